	.target	sm_80

	.elftype	@"ET_EXEC"


//--------------------- .note.nv.tkinfo           --------------------------
	.section	.note.nv.tkinfo,"",@"SHT_NOTE"
	.sectionflags	@"SHF_NOTE_NV_TKINFO"
	.tkinfo
        /*0018*/ 	.word	0x00000002
        /*0030*/ 	.string	""
        /*0030*/ 	.string	"ptxas"
        /*0030*/ 	.string	"Cuda compilation tools, release 13.0, V13.0.88"
        /*0030*/ 	.string	"Build cuda_13.0.r13.0/compiler.36424714_0"
        /*0030*/ 	.string	"-arch sm_80 -m 64 "



//--------------------- .note.nv.cuinfo           --------------------------
	.section	.note.nv.cuinfo,"",@"SHT_NOTE"
	.sectionflags	@"SHF_NOTE_NV_CUINFO"
        /*0018*/ 	.short	0x0002
        /*001a*/ 	.short	0x0050
        /*001c*/ 	.short	0x0082
	.zero		2


//--------------------- .nv.info                  --------------------------
	.section	.nv.info,"",@"SHT_CUDA_INFO"
	.align	4


	//----- nvinfo : EIATTR_REGCOUNT
	.align		4
        /*0000*/ 	.byte	0x04, 0x2f
        /*0002*/ 	.short	(.L_12 - .L_11)
	.align		4
.L_11:
        /*0004*/ 	.word	index@(_ZN7cutlass13device_kernelIN5flash19enable_sm80_to_sm89INS1_16FlashAttnFwdSm80INS1_25CollectiveMainloopFwdSm80ILi8ELi2ELb0EN4cute5tupleIJNS5_1CILi128EEENS7_ILi64EEENS7_ILi192EEEEEELi192ENS_10bfloat16_tEfNS_4arch4Sm80ELb1ELb0ELb1ELb1ELb0ELb1ELb1ELb0EEENS1_21CollectiveEpilogueFwdINS6_IJS8_SA_S9_EEENS6_IJNS7_ILi1EEESI_SI_EEESC_SE_Li256ELb1ELb1ELb0ELb0EEENS1_19SingleTileSchedulerILb1ELb0ELb1ELi128EEEEEEEEEvNT_6ParamsE)
        /*0008*/ 	.word	0x000000ff


	//----- nvinfo : EIATTR_FRAME_SIZE
	.align		4
.L_12:
        /*000c*/ 	.byte	0x04, 0x11
        /*000e*/ 	.short	(.L_14 - .L_13)
	.align		4
.L_13:
        /*0010*/ 	.word	index@(_ZN7cutlass13device_kernelIN5flash19enable_sm80_to_sm89INS1_16FlashAttnFwdSm80INS1_25CollectiveMainloopFwdSm80ILi8ELi2ELb0EN4cute5tupleIJNS5_1CILi128EEENS7_ILi64EEENS7_ILi192EEEEEELi192ENS_10bfloat16_tEfNS_4arch4Sm80ELb1ELb0ELb1ELb1ELb0ELb1ELb1ELb0EEENS1_21CollectiveEpilogueFwdINS6_IJS8_SA_S9_EEENS6_IJNS7_ILi1EEESI_SI_EEESC_SE_Li256ELb1ELb1ELb0ELb0EEENS1_19SingleTileSchedulerILb1ELb0ELb1ELi128EEEEEEEEEvNT_6ParamsE)
        /*0014*/ 	.word	0x00000000


	//----- nvinfo : EIATTR_REGCOUNT
	.align		4
.L_14:
        /*0018*/ 	.byte	0x04, 0x2f
        /*001a*/ 	.short	(.L_16 - .L_15)
	.align		4
.L_15:
        /*001c*/ 	.word	index@(_ZN7cutlass13device_kernelIN5flash19enable_sm80_to_sm89INS1_16FlashAttnFwdSm80INS1_25CollectiveMainloopFwdSm80ILi8ELi2ELb1EN4cute5tupleIJNS5_1CILi128EEENS7_ILi96EEENS7_ILi192EEEEEELi192ENS_10bfloat16_tEfNS_4arch4Sm80ELb1ELb0ELb1ELb1ELb0ELb0ELb1ELb0EEENS1_21CollectiveEpilogueFwdINS6_IJS8_SA_S9_EEENS6_IJNS7_ILi1EEESI_SI_EEESC_SE_Li256ELb1ELb1ELb0ELb0EEENS1_19SingleTileSchedulerILb1ELb0ELb1ELi128EEEEEEEEEvNT_6ParamsE)
        /*0020*/ 	.word	0x000000ff


	//----- nvinfo : EIATTR_FRAME_SIZE
	.align		4
.L_16:
        /*0024*/ 	.byte	0x04, 0x11
        /*0026*/ 	.short	(.L_18 - .L_17)
	.align		4
.L_17:
        /*0028*/ 	.word	index@(_ZN7cutlass13device_kernelIN5flash19enable_sm80_to_sm89INS1_16FlashAttnFwdSm80INS1_25CollectiveMainloopFwdSm80ILi8ELi2ELb1EN4cute5tupleIJNS5_1CILi128EEENS7_ILi96EEENS7_ILi192EEEEEELi192ENS_10bfloat16_tEfNS_4arch4Sm80ELb1ELb0ELb1ELb1ELb0ELb0ELb1ELb0EEENS1_21CollectiveEpilogueFwdINS6_IJS8_SA_S9_EEENS6_IJNS7_ILi1EEESI_SI_EEESC_SE_Li256ELb1ELb1ELb0ELb0EEENS1_19SingleTileSchedulerILb1ELb0ELb1ELi128EEEEEEEEEvNT_6ParamsE)
        /*002c*/ 	.word	0x00000048


	//----- nvinfo : EIATTR_REGCOUNT
	.align		4
.L_18:
        /*0030*/ 	.byte	0x04, 0x2f
        /*0032*/ 	.short	(.L_20 - .L_19)
	.align		4
.L_19:
        /*0034*/ 	.word	index@(_ZN7cutlass13device_kernelIN5flash19enable_sm80_to_sm89INS1_16FlashAttnFwdSm80INS1_25CollectiveMainloopFwdSm80ILi8ELi2ELb1EN4cute5tupleIJNS5_1CILi128EEENS7_ILi96EEENS7_ILi192EEEEEELi192ENS_10bfloat16_tEfNS_4arch4Sm80ELb1ELb0ELb1ELb0ELb0ELb0ELb1ELb0EEENS1_21CollectiveEpilogueFwdINS6_IJS8_SA_S9_EEENS6_IJNS7_ILi1EEESI_SI_EEESC_SE_Li256ELb0ELb1ELb0ELb0EEENS1_30DynamicPersistentTileSchedulerILi256ELi256ELb0ELb1ELb0EEEEEEEEEvNT_6ParamsE)
        /*0038*/ 	.word	0x000000ff


	//----- nvinfo : EIATTR_FRAME_SIZE
	.align		4
.L_20:
        /*003c*/ 	.byte	0x04, 0x11
        /*003e*/ 	.short	(.L_22 - .L_21)
	.align		4
.L_21:
        /*0040*/ 	.word	index@($__internal_5_$__cuda_sm70_shflsync_idx_p)
        /*0044*/ 	.word	0x00000000


	//----- nvinfo : EIATTR_FRAME_SIZE
	.align		4
.L_22:
        /*0048*/ 	.byte	0x04, 0x11
        /*004a*/ 	.short	(.L_24 - .L_23)
	.align		4
.L_23:
        /*004c*/ 	.word	index@($__internal_4_$__cuda_sm70_shflsync_bfly_p)
        /*0050*/ 	.word	0x00000000


	//----- nvinfo : EIATTR_FRAME_SIZE
	.align		4
.L_24:
        /*0054*/ 	.byte	0x04, 0x11
        /*0056*/ 	.short	(.L_26 - .L_25)
	.align		4
.L_25:
        /*0058*/ 	.word	index@(_ZN7cutlass13device_kernelIN5flash19enable_sm80_to_sm89INS1_16FlashAttnFwdSm80INS1_25CollectiveMainloopFwdSm80ILi8ELi2ELb1EN4cute5tupleIJNS5_1CILi128EEENS7_ILi96EEENS7_ILi192EEEEEELi192ENS_10bfloat16_tEfNS_4arch4Sm80ELb1ELb0ELb1ELb0ELb0ELb0ELb1ELb0EEENS1_21CollectiveEpilogueFwdINS6_IJS8_SA_S9_EEENS6_IJNS7_ILi1EEESI_SI_EEESC_SE_Li256ELb0ELb1ELb0ELb0EEENS1_30DynamicPersistentTileSchedulerILi256ELi256ELb0ELb1ELb0EEEEEEEEEvNT_6ParamsE)
        /*005c*/ 	.word	0x000000a8


	//----- nvinfo : EIATTR_REGCOUNT
	.align		4
.L_26:
        /*0060*/ 	.byte	0x04, 0x2f
        /*0062*/ 	.short	(.L_28 - .L_27)
	.align		4
.L_27:
        /*0064*/ 	.word	index@(_ZN7cutlass13device_kernelIN5flash19enable_sm80_to_sm89INS1_16FlashAttnFwdSm80INS1_25CollectiveMainloopFwdSm80ILi8ELi2ELb0EN4cute5tupleIJNS5_1CILi128EEENS7_ILi64EEENS7_ILi192EEEEEELi192ENS_10bfloat16_tEfNS_4arch4Sm80ELb0ELb1ELb1ELb1ELb0ELb1ELb1ELb0EEENS1_21CollectiveEpilogueFwdINS6_IJS8_SA_S9_EEENS6_IJNS7_ILi1EEESI_SI_EEESC_SE_Li256ELb1ELb1ELb0ELb0EEENS1_19SingleTileSchedulerILb1ELb0ELb1ELi128EEEEEEEEEvNT_6ParamsE)
        /*0068*/ 	.word	0x000000f6


	//----- nvinfo : EIATTR_FRAME_SIZE
	.align		4
.L_28:
        /*006c*/ 	.byte	0x04, 0x11
        /*006e*/ 	.short	(.L_30 - .L_29)
	.align		4
.L_29:
        /*0070*/ 	.word	index@($__internal_3_$__cuda_sm70_shflsync_idx_p)
        /*0074*/ 	.word	0x00000000


	//----- nvinfo : EIATTR_FRAME_SIZE
	.align		4
.L_30:
        /*0078*/ 	.byte	0x04, 0x11
        /*007a*/ 	.short	(.L_32 - .L_31)
	.align		4
.L_31:
        /*007c*/ 	.word	index@($__internal_2_$__cuda_sm70_shflsync_bfly_p)
        /*0080*/ 	.word	0x00000000


	//----- nvinfo : EIATTR_FRAME_SIZE
	.align		4
.L_32:
        /*0084*/ 	.byte	0x04, 0x11
        /*0086*/ 	.short	(.L_34 - .L_33)
	.align		4
.L_33:
        /*0088*/ 	.word	index@($_ZN7cutlass13device_kernelIN5flash19enable_sm80_to_sm89INS1_16FlashAttnFwdSm80INS1_25CollectiveMainloopFwdSm80ILi8ELi2ELb0EN4cute5tupleIJNS5_1CILi128EEENS7_ILi64EEENS7_ILi192EEEEEELi192ENS_10bfloat16_tEfNS_4arch4Sm80ELb0ELb1ELb1ELb1ELb0ELb1ELb1ELb0EEENS1_21CollectiveEpilogueFwdINS6_IJS8_SA_S9_EEENS6_IJNS7_ILi1EEESI_SI_EEESC_SE_Li256ELb1ELb1ELb0ELb0EEENS1_19SingleTileSchedulerILb1ELb0ELb1ELi128EEEEEEEEEvNT_6ParamsE$_ZZN5flash25CollectiveMainloopFwdSm80ILi8ELi2ELb0EN4cute5tupleIJNS1_1CILi128EEENS3_ILi64EEENS3_ILi192EEEEEELi192EN7cutlass10bfloat16_tEfNS8_4arch4Sm80ELb0ELb1ELb1ELb1ELb0ELb1ELb1ELb0EE3mmaINS_16FlashAttnFwdSm80ISC_NS_21CollectiveEpilogueFwdINS2_IJS4_S6_S5_EEENS2_IJNS3_ILi1EEESH_SH_EEES9_SB_Li256ELb1ELb1ELb0ELb0EEENS_19SingleTileSchedulerILb1ELb0ELb1ELi128EEEE13SharedStorageENS1_6TensorINS1_11ArrayEngineIfLm96EEENS1_6LayoutINS2_IJNS2_IJNS3_ILi2EEESS_EEESH_NS3_ILi24EEEEEENS2_IJNS2_IJSH_SS_EEENS3_ILi0EEENS3_ILi4EEEEEEEEEENS_7SoftmaxILi2ELi0EEEEEbRKNSC_6ParamsERT0_RT1_iRKNS_16SeqlenInfoQKNewKILb1ELb1EEENS2_IJiiiiEEERT_ENKUlvE_clEv)
        /*008c*/ 	.word	0x00000000


	//----- nvinfo : EIATTR_FRAME_SIZE
	.align		4
.L_34:
        /*0090*/ 	.byte	0x04, 0x11
        /*0092*/ 	.short	(.L_36 - .L_35)
	.align		4
.L_35:
        /*0094*/ 	.word	index@(_ZN7cutlass13device_kernelIN5flash19enable_sm80_to_sm89INS1_16FlashAttnFwdSm80INS1_25CollectiveMainloopFwdSm80ILi8ELi2ELb0EN4cute5tupleIJNS5_1CILi128EEENS7_ILi64EEENS7_ILi192EEEEEELi192ENS_10bfloat16_tEfNS_4arch4Sm80ELb0ELb1ELb1ELb1ELb0ELb1ELb1ELb0EEENS1_21CollectiveEpilogueFwdINS6_IJS8_SA_S9_EEENS6_IJNS7_ILi1EEESI_SI_EEESC_SE_Li256ELb1ELb1ELb0ELb0EEENS1_19SingleTileSchedulerILb1ELb0ELb1ELi128EEEEEEEEEvNT_6ParamsE)
        /*0098*/ 	.word	0x00000070


	//----- nvinfo : EIATTR_REGCOUNT
	.align		4
.L_36:
        /*009c*/ 	.byte	0x04, 0x2f
        /*009e*/ 	.short	(.L_38 - .L_37)
	.align		4
.L_37:
        /*00a0*/ 	.word	index@(_ZN7cutlass13device_kernelIN5flash19enable_sm80_to_sm89INS1_16FlashAttnFwdSm80INS1_25CollectiveMainloopFwdSm80ILi8ELi2ELb0EN4cute5tupleIJNS5_1CILi128EEENS7_ILi64EEENS7_ILi192EEEEEELi192ENS_10bfloat16_tEfNS_4arch4Sm80ELb0ELb1ELb1ELb1ELb0ELb0ELb1ELb0EEENS1_21CollectiveEpilogueFwdINS6_IJS8_SA_S9_EEENS6_IJNS7_ILi1EEESI_SI_EEESC_SE_Li256ELb1ELb1ELb0ELb0EEENS1_19SingleTileSchedulerILb1ELb0ELb1ELi128EEEEEEEEEvNT_6ParamsE)
        /*00a4*/ 	.word	0x000000fc


	//----- nvinfo : EIATTR_FRAME_SIZE
	.align		4
.L_38:
        /*00a8*/ 	.byte	0x04, 0x11
        /*00aa*/ 	.short	(.L_40 - .L_39)
	.align		4
.L_39:
        /*00ac*/ 	.word	index@(_ZN7cutlass13device_kernelIN5flash19enable_sm80_to_sm89INS1_16FlashAttnFwdSm80INS1_25CollectiveMainloopFwdSm80ILi8ELi2ELb0EN4cute5tupleIJNS5_1CILi128EEENS7_ILi64EEENS7_ILi192EEEEEELi192ENS_10bfloat16_tEfNS_4arch4Sm80ELb0ELb1ELb1ELb1ELb0ELb0ELb1ELb0EEENS1_21CollectiveEpilogueFwdINS6_IJS8_SA_S9_EEENS6_IJNS7_ILi1EEESI_SI_EEESC_SE_Li256ELb1ELb1ELb0ELb0EEENS1_19SingleTileSchedulerILb1ELb0ELb1ELi128EEEEEEEEEvNT_6ParamsE)
        /*00b0*/ 	.word	0x00000000


	//----- nvinfo : EIATTR_REGCOUNT
	.align		4
.L_40:
        /*00b4*/ 	.byte	0x04, 0x2f
        /*00b6*/ 	.short	(.L_42 - .L_41)
	.align		4
.L_41:
        /*00b8*/ 	.word	index@(_ZN7cutlass13device_kernelIN5flash19enable_sm80_to_sm89INS1_16FlashAttnFwdSm80INS1_25CollectiveMainloopFwdSm80ILi8ELi2ELb0EN4cute5tupleIJNS5_1CILi128EEENS7_ILi64EEENS7_ILi192EEEEEELi192ENS_10bfloat16_tEfNS_4arch4Sm80ELb0ELb1ELb1ELb0ELb0ELb0ELb1ELb0EEENS1_21CollectiveEpilogueFwdINS6_IJS8_SA_S9_EEENS6_IJNS7_ILi1EEESI_SI_EEESC_SE_Li256ELb0ELb1ELb0ELb0EEENS1_19SingleTileSchedulerILb0ELb0ELb1ELi128EEEEEEEEEvNT_6ParamsE)
        /*00bc*/ 	.word	0x000000ec


	//----- nvinfo : EIATTR_FRAME_SIZE
	.align		4
.L_42:
        /*00c0*/ 	.byte	0x04, 0x11
        /*00c2*/ 	.short	(.L_44 - .L_43)
	.align		4
.L_43:
        /*00c4*/ 	.word	index@(_ZN7cutlass13device_kernelIN5flash19enable_sm80_to_sm89INS1_16FlashAttnFwdSm80INS1_25CollectiveMainloopFwdSm80ILi8ELi2ELb0EN4cute5tupleIJNS5_1CILi128EEENS7_ILi64EEENS7_ILi192EEEEEELi192ENS_10bfloat16_tEfNS_4arch4Sm80ELb0ELb1ELb1ELb0ELb0ELb0ELb1ELb0EEENS1_21CollectiveEpilogueFwdINS6_IJS8_SA_S9_EEENS6_IJNS7_ILi1EEESI_SI_EEESC_SE_Li256ELb0ELb1ELb0ELb0EEENS1_19SingleTileSchedulerILb0ELb0ELb1ELi128EEEEEEEEEvNT_6ParamsE)
        /*00c8*/ 	.word	0x00000000


	//----- nvinfo : EIATTR_REGCOUNT
	.align		4
.L_44:
        /*00cc*/ 	.byte	0x04, 0x2f
        /*00ce*/ 	.short	(.L_46 - .L_45)
	.align		4
.L_45:
        /*00d0*/ 	.word	index@(_ZN7cutlass13device_kernelIN5flash19enable_sm80_to_sm89INS1_16FlashAttnFwdSm80INS1_25CollectiveMainloopFwdSm80ILi8ELi2ELb0EN4cute5tupleIJNS5_1CILi128EEENS7_ILi64EEENS7_ILi192EEEEEELi192ENS_10bfloat16_tEfNS_4arch4Sm80ELb0ELb0ELb1ELb1ELb0ELb1ELb1ELb0EEENS1_21CollectiveEpilogueFwdINS6_IJS8_SA_S9_EEENS6_IJNS7_ILi1EEESI_SI_EEESC_SE_Li256ELb1ELb1ELb0ELb0EEENS1_19SingleTileSchedulerILb1ELb0ELb1ELi128EEEEEEEEEvNT_6ParamsE)
        /*00d4*/ 	.word	0x000000ed


	//----- nvinfo : EIATTR_FRAME_SIZE
	.align		4
.L_46:
        /*00d8*/ 	.byte	0x04, 0x11
        /*00da*/ 	.short	(.L_48 - .L_47)
	.align		4
.L_47:
        /*00dc*/ 	.word	index@(_ZN7cutlass13device_kernelIN5flash19enable_sm80_to_sm89INS1_16FlashAttnFwdSm80INS1_25CollectiveMainloopFwdSm80ILi8ELi2ELb0EN4cute5tupleIJNS5_1CILi128EEENS7_ILi64EEENS7_ILi192EEEEEELi192ENS_10bfloat16_tEfNS_4arch4Sm80ELb0ELb0ELb1ELb1ELb0ELb1ELb1ELb0EEENS1_21CollectiveEpilogueFwdINS6_IJS8_SA_S9_EEENS6_IJNS7_ILi1EEESI_SI_EEESC_SE_Li256ELb1ELb1ELb0ELb0EEENS1_19SingleTileSchedulerILb1ELb0ELb1ELi128EEEEEEEEEvNT_6ParamsE)
        /*00e0*/ 	.word	0x00000000


	//----- nvinfo : EIATTR_REGCOUNT
	.align		4
.L_48:
        /*00e4*/ 	.byte	0x04, 0x2f
        /*00e6*/ 	.short	(.L_50 - .L_49)
	.align		4
.L_49:
        /*00e8*/ 	.word	index@(_ZN7cutlass13device_kernelIN5flash19enable_sm80_to_sm89INS1_16FlashAttnFwdSm80INS1_25CollectiveMainloopFwdSm80ILi8ELi2ELb1EN4cute5tupleIJNS5_1CILi128EEENS7_ILi96EEENS7_ILi192EEEEEELi192ENS_10bfloat16_tEfNS_4arch4Sm80ELb0ELb0ELb1ELb1ELb0ELb0ELb1ELb0EEENS1_21CollectiveEpilogueFwdINS6_IJS8_SA_S9_EEENS6_IJNS7_ILi1EEESI_SI_EEESC_SE_Li256ELb1ELb1ELb0ELb0EEENS1_19SingleTileSchedulerILb1ELb0ELb1ELi128EEEEEEEEEvNT_6ParamsE)
        /*00ec*/ 	.word	0x000000ff


	//----- nvinfo : EIATTR_FRAME_SIZE
	.align		4
.L_50:
        /*00f0*/ 	.byte	0x04, 0x11
        /*00f2*/ 	.short	(.L_52 - .L_51)
	.align		4
.L_51:
        /*00f4*/ 	.word	index@(_ZN7cutlass13device_kernelIN5flash19enable_sm80_to_sm89INS1_16FlashAttnFwdSm80INS1_25CollectiveMainloopFwdSm80ILi8ELi2ELb1EN4cute5tupleIJNS5_1CILi128EEENS7_ILi96EEENS7_ILi192EEEEEELi192ENS_10bfloat16_tEfNS_4arch4Sm80ELb0ELb0ELb1ELb1ELb0ELb0ELb1ELb0EEENS1_21CollectiveEpilogueFwdINS6_IJS8_SA_S9_EEENS6_IJNS7_ILi1EEESI_SI_EEESC_SE_Li256ELb1ELb1ELb0ELb0EEENS1_19SingleTileSchedulerILb1ELb0ELb1ELi128EEEEEEEEEvNT_6ParamsE)
        /*00f8*/ 	.word	0x00000038


	//----- nvinfo : EIATTR_REGCOUNT
	.align		4
.L_52:
        /*00fc*/ 	.byte	0x04, 0x2f
        /*00fe*/ 	.short	(.L_54 - .L_53)
	.align		4
.L_53:
        /*0100*/ 	.word	index@(_ZN7cutlass13device_kernelIN5flash19enable_sm80_to_sm89INS1_16FlashAttnFwdSm80INS1_25CollectiveMainloopFwdSm80ILi8ELi2ELb1EN4cute5tupleIJNS5_1CILi128EEENS7_ILi96EEENS7_ILi192EEEEEELi192ENS_10bfloat16_tEfNS_4arch4Sm80ELb0ELb0ELb1ELb0ELb0ELb0ELb1ELb0EEENS1_21CollectiveEpilogueFwdINS6_IJS8_SA_S9_EEENS6_IJNS7_ILi1EEESI_SI_EEESC_SE_Li256ELb0ELb1ELb0ELb0EEENS1_19SingleTileSchedulerILb0ELb0ELb1ELi128EEEEEEEEEvNT_6ParamsE)
        /*0104*/ 	.word	0x000000ff


	//----- nvinfo : EIATTR_FRAME_SIZE
	.align		4
.L_54:
        /*0108*/ 	.byte	0x04, 0x11
        /*010a*/ 	.short	(.L_56 - .L_55)
	.align		4
.L_55:
        /*010c*/ 	.word	index@(_ZN7cutlass13device_kernelIN5flash19enable_sm80_to_sm89INS1_16FlashAttnFwdSm80INS1_25CollectiveMainloopFwdSm80ILi8ELi2ELb1EN4cute5tupleIJNS5_1CILi128EEENS7_ILi96EEENS7_ILi192EEEEEELi192ENS_10bfloat16_tEfNS_4arch4Sm80ELb0ELb0ELb1ELb0ELb0ELb0ELb1ELb0EEENS1_21CollectiveEpilogueFwdINS6_IJS8_SA_S9_EEENS6_IJNS7_ILi1EEESI_SI_EEESC_SE_Li256ELb0ELb1ELb0ELb0EEENS1_19SingleTileSchedulerILb0ELb0ELb1ELi128EEEEEEEEEvNT_6ParamsE)
        /*0110*/ 	.word	0x00000050


	//----- nvinfo : EIATTR_REGCOUNT
	.align		4
.L_56:
        /*0114*/ 	.byte	0x04, 0x2f
        /*0116*/ 	.short	(.L_58 - .L_57)
	.align		4
.L_57:
        /*0118*/ 	.word	index@(_ZN7cutlass13device_kernelIN5flash19enable_sm80_to_sm89INS1_16FlashAttnFwdSm80INS1_25CollectiveMainloopFwdSm80ILi8ELi1ELb0EN4cute5tupleIJNS5_1CILi128EEENS7_ILi64EEENS7_ILi192EEEEEELi192ENS_10bfloat16_tEfNS_4arch4Sm80ELb1ELb0ELb1ELb1ELb0ELb1ELb1ELb0EEENS1_21CollectiveEpilogueFwdINS6_IJS8_SA_S9_EEENS6_IJNS7_ILi1EEESI_SI_EEESC_SE_Li256ELb1ELb1ELb0ELb0EEENS1_19SingleTileSchedulerILb1ELb0ELb1ELi128EEEEEEEEEvNT_6ParamsE)
        /*011c*/ 	.word	0x000000fe


	//----- nvinfo : EIATTR_FRAME_SIZE
	.align		4
.L_58:
        /*0120*/ 	.byte	0x04, 0x11
        /*0122*/ 	.short	(.L_60 - .L_59)
	.align		4
.L_59:
        /*0124*/ 	.word	index@(_ZN7cutlass13device_kernelIN5flash19enable_sm80_to_sm89INS1_16FlashAttnFwdSm80INS1_25CollectiveMainloopFwdSm80ILi8ELi1ELb0EN4cute5tupleIJNS5_1CILi128EEENS7_ILi64EEENS7_ILi192EEEEEELi192ENS_10bfloat16_tEfNS_4arch4Sm80ELb1ELb0ELb1ELb1ELb0ELb1ELb1ELb0EEENS1_21CollectiveEpilogueFwdINS6_IJS8_SA_S9_EEENS6_IJNS7_ILi1EEESI_SI_EEESC_SE_Li256ELb1ELb1ELb0ELb0EEENS1_19SingleTileSchedulerILb1ELb0ELb1ELi128EEEEEEEEEvNT_6ParamsE)
        /*0128*/ 	.word	0x00000000


	//----- nvinfo : EIATTR_REGCOUNT
	.align		4
.L_60:
        /*012c*/ 	.byte	0x04, 0x2f
        /*012e*/ 	.short	(.L_62 - .L_61)
	.align		4
.L_61:
        /*0130*/ 	.word	index@(_ZN7cutlass13device_kernelIN5flash19enable_sm80_to_sm89INS1_16FlashAttnFwdSm80INS1_25CollectiveMainloopFwdSm80ILi8ELi1ELb1EN4cute5tupleIJNS5_1CILi128EEENS7_ILi96EEENS7_ILi192EEEEEELi192ENS_10bfloat16_tEfNS_4arch4Sm80ELb1ELb0ELb1ELb1ELb0ELb0ELb1ELb0EEENS1_21CollectiveEpilogueFwdINS6_IJS8_SA_S9_EEENS6_IJNS7_ILi1EEESI_SI_EEESC_SE_Li256ELb1ELb1ELb0ELb0EEENS1_19SingleTileSchedulerILb1ELb0ELb1ELi128EEEEEEEEEvNT_6ParamsE)
        /*0134*/ 	.word	0x000000ff


	//----- nvinfo : EIATTR_FRAME_SIZE
	.align		4
.L_62:
        /*0138*/ 	.byte	0x04, 0x11
        /*013a*/ 	.short	(.L_64 - .L_63)
	.align		4
.L_63:
        /*013c*/ 	.word	index@(_ZN7cutlass13device_kernelIN5flash19enable_sm80_to_sm89INS1_16FlashAttnFwdSm80INS1_25CollectiveMainloopFwdSm80ILi8ELi1ELb1EN4cute5tupleIJNS5_1CILi128EEENS7_ILi96EEENS7_ILi192EEEEEELi192ENS_10bfloat16_tEfNS_4arch4Sm80ELb1ELb0ELb1ELb1ELb0ELb0ELb1ELb0EEENS1_21CollectiveEpilogueFwdINS6_IJS8_SA_S9_EEENS6_IJNS7_ILi1EEESI_SI_EEESC_SE_Li256ELb1ELb1ELb0ELb0EEENS1_19SingleTileSchedulerILb1ELb0ELb1ELi128EEEEEEEEEvNT_6ParamsE)
        /*0140*/ 	.word	0x00000058


	//----- nvinfo : EIATTR_REGCOUNT
	.align		4
.L_64:
        /*0144*/ 	.byte	0x04, 0x2f
        /*0146*/ 	.short	(.L_66 - .L_65)
	.align		4
.L_65:
        /*0148*/ 	.word	index@(_ZN7cutlass13device_kernelIN5flash19enable_sm80_to_sm89INS1_16FlashAttnFwdSm80INS1_25CollectiveMainloopFwdSm80ILi8ELi1ELb1EN4cute5tupleIJNS5_1CILi128EEENS7_ILi96EEENS7_ILi192EEEEEELi192ENS_10bfloat16_tEfNS_4arch4Sm80ELb1ELb0ELb1ELb0ELb0ELb0ELb1ELb0EEENS1_21CollectiveEpilogueFwdINS6_IJS8_SA_S9_EEENS6_IJNS7_ILi1EEESI_SI_EEESC_SE_Li256ELb0ELb1ELb0ELb0EEENS1_30DynamicPersistentTileSchedulerILi256ELi256ELb0ELb1ELb0EEEEEEEEEvNT_6ParamsE)
        /*014c*/ 	.word	0x000000ff


	//----- nvinfo : EIATTR_FRAME_SIZE
	.align		4
.L_66:
        /*0150*/ 	.byte	0x04, 0x11
        /*0152*/ 	.short	(.L_68 - .L_67)
	.align		4
.L_67:
        /*0154*/ 	.word	index@($__internal_1_$__cuda_sm70_shflsync_idx_p)
        /*0158*/ 	.word	0x00000000


	//----- nvinfo : EIATTR_FRAME_SIZE
	.align		4
.L_68:
        /*015c*/ 	.byte	0x04, 0x11
        /*015e*/ 	.short	(.L_70 - .L_69)
	.align		4
.L_69:
        /*0160*/ 	.word	index@($__internal_0_$__cuda_sm70_shflsync_bfly_p)
        /*0164*/ 	.word	0x00000000


	//----- nvinfo : EIATTR_FRAME_SIZE
	.align		4
.L_70:
        /*0168*/ 	.byte	0x04, 0x11
        /*016a*/ 	.short	(.L_72 - .L_71)
	.align		4
.L_71:
        /*016c*/ 	.word	index@(_ZN7cutlass13device_kernelIN5flash19enable_sm80_to_sm89INS1_16FlashAttnFwdSm80INS1_25CollectiveMainloopFwdSm80ILi8ELi1ELb1EN4cute5tupleIJNS5_1CILi128EEENS7_ILi96EEENS7_ILi192EEEEEELi192ENS_10bfloat16_tEfNS_4arch4Sm80ELb1ELb0ELb1ELb0ELb0ELb0ELb1ELb0EEENS1_21CollectiveEpilogueFwdINS6_IJS8_SA_S9_EEENS6_IJNS7_ILi1EEESI_SI_EEESC_SE_Li256ELb0ELb1ELb0ELb0EEENS1_30DynamicPersistentTileSchedulerILi256ELi256ELb0ELb1ELb0EEEEEEEEEvNT_6ParamsE)
        /*0170*/ 	.word	0x000000d0


	//----- nvinfo : EIATTR_REGCOUNT
	.align		4
.L_72:
        /*0174*/ 	.byte	0x04, 0x2f
        /*0176*/ 	.short	(.L_74 - .L_73)
	.align		4
.L_73:
        /*0178*/ 	.word	index@(_ZN7cutlass13device_kernelIN5flash19enable_sm80_to_sm89INS1_16FlashAttnFwdSm80INS1_25CollectiveMainloopFwdSm80ILi8ELi1ELb0EN4cute5tupleIJNS5_1CILi128EEENS7_ILi64EEENS7_ILi192EEEEEELi192ENS_10bfloat16_tEfNS_4arch4Sm80ELb0ELb1ELb1ELb1ELb0ELb1ELb1ELb0EEENS1_21CollectiveEpilogueFwdINS6_IJS8_SA_S9_EEENS6_IJNS7_ILi1EEESI_SI_EEESC_SE_Li256ELb1ELb1ELb0ELb0EEENS1_19SingleTileSchedulerILb1ELb0ELb1ELi128EEEEEEEEEvNT_6ParamsE)
        /*017c*/ 	.word	0x000000fa


	//----- nvinfo : EIATTR_FRAME_SIZE
	.align		4
.L_74:
        /*0180*/ 	.byte	0x04, 0x11
        /*0182*/ 	.short	(.L_76 - .L_75)
	.align		4
.L_75:
        /*0184*/ 	.word	index@(_ZN7cutlass13device_kernelIN5flash19enable_sm80_to_sm89INS1_16FlashAttnFwdSm80INS1_25CollectiveMainloopFwdSm80ILi8ELi1ELb0EN4cute5tupleIJNS5_1CILi128EEENS7_ILi64EEENS7_ILi192EEEEEELi192ENS_10bfloat16_tEfNS_4arch4Sm80ELb0ELb1ELb1ELb1ELb0ELb1ELb1ELb0EEENS1_21CollectiveEpilogueFwdINS6_IJS8_SA_S9_EEENS6_IJNS7_ILi1EEESI_SI_EEESC_SE_Li256ELb1ELb1ELb0ELb0EEENS1_19SingleTileSchedulerILb1ELb0ELb1ELi128EEEEEEEEEvNT_6ParamsE)
        /*0188*/ 	.word	0x00000000


	//----- nvinfo : EIATTR_REGCOUNT
	.align		4
.L_76:
        /*018c*/ 	.byte	0x04, 0x2f
        /*018e*/ 	.short	(.L_78 - .L_77)
	.align		4
.L_77:
        /*0190*/ 	.word	index@(_ZN7cutlass13device_kernelIN5flash19enable_sm80_to_sm89INS1_16FlashAttnFwdSm80INS1_25CollectiveMainloopFwdSm80ILi8ELi1ELb0EN4cute5tupleIJNS5_1CILi128EEENS7_ILi64EEENS7_ILi192EEEEEELi192ENS_10bfloat16_tEfNS_4arch4Sm80ELb0ELb1ELb1ELb1ELb0ELb0ELb1ELb0EEENS1_21CollectiveEpilogueFwdINS6_IJS8_SA_S9_EEENS6_IJNS7_ILi1EEESI_SI_EEESC_SE_Li256ELb1ELb1ELb0ELb0EEENS1_19SingleTileSchedulerILb1ELb0ELb1ELi128EEEEEEEEEvNT_6ParamsE)
        /*0194*/ 	.word	0x000000ff


	//----- nvinfo : EIATTR_FRAME_SIZE
	.align		4
.L_78:
        /*0198*/ 	.byte	0x04, 0x11
        /*019a*/ 	.short	(.L_80 - .L_79)
	.align		4
.L_79:
        /*019c*/ 	.word	index@(_ZN7cutlass13device_kernelIN5flash19enable_sm80_to_sm89INS1_16FlashAttnFwdSm80INS1_25CollectiveMainloopFwdSm80ILi8ELi1ELb0EN4cute5tupleIJNS5_1CILi128EEENS7_ILi64EEENS7_ILi192EEEEEELi192ENS_10bfloat16_tEfNS_4arch4Sm80ELb0ELb1ELb1ELb1ELb0ELb0ELb1ELb0EEENS1_21CollectiveEpilogueFwdINS6_IJS8_SA_S9_EEENS6_IJNS7_ILi1EEESI_SI_EEESC_SE_Li256ELb1ELb1ELb0ELb0EEENS1_19SingleTileSchedulerILb1ELb0ELb1ELi128EEEEEEEEEvNT_6ParamsE)
        /*01a0*/ 	.word	0x00000000


	//----- nvinfo : EIATTR_REGCOUNT
	.align		4
.L_80:
        /*01a4*/ 	.byte	0x04, 0x2f
        /*01a6*/ 	.short	(.L_82 - .L_81)
	.align		4
.L_81:
        /*01a8*/ 	.word	index@(_ZN7cutlass13device_kernelIN5flash19enable_sm80_to_sm89INS1_16FlashAttnFwdSm80INS1_25CollectiveMainloopFwdSm80ILi8ELi1ELb0EN4cute5tupleIJNS5_1CILi128EEENS7_ILi64EEENS7_ILi192EEEEEELi192ENS_10bfloat16_tEfNS_4arch4Sm80ELb0ELb1ELb1ELb0ELb0ELb0ELb1ELb0EEENS1_21CollectiveEpilogueFwdINS6_IJS8_SA_S9_EEENS6_IJNS7_ILi1EEESI_SI_EEESC_SE_Li256ELb0ELb1ELb0ELb0EEENS1_19SingleTileSchedulerILb0ELb0ELb1ELi128EEEEEEEEEvNT_6ParamsE)
        /*01ac*/ 	.word	0x000000ff


	//----- nvinfo : EIATTR_FRAME_SIZE
	.align		4
.L_82:
        /*01b0*/ 	.byte	0x04, 0x11
        /*01b2*/ 	.short	(.L_84 - .L_83)
	.align		4
.L_83:
        /*01b4*/ 	.word	index@(_ZN7cutlass13device_kernelIN5flash19enable_sm80_to_sm89INS1_16FlashAttnFwdSm80INS1_25CollectiveMainloopFwdSm80ILi8ELi1ELb0EN4cute5tupleIJNS5_1CILi128EEENS7_ILi64EEENS7_ILi192EEEEEELi192ENS_10bfloat16_tEfNS_4arch4Sm80ELb0ELb1ELb1ELb0ELb0ELb0ELb1ELb0EEENS1_21CollectiveEpilogueFwdINS6_IJS8_SA_S9_EEENS6_IJNS7_ILi1EEESI_SI_EEESC_SE_Li256ELb0ELb1ELb0ELb0EEENS1_19SingleTileSchedulerILb0ELb0ELb1ELi128EEEEEEEEEvNT_6ParamsE)
        /*01b8*/ 	.word	0x00000000


	//----- nvinfo : EIATTR_REGCOUNT
	.align		4
.L_84:
        /*01bc*/ 	.byte	0x04, 0x2f
        /*01be*/ 	.short	(.L_86 - .L_85)
	.align		4
.L_85:
        /*01c0*/ 	.word	index@(_ZN7cutlass13device_kernelIN5flash19enable_sm80_to_sm89INS1_16FlashAttnFwdSm80INS1_25CollectiveMainloopFwdSm80ILi8ELi1ELb0EN4cute5tupleIJNS5_1CILi128EEENS7_ILi64EEENS7_ILi192EEEEEELi192ENS_10bfloat16_tEfNS_4arch4Sm80ELb0ELb0ELb1ELb1ELb0ELb1ELb1ELb0EEENS1_21CollectiveEpilogueFwdINS6_IJS8_SA_S9_EEENS6_IJNS7_ILi1EEESI_SI_EEESC_SE_Li256ELb1ELb1ELb0ELb0EEENS1_19SingleTileSchedulerILb1ELb0ELb1ELi128EEEEEEEEEvNT_6ParamsE)
        /*01c4*/ 	.word	0x000000fa


	//----- nvinfo : EIATTR_FRAME_SIZE
	.align		4
.L_86:
        /*01c8*/ 	.byte	0x04, 0x11
        /*01ca*/ 	.short	(.L_88 - .L_87)
	.align		4
.L_87:
        /*01cc*/ 	.word	index@(_ZN7cutlass13device_kernelIN5flash19enable_sm80_to_sm89INS1_16FlashAttnFwdSm80INS1_25CollectiveMainloopFwdSm80ILi8ELi1ELb0EN4cute5tupleIJNS5_1CILi128EEENS7_ILi64EEENS7_ILi192EEEEEELi192ENS_10bfloat16_tEfNS_4arch4Sm80ELb0ELb0ELb1ELb1ELb0ELb1ELb1ELb0EEENS1_21CollectiveEpilogueFwdINS6_IJS8_SA_S9_EEENS6_IJNS7_ILi1EEESI_SI_EEESC_SE_Li256ELb1ELb1ELb0ELb0EEENS1_19SingleTileSchedulerILb1ELb0ELb1ELi128EEEEEEEEEvNT_6ParamsE)
        /*01d0*/ 	.word	0x00000000


	//----- nvinfo : EIATTR_REGCOUNT
	.align		4
.L_88:
        /*01d4*/ 	.byte	0x04, 0x2f
        /*01d6*/ 	.short	(.L_90 - .L_89)
	.align		4
.L_89:
        /*01d8*/ 	.word	index@(_ZN7cutlass13device_kernelIN5flash19enable_sm80_to_sm89INS1_16FlashAttnFwdSm80INS1_25CollectiveMainloopFwdSm80ILi8ELi1ELb1EN4cute5tupleIJNS5_1CILi128EEENS7_ILi96EEENS7_ILi192EEEEEELi192ENS_10bfloat16_tEfNS_4arch4Sm80ELb0ELb0ELb1ELb1ELb0ELb0ELb1ELb0EEENS1_21CollectiveEpilogueFwdINS6_IJS8_SA_S9_EEENS6_IJNS7_ILi1EEESI_SI_EEESC_SE_Li256ELb1ELb1ELb0ELb0EEENS1_19SingleTileSchedulerILb1ELb0ELb1ELi128EEEEEEEEEvNT_6ParamsE)
        /*01dc*/ 	.word	0x000000ff


	//----- nvinfo : EIATTR_FRAME_SIZE
	.align		4
.L_90:
        /*01e0*/ 	.byte	0x04, 0x11
        /*01e2*/ 	.short	(.L_92 - .L_91)
	.align		4
.L_91:
        /*01e4*/ 	.word	index@(_ZN7cutlass13device_kernelIN5flash19enable_sm80_to_sm89INS1_16FlashAttnFwdSm80INS1_25CollectiveMainloopFwdSm80ILi8ELi1ELb1EN4cute5tupleIJNS5_1CILi128EEENS7_ILi96EEENS7_ILi192EEEEEELi192ENS_10bfloat16_tEfNS_4arch4Sm80ELb0ELb0ELb1ELb1ELb0ELb0ELb1ELb0EEENS1_21CollectiveEpilogueFwdINS6_IJS8_SA_S9_EEENS6_IJNS7_ILi1EEESI_SI_EEESC_SE_Li256ELb1ELb1ELb0ELb0EEENS1_19SingleTileSchedulerILb1ELb0ELb1ELi128EEEEEEEEEvNT_6ParamsE)
        /*01e8*/ 	.word	0x00000068


	//----- nvinfo : EIATTR_REGCOUNT
	.align		4
.L_92:
        /*01ec*/ 	.byte	0x04, 0x2f
        /*01ee*/ 	.short	(.L_94 - .L_93)
	.align		4
.L_93:
        /*01f0*/ 	.word	index@(_ZN7cutlass13device_kernelIN5flash19enable_sm80_to_sm89INS1_16FlashAttnFwdSm80INS1_25CollectiveMainloopFwdSm80ILi8ELi1ELb1EN4cute5tupleIJNS5_1CILi128EEENS7_ILi96EEENS7_ILi192EEEEEELi192ENS_10bfloat16_tEfNS_4arch4Sm80ELb0ELb0ELb1ELb0ELb0ELb0ELb1ELb0EEENS1_21CollectiveEpilogueFwdINS6_IJS8_SA_S9_EEENS6_IJNS7_ILi1EEESI_SI_EEESC_SE_Li256ELb0ELb1ELb0ELb0EEENS1_19SingleTileSchedulerILb0ELb0ELb1ELi128EEEEEEEEEvNT_6ParamsE)
        /*01f4*/ 	.word	0x000000ff


	//----- nvinfo : EIATTR_FRAME_SIZE
	.align		4
.L_94:
        /*01f8*/ 	.byte	0x04, 0x11
        /*01fa*/ 	.short	(.L_96 - .L_95)
	.align		4
.L_95:
        /*01fc*/ 	.word	index@(_ZN7cutlass13device_kernelIN5flash19enable_sm80_to_sm89INS1_16FlashAttnFwdSm80INS1_25CollectiveMainloopFwdSm80ILi8ELi1ELb1EN4cute5tupleIJNS5_1CILi128EEENS7_ILi96EEENS7_ILi192EEEEEELi192ENS_10bfloat16_tEfNS_4arch4Sm80ELb0ELb0ELb1ELb0ELb0ELb0ELb1ELb0EEENS1_21CollectiveEpilogueFwdINS6_IJS8_SA_S9_EEENS6_IJNS7_ILi1EEESI_SI_EEESC_SE_Li256ELb0ELb1ELb0ELb0EEENS1_19SingleTileSchedulerILb0ELb0ELb1ELi128EEEEEEEEEvNT_6ParamsE)
        /*0200*/ 	.word	0x00000088


	//----- nvinfo : EIATTR_MIN_STACK_SIZE
	.align		4
.L_96:
        /*0204*/ 	.byte	0x04, 0x12
        /*0206*/ 	.short	(.L_98 - .L_97)
	.align		4
.L_97:
        /*0208*/ 	.word	index@(_ZN7cutlass13device_kernelIN5flash19enable_sm80_to_sm89INS1_16FlashAttnFwdSm80INS1_25CollectiveMainloopFwdSm80ILi8ELi1ELb1EN4cute5tupleIJNS5_1CILi128EEENS7_ILi96EEENS7_ILi192EEEEEELi192ENS_10bfloat16_tEfNS_4arch4Sm80ELb0ELb0ELb1ELb0ELb0ELb0ELb1ELb0EEENS1_21CollectiveEpilogueFwdINS6_IJS8_SA_S9_EEENS6_IJNS7_ILi1EEESI_SI_EEESC_SE_Li256ELb0ELb1ELb0ELb0EEENS1_19SingleTileSchedulerILb0ELb0ELb1ELi128EEEEEEEEEvNT_6ParamsE)
        /*020c*/ 	.word	0x00000088


	//----- nvinfo : EIATTR_MIN_STACK_SIZE
	.align		4
.L_98:
        /*0210*/ 	.byte	0x04, 0x12
        /*0212*/ 	.short	(.L_100 - .L_99)
	.align		4
.L_99:
        /*0214*/ 	.word	index@(_ZN7cutlass13device_kernelIN5flash19enable_sm80_to_sm89INS1_16FlashAttnFwdSm80INS1_25CollectiveMainloopFwdSm80ILi8ELi1ELb1EN4cute5tupleIJNS5_1CILi128EEENS7_ILi96EEENS7_ILi192EEEEEELi192ENS_10bfloat16_tEfNS_4arch4Sm80ELb0ELb0ELb1ELb1ELb0ELb0ELb1ELb0EEENS1_21CollectiveEpilogueFwdINS6_IJS8_SA_S9_EEENS6_IJNS7_ILi1EEESI_SI_EEESC_SE_Li256ELb1ELb1ELb0ELb0EEENS1_19SingleTileSchedulerILb1ELb0ELb1ELi128EEEEEEEEEvNT_6ParamsE)
        /*0218*/ 	.word	0x00000068


	//----- nvinfo : EIATTR_MIN_STACK_SIZE
	.align		4
.L_100:
        /*021c*/ 	.byte	0x04, 0x12
        /*021e*/ 	.short	(.L_102 - .L_101)
	.align		4
.L_101:
        /*0220*/ 	.word	index@(_ZN7cutlass13device_kernelIN5flash19enable_sm80_to_sm89INS1_16FlashAttnFwdSm80INS1_25CollectiveMainloopFwdSm80ILi8ELi1ELb0EN4cute5tupleIJNS5_1CILi128EEENS7_ILi64EEENS7_ILi192EEEEEELi192ENS_10bfloat16_tEfNS_4arch4Sm80ELb0ELb0ELb1ELb1ELb0ELb1ELb1ELb0EEENS1_21CollectiveEpilogueFwdINS6_IJS8_SA_S9_EEENS6_IJNS7_ILi1EEESI_SI_EEESC_SE_Li256ELb1ELb1ELb0ELb0EEENS1_19SingleTileSchedulerILb1ELb0ELb1ELi128EEEEEEEEEvNT_6ParamsE)
        /*0224*/ 	.word	0x00000000


	//----- nvinfo : EIATTR_MIN_STACK_SIZE
	.align		4
.L_102:
        /*0228*/ 	.byte	0x04, 0x12
        /*022a*/ 	.short	(.L_104 - .L_103)
	.align		4
.L_103:
        /*022c*/ 	.word	index@(_ZN7cutlass13device_kernelIN5flash19enable_sm80_to_sm89INS1_16FlashAttnFwdSm80INS1_25CollectiveMainloopFwdSm80ILi8ELi1ELb0EN4cute5tupleIJNS5_1CILi128EEENS7_ILi64EEENS7_ILi192EEEEEELi192ENS_10bfloat16_tEfNS_4arch4Sm80ELb0ELb1ELb1ELb0ELb0ELb0ELb1ELb0EEENS1_21CollectiveEpilogueFwdINS6_IJS8_SA_S9_EEENS6_IJNS7_ILi1EEESI_SI_EEESC_SE_Li256ELb0ELb1ELb0ELb0EEENS1_19SingleTileSchedulerILb0ELb0ELb1ELi128EEEEEEEEEvNT_6ParamsE)
        /*0230*/ 	.word	0x00000000


	//----- nvinfo : EIATTR_MIN_STACK_SIZE
	.align		4
.L_104:
        /*0234*/ 	.byte	0x04, 0x12
        /*0236*/ 	.short	(.L_106 - .L_105)
	.align		4
.L_105:
        /*0238*/ 	.word	index@(_ZN7cutlass13device_kernelIN5flash19enable_sm80_to_sm89INS1_16FlashAttnFwdSm80INS1_25CollectiveMainloopFwdSm80ILi8ELi1ELb0EN4cute5tupleIJNS5_1CILi128EEENS7_ILi64EEENS7_ILi192EEEEEELi192ENS_10bfloat16_tEfNS_4arch4Sm80ELb0ELb1ELb1ELb1ELb0ELb0ELb1ELb0EEENS1_21CollectiveEpilogueFwdINS6_IJS8_SA_S9_EEENS6_IJNS7_ILi1EEESI_SI_EEESC_SE_Li256ELb1ELb1ELb0ELb0EEENS1_19SingleTileSchedulerILb1ELb0ELb1ELi128EEEEEEEEEvNT_6ParamsE)
        /*023c*/ 	.word	0x00000000


	//----- nvinfo : EIATTR_MIN_STACK_SIZE
	.align		4
.L_106:
        /*0240*/ 	.byte	0x04, 0x12
        /*0242*/ 	.short	(.L_108 - .L_107)
	.align		4
.L_107:
        /*0244*/ 	.word	index@(_ZN7cutlass13device_kernelIN5flash19enable_sm80_to_sm89INS1_16FlashAttnFwdSm80INS1_25CollectiveMainloopFwdSm80ILi8ELi1ELb0EN4cute5tupleIJNS5_1CILi128EEENS7_ILi64EEENS7_ILi192EEEEEELi192ENS_10bfloat16_tEfNS_4arch4Sm80ELb0ELb1ELb1ELb1ELb0ELb1ELb1ELb0EEENS1_21CollectiveEpilogueFwdINS6_IJS8_SA_S9_EEENS6_IJNS7_ILi1EEESI_SI_EEESC_SE_Li256ELb1ELb1ELb0ELb0EEENS1_19SingleTileSchedulerILb1ELb0ELb1ELi128EEEEEEEEEvNT_6ParamsE)
        /*0248*/ 	.word	0x00000000


	//----- nvinfo : EIATTR_MIN_STACK_SIZE
	.align		4
.L_108:
        /*024c*/ 	.byte	0x04, 0x12
        /*024e*/ 	.short	(.L_110 - .L_109)
	.align		4
.L_109:
        /*0250*/ 	.word	index@(_ZN7cutlass13device_kernelIN5flash19enable_sm80_to_sm89INS1_16FlashAttnFwdSm80INS1_25CollectiveMainloopFwdSm80ILi8ELi1ELb1EN4cute5tupleIJNS5_1CILi128EEENS7_ILi96EEENS7_ILi192EEEEEELi192ENS_10bfloat16_tEfNS_4arch4Sm80ELb1ELb0ELb1ELb0ELb0ELb0ELb1ELb0EEENS1_21CollectiveEpilogueFwdINS6_IJS8_SA_S9_EEENS6_IJNS7_ILi1EEESI_SI_EEESC_SE_Li256ELb0ELb1ELb0ELb0EEENS1_30DynamicPersistentTileSchedulerILi256ELi256ELb0ELb1ELb0EEEEEEEEEvNT_6ParamsE)
        /*0254*/ 	.word	0x000000d0


	//----- nvinfo : EIATTR_MIN_STACK_SIZE
	.align		4
.L_110:
        /*0258*/ 	.byte	0x04, 0x12
        /*025a*/ 	.short	(.L_112 - .L_111)
	.align		4
.L_111:
        /*025c*/ 	.word	index@(_ZN7cutlass13device_kernelIN5flash19enable_sm80_to_sm89INS1_16FlashAttnFwdSm80INS1_25CollectiveMainloopFwdSm80ILi8ELi1ELb1EN4cute5tupleIJNS5_1CILi128EEENS7_ILi96EEENS7_ILi192EEEEEELi192ENS_10bfloat16_tEfNS_4arch4Sm80ELb1ELb0ELb1ELb1ELb0ELb0ELb1ELb0EEENS1_21CollectiveEpilogueFwdINS6_IJS8_SA_S9_EEENS6_IJNS7_ILi1EEESI_SI_EEESC_SE_Li256ELb1ELb1ELb0ELb0EEENS1_19SingleTileSchedulerILb1ELb0ELb1ELi128EEEEEEEEEvNT_6ParamsE)
        /*0260*/ 	.word	0x00000058


	//----- nvinfo : EIATTR_MIN_STACK_SIZE
	.align		4
.L_112:
        /*0264*/ 	.byte	0x04, 0x12
        /*0266*/ 	.short	(.L_114 - .L_113)
	.align		4
.L_113:
        /*0268*/ 	.word	index@(_ZN7cutlass13device_kernelIN5flash19enable_sm80_to_sm89INS1_16FlashAttnFwdSm80INS1_25CollectiveMainloopFwdSm80ILi8ELi1ELb0EN4cute5tupleIJNS5_1CILi128EEENS7_ILi64EEENS7_ILi192EEEEEELi192ENS_10bfloat16_tEfNS_4arch4Sm80ELb1ELb0ELb1ELb1ELb0ELb1ELb1ELb0EEENS1_21CollectiveEpilogueFwdINS6_IJS8_SA_S9_EEENS6_IJNS7_ILi1EEESI_SI_EEESC_SE_Li256ELb1ELb1ELb0ELb0EEENS1_19SingleTileSchedulerILb1ELb0ELb1ELi128EEEEEEEEEvNT_6ParamsE)
        /*026c*/ 	.word	0x00000000


	//----- nvinfo : EIATTR_MIN_STACK_SIZE
	.align		4
.L_114:
        /*0270*/ 	.byte	0x04, 0x12
        /*0272*/ 	.short	(.L_116 - .L_115)
	.align		4
.L_115:
        /*0274*/ 	.word	index@(_ZN7cutlass13device_kernelIN5flash19enable_sm80_to_sm89INS1_16FlashAttnFwdSm80INS1_25CollectiveMainloopFwdSm80ILi8ELi2ELb1EN4cute5tupleIJNS5_1CILi128EEENS7_ILi96EEENS7_ILi192EEEEEELi192ENS_10bfloat16_tEfNS_4arch4Sm80ELb0ELb0ELb1ELb0ELb0ELb0ELb1ELb0EEENS1_21CollectiveEpilogueFwdINS6_IJS8_SA_S9_EEENS6_IJNS7_ILi1EEESI_SI_EEESC_SE_Li256ELb0ELb1ELb0ELb0EEENS1_19SingleTileSchedulerILb0ELb0ELb1ELi128EEEEEEEEEvNT_6ParamsE)
        /*0278*/ 	.word	0x00000050


	//----- nvinfo : EIATTR_MIN_STACK_SIZE
	.align		4
.L_116:
        /*027c*/ 	.byte	0x04, 0x12
        /*027e*/ 	.short	(.L_118 - .L_117)
	.align		4
.L_117:
        /*0280*/ 	.word	index@(_ZN7cutlass13device_kernelIN5flash19enable_sm80_to_sm89INS1_16FlashAttnFwdSm80INS1_25CollectiveMainloopFwdSm80ILi8ELi2ELb1EN4cute5tupleIJNS5_1CILi128EEENS7_ILi96EEENS7_ILi192EEEEEELi192ENS_10bfloat16_tEfNS_4arch4Sm80ELb0ELb0ELb1ELb1ELb0ELb0ELb1ELb0EEENS1_21CollectiveEpilogueFwdINS6_IJS8_SA_S9_EEENS6_IJNS7_ILi1EEESI_SI_EEESC_SE_Li256ELb1ELb1ELb0ELb0EEENS1_19SingleTileSchedulerILb1ELb0ELb1ELi128EEEEEEEEEvNT_6ParamsE)
        /*0284*/ 	.word	0x00000038


	//----- nvinfo : EIATTR_MIN_STACK_SIZE
	.align		4
.L_118:
        /*0288*/ 	.byte	0x04, 0x12
        /*028a*/ 	.short	(.L_120 - .L_119)
	.align		4
.L_119:
        /*028c*/ 	.word	index@(_ZN7cutlass13device_kernelIN5flash19enable_sm80_to_sm89INS1_16FlashAttnFwdSm80INS1_25CollectiveMainloopFwdSm80ILi8ELi2ELb0EN4cute5tupleIJNS5_1CILi128EEENS7_ILi64EEENS7_ILi192EEEEEELi192ENS_10bfloat16_tEfNS_4arch4Sm80ELb0ELb0ELb1ELb1ELb0ELb1ELb1ELb0EEENS1_21CollectiveEpilogueFwdINS6_IJS8_SA_S9_EEENS6_IJNS7_ILi1EEESI_SI_EEESC_SE_Li256ELb1ELb1ELb0ELb0EEENS1_19SingleTileSchedulerILb1ELb0ELb1ELi128EEEEEEEEEvNT_6ParamsE)
        /*0290*/ 	.word	0x00000000


	//----- nvinfo : EIATTR_MIN_STACK_SIZE
	.align		4
.L_120:
        /*0294*/ 	.byte	0x04, 0x12
        /*0296*/ 	.short	(.L_122 - .L_121)
	.align		4
.L_121:
        /*0298*/ 	.word	index@(_ZN7cutlass13device_kernelIN5flash19enable_sm80_to_sm89INS1_16FlashAttnFwdSm80INS1_25CollectiveMainloopFwdSm80ILi8ELi2ELb0EN4cute5tupleIJNS5_1CILi128EEENS7_ILi64EEENS7_ILi192EEEEEELi192ENS_10bfloat16_tEfNS_4arch4Sm80ELb0ELb1ELb1ELb0ELb0ELb0ELb1ELb0EEENS1_21CollectiveEpilogueFwdINS6_IJS8_SA_S9_EEENS6_IJNS7_ILi1EEESI_SI_EEESC_SE_Li256ELb0ELb1ELb0ELb0EEENS1_19SingleTileSchedulerILb0ELb0ELb1ELi128EEEEEEEEEvNT_6ParamsE)
        /*029c*/ 	.word	0x00000000


	//----- nvinfo : EIATTR_MIN_STACK_SIZE
	.align		4
.L_122:
        /*02a0*/ 	.byte	0x04, 0x12
        /*02a2*/ 	.short	(.L_124 - .L_123)
	.align		4
.L_123:
        /*02a4*/ 	.word	index@(_ZN7cutlass13device_kernelIN5flash19enable_sm80_to_sm89INS1_16FlashAttnFwdSm80INS1_25CollectiveMainloopFwdSm80ILi8ELi2ELb0EN4cute5tupleIJNS5_1CILi128EEENS7_ILi64EEENS7_ILi192EEEEEELi192ENS_10bfloat16_tEfNS_4arch4Sm80ELb0ELb1ELb1ELb1ELb0ELb0ELb1ELb0EEENS1_21CollectiveEpilogueFwdINS6_IJS8_SA_S9_EEENS6_IJNS7_ILi1EEESI_SI_EEESC_SE_Li256ELb1ELb1ELb0ELb0EEENS1_19SingleTileSchedulerILb1ELb0ELb1ELi128EEEEEEEEEvNT_6ParamsE)
        /*02a8*/ 	.word	0x00000000


	//----- nvinfo : EIATTR_MIN_STACK_SIZE
	.align		4
.L_124:
        /*02ac*/ 	.byte	0x04, 0x12
        /*02ae*/ 	.short	(.L_126 - .L_125)
	.align		4
.L_125:
        /*02b0*/ 	.word	index@(_ZN7cutlass13device_kernelIN5flash19enable_sm80_to_sm89INS1_16FlashAttnFwdSm80INS1_25CollectiveMainloopFwdSm80ILi8ELi2ELb0EN4cute5tupleIJNS5_1CILi128EEENS7_ILi64EEENS7_ILi192EEEEEELi192ENS_10bfloat16_tEfNS_4arch4Sm80ELb0ELb1ELb1ELb1ELb0ELb1ELb1ELb0EEENS1_21CollectiveEpilogueFwdINS6_IJS8_SA_S9_EEENS6_IJNS7_ILi1EEESI_SI_EEESC_SE_Li256ELb1ELb1ELb0ELb0EEENS1_19SingleTileSchedulerILb1ELb0ELb1ELi128EEEEEEEEEvNT_6ParamsE)
        /*02b4*/ 	.word	0x00000070


	//----- nvinfo : EIATTR_MIN_STACK_SIZE
	.align		4
.L_126:
        /*02b8*/ 	.byte	0x04, 0x12
        /*02ba*/ 	.short	(.L_128 - .L_127)
	.align		4
.L_127:
        /*02bc*/ 	.word	index@(_ZN7cutlass13device_kernelIN5flash19enable_sm80_to_sm89INS1_16FlashAttnFwdSm80INS1_25CollectiveMainloopFwdSm80ILi8ELi2ELb1EN4cute5tupleIJNS5_1CILi128EEENS7_ILi96EEENS7_ILi192EEEEEELi192ENS_10bfloat16_tEfNS_4arch4Sm80ELb1ELb0ELb1ELb0ELb0ELb0ELb1ELb0EEENS1_21CollectiveEpilogueFwdINS6_IJS8_SA_S9_EEENS6_IJNS7_ILi1EEESI_SI_EEESC_SE_Li256ELb0ELb1ELb0ELb0EEENS1_30DynamicPersistentTileSchedulerILi256ELi256ELb0ELb1ELb0EEEEEEEEEvNT_6ParamsE)
        /*02c0*/ 	.word	0x000000a8


	//----- nvinfo : EIATTR_MIN_STACK_SIZE
	.align		4
.L_128:
        /*02c4*/ 	.byte	0x04, 0x12
        /*02c6*/ 	.short	(.L_130 - .L_129)
	.align		4
.L_129:
        /*02c8*/ 	.word	index@(_ZN7cutlass13device_kernelIN5flash19enable_sm80_to_sm89INS1_16FlashAttnFwdSm80INS1_25CollectiveMainloopFwdSm80ILi8ELi2ELb1EN4cute5tupleIJNS5_1CILi128EEENS7_ILi96EEENS7_ILi192EEEEEELi192ENS_10bfloat16_tEfNS_4arch4Sm80ELb1ELb0ELb1ELb1ELb0ELb0ELb1ELb0EEENS1_21CollectiveEpilogueFwdINS6_IJS8_SA_S9_EEENS6_IJNS7_ILi1EEESI_SI_EEESC_SE_Li256ELb1ELb1ELb0ELb0EEENS1_19SingleTileSchedulerILb1ELb0ELb1ELi128EEEEEEEEEvNT_6ParamsE)
        /*02cc*/ 	.word	0x00000048


	//----- nvinfo : EIATTR_MIN_STACK_SIZE
	.align		4
.L_130:
        /*02d0*/ 	.byte	0x04, 0x12
        /*02d2*/ 	.short	(.L_132 - .L_131)
	.align		4
.L_131:
        /*02d4*/ 	.word	index@(_ZN7cutlass13device_kernelIN5flash19enable_sm80_to_sm89INS1_16FlashAttnFwdSm80INS1_25CollectiveMainloopFwdSm80ILi8ELi2ELb0EN4cute5tupleIJNS5_1CILi128EEENS7_ILi64EEENS7_ILi192EEEEEELi192ENS_10bfloat16_tEfNS_4arch4Sm80ELb1ELb0ELb1ELb1ELb0ELb1ELb1ELb0EEENS1_21CollectiveEpilogueFwdINS6_IJS8_SA_S9_EEENS6_IJNS7_ILi1EEESI_SI_EEESC_SE_Li256ELb1ELb1ELb0ELb0EEENS1_19SingleTileSchedulerILb1ELb0ELb1ELi128EEEEEEEEEvNT_6ParamsE)
        /*02d8*/ 	.word	0x00000000
.L_132:


//--------------------- .nv.info._ZN7cutlass13device_kernelIN5flash19enable_sm80_to_sm89INS1_16FlashAttnFwdSm80INS1_25CollectiveMainloopFwdSm80ILi8ELi1ELb1EN4cute5tupleIJNS5_1CILi128EEENS7_ILi96EEENS7_ILi192EEEEEELi192ENS_10bfloat16_tEfNS_4arch4Sm80ELb0ELb0ELb1ELb0ELb0ELb0ELb1ELb0EEENS1_21CollectiveEpilogueFwdINS6_IJS8_SA_S9_EEENS6_IJNS7_ILi1EEESI_SI_EEESC_SE_Li256ELb0ELb1ELb0ELb0EEENS1_19SingleTileSchedulerILb0ELb0ELb1ELi128EEEEEEEEEvNT_6ParamsE --------------------------
	.section	.nv.info._ZN7cutlass13device_kernelIN5flash19enable_sm80_to_sm89INS1_16FlashAttnFwdSm80INS1_25CollectiveMainloopFwdSm80ILi8ELi1ELb1EN4cute5tupleIJNS5_1CILi128EEENS7_ILi96EEENS7_ILi192EEEEEELi192ENS_10bfloat16_tEfNS_4arch4Sm80ELb0ELb0ELb1ELb0ELb0ELb0ELb1ELb0EEENS1_21CollectiveEpilogueFwdINS6_IJS8_SA_S9_EEENS6_IJNS7_ILi1EEESI_SI_EEESC_SE_Li256ELb0ELb1ELb0ELb0EEENS1_19SingleTileSchedulerILb0ELb0ELb1ELi128EEEEEEEEEvNT_6ParamsE,"",@"SHT_CUDA_INFO"
	.sectionflags	@""
	.align	4


	//----- nvinfo : EIATTR_CUDA_API_VERSION
	.align		4
        /*0000*/ 	.byte	0x04, 0x37
        /*0002*/ 	.short	(.L_134 - .L_133)
.L_133:
        /*0004*/ 	.word	0x00000082


	//----- nvinfo : EIATTR_SW2861232_WAR
	.align		4
.L_134:
        /*0008*/ 	.byte	0x01, 0x35
	.zero		2


	//----- nvinfo : EIATTR_PARAM_CBANK
	.align		4
        /*000c*/ 	.byte	0x04, 0x0a
        /*000e*/ 	.short	(.L_136 - .L_135)
	.align		4
.L_135:
        /*0010*/ 	.word	index@(.nv.constant0._ZN7cutlass13device_kernelIN5flash19enable_sm80_to_sm89INS1_16FlashAttnFwdSm80INS1_25CollectiveMainloopFwdSm80ILi8ELi1ELb1EN4cute5tupleIJNS5_1CILi128EEENS7_ILi96EEENS7_ILi192EEEEEELi192ENS_10bfloat16_tEfNS_4arch4Sm80ELb0ELb0ELb1ELb0ELb0ELb0ELb1ELb0EEENS1_21CollectiveEpilogueFwdINS6_IJS8_SA_S9_EEENS6_IJNS7_ILi1EEESI_SI_EEESC_SE_Li256ELb0ELb1ELb0ELb0EEENS1_19SingleTileSchedulerILb0ELb0ELb1ELi128EEEEEEEEEvNT_6ParamsE)
        /*0014*/ 	.short	0x0160
        /*0016*/ 	.short	0x0418


	//----- nvinfo : EIATTR_CBANK_PARAM_SIZE
	.align		4
.L_136:
        /*0018*/ 	.byte	0x03, 0x19
        /*001a*/ 	.short	0x0418


	//----- nvinfo : EIATTR_KPARAM_INFO
	.align		4
        /*001c*/ 	.byte	0x04, 0x17
        /*001e*/ 	.short	(.L_138 - .L_137)
.L_137:
        /*0020*/ 	.word	0x00000000
        /*0024*/ 	.short	0x0000
        /*0026*/ 	.short	0x0000
        /*0028*/ 	.byte	0x00, 0xf0, 0x61, 0x10


	//----- nvinfo : EIATTR_MAXREG_COUNT
	.align		4
.L_138:
        /*002c*/ 	.byte	0x03, 0x1b
        /*002e*/ 	.short	0x00ff


	//----- nvinfo : EIATTR_NUM_BARRIERS
	.align		4
        /*0030*/ 	.byte	0x02, 0x4c
        /*0032*/ 	.byte	0x02
	.zero		1


	//----- nvinfo : EIATTR_ANNOTATIONS
	.align		4
        /*0034*/ 	.byte	0x04, 0x55
        /*0036*/ 	.short	(.L_140 - .L_139)


	//   ....[0]....
.L_139:
        /*0038*/ 	.word	0x00000001
        /*003c*/ 	.byte	0x90, 0x02, 0x00, 0x00, 0x01, 0x00, 0x00, 0x00, 0x10, 0x04, 0x00, 0x00, 0x01, 0x00, 0x00, 0x00
        /* <DEDUP_REMOVED lines=35> */
        /*027c*/ 	.byte	0x30, 0xaf, 0x00, 0x00, 0x01, 0x00, 0x00, 0x00, 0x60, 0xaf, 0x00, 0x00


	//----- nvinfo : EIATTR_MERCURY_ISA_VERSION
	.align		4
.L_140:
        /*0288*/ 	.byte	0x03, 0x5f
        /*028a*/ 	.short	0x0000


	//----- nvinfo : EIATTR_COOP_GROUP_MASK_REGIDS
	.align		4
        /*028c*/ 	.byte	0x04, 0x29
        /*028e*/ 	.short	(.L_142 - .L_141)


	//   ....[0]....
.L_141:
        /*0290*/ 	.word	0xffffffff


	//   ....[1]....
        /*0294*/ 	.word	0xffffffff


	//   ....[2]....
        /*0298*/ 	.word	0xffffffff


	//   ....[3]....
        /*029c*/ 	.word	0xffffffff


	//   ....[4]....
        /*02a0*/ 	.word	0xffffffff


	//   ....[5]....
        /*02a4*/ 	.word	0xffffffff


	//   ....[6]....
        /*02a8*/ 	.word	0xffffffff


	//   ....[7]....
        /*02ac*/ 	.word	0xffffffff


	//   ....[8]....
        /*02b0*/ 	.word	0xffffffff


	//   ....[9]....
        /*02b4*/ 	.word	0xffffffff


	//   ....[10]....
        /*02b8*/ 	.word	0xffffffff


	//   ....[11]....
        /*02bc*/ 	.word	0xffffffff


	//   ....[12]....
        /*02c0*/ 	.word	0xffffffff


	//   ....[13]....
        /*02c4*/ 	.word	0xffffffff


	//   ....[14]....
        /*02c8*/ 	.word	0xffffffff


	//   ....[15]....
        /*02cc*/ 	.word	0xffffffff


	//   ....[16]....
        /*02d0*/ 	.word	0xffffffff


	//   ....[17]....
        /*02d4*/ 	.word	0xffffffff


	//   ....[18]....
        /*02d8*/ 	.word	0xffffffff


	//   ....[19]....
        /*02dc*/ 	.word	0xffffffff


	//   ....[20]....
        /*02e0*/ 	.word	0xffffffff


	//   ....[21]....
        /*02e4*/ 	.word	0xffffffff


	//   ....[22]....
        /*02e8*/ 	.word	0xffffffff


	//   ....[23]....
        /*02ec*/ 	.word	0xffffffff


	//   ....[24]....
        /*02f0*/ 	.word	0xffffffff


	//   ....[25]....
        /*02f4*/ 	.word	0xffffffff


	//   ....[26]....
        /*02f8*/ 	.word	0xffffffff


	//   ....[27]....
        /*02fc*/ 	.word	0xffffffff


	//   ....[28]....
        /*0300*/ 	.word	0xffffffff


	//   ....[29]....
        /*0304*/ 	.word	0xffffffff


	//   ....[30]....
        /*0308*/ 	.word	0xffffffff


	//   ....[31]....
        /*030c*/ 	.word	0xffffffff


	//----- nvinfo : EIATTR_COOP_GROUP_INSTR_OFFSETS
	.align		4
.L_142:
        /*0310*/ 	.byte	0x04, 0x28
        /*0312*/ 	.short	(.L_144 - .L_143)


	//   ....[0]....
.L_143:
        /*0314*/ 	.word	0x00000610


	//   ....[1]....
        /*0318*/ 	.word	0x00000650


	//   ....[2]....
        /*031c*/ 	.word	0x000006d0


	//   ....[3]....
        /*0320*/ 	.word	0x00000730


	//   ....[4]....
        /*0324*/ 	.word	0x00000760


	//   ....[5]....
        /*0328*/ 	.word	0x00000800


	//   ....[6]....
        /*032c*/ 	.word	0x00000830


	//   ....[7]....
        /*0330*/ 	.word	0x00000870


	//   ....[8]....
        /*0334*/ 	.word	0x000035b0


	//   ....[9]....
        /*0338*/ 	.word	0x00003670


	//   ....[10]....
        /*033c*/ 	.word	0x000036b0


	//   ....[11]....
        /*0340*/ 	.word	0x00003730


	//   ....[12]....
        /*0344*/ 	.word	0x00008520


	//   ....[13]....
        /*0348*/ 	.word	0x000085a0


	//   ....[14]....
        /*034c*/ 	.word	0x000085b0


	//   ....[15]....
        /*0350*/ 	.word	0x00008640


	//   ....[16]....
        /*0354*/ 	.word	0x0000ac10


	//   ....[17]....
        /*0358*/ 	.word	0x0000ac20


	//   ....[18]....
        /*035c*/ 	.word	0x0000ac50


	//   ....[19]....
        /*0360*/ 	.word	0x0000ac70


	//   ....[20]....
        /*0364*/ 	.word	0x0000c040


	//   ....[21]....
        /*0368*/ 	.word	0x0000c050


	//   ....[22]....
        /*036c*/ 	.word	0x0000c070


	//   ....[23]....
        /*0370*/ 	.word	0x0000c080


	//   ....[24]....
        /*0374*/ 	.word	0x0000c190


	//   ....[25]....
        /*0378*/ 	.word	0x0000c1b0


	//   ....[26]....
        /*037c*/ 	.word	0x0000c310


	//   ....[27]....
        /*0380*/ 	.word	0x0000c340


	//   ....[28]....
        /*0384*/ 	.word	0x0000c470


	//   ....[29]....
        /*0388*/ 	.word	0x0000c4a0


	//   ....[30]....
        /*038c*/ 	.word	0x0000c5d0


	//   ....[31]....
        /*0390*/ 	.word	0x0000c5f0


	//----- nvinfo : EIATTR_EXIT_INSTR_OFFSETS
	.align		4
.L_144:
        /*0394*/ 	.byte	0x04, 0x1c
        /*0396*/ 	.short	(.L_146 - .L_145)


	//   ....[0]....
.L_145:
        /*0398*/ 	.word	0x00000040


	//   ....[1]....
        /*039c*/ 	.word	0x0000c600


	//   ....[2]....
        /*03a0*/ 	.word	0x0000c6b0


	//   ....[3]....
        /*03a4*/ 	.word	0x0000c710


	//----- nvinfo : EIATTR_CTAIDZ_USED
	.align		4
.L_146:
        /*03a8*/ 	.byte	0x01, 0x04
	.zero		2


	//----- nvinfo : EIATTR_MAX_THREADS
	.align		4
        /*03ac*/ 	.byte	0x04, 0x05
        /*03ae*/ 	.short	(.L_148 - .L_147)
.L_147:
        /*03b0*/ 	.word	0x00000100
        /*03b4*/ 	.word	0x00000001
        /*03b8*/ 	.word	0x00000001


	//----- nvinfo : EIATTR_CRS_STACK_SIZE
	.align		4
.L_148:
        /*03bc*/ 	.byte	0x04, 0x1e
        /*03be*/ 	.short	(.L_150 - .L_149)
.L_149:
        /*03c0*/ 	.word	0x00000000
.L_150:


//--------------------- .nv.info._ZN7cutlass13device_kernelIN5flash19enable_sm80_to_sm89INS1_16FlashAttnFwdSm80INS1_25CollectiveMainloopFwdSm80ILi8ELi1ELb1EN4cute5tupleIJNS5_1CILi128EEENS7_ILi96EEENS7_ILi192EEEEEELi192ENS_10bfloat16_tEfNS_4arch4Sm80ELb0ELb0ELb1ELb1ELb0ELb0ELb1ELb0EEENS1_21CollectiveEpilogueFwdINS6_IJS8_SA_S9_EEENS6_IJNS7_ILi1EEESI_SI_EEESC_SE_Li256ELb1ELb1ELb0ELb0EEENS1_19SingleTileSchedulerILb1ELb0ELb1ELi128EEEEEEEEEvNT_6ParamsE --------------------------
	.section	.nv.info._ZN7cutlass13device_kernelIN5flash19enable_sm80_to_sm89INS1_16FlashAttnFwdSm80INS1_25CollectiveMainloopFwdSm80ILi8ELi1ELb1EN4cute5tupleIJNS5_1CILi128EEENS7_ILi96EEENS7_ILi192EEEEEELi192ENS_10bfloat16_tEfNS_4arch4Sm80ELb0ELb0ELb1ELb1ELb0ELb0ELb1ELb0EEENS1_21CollectiveEpilogueFwdINS6_IJS8_SA_S9_EEENS6_IJNS7_ILi1EEESI_SI_EEESC_SE_Li256ELb1ELb1ELb0ELb0EEENS1_19SingleTileSchedulerILb1ELb0ELb1ELi128EEEEEEEEEvNT_6ParamsE,"",@"SHT_CUDA_INFO"
	.sectionflags	@""
	.align	4


	//----- nvinfo : EIATTR_CUDA_API_VERSION
	.align		4
        /*0000*/ 	.byte	0x04, 0x37
        /*0002*/ 	.short	(.L_152 - .L_151)
.L_151:
        /*0004*/ 	.word	0x00000082


	//----- nvinfo : EIATTR_SW2861232_WAR
	.align		4
.L_152:
        /*0008*/ 	.byte	0x01, 0x35
	.zero		2


	//----- nvinfo : EIATTR_PARAM_CBANK
	.align		4
        /*000c*/ 	.byte	0x04, 0x0a
        /*000e*/ 	.short	(.L_154 - .L_153)
	.align		4
.L_153:
        /*0010*/ 	.word	index@(.nv.constant0._ZN7cutlass13device_kernelIN5flash19enable_sm80_to_sm89INS1_16FlashAttnFwdSm80INS1_25CollectiveMainloopFwdSm80ILi8ELi1ELb1EN4cute5tupleIJNS5_1CILi128EEENS7_ILi96EEENS7_ILi192EEEEEELi192ENS_10bfloat16_tEfNS_4arch4Sm80ELb0ELb0ELb1ELb1ELb0ELb0ELb1ELb0EEENS1_21CollectiveEpilogueFwdINS6_IJS8_SA_S9_EEENS6_IJNS7_ILi1EEESI_SI_EEESC_SE_Li256ELb1ELb1ELb0ELb0EEENS1_19SingleTileSchedulerILb1ELb0ELb1ELi128EEEEEEEEEvNT_6ParamsE)
        /*0014*/ 	.short	0x0160
        /*0016*/ 	.short	0x0418


	//----- nvinfo : EIATTR_CBANK_PARAM_SIZE
	.align		4
.L_154:
        /*0018*/ 	.byte	0x03, 0x19
        /*001a*/ 	.short	0x0418


	//----- nvinfo : EIATTR_KPARAM_INFO
	.align		4
        /*001c*/ 	.byte	0x04, 0x17
        /*001e*/ 	.short	(.L_156 - .L_155)
.L_155:
        /*0020*/ 	.word	0x00000000
        /*0024*/ 	.short	0x0000
        /*0026*/ 	.short	0x0000
        /*0028*/ 	.byte	0x00, 0xf0, 0x61, 0x10


	//----- nvinfo : EIATTR_MAXREG_COUNT
	.align		4
.L_156:
        /*002c*/ 	.byte	0x03, 0x1b
        /*002e*/ 	.short	0x00ff


	//----- nvinfo : EIATTR_NUM_BARRIERS
	.align		4
        /*0030*/ 	.byte	0x02, 0x4c
        /*0032*/ 	.byte	0x02
	.zero		1


	//----- nvinfo : EIATTR_ANNOTATIONS
	.align		4
        /*0034*/ 	.byte	0x04, 0x55
        /*0036*/ 	.short	(.L_158 - .L_157)


	//   ....[0]....
.L_157:
        /* <DEDUP_REMOVED lines=30> */
        /*020c*/ 	.byte	0x10, 0xcd, 0x00, 0x00


	//----- nvinfo : EIATTR_MERCURY_ISA_VERSION
	.align		4
.L_158:
        /*0210*/ 	.byte	0x03, 0x5f
        /*0212*/ 	.short	0x0000


	//----- nvinfo : EIATTR_COOP_GROUP_MASK_REGIDS
	.align		4
        /*0214*/ 	.byte	0x04, 0x29
        /*0216*/ 	.short	(.L_160 - .L_159)


	//   ....[0]....
.L_159:
        /*0218*/ 	.word	0xffffffff


	//   ....[1]....
        /*021c*/ 	.word	0xffffffff


	//   ....[2]....
        /*0220*/ 	.word	0xffffffff


	//   ....[3]....
        /*0224*/ 	.word	0xffffffff


	//   ....[4]....
        /*0228*/ 	.word	0xffffffff


	//   ....[5]....
        /*022c*/ 	.word	0xffffffff


	//   ....[6]....
        /*0230*/ 	.word	0xffffffff


	//   ....[7]....
        /*0234*/ 	.word	0xffffffff


	//   ....[8]....
        /*0238*/ 	.word	0xffffffff


	//   ....[9]....
        /*023c*/ 	.word	0xffffffff


	//   ....[10]....
        /*0240*/ 	.word	0xffffffff


	//   ....[11]....
        /*0244*/ 	.word	0xffffffff


	//   ....[12]....
        /*0248*/ 	.word	0xffffffff


	//   ....[13]....
        /*024c*/ 	.word	0xffffffff


	//   ....[14]....
        /*0250*/ 	.word	0xffffffff


	//   ....[15]....
        /*0254*/ 	.word	0xffffffff


	//   ....[16]....
        /*0258*/ 	.word	0xffffffff


	//   ....[17]....
        /*025c*/ 	.word	0xffffffff


	//   ....[18]....
        /*0260*/ 	.word	0xffffffff


	//   ....[19]....
        /*0264*/ 	.word	0xffffffff


	//   ....[20]....
        /*0268*/ 	.word	0xffffffff


	//   ....[21]....
        /*026c*/ 	.word	0xffffffff


	//   ....[22]....
        /*0270*/ 	.word	0xffffffff


	//   ....[23]....
        /*0274*/ 	.word	0xffffffff


	//   ....[24]....
        /*0278*/ 	.word	0xffffffff


	//   ....[25]....
        /*027c*/ 	.word	0xffffffff


	//   ....[26]....
        /*0280*/ 	.word	0xffffffff


	//   ....[27]....
        /*0284*/ 	.word	0xffffffff


	//   ....[28]....
        /*0288*/ 	.word	0xffffffff


	//   ....[29]....
        /*028c*/ 	.word	0xffffffff


	//   ....[30]....
        /*0290*/ 	.word	0xffffffff


	//   ....[31]....
        /*0294*/ 	.word	0xffffffff


	//   ....[32]....
        /*0298*/ 	.word	0xffffffff


	//   ....[33]....
        /*029c*/ 	.word	0xffffffff


	//   ....[34]....
        /*02a0*/ 	.word	0xffffffff


	//   ....[35]....
        /*02a4*/ 	.word	0xffffffff


	//   ....[36]....
        /*02a8*/ 	.word	0xffffffff


	//   ....[37]....
        /*02ac*/ 	.word	0xffffffff


	//   ....[38]....
        /*02b0*/ 	.word	0xffffffff


	//   ....[39]....
        /*02b4*/ 	.word	0xffffffff


	//   ....[40]....
        /*02b8*/ 	.word	0xffffffff


	//----- nvinfo : EIATTR_COOP_GROUP_INSTR_OFFSETS
	.align		4
.L_160:
        /*02bc*/ 	.byte	0x04, 0x28
        /*02be*/ 	.short	(.L_162 - .L_161)


	//   ....[0]....
.L_161:
        /*02c0*/ 	.word	0x00000090


	//   ....[1]....
        /*02c4*/ 	.word	0x00000e80


	//   ....[2]....
        /*02c8*/ 	.word	0x00000ef0


	//   ....[3]....
        /*02cc*/ 	.word	0x00001180


	//   ....[4]....
        /*02d0*/ 	.word	0x000011b0


	//   ....[5]....
        /*02d4*/ 	.word	0x00001360


	//   ....[6]....
        /*02d8*/ 	.word	0x00001390


	//   ....[7]....
        /*02dc*/ 	.word	0x000013d0


	//   ....[8]....
        /*02e0*/ 	.word	0x00001440


	//   ....[9]....
        /*02e4*/ 	.word	0x00003f10


	//   ....[10]....
        /*02e8*/ 	.word	0x00003fc0


	//   ....[11]....
        /*02ec*/ 	.word	0x00003ff0


	//   ....[12]....
        /*02f0*/ 	.word	0x00004060


	//   ....[13]....
        /*02f4*/ 	.word	0x00008900


	//   ....[14]....
        /*02f8*/ 	.word	0x00008970


	//   ....[15]....
        /*02fc*/ 	.word	0x00008980


	//   ....[16]....
        /*0300*/ 	.word	0x00008a10


	//   ....[17]....
        /*0304*/ 	.word	0x0000aed0


	//   ....[18]....
        /*0308*/ 	.word	0x0000aee0


	//   ....[19]....
        /*030c*/ 	.word	0x0000af10


	//   ....[20]....
        /*0310*/ 	.word	0x0000af20


	//   ....[21]....
        /*0314*/ 	.word	0x0000c490


	//   ....[22]....
        /*0318*/ 	.word	0x0000c4e0


	//   ....[23]....
        /*031c*/ 	.word	0x0000c510


	//   ....[24]....
        /*0320*/ 	.word	0x0000c530


	//   ....[25]....
        /*0324*/ 	.word	0x0000c710


	//   ....[26]....
        /*0328*/ 	.word	0x0000c720


	//   ....[27]....
        /*032c*/ 	.word	0x0000c8a0


	//   ....[28]....
        /*0330*/ 	.word	0x0000c8d0


	//   ....[29]....
        /*0334*/ 	.word	0x0000ca20


	//   ....[30]....
        /*0338*/ 	.word	0x0000ca50


	//   ....[31]....
        /*033c*/ 	.word	0x0000cba0


	//   ....[32]....
        /*0340*/ 	.word	0x0000cbc0


	//   ....[33]....
        /*0344*/ 	.word	0x0000d3c0


	//   ....[34]....
        /*0348*/ 	.word	0x0000d3e0


	//   ....[35]....
        /*034c*/ 	.word	0x0000d530


	//   ....[36]....
        /*0350*/ 	.word	0x0000d560


	//   ....[37]....
        /*0354*/ 	.word	0x0000d690


	//   ....[38]....
        /*0358*/ 	.word	0x0000d6c0


	//   ....[39]....
        /*035c*/ 	.word	0x0000d7f0


	//   ....[40]....
        /*0360*/ 	.word	0x0000d810


	//----- nvinfo : EIATTR_EXIT_INSTR_OFFSETS
	.align		4
.L_162:
        /*0364*/ 	.byte	0x04, 0x1c
        /*0366*/ 	.short	(.L_164 - .L_163)


	//   ....[0]....
.L_163:
        /*0368*/ 	.word	0x00000350


	//   ....[1]....
        /*036c*/ 	.word	0x0000cbd0


	//   ....[2]....
        /*0370*/ 	.word	0x0000cca0


	//   ....[3]....
        /*0374*/ 	.word	0x0000cd00


	//   ....[4]....
        /*0378*/ 	.word	0x0000d820


	//   ....[5]....
        /*037c*/ 	.word	0x0000d8d0


	//   ....[6]....
        /*0380*/ 	.word	0x0000d930


	//----- nvinfo : EIATTR_CTAIDZ_USED
	.align		4
.L_164:
        /*0384*/ 	.byte	0x01, 0x04
	.zero		2


	//----- nvinfo : EIATTR_MAX_THREADS
	.align		4
        /*0388*/ 	.byte	0x04, 0x05
        /*038a*/ 	.short	(.L_166 - .L_165)
.L_165:
        /*038c*/ 	.word	0x00000100
        /*0390*/ 	.word	0x00000001
        /*0394*/ 	.word	0x00000001


	//----- nvinfo : EIATTR_CRS_STACK_SIZE
	.align		4
.L_166:
        /*0398*/ 	.byte	0x04, 0x1e
        /*039a*/ 	.short	(.L_168 - .L_167)
.L_167:
        /*039c*/ 	.word	0x00000000
.L_168:


//--------------------- .nv.info._ZN7cutlass13device_kernelIN5flash19enable_sm80_to_sm89INS1_16FlashAttnFwdSm80INS1_25CollectiveMainloopFwdSm80ILi8ELi1ELb0EN4cute5tupleIJNS5_1CILi128EEENS7_ILi64EEENS7_ILi192EEEEEELi192ENS_10bfloat16_tEfNS_4arch4Sm80ELb0ELb0ELb1ELb1ELb0ELb1ELb1ELb0EEENS1_21CollectiveEpilogueFwdINS6_IJS8_SA_S9_EEENS6_IJNS7_ILi1EEESI_SI_EEESC_SE_Li256ELb1ELb1ELb0ELb0EEENS1_19SingleTileSchedulerILb1ELb0ELb1ELi128EEEEEEEEEvNT_6ParamsE --------------------------
	.section	.nv.info._ZN7cutlass13device_kernelIN5flash19enable_sm80_to_sm89INS1_16FlashAttnFwdSm80INS1_25CollectiveMainloopFwdSm80ILi8ELi1ELb0EN4cute5tupleIJNS5_1CILi128EEENS7_ILi64EEENS7_ILi192EEEEEELi192ENS_10bfloat16_tEfNS_4arch4Sm80ELb0ELb0ELb1ELb1ELb0ELb1ELb1ELb0EEENS1_21CollectiveEpilogueFwdINS6_IJS8_SA_S9_EEENS6_IJNS7_ILi1EEESI_SI_EEESC_SE_Li256ELb1ELb1ELb0ELb0EEENS1_19SingleTileSchedulerILb1ELb0ELb1ELi128EEEEEEEEEvNT_6ParamsE,"",@"SHT_CUDA_INFO"
	.sectionflags	@""
	.align	4


	//----- nvinfo : EIATTR_CUDA_API_VERSION
	.align		4
        /*0000*/ 	.byte	0x04, 0x37
        /*0002*/ 	.short	(.L_170 - .L_169)
.L_169:
        /*0004*/ 	.word	0x00000082


	//----- nvinfo : EIATTR_SW2861232_WAR
	.align		4
.L_170:
        /*0008*/ 	.byte	0x01, 0x35
	.zero		2


	//----- nvinfo : EIATTR_PARAM_CBANK
	.align		4
        /*000c*/ 	.byte	0x04, 0x0a
        /*000e*/ 	.short	(.L_172 - .L_171)
	.align		4
.L_171:
        /*0010*/ 	.word	index@(.nv.constant0._ZN7cutlass13device_kernelIN5flash19enable_sm80_to_sm89INS1_16FlashAttnFwdSm80INS1_25CollectiveMainloopFwdSm80ILi8ELi1ELb0EN4cute5tupleIJNS5_1CILi128EEENS7_ILi64EEENS7_ILi192EEEEEELi192ENS_10bfloat16_tEfNS_4arch4Sm80ELb0ELb0ELb1ELb1ELb0ELb1ELb1ELb0EEENS1_21CollectiveEpilogueFwdINS6_IJS8_SA_S9_EEENS6_IJNS7_ILi1EEESI_SI_EEESC_SE_Li256ELb1ELb1ELb0ELb0EEENS1_19SingleTileSchedulerILb1ELb0ELb1ELi128EEEEEEEEEvNT_6ParamsE)
        /*0014*/ 	.short	0x0160
        /*0016*/ 	.short	0x0418


	//----- nvinfo : EIATTR_CBANK_PARAM_SIZE
	.align		4
.L_172:
        /*0018*/ 	.byte	0x03, 0x19
        /*001a*/ 	.short	0x0418


	//----- nvinfo : EIATTR_KPARAM_INFO
	.align		4
        /*001c*/ 	.byte	0x04, 0x17
        /*001e*/ 	.short	(.L_174 - .L_173)
.L_173:
        /*0020*/ 	.word	0x00000000
        /*0024*/ 	.short	0x0000
        /*0026*/ 	.short	0x0000
        /*0028*/ 	.byte	0x00, 0xf0, 0x61, 0x10


	//----- nvinfo : EIATTR_MAXREG_COUNT
	.align		4
.L_174:
        /*002c*/ 	.byte	0x03, 0x1b
        /*002e*/ 	.short	0x00ff


	//----- nvinfo : EIATTR_NUM_BARRIERS
	.align		4
        /*0030*/ 	.byte	0x02, 0x4c
        /*0032*/ 	.byte	0x02
	.zero		1


	//----- nvinfo : EIATTR_MERCURY_ISA_VERSION
	.align		4
        /*0034*/ 	.byte	0x03, 0x5f
        /*0036*/ 	.short	0x0000


	//----- nvinfo : EIATTR_COOP_GROUP_MASK_REGIDS
	.align		4
        /*0038*/ 	.byte	0x04, 0x29
        /*003a*/ 	.short	(.L_176 - .L_175)


	//   ....[0]....
.L_175:
        /*003c*/ 	.word	0xffffffff


	//   ....[1]....
        /*0040*/ 	.word	0xffffffff


	//   ....[2]....
        /*0044*/ 	.word	0xffffffff


	//   ....[3]....
        /*0048*/ 	.word	0xffffffff


	//   ....[4]....
        /*004c*/ 	.word	0xffffffff


	//   ....[5]....
        /*0050*/ 	.word	0xffffffff


	//   ....[6]....
        /*0054*/ 	.word	0xffffffff


	//   ....[7]....
        /*0058*/ 	.word	0xffffffff


	//   ....[8]....
        /*005c*/ 	.word	0xffffffff


	//   ....[9]....
        /*0060*/ 	.word	0xffffffff


	//   ....[10]....
        /*0064*/ 	.word	0xffffffff


	//   ....[11]....
        /*0068*/ 	.word	0xffffffff


	//   ....[12]....
        /*006c*/ 	.word	0xffffffff


	//   ....[13]....
        /*0070*/ 	.word	0xffffffff


	//   ....[14]....
        /*0074*/ 	.word	0xffffffff


	//   ....[15]....
        /*0078*/ 	.word	0xffffffff


	//   ....[16]....
        /*007c*/ 	.word	0xffffffff


	//   ....[17]....
        /*0080*/ 	.word	0xffffffff


	//   ....[18]....
        /*0084*/ 	.word	0xffffffff


	//   ....[19]....
        /*0088*/ 	.word	0xffffffff


	//   ....[20]....
        /*008c*/ 	.word	0xffffffff


	//   ....[21]....
        /*0090*/ 	.word	0xffffffff


	//   ....[22]....
        /*0094*/ 	.word	0xffffffff


	//   ....[23]....
        /*0098*/ 	.word	0xffffffff


	//   ....[24]....
        /*009c*/ 	.word	0xffffffff


	//   ....[25]....
        /*00a0*/ 	.word	0xffffffff


	//   ....[26]....
        /*00a4*/ 	.word	0xffffffff


	//   ....[27]....
        /*00a8*/ 	.word	0xffffffff


	//   ....[28]....
        /*00ac*/ 	.word	0xffffffff


	//   ....[29]....
        /*00b0*/ 	.word	0xffffffff


	//   ....[30]....
        /*00b4*/ 	.word	0xffffffff


	//   ....[31]....
        /*00b8*/ 	.word	0xffffffff


	//   ....[32]....
        /*00bc*/ 	.word	0xffffffff


	//   ....[33]....
        /*00c0*/ 	.word	0xffffffff


	//   ....[34]....
        /*00c4*/ 	.word	0xffffffff


	//   ....[35]....
        /*00c8*/ 	.word	0xffffffff


	//   ....[36]....
        /*00cc*/ 	.word	0xffffffff


	//   ....[37]....
        /*00d0*/ 	.word	0xffffffff


	//   ....[38]....
        /*00d4*/ 	.word	0xffffffff


	//   ....[39]....
        /*00d8*/ 	.word	0xffffffff


	//   ....[40]....
        /*00dc*/ 	.word	0xffffffff


	//----- nvinfo : EIATTR_COOP_GROUP_INSTR_OFFSETS
	.align		4
.L_176:
        /*00e0*/ 	.byte	0x04, 0x28
        /*00e2*/ 	.short	(.L_178 - .L_177)


	//   ....[0]....
.L_177:
        /*00e4*/ 	.word	0x00000080


	//   ....[1]....
        /*00e8*/ 	.word	0x00006450


	//   ....[2]....
        /*00ec*/ 	.word	0x00006480


	//   ....[3]....
        /*00f0*/ 	.word	0x00006760


	//   ....[4]....
        /*00f4*/ 	.word	0x00006790


	//   ....[5]....
        /*00f8*/ 	.word	0x000068d0


	//   ....[6]....
        /*00fc*/ 	.word	0x00006900


	//   ....[7]....
        /*0100*/ 	.word	0x00006a30


	//   ....[8]....
        /*0104*/ 	.word	0x00006a70


	//   ....[9]....
        /*0108*/ 	.word	0x0000e0c0


	//   ....[10]....
        /*010c*/ 	.word	0x0000e1c0


	//   ....[11]....
        /*0110*/ 	.word	0x0000e1d0


	//   ....[12]....
        /*0114*/ 	.word	0x0000e240


	//   ....[13]....
        /*0118*/ 	.word	0x00010870


	//   ....[14]....
        /*011c*/ 	.word	0x00010890


	//   ....[15]....
        /*0120*/ 	.word	0x000108b0


	//   ....[16]....
        /*0124*/ 	.word	0x000108d0


	//   ....[17]....
        /*0128*/ 	.word	0x00012230


	//   ....[18]....
        /*012c*/ 	.word	0x00012260


	//   ....[19]....
        /*0130*/ 	.word	0x000122c0


	//   ....[20]....
        /*0134*/ 	.word	0x000122d0


	//   ....[21]....
        /*0138*/ 	.word	0x000137e0


	//   ....[22]....
        /*013c*/ 	.word	0x00013820


	//   ....[23]....
        /*0140*/ 	.word	0x00013860


	//   ....[24]....
        /*0144*/ 	.word	0x000138a0


	//   ....[25]....
        /*0148*/ 	.word	0x00013a90


	//   ....[26]....
        /*014c*/ 	.word	0x00013aa0


	//   ....[27]....
        /*0150*/ 	.word	0x00013c20


	//   ....[28]....
        /*0154*/ 	.word	0x00013c50


	//   ....[29]....
        /*0158*/ 	.word	0x00013da0


	//   ....[30]....
        /*015c*/ 	.word	0x00013dd0


	//   ....[31]....
        /*0160*/ 	.word	0x00013f20


	//   ....[32]....
        /*0164*/ 	.word	0x00013f40


	//   ....[33]....
        /*0168*/ 	.word	0x00014720


	//   ....[34]....
        /*016c*/ 	.word	0x00014740


	//   ....[35]....
        /*0170*/ 	.word	0x00014870


	//   ....[36]....
        /*0174*/ 	.word	0x000148a0


	//   ....[37]....
        /*0178*/ 	.word	0x000149d0


	//   ....[38]....
        /*017c*/ 	.word	0x00014a00


	//   ....[39]....
        /*0180*/ 	.word	0x00014b30


	//   ....[40]....
        /*0184*/ 	.word	0x00014b50


	//----- nvinfo : EIATTR_EXIT_INSTR_OFFSETS
	.align		4
.L_178:
        /*0188*/ 	.byte	0x04, 0x1c
        /*018a*/ 	.short	(.L_180 - .L_179)


	//   ....[0]....
.L_179:
        /*018c*/ 	.word	0x00000310


	//   ....[1]....
        /*0190*/ 	.word	0x00013f50


	//   ....[2]....
        /*0194*/ 	.word	0x00014020


	//   ....[3]....
        /*0198*/ 	.word	0x00014080


	//   ....[4]....
        /*019c*/ 	.word	0x00014b60


	//   ....[5]....
        /*01a0*/ 	.word	0x00014c10


	//   ....[6]....
        /*01a4*/ 	.word	0x00014c70


	//----- nvinfo : EIATTR_CTAIDZ_USED
	.align		4
.L_180:
        /*01a8*/ 	.byte	0x01, 0x04
	.zero		2


	//----- nvinfo : EIATTR_MAX_THREADS
	.align		4
        /*01ac*/ 	.byte	0x04, 0x05
        /*01ae*/ 	.short	(.L_182 - .L_181)
.L_181:
        /*01b0*/ 	.word	0x00000100
        /*01b4*/ 	.word	0x00000001
        /*01b8*/ 	.word	0x00000001


	//----- nvinfo : EIATTR_CRS_STACK_SIZE
	.align		4
.L_182:
        /*01bc*/ 	.byte	0x04, 0x1e
        /*01be*/ 	.short	(.L_184 - .L_183)
.L_183:
        /*01c0*/ 	.word	0x00000000
.L_184:


//--------------------- .nv.info._ZN7cutlass13device_kernelIN5flash19enable_sm80_to_sm89INS1_16FlashAttnFwdSm80INS1_25CollectiveMainloopFwdSm80ILi8ELi1ELb0EN4cute5tupleIJNS5_1CILi128EEENS7_ILi64EEENS7_ILi192EEEEEELi192ENS_10bfloat16_tEfNS_4arch4Sm80ELb0ELb1ELb1ELb0ELb0ELb0ELb1ELb0EEENS1_21CollectiveEpilogueFwdINS6_IJS8_SA_S9_EEENS6_IJNS7_ILi1EEESI_SI_EEESC_SE_Li256ELb0ELb1ELb0ELb0EEENS1_19SingleTileSchedulerILb0ELb0ELb1ELi128EEEEEEEEEvNT_6ParamsE --------------------------
	.section	.nv.info._ZN7cutlass13device_kernelIN5flash19enable_sm80_to_sm89INS1_16FlashAttnFwdSm80INS1_25CollectiveMainloopFwdSm80ILi8ELi1ELb0EN4cute5tupleIJNS5_1CILi128EEENS7_ILi64EEENS7_ILi192EEEEEELi192ENS_10bfloat16_tEfNS_4arch4Sm80ELb0ELb1ELb1ELb0ELb0ELb0ELb1ELb0EEENS1_21CollectiveEpilogueFwdINS6_IJS8_SA_S9_EEENS6_IJNS7_ILi1EEESI_SI_EEESC_SE_Li256ELb0ELb1ELb0ELb0EEENS1_19SingleTileSchedulerILb0ELb0ELb1ELi128EEEEEEEEEvNT_6ParamsE,"",@"SHT_CUDA_INFO"
	.sectionflags	@""
	.align	4


	//----- nvinfo : EIATTR_CUDA_API_VERSION
	.align		4
        /*0000*/ 	.byte	0x04, 0x37
        /*0002*/ 	.short	(.L_186 - .L_185)
.L_185:
        /*0004*/ 	.word	0x00000082


	//----- nvinfo : EIATTR_SW2861232_WAR
	.align		4
.L_186:
        /*0008*/ 	.byte	0x01, 0x35
	.zero		2


	//----- nvinfo : EIATTR_PARAM_CBANK
	.align		4
        /*000c*/ 	.byte	0x04, 0x0a
        /*000e*/ 	.short	(.L_188 - .L_187)
	.align		4
.L_187:
        /*0010*/ 	.word	index@(.nv.constant0._ZN7cutlass13device_kernelIN5flash19enable_sm80_to_sm89INS1_16FlashAttnFwdSm80INS1_25CollectiveMainloopFwdSm80ILi8ELi1ELb0EN4cute5tupleIJNS5_1CILi128EEENS7_ILi64EEENS7_ILi192EEEEEELi192ENS_10bfloat16_tEfNS_4arch4Sm80ELb0ELb1ELb1ELb0ELb0ELb0ELb1ELb0EEENS1_21CollectiveEpilogueFwdINS6_IJS8_SA_S9_EEENS6_IJNS7_ILi1EEESI_SI_EEESC_SE_Li256ELb0ELb1ELb0ELb0EEENS1_19SingleTileSchedulerILb0ELb0ELb1ELi128EEEEEEEEEvNT_6ParamsE)
        /*0014*/ 	.short	0x0160
        /*0016*/ 	.short	0x0418


	//----- nvinfo : EIATTR_CBANK_PARAM_SIZE
	.align		4
.L_188:
        /*0018*/ 	.byte	0x03, 0x19
        /*001a*/ 	.short	0x0418


	//----- nvinfo : EIATTR_KPARAM_INFO
	.align		4
        /*001c*/ 	.byte	0x04, 0x17
        /*001e*/ 	.short	(.L_190 - .L_189)
.L_189:
        /*0020*/ 	.word	0x00000000
        /*0024*/ 	.short	0x0000
        /*0026*/ 	.short	0x0000
        /*0028*/ 	.byte	0x00, 0xf0, 0x61, 0x10


	//----- nvinfo : EIATTR_MAXREG_COUNT
	.align		4
.L_190:
        /*002c*/ 	.byte	0x03, 0x1b
        /*002e*/ 	.short	0x00ff


	//----- nvinfo : EIATTR_NUM_BARRIERS
	.align		4
        /*0030*/ 	.byte	0x02, 0x4c
        /*0032*/ 	.byte	0x02
	.zero		1


	//----- nvinfo : EIATTR_MERCURY_ISA_VERSION
	.align		4
        /*0034*/ 	.byte	0x03, 0x5f
        /*0036*/ 	.short	0x0000


	//----- nvinfo : EIATTR_COOP_GROUP_MASK_REGIDS
	.align		4
        /*0038*/ 	.byte	0x04, 0x29
        /*003a*/ 	.short	(.L_192 - .L_191)


	//   ....[0]....
.L_191:
        /*003c*/ 	.word	0xffffffff


	//   ....[1]....
        /*0040*/ 	.word	0xffffffff


	//   ....[2]....
        /*0044*/ 	.word	0xffffffff


	//   ....[3]....
        /*0048*/ 	.word	0xffffffff


	//   ....[4]....
        /*004c*/ 	.word	0xffffffff


	//   ....[5]....
        /*0050*/ 	.word	0xffffffff


	//   ....[6]....
        /*0054*/ 	.word	0xffffffff


	//   ....[7]....
        /*0058*/ 	.word	0xffffffff


	//   ....[8]....
        /*005c*/ 	.word	0xffffffff


	//   ....[9]....
        /*0060*/ 	.word	0xffffffff


	//   ....[10]....
        /*0064*/ 	.word	0xffffffff


	//   ....[11]....
        /*0068*/ 	.word	0xffffffff


	//   ....[12]....
        /*006c*/ 	.word	0xffffffff


	//   ....[13]....
        /*0070*/ 	.word	0xffffffff


	//   ....[14]....
        /*0074*/ 	.word	0xffffffff


	//   ....[15]....
        /*0078*/ 	.word	0xffffffff


	//   ....[16]....
        /*007c*/ 	.word	0xffffffff


	//   ....[17]....
        /*0080*/ 	.word	0xffffffff


	//   ....[18]....
        /*0084*/ 	.word	0xffffffff


	//   ....[19]....
        /*0088*/ 	.word	0xffffffff


	//   ....[20]....
        /*008c*/ 	.word	0xffffffff


	//   ....[21]....
        /*0090*/ 	.word	0xffffffff


	//   ....[22]....
        /*0094*/ 	.word	0xffffffff


	//   ....[23]....
        /*0098*/ 	.word	0xffffffff


	//   ....[24]....
        /*009c*/ 	.word	0xffffffff


	//   ....[25]....
        /*00a0*/ 	.word	0xffffffff


	//   ....[26]....
        /*00a4*/ 	.word	0xffffffff


	//   ....[27]....
        /*00a8*/ 	.word	0xffffffff


	//   ....[28]....
        /*00ac*/ 	.word	0xffffffff


	//   ....[29]....
        /*00b0*/ 	.word	0xffffffff


	//   ....[30]....
        /*00b4*/ 	.word	0xffffffff


	//   ....[31]....
        /*00b8*/ 	.word	0xffffffff


	//   ....[32]....
        /*00bc*/ 	.word	0xffffffff


	//   ....[33]....
        /*00c0*/ 	.word	0xffffffff


	//   ....[34]....
        /*00c4*/ 	.word	0xffffffff


	//   ....[35]....
        /*00c8*/ 	.word	0xffffffff


	//   ....[36]....
        /*00cc*/ 	.word	0xffffffff


	//   ....[37]....
        /*00d0*/ 	.word	0xffffffff


	//   ....[38]....
        /*00d4*/ 	.word	0xffffffff


	//   ....[39]....
        /*00d8*/ 	.word	0xffffffff


	//   ....[40]....
        /*00dc*/ 	.word	0xffffffff


	//   ....[41]....
        /*00e0*/ 	.word	0xffffffff


	//   ....[42]....
        /*00e4*/ 	.word	0xffffffff


	//   ....[43]....
        /*00e8*/ 	.word	0xffffffff


	//   ....[44]....
        /*00ec*/ 	.word	0xffffffff


	//   ....[45]....
        /*00f0*/ 	.word	0xffffffff


	//   ....[46]....
        /*00f4*/ 	.word	0xffffffff


	//   ....[47]....
        /*00f8*/ 	.word	0xffffffff


	//   ....[48]....
        /*00fc*/ 	.word	0xffffffff


	//   ....[49]....
        /*0100*/ 	.word	0xffffffff


	//   ....[50]....
        /*0104*/ 	.word	0xffffffff


	//   ....[51]....
        /*0108*/ 	.word	0xffffffff


	//   ....[52]....
        /*010c*/ 	.word	0xffffffff


	//   ....[53]....
        /*0110*/ 	.word	0xffffffff


	//----- nvinfo : EIATTR_COOP_GROUP_INSTR_OFFSETS
	.align		4
.L_192:
        /*0114*/ 	.byte	0x04, 0x28
        /*0116*/ 	.short	(.L_194 - .L_193)


	//   ....[0]....
.L_193:
        /*0118*/ 	.word	0x00000d50


	//   ....[1]....
        /*011c*/ 	.word	0x00000d90


	//   ....[2]....
        /*0120*/ 	.word	0x00000dc0


	//   ....[3]....
        /*0124*/ 	.word	0x00000df0


	//   ....[4]....
        /*0128*/ 	.word	0x00000f30


	//   ....[5]....
        /*012c*/ 	.word	0x00000f80


	//   ....[6]....
        /*0130*/ 	.word	0x00000fd0


	//   ....[7]....
        /*0134*/ 	.word	0x00001070


	//   ....[8]....
        /*0138*/ 	.word	0x00002a70


	//   ....[9]....
        /*013c*/ 	.word	0x00002dd0


	//   ....[10]....
        /*0140*/ 	.word	0x00003af0


	//   ....[11]....
        /*0144*/ 	.word	0x00003b10


	//   ....[12]....
        /*0148*/ 	.word	0x00003b30


	//   ....[13]....
        /*014c*/ 	.word	0x00003b50


	//   ....[14]....
        /*0150*/ 	.word	0x00006050


	//   ....[15]....
        /*0154*/ 	.word	0x00006410


	//   ....[16]....
        /*0158*/ 	.word	0x00006c60


	//   ....[17]....
        /*015c*/ 	.word	0x00006e30


	//   ....[18]....
        /*0160*/ 	.word	0x00006e80


	//   ....[19]....
        /*0164*/ 	.word	0x00006f10


	//   ....[20]....
        /*0168*/ 	.word	0x00009cd0


	//   ....[21]....
        /*016c*/ 	.word	0x00009cf0


	//   ....[22]....
        /*0170*/ 	.word	0x00009d10


	//   ....[23]....
        /*0174*/ 	.word	0x00009d30


	//   ....[24]....
        /*0178*/ 	.word	0x0000caf0


	//   ....[25]....
        /*017c*/ 	.word	0x0000ce80


	//   ....[26]....
        /*0180*/ 	.word	0x0000d600


	//   ....[27]....
        /*0184*/ 	.word	0x0000d7e0


	//   ....[28]....
        /*0188*/ 	.word	0x0000d820


	//   ....[29]....
        /*018c*/ 	.word	0x0000d8a0


	//   ....[30]....
        /*0190*/ 	.word	0x0000ef70


	//   ....[31]....
        /*0194*/ 	.word	0x0000efa0


	//   ....[32]....
        /*0198*/ 	.word	0x0000efe0


	//   ....[33]....
        /*019c*/ 	.word	0x0000eff0


	//   ....[34]....
        /*01a0*/ 	.word	0x00010520


	//   ....[35]....
        /*01a4*/ 	.word	0x00010530


	//   ....[36]....
        /*01a8*/ 	.word	0x00010550


	//   ....[37]....
        /*01ac*/ 	.word	0x00010570


	//   ....[38]....
        /*01b0*/ 	.word	0x00010590


	//   ....[39]....
        /*01b4*/ 	.word	0x000105b0


	//   ....[40]....
        /*01b8*/ 	.word	0x000107e0


	//   ....[41]....
        /*01bc*/ 	.word	0x00010810


	//   ....[42]....
        /*01c0*/ 	.word	0x00010960


	//   ....[43]....
        /*01c4*/ 	.word	0x00010990


	//   ....[44]....
        /*01c8*/ 	.word	0x00010ae0


	//   ....[45]....
        /*01cc*/ 	.word	0x00010b00


	//   ....[46]....
        /*01d0*/ 	.word	0x00011190


	//   ....[47]....
        /*01d4*/ 	.word	0x000111b0


	//   ....[48]....
        /*01d8*/ 	.word	0x000112e0


	//   ....[49]....
        /*01dc*/ 	.word	0x00011310


	//   ....[50]....
        /*01e0*/ 	.word	0x00011440


	//   ....[51]....
        /*01e4*/ 	.word	0x00011470


	//   ....[52]....
        /*01e8*/ 	.word	0x000115a0


	//   ....[53]....
        /*01ec*/ 	.word	0x000115c0


	//----- nvinfo : EIATTR_EXIT_INSTR_OFFSETS
	.align		4
.L_194:
        /*01f0*/ 	.byte	0x04, 0x1c
        /*01f2*/ 	.short	(.L_196 - .L_195)


	//   ....[0]....
.L_195:
        /*01f4*/ 	.word	0x00000030


	//   ....[1]....
        /*01f8*/ 	.word	0x00010b10


	//   ....[2]....
        /*01fc*/ 	.word	0x00010be0


	//   ....[3]....
        /*0200*/ 	.word	0x00010c40


	//   ....[4]....
        /*0204*/ 	.word	0x000115d0


	//   ....[5]....
        /*0208*/ 	.word	0x00011680


	//   ....[6]....
        /*020c*/ 	.word	0x000116e0


	//----- nvinfo : EIATTR_CTAIDZ_USED
	.align		4
.L_196:
        /*0210*/ 	.byte	0x01, 0x04
	.zero		2


	//----- nvinfo : EIATTR_MAX_THREADS
	.align		4
        /*0214*/ 	.byte	0x04, 0x05
        /*0216*/ 	.short	(.L_198 - .L_197)
.L_197:
        /*0218*/ 	.word	0x00000100
        /*021c*/ 	.word	0x00000001
        /*0220*/ 	.word	0x00000001


	//----- nvinfo : EIATTR_CRS_STACK_SIZE
	.align		4
.L_198:
        /*0224*/ 	.byte	0x04, 0x1e
        /*0226*/ 	.short	(.L_200 - .L_199)
.L_199:
        /*0228*/ 	.word	0x00000000
.L_200:


//--------------------- .nv.info._ZN7cutlass13device_kernelIN5flash19enable_sm80_to_sm89INS1_16FlashAttnFwdSm80INS1_25CollectiveMainloopFwdSm80ILi8ELi1ELb0EN4cute5tupleIJNS5_1CILi128EEENS7_ILi64EEENS7_ILi192EEEEEELi192ENS_10bfloat16_tEfNS_4arch4Sm80ELb0ELb1ELb1ELb1ELb0ELb0ELb1ELb0EEENS1_21CollectiveEpilogueFwdINS6_IJS8_SA_S9_EEENS6_IJNS7_ILi1EEESI_SI_EEESC_SE_Li256ELb1ELb1ELb0ELb0EEENS1_19SingleTileSchedulerILb1ELb0ELb1ELi128EEEEEEEEEvNT_6ParamsE --------------------------
	.section	.nv.info._ZN7cutlass13device_kernelIN5flash19enable_sm80_to_sm89INS1_16FlashAttnFwdSm80INS1_25CollectiveMainloopFwdSm80ILi8ELi1ELb0EN4cute5tupleIJNS5_1CILi128EEENS7_ILi64EEENS7_ILi192EEEEEELi192ENS_10bfloat16_tEfNS_4arch4Sm80ELb0ELb1ELb1ELb1ELb0ELb0ELb1ELb0EEENS1_21CollectiveEpilogueFwdINS6_IJS8_SA_S9_EEENS6_IJNS7_ILi1EEESI_SI_EEESC_SE_Li256ELb1ELb1ELb0ELb0EEENS1_19SingleTileSchedulerILb1ELb0ELb1ELi128EEEEEEEEEvNT_6ParamsE,"",@"SHT_CUDA_INFO"
	.sectionflags	@""
	.align	4


	//----- nvinfo : EIATTR_CUDA_API_VERSION
	.align		4
        /*0000*/ 	.byte	0x04, 0x37
        /*0002*/ 	.short	(.L_202 - .L_201)
.L_201:
        /*0004*/ 	.word	0x00000082


	//----- nvinfo : EIATTR_SW2861232_WAR
	.align		4
.L_202:
        /*0008*/ 	.byte	0x01, 0x35
	.zero		2


	//----- nvinfo : EIATTR_PARAM_CBANK
	.align		4
        /*000c*/ 	.byte	0x04, 0x0a
        /*000e*/ 	.short	(.L_204 - .L_203)
	.align		4
.L_203:
        /*0010*/ 	.word	index@(.nv.constant0._ZN7cutlass13device_kernelIN5flash19enable_sm80_to_sm89INS1_16FlashAttnFwdSm80INS1_25CollectiveMainloopFwdSm80ILi8ELi1ELb0EN4cute5tupleIJNS5_1CILi128EEENS7_ILi64EEENS7_ILi192EEEEEELi192ENS_10bfloat16_tEfNS_4arch4Sm80ELb0ELb1ELb1ELb1ELb0ELb0ELb1ELb0EEENS1_21CollectiveEpilogueFwdINS6_IJS8_SA_S9_EEENS6_IJNS7_ILi1EEESI_SI_EEESC_SE_Li256ELb1ELb1ELb0ELb0EEENS1_19SingleTileSchedulerILb1ELb0ELb1ELi128EEEEEEEEEvNT_6ParamsE)
        /*0014*/ 	.short	0x0160
        /*0016*/ 	.short	0x0418


	//----- nvinfo : EIATTR_CBANK_PARAM_SIZE
	.align		4
.L_204:
        /*0018*/ 	.byte	0x03, 0x19
        /*001a*/ 	.short	0x0418


	//----- nvinfo : EIATTR_KPARAM_INFO
	.align		4
        /*001c*/ 	.byte	0x04, 0x17
        /*001e*/ 	.short	(.L_206 - .L_205)
.L_205:
        /*0020*/ 	.word	0x00000000
        /*0024*/ 	.short	0x0000
        /*0026*/ 	.short	0x0000
        /*0028*/ 	.byte	0x00, 0xf0, 0x61, 0x10


	//----- nvinfo : EIATTR_MAXREG_COUNT
	.align		4
.L_206:
        /*002c*/ 	.byte	0x03, 0x1b
        /*002e*/ 	.short	0x00ff


	//----- nvinfo : EIATTR_NUM_BARRIERS
	.align		4
        /*0030*/ 	.byte	0x02, 0x4c
        /*0032*/ 	.byte	0x02
	.zero		1


	//----- nvinfo : EIATTR_MERCURY_ISA_VERSION
	.align		4
        /*0034*/ 	.byte	0x03, 0x5f
        /*0036*/ 	.short	0x0000


	//----- nvinfo : EIATTR_COOP_GROUP_MASK_REGIDS
	.align		4
        /*0038*/ 	.byte	0x04, 0x29
        /*003a*/ 	.short	(.L_208 - .L_207)


	//   ....[0]....
.L_207:
        /*003c*/ 	.word	0xffffffff


	//   ....[1]....
        /*0040*/ 	.word	0xffffffff


	//   ....[2]....
        /*0044*/ 	.word	0xffffffff


	//   ....[3]....
        /*0048*/ 	.word	0xffffffff


	//   ....[4]....
        /*004c*/ 	.word	0xffffffff


	//   ....[5]....
        /*0050*/ 	.word	0xffffffff


	//   ....[6]....
        /*0054*/ 	.word	0xffffffff


	//   ....[7]....
        /*0058*/ 	.word	0xffffffff


	//   ....[8]....
        /*005c*/ 	.word	0xffffffff


	//   ....[9]....
        /*0060*/ 	.word	0xffffffff


	//   ....[10]....
        /*0064*/ 	.word	0xffffffff


	//   ....[11]....
        /*0068*/ 	.word	0xffffffff


	//   ....[12]....
        /*006c*/ 	.word	0xffffffff


	//   ....[13]....
        /*0070*/ 	.word	0xffffffff


	//   ....[14]....
        /*0074*/ 	.word	0xffffffff


	//   ....[15]....
        /*0078*/ 	.word	0xffffffff


	//   ....[16]....
        /*007c*/ 	.word	0xffffffff


	//   ....[17]....
        /*0080*/ 	.word	0xffffffff


	//   ....[18]....
        /*0084*/ 	.word	0xffffffff


	//   ....[19]....
        /*0088*/ 	.word	0xffffffff


	//   ....[20]....
        /*008c*/ 	.word	0xffffffff


	//   ....[21]....
        /*0090*/ 	.word	0xffffffff


	//   ....[22]....
        /*0094*/ 	.word	0xffffffff


	//   ....[23]....
        /*0098*/ 	.word	0xffffffff


	//   ....[24]....
        /*009c*/ 	.word	0xffffffff


	//   ....[25]....
        /*00a0*/ 	.word	0xffffffff


	//   ....[26]....
        /*00a4*/ 	.word	0xffffffff


	//   ....[27]....
        /*00a8*/ 	.word	0xffffffff


	//   ....[28]....
        /*00ac*/ 	.word	0xffffffff


	//   ....[29]....
        /*00b0*/ 	.word	0xffffffff


	//   ....[30]....
        /*00b4*/ 	.word	0xffffffff


	//   ....[31]....
        /*00b8*/ 	.word	0xffffffff


	//   ....[32]....
        /*00bc*/ 	.word	0xffffffff


	//   ....[33]....
        /*00c0*/ 	.word	0xffffffff


	//   ....[34]....
        /*00c4*/ 	.word	0xffffffff


	//   ....[35]....
        /*00c8*/ 	.word	0xffffffff


	//   ....[36]....
        /*00cc*/ 	.word	0xffffffff


	//   ....[37]....
        /*00d0*/ 	.word	0xffffffff


	//   ....[38]....
        /*00d4*/ 	.word	0xffffffff


	//   ....[39]....
        /*00d8*/ 	.word	0xffffffff


	//   ....[40]....
        /*00dc*/ 	.word	0xffffffff


	//   ....[41]....
        /*00e0*/ 	.word	0xffffffff


	//   ....[42]....
        /*00e4*/ 	.word	0xffffffff


	//   ....[43]....
        /*00e8*/ 	.word	0xffffffff


	//   ....[44]....
        /*00ec*/ 	.word	0xffffffff


	//   ....[45]....
        /*00f0*/ 	.word	0xffffffff


	//   ....[46]....
        /*00f4*/ 	.word	0xffffffff


	//   ....[47]....
        /*00f8*/ 	.word	0xffffffff


	//   ....[48]....
        /*00fc*/ 	.word	0xffffffff


	//   ....[49]....
        /*0100*/ 	.word	0xffffffff


	//   ....[50]....
        /*0104*/ 	.word	0xffffffff


	//   ....[51]....
        /*0108*/ 	.word	0xffffffff


	//   ....[52]....
        /*010c*/ 	.word	0xffffffff


	//   ....[53]....
        /*0110*/ 	.word	0xffffffff


	//   ....[54]....
        /*0114*/ 	.word	0xffffffff


	//----- nvinfo : EIATTR_COOP_GROUP_INSTR_OFFSETS
	.align		4
.L_208:
        /*0118*/ 	.byte	0x04, 0x28
        /*011a*/ 	.short	(.L_210 - .L_209)


	//   ....[0]....
.L_209:
        /*011c*/ 	.word	0x00000080


	//   ....[1]....
        /*0120*/ 	.word	0x000014b0


	//   ....[2]....
        /*0124*/ 	.word	0x000014e0


	//   ....[3]....
        /*0128*/ 	.word	0x000017a0


	//   ....[4]....
        /*012c*/ 	.word	0x000017d0


	//   ....[5]....
        /*0130*/ 	.word	0x00001910


	//   ....[6]....
        /*0134*/ 	.word	0x00001940


	//   ....[7]....
        /*0138*/ 	.word	0x00001a70


	//   ....[8]....
        /*013c*/ 	.word	0x00001ab0


	//   ....[9]....
        /*0140*/ 	.word	0x00003070


	//   ....[10]....
        /*0144*/ 	.word	0x00003480


	//   ....[11]....
        /*0148*/ 	.word	0x00004170


	//   ....[12]....
        /*014c*/ 	.word	0x00004190


	//   ....[13]....
        /*0150*/ 	.word	0x000041b0


	//   ....[14]....
        /*0154*/ 	.word	0x000041d0


	//   ....[15]....
        /*0158*/ 	.word	0x00006690


	//   ....[16]....
        /*015c*/ 	.word	0x00006a80


	//   ....[17]....
        /*0160*/ 	.word	0x000072d0


	//   ....[18]....
        /*0164*/ 	.word	0x000074b0


	//   ....[19]....
        /*0168*/ 	.word	0x000074f0


	//   ....[20]....
        /*016c*/ 	.word	0x00007580


	//   ....[21]....
        /*0170*/ 	.word	0x0000a310


	//   ....[22]....
        /*0174*/ 	.word	0x0000a330


	//   ....[23]....
        /*0178*/ 	.word	0x0000a350


	//   ....[24]....
        /*017c*/ 	.word	0x0000a370


	//   ....[25]....
        /*0180*/ 	.word	0x0000d010


	//   ....[26]....
        /*0184*/ 	.word	0x0000d4c0


	//   ....[27]....
        /*0188*/ 	.word	0x0000dc40


	//   ....[28]....
        /*018c*/ 	.word	0x0000de20


	//   ....[29]....
        /*0190*/ 	.word	0x0000de60


	//   ....[30]....
        /*0194*/ 	.word	0x0000dee0


	//   ....[31]....
        /*0198*/ 	.word	0x0000f5b0


	//   ....[32]....
        /*019c*/ 	.word	0x0000f5e0


	//   ....[33]....
        /*01a0*/ 	.word	0x0000f620


	//   ....[34]....
        /*01a4*/ 	.word	0x0000f630


	//   ....[35]....
        /*01a8*/ 	.word	0x00010b70


	//   ....[36]....
        /*01ac*/ 	.word	0x00010ba0


	//   ....[37]....
        /*01b0*/ 	.word	0x00010be0


	//   ....[38]....
        /*01b4*/ 	.word	0x00010c20


	//   ....[39]....
        /*01b8*/ 	.word	0x00010e10


	//   ....[40]....
        /*01bc*/ 	.word	0x00010e20


	//   ....[41]....
        /*01c0*/ 	.word	0x00010fa0


	//   ....[42]....
        /*01c4*/ 	.word	0x00010fd0


	//   ....[43]....
        /*01c8*/ 	.word	0x00011120


	//   ....[44]....
        /*01cc*/ 	.word	0x00011150


	//   ....[45]....
        /*01d0*/ 	.word	0x000112a0


	//   ....[46]....
        /*01d4*/ 	.word	0x000112c0


	//   ....[47]....
        /*01d8*/ 	.word	0x00011ad0


	//   ....[48]....
        /*01dc*/ 	.word	0x00011af0


	//   ....[49]....
        /*01e0*/ 	.word	0x00011c20


	//   ....[50]....
        /*01e4*/ 	.word	0x00011c50


	//   ....[51]....
        /*01e8*/ 	.word	0x00011d80


	//   ....[52]....
        /*01ec*/ 	.word	0x00011db0


	//   ....[53]....
        /*01f0*/ 	.word	0x00011ee0


	//   ....[54]....
        /*01f4*/ 	.word	0x00011f00


	//----- nvinfo : EIATTR_EXIT_INSTR_OFFSETS
	.align		4
.L_210:
        /*01f8*/ 	.byte	0x04, 0x1c
        /*01fa*/ 	.short	(.L_212 - .L_211)


	//   ....[0]....
.L_211:
        /*01fc*/ 	.word	0x00000310


	//   ....[1]....
        /*0200*/ 	.word	0x000112d0


	//   ....[2]....
        /*0204*/ 	.word	0x000113a0


	//   ....[3]....
        /*0208*/ 	.word	0x00011400


	//   ....[4]....
        /*020c*/ 	.word	0x00011f10


	//   ....[5]....
        /*0210*/ 	.word	0x00011fc0


	//   ....[6]....
        /*0214*/ 	.word	0x00012020


	//----- nvinfo : EIATTR_CTAIDZ_USED
	.align		4
.L_212:
        /*0218*/ 	.byte	0x01, 0x04
	.zero		2


	//----- nvinfo : EIATTR_MAX_THREADS
	.align		4
        /*021c*/ 	.byte	0x04, 0x05
        /*021e*/ 	.short	(.L_214 - .L_213)
.L_213:
        /*0220*/ 	.word	0x00000100
        /*0224*/ 	.word	0x00000001
        /*0228*/ 	.word	0x00000001


	//----- nvinfo : EIATTR_CRS_STACK_SIZE
	.align		4
.L_214:
        /*022c*/ 	.byte	0x04, 0x1e
        /*022e*/ 	.short	(.L_216 - .L_215)
.L_215:
        /*0230*/ 	.word	0x00000000
.L_216:


//--------------------- .nv.info._ZN7cutlass13device_kernelIN5flash19enable_sm80_to_sm89INS1_16FlashAttnFwdSm80INS1_25CollectiveMainloopFwdSm80ILi8ELi1ELb0EN4cute5tupleIJNS5_1CILi128EEENS7_ILi64EEENS7_ILi192EEEEEELi192ENS_10bfloat16_tEfNS_4arch4Sm80ELb0ELb1ELb1ELb1ELb0ELb1ELb1ELb0EEENS1_21CollectiveEpilogueFwdINS6_IJS8_SA_S9_EEENS6_IJNS7_ILi1EEESI_SI_EEESC_SE_Li256ELb1ELb1ELb0ELb0EEENS1_19SingleTileSchedulerILb1ELb0ELb1ELi128EEEEEEEEEvNT_6ParamsE --------------------------
	.section	.nv.info._ZN7cutlass13device_kernelIN5flash19enable_sm80_to_sm89INS1_16FlashAttnFwdSm80INS1_25CollectiveMainloopFwdSm80ILi8ELi1ELb0EN4cute5tupleIJNS5_1CILi128EEENS7_ILi64EEENS7_ILi192EEEEEELi192ENS_10bfloat16_tEfNS_4arch4Sm80ELb0ELb1ELb1ELb1ELb0ELb1ELb1ELb0EEENS1_21CollectiveEpilogueFwdINS6_IJS8_SA_S9_EEENS6_IJNS7_ILi1EEESI_SI_EEESC_SE_Li256ELb1ELb1ELb0ELb0EEENS1_19SingleTileSchedulerILb1ELb0ELb1ELi128EEEEEEEEEvNT_6ParamsE,"",@"SHT_CUDA_INFO"
	.sectionflags	@""
	.align	4


	//----- nvinfo : EIATTR_CUDA_API_VERSION
	.align		4
        /*0000*/ 	.byte	0x04, 0x37
        /*0002*/ 	.short	(.L_218 - .L_217)
.L_217:
        /*0004*/ 	.word	0x00000082


	//----- nvinfo : EIATTR_SW2861232_WAR
	.align		4
.L_218:
        /*0008*/ 	.byte	0x01, 0x35
	.zero		2


	//----- nvinfo : EIATTR_PARAM_CBANK
	.align		4
        /*000c*/ 	.byte	0x04, 0x0a
        /*000e*/ 	.short	(.L_220 - .L_219)
	.align		4
.L_219:
        /*0010*/ 	.word	index@(.nv.constant0._ZN7cutlass13device_kernelIN5flash19enable_sm80_to_sm89INS1_16FlashAttnFwdSm80INS1_25CollectiveMainloopFwdSm80ILi8ELi1ELb0EN4cute5tupleIJNS5_1CILi128EEENS7_ILi64EEENS7_ILi192EEEEEELi192ENS_10bfloat16_tEfNS_4arch4Sm80ELb0ELb1ELb1ELb1ELb0ELb1ELb1ELb0EEENS1_21CollectiveEpilogueFwdINS6_IJS8_SA_S9_EEENS6_IJNS7_ILi1EEESI_SI_EEESC_SE_Li256ELb1ELb1ELb0ELb0EEENS1_19SingleTileSchedulerILb1ELb0ELb1ELi128EEEEEEEEEvNT_6ParamsE)
        /*0014*/ 	.short	0x0160
        /*0016*/ 	.short	0x0418


	//----- nvinfo : EIATTR_CBANK_PARAM_SIZE
	.align		4
.L_220:
        /*0018*/ 	.byte	0x03, 0x19
        /*001a*/ 	.short	0x0418


	//----- nvinfo : EIATTR_KPARAM_INFO
	.align		4
        /*001c*/ 	.byte	0x04, 0x17
        /*001e*/ 	.short	(.L_222 - .L_221)
.L_221:
        /*0020*/ 	.word	0x00000000
        /*0024*/ 	.short	0x0000
        /*0026*/ 	.short	0x0000
        /*0028*/ 	.byte	0x00, 0xf0, 0x61, 0x10


	//----- nvinfo : EIATTR_MAXREG_COUNT
	.align		4
.L_222:
        /*002c*/ 	.byte	0x03, 0x1b
        /*002e*/ 	.short	0x00ff


	//----- nvinfo : EIATTR_NUM_BARRIERS
	.align		4
        /*0030*/ 	.byte	0x02, 0x4c
        /*0032*/ 	.byte	0x02
	.zero		1


	//----- nvinfo : EIATTR_MERCURY_ISA_VERSION
	.align		4
        /*0034*/ 	.byte	0x03, 0x5f
        /*0036*/ 	.short	0x0000


	//----- nvinfo : EIATTR_COOP_GROUP_MASK_REGIDS
	.align		4
        /*0038*/ 	.byte	0x04, 0x29
        /*003a*/ 	.short	(.L_224 - .L_223)


	//   ....[0]....
.L_223:
        /*003c*/ 	.word	0xffffffff


	//   ....[1]....
        /*0040*/ 	.word	0xffffffff


	//   ....[2]....
        /*0044*/ 	.word	0xffffffff


	//   ....[3]....
        /*0048*/ 	.word	0xffffffff


	//   ....[4]....
        /*004c*/ 	.word	0xffffffff


	//   ....[5]....
        /*0050*/ 	.word	0xffffffff


	//   ....[6]....
        /*0054*/ 	.word	0xffffffff


	//   ....[7]....
        /*0058*/ 	.word	0xffffffff


	//   ....[8]....
        /*005c*/ 	.word	0xffffffff


	//   ....[9]....
        /*0060*/ 	.word	0xffffffff


	//   ....[10]....
        /*0064*/ 	.word	0xffffffff


	//   ....[11]....
        /*0068*/ 	.word	0xffffffff


	//   ....[12]....
        /*006c*/ 	.word	0xffffffff


	//   ....[13]....
        /*0070*/ 	.word	0xffffffff


	//   ....[14]....
        /*0074*/ 	.word	0xffffffff


	//   ....[15]....
        /*0078*/ 	.word	0xffffffff


	//   ....[16]....
        /*007c*/ 	.word	0xffffffff


	//   ....[17]....
        /*0080*/ 	.word	0xffffffff


	//   ....[18]....
        /*0084*/ 	.word	0xffffffff


	//   ....[19]....
        /*0088*/ 	.word	0xffffffff


	//   ....[20]....
        /*008c*/ 	.word	0xffffffff


	//   ....[21]....
        /*0090*/ 	.word	0xffffffff


	//   ....[22]....
        /*0094*/ 	.word	0xffffffff


	//   ....[23]....
        /*0098*/ 	.word	0xffffffff


	//   ....[24]....
        /*009c*/ 	.word	0xffffffff


	//   ....[25]....
        /*00a0*/ 	.word	0xffffffff


	//   ....[26]....
        /*00a4*/ 	.word	0xffffffff


	//   ....[27]....
        /*00a8*/ 	.word	0xffffffff


	//   ....[28]....
        /*00ac*/ 	.word	0xffffffff


	//   ....[29]....
        /*00b0*/ 	.word	0xffffffff


	//   ....[30]....
        /*00b4*/ 	.word	0xffffffff


	//   ....[31]....
        /*00b8*/ 	.word	0xffffffff


	//   ....[32]....
        /*00bc*/ 	.word	0xffffffff


	//   ....[33]....
        /*00c0*/ 	.word	0xffffffff


	//   ....[34]....
        /*00c4*/ 	.word	0xffffffff


	//   ....[35]....
        /*00c8*/ 	.word	0xffffffff


	//   ....[36]....
        /*00cc*/ 	.word	0xffffffff


	//   ....[37]....
        /*00d0*/ 	.word	0xffffffff


	//   ....[38]....
        /*00d4*/ 	.word	0xffffffff


	//   ....[39]....
        /*00d8*/ 	.word	0xffffffff


	//   ....[40]....
        /*00dc*/ 	.word	0xffffffff


	//   ....[41]....
        /*00e0*/ 	.word	0xffffffff


	//   ....[42]....
        /*00e4*/ 	.word	0xffffffff


	//   ....[43]....
        /*00e8*/ 	.word	0xffffffff


	//   ....[44]....
        /*00ec*/ 	.word	0xffffffff


	//   ....[45]....
        /*00f0*/ 	.word	0xffffffff


	//   ....[46]....
        /*00f4*/ 	.word	0xffffffff


	//   ....[47]....
        /*00f8*/ 	.word	0xffffffff


	//   ....[48]....
        /*00fc*/ 	.word	0xffffffff


	//   ....[49]....
        /*0100*/ 	.word	0xffffffff


	//   ....[50]....
        /*0104*/ 	.word	0xffffffff


	//   ....[51]....
        /*0108*/ 	.word	0xffffffff


	//   ....[52]....
        /*010c*/ 	.word	0xffffffff


	//   ....[53]....
        /*0110*/ 	.word	0xffffffff


	//   ....[54]....
        /*0114*/ 	.word	0xffffffff


	//   ....[55]....
        /*0118*/ 	.word	0xffffffff


	//   ....[56]....
        /*011c*/ 	.word	0xffffffff


	//   ....[57]....
        /*0120*/ 	.word	0xffffffff


	//   ....[58]....
        /*0124*/ 	.word	0xffffffff


	//   ....[59]....
        /*0128*/ 	.word	0xffffffff


	//   ....[60]....
        /*012c*/ 	.word	0xffffffff


	//   ....[61]....
        /*0130*/ 	.word	0xffffffff


	//   ....[62]....
        /*0134*/ 	.word	0xffffffff


	//   ....[63]....
        /*0138*/ 	.word	0xffffffff


	//   ....[64]....
        /*013c*/ 	.word	0xffffffff


	//   ....[65]....
        /*0140*/ 	.word	0xffffffff


	//   ....[66]....
        /*0144*/ 	.word	0xffffffff


	//   ....[67]....
        /*0148*/ 	.word	0xffffffff


	//   ....[68]....
        /*014c*/ 	.word	0xffffffff


	//   ....[69]....
        /*0150*/ 	.word	0xffffffff


	//   ....[70]....
        /*0154*/ 	.word	0xffffffff


	//----- nvinfo : EIATTR_COOP_GROUP_INSTR_OFFSETS
	.align		4
.L_224:
        /*0158*/ 	.byte	0x04, 0x28
        /*015a*/ 	.short	(.L_226 - .L_225)


	//   ....[0]....
.L_225:
        /*015c*/ 	.word	0x00000090


	//   ....[1]....
        /*0160*/ 	.word	0x00007690


	//   ....[2]....
        /*0164*/ 	.word	0x00007750


	//   ....[3]....
        /*0168*/ 	.word	0x000078c0


	//   ....[4]....
        /*016c*/ 	.word	0x000078f0


	//   ....[5]....
        /*0170*/ 	.word	0x00007a30


	//   ....[6]....
        /*0174*/ 	.word	0x00007a60


	//   ....[7]....
        /*0178*/ 	.word	0x00007b90


	//   ....[8]....
        /*017c*/ 	.word	0x00007bd0


	//   ....[9]....
        /*0180*/ 	.word	0x000082a0


	//   ....[10]....
        /*0184*/ 	.word	0x00008320


	//   ....[11]....
        /*0188*/ 	.word	0x00008350


	//   ....[12]....
        /*018c*/ 	.word	0x00008370


	//   ....[13]....
        /*0190*/ 	.word	0x000087a0


	//   ....[14]....
        /*0194*/ 	.word	0x00008a60


	//   ....[15]....
        /*0198*/ 	.word	0x00008aa0


	//   ....[16]....
        /*019c*/ 	.word	0x00008ae0


	//   ....[17]....
        /*01a0*/ 	.word	0x0000bbf0


	//   ....[18]....
        /*01a4*/ 	.word	0x0000bc80


	//   ....[19]....
        /*01a8*/ 	.word	0x0000bc90


	//   ....[20]....
        /*01ac*/ 	.word	0x0000bca0


	//   ....[21]....
        /*01b0*/ 	.word	0x0000bf20


	//   ....[22]....
        /*01b4*/ 	.word	0x0000c1e0


	//   ....[23]....
        /*01b8*/ 	.word	0x0000c220


	//   ....[24]....
        /*01bc*/ 	.word	0x0000c260


	//   ....[25]....
        /*01c0*/ 	.word	0x000108d0


	//   ....[26]....
        /*01c4*/ 	.word	0x00010c70


	//   ....[27]....
        /*01c8*/ 	.word	0x00011870


	//   ....[28]....
        /*01cc*/ 	.word	0x000119d0


	//   ....[29]....
        /*01d0*/ 	.word	0x000119e0


	//   ....[30]....
        /*01d4*/ 	.word	0x00011a30


	//   ....[31]....
        /*01d8*/ 	.word	0x00014010


	//   ....[32]....
        /*01dc*/ 	.word	0x000142e0


	//   ....[33]....
        /*01e0*/ 	.word	0x00014ae0


	//   ....[34]....
        /*01e4*/ 	.word	0x00014d10


	//   ....[35]....
        /*01e8*/ 	.word	0x00014d20


	//   ....[36]....
        /*01ec*/ 	.word	0x00014d90


	//   ....[37]....
        /*01f0*/ 	.word	0x00017b00


	//   ....[38]....
        /*01f4*/ 	.word	0x00017b20


	//   ....[39]....
        /*01f8*/ 	.word	0x00017b50


	//   ....[40]....
        /*01fc*/ 	.word	0x00017b80


	//   ....[41]....
        /*0200*/ 	.word	0x0001a8b0


	//   ....[42]....
        /*0204*/ 	.word	0x0001ad20


	//   ....[43]....
        /*0208*/ 	.word	0x0001b470


	//   ....[44]....
        /*020c*/ 	.word	0x0001b650


	//   ....[45]....
        /*0210*/ 	.word	0x0001b690


	//   ....[46]....
        /*0214*/ 	.word	0x0001b710


	//   ....[47]....
        /*0218*/ 	.word	0x0001ce00


	//   ....[48]....
        /*021c*/ 	.word	0x0001ce30


	//   ....[49]....
        /*0220*/ 	.word	0x0001ce80


	//   ....[50]....
        /*0224*/ 	.word	0x0001ce90


	//   ....[51]....
        /*0228*/ 	.word	0x0001e480


	//   ....[52]....
        /*022c*/ 	.word	0x0001e500


	//   ....[53]....
        /*0230*/ 	.word	0x0001e540


	//   ....[54]....
        /*0234*/ 	.word	0x0001e580


	//   ....[55]....
        /*0238*/ 	.word	0x0001e7b0


	//   ....[56]....
        /*023c*/ 	.word	0x0001e7c0


	//   ....[57]....
        /*0240*/ 	.word	0x0001e940


	//   ....[58]....
        /*0244*/ 	.word	0x0001e970


	//   ....[59]....
        /*0248*/ 	.word	0x0001eac0


	//   ....[60]....
        /*024c*/ 	.word	0x0001eaf0


	//   ....[61]....
        /*0250*/ 	.word	0x0001ec40


	//   ....[62]....
        /*0254*/ 	.word	0x0001ec60


	//   ....[63]....
        /*0258*/ 	.word	0x0001f5a0


	//   ....[64]....
        /*025c*/ 	.word	0x0001f5b0


	//   ....[65]....
        /*0260*/ 	.word	0x0001f6e0


	//   ....[66]....
        /*0264*/ 	.word	0x0001f710


	//   ....[67]....
        /*0268*/ 	.word	0x0001f840


	//   ....[68]....
        /*026c*/ 	.word	0x0001f870


	//   ....[69]....
        /*0270*/ 	.word	0x0001f9a0


	//   ....[70]....
        /*0274*/ 	.word	0x0001f9c0


	//----- nvinfo : EIATTR_EXIT_INSTR_OFFSETS
	.align		4
.L_226:
        /*0278*/ 	.byte	0x04, 0x1c
        /*027a*/ 	.short	(.L_228 - .L_227)


	//   ....[0]....
.L_227:
        /*027c*/ 	.word	0x00000440


	//   ....[1]....
        /*0280*/ 	.word	0x0001ec70


	//   ....[2]....
        /*0284*/ 	.word	0x0001ed40


	//   ....[3]....
        /*0288*/ 	.word	0x0001eda0


	//   ....[4]....
        /*028c*/ 	.word	0x0001f9d0


	//   ....[5]....
        /*0290*/ 	.word	0x0001fa80


	//   ....[6]....
        /*0294*/ 	.word	0x0001fae0


	//----- nvinfo : EIATTR_CTAIDZ_USED
	.align		4
.L_228:
        /*0298*/ 	.byte	0x01, 0x04
	.zero		2


	//----- nvinfo : EIATTR_MAX_THREADS
	.align		4
        /*029c*/ 	.byte	0x04, 0x05
        /*029e*/ 	.short	(.L_230 - .L_229)
.L_229:
        /*02a0*/ 	.word	0x00000100
        /*02a4*/ 	.word	0x00000001
        /*02a8*/ 	.word	0x00000001


	//----- nvinfo : EIATTR_CRS_STACK_SIZE
	.align		4
.L_230:
        /*02ac*/ 	.byte	0x04, 0x1e
        /*02ae*/ 	.short	(.L_232 - .L_231)
.L_231:
        /*02b0*/ 	.word	0x00000000
.L_232:


//--------------------- .nv.info._ZN7cutlass13device_kernelIN5flash19enable_sm80_to_sm89INS1_16FlashAttnFwdSm80INS1_25CollectiveMainloopFwdSm80ILi8ELi1ELb1EN4cute5tupleIJNS5_1CILi128EEENS7_ILi96EEENS7_ILi192EEEEEELi192ENS_10bfloat16_tEfNS_4arch4Sm80ELb1ELb0ELb1ELb0ELb0ELb0ELb1ELb0EEENS1_21CollectiveEpilogueFwdINS6_IJS8_SA_S9_EEENS6_IJNS7_ILi1EEESI_SI_EEESC_SE_Li256ELb0ELb1ELb0ELb0EEENS1_30DynamicPersistentTileSchedulerILi256ELi256ELb0ELb1ELb0EEEEEEEEEvNT_6ParamsE --------------------------
	.section	.nv.info._ZN7cutlass13device_kernelIN5flash19enable_sm80_to_sm89INS1_16FlashAttnFwdSm80INS1_25CollectiveMainloopFwdSm80ILi8ELi1ELb1EN4cute5tupleIJNS5_1CILi128EEENS7_ILi96EEENS7_ILi192EEEEEELi192ENS_10bfloat16_tEfNS_4arch4Sm80ELb1ELb0ELb1ELb0ELb0ELb0ELb1ELb0EEENS1_21CollectiveEpilogueFwdINS6_IJS8_SA_S9_EEENS6_IJNS7_ILi1EEESI_SI_EEESC_SE_Li256ELb0ELb1ELb0ELb0EEENS1_30DynamicPersistentTileSchedulerILi256ELi256ELb0ELb1ELb0EEEEEEEEEvNT_6ParamsE,"",@"SHT_CUDA_INFO"
	.sectionflags	@""
	.align	4


	//----- nvinfo : EIATTR_CUDA_API_VERSION
	.align		4
        /*0000*/ 	.byte	0x04, 0x37
        /*0002*/ 	.short	(.L_234 - .L_233)
.L_233:
        /*0004*/ 	.word	0x00000082


	//----- nvinfo : EIATTR_SW2861232_WAR
	.align		4
.L_234:
        /*0008*/ 	.byte	0x01, 0x35
	.zero		2


	//----- nvinfo : EIATTR_PARAM_CBANK
	.align		4
        /*000c*/ 	.byte	0x04, 0x0a
        /*000e*/ 	.short	(.L_236 - .L_235)
	.align		4
.L_235:
        /*0010*/ 	.word	index@(.nv.constant0._ZN7cutlass13device_kernelIN5flash19enable_sm80_to_sm89INS1_16FlashAttnFwdSm80INS1_25CollectiveMainloopFwdSm80ILi8ELi1ELb1EN4cute5tupleIJNS5_1CILi128EEENS7_ILi96EEENS7_ILi192EEEEEELi192ENS_10bfloat16_tEfNS_4arch4Sm80ELb1ELb0ELb1ELb0ELb0ELb0ELb1ELb0EEENS1_21CollectiveEpilogueFwdINS6_IJS8_SA_S9_EEENS6_IJNS7_ILi1EEESI_SI_EEESC_SE_Li256ELb0ELb1ELb0ELb0EEENS1_30DynamicPersistentTileSchedulerILi256ELi256ELb0ELb1ELb0EEEEEEEEEvNT_6ParamsE)
        /*0014*/ 	.short	0x0160
        /*0016*/ 	.short	0x0428


	//----- nvinfo : EIATTR_CBANK_PARAM_SIZE
	.align		4
.L_236:
        /*0018*/ 	.byte	0x03, 0x19
        /*001a*/ 	.short	0x0428


	//----- nvinfo : EIATTR_KPARAM_INFO
	.align		4
        /*001c*/ 	.byte	0x04, 0x17
        /*001e*/ 	.short	(.L_238 - .L_237)
.L_237:
        /*0020*/ 	.word	0x00000000
        /*0024*/ 	.short	0x0000
        /*0026*/ 	.short	0x0000
        /*0028*/ 	.byte	0x00, 0xf0, 0xa1, 0x10


	//----- nvinfo : EIATTR_MAXREG_COUNT
	.align		4
.L_238:
        /*002c*/ 	.byte	0x03, 0x1b
        /*002e*/ 	.short	0x00ff


	//----- nvinfo : EIATTR_NUM_BARRIERS
	.align		4
        /*0030*/ 	.byte	0x02, 0x4c
        /*0032*/ 	.byte	0x06
	.zero		1


	//----- nvinfo : EIATTR_ANNOTATIONS
	.align		4
        /*0034*/ 	.byte	0x04, 0x55
        /*0036*/ 	.short	(.L_240 - .L_239)


	//   ....[0]....
.L_239:
        /* <DEDUP_REMOVED lines=80> */


	//----- nvinfo : EIATTR_MERCURY_ISA_VERSION
	.align		4
.L_240:
        /*0520*/ 	.byte	0x03, 0x5f
        /*0522*/ 	.short	0x0000


	//----- nvinfo : EIATTR_INT_WARP_WIDE_INSTR_OFFSETS
	.align		4
        /*0524*/ 	.byte	0x04, 0x31
        /*0526*/ 	.short	(.L_242 - .L_241)


	//   ....[0]....
.L_241:
        /*0528*/ 	.word	0x0000f6e0


	//   ....[1]....
        /*052c*/ 	.word	0x0000f760


	//----- nvinfo : EIATTR_COOP_GROUP_MASK_REGIDS
	.align		4
.L_242:
        /*0530*/ 	.byte	0x04, 0x29
        /*0532*/ 	.short	(.L_244 - .L_243)


	//   ....[0]....
.L_243:
        /*0534*/ 	.word	0xffffffff


	//   ....[1]....
        /*0538*/ 	.word	0xffffffff


	//   ....[2]....
        /*053c*/ 	.word	0xffffffff


	//   ....[3]....
        /*0540*/ 	.word	0xffffffff


	//   ....[4]....
        /*0544*/ 	.word	0xffffffff


	//   ....[5]....
        /*0548*/ 	.word	0xffffffff


	//   ....[6]....
        /*054c*/ 	.word	0xffffffff


	//   ....[7]....
        /*0550*/ 	.word	0xffffffff


	//   ....[8]....
        /*0554*/ 	.word	0xffffffff


	//   ....[9]....
        /*0558*/ 	.word	0xffffffff


	//   ....[10]....
        /*055c*/ 	.word	0xffffffff


	//   ....[11]....
        /*0560*/ 	.word	0xffffffff


	//   ....[12]....
        /*0564*/ 	.word	0xffffffff


	//   ....[13]....
        /*0568*/ 	.word	0xffffffff


	//   ....[14]....
        /*056c*/ 	.word	0xffffffff


	//   ....[15]....
        /*0570*/ 	.word	0xffffffff


	//   ....[16]....
        /*0574*/ 	.word	0xffffffff


	//   ....[17]....
        /*0578*/ 	.word	0xffffffff


	//   ....[18]....
        /*057c*/ 	.word	0xffffffff


	//   ....[19]....
        /*0580*/ 	.word	0xffffffff


	//   ....[20]....
        /*0584*/ 	.word	0xffffffff


	//   ....[21]....
        /*0588*/ 	.word	0xffffffff


	//   ....[22]....
        /*058c*/ 	.word	0xffffffff


	//   ....[23]....
        /*0590*/ 	.word	0xffffffff


	//   ....[24]....
        /*0594*/ 	.word	0xffffffff


	//   ....[25]....
        /*0598*/ 	.word	0xffffffff


	//   ....[26]....
        /*059c*/ 	.word	0xffffffff


	//   ....[27]....
        /*05a0*/ 	.word	0xffffffff


	//   ....[28]....
        /*05a4*/ 	.word	0xffffffff


	//   ....[29]....
        /*05a8*/ 	.word	0xffffffff


	//   ....[30]....
        /*05ac*/ 	.word	0xffffffff


	//   ....[31]....
        /*05b0*/ 	.word	0xffffffff


	//   ....[32]....
        /*05b4*/ 	.word	0xffffffff


	//   ....[33]....
        /*05b8*/ 	.word	0xffffffff


	//   ....[34]....
        /*05bc*/ 	.word	0xffffffff


	//   ....[35]....
        /*05c0*/ 	.word	0xffffffff


	//   ....[36]....
        /*05c4*/ 	.word	0xffffffff


	//   ....[37]....
        /*05c8*/ 	.word	0xffffffff


	//   ....[38]....
        /*05cc*/ 	.word	0xffffffff


	//   ....[39]....
        /*05d0*/ 	.word	0xffffffff


	//   ....[40]....
        /*05d4*/ 	.word	0xffffffff


	//   ....[41]....
        /*05d8*/ 	.word	0xffffffff


	//   ....[42]....
        /*05dc*/ 	.word	0xffffffff


	//   ....[43]....
        /*05e0*/ 	.word	0xffffffff


	//   ....[44]....
        /*05e4*/ 	.word	0xffffffff


	//   ....[45]....
        /*05e8*/ 	.word	0xffffffff


	//   ....[46]....
        /*05ec*/ 	.word	0xffffffff


	//   ....[47]....
        /*05f0*/ 	.word	0xffffffff


	//   ....[48]....
        /*05f4*/ 	.word	0xffffffff


	//   ....[49]....
        /*05f8*/ 	.word	0xffffffff


	//   ....[50]....
        /*05fc*/ 	.word	0xffffffff


	//   ....[51]....
        /*0600*/ 	.word	0xffffffff


	//   ....[52]....
        /*0604*/ 	.word	0xffffffff


	//   ....[53]....
        /*0608*/ 	.word	0xffffffff


	//   ....[54]....
        /*060c*/ 	.word	0xffffffff


	//   ....[55]....
        /*0610*/ 	.word	0xffffffff


	//   ....[56]....
        /*0614*/ 	.word	0xffffffff


	//   ....[57]....
        /*0618*/ 	.word	0xffffffff


	//   ....[58]....
        /*061c*/ 	.word	0xffffffff


	//   ....[59]....
        /*0620*/ 	.word	0xffffffff


	//   ....[60]....
        /*0624*/ 	.word	0xffffffff


	//   ....[61]....
        /*0628*/ 	.word	0xffffffff


	//   ....[62]....
        /*062c*/ 	.word	0xffffffff


	//   ....[63]....
        /*0630*/ 	.word	0xffffffff


	//----- nvinfo : EIATTR_COOP_GROUP_INSTR_OFFSETS
	.align		4
.L_244:
        /*0634*/ 	.byte	0x04, 0x28
        /*0636*/ 	.short	(.L_246 - .L_245)


	//   ....[0]....
.L_245:
        /*0638*/ 	.word	0x00000050


	//   ....[1]....
        /*063c*/ 	.word	0x000018f0


	//   ....[2]....
        /*0640*/ 	.word	0x00001900


	//   ....[3]....
        /*0644*/ 	.word	0x00001920


	//   ....[4]....
        /*0648*/ 	.word	0x00001930


	//   ....[5]....
        /*064c*/ 	.word	0x00001a60


	//   ....[6]....
        /*0650*/ 	.word	0x00001a80


	//   ....[7]....
        /*0654*/ 	.word	0x00001b20


	//   ....[8]....
        /*0658*/ 	.word	0x00001b40


	//   ....[9]....
        /*065c*/ 	.word	0x00003a00


	//   ....[10]....
        /*0660*/ 	.word	0x00003a10


	//   ....[11]....
        /*0664*/ 	.word	0x00004290


	//   ....[12]....
        /*0668*/ 	.word	0x000043f0


	//   ....[13]....
        /*066c*/ 	.word	0x00004400


	//   ....[14]....
        /*0670*/ 	.word	0x00004450


	//   ....[15]....
        /*0674*/ 	.word	0x00006970


	//   ....[16]....
        /*0678*/ 	.word	0x00007d00


	//   ....[17]....
        /*067c*/ 	.word	0x00007e30


	//   ....[18]....
        /*0680*/ 	.word	0x00008310


	//   ....[19]....
        /*0684*/ 	.word	0x000083f0


	//   ....[20]....
        /*0688*/ 	.word	0x000084c0


	//   ....[21]....
        /*068c*/ 	.word	0x0000c820


	//   ....[22]....
        /*0690*/ 	.word	0x0000c860


	//   ....[23]....
        /*0694*/ 	.word	0x0000c880


	//   ....[24]....
        /*0698*/ 	.word	0x0000c8a0


	//   ....[25]....
        /*069c*/ 	.word	0x0000ee90


	//   ....[26]....
        /*06a0*/ 	.word	0x0000eee0


	//   ....[27]....
        /*06a4*/ 	.word	0x0000ef00


	//   ....[28]....
        /*06a8*/ 	.word	0x0000ef20


	//   ....[29]....
        /*06ac*/ 	.word	0x0000ff40


	//   ....[30]....
        /*06b0*/ 	.word	0x000102b0


	//   ....[31]....
        /*06b4*/ 	.word	0x000102e0


	//   ....[32]....
        /*06b8*/ 	.word	0x00010300


	//   ....[33]....
        /*06bc*/ 	.word	0x00010330


	//   ....[34]....
        /*06c0*/ 	.word	0x00010500


	//   ....[35]....
        /*06c4*/ 	.word	0x00010520


	//   ....[36]....
        /*06c8*/ 	.word	0x000106e0


	//   ....[37]....
        /*06cc*/ 	.word	0x00010710


	//   ....[38]....
        /*06d0*/ 	.word	0x00010810


	//   ....[39]....
        /*06d4*/ 	.word	0x00010840


	//   ....[40]....
        /*06d8*/ 	.word	0x00010940


	//   ....[41]....
        /*06dc*/ 	.word	0x00010960


	//   ....[42]....
        /*06e0*/ 	.word	0x00010f10


	//   ....[43]....
        /*06e4*/ 	.word	0x00010f30


	//   ....[44]....
        /*06e8*/ 	.word	0x000110c0


	//   ....[45]....
        /*06ec*/ 	.word	0x000110d0


	//   ....[46]....
        /*06f0*/ 	.word	0x00011250


	//   ....[47]....
        /*06f4*/ 	.word	0x00011270


	//   ....[48]....
        /*06f8*/ 	.word	0x000113f0


	//   ....[49]....
        /*06fc*/ 	.word	0x00011400


	//   ....[50]....
        /*0700*/ 	.word	0x000115f0


	//   ....[51]....
        /*0704*/ 	.word	0x000116d0


	//   ....[52]....
        /*0708*/ 	.word	0x00011730


	//   ....[53]....
        /*070c*/ 	.word	0x00011780


	//   ....[54]....
        /*0710*/ 	.word	0x000117d0


	//   ....[55]....
        /*0714*/ 	.word	0x00011840


	//   ....[56]....
        /*0718*/ 	.word	0x000118b0


	//   ....[57]....
        /*071c*/ 	.word	0x00011910


	//   ....[58]....
        /*0720*/ 	.word	0x00011970


	//   ....[59]....
        /*0724*/ 	.word	0x000119d0


	//   ....[60]....
        /*0728*/ 	.word	0x00011a40


	//   ....[61]....
        /*072c*/ 	.word	0x00011aa0


	//   ....[62]....
        /*0730*/ 	.word	0x00011b00


	//   ....[63]....
        /*0734*/ 	.word	0x00011b70


	//----- nvinfo : EIATTR_EXIT_INSTR_OFFSETS
	.align		4
.L_246:
        /*0738*/ 	.byte	0x04, 0x1c
        /*073a*/ 	.short	(.L_248 - .L_247)


	//   ....[0]....
.L_247:
        /*073c*/ 	.word	0x000000a0


	//   ....[1]....
        /*0740*/ 	.word	0x00011690


	//----- nvinfo : EIATTR_MAX_THREADS
	.align		4
.L_248:
        /*0744*/ 	.byte	0x04, 0x05
        /*0746*/ 	.short	(.L_250 - .L_249)
.L_249:
        /*0748*/ 	.word	0x00000100
        /*074c*/ 	.word	0x00000001
        /*0750*/ 	.word	0x00000001


	//----- nvinfo : EIATTR_CRS_STACK_SIZE
	.align		4
.L_250:
        /*0754*/ 	.byte	0x04, 0x1e
        /*0756*/ 	.short	(.L_252 - .L_251)
.L_251:
        /*0758*/ 	.word	0x00000000
.L_252:


//--------------------- .nv.info._ZN7cutlass13device_kernelIN5flash19enable_sm80_to_sm89INS1_16FlashAttnFwdSm80INS1_25CollectiveMainloopFwdSm80ILi8ELi1ELb1EN4cute5tupleIJNS5_1CILi128EEENS7_ILi96EEENS7_ILi192EEEEEELi192ENS_10bfloat16_tEfNS_4arch4Sm80ELb1ELb0ELb1ELb1ELb0ELb0ELb1ELb0EEENS1_21CollectiveEpilogueFwdINS6_IJS8_SA_S9_EEENS6_IJNS7_ILi1EEESI_SI_EEESC_SE_Li256ELb1ELb1ELb0ELb0EEENS1_19SingleTileSchedulerILb1ELb0ELb1ELi128EEEEEEEEEvNT_6ParamsE --------------------------
	.section	.nv.info._ZN7cutlass13device_kernelIN5flash19enable_sm80_to_sm89INS1_16FlashAttnFwdSm80INS1_25CollectiveMainloopFwdSm80ILi8ELi1ELb1EN4cute5tupleIJNS5_1CILi128EEENS7_ILi96EEENS7_ILi192EEEEEELi192ENS_10bfloat16_tEfNS_4arch4Sm80ELb1ELb0ELb1ELb1ELb0ELb0ELb1ELb0EEENS1_21CollectiveEpilogueFwdINS6_IJS8_SA_S9_EEENS6_IJNS7_ILi1EEESI_SI_EEESC_SE_Li256ELb1ELb1ELb0ELb0EEENS1_19SingleTileSchedulerILb1ELb0ELb1ELi128EEEEEEEEEvNT_6ParamsE,"",@"SHT_CUDA_INFO"
	.sectionflags	@""
	.align	4


	//----- nvinfo : EIATTR_CUDA_API_VERSION
	.align		4
        /*0000*/ 	.byte	0x04, 0x37
        /*0002*/ 	.short	(.L_254 - .L_253)
.L_253:
        /*0004*/ 	.word	0x00000082


	//----- nvinfo : EIATTR_SW2861232_WAR
	.align		4
.L_254:
        /*0008*/ 	.byte	0x01, 0x35
	.zero		2


	//----- nvinfo : EIATTR_PARAM_CBANK
	.align		4
        /*000c*/ 	.byte	0x04, 0x0a
        /*000e*/ 	.short	(.L_256 - .L_255)
	.align		4
.L_255:
        /*0010*/ 	.word	index@(.nv.constant0._ZN7cutlass13device_kernelIN5flash19enable_sm80_to_sm89INS1_16FlashAttnFwdSm80INS1_25CollectiveMainloopFwdSm80ILi8ELi1ELb1EN4cute5tupleIJNS5_1CILi128EEENS7_ILi96EEENS7_ILi192EEEEEELi192ENS_10bfloat16_tEfNS_4arch4Sm80ELb1ELb0ELb1ELb1ELb0ELb0ELb1ELb0EEENS1_21CollectiveEpilogueFwdINS6_IJS8_SA_S9_EEENS6_IJNS7_ILi1EEESI_SI_EEESC_SE_Li256ELb1ELb1ELb0ELb0EEENS1_19SingleTileSchedulerILb1ELb0ELb1ELi128EEEEEEEEEvNT_6ParamsE)
        /*0014*/ 	.short	0x0160
        /*0016*/ 	.short	0x0418


	//----- nvinfo : EIATTR_CBANK_PARAM_SIZE
	.align		4
.L_256:
        /*0018*/ 	.byte	0x03, 0x19
        /*001a*/ 	.short	0x0418


	//----- nvinfo : EIATTR_KPARAM_INFO
	.align		4
        /*001c*/ 	.byte	0x04, 0x17
        /*001e*/ 	.short	(.L_258 - .L_257)
.L_257:
        /*0020*/ 	.word	0x00000000
        /*0024*/ 	.short	0x0000
        /*0026*/ 	.short	0x0000
        /*0028*/ 	.byte	0x00, 0xf0, 0x61, 0x10


	//----- nvinfo : EIATTR_MAXREG_COUNT
	.align		4
.L_258:
        /*002c*/ 	.byte	0x03, 0x1b
        /*002e*/ 	.short	0x00ff


	//----- nvinfo : EIATTR_NUM_BARRIERS
	.align		4
        /*0030*/ 	.byte	0x02, 0x4c
        /*0032*/ 	.byte	0x02
	.zero		1


	//----- nvinfo : EIATTR_ANNOTATIONS
	.align		4
        /*0034*/ 	.byte	0x04, 0x55
        /*0036*/ 	.short	(.L_260 - .L_259)


	//   ....[0]....
.L_259:
        /* <DEDUP_REMOVED lines=32> */


	//----- nvinfo : EIATTR_MERCURY_ISA_VERSION
	.align		4
.L_260:
        /*0228*/ 	.byte	0x03, 0x5f
        /*022a*/ 	.short	0x0000


	//----- nvinfo : EIATTR_COOP_GROUP_MASK_REGIDS
	.align		4
        /*022c*/ 	.byte	0x04, 0x29
        /*022e*/ 	.short	(.L_262 - .L_261)


	//   ....[0]....
.L_261:
        /*0230*/ 	.word	0xffffffff


	//   ....[1]....
        /*0234*/ 	.word	0xffffffff


	//   ....[2]....
        /*0238*/ 	.word	0xffffffff


	//   ....[3]....
        /*023c*/ 	.word	0xffffffff


	//   ....[4]....
        /*0240*/ 	.word	0xffffffff


	//   ....[5]....
        /*0244*/ 	.word	0xffffffff


	//   ....[6]....
        /*0248*/ 	.word	0xffffffff


	//   ....[7]....
        /*024c*/ 	.word	0xffffffff


	//   ....[8]....
        /*0250*/ 	.word	0xffffffff


	//   ....[9]....
        /*0254*/ 	.word	0xffffffff


	//   ....[10]....
        /*0258*/ 	.word	0xffffffff


	//   ....[11]....
        /*025c*/ 	.word	0xffffffff


	//   ....[12]....
        /*0260*/ 	.word	0xffffffff


	//   ....[13]....
        /*0264*/ 	.word	0xffffffff


	//   ....[14]....
        /*0268*/ 	.word	0xffffffff


	//   ....[15]....
        /*026c*/ 	.word	0xffffffff


	//   ....[16]....
        /*0270*/ 	.word	0xffffffff


	//   ....[17]....
        /*0274*/ 	.word	0xffffffff


	//   ....[18]....
        /*0278*/ 	.word	0xffffffff


	//   ....[19]....
        /*027c*/ 	.word	0xffffffff


	//   ....[20]....
        /*0280*/ 	.word	0xffffffff


	//   ....[21]....
        /*0284*/ 	.word	0xffffffff


	//   ....[22]....
        /*0288*/ 	.word	0xffffffff


	//   ....[23]....
        /*028c*/ 	.word	0xffffffff


	//   ....[24]....
        /*0290*/ 	.word	0xffffffff


	//   ....[25]....
        /*0294*/ 	.word	0xffffffff


	//   ....[26]....
        /*0298*/ 	.word	0xffffffff


	//   ....[27]....
        /*029c*/ 	.word	0xffffffff


	//   ....[28]....
        /*02a0*/ 	.word	0xffffffff


	//   ....[29]....
        /*02a4*/ 	.word	0xffffffff


	//   ....[30]....
        /*02a8*/ 	.word	0xffffffff


	//   ....[31]....
        /*02ac*/ 	.word	0xffffffff


	//   ....[32]....
        /*02b0*/ 	.word	0xffffffff


	//   ....[33]....
        /*02b4*/ 	.word	0xffffffff


	//   ....[34]....
        /*02b8*/ 	.word	0xffffffff


	//   ....[35]....
        /*02bc*/ 	.word	0xffffffff


	//   ....[36]....
        /*02c0*/ 	.word	0xffffffff


	//   ....[37]....
        /*02c4*/ 	.word	0xffffffff


	//   ....[38]....
        /*02c8*/ 	.word	0xffffffff


	//   ....[39]....
        /*02cc*/ 	.word	0xffffffff


	//   ....[40]....
        /*02d0*/ 	.word	0xffffffff


	//   ....[41]....
        /*02d4*/ 	.word	0xffffffff


	//   ....[42]....
        /*02d8*/ 	.word	0xffffffff


	//   ....[43]....
        /*02dc*/ 	.word	0xffffffff


	//   ....[44]....
        /*02e0*/ 	.word	0xffffffff


	//   ....[45]....
        /*02e4*/ 	.word	0xffffffff


	//   ....[46]....
        /*02e8*/ 	.word	0xffffffff


	//   ....[47]....
        /*02ec*/ 	.word	0xffffffff


	//   ....[48]....
        /*02f0*/ 	.word	0xffffffff


	//----- nvinfo : EIATTR_COOP_GROUP_INSTR_OFFSETS
	.align		4
.L_262:
        /*02f4*/ 	.byte	0x04, 0x28
        /*02f6*/ 	.short	(.L_264 - .L_263)


	//   ....[0]....
.L_263:
        /*02f8*/ 	.word	0x00000090


	//   ....[1]....
        /*02fc*/ 	.word	0x000011b0


	//   ....[2]....
        /*0300*/ 	.word	0x000011f0


	//   ....[3]....
        /*0304*/ 	.word	0x00001240


	//   ....[4]....
        /*0308*/ 	.word	0x000012e0


	//   ....[5]....
        /*030c*/ 	.word	0x00001480


	//   ....[6]....
        /*0310*/ 	.word	0x000014c0


	//   ....[7]....
        /*0314*/ 	.word	0x00001540


	//   ....[8]....
        /*0318*/ 	.word	0x00001550


	//   ....[9]....
        /*031c*/ 	.word	0x00003a80


	//   ....[10]....
        /*0320*/ 	.word	0x00003af0


	//   ....[11]....
        /*0324*/ 	.word	0x00004480


	//   ....[12]....
        /*0328*/ 	.word	0x00004550


	//   ....[13]....
        /*032c*/ 	.word	0x00004560


	//   ....[14]....
        /*0330*/ 	.word	0x00004590


	//   ....[15]....
        /*0334*/ 	.word	0x00008080


	//   ....[16]....
        /*0338*/ 	.word	0x000080b0


	//   ....[17]....
        /*033c*/ 	.word	0x00008c70


	//   ....[18]....
        /*0340*/ 	.word	0x00008e60


	//   ....[19]....
        /*0344*/ 	.word	0x00008ee0


	//   ....[20]....
        /*0348*/ 	.word	0x00008f70


	//   ....[21]....
        /*034c*/ 	.word	0x0000d130


	//   ....[22]....
        /*0350*/ 	.word	0x0000d170


	//   ....[23]....
        /*0354*/ 	.word	0x0000d190


	//   ....[24]....
        /*0358*/ 	.word	0x0000d1b0


	//   ....[25]....
        /*035c*/ 	.word	0x0000f700


	//   ....[26]....
        /*0360*/ 	.word	0x0000f710


	//   ....[27]....
        /*0364*/ 	.word	0x0000f740


	//   ....[28]....
        /*0368*/ 	.word	0x0000f750


	//   ....[29]....
        /*036c*/ 	.word	0x00010cc0


	//   ....[30]....
        /*0370*/ 	.word	0x00010d10


	//   ....[31]....
        /*0374*/ 	.word	0x00010d40


	//   ....[32]....
        /*0378*/ 	.word	0x00010d60


	//   ....[33]....
        /*037c*/ 	.word	0x00010f40


	//   ....[34]....
        /*0380*/ 	.word	0x00010f50


	//   ....[35]....
        /*0384*/ 	.word	0x000110d0


	//   ....[36]....
        /*0388*/ 	.word	0x00011100


	//   ....[37]....
        /*038c*/ 	.word	0x00011250


	//   ....[38]....
        /*0390*/ 	.word	0x00011280


	//   ....[39]....
        /*0394*/ 	.word	0x000113d0


	//   ....[40]....
        /*0398*/ 	.word	0x000113f0


	//   ....[41]....
        /*039c*/ 	.word	0x00011bf0


	//   ....[42]....
        /*03a0*/ 	.word	0x00011c10


	//   ....[43]....
        /*03a4*/ 	.word	0x00011d60


	//   ....[44]....
        /*03a8*/ 	.word	0x00011d90


	//   ....[45]....
        /*03ac*/ 	.word	0x00011ec0


	//   ....[46]....
        /*03b0*/ 	.word	0x00011ef0


	//   ....[47]....
        /*03b4*/ 	.word	0x00012020


	//   ....[48]....
        /*03b8*/ 	.word	0x00012040


	//----- nvinfo : EIATTR_EXIT_INSTR_OFFSETS
	.align		4
.L_264:
        /*03bc*/ 	.byte	0x04, 0x1c
        /*03be*/ 	.short	(.L_266 - .L_265)


	//   ....[0]....
.L_265:
        /*03c0*/ 	.word	0x00000350


	//   ....[1]....
        /*03c4*/ 	.word	0x00011400


	//   ....[2]....
        /*03c8*/ 	.word	0x000114d0


	//   ....[3]....
        /*03cc*/ 	.word	0x00011530


	//   ....[4]....
        /*03d0*/ 	.word	0x00012050


	//   ....[5]....
        /*03d4*/ 	.word	0x00012100


	//   ....[6]....
        /*03d8*/ 	.word	0x00012160


	//----- nvinfo : EIATTR_CTAIDZ_USED
	.align		4
.L_266:
        /*03dc*/ 	.byte	0x01, 0x04
	.zero		2


	//----- nvinfo : EIATTR_MAX_THREADS
	.align		4
        /*03e0*/ 	.byte	0x04, 0x05
        /*03e2*/ 	.short	(.L_268 - .L_267)
.L_267:
        /*03e4*/ 	.word	0x00000100
        /*03e8*/ 	.word	0x00000001
        /*03ec*/ 	.word	0x00000001


	//----- nvinfo : EIATTR_CRS_STACK_SIZE
	.align		4
.L_268:
        /*03f0*/ 	.byte	0x04, 0x1e
        /*03f2*/ 	.short	(.L_270 - .L_269)
.L_269:
        /*03f4*/ 	.word	0x00000000
.L_270:


//--------------------- .nv.info._ZN7cutlass13device_kernelIN5flash19enable_sm80_to_sm89INS1_16FlashAttnFwdSm80INS1_25CollectiveMainloopFwdSm80ILi8ELi1ELb0EN4cute5tupleIJNS5_1CILi128EEENS7_ILi64EEENS7_ILi192EEEEEELi192ENS_10bfloat16_tEfNS_4arch4Sm80ELb1ELb0ELb1ELb1ELb0ELb1ELb1ELb0EEENS1_21CollectiveEpilogueFwdINS6_IJS8_SA_S9_EEENS6_IJNS7_ILi1EEESI_SI_EEESC_SE_Li256ELb1ELb1ELb0ELb0EEENS1_19SingleTileSchedulerILb1ELb0ELb1ELi128EEEEEEEEEvNT_6ParamsE --------------------------
	.section	.nv.info._ZN7cutlass13device_kernelIN5flash19enable_sm80_to_sm89INS1_16FlashAttnFwdSm80INS1_25CollectiveMainloopFwdSm80ILi8ELi1ELb0EN4cute5tupleIJNS5_1CILi128EEENS7_ILi64EEENS7_ILi192EEEEEELi192ENS_10bfloat16_tEfNS_4arch4Sm80ELb1ELb0ELb1ELb1ELb0ELb1ELb1ELb0EEENS1_21CollectiveEpilogueFwdINS6_IJS8_SA_S9_EEENS6_IJNS7_ILi1EEESI_SI_EEESC_SE_Li256ELb1ELb1ELb0ELb0EEENS1_19SingleTileSchedulerILb1ELb0ELb1ELi128EEEEEEEEEvNT_6ParamsE,"",@"SHT_CUDA_INFO"
	.sectionflags	@""
	.align	4


	//----- nvinfo : EIATTR_CUDA_API_VERSION
	.align		4
        /*0000*/ 	.byte	0x04, 0x37
        /*0002*/ 	.short	(.L_272 - .L_271)
.L_271:
        /*0004*/ 	.word	0x00000082


	//----- nvinfo : EIATTR_SW2861232_WAR
	.align		4
.L_272:
        /*0008*/ 	.byte	0x01, 0x35
	.zero		2


	//----- nvinfo : EIATTR_PARAM_CBANK
	.align		4
        /*000c*/ 	.byte	0x04, 0x0a
        /*000e*/ 	.short	(.L_274 - .L_273)
	.align		4
.L_273:
        /*0010*/ 	.word	index@(.nv.constant0._ZN7cutlass13device_kernelIN5flash19enable_sm80_to_sm89INS1_16FlashAttnFwdSm80INS1_25CollectiveMainloopFwdSm80ILi8ELi1ELb0EN4cute5tupleIJNS5_1CILi128EEENS7_ILi64EEENS7_ILi192EEEEEELi192ENS_10bfloat16_tEfNS_4arch4Sm80ELb1ELb0ELb1ELb1ELb0ELb1ELb1ELb0EEENS1_21CollectiveEpilogueFwdINS6_IJS8_SA_S9_EEENS6_IJNS7_ILi1EEESI_SI_EEESC_SE_Li256ELb1ELb1ELb0ELb0EEENS1_19SingleTileSchedulerILb1ELb0ELb1ELi128EEEEEEEEEvNT_6ParamsE)
        /*0014*/ 	.short	0x0160
        /*0016*/ 	.short	0x0418


	//----- nvinfo : EIATTR_CBANK_PARAM_SIZE
	.align		4
.L_274:
        /*0018*/ 	.byte	0x03, 0x19
        /*001a*/ 	.short	0x0418


	//----- nvinfo : EIATTR_KPARAM_INFO
	.align		4
        /*001c*/ 	.byte	0x04, 0x17
        /*001e*/ 	.short	(.L_276 - .L_275)
.L_275:
        /*0020*/ 	.word	0x00000000
        /*0024*/ 	.short	0x0000
        /*0026*/ 	.short	0x0000
        /*0028*/ 	.byte	0x00, 0xf0, 0x61, 0x10


	//----- nvinfo : EIATTR_MAXREG_COUNT
	.align		4
.L_276:
        /*002c*/ 	.byte	0x03, 0x1b
        /*002e*/ 	.short	0x00ff


	//----- nvinfo : EIATTR_NUM_BARRIERS
	.align		4
        /*0030*/ 	.byte	0x02, 0x4c
        /*0032*/ 	.byte	0x02
	.zero		1


	//----- nvinfo : EIATTR_MERCURY_ISA_VERSION
	.align		4
        /*0034*/ 	.byte	0x03, 0x5f
        /*0036*/ 	.short	0x0000


	//----- nvinfo : EIATTR_COOP_GROUP_MASK_REGIDS
	.align		4
        /*0038*/ 	.byte	0x04, 0x29
        /*003a*/ 	.short	(.L_278 - .L_277)


	//   ....[0]....
.L_277:
        /*003c*/ 	.word	0xffffffff


	//   ....[1]....
        /*0040*/ 	.word	0xffffffff


	//   ....[2]....
        /*0044*/ 	.word	0xffffffff


	//   ....[3]....
        /*0048*/ 	.word	0xffffffff


	//   ....[4]....
        /*004c*/ 	.word	0xffffffff


	//   ....[5]....
        /*0050*/ 	.word	0xffffffff


	//   ....[6]....
        /*0054*/ 	.word	0xffffffff


	//   ....[7]....
        /*0058*/ 	.word	0xffffffff


	//   ....[8]....
        /*005c*/ 	.word	0xffffffff


	//   ....[9]....
        /*0060*/ 	.word	0xffffffff


	//   ....[10]....
        /*0064*/ 	.word	0xffffffff


	//   ....[11]....
        /*0068*/ 	.word	0xffffffff


	//   ....[12]....
        /*006c*/ 	.word	0xffffffff


	//   ....[13]....
        /*0070*/ 	.word	0xffffffff


	//   ....[14]....
        /*0074*/ 	.word	0xffffffff


	//   ....[15]....
        /*0078*/ 	.word	0xffffffff


	//   ....[16]....
        /*007c*/ 	.word	0xffffffff


	//   ....[17]....
        /*0080*/ 	.word	0xffffffff


	//   ....[18]....
        /*0084*/ 	.word	0xffffffff


	//   ....[19]....
        /*0088*/ 	.word	0xffffffff


	//   ....[20]....
        /*008c*/ 	.word	0xffffffff


	//   ....[21]....
        /*0090*/ 	.word	0xffffffff


	//   ....[22]....
        /*0094*/ 	.word	0xffffffff


	//   ....[23]....
        /*0098*/ 	.word	0xffffffff


	//   ....[24]....
        /*009c*/ 	.word	0xffffffff


	//   ....[25]....
        /*00a0*/ 	.word	0xffffffff


	//   ....[26]....
        /*00a4*/ 	.word	0xffffffff


	//   ....[27]....
        /*00a8*/ 	.word	0xffffffff


	//   ....[28]....
        /*00ac*/ 	.word	0xffffffff


	//   ....[29]....
        /*00b0*/ 	.word	0xffffffff


	//   ....[30]....
        /*00b4*/ 	.word	0xffffffff


	//   ....[31]....
        /*00b8*/ 	.word	0xffffffff


	//   ....[32]....
        /*00bc*/ 	.word	0xffffffff


	//   ....[33]....
        /*00c0*/ 	.word	0xffffffff


	//   ....[34]....
        /*00c4*/ 	.word	0xffffffff


	//   ....[35]....
        /*00c8*/ 	.word	0xffffffff


	//   ....[36]....
        /*00cc*/ 	.word	0xffffffff


	//   ....[37]....
        /*00d0*/ 	.word	0xffffffff


	//   ....[38]....
        /*00d4*/ 	.word	0xffffffff


	//   ....[39]....
        /*00d8*/ 	.word	0xffffffff


	//   ....[40]....
        /*00dc*/ 	.word	0xffffffff


	//   ....[41]....
        /*00e0*/ 	.word	0xffffffff


	//   ....[42]....
        /*00e4*/ 	.word	0xffffffff


	//   ....[43]....
        /*00e8*/ 	.word	0xffffffff


	//   ....[44]....
        /*00ec*/ 	.word	0xffffffff


	//   ....[45]....
        /*00f0*/ 	.word	0xffffffff


	//   ....[46]....
        /*00f4*/ 	.word	0xffffffff


	//   ....[47]....
        /*00f8*/ 	.word	0xffffffff


	//   ....[48]....
        /*00fc*/ 	.word	0xffffffff


	//   ....[49]....
        /*0100*/ 	.word	0xffffffff


	//   ....[50]....
        /*0104*/ 	.word	0xffffffff


	//   ....[51]....
        /*0108*/ 	.word	0xffffffff


	//   ....[52]....
        /*010c*/ 	.word	0xffffffff


	//   ....[53]....
        /*0110*/ 	.word	0xffffffff


	//   ....[54]....
        /*0114*/ 	.word	0xffffffff


	//   ....[55]....
        /*0118*/ 	.word	0xffffffff


	//   ....[56]....
        /*011c*/ 	.word	0xffffffff


	//   ....[57]....
        /*0120*/ 	.word	0xffffffff


	//   ....[58]....
        /*0124*/ 	.word	0xffffffff


	//   ....[59]....
        /*0128*/ 	.word	0xffffffff


	//   ....[60]....
        /*012c*/ 	.word	0xffffffff


	//   ....[61]....
        /*0130*/ 	.word	0xffffffff


	//   ....[62]....
        /*0134*/ 	.word	0xffffffff


	//   ....[63]....
        /*0138*/ 	.word	0xffffffff


	//   ....[64]....
        /*013c*/ 	.word	0xffffffff


	//----- nvinfo : EIATTR_COOP_GROUP_INSTR_OFFSETS
	.align		4
.L_278:
        /*0140*/ 	.byte	0x04, 0x28
        /*0142*/ 	.short	(.L_280 - .L_279)


	//   ....[0]....
.L_279:
        /*0144*/ 	.word	0x00000080


	//   ....[1]....
        /*0148*/ 	.word	0x000067a0


	//   ....[2]....
        /*014c*/ 	.word	0x000067d0


	//   ....[3]....
        /*0150*/ 	.word	0x00006910


	//   ....[4]....
        /*0154*/ 	.word	0x00006940


	//   ....[5]....
        /*0158*/ 	.word	0x00006a80


	//   ....[6]....
        /*015c*/ 	.word	0x00006ab0


	//   ....[7]....
        /*0160*/ 	.word	0x00006be0


	//   ....[8]....
        /*0164*/ 	.word	0x00006c20


	//   ....[9]....
        /*0168*/ 	.word	0x00007350


	//   ....[10]....
        /*016c*/ 	.word	0x00007370


	//   ....[11]....
        /*0170*/ 	.word	0x00007380


	//   ....[12]....
        /*0174*/ 	.word	0x00007390


	//   ....[13]....
        /*0178*/ 	.word	0x000077c0


	//   ....[14]....
        /*017c*/ 	.word	0x00007800


	//   ....[15]....
        /*0180*/ 	.word	0x00007a20


	//   ....[16]....
        /*0184*/ 	.word	0x00007aa0


	//   ....[17]....
        /*0188*/ 	.word	0x0000ab30


	//   ....[18]....
        /*018c*/ 	.word	0x0000ab50


	//   ....[19]....
        /*0190*/ 	.word	0x0000ab60


	//   ....[20]....
        /*0194*/ 	.word	0x0000ab70


	//   ....[21]....
        /*0198*/ 	.word	0x0000adf0


	//   ....[22]....
        /*019c*/ 	.word	0x0000ae30


	//   ....[23]....
        /*01a0*/ 	.word	0x0000b050


	//   ....[24]....
        /*01a4*/ 	.word	0x0000b0d0


	//   ....[25]....
        /*01a8*/ 	.word	0x0000f590


	//   ....[26]....
        /*01ac*/ 	.word	0x0000f5b0


	//   ....[27]....
        /*01b0*/ 	.word	0x0000fd20


	//   ....[28]....
        /*01b4*/ 	.word	0x0000fe50


	//   ....[29]....
        /*01b8*/ 	.word	0x0000fe80


	//   ....[30]....
        /*01bc*/ 	.word	0x0000ff00


	//   ....[31]....
        /*01c0*/ 	.word	0x000116e0


	//   ....[32]....
        /*01c4*/ 	.word	0x000120e0


	//   ....[33]....
        /*01c8*/ 	.word	0x00012850


	//   ....[34]....
        /*01cc*/ 	.word	0x000129b0


	//   ....[35]....
        /*01d0*/ 	.word	0x00012ab0


	//   ....[36]....
        /*01d4*/ 	.word	0x00012c20


	//   ....[37]....
        /*01d8*/ 	.word	0x00015820


	//   ....[38]....
        /*01dc*/ 	.word	0x00015860


	//   ....[39]....
        /*01e0*/ 	.word	0x00015880


	//   ....[40]....
        /*01e4*/ 	.word	0x000158a0


	//   ....[41]....
        /*01e8*/ 	.word	0x00017200


	//   ....[42]....
        /*01ec*/ 	.word	0x00017220


	//   ....[43]....
        /*01f0*/ 	.word	0x00017250


	//   ....[44]....
        /*01f4*/ 	.word	0x00017260


	//   ....[45]....
        /*01f8*/ 	.word	0x000187f0


	//   ....[46]....
        /*01fc*/ 	.word	0x00018810


	//   ....[47]....
        /*0200*/ 	.word	0x00018850


	//   ....[48]....
        /*0204*/ 	.word	0x00018880


	//   ....[49]....
        /*0208*/ 	.word	0x00018a30


	//   ....[50]....
        /*020c*/ 	.word	0x00018a40


	//   ....[51]....
        /*0210*/ 	.word	0x00018bc0


	//   ....[52]....
        /*0214*/ 	.word	0x00018bf0


	//   ....[53]....
        /*0218*/ 	.word	0x00018d40


	//   ....[54]....
        /*021c*/ 	.word	0x00018d70


	//   ....[55]....
        /*0220*/ 	.word	0x00018ec0


	//   ....[56]....
        /*0224*/ 	.word	0x00018ee0


	//   ....[57]....
        /*0228*/ 	.word	0x00019690


	//   ....[58]....
        /*022c*/ 	.word	0x000196b0


	//   ....[59]....
        /*0230*/ 	.word	0x00019800


	//   ....[60]....
        /*0234*/ 	.word	0x00019830


	//   ....[61]....
        /*0238*/ 	.word	0x00019960


	//   ....[62]....
        /*023c*/ 	.word	0x00019990


	//   ....[63]....
        /*0240*/ 	.word	0x00019ac0


	//   ....[64]....
        /*0244*/ 	.word	0x00019ae0


	//----- nvinfo : EIATTR_EXIT_INSTR_OFFSETS
	.align		4
.L_280:
        /*0248*/ 	.byte	0x04, 0x1c
        /*024a*/ 	.short	(.L_282 - .L_281)


	//   ....[0]....
.L_281:
        /*024c*/ 	.word	0x00000330


	//   ....[1]....
        /*0250*/ 	.word	0x00018ef0


	//   ....[2]....
        /*0254*/ 	.word	0x00018fc0


	//   ....[3]....
        /*0258*/ 	.word	0x00019020


	//   ....[4]....
        /*025c*/ 	.word	0x00019af0


	//   ....[5]....
        /*0260*/ 	.word	0x00019ba0


	//   ....[6]....
        /*0264*/ 	.word	0x00019c00


	//----- nvinfo : EIATTR_CTAIDZ_USED
	.align		4
.L_282:
        /*0268*/ 	.byte	0x01, 0x04
	.zero		2


	//----- nvinfo : EIATTR_MAX_THREADS
	.align		4
        /*026c*/ 	.byte	0x04, 0x05
        /*026e*/ 	.short	(.L_284 - .L_283)
.L_283:
        /*0270*/ 	.word	0x00000100
        /*0274*/ 	.word	0x00000001
        /*0278*/ 	.word	0x00000001


	//----- nvinfo : EIATTR_CRS_STACK_SIZE
	.align		4
.L_284:
        /*027c*/ 	.byte	0x04, 0x1e
        /*027e*/ 	.short	(.L_286 - .L_285)
.L_285:
        /*0280*/ 	.word	0x00000000
.L_286:


//--------------------- .nv.info._ZN7cutlass13device_kernelIN5flash19enable_sm80_to_sm89INS1_16FlashAttnFwdSm80INS1_25CollectiveMainloopFwdSm80ILi8ELi2ELb1EN4cute5tupleIJNS5_1CILi128EEENS7_ILi96EEENS7_ILi192EEEEEELi192ENS_10bfloat16_tEfNS_4arch4Sm80ELb0ELb0ELb1ELb0ELb0ELb0ELb1ELb0EEENS1_21CollectiveEpilogueFwdINS6_IJS8_SA_S9_EEENS6_IJNS7_ILi1EEESI_SI_EEESC_SE_Li256ELb0ELb1ELb0ELb0EEENS1_19SingleTileSchedulerILb0ELb0ELb1ELi128EEEEEEEEEvNT_6ParamsE --------------------------
	.section	.nv.info._ZN7cutlass13device_kernelIN5flash19enable_sm80_to_sm89INS1_16FlashAttnFwdSm80INS1_25CollectiveMainloopFwdSm80ILi8ELi2ELb1EN4cute5tupleIJNS5_1CILi128EEENS7_ILi96EEENS7_ILi192EEEEEELi192ENS_10bfloat16_tEfNS_4arch4Sm80ELb0ELb0ELb1ELb0ELb0ELb0ELb1ELb0EEENS1_21CollectiveEpilogueFwdINS6_IJS8_SA_S9_EEENS6_IJNS7_ILi1EEESI_SI_EEESC_SE_Li256ELb0ELb1ELb0ELb0EEENS1_19SingleTileSchedulerILb0ELb0ELb1ELi128EEEEEEEEEvNT_6ParamsE,"",@"SHT_CUDA_INFO"
	.sectionflags	@""
	.align	4


	//----- nvinfo : EIATTR_CUDA_API_VERSION
	.align		4
        /*0000*/ 	.byte	0x04, 0x37
        /*0002*/ 	.short	(.L_288 - .L_287)
.L_287:
        /*0004*/ 	.word	0x00000082


	//----- nvinfo : EIATTR_SW2861232_WAR
	.align		4
.L_288:
        /*0008*/ 	.byte	0x01, 0x35
	.zero		2


	//----- nvinfo : EIATTR_PARAM_CBANK
	.align		4
        /*000c*/ 	.byte	0x04, 0x0a
        /*000e*/ 	.short	(.L_290 - .L_289)
	.align		4
.L_289:
        /*0010*/ 	.word	index@(.nv.constant0._ZN7cutlass13device_kernelIN5flash19enable_sm80_to_sm89INS1_16FlashAttnFwdSm80INS1_25CollectiveMainloopFwdSm80ILi8ELi2ELb1EN4cute5tupleIJNS5_1CILi128EEENS7_ILi96EEENS7_ILi192EEEEEELi192ENS_10bfloat16_tEfNS_4arch4Sm80ELb0ELb0ELb1ELb0ELb0ELb0ELb1ELb0EEENS1_21CollectiveEpilogueFwdINS6_IJS8_SA_S9_EEENS6_IJNS7_ILi1EEESI_SI_EEESC_SE_Li256ELb0ELb1ELb0ELb0EEENS1_19SingleTileSchedulerILb0ELb0ELb1ELi128EEEEEEEEEvNT_6ParamsE)
        /*0014*/ 	.short	0x0160
        /*0016*/ 	.short	0x0418


	//----- nvinfo : EIATTR_CBANK_PARAM_SIZE
	.align		4
.L_290:
        /*0018*/ 	.byte	0x03, 0x19
        /*001a*/ 	.short	0x0418


	//----- nvinfo : EIATTR_KPARAM_INFO
	.align		4
        /*001c*/ 	.byte	0x04, 0x17
        /*001e*/ 	.short	(.L_292 - .L_291)
.L_291:
        /*0020*/ 	.word	0x00000000
        /*0024*/ 	.short	0x0000
        /*0026*/ 	.short	0x0000
        /*0028*/ 	.byte	0x00, 0xf0, 0x61, 0x10


	//----- nvinfo : EIATTR_MAXREG_COUNT
	.align		4
.L_292:
        /*002c*/ 	.byte	0x03, 0x1b
        /*002e*/ 	.short	0x00ff


	//----- nvinfo : EIATTR_NUM_BARRIERS
	.align		4
        /*0030*/ 	.byte	0x02, 0x4c
        /*0032*/ 	.byte	0x02
	.zero		1


	//----- nvinfo : EIATTR_ANNOTATIONS
	.align		4
        /*0034*/ 	.byte	0x04, 0x55
        /*0036*/ 	.short	(.L_294 - .L_293)


	//   ....[0]....
.L_293:
        /* <DEDUP_REMOVED lines=17> */


	//----- nvinfo : EIATTR_MERCURY_ISA_VERSION
	.align		4
.L_294:
        /*0130*/ 	.byte	0x03, 0x5f
        /*0132*/ 	.short	0x0000


	//----- nvinfo : EIATTR_COOP_GROUP_MASK_REGIDS
	.align		4
        /*0134*/ 	.byte	0x04, 0x29
        /*0136*/ 	.short	(.L_296 - .L_295)


	//   ....[0]....
.L_295:
        /*0138*/ 	.word	0xffffffff


	//   ....[1]....
        /*013c*/ 	.word	0xffffffff


	//   ....[2]....
        /*0140*/ 	.word	0xffffffff


	//   ....[3]....
        /*0144*/ 	.word	0xffffffff


	//   ....[4]....
        /*0148*/ 	.word	0xffffffff


	//   ....[5]....
        /*014c*/ 	.word	0xffffffff


	//   ....[6]....
        /*0150*/ 	.word	0xffffffff


	//   ....[7]....
        /*0154*/ 	.word	0xffffffff


	//   ....[8]....
        /*0158*/ 	.word	0xffffffff


	//   ....[9]....
        /*015c*/ 	.word	0xffffffff


	//   ....[10]....
        /*0160*/ 	.word	0xffffffff


	//   ....[11]....
        /*0164*/ 	.word	0xffffffff


	//   ....[12]....
        /*0168*/ 	.word	0xffffffff


	//   ....[13]....
        /*016c*/ 	.word	0xffffffff


	//   ....[14]....
        /*0170*/ 	.word	0xffffffff


	//   ....[15]....
        /*0174*/ 	.word	0xffffffff


	//   ....[16]....
        /*0178*/ 	.word	0xffffffff


	//   ....[17]....
        /*017c*/ 	.word	0xffffffff


	//   ....[18]....
        /*0180*/ 	.word	0xffffffff


	//   ....[19]....
        /*0184*/ 	.word	0xffffffff


	//   ....[20]....
        /*0188*/ 	.word	0xffffffff


	//   ....[21]....
        /*018c*/ 	.word	0xffffffff


	//   ....[22]....
        /*0190*/ 	.word	0xffffffff


	//   ....[23]....
        /*0194*/ 	.word	0xffffffff


	//   ....[24]....
        /*0198*/ 	.word	0xffffffff


	//   ....[25]....
        /*019c*/ 	.word	0xffffffff


	//   ....[26]....
        /*01a0*/ 	.word	0xffffffff


	//   ....[27]....
        /*01a4*/ 	.word	0xffffffff


	//   ....[28]....
        /*01a8*/ 	.word	0xffffffff


	//   ....[29]....
        /*01ac*/ 	.word	0xffffffff


	//   ....[30]....
        /*01b0*/ 	.word	0xffffffff


	//   ....[31]....
        /*01b4*/ 	.word	0xffffffff


	//----- nvinfo : EIATTR_COOP_GROUP_INSTR_OFFSETS
	.align		4
.L_296:
        /*01b8*/ 	.byte	0x04, 0x28
        /*01ba*/ 	.short	(.L_298 - .L_297)


	//   ....[0]....
.L_297:
        /*01bc*/ 	.word	0x00000610


	//   ....[1]....
        /*01c0*/ 	.word	0x00000700


	//   ....[2]....
        /*01c4*/ 	.word	0x00000880


	//   ....[3]....
        /*01c8*/ 	.word	0x00000960


	//   ....[4]....
        /*01cc*/ 	.word	0x00000990


	//   ....[5]....
        /*01d0*/ 	.word	0x000009b0


	//   ....[6]....
        /*01d4*/ 	.word	0x00000bc0


	//   ....[7]....
        /*01d8*/ 	.word	0x00000c10


	//   ....[8]....
        /*01dc*/ 	.word	0x000035d0


	//   ....[9]....
        /*01e0*/ 	.word	0x00003680


	//   ....[10]....
        /*01e4*/ 	.word	0x00003690


	//   ....[11]....
        /*01e8*/ 	.word	0x000036c0


	//   ....[12]....
        /*01ec*/ 	.word	0x00007490


	//   ....[13]....
        /*01f0*/ 	.word	0x00007510


	//   ....[14]....
        /*01f4*/ 	.word	0x000077d0


	//   ....[15]....
        /*01f8*/ 	.word	0x00007810


	//   ....[16]....
        /*01fc*/ 	.word	0x00009c60


	//   ....[17]....
        /*0200*/ 	.word	0x00009c70


	//   ....[18]....
        /*0204*/ 	.word	0x00009cc0


	//   ....[19]....
        /*0208*/ 	.word	0x00009cd0


	//   ....[20]....
        /*020c*/ 	.word	0x0000b0a0


	//   ....[21]....
        /*0210*/ 	.word	0x0000b0b0


	//   ....[22]....
        /*0214*/ 	.word	0x0000b0d0


	//   ....[23]....
        /*0218*/ 	.word	0x0000b0e0


	//   ....[24]....
        /*021c*/ 	.word	0x0000b1e0


	//   ....[25]....
        /*0220*/ 	.word	0x0000b200


	//   ....[26]....
        /*0224*/ 	.word	0x0000b360


	//   ....[27]....
        /*0228*/ 	.word	0x0000b390


	//   ....[28]....
        /*022c*/ 	.word	0x0000b4c0


	//   ....[29]....
        /*0230*/ 	.word	0x0000b4f0


	//   ....[30]....
        /*0234*/ 	.word	0x0000b620


	//   ....[31]....
        /*0238*/ 	.word	0x0000b640


	//----- nvinfo : EIATTR_EXIT_INSTR_OFFSETS
	.align		4
.L_298:
        /*023c*/ 	.byte	0x04, 0x1c
        /*023e*/ 	.short	(.L_300 - .L_299)


	//   ....[0]....
.L_299:
        /*0240*/ 	.word	0x00000040


	//   ....[1]....
        /*0244*/ 	.word	0x0000b650


	//   ....[2]....
        /*0248*/ 	.word	0x0000b700


	//   ....[3]....
        /*024c*/ 	.word	0x0000b760


	//----- nvinfo : EIATTR_CTAIDZ_USED
	.align		4
.L_300:
        /*0250*/ 	.byte	0x01, 0x04
	.zero		2


	//----- nvinfo : EIATTR_MAX_THREADS
	.align		4
        /*0254*/ 	.byte	0x04, 0x05
        /*0256*/ 	.short	(.L_302 - .L_301)
.L_301:
        /*0258*/ 	.word	0x00000100
        /*025c*/ 	.word	0x00000001
        /*0260*/ 	.word	0x00000001


	//----- nvinfo : EIATTR_CRS_STACK_SIZE
	.align		4
.L_302:
        /*0264*/ 	.byte	0x04, 0x1e
        /*0266*/ 	.short	(.L_304 - .L_303)
.L_303:
        /*0268*/ 	.word	0x00000000
.L_304:


//--------------------- .nv.info._ZN7cutlass13device_kernelIN5flash19enable_sm80_to_sm89INS1_16FlashAttnFwdSm80INS1_25CollectiveMainloopFwdSm80ILi8ELi2ELb1EN4cute5tupleIJNS5_1CILi128EEENS7_ILi96EEENS7_ILi192EEEEEELi192ENS_10bfloat16_tEfNS_4arch4Sm80ELb0ELb0ELb1ELb1ELb0ELb0ELb1ELb0EEENS1_21CollectiveEpilogueFwdINS6_IJS8_SA_S9_EEENS6_IJNS7_ILi1EEESI_SI_EEESC_SE_Li256ELb1ELb1ELb0ELb0EEENS1_19SingleTileSchedulerILb1ELb0ELb1ELi128EEEEEEEEEvNT_6ParamsE --------------------------
	.section	.nv.info._ZN7cutlass13device_kernelIN5flash19enable_sm80_to_sm89INS1_16FlashAttnFwdSm80INS1_25CollectiveMainloopFwdSm80ILi8ELi2ELb1EN4cute5tupleIJNS5_1CILi128EEENS7_ILi96EEENS7_ILi192EEEEEELi192ENS_10bfloat16_tEfNS_4arch4Sm80ELb0ELb0ELb1ELb1ELb0ELb0ELb1ELb0EEENS1_21CollectiveEpilogueFwdINS6_IJS8_SA_S9_EEENS6_IJNS7_ILi1EEESI_SI_EEESC_SE_Li256ELb1ELb1ELb0ELb0EEENS1_19SingleTileSchedulerILb1ELb0ELb1ELi128EEEEEEEEEvNT_6ParamsE,"",@"SHT_CUDA_INFO"
	.sectionflags	@""
	.align	4


	//----- nvinfo : EIATTR_CUDA_API_VERSION
	.align		4
        /*0000*/ 	.byte	0x04, 0x37
        /*0002*/ 	.short	(.L_306 - .L_305)
.L_305:
        /*0004*/ 	.word	0x00000082


	//----- nvinfo : EIATTR_SW2861232_WAR
	.align		4
.L_306:
        /*0008*/ 	.byte	0x01, 0x35
	.zero		2


	//----- nvinfo : EIATTR_PARAM_CBANK
	.align		4
        /*000c*/ 	.byte	0x04, 0x0a
        /*000e*/ 	.short	(.L_308 - .L_307)
	.align		4
.L_307:
        /*0010*/ 	.word	index@(.nv.constant0._ZN7cutlass13device_kernelIN5flash19enable_sm80_to_sm89INS1_16FlashAttnFwdSm80INS1_25CollectiveMainloopFwdSm80ILi8ELi2ELb1EN4cute5tupleIJNS5_1CILi128EEENS7_ILi96EEENS7_ILi192EEEEEELi192ENS_10bfloat16_tEfNS_4arch4Sm80ELb0ELb0ELb1ELb1ELb0ELb0ELb1ELb0EEENS1_21CollectiveEpilogueFwdINS6_IJS8_SA_S9_EEENS6_IJNS7_ILi1EEESI_SI_EEESC_SE_Li256ELb1ELb1ELb0ELb0EEENS1_19SingleTileSchedulerILb1ELb0ELb1ELi128EEEEEEEEEvNT_6ParamsE)
        /*0014*/ 	.short	0x0160
        /*0016*/ 	.short	0x0418


	//----- nvinfo : EIATTR_CBANK_PARAM_SIZE
	.align		4
.L_308:
        /*0018*/ 	.byte	0x03, 0x19
        /*001a*/ 	.short	0x0418


	//----- nvinfo : EIATTR_KPARAM_INFO
	.align		4
        /*001c*/ 	.byte	0x04, 0x17
        /*001e*/ 	.short	(.L_310 - .L_309)
.L_309:
        /*0020*/ 	.word	0x00000000
        /*0024*/ 	.short	0x0000
        /*0026*/ 	.short	0x0000
        /*0028*/ 	.byte	0x00, 0xf0, 0x61, 0x10


	//----- nvinfo : EIATTR_MAXREG_COUNT
	.align		4
.L_310:
        /*002c*/ 	.byte	0x03, 0x1b
        /*002e*/ 	.short	0x00ff


	//----- nvinfo : EIATTR_NUM_BARRIERS
	.align		4
        /*0030*/ 	.byte	0x02, 0x4c
        /*0032*/ 	.byte	0x02
	.zero		1


	//----- nvinfo : EIATTR_ANNOTATIONS
	.align		4
        /*0034*/ 	.byte	0x04, 0x55
        /*0036*/ 	.short	(.L_312 - .L_311)


	//   ....[0]....
.L_311:
        /* <DEDUP_REMOVED lines=15> */


	//----- nvinfo : EIATTR_MERCURY_ISA_VERSION
	.align		4
.L_312:
        /*0110*/ 	.byte	0x03, 0x5f
        /*0112*/ 	.short	0x0000


	//----- nvinfo : EIATTR_COOP_GROUP_MASK_REGIDS
	.align		4
        /*0114*/ 	.byte	0x04, 0x29
        /*0116*/ 	.short	(.L_314 - .L_313)


	//   ....[0]....
.L_313:
        /*0118*/ 	.word	0xffffffff


	//   ....[1]....
        /*011c*/ 	.word	0xffffffff


	//   ....[2]....
        /*0120*/ 	.word	0xffffffff


	//   ....[3]....
        /*0124*/ 	.word	0xffffffff


	//   ....[4]....
        /*0128*/ 	.word	0xffffffff


	//   ....[5]....
        /*012c*/ 	.word	0xffffffff


	//   ....[6]....
        /*0130*/ 	.word	0xffffffff


	//   ....[7]....
        /*0134*/ 	.word	0xffffffff


	//   ....[8]....
        /*0138*/ 	.word	0xffffffff


	//   ....[9]....
        /*013c*/ 	.word	0xffffffff


	//   ....[10]....
        /*0140*/ 	.word	0xffffffff


	//   ....[11]....
        /*0144*/ 	.word	0xffffffff


	//   ....[12]....
        /*0148*/ 	.word	0xffffffff


	//   ....[13]....
        /*014c*/ 	.word	0xffffffff


	//   ....[14]....
        /*0150*/ 	.word	0xffffffff


	//   ....[15]....
        /*0154*/ 	.word	0xffffffff


	//   ....[16]....
        /*0158*/ 	.word	0xffffffff


	//   ....[17]....
        /*015c*/ 	.word	0xffffffff


	//   ....[18]....
        /*0160*/ 	.word	0xffffffff


	//   ....[19]....
        /*0164*/ 	.word	0xffffffff


	//   ....[20]....
        /*0168*/ 	.word	0xffffffff


	//   ....[21]....
        /*016c*/ 	.word	0xffffffff


	//   ....[22]....
        /*0170*/ 	.word	0xffffffff


	//   ....[23]....
        /*0174*/ 	.word	0xffffffff


	//   ....[24]....
        /*0178*/ 	.word	0xffffffff


	//   ....[25]....
        /*017c*/ 	.word	0xffffffff


	//   ....[26]....
        /*0180*/ 	.word	0xffffffff


	//   ....[27]....
        /*0184*/ 	.word	0xffffffff


	//   ....[28]....
        /*0188*/ 	.word	0xffffffff


	//   ....[29]....
        /*018c*/ 	.word	0xffffffff


	//   ....[30]....
        /*0190*/ 	.word	0xffffffff


	//   ....[31]....
        /*0194*/ 	.word	0xffffffff


	//   ....[32]....
        /*0198*/ 	.word	0xffffffff


	//   ....[33]....
        /*019c*/ 	.word	0xffffffff


	//   ....[34]....
        /*01a0*/ 	.word	0xffffffff


	//   ....[35]....
        /*01a4*/ 	.word	0xffffffff


	//   ....[36]....
        /*01a8*/ 	.word	0xffffffff


	//   ....[37]....
        /*01ac*/ 	.word	0xffffffff


	//   ....[38]....
        /*01b0*/ 	.word	0xffffffff


	//   ....[39]....
        /*01b4*/ 	.word	0xffffffff


	//   ....[40]....
        /*01b8*/ 	.word	0xffffffff


	//----- nvinfo : EIATTR_COOP_GROUP_INSTR_OFFSETS
	.align		4
.L_314:
        /*01bc*/ 	.byte	0x04, 0x28
        /*01be*/ 	.short	(.L_316 - .L_315)


	//   ....[0]....
.L_315:
        /*01c0*/ 	.word	0x00000090


	//   ....[1]....
        /*01c4*/ 	.word	0x00001140


	//   ....[2]....
        /*01c8*/ 	.word	0x000011a0


	//   ....[3]....
        /*01cc*/ 	.word	0x000012b0


	//   ....[4]....
        /*01d0*/ 	.word	0x000012e0


	//   ....[5]....
        /*01d4*/ 	.word	0x00001440


	//   ....[6]....
        /*01d8*/ 	.word	0x00001460


	//   ....[7]....
        /*01dc*/ 	.word	0x000014d0


	//   ....[8]....
        /*01e0*/ 	.word	0x00001500


	//   ....[9]....
        /*01e4*/ 	.word	0x00003f50


	//   ....[10]....
        /*01e8*/ 	.word	0x00004030


	//   ....[11]....
        /*01ec*/ 	.word	0x00004040


	//   ....[12]....
        /*01f0*/ 	.word	0x00004070


	//   ....[13]....
        /*01f4*/ 	.word	0x00007f80


	//   ....[14]....
        /*01f8*/ 	.word	0x00008000


	//   ....[15]....
        /*01fc*/ 	.word	0x00008290


	//   ....[16]....
        /*0200*/ 	.word	0x000082d0


	//   ....[17]....
        /*0204*/ 	.word	0x0000a6b0


	//   ....[18]....
        /*0208*/ 	.word	0x0000a6c0


	//   ....[19]....
        /*020c*/ 	.word	0x0000a6f0


	//   ....[20]....
        /*0210*/ 	.word	0x0000a700


	//   ....[21]....
        /*0214*/ 	.word	0x0000bc70


	//   ....[22]....
        /*0218*/ 	.word	0x0000bcc0


	//   ....[23]....
        /*021c*/ 	.word	0x0000bcf0


	//   ....[24]....
        /*0220*/ 	.word	0x0000bd10


	//   ....[25]....
        /*0224*/ 	.word	0x0000bef0


	//   ....[26]....
        /*0228*/ 	.word	0x0000bf00


	//   ....[27]....
        /*022c*/ 	.word	0x0000c080


	//   ....[28]....
        /*0230*/ 	.word	0x0000c0b0


	//   ....[29]....
        /*0234*/ 	.word	0x0000c200


	//   ....[30]....
        /*0238*/ 	.word	0x0000c230


	//   ....[31]....
        /*023c*/ 	.word	0x0000c380


	//   ....[32]....
        /*0240*/ 	.word	0x0000c3a0


	//   ....[33]....
        /*0244*/ 	.word	0x0000cba0


	//   ....[34]....
        /*0248*/ 	.word	0x0000cbc0


	//   ....[35]....
        /*024c*/ 	.word	0x0000cd10


	//   ....[36]....
        /*0250*/ 	.word	0x0000cd40


	//   ....[37]....
        /*0254*/ 	.word	0x0000ce70


	//   ....[38]....
        /*0258*/ 	.word	0x0000cea0


	//   ....[39]....
        /*025c*/ 	.word	0x0000cfd0


	//   ....[40]....
        /*0260*/ 	.word	0x0000cff0


	//----- nvinfo : EIATTR_EXIT_INSTR_OFFSETS
	.align		4
.L_316:
        /*0264*/ 	.byte	0x04, 0x1c
        /*0266*/ 	.short	(.L_318 - .L_317)


	//   ....[0]....
.L_317:
        /*0268*/ 	.word	0x00000350


	//   ....[1]....
        /*026c*/ 	.word	0x0000c3b0


	//   ....[2]....
        /*0270*/ 	.word	0x0000c480


	//   ....[3]....
        /*0274*/ 	.word	0x0000c4e0


	//   ....[4]....
        /*0278*/ 	.word	0x0000d000


	//   ....[5]....
        /*027c*/ 	.word	0x0000d0b0


	//   ....[6]....
        /*0280*/ 	.word	0x0000d110


	//----- nvinfo : EIATTR_CTAIDZ_USED
	.align		4
.L_318:
        /*0284*/ 	.byte	0x01, 0x04
	.zero		2


	//----- nvinfo : EIATTR_MAX_THREADS
	.align		4
        /*0288*/ 	.byte	0x04, 0x05
        /*028a*/ 	.short	(.L_320 - .L_319)
.L_319:
        /*028c*/ 	.word	0x00000100
        /*0290*/ 	.word	0x00000001
        /*0294*/ 	.word	0x00000001


	//----- nvinfo : EIATTR_CRS_STACK_SIZE
	.align		4
.L_320:
        /*0298*/ 	.byte	0x04, 0x1e
        /*029a*/ 	.short	(.L_322 - .L_321)
.L_321:
        /*029c*/ 	.word	0x00000000
.L_322:


//--------------------- .nv.info._ZN7cutlass13device_kernelIN5flash19enable_sm80_to_sm89INS1_16FlashAttnFwdSm80INS1_25CollectiveMainloopFwdSm80ILi8ELi2ELb0EN4cute5tupleIJNS5_1CILi128EEENS7_ILi64EEENS7_ILi192EEEEEELi192ENS_10bfloat16_tEfNS_4arch4Sm80ELb0ELb0ELb1ELb1ELb0ELb1ELb1ELb0EEENS1_21CollectiveEpilogueFwdINS6_IJS8_SA_S9_EEENS6_IJNS7_ILi1EEESI_SI_EEESC_SE_Li256ELb1ELb1ELb0ELb0EEENS1_19SingleTileSchedulerILb1ELb0ELb1ELi128EEEEEEEEEvNT_6ParamsE --------------------------
	.section	.nv.info._ZN7cutlass13device_kernelIN5flash19enable_sm80_to_sm89INS1_16FlashAttnFwdSm80INS1_25CollectiveMainloopFwdSm80ILi8ELi2ELb0EN4cute5tupleIJNS5_1CILi128EEENS7_ILi64EEENS7_ILi192EEEEEELi192ENS_10bfloat16_tEfNS_4arch4Sm80ELb0ELb0ELb1ELb1ELb0ELb1ELb1ELb0EEENS1_21CollectiveEpilogueFwdINS6_IJS8_SA_S9_EEENS6_IJNS7_ILi1EEESI_SI_EEESC_SE_Li256ELb1ELb1ELb0ELb0EEENS1_19SingleTileSchedulerILb1ELb0ELb1ELi128EEEEEEEEEvNT_6ParamsE,"",@"SHT_CUDA_INFO"
	.sectionflags	@""
	.align	4


	//----- nvinfo : EIATTR_CUDA_API_VERSION
	.align		4
        /*0000*/ 	.byte	0x04, 0x37
        /*0002*/ 	.short	(.L_324 - .L_323)
.L_323:
        /*0004*/ 	.word	0x00000082


	//----- nvinfo : EIATTR_SW2861232_WAR
	.align		4
.L_324:
        /*0008*/ 	.byte	0x01, 0x35
	.zero		2


	//----- nvinfo : EIATTR_PARAM_CBANK
	.align		4
        /*000c*/ 	.byte	0x04, 0x0a
        /*000e*/ 	.short	(.L_326 - .L_325)
	.align		4
.L_325:
        /*0010*/ 	.word	index@(.nv.constant0._ZN7cutlass13device_kernelIN5flash19enable_sm80_to_sm89INS1_16FlashAttnFwdSm80INS1_25CollectiveMainloopFwdSm80ILi8ELi2ELb0EN4cute5tupleIJNS5_1CILi128EEENS7_ILi64EEENS7_ILi192EEEEEELi192ENS_10bfloat16_tEfNS_4arch4Sm80ELb0ELb0ELb1ELb1ELb0ELb1ELb1ELb0EEENS1_21CollectiveEpilogueFwdINS6_IJS8_SA_S9_EEENS6_IJNS7_ILi1EEESI_SI_EEESC_SE_Li256ELb1ELb1ELb0ELb0EEENS1_19SingleTileSchedulerILb1ELb0ELb1ELi128EEEEEEEEEvNT_6ParamsE)
        /*0014*/ 	.short	0x0160
        /*0016*/ 	.short	0x0418


	//----- nvinfo : EIATTR_CBANK_PARAM_SIZE
	.align		4
.L_326:
        /*0018*/ 	.byte	0x03, 0x19
        /*001a*/ 	.short	0x0418


	//----- nvinfo : EIATTR_KPARAM_INFO
	.align		4
        /*001c*/ 	.byte	0x04, 0x17
        /*001e*/ 	.short	(.L_328 - .L_327)
.L_327:
        /*0020*/ 	.word	0x00000000
        /*0024*/ 	.short	0x0000
        /*0026*/ 	.short	0x0000
        /*0028*/ 	.byte	0x00, 0xf0, 0x61, 0x10


	//----- nvinfo : EIATTR_MAXREG_COUNT
	.align		4
.L_328:
        /*002c*/ 	.byte	0x03, 0x1b
        /*002e*/ 	.short	0x00ff


	//----- nvinfo : EIATTR_NUM_BARRIERS
	.align		4
        /*0030*/ 	.byte	0x02, 0x4c
        /*0032*/ 	.byte	0x02
	.zero		1


	//----- nvinfo : EIATTR_MERCURY_ISA_VERSION
	.align		4
        /*0034*/ 	.byte	0x03, 0x5f
        /*0036*/ 	.short	0x0000


	//----- nvinfo : EIATTR_COOP_GROUP_MASK_REGIDS
	.align		4
        /*0038*/ 	.byte	0x04, 0x29
        /*003a*/ 	.short	(.L_330 - .L_329)


	//   ....[0]....
.L_329:
        /*003c*/ 	.word	0xffffffff


	//   ....[1]....
        /*0040*/ 	.word	0xffffffff


	//   ....[2]....
        /*0044*/ 	.word	0xffffffff


	//   ....[3]....
        /*0048*/ 	.word	0xffffffff


	//   ....[4]....
        /*004c*/ 	.word	0xffffffff


	//   ....[5]....
        /*0050*/ 	.word	0xffffffff


	//   ....[6]....
        /*0054*/ 	.word	0xffffffff


	//   ....[7]....
        /*0058*/ 	.word	0xffffffff


	//   ....[8]....
        /*005c*/ 	.word	0xffffffff


	//   ....[9]....
        /*0060*/ 	.word	0xffffffff


	//   ....[10]....
        /*0064*/ 	.word	0xffffffff


	//   ....[11]....
        /*0068*/ 	.word	0xffffffff


	//   ....[12]....
        /*006c*/ 	.word	0xffffffff


	//   ....[13]....
        /*0070*/ 	.word	0xffffffff


	//   ....[14]....
        /*0074*/ 	.word	0xffffffff


	//   ....[15]....
        /*0078*/ 	.word	0xffffffff


	//   ....[16]....
        /*007c*/ 	.word	0xffffffff


	//   ....[17]....
        /*0080*/ 	.word	0xffffffff


	//   ....[18]....
        /*0084*/ 	.word	0xffffffff


	//   ....[19]....
        /*0088*/ 	.word	0xffffffff


	//   ....[20]....
        /*008c*/ 	.word	0xffffffff


	//   ....[21]....
        /*0090*/ 	.word	0xffffffff


	//   ....[22]....
        /*0094*/ 	.word	0xffffffff


	//   ....[23]....
        /*0098*/ 	.word	0xffffffff


	//   ....[24]....
        /*009c*/ 	.word	0xffffffff


	//   ....[25]....
        /*00a0*/ 	.word	0xffffffff


	//   ....[26]....
        /*00a4*/ 	.word	0xffffffff


	//   ....[27]....
        /*00a8*/ 	.word	0xffffffff


	//   ....[28]....
        /*00ac*/ 	.word	0xffffffff


	//   ....[29]....
        /*00b0*/ 	.word	0xffffffff


	//   ....[30]....
        /*00b4*/ 	.word	0xffffffff


	//   ....[31]....
        /*00b8*/ 	.word	0xffffffff


	//   ....[32]....
        /*00bc*/ 	.word	0xffffffff


	//   ....[33]....
        /*00c0*/ 	.word	0xffffffff


	//   ....[34]....
        /*00c4*/ 	.word	0xffffffff


	//   ....[35]....
        /*00c8*/ 	.word	0xffffffff


	//   ....[36]....
        /*00cc*/ 	.word	0xffffffff


	//   ....[37]....
        /*00d0*/ 	.word	0xffffffff


	//   ....[38]....
        /*00d4*/ 	.word	0xffffffff


	//   ....[39]....
        /*00d8*/ 	.word	0xffffffff


	//   ....[40]....
        /*00dc*/ 	.word	0xffffffff


	//----- nvinfo : EIATTR_COOP_GROUP_INSTR_OFFSETS
	.align		4
.L_330:
        /*00e0*/ 	.byte	0x04, 0x28
        /*00e2*/ 	.short	(.L_332 - .L_331)


	//   ....[0]....
.L_331:
        /*00e4*/ 	.word	0x00000080


	//   ....[1]....
        /*00e8*/ 	.word	0x000068f0


	//   ....[2]....
        /*00ec*/ 	.word	0x00006910


	//   ....[3]....
        /*00f0*/ 	.word	0x00006ce0


	//   ....[4]....
        /*00f4*/ 	.word	0x00006d10


	//   ....[5]....
        /*00f8*/ 	.word	0x00006e60


	//   ....[6]....
        /*00fc*/ 	.word	0x00006e90


	//   ....[7]....
        /*0100*/ 	.word	0x00006fe0


	//   ....[8]....
        /*0104*/ 	.word	0x00007020


	//   ....[9]....
        /*0108*/ 	.word	0x0000e9d0


	//   ....[10]....
        /*010c*/ 	.word	0x0000ea50


	//   ....[11]....
        /*0110*/ 	.word	0x0000ea70


	//   ....[12]....
        /*0114*/ 	.word	0x0000ea90


	//   ....[13]....
        /*0118*/ 	.word	0x00011070


	//   ....[14]....
        /*011c*/ 	.word	0x000110a0


	//   ....[15]....
        /*0120*/ 	.word	0x000110c0


	//   ....[16]....
        /*0124*/ 	.word	0x000110e0


	//   ....[17]....
        /*0128*/ 	.word	0x00012af0


	//   ....[18]....
        /*012c*/ 	.word	0x00012b20


	//   ....[19]....
        /*0130*/ 	.word	0x00012b70


	//   ....[20]....
        /*0134*/ 	.word	0x00012b80


	//   ....[21]....
        /*0138*/ 	.word	0x00014060


	//   ....[22]....
        /*013c*/ 	.word	0x000140a0


	//   ....[23]....
        /*0140*/ 	.word	0x00014100


	//   ....[24]....
        /*0144*/ 	.word	0x00014140


	//   ....[25]....
        /*0148*/ 	.word	0x00014340


	//   ....[26]....
        /*014c*/ 	.word	0x00014350


	//   ....[27]....
        /*0150*/ 	.word	0x000144d0


	//   ....[28]....
        /*0154*/ 	.word	0x00014500


	//   ....[29]....
        /*0158*/ 	.word	0x00014650


	//   ....[30]....
        /*015c*/ 	.word	0x00014680


	//   ....[31]....
        /*0160*/ 	.word	0x000147d0


	//   ....[32]....
        /*0164*/ 	.word	0x000147f0


	//   ....[33]....
        /*0168*/ 	.word	0x00014fd0


	//   ....[34]....
        /*016c*/ 	.word	0x00014ff0


	//   ....[35]....
        /*0170*/ 	.word	0x00015120


	//   ....[36]....
        /*0174*/ 	.word	0x00015150


	//   ....[37]....
        /*0178*/ 	.word	0x00015280


	//   ....[38]....
        /*017c*/ 	.word	0x000152b0


	//   ....[39]....
        /*0180*/ 	.word	0x000153e0


	//   ....[40]....
        /*0184*/ 	.word	0x00015400


	//----- nvinfo : EIATTR_EXIT_INSTR_OFFSETS
	.align		4
.L_332:
        /*0188*/ 	.byte	0x04, 0x1c
        /*018a*/ 	.short	(.L_334 - .L_333)


	//   ....[0]....
.L_333:
        /*018c*/ 	.word	0x00000310


	//   ....[1]....
        /*0190*/ 	.word	0x00014800


	//   ....[2]....
        /*0194*/ 	.word	0x000148d0


	//   ....[3]....
        /*0198*/ 	.word	0x00014930


	//   ....[4]....
        /*019c*/ 	.word	0x00015410


	//   ....[5]....
        /*01a0*/ 	.word	0x000154c0


	//   ....[6]....
        /*01a4*/ 	.word	0x00015520


	//----- nvinfo : EIATTR_CTAIDZ_USED
	.align		4
.L_334:
        /*01a8*/ 	.byte	0x01, 0x04
	.zero		2


	//----- nvinfo : EIATTR_MAX_THREADS
	.align		4
        /*01ac*/ 	.byte	0x04, 0x05
        /*01ae*/ 	.short	(.L_336 - .L_335)
.L_335:
        /*01b0*/ 	.word	0x00000100
        /*01b4*/ 	.word	0x00000001
        /*01b8*/ 	.word	0x00000001


	//----- nvinfo : EIATTR_CRS_STACK_SIZE
	.align		4
.L_336:
        /*01bc*/ 	.byte	0x04, 0x1e
        /*01be*/ 	.short	(.L_338 - .L_337)
.L_337:
        /*01c0*/ 	.word	0x00000000
.L_338:


//--------------------- .nv.info._ZN7cutlass13device_kernelIN5flash19enable_sm80_to_sm89INS1_16FlashAttnFwdSm80INS1_25CollectiveMainloopFwdSm80ILi8ELi2ELb0EN4cute5tupleIJNS5_1CILi128EEENS7_ILi64EEENS7_ILi192EEEEEELi192ENS_10bfloat16_tEfNS_4arch4Sm80ELb0ELb1ELb1ELb0ELb0ELb0ELb1ELb0EEENS1_21CollectiveEpilogueFwdINS6_IJS8_SA_S9_EEENS6_IJNS7_ILi1EEESI_SI_EEESC_SE_Li256ELb0ELb1ELb0ELb0EEENS1_19SingleTileSchedulerILb0ELb0ELb1ELi128EEEEEEEEEvNT_6ParamsE --------------------------
	.section	.nv.info._ZN7cutlass13device_kernelIN5flash19enable_sm80_to_sm89INS1_16FlashAttnFwdSm80INS1_25CollectiveMainloopFwdSm80ILi8ELi2ELb0EN4cute5tupleIJNS5_1CILi128EEENS7_ILi64EEENS7_ILi192EEEEEELi192ENS_10bfloat16_tEfNS_4arch4Sm80ELb0ELb1ELb1ELb0ELb0ELb0ELb1ELb0EEENS1_21CollectiveEpilogueFwdINS6_IJS8_SA_S9_EEENS6_IJNS7_ILi1EEESI_SI_EEESC_SE_Li256ELb0ELb1ELb0ELb0EEENS1_19SingleTileSchedulerILb0ELb0ELb1ELi128EEEEEEEEEvNT_6ParamsE,"",@"SHT_CUDA_INFO"
	.sectionflags	@""
	.align	4


	//----- nvinfo : EIATTR_CUDA_API_VERSION
	.align		4
        /*0000*/ 	.byte	0x04, 0x37
        /*0002*/ 	.short	(.L_340 - .L_339)
.L_339:
        /*0004*/ 	.word	0x00000082


	//----- nvinfo : EIATTR_SW2861232_WAR
	.align		4
.L_340:
        /*0008*/ 	.byte	0x01, 0x35
	.zero		2


	//----- nvinfo : EIATTR_PARAM_CBANK
	.align		4
        /*000c*/ 	.byte	0x04, 0x0a
        /*000e*/ 	.short	(.L_342 - .L_341)
	.align		4
.L_341:
        /*0010*/ 	.word	index@(.nv.constant0._ZN7cutlass13device_kernelIN5flash19enable_sm80_to_sm89INS1_16FlashAttnFwdSm80INS1_25CollectiveMainloopFwdSm80ILi8ELi2ELb0EN4cute5tupleIJNS5_1CILi128EEENS7_ILi64EEENS7_ILi192EEEEEELi192ENS_10bfloat16_tEfNS_4arch4Sm80ELb0ELb1ELb1ELb0ELb0ELb0ELb1ELb0EEENS1_21CollectiveEpilogueFwdINS6_IJS8_SA_S9_EEENS6_IJNS7_ILi1EEESI_SI_EEESC_SE_Li256ELb0ELb1ELb0ELb0EEENS1_19SingleTileSchedulerILb0ELb0ELb1ELi128EEEEEEEEEvNT_6ParamsE)
        /*0014*/ 	.short	0x0160
        /*0016*/ 	.short	0x0418


	//----- nvinfo : EIATTR_CBANK_PARAM_SIZE
	.align		4
.L_342:
        /*0018*/ 	.byte	0x03, 0x19
        /*001a*/ 	.short	0x0418


	//----- nvinfo : EIATTR_KPARAM_INFO
	.align		4
        /*001c*/ 	.byte	0x04, 0x17
        /*001e*/ 	.short	(.L_344 - .L_343)
.L_343:
        /*0020*/ 	.word	0x00000000
        /*0024*/ 	.short	0x0000
        /*0026*/ 	.short	0x0000
        /*0028*/ 	.byte	0x00, 0xf0, 0x61, 0x10


	//----- nvinfo : EIATTR_MAXREG_COUNT
	.align		4
.L_344:
        /*002c*/ 	.byte	0x03, 0x1b
        /*002e*/ 	.short	0x00ff


	//----- nvinfo : EIATTR_NUM_BARRIERS
	.align		4
        /*0030*/ 	.byte	0x02, 0x4c
        /*0032*/ 	.byte	0x02
	.zero		1


	//----- nvinfo : EIATTR_MERCURY_ISA_VERSION
	.align		4
        /*0034*/ 	.byte	0x03, 0x5f
        /*0036*/ 	.short	0x0000


	//----- nvinfo : EIATTR_COOP_GROUP_MASK_REGIDS
	.align		4
        /*0038*/ 	.byte	0x04, 0x29
        /*003a*/ 	.short	(.L_346 - .L_345)


	//   ....[0]....
.L_345:
        /*003c*/ 	.word	0xffffffff


	//   ....[1]....
        /*0040*/ 	.word	0xffffffff


	//   ....[2]....
        /*0044*/ 	.word	0xffffffff


	//   ....[3]....
        /*0048*/ 	.word	0xffffffff


	//   ....[4]....
        /*004c*/ 	.word	0xffffffff


	//   ....[5]....
        /*0050*/ 	.word	0xffffffff


	//   ....[6]....
        /*0054*/ 	.word	0xffffffff


	//   ....[7]....
        /*0058*/ 	.word	0xffffffff


	//   ....[8]....
        /*005c*/ 	.word	0xffffffff


	//   ....[9]....
        /*0060*/ 	.word	0xffffffff


	//   ....[10]....
        /*0064*/ 	.word	0xffffffff


	//   ....[11]....
        /*0068*/ 	.word	0xffffffff


	//   ....[12]....
        /*006c*/ 	.word	0xffffffff


	//   ....[13]....
        /*0070*/ 	.word	0xffffffff


	//   ....[14]....
        /*0074*/ 	.word	0xffffffff


	//   ....[15]....
        /*0078*/ 	.word	0xffffffff


	//   ....[16]....
        /*007c*/ 	.word	0xffffffff


	//   ....[17]....
        /*0080*/ 	.word	0xffffffff


	//   ....[18]....
        /*0084*/ 	.word	0xffffffff


	//   ....[19]....
        /*0088*/ 	.word	0xffffffff


	//   ....[20]....
        /*008c*/ 	.word	0xffffffff


	//   ....[21]....
        /*0090*/ 	.word	0xffffffff


	//   ....[22]....
        /*0094*/ 	.word	0xffffffff


	//   ....[23]....
        /*0098*/ 	.word	0xffffffff


	//   ....[24]....
        /*009c*/ 	.word	0xffffffff


	//   ....[25]....
        /*00a0*/ 	.word	0xffffffff


	//   ....[26]....
        /*00a4*/ 	.word	0xffffffff


	//   ....[27]....
        /*00a8*/ 	.word	0xffffffff


	//   ....[28]....
        /*00ac*/ 	.word	0xffffffff


	//   ....[29]....
        /*00b0*/ 	.word	0xffffffff


	//   ....[30]....
        /*00b4*/ 	.word	0xffffffff


	//   ....[31]....
        /*00b8*/ 	.word	0xffffffff


	//   ....[32]....
        /*00bc*/ 	.word	0xffffffff


	//   ....[33]....
        /*00c0*/ 	.word	0xffffffff


	//   ....[34]....
        /*00c4*/ 	.word	0xffffffff


	//   ....[35]....
        /*00c8*/ 	.word	0xffffffff


	//   ....[36]....
        /*00cc*/ 	.word	0xffffffff


	//   ....[37]....
        /*00d0*/ 	.word	0xffffffff


	//   ....[38]....
        /*00d4*/ 	.word	0xffffffff


	//   ....[39]....
        /*00d8*/ 	.word	0xffffffff


	//   ....[40]....
        /*00dc*/ 	.word	0xffffffff


	//   ....[41]....
        /*00e0*/ 	.word	0xffffffff


	//   ....[42]....
        /*00e4*/ 	.word	0xffffffff


	//   ....[43]....
        /*00e8*/ 	.word	0xffffffff


	//   ....[44]....
        /*00ec*/ 	.word	0xffffffff


	//   ....[45]....
        /*00f0*/ 	.word	0xffffffff


	//   ....[46]....
        /*00f4*/ 	.word	0xffffffff


	//   ....[47]....
        /*00f8*/ 	.word	0xffffffff


	//   ....[48]....
        /*00fc*/ 	.word	0xffffffff


	//   ....[49]....
        /*0100*/ 	.word	0xffffffff


	//   ....[50]....
        /*0104*/ 	.word	0xffffffff


	//   ....[51]....
        /*0108*/ 	.word	0xffffffff


	//   ....[52]....
        /*010c*/ 	.word	0xffffffff


	//   ....[53]....
        /*0110*/ 	.word	0xffffffff


	//----- nvinfo : EIATTR_COOP_GROUP_INSTR_OFFSETS
	.align		4
.L_346:
        /*0114*/ 	.byte	0x04, 0x28
        /*0116*/ 	.short	(.L_348 - .L_347)


	//   ....[0]....
.L_347:
        /*0118*/ 	.word	0x00000d60


	//   ....[1]....
        /*011c*/ 	.word	0x00000db0


	//   ....[2]....
        /*0120*/ 	.word	0x00000e10


	//   ....[3]....
        /*0124*/ 	.word	0x00000ec0


	//   ....[4]....
        /*0128*/ 	.word	0x00001110


	//   ....[5]....
        /*012c*/ 	.word	0x00001150


	//   ....[6]....
        /*0130*/ 	.word	0x00001190


	//   ....[7]....
        /*0134*/ 	.word	0x000011d0


	//   ....[8]....
        /*0138*/ 	.word	0x00002cc0


	//   ....[9]....
        /*013c*/ 	.word	0x00002fc0


	//   ....[10]....
        /*0140*/ 	.word	0x00003c00


	//   ....[11]....
        /*0144*/ 	.word	0x00003d40


	//   ....[12]....
        /*0148*/ 	.word	0x00003d60


	//   ....[13]....
        /*014c*/ 	.word	0x00003dc0


	//   ....[14]....
        /*0150*/ 	.word	0x00005b10


	//   ....[15]....
        /*0154*/ 	.word	0x000066f0


	//   ....[16]....
        /*0158*/ 	.word	0x00007110


	//   ....[17]....
        /*015c*/ 	.word	0x00007210


	//   ....[18]....
        /*0160*/ 	.word	0x00007220


	//   ....[19]....
        /*0164*/ 	.word	0x00007240


	//   ....[20]....
        /*0168*/ 	.word	0x0000a450


	//   ....[21]....
        /*016c*/ 	.word	0x0000a4a0


	//   ....[22]....
        /*0170*/ 	.word	0x0000a4b0


	//   ....[23]....
        /*0174*/ 	.word	0x0000a4d0


	//   ....[24]....
        /*0178*/ 	.word	0x0000cfa0


	//   ....[25]....
        /*017c*/ 	.word	0x0000d400


	//   ....[26]....
        /*0180*/ 	.word	0x0000dd90


	//   ....[27]....
        /*0184*/ 	.word	0x0000df00


	//   ....[28]....
        /*0188*/ 	.word	0x0000df20


	//   ....[29]....
        /*018c*/ 	.word	0x0000df90


	//   ....[30]....
        /*0190*/ 	.word	0x0000f960


	//   ....[31]....
        /*0194*/ 	.word	0x0000f990


	//   ....[32]....
        /*0198*/ 	.word	0x0000f9d0


	//   ....[33]....
        /*019c*/ 	.word	0x0000f9e0


	//   ....[34]....
        /*01a0*/ 	.word	0x00010f60


	//   ....[35]....
        /*01a4*/ 	.word	0x00010f70


	//   ....[36]....
        /*01a8*/ 	.word	0x00010f80


	//   ....[37]....
        /*01ac*/ 	.word	0x00010f90


	//   ....[38]....
        /*01b0*/ 	.word	0x00010fa0


	//   ....[39]....
        /*01b4*/ 	.word	0x00010fb0


	//   ....[40]....
        /*01b8*/ 	.word	0x000111e0


	//   ....[41]....
        /*01bc*/ 	.word	0x00011210


	//   ....[42]....
        /*01c0*/ 	.word	0x00011360


	//   ....[43]....
        /*01c4*/ 	.word	0x00011390


	//   ....[44]....
        /*01c8*/ 	.word	0x000114e0


	//   ....[45]....
        /*01cc*/ 	.word	0x00011500


	//   ....[46]....
        /*01d0*/ 	.word	0x00011b90


	//   ....[47]....
        /*01d4*/ 	.word	0x00011bb0


	//   ....[48]....
        /*01d8*/ 	.word	0x00011ce0


	//   ....[49]....
        /*01dc*/ 	.word	0x00011d10


	//   ....[50]....
        /*01e0*/ 	.word	0x00011e40


	//   ....[51]....
        /*01e4*/ 	.word	0x00011e70


	//   ....[52]....
        /*01e8*/ 	.word	0x00011fa0


	//   ....[53]....
        /*01ec*/ 	.word	0x00011fc0


	//----- nvinfo : EIATTR_EXIT_INSTR_OFFSETS
	.align		4
.L_348:
        /*01f0*/ 	.byte	0x04, 0x1c
        /*01f2*/ 	.short	(.L_350 - .L_349)


	//   ....[0]....
.L_349:
        /*01f4*/ 	.word	0x00000030


	//   ....[1]....
        /*01f8*/ 	.word	0x00011510


	//   ....[2]....
        /*01fc*/ 	.word	0x000115e0


	//   ....[3]....
        /*0200*/ 	.word	0x00011640


	//   ....[4]....
        /*0204*/ 	.word	0x00011fd0


	//   ....[5]....
        /*0208*/ 	.word	0x00012080


	//   ....[6]....
        /*020c*/ 	.word	0x000120e0


	//----- nvinfo : EIATTR_CTAIDZ_USED
	.align		4
.L_350:
        /*0210*/ 	.byte	0x01, 0x04
	.zero		2


	//----- nvinfo : EIATTR_MAX_THREADS
	.align		4
        /*0214*/ 	.byte	0x04, 0x05
        /*0216*/ 	.short	(.L_352 - .L_351)
.L_351:
        /*0218*/ 	.word	0x00000100
        /*021c*/ 	.word	0x00000001
        /*0220*/ 	.word	0x00000001


	//----- nvinfo : EIATTR_CRS_STACK_SIZE
	.align		4
.L_352:
        /*0224*/ 	.byte	0x04, 0x1e
        /*0226*/ 	.short	(.L_354 - .L_353)
.L_353:
        /*0228*/ 	.word	0x00000000
.L_354:


//--------------------- .nv.info._ZN7cutlass13device_kernelIN5flash19enable_sm80_to_sm89INS1_16FlashAttnFwdSm80INS1_25CollectiveMainloopFwdSm80ILi8ELi2ELb0EN4cute5tupleIJNS5_1CILi128EEENS7_ILi64EEENS7_ILi192EEEEEELi192ENS_10bfloat16_tEfNS_4arch4Sm80ELb0ELb1ELb1ELb1ELb0ELb0ELb1ELb0EEENS1_21CollectiveEpilogueFwdINS6_IJS8_SA_S9_EEENS6_IJNS7_ILi1EEESI_SI_EEESC_SE_Li256ELb1ELb1ELb0ELb0EEENS1_19SingleTileSchedulerILb1ELb0ELb1ELi128EEEEEEEEEvNT_6ParamsE --------------------------
	.section	.nv.info._ZN7cutlass13device_kernelIN5flash19enable_sm80_to_sm89INS1_16FlashAttnFwdSm80INS1_25CollectiveMainloopFwdSm80ILi8ELi2ELb0EN4cute5tupleIJNS5_1CILi128EEENS7_ILi64EEENS7_ILi192EEEEEELi192ENS_10bfloat16_tEfNS_4arch4Sm80ELb0ELb1ELb1ELb1ELb0ELb0ELb1ELb0EEENS1_21CollectiveEpilogueFwdINS6_IJS8_SA_S9_EEENS6_IJNS7_ILi1EEESI_SI_EEESC_SE_Li256ELb1ELb1ELb0ELb0EEENS1_19SingleTileSchedulerILb1ELb0ELb1ELi128EEEEEEEEEvNT_6ParamsE,"",@"SHT_CUDA_INFO"
	.sectionflags	@""
	.align	4


	//----- nvinfo : EIATTR_CUDA_API_VERSION
	.align		4
        /*0000*/ 	.byte	0x04, 0x37
        /*0002*/ 	.short	(.L_356 - .L_355)
.L_355:
        /*0004*/ 	.word	0x00000082


	//----- nvinfo : EIATTR_SW2861232_WAR
	.align		4
.L_356:
        /*0008*/ 	.byte	0x01, 0x35
	.zero		2


	//----- nvinfo : EIATTR_PARAM_CBANK
	.align		4
        /*000c*/ 	.byte	0x04, 0x0a
        /*000e*/ 	.short	(.L_358 - .L_357)
	.align		4
.L_357:
        /*0010*/ 	.word	index@(.nv.constant0._ZN7cutlass13device_kernelIN5flash19enable_sm80_to_sm89INS1_16FlashAttnFwdSm80INS1_25CollectiveMainloopFwdSm80ILi8ELi2ELb0EN4cute5tupleIJNS5_1CILi128EEENS7_ILi64EEENS7_ILi192EEEEEELi192ENS_10bfloat16_tEfNS_4arch4Sm80ELb0ELb1ELb1ELb1ELb0ELb0ELb1ELb0EEENS1_21CollectiveEpilogueFwdINS6_IJS8_SA_S9_EEENS6_IJNS7_ILi1EEESI_SI_EEESC_SE_Li256ELb1ELb1ELb0ELb0EEENS1_19SingleTileSchedulerILb1ELb0ELb1ELi128EEEEEEEEEvNT_6ParamsE)
        /*0014*/ 	.short	0x0160
        /*0016*/ 	.short	0x0418


	//----- nvinfo : EIATTR_CBANK_PARAM_SIZE
	.align		4
.L_358:
        /*0018*/ 	.byte	0x03, 0x19
        /*001a*/ 	.short	0x0418


	//----- nvinfo : EIATTR_KPARAM_INFO
	.align		4
        /*001c*/ 	.byte	0x04, 0x17
        /*001e*/ 	.short	(.L_360 - .L_359)
.L_359:
        /*0020*/ 	.word	0x00000000
        /*0024*/ 	.short	0x0000
        /*0026*/ 	.short	0x0000
        /*0028*/ 	.byte	0x00, 0xf0, 0x61, 0x10


	//----- nvinfo : EIATTR_MAXREG_COUNT
	.align		4
.L_360:
        /*002c*/ 	.byte	0x03, 0x1b
        /*002e*/ 	.short	0x00ff


	//----- nvinfo : EIATTR_NUM_BARRIERS
	.align		4
        /*0030*/ 	.byte	0x02, 0x4c
        /*0032*/ 	.byte	0x02
	.zero		1


	//----- nvinfo : EIATTR_MERCURY_ISA_VERSION
	.align		4
        /*0034*/ 	.byte	0x03, 0x5f
        /*0036*/ 	.short	0x0000


	//----- nvinfo : EIATTR_COOP_GROUP_MASK_REGIDS
	.align		4
        /*0038*/ 	.byte	0x04, 0x29
        /*003a*/ 	.short	(.L_362 - .L_361)


	//   ....[0]....
.L_361:
        /*003c*/ 	.word	0xffffffff


	//   ....[1]....
        /*0040*/ 	.word	0xffffffff


	//   ....[2]....
        /*0044*/ 	.word	0xffffffff


	//   ....[3]....
        /*0048*/ 	.word	0xffffffff


	//   ....[4]....
        /*004c*/ 	.word	0xffffffff


	//   ....[5]....
        /*0050*/ 	.word	0xffffffff


	//   ....[6]....
        /*0054*/ 	.word	0xffffffff


	//   ....[7]....
        /*0058*/ 	.word	0xffffffff


	//   ....[8]....
        /*005c*/ 	.word	0xffffffff


	//   ....[9]....
        /*0060*/ 	.word	0xffffffff


	//   ....[10]....
        /*0064*/ 	.word	0xffffffff


	//   ....[11]....
        /*0068*/ 	.word	0xffffffff


	//   ....[12]....
        /*006c*/ 	.word	0xffffffff


	//   ....[13]....
        /*0070*/ 	.word	0xffffffff


	//   ....[14]....
        /*0074*/ 	.word	0xffffffff


	//   ....[15]....
        /*0078*/ 	.word	0xffffffff


	//   ....[16]....
        /*007c*/ 	.word	0xffffffff


	//   ....[17]....
        /*0080*/ 	.word	0xffffffff


	//   ....[18]....
        /*0084*/ 	.word	0xffffffff


	//   ....[19]....
        /*0088*/ 	.word	0xffffffff


	//   ....[20]....
        /*008c*/ 	.word	0xffffffff


	//   ....[21]....
        /*0090*/ 	.word	0xffffffff


	//   ....[22]....
        /*0094*/ 	.word	0xffffffff


	//   ....[23]....
        /*0098*/ 	.word	0xffffffff


	//   ....[24]....
        /*009c*/ 	.word	0xffffffff


	//   ....[25]....
        /*00a0*/ 	.word	0xffffffff


	//   ....[26]....
        /*00a4*/ 	.word	0xffffffff


	//   ....[27]....
        /*00a8*/ 	.word	0xffffffff


	//   ....[28]....
        /*00ac*/ 	.word	0xffffffff


	//   ....[29]....
        /*00b0*/ 	.word	0xffffffff


	//   ....[30]....
        /*00b4*/ 	.word	0xffffffff


	//   ....[31]....
        /*00b8*/ 	.word	0xffffffff


	//   ....[32]....
        /*00bc*/ 	.word	0xffffffff


	//   ....[33]....
        /*00c0*/ 	.word	0xffffffff


	//   ....[34]....
        /*00c4*/ 	.word	0xffffffff


	//   ....[35]....
        /*00c8*/ 	.word	0xffffffff


	//   ....[36]....
        /*00cc*/ 	.word	0xffffffff


	//   ....[37]....
        /*00d0*/ 	.word	0xffffffff


	//   ....[38]....
        /*00d4*/ 	.word	0xffffffff


	//   ....[39]....
        /*00d8*/ 	.word	0xffffffff


	//   ....[40]....
        /*00dc*/ 	.word	0xffffffff


	//   ....[41]....
        /*00e0*/ 	.word	0xffffffff


	//   ....[42]....
        /*00e4*/ 	.word	0xffffffff


	//   ....[43]....
        /*00e8*/ 	.word	0xffffffff


	//   ....[44]....
        /*00ec*/ 	.word	0xffffffff


	//   ....[45]....
        /*00f0*/ 	.word	0xffffffff


	//   ....[46]....
        /*00f4*/ 	.word	0xffffffff


	//   ....[47]....
        /*00f8*/ 	.word	0xffffffff


	//   ....[48]....
        /*00fc*/ 	.word	0xffffffff


	//   ....[49]....
        /*0100*/ 	.word	0xffffffff


	//   ....[50]....
        /*0104*/ 	.word	0xffffffff


	//   ....[51]....
        /*0108*/ 	.word	0xffffffff


	//   ....[52]....
        /*010c*/ 	.word	0xffffffff


	//   ....[53]....
        /*0110*/ 	.word	0xffffffff


	//   ....[54]....
        /*0114*/ 	.word	0xffffffff


	//----- nvinfo : EIATTR_COOP_GROUP_INSTR_OFFSETS
	.align		4
.L_362:
        /*0118*/ 	.byte	0x04, 0x28
        /*011a*/ 	.short	(.L_364 - .L_363)


	//   ....[0]....
.L_363:
        /*011c*/ 	.word	0x00000080


	//   ....[1]....
        /*0120*/ 	.word	0x000013d0


	//   ....[2]....
        /*0124*/ 	.word	0x000014d0


	//   ....[3]....
        /*0128*/ 	.word	0x00001720


	//   ....[4]....
        /*012c*/ 	.word	0x00001750


	//   ....[5]....
        /*0130*/ 	.word	0x000018a0


	//   ....[6]....
        /*0134*/ 	.word	0x000018d0


	//   ....[7]....
        /*0138*/ 	.word	0x00001a10


	//   ....[8]....
        /*013c*/ 	.word	0x00001a50


	//   ....[9]....
        /*0140*/ 	.word	0x00003000


	//   ....[10]....
        /*0144*/ 	.word	0x00003330


	//   ....[11]....
        /*0148*/ 	.word	0x00003e20


	//   ....[12]....
        /*014c*/ 	.word	0x00003ed0


	//   ....[13]....
        /*0150*/ 	.word	0x00004270


	//   ....[14]....
        /*0154*/ 	.word	0x00004300


	//   ....[15]....
        /*0158*/ 	.word	0x00006340


	//   ....[16]....
        /*015c*/ 	.word	0x000067c0


	//   ....[17]....
        /*0160*/ 	.word	0x000070e0


	//   ....[18]....
        /*0164*/ 	.word	0x00007210


	//   ....[19]....
        /*0168*/ 	.word	0x00007230


	//   ....[20]....
        /*016c*/ 	.word	0x000072d0


	//   ....[21]....
        /*0170*/ 	.word	0x0000a300


	//   ....[22]....
        /*0174*/ 	.word	0x0000a350


	//   ....[23]....
        /*0178*/ 	.word	0x0000a360


	//   ....[24]....
        /*017c*/ 	.word	0x0000a380


	//   ....[25]....
        /*0180*/ 	.word	0x0000ceb0


	//   ....[26]....
        /*0184*/ 	.word	0x0000d4b0


	//   ....[27]....
        /*0188*/ 	.word	0x0000da80


	//   ....[28]....
        /*018c*/ 	.word	0x0000dce0


	//   ....[29]....
        /*0190*/ 	.word	0x0000dd00


	//   ....[30]....
        /*0194*/ 	.word	0x0000dd70


	//   ....[31]....
        /*0198*/ 	.word	0x0000f780


	//   ....[32]....
        /*019c*/ 	.word	0x0000f7b0


	//   ....[33]....
        /*01a0*/ 	.word	0x0000f7f0


	//   ....[34]....
        /*01a4*/ 	.word	0x0000f800


	//   ....[35]....
        /*01a8*/ 	.word	0x00010ce0


	//   ....[36]....
        /*01ac*/ 	.word	0x00010d30


	//   ....[37]....
        /*01b0*/ 	.word	0x00010d60


	//   ....[38]....
        /*01b4*/ 	.word	0x00010da0


	//   ....[39]....
        /*01b8*/ 	.word	0x00010fd0


	//   ....[40]....
        /*01bc*/ 	.word	0x00010fe0


	//   ....[41]....
        /*01c0*/ 	.word	0x00011160


	//   ....[42]....
        /*01c4*/ 	.word	0x00011190


	//   ....[43]....
        /*01c8*/ 	.word	0x000112e0


	//   ....[44]....
        /*01cc*/ 	.word	0x00011310


	//   ....[45]....
        /*01d0*/ 	.word	0x00011460


	//   ....[46]....
        /*01d4*/ 	.word	0x00011480


	//   ....[47]....
        /*01d8*/ 	.word	0x00011c90


	//   ....[48]....
        /*01dc*/ 	.word	0x00011cb0


	//   ....[49]....
        /*01e0*/ 	.word	0x00011de0


	//   ....[50]....
        /*01e4*/ 	.word	0x00011e10


	//   ....[51]....
        /*01e8*/ 	.word	0x00011f40


	//   ....[52]....
        /*01ec*/ 	.word	0x00011f70


	//   ....[53]....
        /*01f0*/ 	.word	0x000120a0


	//   ....[54]....
        /*01f4*/ 	.word	0x000120c0


	//----- nvinfo : EIATTR_EXIT_INSTR_OFFSETS
	.align		4
.L_364:
        /*01f8*/ 	.byte	0x04, 0x1c
        /*01fa*/ 	.short	(.L_366 - .L_365)


	//   ....[0]....
.L_365:
        /*01fc*/ 	.word	0x00000310


	//   ....[1]....
        /*0200*/ 	.word	0x00011490


	//   ....[2]....
        /*0204*/ 	.word	0x00011560


	//   ....[3]....
        /*0208*/ 	.word	0x000115c0


	//   ....[4]....
        /*020c*/ 	.word	0x000120d0


	//   ....[5]....
        /*0210*/ 	.word	0x00012180


	//   ....[6]....
        /*0214*/ 	.word	0x000121e0


	//----- nvinfo : EIATTR_CTAIDZ_USED
	.align		4
.L_366:
        /*0218*/ 	.byte	0x01, 0x04
	.zero		2


	//----- nvinfo : EIATTR_MAX_THREADS
	.align		4
        /*021c*/ 	.byte	0x04, 0x05
        /*021e*/ 	.short	(.L_368 - .L_367)
.L_367:
        /*0220*/ 	.word	0x00000100
        /*0224*/ 	.word	0x00000001
        /*0228*/ 	.word	0x00000001


	//----- nvinfo : EIATTR_CRS_STACK_SIZE
	.align		4
.L_368:
        /*022c*/ 	.byte	0x04, 0x1e
        /*022e*/ 	.short	(.L_370 - .L_369)
.L_369:
        /*0230*/ 	.word	0x00000000
.L_370:


//--------------------- .nv.info._ZN7cutlass13device_kernelIN5flash19enable_sm80_to_sm89INS1_16FlashAttnFwdSm80INS1_25CollectiveMainloopFwdSm80ILi8ELi2ELb0EN4cute5tupleIJNS5_1CILi128EEENS7_ILi64EEENS7_ILi192EEEEEELi192ENS_10bfloat16_tEfNS_4arch4Sm80ELb0ELb1ELb1ELb1ELb0ELb1ELb1ELb0EEENS1_21CollectiveEpilogueFwdINS6_IJS8_SA_S9_EEENS6_IJNS7_ILi1EEESI_SI_EEESC_SE_Li256ELb1ELb1ELb0ELb0EEENS1_19SingleTileSchedulerILb1ELb0ELb1ELi128EEEEEEEEEvNT_6ParamsE --------------------------
	.section	.nv.info._ZN7cutlass13device_kernelIN5flash19enable_sm80_to_sm89INS1_16FlashAttnFwdSm80INS1_25CollectiveMainloopFwdSm80ILi8ELi2ELb0EN4cute5tupleIJNS5_1CILi128EEENS7_ILi64EEENS7_ILi192EEEEEELi192ENS_10bfloat16_tEfNS_4arch4Sm80ELb0ELb1ELb1ELb1ELb0ELb1ELb1ELb0EEENS1_21CollectiveEpilogueFwdINS6_IJS8_SA_S9_EEENS6_IJNS7_ILi1EEESI_SI_EEESC_SE_Li256ELb1ELb1ELb0ELb0EEENS1_19SingleTileSchedulerILb1ELb0ELb1ELi128EEEEEEEEEvNT_6ParamsE,"",@"SHT_CUDA_INFO"
	.sectionflags	@""
	.align	4


	//----- nvinfo : EIATTR_CUDA_API_VERSION
	.align		4
        /*0000*/ 	.byte	0x04, 0x37
        /*0002*/ 	.short	(.L_372 - .L_371)
.L_371:
        /*0004*/ 	.word	0x00000082


	//----- nvinfo : EIATTR_SW2861232_WAR
	.align		4
.L_372:
        /*0008*/ 	.byte	0x01, 0x35
	.zero		2


	//----- nvinfo : EIATTR_PARAM_CBANK
	.align		4
        /*000c*/ 	.byte	0x04, 0x0a
        /*000e*/ 	.short	(.L_374 - .L_373)
	.align		4
.L_373:
        /*0010*/ 	.word	index@(.nv.constant0._ZN7cutlass13device_kernelIN5flash19enable_sm80_to_sm89INS1_16FlashAttnFwdSm80INS1_25CollectiveMainloopFwdSm80ILi8ELi2ELb0EN4cute5tupleIJNS5_1CILi128EEENS7_ILi64EEENS7_ILi192EEEEEELi192ENS_10bfloat16_tEfNS_4arch4Sm80ELb0ELb1ELb1ELb1ELb0ELb1ELb1ELb0EEENS1_21CollectiveEpilogueFwdINS6_IJS8_SA_S9_EEENS6_IJNS7_ILi1EEESI_SI_EEESC_SE_Li256ELb1ELb1ELb0ELb0EEENS1_19SingleTileSchedulerILb1ELb0ELb1ELi128EEEEEEEEEvNT_6ParamsE)
        /*0014*/ 	.short	0x0160
        /*0016*/ 	.short	0x0418


	//----- nvinfo : EIATTR_CBANK_PARAM_SIZE
	.align		4
.L_374:
        /*0018*/ 	.byte	0x03, 0x19
        /*001a*/ 	.short	0x0418


	//----- nvinfo : EIATTR_KPARAM_INFO
	.align		4
        /*001c*/ 	.byte	0x04, 0x17
        /*001e*/ 	.short	(.L_376 - .L_375)
.L_375:
        /*0020*/ 	.word	0x00000000
        /*0024*/ 	.short	0x0000
        /*0026*/ 	.short	0x0000
        /*0028*/ 	.byte	0x00, 0xf0, 0x61, 0x10


	//----- nvinfo : EIATTR_MAXREG_COUNT
	.align		4
.L_376:
        /*002c*/ 	.byte	0x03, 0x1b
        /*002e*/ 	.short	0x00ff


	//----- nvinfo : EIATTR_NUM_BARRIERS
	.align		4
        /*0030*/ 	.byte	0x02, 0x4c
        /*0032*/ 	.byte	0x02
	.zero		1


	//----- nvinfo : EIATTR_MERCURY_ISA_VERSION
	.align		4
        /*0034*/ 	.byte	0x03, 0x5f
        /*0036*/ 	.short	0x0000


	//----- nvinfo : EIATTR_COOP_GROUP_MASK_REGIDS
	.align		4
        /*0038*/ 	.byte	0x04, 0x29
        /*003a*/ 	.short	(.L_378 - .L_377)


	//   ....[0]....
.L_377:
        /*003c*/ 	.word	0xffffffff


	//   ....[1]....
        /*0040*/ 	.word	0xffffffff


	//   ....[2]....
        /*0044*/ 	.word	0xffffffff


	//   ....[3]....
        /*0048*/ 	.word	0xffffffff


	//   ....[4]....
        /*004c*/ 	.word	0xffffffff


	//   ....[5]....
        /*0050*/ 	.word	0xffffffff


	//   ....[6]....
        /*0054*/ 	.word	0xffffffff


	//   ....[7]....
        /*0058*/ 	.word	0xffffffff


	//   ....[8]....
        /*005c*/ 	.word	0xffffffff


	//   ....[9]....
        /*0060*/ 	.word	0xffffffff


	//   ....[10]....
        /*0064*/ 	.word	0xffffffff


	//   ....[11]....
        /*0068*/ 	.word	0xffffffff


	//   ....[12]....
        /*006c*/ 	.word	0xffffffff


	//   ....[13]....
        /*0070*/ 	.word	0xffffffff


	//   ....[14]....
        /*0074*/ 	.word	0xffffffff


	//   ....[15]....
        /*0078*/ 	.word	0xffffffff


	//   ....[16]....
        /*007c*/ 	.word	0xffffffff


	//   ....[17]....
        /*0080*/ 	.word	0xffffffff


	//   ....[18]....
        /*0084*/ 	.word	0xffffffff


	//   ....[19]....
        /*0088*/ 	.word	0xffffffff


	//   ....[20]....
        /*008c*/ 	.word	0xffffffff


	//   ....[21]....
        /*0090*/ 	.word	0xffffffff


	//   ....[22]....
        /*0094*/ 	.word	0xffffffff


	//   ....[23]....
        /*0098*/ 	.word	0xffffffff


	//   ....[24]....
        /*009c*/ 	.word	0xffffffff


	//   ....[25]....
        /*00a0*/ 	.word	0xffffffff


	//   ....[26]....
        /*00a4*/ 	.word	0xffffffff


	//   ....[27]....
        /*00a8*/ 	.word	0xffffffff


	//   ....[28]....
        /*00ac*/ 	.word	0xffffffff


	//   ....[29]....
        /*00b0*/ 	.word	0xffffffff


	//   ....[30]....
        /*00b4*/ 	.word	0xffffffff


	//   ....[31]....
        /*00b8*/ 	.word	0xffffffff


	//   ....[32]....
        /*00bc*/ 	.word	0xffffffff


	//   ....[33]....
        /*00c0*/ 	.word	0xffffffff


	//   ....[34]....
        /*00c4*/ 	.word	0xffffffff


	//   ....[35]....
        /*00c8*/ 	.word	0xffffffff


	//   ....[36]....
        /*00cc*/ 	.word	0xffffffff


	//   ....[37]....
        /*00d0*/ 	.word	0xffffffff


	//   ....[38]....
        /*00d4*/ 	.word	0xffffffff


	//   ....[39]....
        /*00d8*/ 	.word	0xffffffff


	//   ....[40]....
        /*00dc*/ 	.word	0xffffffff


	//   ....[41]....
        /*00e0*/ 	.word	0xffffffff


	//   ....[42]....
        /*00e4*/ 	.word	0xffffffff


	//   ....[43]....
        /*00e8*/ 	.word	0xffffffff


	//   ....[44]....
        /*00ec*/ 	.word	0xffffffff


	//   ....[45]....
        /*00f0*/ 	.word	0xffffffff


	//   ....[46]....
        /*00f4*/ 	.word	0xffffffff


	//   ....[47]....
        /*00f8*/ 	.word	0xffffffff


	//   ....[48]....
        /*00fc*/ 	.word	0xffffffff


	//   ....[49]....
        /*0100*/ 	.word	0xffffffff


	//   ....[50]....
        /*0104*/ 	.word	0xffffffff


	//   ....[51]....
        /*0108*/ 	.word	0xffffffff


	//   ....[52]....
        /*010c*/ 	.word	0xffffffff


	//   ....[53]....
        /*0110*/ 	.word	0xffffffff


	//   ....[54]....
        /*0114*/ 	.word	0xffffffff


	//   ....[55]....
        /*0118*/ 	.word	0xffffffff


	//   ....[56]....
        /*011c*/ 	.word	0xffffffff


	//   ....[57]....
        /*0120*/ 	.word	0xffffffff


	//   ....[58]....
        /*0124*/ 	.word	0xffffffff


	//   ....[59]....
        /*0128*/ 	.word	0xffffffff


	//   ....[60]....
        /*012c*/ 	.word	0xffffffff


	//   ....[61]....
        /*0130*/ 	.word	0xffffffff


	//   ....[62]....
        /*0134*/ 	.word	0xffffffff


	//   ....[63]....
        /*0138*/ 	.word	0xffffffff


	//   ....[64]....
        /*013c*/ 	.word	0xffffffff


	//   ....[65]....
        /*0140*/ 	.word	0xffffffff


	//   ....[66]....
        /*0144*/ 	.word	0xffffffff


	//   ....[67]....
        /*0148*/ 	.word	0xffffffff


	//   ....[68]....
        /*014c*/ 	.word	0xffffffff


	//   ....[69]....
        /*0150*/ 	.word	0xffffffff


	//   ....[70]....
        /*0154*/ 	.word	0xffffffff


	//   ....[71]....
        /*0158*/ 	.word	0xffffffff


	//   ....[72]....
        /*015c*/ 	.word	0xffffffff


	//   ....[73]....
        /*0160*/ 	.word	0xffffffff


	//   ....[74]....
        /*0164*/ 	.word	0xffffffff


	//   ....[75]....
        /*0168*/ 	.word	0xffffffff


	//   ....[76]....
        /*016c*/ 	.word	0xffffffff


	//   ....[77]....
        /*0170*/ 	.word	0xffffffff


	//   ....[78]....
        /*0174*/ 	.word	0xffffffff


	//   ....[79]....
        /*0178*/ 	.word	0xffffffff


	//   ....[80]....
        /*017c*/ 	.word	0xffffffff


	//   ....[81]....
        /*0180*/ 	.word	0xffffffff


	//   ....[82]....
        /*0184*/ 	.word	0xffffffff


	//   ....[83]....
        /*0188*/ 	.word	0xffffffff


	//   ....[84]....
        /*018c*/ 	.word	0xffffffff


	//   ....[85]....
        /*0190*/ 	.word	0xffffffff


	//   ....[86]....
        /*0194*/ 	.word	0xffffffff


	//   ....[87]....
        /*0198*/ 	.word	0xffffffff


	//   ....[88]....
        /*019c*/ 	.word	0xffffffff


	//   ....[89]....
        /*01a0*/ 	.word	0xffffffff


	//   ....[90]....
        /*01a4*/ 	.word	0xffffffff


	//   ....[91]....
        /*01a8*/ 	.word	0xffffffff


	//   ....[92]....
        /*01ac*/ 	.word	0xffffffff


	//   ....[93]....
        /*01b0*/ 	.word	0xffffffff


	//   ....[94]....
        /*01b4*/ 	.word	0xffffffff


	//   ....[95]....
        /*01b8*/ 	.word	0xffffffff


	//   ....[96]....
        /*01bc*/ 	.word	0xffffffff


	//   ....[97]....
        /*01c0*/ 	.word	0xffffffff


	//   ....[98]....
        /*01c4*/ 	.word	0xffffffff


	//   ....[99]....
        /*01c8*/ 	.word	0xffffffff


	//   ....[100]....
        /*01cc*/ 	.word	0xffffffff


	//   ....[101]....
        /*01d0*/ 	.word	0xffffffff


	//   ....[102]....
        /*01d4*/ 	.word	0xffffffff


	//   ....[103]....
        /*01d8*/ 	.word	0xffffffff


	//   ....[104]....
        /*01dc*/ 	.word	0xffffffff


	//   ....[105]....
        /*01e0*/ 	.word	0xffffffff


	//   ....[106]....
        /*01e4*/ 	.word	0xffffffff


	//----- nvinfo : EIATTR_COOP_GROUP_INSTR_OFFSETS
	.align		4
.L_378:
        /*01e8*/ 	.byte	0x04, 0x28
        /*01ea*/ 	.short	(.L_380 - .L_379)


	//   ....[0]....
.L_379:
        /*01ec*/ 	.word	0x00000090


	//   ....[1]....
        /*01f0*/ 	.word	0x000071f0


	//   ....[2]....
        /*01f4*/ 	.word	0x00007210


	//   ....[3]....
        /*01f8*/ 	.word	0x000073e0


	//   ....[4]....
        /*01fc*/ 	.word	0x000073f0


	//   ....[5]....
        /*0200*/ 	.word	0x000075b0


	//   ....[6]....
        /*0204*/ 	.word	0x000075d0


	//   ....[7]....
        /*0208*/ 	.word	0x00007790


	//   ....[8]....
        /*020c*/ 	.word	0x000077a0


	//   ....[9]....
        /*0210*/ 	.word	0x00008f70


	//   ....[10]....
        /*0214*/ 	.word	0x00009870


	//   ....[11]....
        /*0218*/ 	.word	0x0000a040


	//   ....[12]....
        /*021c*/ 	.word	0x0000a0f0


	//   ....[13]....
        /*0220*/ 	.word	0x0000a1a0


	//   ....[14]....
        /*0224*/ 	.word	0x0000a280


	//   ....[15]....
        /*0228*/ 	.word	0x0000c340


	//   ....[16]....
        /*022c*/ 	.word	0x0000c6e0


	//   ....[17]....
        /*0230*/ 	.word	0x0000d200


	//   ....[18]....
        /*0234*/ 	.word	0x0000d230


	//   ....[19]....
        /*0238*/ 	.word	0x0000d250


	//   ....[20]....
        /*023c*/ 	.word	0x0000d350


	//   ....[21]....
        /*0240*/ 	.word	0x00010130


	//   ....[22]....
        /*0244*/ 	.word	0x00010180


	//   ....[23]....
        /*0248*/ 	.word	0x00010190


	//   ....[24]....
        /*024c*/ 	.word	0x000101b0


	//   ....[25]....
        /*0250*/ 	.word	0x00012b30


	//   ....[26]....
        /*0254*/ 	.word	0x00012ec0


	//   ....[27]....
        /*0258*/ 	.word	0x00013780


	//   ....[28]....
        /*025c*/ 	.word	0x000138a0


	//   ....[29]....
        /*0260*/ 	.word	0x000138d0


	//   ....[30]....
        /*0264*/ 	.word	0x00013950


	//   ....[31]....
        /*0268*/ 	.word	0x000153f0


	//   ....[32]....
        /*026c*/ 	.word	0x00015420


	//   ....[33]....
        /*0270*/ 	.word	0x00015430


	//   ....[34]....
        /*0274*/ 	.word	0x00015460


	//   ....[35]....
        /*0278*/ 	.word	0x000169a0


	//   ....[36]....
        /*027c*/ 	.word	0x000169e0


	//   ....[37]....
        /*0280*/ 	.word	0x00016a10


	//   ....[38]....
        /*0284*/ 	.word	0x00016a50


	//   ....[39]....
        /*0288*/ 	.word	0x00016c60


	//   ....[40]....
        /*028c*/ 	.word	0x00016c70


	//   ....[41]....
        /*0290*/ 	.word	0x00016df0


	//   ....[42]....
        /*0294*/ 	.word	0x00016e20


	//   ....[43]....
        /*0298*/ 	.word	0x00016f70


	//   ....[44]....
        /*029c*/ 	.word	0x00016fa0


	//   ....[45]....
        /*02a0*/ 	.word	0x000170f0


	//   ....[46]....
        /*02a4*/ 	.word	0x00017110


	//   ....[47]....
        /*02a8*/ 	.word	0x000178e0


	//   ....[48]....
        /*02ac*/ 	.word	0x00017900


	//   ....[49]....
        /*02b0*/ 	.word	0x00017a70


	//   ....[50]....
        /*02b4*/ 	.word	0x00017a80


	//   ....[51]....
        /*02b8*/ 	.word	0x00017bf0


	//   ....[52]....
        /*02bc*/ 	.word	0x00017c10


	//   ....[53]....
        /*02c0*/ 	.word	0x00017d80


	//   ....[54]....
        /*02c4*/ 	.word	0x00017d90


	//   ....[55]....
        /*02c8*/ 	.word	0x00017f40


	//   ....[56]....
        /*02cc*/ 	.word	0x00017fc0


	//   ....[57]....
        /*02d0*/ 	.word	0x00018030


	//   ....[58]....
        /*02d4*/ 	.word	0x000180a0


	//   ....[59]....
        /*02d8*/ 	.word	0x00018110


	//   ....[60]....
        /*02dc*/ 	.word	0x00018190


	//   ....[61]....
        /*02e0*/ 	.word	0x00018200


	//   ....[62]....
        /*02e4*/ 	.word	0x00018270


	//   ....[63]....
        /*02e8*/ 	.word	0x000182c0


	//   ....[64]....
        /*02ec*/ 	.word	0x00018300


	//   ....[65]....
        /*02f0*/ 	.word	0x00018350


	//   ....[66]....
        /*02f4*/ 	.word	0x000183a0


	//   ....[67]....
        /*02f8*/ 	.word	0x00018410


	//   ....[68]....
        /*02fc*/ 	.word	0x00018490


	//   ....[69]....
        /*0300*/ 	.word	0x00018510


	//   ....[70]....
        /*0304*/ 	.word	0x00018580


	//   ....[71]....
        /*0308*/ 	.word	0x00018600


	//   ....[72]....
        /*030c*/ 	.word	0x00018680


	//   ....[73]....
        /*0310*/ 	.word	0x00018700


	//   ....[74]....
        /*0314*/ 	.word	0x00018770


	//   ....[75]....
        /*0318*/ 	.word	0x00018bb0


	//   ....[76]....
        /*031c*/ 	.word	0x00018bd0


	//   ....[77]....
        /*0320*/ 	.word	0x00018be0


	//   ....[78]....
        /*0324*/ 	.word	0x00018bf0


	//   ....[79]....
        /*0328*/ 	.word	0x00019480


	//   ....[80]....
        /*032c*/ 	.word	0x00019490


	//   ....[81]....
        /*0330*/ 	.word	0x000194a0


	//   ....[82]....
        /*0334*/ 	.word	0x000194b0


	//   ....[83]....
        /*0338*/ 	.word	0x0001c800


	//   ....[84]....
        /*033c*/ 	.word	0x0001c820


	//   ....[85]....
        /*0340*/ 	.word	0x0001c830


	//   ....[86]....
        /*0344*/ 	.word	0x0001c840


	//   ....[87]....
        /*0348*/ 	.word	0x0001cec0


	//   ....[88]....
        /*034c*/ 	.word	0x0001ced0


	//   ....[89]....
        /*0350*/ 	.word	0x0001cee0


	//   ....[90]....
        /*0354*/ 	.word	0x0001cef0


	//   ....[91]....
        /*0358*/ 	.word	0x00020430


	//   ....[92]....
        /*035c*/ 	.word	0x000204b0


	//   ....[93]....
        /*0360*/ 	.word	0x00020520


	//   ....[94]....
        /*0364*/ 	.word	0x00020590


	//   ....[95]....
        /*0368*/ 	.word	0x00020600


	//   ....[96]....
        /*036c*/ 	.word	0x00020670


	//   ....[97]....
        /*0370*/ 	.word	0x000206e0


	//   ....[98]....
        /*0374*/ 	.word	0x00020750


	//   ....[99]....
        /*0378*/ 	.word	0x000207c0


	//   ....[100]....
        /*037c*/ 	.word	0x00020840


	//   ....[101]....
        /*0380*/ 	.word	0x000208b0


	//   ....[102]....
        /*0384*/ 	.word	0x00020920


	//   ....[103]....
        /*0388*/ 	.word	0x00020990


	//   ....[104]....
        /*038c*/ 	.word	0x00020a00


	//   ....[105]....
        /*0390*/ 	.word	0x00020a80


	//   ....[106]....
        /*0394*/ 	.word	0x00020af0


	//----- nvinfo : EIATTR_EXIT_INSTR_OFFSETS
	.align		4
.L_380:
        /*0398*/ 	.byte	0x04, 0x1c
        /*039a*/ 	.short	(.L_382 - .L_381)


	//   ....[0]....
.L_381:
        /*039c*/ 	.word	0x00000320


	//   ....[1]....
        /*03a0*/ 	.word	0x00017120


	//   ....[2]....
        /*03a4*/ 	.word	0x000171f0


	//   ....[3]....
        /*03a8*/ 	.word	0x00017250


	//   ....[4]....
        /*03ac*/ 	.word	0x00017dd0


	//   ....[5]....
        /*03b0*/ 	.word	0x00017e80


	//   ....[6]....
        /*03b4*/ 	.word	0x00017ee0


	//----- nvinfo : EIATTR_CTAIDZ_USED
	.align		4
.L_382:
        /*03b8*/ 	.byte	0x01, 0x04
	.zero		2


	//----- nvinfo : EIATTR_MAX_THREADS
	.align		4
        /*03bc*/ 	.byte	0x04, 0x05
        /*03be*/ 	.short	(.L_384 - .L_383)
.L_383:
        /*03c0*/ 	.word	0x00000100
        /*03c4*/ 	.word	0x00000001
        /*03c8*/ 	.word	0x00000001


	//----- nvinfo : EIATTR_CRS_STACK_SIZE
	.align		4
.L_384:
        /*03cc*/ 	.byte	0x04, 0x1e
        /*03ce*/ 	.short	(.L_386 - .L_385)
.L_385:
        /*03d0*/ 	.word	0x00000000
.L_386:


//--------------------- .nv.info._ZN7cutlass13device_kernelIN5flash19enable_sm80_to_sm89INS1_16FlashAttnFwdSm80INS1_25CollectiveMainloopFwdSm80ILi8ELi2ELb1EN4cute5tupleIJNS5_1CILi128EEENS7_ILi96EEENS7_ILi192EEEEEELi192ENS_10bfloat16_tEfNS_4arch4Sm80ELb1ELb0ELb1ELb0ELb0ELb0ELb1ELb0EEENS1_21CollectiveEpilogueFwdINS6_IJS8_SA_S9_EEENS6_IJNS7_ILi1EEESI_SI_EEESC_SE_Li256ELb0ELb1ELb0ELb0EEENS1_30DynamicPersistentTileSchedulerILi256ELi256ELb0ELb1ELb0EEEEEEEEEvNT_6ParamsE --------------------------
	.section	.nv.info._ZN7cutlass13device_kernelIN5flash19enable_sm80_to_sm89INS1_16FlashAttnFwdSm80INS1_25CollectiveMainloopFwdSm80ILi8ELi2ELb1EN4cute5tupleIJNS5_1CILi128EEENS7_ILi96EEENS7_ILi192EEEEEELi192ENS_10bfloat16_tEfNS_4arch4Sm80ELb1ELb0ELb1ELb0ELb0ELb0ELb1ELb0EEENS1_21CollectiveEpilogueFwdINS6_IJS8_SA_S9_EEENS6_IJNS7_ILi1EEESI_SI_EEESC_SE_Li256ELb0ELb1ELb0ELb0EEENS1_30DynamicPersistentTileSchedulerILi256ELi256ELb0ELb1ELb0EEEEEEEEEvNT_6ParamsE,"",@"SHT_CUDA_INFO"
	.sectionflags	@""
	.align	4


	//----- nvinfo : EIATTR_CUDA_API_VERSION
	.align		4
        /*0000*/ 	.byte	0x04, 0x37
        /*0002*/ 	.short	(.L_388 - .L_387)
.L_387:
        /*0004*/ 	.word	0x00000082


	//----- nvinfo : EIATTR_SW2861232_WAR
	.align		4
.L_388:
        /*0008*/ 	.byte	0x01, 0x35
	.zero		2


	//----- nvinfo : EIATTR_PARAM_CBANK
	.align		4
        /*000c*/ 	.byte	0x04, 0x0a
        /*000e*/ 	.short	(.L_390 - .L_389)
	.align		4
.L_389:
        /*0010*/ 	.word	index@(.nv.constant0._ZN7cutlass13device_kernelIN5flash19enable_sm80_to_sm89INS1_16FlashAttnFwdSm80INS1_25CollectiveMainloopFwdSm80ILi8ELi2ELb1EN4cute5tupleIJNS5_1CILi128EEENS7_ILi96EEENS7_ILi192EEEEEELi192ENS_10bfloat16_tEfNS_4arch4Sm80ELb1ELb0ELb1ELb0ELb0ELb0ELb1ELb0EEENS1_21CollectiveEpilogueFwdINS6_IJS8_SA_S9_EEENS6_IJNS7_ILi1EEESI_SI_EEESC_SE_Li256ELb0ELb1ELb0ELb0EEENS1_30DynamicPersistentTileSchedulerILi256ELi256ELb0ELb1ELb0EEEEEEEEEvNT_6ParamsE)
        /*0014*/ 	.short	0x0160
        /*0016*/ 	.short	0x0428


	//----- nvinfo : EIATTR_CBANK_PARAM_SIZE
	.align		4
.L_390:
        /*0018*/ 	.byte	0x03, 0x19
        /*001a*/ 	.short	0x0428


	//----- nvinfo : EIATTR_KPARAM_INFO
	.align		4
        /*001c*/ 	.byte	0x04, 0x17
        /*001e*/ 	.short	(.L_392 - .L_391)
.L_391:
        /*0020*/ 	.word	0x00000000
        /*0024*/ 	.short	0x0000
        /*0026*/ 	.short	0x0000
        /*0028*/ 	.byte	0x00, 0xf0, 0xa1, 0x10


	//----- nvinfo : EIATTR_MAXREG_COUNT
	.align		4
.L_392:
        /*002c*/ 	.byte	0x03, 0x1b
        /*002e*/ 	.short	0x00ff


	//----- nvinfo : EIATTR_NUM_BARRIERS
	.align		4
        /*0030*/ 	.byte	0x02, 0x4c
        /*0032*/ 	.byte	0x06
	.zero		1


	//----- nvinfo : EIATTR_ANNOTATIONS
	.align		4
        /*0034*/ 	.byte	0x04, 0x55
        /*0036*/ 	.short	(.L_394 - .L_393)


	//   ....[0]....
.L_393:
        /* <DEDUP_REMOVED lines=71> */


	//----- nvinfo : EIATTR_MERCURY_ISA_VERSION
	.align		4
.L_394:
        /*0498*/ 	.byte	0x03, 0x5f
        /*049a*/ 	.short	0x0000


	//----- nvinfo : EIATTR_INT_WARP_WIDE_INSTR_OFFSETS
	.align		4
        /*049c*/ 	.byte	0x04, 0x31
        /*049e*/ 	.short	(.L_396 - .L_395)


	//   ....[0]....
.L_395:
        /*04a0*/ 	.word	0x0000f0b0


	//   ....[1]....
        /*04a4*/ 	.word	0x0000f130


	//----- nvinfo : EIATTR_COOP_GROUP_MASK_REGIDS
	.align		4
.L_396:
        /*04a8*/ 	.byte	0x04, 0x29
        /*04aa*/ 	.short	(.L_398 - .L_397)


	//   ....[0]....
.L_397:
        /*04ac*/ 	.word	0xffffffff


	//   ....[1]....
        /*04b0*/ 	.word	0xffffffff


	//   ....[2]....
        /*04b4*/ 	.word	0xffffffff


	//   ....[3]....
        /*04b8*/ 	.word	0xffffffff


	//   ....[4]....
        /*04bc*/ 	.word	0xffffffff


	//   ....[5]....
        /*04c0*/ 	.word	0xffffffff


	//   ....[6]....
        /*04c4*/ 	.word	0xffffffff


	//   ....[7]....
        /*04c8*/ 	.word	0xffffffff


	//   ....[8]....
        /*04cc*/ 	.word	0xffffffff


	//   ....[9]....
        /*04d0*/ 	.word	0xffffffff


	//   ....[10]....
        /*04d4*/ 	.word	0xffffffff


	//   ....[11]....
        /*04d8*/ 	.word	0xffffffff


	//   ....[12]....
        /*04dc*/ 	.word	0xffffffff


	//   ....[13]....
        /*04e0*/ 	.word	0xffffffff


	//   ....[14]....
        /*04e4*/ 	.word	0xffffffff


	//   ....[15]....
        /*04e8*/ 	.word	0xffffffff


	//   ....[16]....
        /*04ec*/ 	.word	0xffffffff


	//   ....[17]....
        /*04f0*/ 	.word	0xffffffff


	//   ....[18]....
        /*04f4*/ 	.word	0xffffffff


	//   ....[19]....
        /*04f8*/ 	.word	0xffffffff


	//   ....[20]....
        /*04fc*/ 	.word	0xffffffff


	//   ....[21]....
        /*0500*/ 	.word	0xffffffff


	//   ....[22]....
        /*0504*/ 	.word	0xffffffff


	//   ....[23]....
        /*0508*/ 	.word	0xffffffff


	//   ....[24]....
        /*050c*/ 	.word	0xffffffff


	//   ....[25]....
        /*0510*/ 	.word	0xffffffff


	//   ....[26]....
        /*0514*/ 	.word	0xffffffff


	//   ....[27]....
        /*0518*/ 	.word	0xffffffff


	//   ....[28]....
        /*051c*/ 	.word	0xffffffff


	//   ....[29]....
        /*0520*/ 	.word	0xffffffff


	//   ....[30]....
        /*0524*/ 	.word	0xffffffff


	//   ....[31]....
        /*0528*/ 	.word	0xffffffff


	//   ....[32]....
        /*052c*/ 	.word	0xffffffff


	//   ....[33]....
        /*0530*/ 	.word	0xffffffff


	//   ....[34]....
        /*0534*/ 	.word	0xffffffff


	//   ....[35]....
        /*0538*/ 	.word	0xffffffff


	//   ....[36]....
        /*053c*/ 	.word	0xffffffff


	//   ....[37]....
        /*0540*/ 	.word	0xffffffff


	//   ....[38]....
        /*0544*/ 	.word	0xffffffff


	//   ....[39]....
        /*0548*/ 	.word	0xffffffff


	//   ....[40]....
        /*054c*/ 	.word	0xffffffff


	//   ....[41]....
        /*0550*/ 	.word	0xffffffff


	//   ....[42]....
        /*0554*/ 	.word	0xffffffff


	//   ....[43]....
        /*0558*/ 	.word	0xffffffff


	//   ....[44]....
        /*055c*/ 	.word	0xffffffff


	//   ....[45]....
        /*0560*/ 	.word	0xffffffff


	//   ....[46]....
        /*0564*/ 	.word	0xffffffff


	//   ....[47]....
        /*0568*/ 	.word	0xffffffff


	//   ....[48]....
        /*056c*/ 	.word	0xffffffff


	//   ....[49]....
        /*0570*/ 	.word	0xffffffff


	//   ....[50]....
        /*0574*/ 	.word	0xffffffff


	//   ....[51]....
        /*0578*/ 	.word	0xffffffff


	//   ....[52]....
        /*057c*/ 	.word	0xffffffff


	//   ....[53]....
        /*0580*/ 	.word	0xffffffff


	//   ....[54]....
        /*0584*/ 	.word	0xffffffff


	//   ....[55]....
        /*0588*/ 	.word	0xffffffff


	//   ....[56]....
        /*058c*/ 	.word	0xffffffff


	//   ....[57]....
        /*0590*/ 	.word	0xffffffff


	//   ....[58]....
        /*0594*/ 	.word	0xffffffff


	//   ....[59]....
        /*0598*/ 	.word	0xffffffff


	//   ....[60]....
        /*059c*/ 	.word	0xffffffff


	//   ....[61]....
        /*05a0*/ 	.word	0xffffffff


	//   ....[62]....
        /*05a4*/ 	.word	0xffffffff


	//   ....[63]....
        /*05a8*/ 	.word	0xffffffff


	//----- nvinfo : EIATTR_COOP_GROUP_INSTR_OFFSETS
	.align		4
.L_398:
        /*05ac*/ 	.byte	0x04, 0x28
        /*05ae*/ 	.short	(.L_400 - .L_399)


	//   ....[0]....
.L_399:
        /*05b0*/ 	.word	0x00000050


	//   ....[1]....
        /*05b4*/ 	.word	0x00001650


	//   ....[2]....
        /*05b8*/ 	.word	0x00001670


	//   ....[3]....
        /*05bc*/ 	.word	0x000016a0


	//   ....[4]....
        /*05c0*/ 	.word	0x000016c0


	//   ....[5]....
        /*05c4*/ 	.word	0x00001720


	//   ....[6]....
        /*05c8*/ 	.word	0x00001830


	//   ....[7]....
        /*05cc*/ 	.word	0x00001840


	//   ....[8]....
        /*05d0*/ 	.word	0x00001880


	//   ....[9]....
        /*05d4*/ 	.word	0x00003670


	//   ....[10]....
        /*05d8*/ 	.word	0x000036a0


	//   ....[11]....
        /*05dc*/ 	.word	0x000042d0


	//   ....[12]....
        /*05e0*/ 	.word	0x00004410


	//   ....[13]....
        /*05e4*/ 	.word	0x00004450


	//   ....[14]....
        /*05e8*/ 	.word	0x000044c0


	//   ....[15]....
        /*05ec*/ 	.word	0x00007700


	//   ....[16]....
        /*05f0*/ 	.word	0x00007730


	//   ....[17]....
        /*05f4*/ 	.word	0x00008440


	//   ....[18]....
        /*05f8*/ 	.word	0x00008460


	//   ....[19]....
        /*05fc*/ 	.word	0x00008480


	//   ....[20]....
        /*0600*/ 	.word	0x000084a0


	//   ....[21]....
        /*0604*/ 	.word	0x0000c2b0


	//   ....[22]....
        /*0608*/ 	.word	0x0000c330


	//   ....[23]....
        /*060c*/ 	.word	0x0000c470


	//   ....[24]....
        /*0610*/ 	.word	0x0000c4a0


	//   ....[25]....
        /*0614*/ 	.word	0x0000e860


	//   ....[26]....
        /*0618*/ 	.word	0x0000e8b0


	//   ....[27]....
        /*061c*/ 	.word	0x0000e8d0


	//   ....[28]....
        /*0620*/ 	.word	0x0000e8f0


	//   ....[29]....
        /*0624*/ 	.word	0x0000f910


	//   ....[30]....
        /*0628*/ 	.word	0x0000fd10


	//   ....[31]....
        /*062c*/ 	.word	0x0000fd30


	//   ....[32]....
        /*0630*/ 	.word	0x0000fd60


	//   ....[33]....
        /*0634*/ 	.word	0x0000fd90


	//   ....[34]....
        /*0638*/ 	.word	0x0000ff10


	//   ....[35]....
        /*063c*/ 	.word	0x0000ff30


	//   ....[36]....
        /*0640*/ 	.word	0x000100f0


	//   ....[37]....
        /*0644*/ 	.word	0x00010120


	//   ....[38]....
        /*0648*/ 	.word	0x00010220


	//   ....[39]....
        /*064c*/ 	.word	0x00010250


	//   ....[40]....
        /*0650*/ 	.word	0x00010350


	//   ....[41]....
        /*0654*/ 	.word	0x00010370


	//   ....[42]....
        /*0658*/ 	.word	0x00010980


	//   ....[43]....
        /*065c*/ 	.word	0x000109a0


	//   ....[44]....
        /*0660*/ 	.word	0x00010b30


	//   ....[45]....
        /*0664*/ 	.word	0x00010b40


	//   ....[46]....
        /*0668*/ 	.word	0x00010cc0


	//   ....[47]....
        /*066c*/ 	.word	0x00010ce0


	//   ....[48]....
        /*0670*/ 	.word	0x00010e60


	//   ....[49]....
        /*0674*/ 	.word	0x00010e70


	//   ....[50]....
        /*0678*/ 	.word	0x00011060


	//   ....[51]....
        /*067c*/ 	.word	0x00011140


	//   ....[52]....
        /*0680*/ 	.word	0x000111a0


	//   ....[53]....
        /*0684*/ 	.word	0x000111f0


	//   ....[54]....
        /*0688*/ 	.word	0x00011240


	//   ....[55]....
        /*068c*/ 	.word	0x000112b0


	//   ....[56]....
        /*0690*/ 	.word	0x00011320


	//   ....[57]....
        /*0694*/ 	.word	0x00011380


	//   ....[58]....
        /*0698*/ 	.word	0x000113e0


	//   ....[59]....
        /*069c*/ 	.word	0x00011440


	//   ....[60]....
        /*06a0*/ 	.word	0x000114b0


	//   ....[61]....
        /*06a4*/ 	.word	0x00011510


	//   ....[62]....
        /*06a8*/ 	.word	0x00011570


	//   ....[63]....
        /*06ac*/ 	.word	0x000115d0


	//----- nvinfo : EIATTR_EXIT_INSTR_OFFSETS
	.align		4
.L_400:
        /*06b0*/ 	.byte	0x04, 0x1c
        /*06b2*/ 	.short	(.L_402 - .L_401)


	//   ....[0]....
.L_401:
        /*06b4*/ 	.word	0x000000a0


	//   ....[1]....
        /*06b8*/ 	.word	0x00011100


	//----- nvinfo : EIATTR_MAX_THREADS
	.align		4
.L_402:
        /*06bc*/ 	.byte	0x04, 0x05
        /*06be*/ 	.short	(.L_404 - .L_403)
.L_403:
        /*06c0*/ 	.word	0x00000100
        /*06c4*/ 	.word	0x00000001
        /*06c8*/ 	.word	0x00000001


	//----- nvinfo : EIATTR_CRS_STACK_SIZE
	.align		4
.L_404:
        /*06cc*/ 	.byte	0x04, 0x1e
        /*06ce*/ 	.short	(.L_406 - .L_405)
.L_405:
        /*06d0*/ 	.word	0x00000000
.L_406:


//--------------------- .nv.info._ZN7cutlass13device_kernelIN5flash19enable_sm80_to_sm89INS1_16FlashAttnFwdSm80INS1_25CollectiveMainloopFwdSm80ILi8ELi2ELb1EN4cute5tupleIJNS5_1CILi128EEENS7_ILi96EEENS7_ILi192EEEEEELi192ENS_10bfloat16_tEfNS_4arch4Sm80ELb1ELb0ELb1ELb1ELb0ELb0ELb1ELb0EEENS1_21CollectiveEpilogueFwdINS6_IJS8_SA_S9_EEENS6_IJNS7_ILi1EEESI_SI_EEESC_SE_Li256ELb1ELb1ELb0ELb0EEENS1_19SingleTileSchedulerILb1ELb0ELb1ELi128EEEEEEEEEvNT_6ParamsE --------------------------
	.section	.nv.info._ZN7cutlass13device_kernelIN5flash19enable_sm80_to_sm89INS1_16FlashAttnFwdSm80INS1_25CollectiveMainloopFwdSm80ILi8ELi2ELb1EN4cute5tupleIJNS5_1CILi128EEENS7_ILi96EEENS7_ILi192EEEEEELi192ENS_10bfloat16_tEfNS_4arch4Sm80ELb1ELb0ELb1ELb1ELb0ELb0ELb1ELb0EEENS1_21CollectiveEpilogueFwdINS6_IJS8_SA_S9_EEENS6_IJNS7_ILi1EEESI_SI_EEESC_SE_Li256ELb1ELb1ELb0ELb0EEENS1_19SingleTileSchedulerILb1ELb0ELb1ELi128EEEEEEEEEvNT_6ParamsE,"",@"SHT_CUDA_INFO"
	.sectionflags	@""
	.align	4


	//----- nvinfo : EIATTR_CUDA_API_VERSION
	.align		4
        /*0000*/ 	.byte	0x04, 0x37
        /*0002*/ 	.short	(.L_408 - .L_407)
.L_407:
        /*0004*/ 	.word	0x00000082


	//----- nvinfo : EIATTR_SW2861232_WAR
	.align		4
.L_408:
        /*0008*/ 	.byte	0x01, 0x35
	.zero		2


	//----- nvinfo : EIATTR_PARAM_CBANK
	.align		4
        /*000c*/ 	.byte	0x04, 0x0a
        /*000e*/ 	.short	(.L_410 - .L_409)
	.align		4
.L_409:
        /*0010*/ 	.word	index@(.nv.constant0._ZN7cutlass13device_kernelIN5flash19enable_sm80_to_sm89INS1_16FlashAttnFwdSm80INS1_25CollectiveMainloopFwdSm80ILi8ELi2ELb1EN4cute5tupleIJNS5_1CILi128EEENS7_ILi96EEENS7_ILi192EEEEEELi192ENS_10bfloat16_tEfNS_4arch4Sm80ELb1ELb0ELb1ELb1ELb0ELb0ELb1ELb0EEENS1_21CollectiveEpilogueFwdINS6_IJS8_SA_S9_EEENS6_IJNS7_ILi1EEESI_SI_EEESC_SE_Li256ELb1ELb1ELb0ELb0EEENS1_19SingleTileSchedulerILb1ELb0ELb1ELi128EEEEEEEEEvNT_6ParamsE)
        /*0014*/ 	.short	0x0160
        /*0016*/ 	.short	0x0418


	//----- nvinfo : EIATTR_CBANK_PARAM_SIZE
	.align		4
.L_410:
        /*0018*/ 	.byte	0x03, 0x19
        /*001a*/ 	.short	0x0418


	//----- nvinfo : EIATTR_KPARAM_INFO
	.align		4
        /*001c*/ 	.byte	0x04, 0x17
        /*001e*/ 	.short	(.L_412 - .L_411)
.L_411:
        /*0020*/ 	.word	0x00000000
        /*0024*/ 	.short	0x0000
        /*0026*/ 	.short	0x0000
        /*0028*/ 	.byte	0x00, 0xf0, 0x61, 0x10


	//----- nvinfo : EIATTR_MAXREG_COUNT
	.align		4
.L_412:
        /*002c*/ 	.byte	0x03, 0x1b
        /*002e*/ 	.short	0x00ff


	//----- nvinfo : EIATTR_NUM_BARRIERS
	.align		4
        /*0030*/ 	.byte	0x02, 0x4c
        /*0032*/ 	.byte	0x02
	.zero		1


	//----- nvinfo : EIATTR_ANNOTATIONS
	.align		4
        /*0034*/ 	.byte	0x04, 0x55
        /*0036*/ 	.short	(.L_414 - .L_413)


	//   ....[0]....
.L_413:
        /* <DEDUP_REMOVED lines=24> */


	//----- nvinfo : EIATTR_MERCURY_ISA_VERSION
	.align		4
.L_414:
        /*01a8*/ 	.byte	0x03, 0x5f
        /*01aa*/ 	.short	0x0000


	//----- nvinfo : EIATTR_COOP_GROUP_MASK_REGIDS
	.align		4
        /*01ac*/ 	.byte	0x04, 0x29
        /*01ae*/ 	.short	(.L_416 - .L_415)


	//   ....[0]....
.L_415:
        /*01b0*/ 	.word	0xffffffff


	//   ....[1]....
        /*01b4*/ 	.word	0xffffffff


	//   ....[2]....
        /*01b8*/ 	.word	0xffffffff


	//   ....[3]....
        /*01bc*/ 	.word	0xffffffff


	//   ....[4]....
        /*01c0*/ 	.word	0xffffffff


	//   ....[5]....
        /*01c4*/ 	.word	0xffffffff


	//   ....[6]....
        /*01c8*/ 	.word	0xffffffff


	//   ....[7]....
        /*01cc*/ 	.word	0xffffffff


	//   ....[8]....
        /*01d0*/ 	.word	0xffffffff


	//   ....[9]....
        /*01d4*/ 	.word	0xffffffff


	//   ....[10]....
        /*01d8*/ 	.word	0xffffffff


	//   ....[11]....
        /*01dc*/ 	.word	0xffffffff


	//   ....[12]....
        /*01e0*/ 	.word	0xffffffff


	//   ....[13]....
        /*01e4*/ 	.word	0xffffffff


	//   ....[14]....
        /*01e8*/ 	.word	0xffffffff


	//   ....[15]....
        /*01ec*/ 	.word	0xffffffff


	//   ....[16]....
        /*01f0*/ 	.word	0xffffffff


	//   ....[17]....
        /*01f4*/ 	.word	0xffffffff


	//   ....[18]....
        /*01f8*/ 	.word	0xffffffff


	//   ....[19]....
        /*01fc*/ 	.word	0xffffffff


	//   ....[20]....
        /*0200*/ 	.word	0xffffffff


	//   ....[21]....
        /*0204*/ 	.word	0xffffffff


	//   ....[22]....
        /*0208*/ 	.word	0xffffffff


	//   ....[23]....
        /*020c*/ 	.word	0xffffffff


	//   ....[24]....
        /*0210*/ 	.word	0xffffffff


	//   ....[25]....
        /*0214*/ 	.word	0xffffffff


	//   ....[26]....
        /*0218*/ 	.word	0xffffffff


	//   ....[27]....
        /*021c*/ 	.word	0xffffffff


	//   ....[28]....
        /*0220*/ 	.word	0xffffffff


	//   ....[29]....
        /*0224*/ 	.word	0xffffffff


	//   ....[30]....
        /*0228*/ 	.word	0xffffffff


	//   ....[31]....
        /*022c*/ 	.word	0xffffffff


	//   ....[32]....
        /*0230*/ 	.word	0xffffffff


	//   ....[33]....
        /*0234*/ 	.word	0xffffffff


	//   ....[34]....
        /*0238*/ 	.word	0xffffffff


	//   ....[35]....
        /*023c*/ 	.word	0xffffffff


	//   ....[36]....
        /*0240*/ 	.word	0xffffffff


	//   ....[37]....
        /*0244*/ 	.word	0xffffffff


	//   ....[38]....
        /*0248*/ 	.word	0xffffffff


	//   ....[39]....
        /*024c*/ 	.word	0xffffffff


	//   ....[40]....
        /*0250*/ 	.word	0xffffffff


	//   ....[41]....
        /*0254*/ 	.word	0xffffffff


	//   ....[42]....
        /*0258*/ 	.word	0xffffffff


	//   ....[43]....
        /*025c*/ 	.word	0xffffffff


	//   ....[44]....
        /*0260*/ 	.word	0xffffffff


	//   ....[45]....
        /*0264*/ 	.word	0xffffffff


	//   ....[46]....
        /*0268*/ 	.word	0xffffffff


	//   ....[47]....
        /*026c*/ 	.word	0xffffffff


	//   ....[48]....
        /*0270*/ 	.word	0xffffffff


	//----- nvinfo : EIATTR_COOP_GROUP_INSTR_OFFSETS
	.align		4
.L_416:
        /*0274*/ 	.byte	0x04, 0x28
        /*0276*/ 	.short	(.L_418 - .L_417)


	//   ....[0]....
.L_417:
        /*0278*/ 	.word	0x00000090


	//   ....[1]....
        /*027c*/ 	.word	0x000011c0


	//   ....[2]....
        /*0280*/ 	.word	0x00001200


	//   ....[3]....
        /*0284*/ 	.word	0x00001340


	//   ....[4]....
        /*0288*/ 	.word	0x00001380


	//   ....[5]....
        /*028c*/ 	.word	0x00001490


	//   ....[6]....
        /*0290*/ 	.word	0x00001510


	//   ....[7]....
        /*0294*/ 	.word	0x00001540


	//   ....[8]....
        /*0298*/ 	.word	0x00001560


	//   ....[9]....
        /*029c*/ 	.word	0x00003900


	//   ....[10]....
        /*02a0*/ 	.word	0x00003910


	//   ....[11]....
        /*02a4*/ 	.word	0x000043a0


	//   ....[12]....
        /*02a8*/ 	.word	0x000044f0


	//   ....[13]....
        /*02ac*/ 	.word	0x00004500


	//   ....[14]....
        /*02b0*/ 	.word	0x00004550


	//   ....[15]....
        /*02b4*/ 	.word	0x00007dd0


	//   ....[16]....
        /*02b8*/ 	.word	0x00007f50


	//   ....[17]....
        /*02bc*/ 	.word	0x00008bb0


	//   ....[18]....
        /*02c0*/ 	.word	0x00008cb0


	//   ....[19]....
        /*02c4*/ 	.word	0x00008da0


	//   ....[20]....
        /*02c8*/ 	.word	0x00008e30


	//   ....[21]....
        /*02cc*/ 	.word	0x0000cd80


	//   ....[22]....
        /*02d0*/ 	.word	0x0000ce00


	//   ....[23]....
        /*02d4*/ 	.word	0x0000d070


	//   ....[24]....
        /*02d8*/ 	.word	0x0000d0b0


	//   ....[25]....
        /*02dc*/ 	.word	0x0000f510


	//   ....[26]....
        /*02e0*/ 	.word	0x0000f520


	//   ....[27]....
        /*02e4*/ 	.word	0x0000f550


	//   ....[28]....
        /*02e8*/ 	.word	0x0000f560


	//   ....[29]....
        /*02ec*/ 	.word	0x00010ad0


	//   ....[30]....
        /*02f0*/ 	.word	0x00010b20


	//   ....[31]....
        /*02f4*/ 	.word	0x00010b50


	//   ....[32]....
        /*02f8*/ 	.word	0x00010b70


	//   ....[33]....
        /*02fc*/ 	.word	0x00010d50


	//   ....[34]....
        /*0300*/ 	.word	0x00010d60


	//   ....[35]....
        /*0304*/ 	.word	0x00010ee0


	//   ....[36]....
        /*0308*/ 	.word	0x00010f10


	//   ....[37]....
        /*030c*/ 	.word	0x00011060


	//   ....[38]....
        /*0310*/ 	.word	0x00011090


	//   ....[39]....
        /*0314*/ 	.word	0x000111e0


	//   ....[40]....
        /*0318*/ 	.word	0x00011200


	//   ....[41]....
        /*031c*/ 	.word	0x00011a00


	//   ....[42]....
        /*0320*/ 	.word	0x00011a20


	//   ....[43]....
        /*0324*/ 	.word	0x00011b70


	//   ....[44]....
        /*0328*/ 	.word	0x00011ba0


	//   ....[45]....
        /*032c*/ 	.word	0x00011cd0


	//   ....[46]....
        /*0330*/ 	.word	0x00011d00


	//   ....[47]....
        /*0334*/ 	.word	0x00011e30


	//   ....[48]....
        /*0338*/ 	.word	0x00011e50


	//----- nvinfo : EIATTR_EXIT_INSTR_OFFSETS
	.align		4
.L_418:
        /*033c*/ 	.byte	0x04, 0x1c
        /*033e*/ 	.short	(.L_420 - .L_419)


	//   ....[0]....
.L_419:
        /*0340*/ 	.word	0x00000350


	//   ....[1]....
        /*0344*/ 	.word	0x00011210


	//   ....[2]....
        /*0348*/ 	.word	0x000112e0


	//   ....[3]....
        /*034c*/ 	.word	0x00011340


	//   ....[4]....
        /*0350*/ 	.word	0x00011e60


	//   ....[5]....
        /*0354*/ 	.word	0x00011f10


	//   ....[6]....
        /*0358*/ 	.word	0x00011f70


	//----- nvinfo : EIATTR_CTAIDZ_USED
	.align		4
.L_420:
        /*035c*/ 	.byte	0x01, 0x04
	.zero		2


	//----- nvinfo : EIATTR_MAX_THREADS
	.align		4
        /*0360*/ 	.byte	0x04, 0x05
        /*0362*/ 	.short	(.L_422 - .L_421)
.L_421:
        /*0364*/ 	.word	0x00000100
        /*0368*/ 	.word	0x00000001
        /*036c*/ 	.word	0x00000001


	//----- nvinfo : EIATTR_CRS_STACK_SIZE
	.align		4
.L_422:
        /*0370*/ 	.byte	0x04, 0x1e
        /*0372*/ 	.short	(.L_424 - .L_423)
.L_423:
        /*0374*/ 	.word	0x00000000
.L_424:


//--------------------- .nv.info._ZN7cutlass13device_kernelIN5flash19enable_sm80_to_sm89INS1_16FlashAttnFwdSm80INS1_25CollectiveMainloopFwdSm80ILi8ELi2ELb0EN4cute5tupleIJNS5_1CILi128EEENS7_ILi64EEENS7_ILi192EEEEEELi192ENS_10bfloat16_tEfNS_4arch4Sm80ELb1ELb0ELb1ELb1ELb0ELb1ELb1ELb0EEENS1_21CollectiveEpilogueFwdINS6_IJS8_SA_S9_EEENS6_IJNS7_ILi1EEESI_SI_EEESC_SE_Li256ELb1ELb1ELb0ELb0EEENS1_19SingleTileSchedulerILb1ELb0ELb1ELi128EEEEEEEEEvNT_6ParamsE --------------------------
	.section	.nv.info._ZN7cutlass13device_kernelIN5flash19enable_sm80_to_sm89INS1_16FlashAttnFwdSm80INS1_25CollectiveMainloopFwdSm80ILi8ELi2ELb0EN4cute5tupleIJNS5_1CILi128EEENS7_ILi64EEENS7_ILi192EEEEEELi192ENS_10bfloat16_tEfNS_4arch4Sm80ELb1ELb0ELb1ELb1ELb0ELb1ELb1ELb0EEENS1_21CollectiveEpilogueFwdINS6_IJS8_SA_S9_EEENS6_IJNS7_ILi1EEESI_SI_EEESC_SE_Li256ELb1ELb1ELb0ELb0EEENS1_19SingleTileSchedulerILb1ELb0ELb1ELi128EEEEEEEEEvNT_6ParamsE,"",@"SHT_CUDA_INFO"
	.sectionflags	@""
	.align	4


	//----- nvinfo : EIATTR_CUDA_API_VERSION
	.align		4
        /*0000*/ 	.byte	0x04, 0x37
        /*0002*/ 	.short	(.L_426 - .L_425)
.L_425:
        /*0004*/ 	.word	0x00000082


	//----- nvinfo : EIATTR_SW2861232_WAR
	.align		4
.L_426:
        /*0008*/ 	.byte	0x01, 0x35
	.zero		2


	//----- nvinfo : EIATTR_PARAM_CBANK
	.align		4
        /*000c*/ 	.byte	0x04, 0x0a
        /*000e*/ 	.short	(.L_428 - .L_427)
	.align		4
.L_427:
        /*0010*/ 	.word	index@(.nv.constant0._ZN7cutlass13device_kernelIN5flash19enable_sm80_to_sm89INS1_16FlashAttnFwdSm80INS1_25CollectiveMainloopFwdSm80ILi8ELi2ELb0EN4cute5tupleIJNS5_1CILi128EEENS7_ILi64EEENS7_ILi192EEEEEELi192ENS_10bfloat16_tEfNS_4arch4Sm80ELb1ELb0ELb1ELb1ELb0ELb1ELb1ELb0EEENS1_21CollectiveEpilogueFwdINS6_IJS8_SA_S9_EEENS6_IJNS7_ILi1EEESI_SI_EEESC_SE_Li256ELb1ELb1ELb0ELb0EEENS1_19SingleTileSchedulerILb1ELb0ELb1ELi128EEEEEEEEEvNT_6ParamsE)
        /*0014*/ 	.short	0x0160
        /*0016*/ 	.short	0x0418


	//----- nvinfo : EIATTR_CBANK_PARAM_SIZE
	.align		4
.L_428:
        /*0018*/ 	.byte	0x03, 0x19
        /*001a*/ 	.short	0x0418


	//----- nvinfo : EIATTR_KPARAM_INFO
	.align		4
        /*001c*/ 	.byte	0x04, 0x17
        /*001e*/ 	.short	(.L_430 - .L_429)
.L_429:
        /*0020*/ 	.word	0x00000000
        /*0024*/ 	.short	0x0000
        /*0026*/ 	.short	0x0000
        /*0028*/ 	.byte	0x00, 0xf0, 0x61, 0x10


	//----- nvinfo : EIATTR_MAXREG_COUNT
	.align		4
.L_430:
        /*002c*/ 	.byte	0x03, 0x1b
        /*002e*/ 	.short	0x00ff


	//----- nvinfo : EIATTR_NUM_BARRIERS
	.align		4
        /*0030*/ 	.byte	0x02, 0x4c
        /*0032*/ 	.byte	0x02
	.zero		1


	//----- nvinfo : EIATTR_MERCURY_ISA_VERSION
	.align		4
        /*0034*/ 	.byte	0x03, 0x5f
        /*0036*/ 	.short	0x0000


	//----- nvinfo : EIATTR_COOP_GROUP_MASK_REGIDS
	.align		4
        /*0038*/ 	.byte	0x04, 0x29
        /*003a*/ 	.short	(.L_432 - .L_431)


	//   ....[0]....
.L_431:
        /*003c*/ 	.word	0xffffffff


	//   ....[1]....
        /*0040*/ 	.word	0xffffffff


	//   ....[2]....
        /*0044*/ 	.word	0xffffffff


	//   ....[3]....
        /*0048*/ 	.word	0xffffffff


	//   ....[4]....
        /*004c*/ 	.word	0xffffffff


	//   ....[5]....
        /*0050*/ 	.word	0xffffffff


	//   ....[6]....
        /*0054*/ 	.word	0xffffffff


	//   ....[7]....
        /*0058*/ 	.word	0xffffffff


	//   ....[8]....
        /*005c*/ 	.word	0xffffffff


	//   ....[9]....
        /*0060*/ 	.word	0xffffffff


	//   ....[10]....
        /*0064*/ 	.word	0xffffffff


	//   ....[11]....
        /*0068*/ 	.word	0xffffffff


	//   ....[12]....
        /*006c*/ 	.word	0xffffffff


	//   ....[13]....
        /*0070*/ 	.word	0xffffffff


	//   ....[14]....
        /*0074*/ 	.word	0xffffffff


	//   ....[15]....
        /*0078*/ 	.word	0xffffffff


	//   ....[16]....
        /*007c*/ 	.word	0xffffffff


	//   ....[17]....
        /*0080*/ 	.word	0xffffffff


	//   ....[18]....
        /*0084*/ 	.word	0xffffffff


	//   ....[19]....
        /*0088*/ 	.word	0xffffffff


	//   ....[20]....
        /*008c*/ 	.word	0xffffffff


	//   ....[21]....
        /*0090*/ 	.word	0xffffffff


	//   ....[22]....
        /*0094*/ 	.word	0xffffffff


	//   ....[23]....
        /*0098*/ 	.word	0xffffffff


	//   ....[24]....
        /*009c*/ 	.word	0xffffffff


	//   ....[25]....
        /*00a0*/ 	.word	0xffffffff


	//   ....[26]....
        /*00a4*/ 	.word	0xffffffff


	//   ....[27]....
        /*00a8*/ 	.word	0xffffffff


	//   ....[28]....
        /*00ac*/ 	.word	0xffffffff


	//   ....[29]....
        /*00b0*/ 	.word	0xffffffff


	//   ....[30]....
        /*00b4*/ 	.word	0xffffffff


	//   ....[31]....
        /*00b8*/ 	.word	0xffffffff


	//   ....[32]....
        /*00bc*/ 	.word	0xffffffff


	//   ....[33]....
        /*00c0*/ 	.word	0xffffffff


	//   ....[34]....
        /*00c4*/ 	.word	0xffffffff


	//   ....[35]....
        /*00c8*/ 	.word	0xffffffff


	//   ....[36]....
        /*00cc*/ 	.word	0xffffffff


	//   ....[37]....
        /*00d0*/ 	.word	0xffffffff


	//   ....[38]....
        /*00d4*/ 	.word	0xffffffff


	//   ....[39]....
        /*00d8*/ 	.word	0xffffffff


	//   ....[40]....
        /*00dc*/ 	.word	0xffffffff


	//   ....[41]....
        /*00e0*/ 	.word	0xffffffff


	//   ....[42]....
        /*00e4*/ 	.word	0xffffffff


	//   ....[43]....
        /*00e8*/ 	.word	0xffffffff


	//   ....[44]....
        /*00ec*/ 	.word	0xffffffff


	//   ....[45]....
        /*00f0*/ 	.word	0xffffffff


	//   ....[46]....
        /*00f4*/ 	.word	0xffffffff


	//   ....[47]....
        /*00f8*/ 	.word	0xffffffff


	//   ....[48]....
        /*00fc*/ 	.word	0xffffffff


	//   ....[49]....
        /*0100*/ 	.word	0xffffffff


	//   ....[50]....
        /*0104*/ 	.word	0xffffffff


	//   ....[51]....
        /*0108*/ 	.word	0xffffffff


	//   ....[52]....
        /*010c*/ 	.word	0xffffffff


	//   ....[53]....
        /*0110*/ 	.word	0xffffffff


	//   ....[54]....
        /*0114*/ 	.word	0xffffffff


	//   ....[55]....
        /*0118*/ 	.word	0xffffffff


	//   ....[56]....
        /*011c*/ 	.word	0xffffffff


	//   ....[57]....
        /*0120*/ 	.word	0xffffffff


	//   ....[58]....
        /*0124*/ 	.word	0xffffffff


	//   ....[59]....
        /*0128*/ 	.word	0xffffffff


	//   ....[60]....
        /*012c*/ 	.word	0xffffffff


	//   ....[61]....
        /*0130*/ 	.word	0xffffffff


	//   ....[62]....
        /*0134*/ 	.word	0xffffffff


	//   ....[63]....
        /*0138*/ 	.word	0xffffffff


	//   ....[64]....
        /*013c*/ 	.word	0xffffffff


	//----- nvinfo : EIATTR_COOP_GROUP_INSTR_OFFSETS
	.align		4
.L_432:
        /*0140*/ 	.byte	0x04, 0x28
        /*0142*/ 	.short	(.L_434 - .L_433)


	//   ....[0]....
.L_433:
        /*0144*/ 	.word	0x00000080


	//   ....[1]....
        /*0148*/ 	.word	0x00006cf0


	//   ....[2]....
        /*014c*/ 	.word	0x00006d10


	//   ....[3]....
        /*0150*/ 	.word	0x00006e80


	//   ....[4]....
        /*0154*/ 	.word	0x00006eb0


	//   ....[5]....
        /*0158*/ 	.word	0x00006ff0


	//   ....[6]....
        /*015c*/ 	.word	0x00007020


	//   ....[7]....
        /*0160*/ 	.word	0x00007150


	//   ....[8]....
        /*0164*/ 	.word	0x00007180


	//   ....[9]....
        /*0168*/ 	.word	0x00007b30


	//   ....[10]....
        /*016c*/ 	.word	0x00007be0


	//   ....[11]....
        /*0170*/ 	.word	0x00007c00


	//   ....[12]....
        /*0174*/ 	.word	0x00007c20


	//   ....[13]....
        /*0178*/ 	.word	0x00008060


	//   ....[14]....
        /*017c*/ 	.word	0x00008320


	//   ....[15]....
        /*0180*/ 	.word	0x00008360


	//   ....[16]....
        /*0184*/ 	.word	0x000083a0


	//   ....[17]....
        /*0188*/ 	.word	0x0000b420


	//   ....[18]....
        /*018c*/ 	.word	0x0000b4b0


	//   ....[19]....
        /*0190*/ 	.word	0x0000b500


	//   ....[20]....
        /*0194*/ 	.word	0x0000b510


	//   ....[21]....
        /*0198*/ 	.word	0x0000b7a0


	//   ....[22]....
        /*019c*/ 	.word	0x0000ba60


	//   ....[23]....
        /*01a0*/ 	.word	0x0000baa0


	//   ....[24]....
        /*01a4*/ 	.word	0x0000bae0


	//   ....[25]....
        /*01a8*/ 	.word	0x0000fdb0


	//   ....[26]....
        /*01ac*/ 	.word	0x0000fdf0


	//   ....[27]....
        /*01b0*/ 	.word	0x00010840


	//   ....[28]....
        /*01b4*/ 	.word	0x00010860


	//   ....[29]....
        /*01b8*/ 	.word	0x00010880


	//   ....[30]....
        /*01bc*/ 	.word	0x000108a0


	//   ....[31]....
        /*01c0*/ 	.word	0x000129f0


	//   ....[32]....
        /*01c4*/ 	.word	0x00012b10


	//   ....[33]....
        /*01c8*/ 	.word	0x00013300


	//   ....[34]....
        /*01cc*/ 	.word	0x000133f0


	//   ....[35]....
        /*01d0*/ 	.word	0x00013430


	//   ....[36]....
        /*01d4*/ 	.word	0x00013500


	//   ....[37]....
        /*01d8*/ 	.word	0x000163d0


	//   ....[38]....
        /*01dc*/ 	.word	0x00016420


	//   ....[39]....
        /*01e0*/ 	.word	0x00016430


	//   ....[40]....
        /*01e4*/ 	.word	0x00016450


	//   ....[41]....
        /*01e8*/ 	.word	0x00017e80


	//   ....[42]....
        /*01ec*/ 	.word	0x00017eb0


	//   ....[43]....
        /*01f0*/ 	.word	0x00017ef0


	//   ....[44]....
        /*01f4*/ 	.word	0x00017f00


	//   ....[45]....
        /*01f8*/ 	.word	0x00019420


	//   ....[46]....
        /*01fc*/ 	.word	0x00019450


	//   ....[47]....
        /*0200*/ 	.word	0x00019490


	//   ....[48]....
        /*0204*/ 	.word	0x000194d0


	//   ....[49]....
        /*0208*/ 	.word	0x000196c0


	//   ....[50]....
        /*020c*/ 	.word	0x000196d0


	//   ....[51]....
        /*0210*/ 	.word	0x00019850


	//   ....[52]....
        /*0214*/ 	.word	0x00019880


	//   ....[53]....
        /*0218*/ 	.word	0x000199d0


	//   ....[54]....
        /*021c*/ 	.word	0x00019a00


	//   ....[55]....
        /*0220*/ 	.word	0x00019b50


	//   ....[56]....
        /*0224*/ 	.word	0x00019b70


	//   ....[57]....
        /*0228*/ 	.word	0x0001a350


	//   ....[58]....
        /*022c*/ 	.word	0x0001a370


	//   ....[59]....
        /*0230*/ 	.word	0x0001a4a0


	//   ....[60]....
        /*0234*/ 	.word	0x0001a4d0


	//   ....[61]....
        /*0238*/ 	.word	0x0001a600


	//   ....[62]....
        /*023c*/ 	.word	0x0001a630


	//   ....[63]....
        /*0240*/ 	.word	0x0001a760


	//   ....[64]....
        /*0244*/ 	.word	0x0001a780


	//----- nvinfo : EIATTR_EXIT_INSTR_OFFSETS
	.align		4
.L_434:
        /*0248*/ 	.byte	0x04, 0x1c
        /*024a*/ 	.short	(.L_436 - .L_435)


	//   ....[0]....
.L_435:
        /*024c*/ 	.word	0x00000330


	//   ....[1]....
        /*0250*/ 	.word	0x00019b80


	//   ....[2]....
        /*0254*/ 	.word	0x00019c50


	//   ....[3]....
        /*0258*/ 	.word	0x00019cb0


	//   ....[4]....
        /*025c*/ 	.word	0x0001a790


	//   ....[5]....
        /*0260*/ 	.word	0x0001a840


	//   ....[6]....
        /*0264*/ 	.word	0x0001a8a0


	//----- nvinfo : EIATTR_CTAIDZ_USED
	.align		4
.L_436:
        /*0268*/ 	.byte	0x01, 0x04
	.zero		2


	//----- nvinfo : EIATTR_MAX_THREADS
	.align		4
        /*026c*/ 	.byte	0x04, 0x05
        /*026e*/ 	.short	(.L_438 - .L_437)
.L_437:
        /*0270*/ 	.word	0x00000100
        /*0274*/ 	.word	0x00000001
        /*0278*/ 	.word	0x00000001


	//----- nvinfo : EIATTR_CRS_STACK_SIZE
	.align		4
.L_438:
        /*027c*/ 	.byte	0x04, 0x1e
        /*027e*/ 	.short	(.L_440 - .L_439)
.L_439:
        /*0280*/ 	.word	0x00000000
.L_440:


//--------------------- .nv.callgraph             --------------------------
	.section	.nv.callgraph,"",@"SHT_CUDA_CALLGRAPH"
	.align	4
	.sectionentsize	8
	.align		4
        /*0000*/ 	.word	0x00000000
	.align		4
        /*0004*/ 	.word	0xffffffff
	.align		4
        /*0008*/ 	.word	0x00000000
	.align		4
        /*000c*/ 	.word	0xfffffffe
	.align		4
        /*0010*/ 	.word	0x00000000
	.align		4
        /*0014*/ 	.word	0xfffffffd
	.align		4
        /*0018*/ 	.word	0x00000000
	.align		4
        /*001c*/ 	.word	0xfffffffc


//--------------------- .nv.rel.action            --------------------------
	.section	.nv.rel.action,"",@"SHT_CUDA_RELOCINFO"
	.align	8
	.sectionentsize	8
        /*0000*/ 	.byte	0x73, 0x00, 0x00, 0x00, 0x00, 0x00, 0x00, 0x00, 0x00, 0x00, 0x00, 0x11, 0x25, 0x00, 0x05, 0x36


//--------------------- .nv.constant4             --------------------------
	.section	.nv.constant4,"a",@progbits
	.align	8
	.align		8
.nv.constant4:
        /*0000*/ 	.dword	_ZN74_INTERNAL_f27401b9_38_flash_fwd_hdim192_bf16_softcap_sm80_cu_744032ad_30984cuda3std3__45__cpo5beginE
	.align		8
        /*0008*/ 	.dword	_ZN74_INTERNAL_f27401b9_38_flash_fwd_hdim192_bf16_softcap_sm80_cu_744032ad_30984cuda3std3__45__cpo3endE
	.align		8
        /*0010*/ 	.dword	_ZN74_INTERNAL_f27401b9_38_flash_fwd_hdim192_bf16_softcap_sm80_cu_744032ad_30984cuda3std3__45__cpo6cbeginE
	.align		8
        /*0018*/ 	.dword	_ZN74_INTERNAL_f27401b9_38_flash_fwd_hdim192_bf16_softcap_sm80_cu_744032ad_30984cuda3std3__45__cpo4cendE
	.align		8
        /*0020*/ 	.dword	_ZN74_INTERNAL_f27401b9_38_flash_fwd_hdim192_bf16_softcap_sm80_cu_744032ad_30984cuda3std3__476_GLOBAL__N__f27401b9_38_flash_fwd_hdim192_bf16_softcap_sm80_cu_744032ad_30986ignoreE
	.align		8
        /*0028*/ 	.dword	_ZN74_INTERNAL_f27401b9_38_flash_fwd_hdim192_bf16_softcap_sm80_cu_744032ad_30984cuda3std3__419piecewise_constructE
	.align		8
        /*0030*/ 	.dword	_ZN74_INTERNAL_f27401b9_38_flash_fwd_hdim192_bf16_softcap_sm80_cu_744032ad_30984cuda3std3__48in_placeE
	.align		8
        /*0038*/ 	.dword	_ZN74_INTERNAL_f27401b9_38_flash_fwd_hdim192_bf16_softcap_sm80_cu_744032ad_30984cuda3std6ranges3__45__cpo4swapE
	.align		8
        /*0040*/ 	.dword	_ZN74_INTERNAL_f27401b9_38_flash_fwd_hdim192_bf16_softcap_sm80_cu_744032ad_30984cuda3std6ranges3__45__cpo9iter_moveE
	.align		8
        /*0048*/ 	.dword	_ZN74_INTERNAL_f27401b9_38_flash_fwd_hdim192_bf16_softcap_sm80_cu_744032ad_30984cute7productE
	.align		8
        /*0050*/ 	.dword	_ZN74_INTERNAL_f27401b9_38_flash_fwd_hdim192_bf16_softcap_sm80_cu_744032ad_30984cute1_E


//--------------------- .nv.constant0._ZN7cutlass13device_kernelIN5flash19enable_sm80_to_sm89INS1_16FlashAttnFwdSm80INS1_25CollectiveMainloopFwdSm80ILi8ELi1ELb1EN4cute5tupleIJNS5_1CILi128EEENS7_ILi96EEENS7_ILi192EEEEEELi192ENS_10bfloat16_tEfNS_4arch4Sm80ELb0ELb0ELb1ELb0ELb0ELb0ELb1ELb0EEENS1_21CollectiveEpilogueFwdINS6_IJS8_SA_S9_EEENS6_IJNS7_ILi1EEESI_SI_EEESC_SE_Li256ELb0ELb1ELb0ELb0EEENS1_19SingleTileSchedulerILb0ELb0ELb1ELi128EEEEEEEEEvNT_6ParamsE --------------------------
	.section	.nv.constant0._ZN7cutlass13device_kernelIN5flash19enable_sm80_to_sm89INS1_16FlashAttnFwdSm80INS1_25CollectiveMainloopFwdSm80ILi8ELi1ELb1EN4cute5tupleIJNS5_1CILi128EEENS7_ILi96EEENS7_ILi192EEEEEELi192ENS_10bfloat16_tEfNS_4arch4Sm80ELb0ELb0ELb1ELb0ELb0ELb0ELb1ELb0EEENS1_21CollectiveEpilogueFwdINS6_IJS8_SA_S9_EEENS6_IJNS7_ILi1EEESI_SI_EEESC_SE_Li256ELb0ELb1ELb0ELb0EEENS1_19SingleTileSchedulerILb0ELb0ELb1ELi128EEEEEEEEEvNT_6ParamsE,"a",@progbits
	.sectionflags	@""
	.align	4
.nv.constant0._ZN7cutlass13device_kernelIN5flash19enable_sm80_to_sm89INS1_16FlashAttnFwdSm80INS1_25CollectiveMainloopFwdSm80ILi8ELi1ELb1EN4cute5tupleIJNS5_1CILi128EEENS7_ILi96EEENS7_ILi192EEEEEELi192ENS_10bfloat16_tEfNS_4arch4Sm80ELb0ELb0ELb1ELb0ELb0ELb0ELb1ELb0EEENS1_21CollectiveEpilogueFwdINS6_IJS8_SA_S9_EEENS6_IJNS7_ILi1EEESI_SI_EEESC_SE_Li256ELb0ELb1ELb0ELb0EEENS1_19SingleTileSchedulerILb0ELb0ELb1ELi128EEEEEEEEEvNT_6ParamsE:
	.zero		1400


//--------------------- .nv.constant0._ZN7cutlass13device_kernelIN5flash19enable_sm80_to_sm89INS1_16FlashAttnFwdSm80INS1_25CollectiveMainloopFwdSm80ILi8ELi1ELb1EN4cute5tupleIJNS5_1CILi128EEENS7_ILi96EEENS7_ILi192EEEEEELi192ENS_10bfloat16_tEfNS_4arch4Sm80ELb0ELb0ELb1ELb1ELb0ELb0ELb1ELb0EEENS1_21CollectiveEpilogueFwdINS6_IJS8_SA_S9_EEENS6_IJNS7_ILi1EEESI_SI_EEESC_SE_Li256ELb1ELb1ELb0ELb0EEENS1_19SingleTileSchedulerILb1ELb0ELb1ELi128EEEEEEEEEvNT_6ParamsE --------------------------
	.section	.nv.constant0._ZN7cutlass13device_kernelIN5flash19enable_sm80_to_sm89INS1_16FlashAttnFwdSm80INS1_25CollectiveMainloopFwdSm80ILi8ELi1ELb1EN4cute5tupleIJNS5_1CILi128EEENS7_ILi96EEENS7_ILi192EEEEEELi192ENS_10bfloat16_tEfNS_4arch4Sm80ELb0ELb0ELb1ELb1ELb0ELb0ELb1ELb0EEENS1_21CollectiveEpilogueFwdINS6_IJS8_SA_S9_EEENS6_IJNS7_ILi1EEESI_SI_EEESC_SE_Li256ELb1ELb1ELb0ELb0EEENS1_19SingleTileSchedulerILb1ELb0ELb1ELi128EEEEEEEEEvNT_6ParamsE,"a",@progbits
	.sectionflags	@""
	.align	4
.nv.constant0._ZN7cutlass13device_kernelIN5flash19enable_sm80_to_sm89INS1_16FlashAttnFwdSm80INS1_25CollectiveMainloopFwdSm80ILi8ELi1ELb1EN4cute5tupleIJNS5_1CILi128EEENS7_ILi96EEENS7_ILi192EEEEEELi192ENS_10bfloat16_tEfNS_4arch4Sm80ELb0ELb0ELb1ELb1ELb0ELb0ELb1ELb0EEENS1_21CollectiveEpilogueFwdINS6_IJS8_SA_S9_EEENS6_IJNS7_ILi1EEESI_SI_EEESC_SE_Li256ELb1ELb1ELb0ELb0EEENS1_19SingleTileSchedulerILb1ELb0ELb1ELi128EEEEEEEEEvNT_6ParamsE:
	.zero		1400


//--------------------- .nv.constant0._ZN7cutlass13device_kernelIN5flash19enable_sm80_to_sm89INS1_16FlashAttnFwdSm80INS1_25CollectiveMainloopFwdSm80ILi8ELi1ELb0EN4cute5tupleIJNS5_1CILi128EEENS7_ILi64EEENS7_ILi192EEEEEELi192ENS_10bfloat16_tEfNS_4arch4Sm80ELb0ELb0ELb1ELb1ELb0ELb1ELb1ELb0EEENS1_21CollectiveEpilogueFwdINS6_IJS8_SA_S9_EEENS6_IJNS7_ILi1EEESI_SI_EEESC_SE_Li256ELb1ELb1ELb0ELb0EEENS1_19SingleTileSchedulerILb1ELb0ELb1ELi128EEEEEEEEEvNT_6ParamsE --------------------------
	.section	.nv.constant0._ZN7cutlass13device_kernelIN5flash19enable_sm80_to_sm89INS1_16FlashAttnFwdSm80INS1_25CollectiveMainloopFwdSm80ILi8ELi1ELb0EN4cute5tupleIJNS5_1CILi128EEENS7_ILi64EEENS7_ILi192EEEEEELi192ENS_10bfloat16_tEfNS_4arch4Sm80ELb0ELb0ELb1ELb1ELb0ELb1ELb1ELb0EEENS1_21CollectiveEpilogueFwdINS6_IJS8_SA_S9_EEENS6_IJNS7_ILi1EEESI_SI_EEESC_SE_Li256ELb1ELb1ELb0ELb0EEENS1_19SingleTileSchedulerILb1ELb0ELb1ELi128EEEEEEEEEvNT_6ParamsE,"a",@progbits
	.sectionflags	@""
	.align	4
.nv.constant0._ZN7cutlass13device_kernelIN5flash19enable_sm80_to_sm89INS1_16FlashAttnFwdSm80INS1_25CollectiveMainloopFwdSm80ILi8ELi1ELb0EN4cute5tupleIJNS5_1CILi128EEENS7_ILi64EEENS7_ILi192EEEEEELi192ENS_10bfloat16_tEfNS_4arch4Sm80ELb0ELb0ELb1ELb1ELb0ELb1ELb1ELb0EEENS1_21CollectiveEpilogueFwdINS6_IJS8_SA_S9_EEENS6_IJNS7_ILi1EEESI_SI_EEESC_SE_Li256ELb1ELb1ELb0ELb0EEENS1_19SingleTileSchedulerILb1ELb0ELb1ELi128EEEEEEEEEvNT_6ParamsE:
	.zero		1400


//--------------------- .nv.constant0._ZN7cutlass13device_kernelIN5flash19enable_sm80_to_sm89INS1_16FlashAttnFwdSm80INS1_25CollectiveMainloopFwdSm80ILi8ELi1ELb0EN4cute5tupleIJNS5_1CILi128EEENS7_ILi64EEENS7_ILi192EEEEEELi192ENS_10bfloat16_tEfNS_4arch4Sm80ELb0ELb1ELb1ELb0ELb0ELb0ELb1ELb0EEENS1_21CollectiveEpilogueFwdINS6_IJS8_SA_S9_EEENS6_IJNS7_ILi1EEESI_SI_EEESC_SE_Li256ELb0ELb1ELb0ELb0EEENS1_19SingleTileSchedulerILb0ELb0ELb1ELi128EEEEEEEEEvNT_6ParamsE --------------------------
	.section	.nv.constant0._ZN7cutlass13device_kernelIN5flash19enable_sm80_to_sm89INS1_16FlashAttnFwdSm80INS1_25CollectiveMainloopFwdSm80ILi8ELi1ELb0EN4cute5tupleIJNS5_1CILi128EEENS7_ILi64EEENS7_ILi192EEEEEELi192ENS_10bfloat16_tEfNS_4arch4Sm80ELb0ELb1ELb1ELb0ELb0ELb0ELb1ELb0EEENS1_21CollectiveEpilogueFwdINS6_IJS8_SA_S9_EEENS6_IJNS7_ILi1EEESI_SI_EEESC_SE_Li256ELb0ELb1ELb0ELb0EEENS1_19SingleTileSchedulerILb0ELb0ELb1ELi128EEEEEEEEEvNT_6ParamsE,"a",@progbits
	.sectionflags	@""
	.align	4
.nv.constant0._ZN7cutlass13device_kernelIN5flash19enable_sm80_to_sm89INS1_16FlashAttnFwdSm80INS1_25CollectiveMainloopFwdSm80ILi8ELi1ELb0EN4cute5tupleIJNS5_1CILi128EEENS7_ILi64EEENS7_ILi192EEEEEELi192ENS_10bfloat16_tEfNS_4arch4Sm80ELb0ELb1ELb1ELb0ELb0ELb0ELb1ELb0EEENS1_21CollectiveEpilogueFwdINS6_IJS8_SA_S9_EEENS6_IJNS7_ILi1EEESI_SI_EEESC_SE_Li256ELb0ELb1ELb0ELb0EEENS1_19SingleTileSchedulerILb0ELb0ELb1ELi128EEEEEEEEEvNT_6ParamsE:
	.zero		1400


//--------------------- .nv.constant0._ZN7cutlass13device_kernelIN5flash19enable_sm80_to_sm89INS1_16FlashAttnFwdSm80INS1_25CollectiveMainloopFwdSm80ILi8ELi1ELb0EN4cute5tupleIJNS5_1CILi128EEENS7_ILi64EEENS7_ILi192EEEEEELi192ENS_10bfloat16_tEfNS_4arch4Sm80ELb0ELb1ELb1ELb1ELb0ELb0ELb1ELb0EEENS1_21CollectiveEpilogueFwdINS6_IJS8_SA_S9_EEENS6_IJNS7_ILi1EEESI_SI_EEESC_SE_Li256ELb1ELb1ELb0ELb0EEENS1_19SingleTileSchedulerILb1ELb0ELb1ELi128EEEEEEEEEvNT_6ParamsE --------------------------
	.section	.nv.constant0._ZN7cutlass13device_kernelIN5flash19enable_sm80_to_sm89INS1_16FlashAttnFwdSm80INS1_25CollectiveMainloopFwdSm80ILi8ELi1ELb0EN4cute5tupleIJNS5_1CILi128EEENS7_ILi64EEENS7_ILi192EEEEEELi192ENS_10bfloat16_tEfNS_4arch4Sm80ELb0ELb1ELb1ELb1ELb0ELb0ELb1ELb0EEENS1_21CollectiveEpilogueFwdINS6_IJS8_SA_S9_EEENS6_IJNS7_ILi1EEESI_SI_EEESC_SE_Li256ELb1ELb1ELb0ELb0EEENS1_19SingleTileSchedulerILb1ELb0ELb1ELi128EEEEEEEEEvNT_6ParamsE,"a",@progbits
	.sectionflags	@""
	.align	4
.nv.constant0._ZN7cutlass13device_kernelIN5flash19enable_sm80_to_sm89INS1_16FlashAttnFwdSm80INS1_25CollectiveMainloopFwdSm80ILi8ELi1ELb0EN4cute5tupleIJNS5_1CILi128EEENS7_ILi64EEENS7_ILi192EEEEEELi192ENS_10bfloat16_tEfNS_4arch4Sm80ELb0ELb1ELb1ELb1ELb0ELb0ELb1ELb0EEENS1_21CollectiveEpilogueFwdINS6_IJS8_SA_S9_EEENS6_IJNS7_ILi1EEESI_SI_EEESC_SE_Li256ELb1ELb1ELb0ELb0EEENS1_19SingleTileSchedulerILb1ELb0ELb1ELi128EEEEEEEEEvNT_6ParamsE:
	.zero		1400


//--------------------- .nv.constant0._ZN7cutlass13device_kernelIN5flash19enable_sm80_to_sm89INS1_16FlashAttnFwdSm80INS1_25CollectiveMainloopFwdSm80ILi8ELi1ELb0EN4cute5tupleIJNS5_1CILi128EEENS7_ILi64EEENS7_ILi192EEEEEELi192ENS_10bfloat16_tEfNS_4arch4Sm80ELb0ELb1ELb1ELb1ELb0ELb1ELb1ELb0EEENS1_21CollectiveEpilogueFwdINS6_IJS8_SA_S9_EEENS6_IJNS7_ILi1EEESI_SI_EEESC_SE_Li256ELb1ELb1ELb0ELb0EEENS1_19SingleTileSchedulerILb1ELb0ELb1ELi128EEEEEEEEEvNT_6ParamsE --------------------------
	.section	.nv.constant0._ZN7cutlass13device_kernelIN5flash19enable_sm80_to_sm89INS1_16FlashAttnFwdSm80INS1_25CollectiveMainloopFwdSm80ILi8ELi1ELb0EN4cute5tupleIJNS5_1CILi128EEENS7_ILi64EEENS7_ILi192EEEEEELi192ENS_10bfloat16_tEfNS_4arch4Sm80ELb0ELb1ELb1ELb1ELb0ELb1ELb1ELb0EEENS1_21CollectiveEpilogueFwdINS6_IJS8_SA_S9_EEENS6_IJNS7_ILi1EEESI_SI_EEESC_SE_Li256ELb1ELb1ELb0ELb0EEENS1_19SingleTileSchedulerILb1ELb0ELb1ELi128EEEEEEEEEvNT_6ParamsE,"a",@progbits
	.sectionflags	@""
	.align	4
.nv.constant0._ZN7cutlass13device_kernelIN5flash19enable_sm80_to_sm89INS1_16FlashAttnFwdSm80INS1_25CollectiveMainloopFwdSm80ILi8ELi1ELb0EN4cute5tupleIJNS5_1CILi128EEENS7_ILi64EEENS7_ILi192EEEEEELi192ENS_10bfloat16_tEfNS_4arch4Sm80ELb0ELb1ELb1ELb1ELb0ELb1ELb1ELb0EEENS1_21CollectiveEpilogueFwdINS6_IJS8_SA_S9_EEENS6_IJNS7_ILi1EEESI_SI_EEESC_SE_Li256ELb1ELb1ELb0ELb0EEENS1_19SingleTileSchedulerILb1ELb0ELb1ELi128EEEEEEEEEvNT_6ParamsE:
	.zero		1400


//--------------------- .nv.constant0._ZN7cutlass13device_kernelIN5flash19enable_sm80_to_sm89INS1_16FlashAttnFwdSm80INS1_25CollectiveMainloopFwdSm80ILi8ELi1ELb1EN4cute5tupleIJNS5_1CILi128EEENS7_ILi96EEENS7_ILi192EEEEEELi192ENS_10bfloat16_tEfNS_4arch4Sm80ELb1ELb0ELb1ELb0ELb0ELb0ELb1ELb0EEENS1_21CollectiveEpilogueFwdINS6_IJS8_SA_S9_EEENS6_IJNS7_ILi1EEESI_SI_EEESC_SE_Li256ELb0ELb1ELb0ELb0EEENS1_30DynamicPersistentTileSchedulerILi256ELi256ELb0ELb1ELb0EEEEEEEEEvNT_6ParamsE --------------------------
	.section	.nv.constant0._ZN7cutlass13device_kernelIN5flash19enable_sm80_to_sm89INS1_16FlashAttnFwdSm80INS1_25CollectiveMainloopFwdSm80ILi8ELi1ELb1EN4cute5tupleIJNS5_1CILi128EEENS7_ILi96EEENS7_ILi192EEEEEELi192ENS_10bfloat16_tEfNS_4arch4Sm80ELb1ELb0ELb1ELb0ELb0ELb0ELb1ELb0EEENS1_21CollectiveEpilogueFwdINS6_IJS8_SA_S9_EEENS6_IJNS7_ILi1EEESI_SI_EEESC_SE_Li256ELb0ELb1ELb0ELb0EEENS1_30DynamicPersistentTileSchedulerILi256ELi256ELb0ELb1ELb0EEEEEEEEEvNT_6ParamsE,"a",@progbits
	.sectionflags	@""
	.align	4
.nv.constant0._ZN7cutlass13device_kernelIN5flash19enable_sm80_to_sm89INS1_16FlashAttnFwdSm80INS1_25CollectiveMainloopFwdSm80ILi8ELi1ELb1EN4cute5tupleIJNS5_1CILi128EEENS7_ILi96EEENS7_ILi192EEEEEELi192ENS_10bfloat16_tEfNS_4arch4Sm80ELb1ELb0ELb1ELb0ELb0ELb0ELb1ELb0EEENS1_21CollectiveEpilogueFwdINS6_IJS8_SA_S9_EEENS6_IJNS7_ILi1EEESI_SI_EEESC_SE_Li256ELb0ELb1ELb0ELb0EEENS1_30DynamicPersistentTileSchedulerILi256ELi256ELb0ELb1ELb0EEEEEEEEEvNT_6ParamsE:
	.zero		1416


//--------------------- .nv.constant0._ZN7cutlass13device_kernelIN5flash19enable_sm80_to_sm89INS1_16FlashAttnFwdSm80INS1_25CollectiveMainloopFwdSm80ILi8ELi1ELb1EN4cute5tupleIJNS5_1CILi128EEENS7_ILi96EEENS7_ILi192EEEEEELi192ENS_10bfloat16_tEfNS_4arch4Sm80ELb1ELb0ELb1ELb1ELb0ELb0ELb1ELb0EEENS1_21CollectiveEpilogueFwdINS6_IJS8_SA_S9_EEENS6_IJNS7_ILi1EEESI_SI_EEESC_SE_Li256ELb1ELb1ELb0ELb0EEENS1_19SingleTileSchedulerILb1ELb0ELb1ELi128EEEEEEEEEvNT_6ParamsE --------------------------
	.section	.nv.constant0._ZN7cutlass13device_kernelIN5flash19enable_sm80_to_sm89INS1_16FlashAttnFwdSm80INS1_25CollectiveMainloopFwdSm80ILi8ELi1ELb1EN4cute5tupleIJNS5_1CILi128EEENS7_ILi96EEENS7_ILi192EEEEEELi192ENS_10bfloat16_tEfNS_4arch4Sm80ELb1ELb0ELb1ELb1ELb0ELb0ELb1ELb0EEENS1_21CollectiveEpilogueFwdINS6_IJS8_SA_S9_EEENS6_IJNS7_ILi1EEESI_SI_EEESC_SE_Li256ELb1ELb1ELb0ELb0EEENS1_19SingleTileSchedulerILb1ELb0ELb1ELi128EEEEEEEEEvNT_6ParamsE,"a",@progbits
	.sectionflags	@""
	.align	4
.nv.constant0._ZN7cutlass13device_kernelIN5flash19enable_sm80_to_sm89INS1_16FlashAttnFwdSm80INS1_25CollectiveMainloopFwdSm80ILi8ELi1ELb1EN4cute5tupleIJNS5_1CILi128EEENS7_ILi96EEENS7_ILi192EEEEEELi192ENS_10bfloat16_tEfNS_4arch4Sm80ELb1ELb0ELb1ELb1ELb0ELb0ELb1ELb0EEENS1_21CollectiveEpilogueFwdINS6_IJS8_SA_S9_EEENS6_IJNS7_ILi1EEESI_SI_EEESC_SE_Li256ELb1ELb1ELb0ELb0EEENS1_19SingleTileSchedulerILb1ELb0ELb1ELi128EEEEEEEEEvNT_6ParamsE:
	.zero		1400


//--------------------- .nv.constant0._ZN7cutlass13device_kernelIN5flash19enable_sm80_to_sm89INS1_16FlashAttnFwdSm80INS1_25CollectiveMainloopFwdSm80ILi8ELi1ELb0EN4cute5tupleIJNS5_1CILi128EEENS7_ILi64EEENS7_ILi192EEEEEELi192ENS_10bfloat16_tEfNS_4arch4Sm80ELb1ELb0ELb1ELb1ELb0ELb1ELb1ELb0EEENS1_21CollectiveEpilogueFwdINS6_IJS8_SA_S9_EEENS6_IJNS7_ILi1EEESI_SI_EEESC_SE_Li256ELb1ELb1ELb0ELb0EEENS1_19SingleTileSchedulerILb1ELb0ELb1ELi128EEEEEEEEEvNT_6ParamsE --------------------------
	.section	.nv.constant0._ZN7cutlass13device_kernelIN5flash19enable_sm80_to_sm89INS1_16FlashAttnFwdSm80INS1_25CollectiveMainloopFwdSm80ILi8ELi1ELb0EN4cute5tupleIJNS5_1CILi128EEENS7_ILi64EEENS7_ILi192EEEEEELi192ENS_10bfloat16_tEfNS_4arch4Sm80ELb1ELb0ELb1ELb1ELb0ELb1ELb1ELb0EEENS1_21CollectiveEpilogueFwdINS6_IJS8_SA_S9_EEENS6_IJNS7_ILi1EEESI_SI_EEESC_SE_Li256ELb1ELb1ELb0ELb0EEENS1_19SingleTileSchedulerILb1ELb0ELb1ELi128EEEEEEEEEvNT_6ParamsE,"a",@progbits
	.sectionflags	@""
	.align	4
.nv.constant0._ZN7cutlass13device_kernelIN5flash19enable_sm80_to_sm89INS1_16FlashAttnFwdSm80INS1_25CollectiveMainloopFwdSm80ILi8ELi1ELb0EN4cute5tupleIJNS5_1CILi128EEENS7_ILi64EEENS7_ILi192EEEEEELi192ENS_10bfloat16_tEfNS_4arch4Sm80ELb1ELb0ELb1ELb1ELb0ELb1ELb1ELb0EEENS1_21CollectiveEpilogueFwdINS6_IJS8_SA_S9_EEENS6_IJNS7_ILi1EEESI_SI_EEESC_SE_Li256ELb1ELb1ELb0ELb0EEENS1_19SingleTileSchedulerILb1ELb0ELb1ELi128EEEEEEEEEvNT_6ParamsE:
	.zero		1400


//--------------------- .nv.constant0._ZN7cutlass13device_kernelIN5flash19enable_sm80_to_sm89INS1_16FlashAttnFwdSm80INS1_25CollectiveMainloopFwdSm80ILi8ELi2ELb1EN4cute5tupleIJNS5_1CILi128EEENS7_ILi96EEENS7_ILi192EEEEEELi192ENS_10bfloat16_tEfNS_4arch4Sm80ELb0ELb0ELb1ELb0ELb0ELb0ELb1ELb0EEENS1_21CollectiveEpilogueFwdINS6_IJS8_SA_S9_EEENS6_IJNS7_ILi1EEESI_SI_EEESC_SE_Li256ELb0ELb1ELb0ELb0EEENS1_19SingleTileSchedulerILb0ELb0ELb1ELi128EEEEEEEEEvNT_6ParamsE --------------------------
	.section	.nv.constant0._ZN7cutlass13device_kernelIN5flash19enable_sm80_to_sm89INS1_16FlashAttnFwdSm80INS1_25CollectiveMainloopFwdSm80ILi8ELi2ELb1EN4cute5tupleIJNS5_1CILi128EEENS7_ILi96EEENS7_ILi192EEEEEELi192ENS_10bfloat16_tEfNS_4arch4Sm80ELb0ELb0ELb1ELb0ELb0ELb0ELb1ELb0EEENS1_21CollectiveEpilogueFwdINS6_IJS8_SA_S9_EEENS6_IJNS7_ILi1EEESI_SI_EEESC_SE_Li256ELb0ELb1ELb0ELb0EEENS1_19SingleTileSchedulerILb0ELb0ELb1ELi128EEEEEEEEEvNT_6ParamsE,"a",@progbits
	.sectionflags	@""
	.align	4
.nv.constant0._ZN7cutlass13device_kernelIN5flash19enable_sm80_to_sm89INS1_16FlashAttnFwdSm80INS1_25CollectiveMainloopFwdSm80ILi8ELi2ELb1EN4cute5tupleIJNS5_1CILi128EEENS7_ILi96EEENS7_ILi192EEEEEELi192ENS_10bfloat16_tEfNS_4arch4Sm80ELb0ELb0ELb1ELb0ELb0ELb0ELb1ELb0EEENS1_21CollectiveEpilogueFwdINS6_IJS8_SA_S9_EEENS6_IJNS7_ILi1EEESI_SI_EEESC_SE_Li256ELb0ELb1ELb0ELb0EEENS1_19SingleTileSchedulerILb0ELb0ELb1ELi128EEEEEEEEEvNT_6ParamsE:
	.zero		1400


//--------------------- .nv.constant0._ZN7cutlass13device_kernelIN5flash19enable_sm80_to_sm89INS1_16FlashAttnFwdSm80INS1_25CollectiveMainloopFwdSm80ILi8ELi2ELb1EN4cute5tupleIJNS5_1CILi128EEENS7_ILi96EEENS7_ILi192EEEEEELi192ENS_10bfloat16_tEfNS_4arch4Sm80ELb0ELb0ELb1ELb1ELb0ELb0ELb1ELb0EEENS1_21CollectiveEpilogueFwdINS6_IJS8_SA_S9_EEENS6_IJNS7_ILi1EEESI_SI_EEESC_SE_Li256ELb1ELb1ELb0ELb0EEENS1_19SingleTileSchedulerILb1ELb0ELb1ELi128EEEEEEEEEvNT_6ParamsE --------------------------
	.section	.nv.constant0._ZN7cutlass13device_kernelIN5flash19enable_sm80_to_sm89INS1_16FlashAttnFwdSm80INS1_25CollectiveMainloopFwdSm80ILi8ELi2ELb1EN4cute5tupleIJNS5_1CILi128EEENS7_ILi96EEENS7_ILi192EEEEEELi192ENS_10bfloat16_tEfNS_4arch4Sm80ELb0ELb0ELb1ELb1ELb0ELb0ELb1ELb0EEENS1_21CollectiveEpilogueFwdINS6_IJS8_SA_S9_EEENS6_IJNS7_ILi1EEESI_SI_EEESC_SE_Li256ELb1ELb1ELb0ELb0EEENS1_19SingleTileSchedulerILb1ELb0ELb1ELi128EEEEEEEEEvNT_6ParamsE,"a",@progbits
	.sectionflags	@""
	.align	4
.nv.constant0._ZN7cutlass13device_kernelIN5flash19enable_sm80_to_sm89INS1_16FlashAttnFwdSm80INS1_25CollectiveMainloopFwdSm80ILi8ELi2ELb1EN4cute5tupleIJNS5_1CILi128EEENS7_ILi96EEENS7_ILi192EEEEEELi192ENS_10bfloat16_tEfNS_4arch4Sm80ELb0ELb0ELb1ELb1ELb0ELb0ELb1ELb0EEENS1_21CollectiveEpilogueFwdINS6_IJS8_SA_S9_EEENS6_IJNS7_ILi1EEESI_SI_EEESC_SE_Li256ELb1ELb1ELb0ELb0EEENS1_19SingleTileSchedulerILb1ELb0ELb1ELi128EEEEEEEEEvNT_6ParamsE:
	.zero		1400


//--------------------- .nv.constant0._ZN7cutlass13device_kernelIN5flash19enable_sm80_to_sm89INS1_16FlashAttnFwdSm80INS1_25CollectiveMainloopFwdSm80ILi8ELi2ELb0EN4cute5tupleIJNS5_1CILi128EEENS7_ILi64EEENS7_ILi192EEEEEELi192ENS_10bfloat16_tEfNS_4arch4Sm80ELb0ELb0ELb1ELb1ELb0ELb1ELb1ELb0EEENS1_21CollectiveEpilogueFwdINS6_IJS8_SA_S9_EEENS6_IJNS7_ILi1EEESI_SI_EEESC_SE_Li256ELb1ELb1ELb0ELb0EEENS1_19SingleTileSchedulerILb1ELb0ELb1ELi128EEEEEEEEEvNT_6ParamsE --------------------------
	.section	.nv.constant0._ZN7cutlass13device_kernelIN5flash19enable_sm80_to_sm89INS1_16FlashAttnFwdSm80INS1_25CollectiveMainloopFwdSm80ILi8ELi2ELb0EN4cute5tupleIJNS5_1CILi128EEENS7_ILi64EEENS7_ILi192EEEEEELi192ENS_10bfloat16_tEfNS_4arch4Sm80ELb0ELb0ELb1ELb1ELb0ELb1ELb1ELb0EEENS1_21CollectiveEpilogueFwdINS6_IJS8_SA_S9_EEENS6_IJNS7_ILi1EEESI_SI_EEESC_SE_Li256ELb1ELb1ELb0ELb0EEENS1_19SingleTileSchedulerILb1ELb0ELb1ELi128EEEEEEEEEvNT_6ParamsE,"a",@progbits
	.sectionflags	@""
	.align	4
.nv.constant0._ZN7cutlass13device_kernelIN5flash19enable_sm80_to_sm89INS1_16FlashAttnFwdSm80INS1_25CollectiveMainloopFwdSm80ILi8ELi2ELb0EN4cute5tupleIJNS5_1CILi128EEENS7_ILi64EEENS7_ILi192EEEEEELi192ENS_10bfloat16_tEfNS_4arch4Sm80ELb0ELb0ELb1ELb1ELb0ELb1ELb1ELb0EEENS1_21CollectiveEpilogueFwdINS6_IJS8_SA_S9_EEENS6_IJNS7_ILi1EEESI_SI_EEESC_SE_Li256ELb1ELb1ELb0ELb0EEENS1_19SingleTileSchedulerILb1ELb0ELb1ELi128EEEEEEEEEvNT_6ParamsE:
	.zero		1400


//--------------------- .nv.constant0._ZN7cutlass13device_kernelIN5flash19enable_sm80_to_sm89INS1_16FlashAttnFwdSm80INS1_25CollectiveMainloopFwdSm80ILi8ELi2ELb0EN4cute5tupleIJNS5_1CILi128EEENS7_ILi64EEENS7_ILi192EEEEEELi192ENS_10bfloat16_tEfNS_4arch4Sm80ELb0ELb1ELb1ELb0ELb0ELb0ELb1ELb0EEENS1_21CollectiveEpilogueFwdINS6_IJS8_SA_S9_EEENS6_IJNS7_ILi1EEESI_SI_EEESC_SE_Li256ELb0ELb1ELb0ELb0EEENS1_19SingleTileSchedulerILb0ELb0ELb1ELi128EEEEEEEEEvNT_6ParamsE --------------------------
	.section	.nv.constant0._ZN7cutlass13device_kernelIN5flash19enable_sm80_to_sm89INS1_16FlashAttnFwdSm80INS1_25CollectiveMainloopFwdSm80ILi8ELi2ELb0EN4cute5tupleIJNS5_1CILi128EEENS7_ILi64EEENS7_ILi192EEEEEELi192ENS_10bfloat16_tEfNS_4arch4Sm80ELb0ELb1ELb1ELb0ELb0ELb0ELb1ELb0EEENS1_21CollectiveEpilogueFwdINS6_IJS8_SA_S9_EEENS6_IJNS7_ILi1EEESI_SI_EEESC_SE_Li256ELb0ELb1ELb0ELb0EEENS1_19SingleTileSchedulerILb0ELb0ELb1ELi128EEEEEEEEEvNT_6ParamsE,"a",@progbits
	.sectionflags	@""
	.align	4
.nv.constant0._ZN7cutlass13device_kernelIN5flash19enable_sm80_to_sm89INS1_16FlashAttnFwdSm80INS1_25CollectiveMainloopFwdSm80ILi8ELi2ELb0EN4cute5tupleIJNS5_1CILi128EEENS7_ILi64EEENS7_ILi192EEEEEELi192ENS_10bfloat16_tEfNS_4arch4Sm80ELb0ELb1ELb1ELb0ELb0ELb0ELb1ELb0EEENS1_21CollectiveEpilogueFwdINS6_IJS8_SA_S9_EEENS6_IJNS7_ILi1EEESI_SI_EEESC_SE_Li256ELb0ELb1ELb0ELb0EEENS1_19SingleTileSchedulerILb0ELb0ELb1ELi128EEEEEEEEEvNT_6ParamsE:
	.zero		1400


//--------------------- .nv.constant0._ZN7cutlass13device_kernelIN5flash19enable_sm80_to_sm89INS1_16FlashAttnFwdSm80INS1_25CollectiveMainloopFwdSm80ILi8ELi2ELb0EN4cute5tupleIJNS5_1CILi128EEENS7_ILi64EEENS7_ILi192EEEEEELi192ENS_10bfloat16_tEfNS_4arch4Sm80ELb0ELb1ELb1ELb1ELb0ELb0ELb1ELb0EEENS1_21CollectiveEpilogueFwdINS6_IJS8_SA_S9_EEENS6_IJNS7_ILi1EEESI_SI_EEESC_SE_Li256ELb1ELb1ELb0ELb0EEENS1_19SingleTileSchedulerILb1ELb0ELb1ELi128EEEEEEEEEvNT_6ParamsE --------------------------
	.section	.nv.constant0._ZN7cutlass13device_kernelIN5flash19enable_sm80_to_sm89INS1_16FlashAttnFwdSm80INS1_25CollectiveMainloopFwdSm80ILi8ELi2ELb0EN4cute5tupleIJNS5_1CILi128EEENS7_ILi64EEENS7_ILi192EEEEEELi192ENS_10bfloat16_tEfNS_4arch4Sm80ELb0ELb1ELb1ELb1ELb0ELb0ELb1ELb0EEENS1_21CollectiveEpilogueFwdINS6_IJS8_SA_S9_EEENS6_IJNS7_ILi1EEESI_SI_EEESC_SE_Li256ELb1ELb1ELb0ELb0EEENS1_19SingleTileSchedulerILb1ELb0ELb1ELi128EEEEEEEEEvNT_6ParamsE,"a",@progbits
	.sectionflags	@""
	.align	4
.nv.constant0._ZN7cutlass13device_kernelIN5flash19enable_sm80_to_sm89INS1_16FlashAttnFwdSm80INS1_25CollectiveMainloopFwdSm80ILi8ELi2ELb0EN4cute5tupleIJNS5_1CILi128EEENS7_ILi64EEENS7_ILi192EEEEEELi192ENS_10bfloat16_tEfNS_4arch4Sm80ELb0ELb1ELb1ELb1ELb0ELb0ELb1ELb0EEENS1_21CollectiveEpilogueFwdINS6_IJS8_SA_S9_EEENS6_IJNS7_ILi1EEESI_SI_EEESC_SE_Li256ELb1ELb1ELb0ELb0EEENS1_19SingleTileSchedulerILb1ELb0ELb1ELi128EEEEEEEEEvNT_6ParamsE:
	.zero		1400


//--------------------- .nv.constant0._ZN7cutlass13device_kernelIN5flash19enable_sm80_to_sm89INS1_16FlashAttnFwdSm80INS1_25CollectiveMainloopFwdSm80ILi8ELi2ELb0EN4cute5tupleIJNS5_1CILi128EEENS7_ILi64EEENS7_ILi192EEEEEELi192ENS_10bfloat16_tEfNS_4arch4Sm80ELb0ELb1ELb1ELb1ELb0ELb1ELb1ELb0EEENS1_21CollectiveEpilogueFwdINS6_IJS8_SA_S9_EEENS6_IJNS7_ILi1EEESI_SI_EEESC_SE_Li256ELb1ELb1ELb0ELb0EEENS1_19SingleTileSchedulerILb1ELb0ELb1ELi128EEEEEEEEEvNT_6ParamsE --------------------------
	.section	.nv.constant0._ZN7cutlass13device_kernelIN5flash19enable_sm80_to_sm89INS1_16FlashAttnFwdSm80INS1_25CollectiveMainloopFwdSm80ILi8ELi2ELb0EN4cute5tupleIJNS5_1CILi128EEENS7_ILi64EEENS7_ILi192EEEEEELi192ENS_10bfloat16_tEfNS_4arch4Sm80ELb0ELb1ELb1ELb1ELb0ELb1ELb1ELb0EEENS1_21CollectiveEpilogueFwdINS6_IJS8_SA_S9_EEENS6_IJNS7_ILi1EEESI_SI_EEESC_SE_Li256ELb1ELb1ELb0ELb0EEENS1_19SingleTileSchedulerILb1ELb0ELb1ELi128EEEEEEEEEvNT_6ParamsE,"a",@progbits
	.sectionflags	@""
	.align	4
.nv.constant0._ZN7cutlass13device_kernelIN5flash19enable_sm80_to_sm89INS1_16FlashAttnFwdSm80INS1_25CollectiveMainloopFwdSm80ILi8ELi2ELb0EN4cute5tupleIJNS5_1CILi128EEENS7_ILi64EEENS7_ILi192EEEEEELi192ENS_10bfloat16_tEfNS_4arch4Sm80ELb0ELb1ELb1ELb1ELb0ELb1ELb1ELb0EEENS1_21CollectiveEpilogueFwdINS6_IJS8_SA_S9_EEENS6_IJNS7_ILi1EEESI_SI_EEESC_SE_Li256ELb1ELb1ELb0ELb0EEENS1_19SingleTileSchedulerILb1ELb0ELb1ELi128EEEEEEEEEvNT_6ParamsE:
	.zero		1400


//--------------------- .nv.constant0._ZN7cutlass13device_kernelIN5flash19enable_sm80_to_sm89INS1_16FlashAttnFwdSm80INS1_25CollectiveMainloopFwdSm80ILi8ELi2ELb1EN4cute5tupleIJNS5_1CILi128EEENS7_ILi96EEENS7_ILi192EEEEEELi192ENS_10bfloat16_tEfNS_4arch4Sm80ELb1ELb0ELb1ELb0ELb0ELb0ELb1ELb0EEENS1_21CollectiveEpilogueFwdINS6_IJS8_SA_S9_EEENS6_IJNS7_ILi1EEESI_SI_EEESC_SE_Li256ELb0ELb1ELb0ELb0EEENS1_30DynamicPersistentTileSchedulerILi256ELi256ELb0ELb1ELb0EEEEEEEEEvNT_6ParamsE --------------------------
	.section	.nv.constant0._ZN7cutlass13device_kernelIN5flash19enable_sm80_to_sm89INS1_16FlashAttnFwdSm80INS1_25CollectiveMainloopFwdSm80ILi8ELi2ELb1EN4cute5tupleIJNS5_1CILi128EEENS7_ILi96EEENS7_ILi192EEEEEELi192ENS_10bfloat16_tEfNS_4arch4Sm80ELb1ELb0ELb1ELb0ELb0ELb0ELb1ELb0EEENS1_21CollectiveEpilogueFwdINS6_IJS8_SA_S9_EEENS6_IJNS7_ILi1EEESI_SI_EEESC_SE_Li256ELb0ELb1ELb0ELb0EEENS1_30DynamicPersistentTileSchedulerILi256ELi256ELb0ELb1ELb0EEEEEEEEEvNT_6ParamsE,"a",@progbits
	.sectionflags	@""
	.align	4
.nv.constant0._ZN7cutlass13device_kernelIN5flash19enable_sm80_to_sm89INS1_16FlashAttnFwdSm80INS1_25CollectiveMainloopFwdSm80ILi8ELi2ELb1EN4cute5tupleIJNS5_1CILi128EEENS7_ILi96EEENS7_ILi192EEEEEELi192ENS_10bfloat16_tEfNS_4arch4Sm80ELb1ELb0ELb1ELb0ELb0ELb0ELb1ELb0EEENS1_21CollectiveEpilogueFwdINS6_IJS8_SA_S9_EEENS6_IJNS7_ILi1EEESI_SI_EEESC_SE_Li256ELb0ELb1ELb0ELb0EEENS1_30DynamicPersistentTileSchedulerILi256ELi256ELb0ELb1ELb0EEEEEEEEEvNT_6ParamsE:
	.zero		1416


//--------------------- .nv.constant0._ZN7cutlass13device_kernelIN5flash19enable_sm80_to_sm89INS1_16FlashAttnFwdSm80INS1_25CollectiveMainloopFwdSm80ILi8ELi2ELb1EN4cute5tupleIJNS5_1CILi128EEENS7_ILi96EEENS7_ILi192EEEEEELi192ENS_10bfloat16_tEfNS_4arch4Sm80ELb1ELb0ELb1ELb1ELb0ELb0ELb1ELb0EEENS1_21CollectiveEpilogueFwdINS6_IJS8_SA_S9_EEENS6_IJNS7_ILi1EEESI_SI_EEESC_SE_Li256ELb1ELb1ELb0ELb0EEENS1_19SingleTileSchedulerILb1ELb0ELb1ELi128EEEEEEEEEvNT_6ParamsE --------------------------
	.section	.nv.constant0._ZN7cutlass13device_kernelIN5flash19enable_sm80_to_sm89INS1_16FlashAttnFwdSm80INS1_25CollectiveMainloopFwdSm80ILi8ELi2ELb1EN4cute5tupleIJNS5_1CILi128EEENS7_ILi96EEENS7_ILi192EEEEEELi192ENS_10bfloat16_tEfNS_4arch4Sm80ELb1ELb0ELb1ELb1ELb0ELb0ELb1ELb0EEENS1_21CollectiveEpilogueFwdINS6_IJS8_SA_S9_EEENS6_IJNS7_ILi1EEESI_SI_EEESC_SE_Li256ELb1ELb1ELb0ELb0EEENS1_19SingleTileSchedulerILb1ELb0ELb1ELi128EEEEEEEEEvNT_6ParamsE,"a",@progbits
	.sectionflags	@""
	.align	4
.nv.constant0._ZN7cutlass13device_kernelIN5flash19enable_sm80_to_sm89INS1_16FlashAttnFwdSm80INS1_25CollectiveMainloopFwdSm80ILi8ELi2ELb1EN4cute5tupleIJNS5_1CILi128EEENS7_ILi96EEENS7_ILi192EEEEEELi192ENS_10bfloat16_tEfNS_4arch4Sm80ELb1ELb0ELb1ELb1ELb0ELb0ELb1ELb0EEENS1_21CollectiveEpilogueFwdINS6_IJS8_SA_S9_EEENS6_IJNS7_ILi1EEESI_SI_EEESC_SE_Li256ELb1ELb1ELb0ELb0EEENS1_19SingleTileSchedulerILb1ELb0ELb1ELi128EEEEEEEEEvNT_6ParamsE:
	.zero		1400


//--------------------- .nv.constant0._ZN7cutlass13device_kernelIN5flash19enable_sm80_to_sm89INS1_16FlashAttnFwdSm80INS1_25CollectiveMainloopFwdSm80ILi8ELi2ELb0EN4cute5tupleIJNS5_1CILi128EEENS7_ILi64EEENS7_ILi192EEEEEELi192ENS_10bfloat16_tEfNS_4arch4Sm80ELb1ELb0ELb1ELb1ELb0ELb1ELb1ELb0EEENS1_21CollectiveEpilogueFwdINS6_IJS8_SA_S9_EEENS6_IJNS7_ILi1EEESI_SI_EEESC_SE_Li256ELb1ELb1ELb0ELb0EEENS1_19SingleTileSchedulerILb1ELb0ELb1ELi128EEEEEEEEEvNT_6ParamsE --------------------------
	.section	.nv.constant0._ZN7cutlass13device_kernelIN5flash19enable_sm80_to_sm89INS1_16FlashAttnFwdSm80INS1_25CollectiveMainloopFwdSm80ILi8ELi2ELb0EN4cute5tupleIJNS5_1CILi128EEENS7_ILi64EEENS7_ILi192EEEEEELi192ENS_10bfloat16_tEfNS_4arch4Sm80ELb1ELb0ELb1ELb1ELb0ELb1ELb1ELb0EEENS1_21CollectiveEpilogueFwdINS6_IJS8_SA_S9_EEENS6_IJNS7_ILi1EEESI_SI_EEESC_SE_Li256ELb1ELb1ELb0ELb0EEENS1_19SingleTileSchedulerILb1ELb0ELb1ELi128EEEEEEEEEvNT_6ParamsE,"a",@progbits
	.sectionflags	@""
	.align	4
.nv.constant0._ZN7cutlass13device_kernelIN5flash19enable_sm80_to_sm89INS1_16FlashAttnFwdSm80INS1_25CollectiveMainloopFwdSm80ILi8ELi2ELb0EN4cute5tupleIJNS5_1CILi128EEENS7_ILi64EEENS7_ILi192EEEEEELi192ENS_10bfloat16_tEfNS_4arch4Sm80ELb1ELb0ELb1ELb1ELb0ELb1ELb1ELb0EEENS1_21CollectiveEpilogueFwdINS6_IJS8_SA_S9_EEENS6_IJNS7_ILi1EEESI_SI_EEESC_SE_Li256ELb1ELb1ELb0ELb0EEENS1_19SingleTileSchedulerILb1ELb0ELb1ELi128EEEEEEEEEvNT_6ParamsE:
	.zero		1400


//--------------------- .text._ZN7cutlass13device_kernelIN5flash19enable_sm80_to_sm89INS1_16FlashAttnFwdSm80INS1_25CollectiveMainloopFwdSm80ILi8ELi1ELb1EN4cute5tupleIJNS5_1CILi128EEENS7_ILi96EEENS7_ILi192EEEEEELi192ENS_10bfloat16_tEfNS_4arch4Sm80ELb0ELb0ELb1ELb0ELb0ELb0ELb1ELb0EEENS1_21CollectiveEpilogueFwdINS6_IJS8_SA_S9_EEENS6_IJNS7_ILi1EEESI_SI_EEESC_SE_Li256ELb0ELb1ELb0ELb0EEENS1_19SingleTileSchedulerILb0ELb0ELb1ELi128EEEEEEEEEvNT_6ParamsE --------------------------
	.section	.text._ZN7cutlass13device_kernelIN5flash19enable_sm80_to_sm89INS1_16FlashAttnFwdSm80INS1_25CollectiveMainloopFwdSm80ILi8ELi1ELb1EN4cute5tupleIJNS5_1CILi128EEENS7_ILi96EEENS7_ILi192EEEEEELi192ENS_10bfloat16_tEfNS_4arch4Sm80ELb0ELb0ELb1ELb0ELb0ELb0ELb1ELb0EEENS1_21CollectiveEpilogueFwdINS6_IJS8_SA_S9_EEENS6_IJNS7_ILi1EEESI_SI_EEESC_SE_Li256ELb0ELb1ELb0ELb0EEENS1_19SingleTileSchedulerILb0ELb0ELb1ELi128EEEEEEEEEvNT_6ParamsE,"ax",@progbits
	.sectioninfo	@"SHI_REGISTERS=255"
	.align	128
.text._ZN7cutlass13device_kernelIN5flash19enable_sm80_to_sm89INS1_16FlashAttnFwdSm80INS1_25CollectiveMainloopFwdSm80ILi8ELi1ELb1EN4cute5tupleIJNS5_1CILi128EEENS7_ILi96EEENS7_ILi192EEEEEELi192ENS_10bfloat16_tEfNS_4arch4Sm80ELb0ELb0ELb1ELb0ELb0ELb0ELb1ELb0EEENS1_21CollectiveEpilogueFwdINS6_IJS8_SA_S9_EEENS6_IJNS7_ILi1EEESI_SI_EEESC_SE_Li256ELb0ELb1ELb0ELb0EEENS1_19SingleTileSchedulerILb0ELb0ELb1ELi128EEEEEEEEEvNT_6ParamsE:
        .type           _ZN7cutlass13device_kernelIN5flash19enable_sm80_to_sm89INS1_16FlashAttnFwdSm80INS1_25CollectiveMainloopFwdSm80ILi8ELi1ELb1EN4cute5tupleIJNS5_1CILi128EEENS7_ILi96EEENS7_ILi192EEEEEELi192ENS_10bfloat16_tEfNS_4arch4Sm80ELb0ELb0ELb1ELb0ELb0ELb0ELb1ELb0EEENS1_21CollectiveEpilogueFwdINS6_IJS8_SA_S9_EEENS6_IJNS7_ILi1EEESI_SI_EEESC_SE_Li256ELb0ELb1ELb0ELb0EEENS1_19SingleTileSchedulerILb0ELb0ELb1ELi128EEEEEEEEEvNT_6ParamsE,@function
        .size           _ZN7cutlass13device_kernelIN5flash19enable_sm80_to_sm89INS1_16FlashAttnFwdSm80INS1_25CollectiveMainloopFwdSm80ILi8ELi1ELb1EN4cute5tupleIJNS5_1CILi128EEENS7_ILi96EEENS7_ILi192EEEEEELi192ENS_10bfloat16_tEfNS_4arch4Sm80ELb0ELb0ELb1ELb0ELb0ELb0ELb1ELb0EEENS1_21CollectiveEpilogueFwdINS6_IJS8_SA_S9_EEENS6_IJNS7_ILi1EEESI_SI_EEESC_SE_Li256ELb0ELb1ELb0ELb0EEENS1_19SingleTileSchedulerILb0ELb0ELb1ELi128EEEEEEEEEvNT_6ParamsE,(.L_x_1331 - _ZN7cutlass13device_kernelIN5flash19enable_sm80_to_sm89INS1_16FlashAttnFwdSm80INS1_25CollectiveMainloopFwdSm80ILi8ELi1ELb1EN4cute5tupleIJNS5_1CILi128EEENS7_ILi96EEENS7_ILi192EEEEEELi192ENS_10bfloat16_tEfNS_4arch4Sm80ELb0ELb0ELb1ELb0ELb0ELb0ELb1ELb0EEENS1_21CollectiveEpilogueFwdINS6_IJS8_SA_S9_EEENS6_IJNS7_ILi1EEESI_SI_EEESC_SE_Li256ELb0ELb1ELb0ELb0EEENS1_19SingleTileSchedulerILb0ELb0ELb1ELi128EEEEEEEEEvNT_6ParamsE)
        .other          _ZN7cutlass13device_kernelIN5flash19enable_sm80_to_sm89INS1_16FlashAttnFwdSm80INS1_25CollectiveMainloopFwdSm80ILi8ELi1ELb1EN4cute5tupleIJNS5_1CILi128EEENS7_ILi96EEENS7_ILi192EEEEEELi192ENS_10bfloat16_tEfNS_4arch4Sm80ELb0ELb0ELb1ELb0ELb0ELb0ELb1ELb0EEENS1_21CollectiveEpilogueFwdINS6_IJS8_SA_S9_EEENS6_IJNS7_ILi1EEESI_SI_EEESC_SE_Li256ELb0ELb1ELb0ELb0EEENS1_19SingleTileSchedulerILb0ELb0ELb1ELi128EEEEEEEEEvNT_6ParamsE,@"STO_CUDA_ENTRY STV_DEFAULT"
_ZN7cutlass13device_kernelIN5flash19enable_sm80_to_sm89INS1_16FlashAttnFwdSm80INS1_25CollectiveMainloopFwdSm80ILi8ELi1ELb1EN4cute5tupleIJNS5_1CILi128EEENS7_ILi96EEENS7_ILi192EEEEEELi192ENS_10bfloat16_tEfNS_4arch4Sm80ELb0ELb0ELb1ELb0ELb0ELb0ELb1ELb0EEENS1_21CollectiveEpilogueFwdINS6_IJS8_SA_S9_EEENS6_IJNS7_ILi1EEESI_SI_EEESC_SE_Li256ELb0ELb1ELb0ELb0EEENS1_19SingleTileSchedulerILb0ELb0ELb1ELi128EEEEEEEEEvNT_6ParamsE:
[----:B------:R-:W-:-:S03]  /*0000*/  MOV R1, c[0x0][0x28] ;  /* 0x00000a0000017a02 */ /* 0x000fc60000000f00 */
[----:B------:R-:W1:Y:S01]  /*0010*/  S2R R17, SR_CTAID.Z ;  /* 0x0000000000117919 */ /* 0x000e620000002700 */
[----:B------:R-:W-:Y:S02]  /*0020*/  IADD3 R1, R1, -0x88, RZ ;  /* 0xffffff7801017810 */ /* 0x000fe40007ffe0ff */
[----:B-1----:R-:W-:-:S13]  /*0030*/  ISETP.GE.AND P0, PT, R17, RZ, PT ;  /* 0x000000ff1100720c */ /* 0x002fda0003f06270 */
[----:B------:R-:W-:Y:S05]  /*0040*/  @!P0 EXIT ;  /* 0x000000000000894d */ /* 0x000fea0003800000 */
[----:B------:R-:W-:Y:S01]  /*0050*/  ISETP.NE.U32.AND P4, PT, RZ, c[0x0][0x340], PT ;  /* 0x0000d000ff007a0c */ /* 0x000fe20003f85070 */
[----:B------:R-:W-:-:S03]  /*0060*/  ULDC.64 UR8, c[0x0][0x118] ;  /* 0x0000460000087ab9 */ /* 0x000fc60000000a00 */
[----:B------:R-:W-:-:S13]  /*0070*/  ISETP.NE.AND.EX P4, PT, RZ, c[0x0][0x344], PT, P4 ;  /* 0x0000d100ff007a0c */ /* 0x000fda0003f85340 */
[----:B------:R-:W-:-:S04]  /*0080*/  @P4 IMAD.MOV.U32 R2, RZ, RZ, 0x4 ;  /* 0x00000004ff024424 */ /* 0x000fc800078e00ff */
[----:B------:R-:W-:-:S05]  /*0090*/  @P4 IMAD.WIDE R2, R17, R2, c[0x0][0x340] ;  /* 0x0000d00011024625 */ /* 0x000fca00078e0202 */
[----:B------:R1:W2:Y:S01]  /*00a0*/  @P4 LDG.E R20, [R2.64] ;  /* 0x0000000802144981 */ /* 0x0002a2000c1e1900 */
[----:B------:R-:W-:Y:S01]  /*00b0*/  IMAD.MOV.U32 R13, RZ, RZ, c[0x0][0x2c4] ;  /* 0x0000b100ff0d7624 */ /* 0x000fe200078e00ff */
[----:B------:R-:W-:Y:S01]  /*00c0*/  SHF.R.S32.HI R22, RZ, 0x1f, R17 ;  /* 0x0000001fff167819 */ /* 0x000fe20000011411 */
[----:B------:R-:W-:Y:S01]  /*00d0*/  IMAD.MOV.U32 R139, RZ, RZ, c[0x0][0x1d0] ;  /* 0x00007400ff8b7624 */ /* 0x000fe200078e00ff */
[----:B------:R-:W3:Y:S01]  /*00e0*/  S2R R36, SR_TID.X ;  /* 0x0000000000247919 */ /* 0x000ee20000002100 */
[----:B------:R-:W-:Y:S01]  /*00f0*/  IMAD.MOV.U32 R135, RZ, RZ, c[0x0][0x1e0] ;  /* 0x00007800ff877624 */ /* 0x000fe200078e00ff */
[----:B------:R-:W-:Y:S01]  /*0100*/  ISETP.NE.AND P0, PT, R13, 0x1, PT ;  /* 0x000000010d00780c */ /* 0x000fe20003f05270 */
[----:B------:R-:W-:Y:S01]  /*0110*/  IMAD R6, R22, c[0x0][0x1c0], RZ ;  /* 0x0000700016067a24 */ /* 0x000fe200078e02ff */
[----:B------:R-:W4:Y:S01]  /*0120*/  S2R R37, SR_CTAID.Y ;  /* 0x0000000000257919 */ /* 0x000f220000002600 */
[----:B------:R-:W-:Y:S01]  /*0130*/  IADD3 R9, R139, 0x5f, RZ ;  /* 0x0000005f8b097810 */ /* 0x000fe20007ffe0ff */
[----:B------:R-:W-:-:S02]  /*0140*/  IMAD R13, R13, c[0x0][0x168], RZ ;  /* 0x00005a000d0d7a24 */ /* 0x000fc400078e02ff */
[----:B------:R-:W5:Y:S01]  /*0150*/  S2R R7, SR_CTAID.X ;  /* 0x0000000000077919 */ /* 0x000f620000002500 */
[----:B------:R-:W-:Y:S02]  /*0160*/  IMAD.MOV.U32 R138, RZ, RZ, c[0x0][0x1e4] ;  /* 0x00007900ff8a7624 */ /* 0x000fe400078e00ff */
[----:B------:R-:W-:Y:S01]  /*0170*/  IMAD.HI R9, R9, 0x2aaaaaab, RZ ;  /* 0x2aaaaaab09097827 */ /* 0x000fe200078e02ff */
[----:B---3--:R-:W-:-:S04]  /*0180*/  SHF.R.S32.HI R34, RZ, 0x1f, R36 ;  /* 0x0000001fff227819 */ /* 0x008fc80000011424 */
[-C--:B-1----:R-:W-:Y:S01]  /*0190*/  LEA.HI R2, R34, R36.reuse, RZ, 0x3 ;  /* 0x0000002422027211 */ /* 0x082fe200078f18ff */
[C---:B----4-:R-:W-:Y:S01]  /*01a0*/  IMAD.WIDE.U32 R4, R37.reuse, c[0x0][0x1b8], RZ ;  /* 0x00006e0025047a25 */ /* 0x050fe200078e00ff */
[----:B------:R-:W-:Y:S02]  /*01b0*/  SHF.R.S32.HI R38, RZ, 0x1f, R37 ;  /* 0x0000001fff267819 */ /* 0x000fe40000011425 */
[----:B------:R-:W-:Y:S02]  /*01c0*/  LOP3.LUT R0, R2, 0xfffffff8, RZ, 0xc0, !PT ;  /* 0xfffffff802007812 */ /* 0x000fe400078ec0ff */
[----:B------:R-:W-:Y:S01]  /*01d0*/  SHF.R.S32.HI R24, RZ, 0x3, R2 ;  /* 0x00000003ff187819 */ /* 0x000fe20000011402 */
[----:B------:R-:W-:Y:S01]  /*01e0*/  IMAD R3, R38, c[0x0][0x1b8], RZ ;  /* 0x00006e0026037a24 */ /* 0x000fe200078e02ff */
[----:B------:R-:W-:Y:S01]  /*01f0*/  LEA.HI R32, R34, R36, RZ, 0x4 ;  /* 0x0000002422207211 */ /* 0x000fe200078f20ff */
[----:B------:R-:W-:Y:S01]  /*0200*/  IMAD.IADD R30, R36, 0x1, -R0 ;  /* 0x00000001241e7824 */ /* 0x000fe200078e0a00 */
[----:B------:R-:W-:Y:S01]  /*0210*/  SHF.R.S32.HI R33, RZ, 0x1f, R24 ;  /* 0x0000001fff217819 */ /* 0x000fe20000011418 */
[----:B------:R-:W-:Y:S01]  /*0220*/  IMAD R2, R37, c[0x0][0x1bc], R3 ;  /* 0x00006f0025027a24 */ /* 0x000fe200078e0203 */
[----:B------:R-:W-:Y:S01]  /*0230*/  SHF.R.S32.HI R12, RZ, 0x4, R32 ;  /* 0x00000004ff0c7819 */ /* 0x000fe20000011420 */
[----:B------:R-:W-:-:S02]  /*0240*/  IMAD R0, R30, 0x20, R24 ;  /* 0x000000201e007824 */ /* 0x000fc400078e0218 */
[----:B------:R-:W-:Y:S02]  /*0250*/  IMAD.IADD R3, R5, 0x1, R2 ;  /* 0x0000000105037824 */ /* 0x000fe400078e0202 */
[----:B-----5:R-:W-:Y:S02]  /*0260*/  IMAD R8, R7, 0x80, R0 ;  /* 0x0000008007087824 */ /* 0x020fe400078e0200 */
[----:B------:R-:W-:Y:S02]  /*0270*/  IMAD.MOV.U32 R2, RZ, RZ, R4 ;  /* 0x000000ffff027224 */ /* 0x000fe400078e0004 */
[----:B------:R-:W-:Y:S01]  /*0280*/  @P0 IMAD.HI.U32 R5, R8, c[0x0][0x2c8], RZ ;  /* 0x0000b20008050a27 */ /* 0x000fe200078e00ff */
[----:B------:R1:W-:Y:S03]  /*0290*/  STL [R1+0x34], R8 ;  /* 0x0000340801007387 */ /* 0x0003e60000100800 */
[----:B------:R-:W-:Y:S01]  /*02a0*/  IMAD.MOV.U32 R0, RZ, RZ, R8 ;  /* 0x000000ffff007224 */ /* 0x000fe200078e0008 */
[----:B------:R-:W-:Y:S01]  /*02b0*/  @P0 SHF.R.U32.HI R0, RZ, c[0x0][0x2cc], R5 ;  /* 0x0000b300ff000a19 */ /* 0x000fe20000011605 */
[C---:B------:R-:W-:Y:S01]  /*02c0*/  IMAD R4, R17.reuse, c[0x0][0x1c4], R6 ;  /* 0x0000710011047a24 */ /* 0x040fe200078e0206 */
[----:B------:R-:W-:Y:S01]  /*02d0*/  SHF.R.U32.HI R6, RZ, 0x1f, R9 ;  /* 0x0000001fff067819 */ /* 0x000fe20000011609 */
[----:B------:R-:W-:-:S03]  /*02e0*/  IMAD.WIDE.U32 R2, R17, c[0x0][0x1c0], R2 ;  /* 0x0000700011027a25 */ /* 0x000fc600078e0002 */
[----:B------:R-:W-:Y:S01]  /*02f0*/  LEA.HI.SX32 R141, R9, R6, 0x1c ;  /* 0x00000006098d7211 */ /* 0x000fe200078fe2ff */
[----:B------:R-:W-:Y:S01]  /*0300*/  IMAD.IADD R3, R3, 0x1, R4 ;  /* 0x0000000103037824 */ /* 0x000fe200078e0204 */
[--C-:B------:R-:W-:Y:S01]  /*0310*/  SHF.R.S32.HI R4, RZ, 0x1f, R0.reuse ;  /* 0x0000001fff047819 */ /* 0x100fe20000011400 */
[----:B------:R-:W-:Y:S01]  /*0320*/  IMAD.MOV R5, RZ, RZ, -R0 ;  /* 0x000000ffff057224 */ /* 0x000fe200078e0a00 */
[----:B------:R-:W-:Y:S01]  /*0330*/  LEA.HI R9, R32, R12, RZ, 0x1 ;  /* 0x0000000c20097211 */ /* 0x000fe200078f08ff */
[----:B------:R-:W-:-:S03]  /*0340*/  IMAD.WIDE.U32 R2, R0, c[0x0][0x1b0], R2 ;  /* 0x00006c0000027a25 */ /* 0x000fc600078e0002 */
[----:B------:R-:W-:Y:S01]  /*0350*/  LOP3.LUT R9, R9, 0xfffffffe, RZ, 0xc0, !PT ;  /* 0xfffffffe09097812 */ /* 0x000fe200078ec0ff */
[----:B------:R-:W-:Y:S02]  /*0360*/  IMAD R4, R4, c[0x0][0x1b0], RZ ;  /* 0x00006c0004047a24 */ /* 0x000fe400078e02ff */
[----:B------:R-:W-:Y:S02]  /*0370*/  IMAD R10, R7, 0x80, R24 ;  /* 0x00000080070a7824 */ /* 0x000fe400078e0218 */
[----:B------:R-:W-:Y:S02]  /*0380*/  IMAD R4, R0, c[0x0][0x1b4], R4 ;  /* 0x00006d0000047a24 */ /* 0x000fe400078e0204 */
[----:B------:R-:W-:Y:S01]  /*0390*/  IMAD R0, R5, c[0x0][0x2c4], R8 ;  /* 0x0000b10005007a24 */ /* 0x000fe200078e0208 */
[C---:B-1----:R-:W-:Y:S01]  /*03a0*/  IADD3 R8, R10.reuse, 0x20, RZ ;  /* 0x000000200a087810 */ /* 0x042fe20007ffe0ff */
[----:B------:R-:W-:Y:S01]  /*03b0*/  IMAD.IADD R3, R3, 0x1, R4 ;  /* 0x0000000103037824 */ /* 0x000fe200078e0204 */
[----:B------:R-:W-:Y:S01]  /*03c0*/  IADD3 R7, R10, 0x40, RZ ;  /* 0x000000400a077810 */ /* 0x000fe20007ffe0ff */
[----:B------:R-:W-:Y:S01]  /*03d0*/  IMAD.SHL.U32 R48, R30, 0x8, RZ ;  /* 0x000000081e307824 */ /* 0x000fe200078e00ff */
[----:B------:R-:W-:Y:S01]  /*03e0*/  SHF.R.S32.HI R5, RZ, 0x1f, R0 ;  /* 0x0000001fff057819 */ /* 0x000fe20000011400 */
[----:B------:R-:W-:Y:S01]  /*03f0*/  IMAD.WIDE.U32 R2, R0, c[0x0][0x1a8], R2 ;  /* 0x00006a0000027a25 */ /* 0x000fe200078e0002 */
[-C--:B------:R-:W-:Y:S01]  /*0400*/  ISETP.GE.AND P3, PT, R8, R13.reuse, PT ;  /* 0x0000000d0800720c */ /* 0x080fe20003f66270 */
[----:B------:R1:W-:Y:S01]  /*0410*/  STL [R1+0x48], R10 ;  /* 0x0000480a01007387 */ /* 0x0003e20000100800 */
[-C--:B------:R-:W-:Y:S01]  /*0420*/  ISETP.GE.AND P2, PT, R7, R13.reuse, PT ;  /* 0x0000000d0700720c */ /* 0x080fe20003f46270 */
[----:B------:R-:W-:Y:S01]  /*0430*/  IMAD R4, R5, c[0x0][0x1a8], RZ ;  /* 0x00006a0005047a24 */ /* 0x000fe200078e02ff */
[CC--:B------:R-:W-:Y:S01]  /*0440*/  ISETP.GE.AND P1, PT, R10.reuse, R13.reuse, PT ;  /* 0x0000000d0a00720c */ /* 0x0c0fe20003f26270 */
[----:B------:R-:W-:Y:S01]  /*0450*/  IMAD R6, R33, c[0x0][0x1e0], RZ ;  /* 0x0000780021067a24 */ /* 0x000fe200078e02ff */
[----:B------:R-:W-:Y:S01]  /*0460*/  IADD3 R8, R10, 0x60, RZ ;  /* 0x000000600a087810 */ /* 0x000fe20007ffe0ff */
[----:B------:R-:W-:Y:S01]  /*0470*/  IMAD R11, R0, c[0x0][0x1ac], R4 ;  /* 0x00006b00000b7a24 */ /* 0x000fe200078e0204 */
[----:B------:R-:W-:Y:S01]  /*0480*/  SHF.R.S32.HI R49, RZ, 0x1f, R48 ;  /* 0x0000001fff317819 */ /* 0x000fe20000011430 */
[----:B------:R-:W-:Y:S01]  /*0490*/  IMAD.SHL.U32 R0, R24, 0x40, RZ ;  /* 0x0000004018007824 */ /* 0x000fe200078e00ff */
[----:B------:R-:W-:Y:S01]  /*04a0*/  LEA R16, P0, R2, c[0x0][0x160], 0x1 ;  /* 0x0000580002107a11 */ /* 0x000fe200078008ff */
[----:B------:R-:W-:Y:S01]  /*04b0*/  IMAD R6, R24, c[0x0][0x1e4], R6 ;  /* 0x0000790018067a24 */ /* 0x000fe200078e0206 */
[----:B------:R-:W-:Y:S01]  /*04c0*/  IADD3 R35, R48, 0x80, RZ ;  /* 0x0000008030237810 */ /* 0x000fe20007ffe0ff */
[----:B------:R-:W-:Y:S01]  /*04d0*/  IMAD.WIDE.U32 R4, R24, c[0x0][0x1e0], R48 ;  /* 0x0000780018047a25 */ /* 0x000fe200078e0030 */
[----:B------:R-:W-:Y:S01]  /*04e0*/  LOP3.LUT R0, R0, 0x1c0, RZ, 0xc0, !PT ;  /* 0x000001c000007812 */ /* 0x000fe200078ec0ff */
[----:B------:R-:W-:Y:S01]  /*04f0*/  STL [R1+0xc], R141 ;  /* 0x00000c8d01007387 */ /* 0x000fe20000100800 */
[----:B------:R-:W-:Y:S01]  /*0500*/  IADD3 R39, R48, 0x40, RZ ;  /* 0x0000004030277810 */ /* 0x000fe20007ffe0ff */
[----:B------:R-:W-:Y:S01]  /*0510*/  IMAD.IADD R5, R5, 0x1, R6 ;  /* 0x0000000105057824 */ /* 0x000fe200078e0206 */
[----:B------:R-:W-:Y:S01]  /*0520*/  SHF.R.U32.HI R7, RZ, 0x3, R0 ;  /* 0x00000003ff077819 */ /* 0x000fe20000011600 */
[----:B------:R-:W-:Y:S01]  /*0530*/  IMAD.SHL.U32 R6, R24, 0x8, RZ ;  /* 0x0000000818067824 */ /* 0x000fe200078e00ff */
[----:B------:R-:W-:Y:S01]  /*0540*/  BAR.SYNC.DEFER_BLOCKING 0x0 ;  /* 0x0000000000007b1d */ /* 0x000fe20000010000 */
[----:B------:R-:W-:Y:S01]  /*0550*/  IMAD.IADD R25, R12, 0x1, -R9 ;  /* 0x000000010c197824 */ /* 0x000fe200078e0a09 */
[----:B------:R-:W-:Y:S01]  /*0560*/  ISETP.GE.AND P5, PT, R8, R13, PT ;  /* 0x0000000d0800720c */ /* 0x000fe20003fa6270 */
[----:B------:R-:W-:Y:S01]  /*0570*/  IMAD.WIDE.U32 R4, R37, c[0x0][0x1e8], R4 ;  /* 0x00007a0025047a25 */ /* 0x000fe200078e0004 */
[----:B------:R-:W-:-:S02]  /*0580*/  @!P1 SHF.R.S32.HI R8, RZ, 0x1f, R39 ;  /* 0x0000001fff089819 */ /* 0x000fc40000011427 */
[----:B-1----:R-:W-:Y:S01]  /*0590*/  LOP3.LUT R10, R0, 0x38, R48, 0xf8, !PT ;  /* 0x00000038000a7812 */ /* 0x002fe200078ef830 */
[----:B------:R-:W-:Y:S01]  /*05a0*/  IMAD.IADD R0, R3, 0x1, R11 ;  /* 0x0000000103007824 */ /* 0x000fe200078e020b */
[----:B------:R-:W-:Y:S01]  /*05b0*/  LEA.HI R9, R34, R36, RZ, 0x6 ;  /* 0x0000002422097211 */ /* 0x000fe200078f30ff */
[----:B------:R-:W-:Y:S01]  /*05c0*/  IMAD.MOV.U32 R18, RZ, RZ, R4 ;  /* 0x000000ffff127224 */ /* 0x000fe200078e0004 */
[----:B------:R-:W-:Y:S01]  /*05d0*/  LOP3.LUT R12, R10, R7, RZ, 0x3c, !PT ;  /* 0x000000070a0c7212 */ /* 0x000fe200078e3cff */
[----:B------:R-:W-:Y:S01]  /*05e0*/  IMAD R10, R38, c[0x0][0x1e8], RZ ;  /* 0x00007a00260a7a24 */ /* 0x000fe200078e02ff */
[----:B------:R-:W-:Y:S01]  /*05f0*/  LEA.HI.X R11, R2, c[0x0][0x164], R0, 0x1, P0 ;  /* 0x00005900020b7a11 */ /* 0x000fe200000f0c00 */
[----:B------:R-:W-:Y:S01]  /*0600*/  IMAD.SHL.U32 R0, R30, 0x40, RZ ;  /* 0x000000401e007824 */ /* 0x000fe200078e00ff */
[----:B------:R-:W-:Y:S01]  /*0610*/  SHFL.IDX PT, R2, R16, RZ, 0x181f ;  /* 0x00181fff10027589 */ /* 0x000fe200000e0000 */
[--C-:B------:R-:W-:Y:S01]  /*0620*/  @!P1 SHF.R.S32.HI R7, RZ, 0x1f, R35.reuse ;  /* 0x0000001fff079819 */ /* 0x100fe20000011423 */
[----:B------:R-:W-:Y:S01]  /*0630*/  IMAD.SHL.U32 R9, R9, 0x8, RZ ;  /* 0x0000000809097824 */ /* 0x000fe200078e00ff */
[----:B------:R-:W-:Y:S01]  /*0640*/  @!P1 LEA.HI R8, R8, R39, RZ, 0x3 ;  /* 0x0000002708089211 */ /* 0x000fe200078f18ff */
[----:B------:R-:W1:Y:S01]  /*0650*/  SHFL.IDX PT, R3, R11, RZ, 0x181f ;  /* 0x00181fff0b037589 */ /* 0x000e6200000e0000 */
[----:B------:R-:W-:Y:S01]  /*0660*/  LOP3.LUT R0, R0, 0x1c0, RZ, 0xc0, !PT ;  /* 0x000001c000007812 */ /* 0x000fe200078ec0ff */
[----:B------:R-:W-:Y:S01]  /*0670*/  IMAD R10, R37, c[0x0][0x1ec], R10 ;  /* 0x00007b00250a7a24 */ /* 0x000fe200078e020a */
[----:B------:R-:W-:Y:S01]  /*0680*/  @!P3 SHF.R.S32.HI R4, RZ, 0x1f, R35 ;  /* 0x0000001fff04b819 */ /* 0x000fe20000011423 */
[----:B------:R-:W-:Y:S01]  /*0690*/  STL.64 [R1+0x10], R48 ;  /* 0x0000103001007387 */ /* 0x000fe20000100a00 */
[----:B------:R-:W-:Y:S01]  /*06a0*/  LOP3.LUT R6, R0, 0x8, R6, 0xf8, !PT ;  /* 0x0000000800067812 */ /* 0x000fe200078ef806 */
[----:B------:R-:W-:Y:S01]  /*06b0*/  IMAD.IADD R19, R5, 0x1, R10 ;  /* 0x0000000105137824 */ /* 0x000fe200078e020a */
[----:B------:R-:W-:Y:S01]  /*06c0*/  SHF.R.U32.HI R0, RZ, 0x3, R0 ;  /* 0x00000003ff007819 */ /* 0x000fe20000011600 */
[----:B------:R-:W-:Y:S01]  /*06d0*/  SHFL.IDX PT, R5, R11, 0x2, 0x181f ;  /* 0x00581f000b057f89 */ /* 0x000fe200000e0000 */
[----:B------:R-:W-:-:S02]  /*06e0*/  @!P1 LOP3.LUT R8, R8, 0xfffffff8, RZ, 0xc0, !PT ;  /* 0xfffffff808089812 */ /* 0x000fc400078ec0ff */
[----:B------:R-:W-:Y:S01]  /*06f0*/  LOP3.LUT R31, R6, R0, RZ, 0x3c, !PT ;  /* 0x00000000061f7212 */ /* 0x000fe200078e3cff */
[----:B------:R-:W-:Y:S01]  /*0700*/  STL [R1+0x24], R39 ;  /* 0x0000242701007387 */ /* 0x000fe20000100800 */
[-C--:B------:R-:W-:Y:S02]  /*0710*/  @!P1 LEA.HI R0, R7, R35.reuse, RZ, 0x3 ;  /* 0x0000002307009211 */ /* 0x080fe400078f18ff */
[----:B------:R-:W-:Y:S01]  /*0720*/  @!P3 LEA.HI R4, R4, R35, RZ, 0x3 ;  /* 0x000000230404b211 */ /* 0x000fe200078f18ff */
[----:B------:R-:W-:Y:S01]  /*0730*/  SHFL.IDX PT, R6, R16, 0x1, 0x181f ;  /* 0x00381f0010067f89 */ /* 0x000fe200000e0000 */
[----:B------:R-:W-:Y:S02]  /*0740*/  @!P1 LOP3.LUT R0, R0, 0xfffffff8, RZ, 0xc0, !PT ;  /* 0xfffffff800009812 */ /* 0x000fe400078ec0ff */
[----:B------:R-:W-:Y:S01]  /*0750*/  LOP3.LUT R140, R12, 0xfffffe00, R9, 0xf8, !PT ;  /* 0xfffffe000c8c7812 */ /* 0x000fe200078ef809 */
[----:B------:R-:W3:Y:S01]  /*0760*/  SHFL.IDX PT, R7, R11, 0x1, 0x181f ;  /* 0x00381f000b077f89 */ /* 0x000ee200000e0000 */
[----:B------:R-:W-:Y:S01]  /*0770*/  ISETP.GE.AND P0, PT, R39, c[0x0][0x198], PT ;  /* 0x0000660027007a0c */ /* 0x000fe20003f06270 */
[--C-:B-1----:R-:W-:Y:S01]  /*0780*/  @!P1 IMAD.WIDE R12, R8, 0x2, R2.reuse ;  /* 0x00000002080c9825 */ /* 0x102fe200078e0202 */
[----:B------:R-:W-:Y:S01]  /*0790*/  @!P1 LEA R8, P6, R48, R2, 0x1 ;  /* 0x0000000230089211 */ /* 0x000fe200078c08ff */
[----:B------:R-:W-:Y:S02]  /*07a0*/  STL [R1+0x20], R35 ;  /* 0x0000202301007387 */ /* 0x000fe40000100800 */
[----:B------:R-:W-:Y:S01]  /*07b0*/  @!P1 IMAD.WIDE R14, R0, 0x2, R2 ;  /* 0x00000002000e9825 */ /* 0x000fe200078e0202 */
[----:B------:R-:W-:Y:S01]  /*07c0*/  @!P3 SHF.R.S32.HI R0, RZ, 0x1f, R39 ;  /* 0x0000001fff00b819 */ /* 0x000fe20000011427 */
[----:B------:R-:W-:Y:S01]  /*07d0*/  STL [R1+0x30], R140 ;  /* 0x0000308c01007387 */ /* 0x000fe20000100800 */
[----:B------:R-:W-:-:S02]  /*07e0*/  @!P3 LOP3.LUT R2, R4, 0xfffffff8, RZ, 0xc0, !PT ;  /* 0xfffffff80402b812 */ /* 0x000fc400078ec0ff */
[----:B------:R-:W-:Y:S01]  /*07f0*/  @!P1 LEA.HI.X R9, R48, R3, R49, 0x1, P6 ;  /* 0x0000000330099211 */ /* 0x000fe200030f0c31 */
[----:B------:R-:W-:Y:S01]  /*0800*/  SHFL.IDX PT, R4, R16, 0x2, 0x181f ;  /* 0x00581f0010047f89 */ /* 0x000fe200000e0000 */
[----:B------:R-:W-:Y:S02]  /*0810*/  ISETP.GE.AND P6, PT, R35, c[0x0][0x198], PT ;  /* 0x0000660023007a0c */ /* 0x000fe40003fc6270 */
[----:B------:R-:W-:Y:S01]  /*0820*/  @!P3 LEA.HI R0, R0, R39, RZ, 0x3 ;  /* 0x000000270000b211 */ /* 0x000fe200078f18ff */
[----:B------:R1:W-:Y:S03]  /*0830*/  SHFL.IDX PT, R3, R11, 0x3, 0x181f ;  /* 0x00781f000b037f89 */ /* 0x0003e600000e0000 */
[----:B------:R-:W-:Y:S01]  /*0840*/  @!P3 LOP3.LUT R10, R0, 0xfffffff8, RZ, 0xc0, !PT ;  /* 0xfffffff8000ab812 */ /* 0x000fe200078ec0ff */
[----:B------:R-:W-:Y:S02]  /*0850*/  @!P1 IMAD.SHL.U32 R0, R140, 0x2, RZ ;  /* 0x000000028c009824 */ /* 0x000fe400078e00ff */
[----:B---3--:R-:W-:-:S02]  /*0860*/  @!P3 IMAD.WIDE R26, R2, 0x2, R6 ;  /* 0x00000002021ab825 */ /* 0x008fc400078e0206 */
[----:B------:R-:W3:Y:S02]  /*0870*/  SHFL.IDX PT, R2, R16, 0x3, 0x181f ;  /* 0x00781f0010027f89 */ /* 0x000ee400000e0000 */
[----:B------:R-:W-:-:S04]  /*0880*/  @!P3 IMAD.WIDE R28, R10, 0x2, R6 ;  /* 0x000000020a1cb825 */ /* 0x000fc800078e0206 */
[----:B------:R-:W-:Y:S01]  /*0890*/  @!P3 IMAD.SHL.U32 R10, R140, 0x2, RZ ;  /* 0x000000028c0ab824 */ /* 0x000fe200078e00ff */
[----:B-1----:R-:W-:-:S04]  /*08a0*/  @!P5 SHF.R.S32.HI R11, RZ, 0x1f, R39 ;  /* 0x0000001fff0bd819 */ /* 0x002fc80000011427 */
[----:B------:R-:W-:-:S04]  /*08b0*/  @!P5 LEA.HI R11, R11, R39, RZ, 0x3 ;  /* 0x000000270b0bd211 */ /* 0x000fc800078f18ff */
[----:B------:R-:W-:Y:S02]  /*08c0*/  @!P5 LOP3.LUT R11, R11, 0xfffffff8, RZ, 0xc0, !PT ;  /* 0xfffffff80b0bd812 */ /* 0x000fe400078ec0ff */
[----:B--2---:R-:W-:Y:S01]  /*08d0*/  @P4 SHF.R.S32.HI R21, RZ, 0x1f, R20 ;  /* 0x0000001fff154819 */ /* 0x004fe20000011414 */
[----:B------:R-:W-:Y:S02]  /*08e0*/  @!P4 IMAD.MOV.U32 R20, RZ, RZ, R17 ;  /* 0x000000ffff14c224 */ /* 0x000fe400078e0011 */
[----:B------:R-:W-:Y:S01]  /*08f0*/  @!P4 IMAD.MOV.U32 R21, RZ, RZ, R22 ;  /* 0x000000ffff15c224 */ /* 0x000fe200078e0016 */
[----:B------:R-:W-:Y:S01]  /*0900*/  ISETP.GE.AND P4, PT, R48, c[0x0][0x198], PT ;  /* 0x0000660030007a0c */ /* 0x000fe20003f86270 */
[----:B---3--:R-:W-:-:S04]  /*0910*/  @!P5 IMAD.WIDE R16, R11, 0x2, R2 ;  /* 0x000000020b10d825 */ /* 0x008fc800078e0202 */
[----:B------:R-:W-:-:S04]  /*0920*/  IMAD.WIDE.U32 R40, R20, c[0x0][0x1f0], R18 ;  /* 0x00007c0014287a25 */ /* 0x000fc800078e0012 */
[----:B------:R-:W-:Y:S01]  /*0930*/  IMAD.MOV.U32 R142, RZ, RZ, R40 ;  /* 0x000000ffff8e7224 */ /* 0x000fe200078e0028 */
[----:B------:R1:W-:Y:S04]  /*0940*/  STL.64 [R1+0x28], R40 ;  /* 0x0000282801007387 */ /* 0x0003e80000100a00 */
[----:B------:R2:W-:Y:S04]  /*0950*/  @!P1 LDGSTS.E.BYPASS.LTC128B.128 [R0+0x100], [R8.64], !P4 ;  /* 0x0010000008009fae */ /* 0x0005e8000e101d48 */
[----:B------:R3:W-:Y:S04]  /*0960*/  @!P1 LDGSTS.E.BYPASS.LTC128B.128 [R0+0x4100], [R12.64], !P0 ;  /* 0x041000000c009fae */ /* 0x0007e8000c101d48 */
[----:B------:R3:W-:Y:S01]  /*0970*/  @!P1 LDGSTS.E.BYPASS.LTC128B.128 [R0+0x8100], [R14.64], !P6 ;  /* 0x081000000e009fae */ /* 0x0007e2000f101d48 */
[----:B------:R-:W-:-:S04]  /*0980*/  @!P3 LEA R6, P1, R48, R6, 0x1 ;  /* 0x000000063006b211 */ /* 0x000fc800078208ff */
[----:B------:R-:W-:-:S05]  /*0990*/  @!P3 LEA.HI.X R7, R48, R7, R49, 0x1, P1 ;  /* 0x000000073007b211 */ /* 0x000fca00008f0c31 */
[----:B------:R4:W-:Y:S04]  /*09a0*/  @!P3 LDGSTS.E.BYPASS.LTC128B.128 [R10+0x1100], [R6.64], !P4 ;  /* 0x01100000060abfae */ /* 0x0009e8000e101d48 */
[----:B------:R5:W-:Y:S04]  /*09b0*/  @!P3 LDGSTS.E.BYPASS.LTC128B.128 [R10+0x5100], [R28.64], !P0 ;  /* 0x051000001c0abfae */ /* 0x000be8000c101d48 */
[----:B------:R1:W-:Y:S01]  /*09c0*/  @!P3 LDGSTS.E.BYPASS.LTC128B.128 [R10+0x9100], [R26.64], !P6 ;  /* 0x091000001a0abfae */ /* 0x0003e2000f101d48 */
[----:B--2---:R-:W-:Y:S02]  /*09d0*/  @!P2 SHF.R.S32.HI R9, RZ, 0x1f, R39 ;  /* 0x0000001fff09a819 */ /* 0x004fe40000011427 */
[----:B------:R-:W-:-:S02]  /*09e0*/  @!P2 SHF.R.S32.HI R8, RZ, 0x1f, R35 ;  /* 0x0000001fff08a819 */ /* 0x000fc40000011423 */
[----:B------:R-:W-:Y:S02]  /*09f0*/  @!P2 LEA.HI R9, R9, R39, RZ, 0x3 ;  /* 0x000000270909a211 */ /* 0x000fe400078f18ff */
[-C--:B------:R-:W-:Y:S02]  /*0a00*/  @!P2 LEA.HI R8, R8, R35.reuse, RZ, 0x3 ;  /* 0x000000230808a211 */ /* 0x080fe400078f18ff */
[----:B---3--:R-:W-:Y:S02]  /*0a10*/  @!P5 SHF.R.S32.HI R0, RZ, 0x1f, R35 ;  /* 0x0000001fff00d819 */ /* 0x008fe40000011423 */
[----:B------:R-:W-:Y:S02]  /*0a20*/  @!P2 LOP3.LUT R9, R9, 0xfffffff8, RZ, 0xc0, !PT ;  /* 0xfffffff80909a812 */ /* 0x000fe400078ec0ff */
[----:B------:R-:W-:Y:S02]  /*0a30*/  @!P5 LEA.HI R0, R0, R35, RZ, 0x3 ;  /* 0x000000230000d211 */ /* 0x000fe400078f18ff */
[----:B------:R-:W-:Y:S01]  /*0a40*/  @!P2 LOP3.LUT R14, R8, 0xfffffff8, RZ, 0xc0, !PT ;  /* 0xfffffff8080ea812 */ /* 0x000fe200078ec0ff */
[----:B------:R-:W-:Y:S01]  /*0a50*/  @!P2 IMAD.WIDE R12, R9, 0x2, R4 ;  /* 0x00000002090ca825 */ /* 0x000fe200078e0204 */
[----:B------:R-:W-:-:S02]  /*0a60*/  @!P2 LEA R8, P1, R48, R4, 0x1 ;  /* 0x000000043008a211 */ /* 0x000fc400078208ff */
[----:B------:R-:W-:Y:S01]  /*0a70*/  @!P5 LOP3.LUT R0, R0, 0xfffffff8, RZ, 0xc0, !PT ;  /* 0xfffffff80000d812 */ /* 0x000fe200078ec0ff */
[----:B------:R-:W-:Y:S01]  /*0a80*/  @!P2 IMAD.WIDE R14, R14, 0x2, R4 ;  /* 0x000000020e0ea825 */ /* 0x000fe200078e0204 */
[C---:B------:R-:W-:Y:S02]  /*0a90*/  @!P2 LEA.HI.X R9, R48.reuse, R5, R49, 0x1, P1 ;  /* 0x000000053009a211 */ /* 0x040fe400008f0c31 */
[----:B------:R-:W-:Y:S01]  /*0aa0*/  @!P5 LEA R4, P1, R48, R2, 0x1 ;  /* 0x000000023004d211 */ /* 0x000fe200078208ff */
[----:B------:R-:W-:Y:S01]  /*0ab0*/  @!P5 IMAD.WIDE R22, R0, 0x2, R2 ;  /* 0x000000020016d825 */ /* 0x000fe200078e0202 */
[----:B------:R-:W-:Y:S02]  /*0ac0*/  LOP3.LUT R2, R32, 0xfffffff0, RZ, 0xc0, !PT ;  /* 0xfffffff020027812 */ /* 0x000fe400078ec0ff */
[----:B------:R-:W-:Y:S01]  /*0ad0*/  @!P5 LEA.HI.X R5, R48, R3, R49, 0x1, P1 ;  /* 0x000000033005d211 */ /* 0x000fe200008f0c31 */
[----:B------:R-:W-:Y:S02]  /*0ae0*/  @!P2 IMAD.SHL.U32 R0, R140, 0x2, RZ ;  /* 0x000000028c00a824 */ /* 0x000fe400078e00ff */
[----:B------:R-:W-:-:S02]  /*0af0*/  IMAD.MOV.U32 R3, RZ, RZ, 0x60 ;  /* 0x00000060ff037424 */ /* 0x000fc400078e00ff */
[----:B-----5:R-:W-:Y:S01]  /*0b00*/  IMAD.MOV.U32 R28, RZ, RZ, 0x40 ;  /* 0x00000040ff1c7424 */ /* 0x020fe200078e00ff */
[----:B------:R2:W-:Y:S01]  /*0b10*/  @!P2 LDGSTS.E.BYPASS.LTC128B.128 [R0+0x2100], [R8.64], !P4 ;  /* 0x021000000800afae */ /* 0x0005e2000e101d48 */
[----:B------:R-:W-:-:S03]  /*0b20*/  IMAD.WIDE.U32 R136, R3, c[0x0][0x1e0], RZ ;  /* 0x0000780003887a25 */ /* 0x000fc600078e00ff */
[----:B------:R3:W-:Y:S01]  /*0b30*/  @!P2 LDGSTS.E.BYPASS.LTC128B.128 [R0+0x6100], [R12.64], !P0 ;  /* 0x061000000c00afae */ /* 0x0007e2000c101d48 */
[----:B------:R-:W-:-:S03]  /*0b40*/  IMAD R133, R141, -0x60, R3 ;  /* 0xffffffa08d857824 */ /* 0x000fc600078e0203 */
[----:B------:R5:W-:Y:S01]  /*0b50*/  @!P2 LDGSTS.E.BYPASS.LTC128B.128 [R0+0xa100], [R14.64], !P6 ;  /* 0x0a1000000e00afae */ /* 0x000be2000f101d48 */
[----:B--2---:R-:W-:Y:S01]  /*0b60*/  @!P5 IMAD.SHL.U32 R8, R140, 0x2, RZ ;  /* 0x000000028c08d824 */ /* 0x004fe200078e00ff */
[----:B---3--:R-:W-:-:S04]  /*0b70*/  IADD3 R12, R133, c[0x0][0x1d0], -R24 ;  /* 0x00007400850c7a10 */ /* 0x008fc80007ffe818 */
[----:B------:R2:W-:Y:S01]  /*0b80*/  @!P5 LDGSTS.E.BYPASS.LTC128B.128 [R8+0x3100], [R4.64], !P4 ;  /* 0x031000000408dfae */ /* 0x0005e2000e101d48 */
[----:B-----5:R-:W-:Y:S01]  /*0b90*/  IMAD R0, R3, c[0x0][0x1e4], RZ ;  /* 0x0000790003007a24 */ /* 0x020fe200078e02ff */
[----:B------:R-:W-:Y:S02]  /*0ba0*/  IADD3 R15, R141, -0x1, RZ ;  /* 0xffffffff8d0f7810 */ /* 0x000fe40007ffe0ff */
[----:B------:R3:W-:Y:S01]  /*0bb0*/  @!P5 LDGSTS.E.BYPASS.LTC128B.128 [R8+0x7100], [R16.64], !P0 ;  /* 0x071000001008dfae */ /* 0x0007e2000c101d48 */
[C---:B------:R-:W-:Y:S01]  /*0bc0*/  ISETP.GE.AND P3, PT, R12.reuse, 0x1, PT ;  /* 0x000000010c00780c */ /* 0x040fe20003f66270 */
[----:B------:R-:W-:Y:S01]  /*0bd0*/  IMAD.IADD R134, R137, 0x1, R0 ;  /* 0x0000000189867824 */ /* 0x000fe200078e0200 */
[----:B-1----:R-:W-:Y:S01]  /*0be0*/  SHF.R.S32.HI R26, RZ, 0x1f, R15 ;  /* 0x0000001fff1a7819 */ /* 0x002fe2000001140f */
[----:B------:R-:W-:Y:S01]  /*0bf0*/  IMAD R0, R21, c[0x0][0x1f0], RZ ;  /* 0x00007c0015007a24 */ /* 0x000fe200078e02ff */
[----:B------:R-:W-:Y:S01]  /*0c00*/  ISETP.GE.AND P1, PT, R12, 0x41, PT ;  /* 0x000000410c00780c */ /* 0x000fe20003f26270 */
[----:B------:R-:W-:Y:S01]  /*0c10*/  IMAD.SHL.U32 R14, R138, 0x40, RZ ;  /* 0x000000408a0e7824 */ /* 0x000fe200078e00ff */
[----:B------:R-:W-:Y:S01]  /*0c20*/  ISETP.GE.AND P2, PT, R12, 0x21, PT ;  /* 0x000000210c00780c */ /* 0x000fe20003f46270 */
[----:B------:R1:W-:Y:S01]  /*0c30*/  @!P5 LDGSTS.E.BYPASS.LTC128B.128 [R8+0xb100], [R22.64], !P6 ;  /* 0x0b1000001608dfae */ /* 0x0003e2000f101d48 */
[----:B------:R-:W-:-:S02]  /*0c40*/  ISETP.GE.AND P6, PT, R48, c[0x0][0x1d4], PT ;  /* 0x0000750030007a0c */ /* 0x000fc40003fc6270 */
[----:B------:R-:W-:Y:S01]  /*0c50*/  ISETP.GE.AND P5, PT, R39, c[0x0][0x1d4], PT ;  /* 0x0000750027007a0c */ /* 0x000fe20003fa6270 */
[----:B------:R-:W0:Y:S01]  /*0c60*/  LDGDEPBAR ;  /* 0x00000000000079af */ /* 0x000e220000000000 */
[----:B--2---:R-:W-:Y:S02]  /*0c70*/  IMAD.IADD R4, R36, 0x1, -R2 ;  /* 0x0000000124047824 */ /* 0x004fe400078e0a02 */
[----:B------:R-:W-:Y:S02]  /*0c80*/  IMAD R2, R20, c[0x0][0x1f4], R0 ;  /* 0x00007d0014027a24 */ /* 0x000fe400078e0200 */
[----:B------:R-:W-:Y:S01]  /*0c90*/  IMAD R0, R134, R15, RZ ;  /* 0x0000000f86007224 */ /* 0x000fe200078e02ff */
[----:B------:R-:W-:Y:S01]  /*0ca0*/  SHF.R.S32.HI R3, RZ, 0x1f, R4 ;  /* 0x0000001fff037819 */ /* 0x000fe20000011404 */
[----:B------:R-:W-:Y:S02]  /*0cb0*/  IMAD.IADD R143, R41, 0x1, R2 ;  /* 0x00000001298f7824 */ /* 0x000fe400078e0202 */
[----:B------:R-:W-:Y:S01]  /*0cc0*/  IMAD R0, R26, R136, R0 ;  /* 0x000000881a007224 */ /* 0x000fe200078e0200 */
[----:B------:R-:W-:Y:S01]  /*0cd0*/  LEA.HI R13, R3, R4, RZ, 0x3 ;  /* 0x00000004030d7211 */ /* 0x000fe200078f18ff */
[----:B------:R-:W-:Y:S01]  /*0ce0*/  IMAD.WIDE.U32 R2, R15, R136, R142 ;  /* 0x000000880f027225 */ /* 0x000fe200078e008e */
[----:B------:R2:W-:Y:S02]  /*0cf0*/  STL.64 [R1+0x18], R142 ;  /* 0x0000188e01007387 */ /* 0x0005e40000100a00 */
[----:B------:R-:W-:Y:S01]  /*0d00*/  LOP3.LUT R5, R13, 0xfffffff8, RZ, 0xc0, !PT ;  /* 0xfffffff80d057812 */ /* 0x000fe200078ec0ff */
[----:B------:R-:W-:Y:S01]  /*0d10*/  IMAD.IADD R0, R3, 0x1, R0 ;  /* 0x0000000103007824 */ /* 0x000fe200078e0200 */
[----:B----4-:R-:W-:Y:S01]  /*0d20*/  @P3 LEA R6, P0, R2, c[0x0][0x1c8], 0x1 ;  /* 0x0000720002063a11 */ /* 0x010fe200078008ff */
[----:B---3--:R-:W-:-:S03]  /*0d30*/  IMAD.WIDE.U32 R16, R135, 0x40, RZ ;  /* 0x0000004087107825 */ /* 0x008fc600078e00ff */
[----:B------:R-:W-:Y:S01]  /*0d40*/  @P3 LEA.HI.X R7, R2, c[0x0][0x1cc], R0, 0x1, P0 ;  /* 0x0000730002073a11 */ /* 0x000fe200000f0c00 */
[----:B------:R-:W-:Y:S01]  /*0d50*/  IMAD.IADD R11, R4, 0x1, -R5 ;  /* 0x00000001040b7824 */ /* 0x000fe200078e0a05 */
[----:B------:R-:W-:Y:S01]  /*0d60*/  @P1 IADD3 R9, P4, R2, R16, RZ ;  /* 0x0000001002091210 */ /* 0x000fe20007f9e0ff */
[----:B------:R-:W-:Y:S01]  /*0d70*/  IMAD.SHL.U32 R5, R25, 0x8, RZ ;  /* 0x0000000819057824 */ /* 0x000fe200078e00ff */
[----:B------:R-:W-:Y:S01]  /*0d80*/  @P2 LEA R3, P0, R135, R2, 0x5 ;  /* 0x0000000287032211 */ /* 0x000fe200078028ff */
[----:B------:R-:W-:Y:S01]  /*0d90*/  IMAD.SHL.U32 R2, R11, 0x40, RZ ;  /* 0x000000400b027824 */ /* 0x000fe200078e00ff */
[----:B------:R-:W-:Y:S02]  /*0da0*/  @P1 IADD3.X R14, R0, R17, R14, P4, !PT ;  /* 0x00000011000e1210 */ /* 0x000fe400027fe40e */
[----:B------:R-:W-:Y:S02]  /*0db0*/  @P2 LEA.HI.X R0, R135, R0, R138, 0x5, P0 ;  /* 0x0000000087002211 */ /* 0x000fe400000f2c8a */
[----:B------:R-:W-:-:S02]  /*0dc0*/  LOP3.LUT R2, R2, 0x1c0, RZ, 0xc0, !PT ;  /* 0x000001c002027812 */ /* 0x000fc400078ec0ff */
[----:B------:R-:W-:Y:S02]  /*0dd0*/  ISETP.GE.AND P4, PT, R35, c[0x0][0x1d4], PT ;  /* 0x0000750023007a0c */ /* 0x000fe40003f86270 */
[C---:B------:R-:W-:Y:S02]  /*0de0*/  @P2 LEA R4, P0, R3.reuse, c[0x0][0x1c8], 0x1 ;  /* 0x0000720003042a11 */ /* 0x040fe400078008ff */
[----:B------:R-:W-:Y:S02]  /*0df0*/  LOP3.LUT R10, R2, 0x8, R5, 0xf8, !PT ;  /* 0x00000008020a7812 */ /* 0x000fe400078ef805 */
[----:B-1----:R-:W-:Y:S02]  /*0e00*/  SHF.R.U32.HI R8, RZ, 0x3, R2 ;  /* 0x00000003ff087819 */ /* 0x002fe40000011602 */
[----:B------:R-:W-:Y:S01]  /*0e10*/  @P2 LEA.HI.X R5, R3, c[0x0][0x1cc], R0, 0x1, P0 ;  /* 0x0000730003052a11 */ /* 0x000fe200000f0c00 */
[----:B------:R-:W-:Y:S01]  /*0e20*/  IMAD R0, R25, 0x200, R31 ;  /* 0x0000020019007824 */ /* 0x000fe200078e021f */
[----:B------:R-:W-:Y:S01]  /*0e30*/  LOP3.LUT R10, R10, R8, RZ, 0x3c, !PT ;  /* 0x000000080a0a7212 */ /* 0x000fe200078e3cff */
[----:B------:R-:W-:Y:S01]  /*0e40*/  @P3 IMAD.SHL.U32 R8, R140, 0x2, RZ ;  /* 0x000000028c083824 */ /* 0x000fe200078e00ff */
[----:B------:R-:W-:Y:S01]  /*0e50*/  @P1 LEA R2, P0, R9, c[0x0][0x1c8], 0x1 ;  /* 0x0000720009021a11 */ /* 0x000fe200078008ff */
[----:B------:R-:W-:-:S02]  /*0e60*/  IMAD.SHL.U32 R224, R0, 0x2, RZ ;  /* 0x0000000200e07824 */ /* 0x000fc400078e00ff */
[----:B------:R-:W-:Y:S01]  /*0e70*/  IMAD.MOV.U32 R0, RZ, RZ, 0x20 ;  /* 0x00000020ff007424 */ /* 0x000fe200078e00ff */
[----:B------:R-:W-:Y:S01]  /*0e80*/  @P1 LEA.HI.X R3, R9, c[0x0][0x1cc], R14, 0x1, P0 ;  /* 0x0000730009031a11 */ /* 0x000fe200000f0c0e */
[----:B------:R-:W-:Y:S01]  /*0e90*/  @P2 IMAD.SHL.U32 R9, R140, 0x2, RZ ;  /* 0x000000028c092824 */ /* 0x000fe200078e00ff */
[----:B------:R1:W-:Y:S01]  /*0ea0*/  @P3 LDGSTS.E.BYPASS.LTC128B.128 [R8+0xc100], [R6.64], !P6 ;  /* 0x0c10000006083fae */ /* 0x0003e2000f101d48 */
[----:B------:R-:W-:Y:S02]  /*0eb0*/  LOP3.LUT P0, RZ, R30, 0x2, RZ, 0xc0, !PT ;  /* 0x000000021eff7812 */ /* 0x000fe4000780c0ff */
[----:B------:R-:W-:Y:S01]  /*0ec0*/  IADD3 R231, R224, 0xc120, RZ ;  /* 0x0000c120e0e77810 */ /* 0x000fe20007ffe0ff */
[----:B------:R1:W-:Y:S04]  /*0ed0*/  @P3 LDGSTS.E.BYPASS.LTC128B.128 [R8+0xf100], [R6.64+0x80], !P5 ;  /* 0x0f10008006083fae */ /* 0x0003e8000e901d48 */
[----:B------:R1:W-:Y:S04]  /*0ee0*/  @P3 LDGSTS.E.BYPASS.LTC128B.128 [R8+0x12100], [R6.64+0x100], !P4 ;  /* 0x1210010006083fae */ /* 0x0003e8000e101d48 */
[----:B------:R3:W-:Y:S04]  /*0ef0*/  @P2 LDGSTS.E.BYPASS.LTC128B.128 [R9+0xd100], [R4.64], !P6 ;  /* 0x0d10000004092fae */ /* 0x0007e8000f101d48 */
[----:B------:R3:W-:Y:S04]  /*0f00*/  @P2 LDGSTS.E.BYPASS.LTC128B.128 [R9+0x10100], [R4.64+0x80], !P5 ;  /* 0x1010008004092fae */ /* 0x0007e8000e901d48 */
[----:B------:R3:W-:Y:S01]  /*0f10*/  @P2 LDGSTS.E.BYPASS.LTC128B.128 [R9+0x13100], [R4.64+0x100], !P4 ;  /* 0x1310010004092fae */ /* 0x0007e2000e101d48 */
[----:B------:R-:W-:-:S04]  /*0f20*/  LOP3.LUT P2, RZ, R11, 0x4, RZ, 0xc0, !PT ;  /* 0x000000040bff7812 */ /* 0x000fc8000784c0ff */
[----:B------:R-:W-:Y:S01]  /*0f30*/  SEL R0, R0, 0xffffffe0, !P2 ;  /* 0xffffffe000007807 */ /* 0x000fe20005000000 */
[----:B-1----:R-:W-:Y:S01]  /*0f40*/  @P1 IMAD.SHL.U32 R6, R140, 0x2, RZ ;  /* 0x000000028c061824 */ /* 0x002fe200078e00ff */
[----:B------:R-:W-:-:S04]  /*0f50*/  LEA.HI R7, R34, R36, RZ, 0x5 ;  /* 0x0000002422077211 */ /* 0x000fc800078f28ff */
[----:B------:R1:W-:Y:S01]  /*0f60*/  @P1 LDGSTS.E.BYPASS.LTC128B.128 [R6+0xe100], [R2.64], !P6 ;  /* 0x0e10000002061fae */ /* 0x0003e2000f101d48 */
[----:B------:R-:W-:Y:S02]  /*0f70*/  SHF.R.S32.HI R208, RZ, 0x5, R7 ;  /* 0x00000005ffd07819 */ /* 0x000fe40000011407 */
[----:B------:R-:W-:Y:S01]  /*0f80*/  LOP3.LUT R7, R7, 0xffffffe0, RZ, 0xc0, !PT ;  /* 0xffffffe007077812 */ /* 0x000fe200078ec0ff */
[----:B------:R1:W-:Y:S01]  /*0f90*/  @P1 LDGSTS.E.BYPASS.LTC128B.128 [R6+0x11100], [R2.64+0x80], !P5 ;  /* 0x1110008002061fae */ /* 0x0003e2000e901d48 */
[----:B---3--:R-:W-:-:S03]  /*0fa0*/  IMAD.SHL.U32 R5, R13, 0x40, RZ ;  /* 0x000000400d057824 */ /* 0x008fc600078e00ff */
[----:B------:R1:W-:Y:S01]  /*0fb0*/  @P1 LDGSTS.E.BYPASS.LTC128B.128 [R6+0x14100], [R2.64+0x100], !P4 ;  /* 0x1410010002061fae */ /* 0x0003e2000e101d48 */
[----:B------:R-:W-:Y:S01]  /*0fc0*/  IMAD.MOV.U32 R4, RZ, RZ, 0x10 ;  /* 0x00000010ff047424 */ /* 0x000fe200078e00ff */
[----:B------:R-:W-:Y:S01]  /*0fd0*/  LOP3.LUT P1, RZ, R11, 0x2, RZ, 0xc0, !PT ;  /* 0x000000020bff7812 */ /* 0x000fe2000782c0ff */
[----:B------:R-:W-:Y:S01]  /*0fe0*/  IMAD.IADD R132, R36, 0x1, -R7 ;  /* 0x0000000124847824 */ /* 0x000fe200078e0a07 */
[----:B------:R-:W0:Y:S01]  /*0ff0*/  LDGDEPBAR ;  /* 0x00000000000079af */ /* 0x000e220000000000 */
[----:B------:R-:W-:Y:S02]  /*1000*/  LOP3.LUT R5, R10, 0xfffffe00, R5, 0xf8, !PT ;  /* 0xfffffe000a057812 */ /* 0x000fe400078ef805 */
[----:B------:R-:W-:-:S03]  /*1010*/  SEL R4, R4, 0xfffffff0, !P1 ;  /* 0xfffffff004047807 */ /* 0x000fc60004800000 */
[----:B------:R-:W-:-:S04]  /*1020*/  IMAD R208, R208, 0x400, R5 ;  /* 0x00000400d0d07824 */ /* 0x000fc800078e0205 */
[----:B------:R-:W-:-:S04]  /*1030*/  IMAD.SHL.U32 R208, R208, 0x2, RZ ;  /* 0x00000002d0d07824 */ /* 0x000fc800078e00ff */
[--C-:B------:R-:W-:Y:S02]  /*1040*/  IMAD R212, R4, 0x2, R208.reuse ;  /* 0x0000000204d47824 */ /* 0x100fe400078e02d0 */
[C---:B------:R-:W-:Y:S02]  /*1050*/  IMAD R216, R0.reuse, 0x2, R208 ;  /* 0x0000000200d87824 */ /* 0x040fe400078e02d0 */
[----:B------:R-:W-:Y:S01]  /*1060*/  IMAD R220, R0, 0x2, R212 ;  /* 0x0000000200dc7824 */ /* 0x000fe200078e02d4 */
[----:B-1----:R-:W-:Y:S01]  /*1070*/  IADD3 R3, R224, 0xc100, RZ ;  /* 0x0000c100e0037810 */ /* 0x002fe20007ffe0ff */
[----:B------:R-:W-:-:S04]  /*1080*/  DEPBAR.LE SB0, 0x1 ;  /* 0x000080400000791a */ /* 0x000fc80000000000 */
[----:B------:R-:W-:Y:S01]  /*1090*/  BAR.SYNC.DEFER_BLOCKING 0x0 ;  /* 0x0000000000007b1d */ /* 0x000fe20000010000 */
[----:B------:R-:W-:Y:S01]  /*10a0*/  IMAD R2, R33, c[0x0][0x208], RZ ;  /* 0x0000820021027a24 */ /* 0x000fe200078e02ff */
[----:B------:R-:W-:Y:S02]  /*10b0*/  @P0 IADD3 R231, R3, -0x20, RZ ;  /* 0xffffffe003e70810 */ /* 0x000fe40007ffe0ff */
[----:B------:R-:W-:Y:S01]  /*10c0*/  ISETP.GE.AND P0, PT, R139, 0x1, PT ;  /* 0x000000018b00780c */ /* 0x000fe20003f06270 */
[C---:B------:R-:W-:Y:S01]  /*10d0*/  IMAD R6, R24.reuse, c[0x0][0x20c], R2 ;  /* 0x0000830018067a24 */ /* 0x040fe200078e0202 */
[C---:B------:R-:W-:Y:S01]  /*10e0*/  IADD3 R248, R231.reuse, 0x800, RZ ;  /* 0x00000800e7f87810 */ /* 0x040fe20007ffe0ff */
[----:B------:R-:W-:Y:S01]  /*10f0*/  IMAD.WIDE.U32 R2, R24, c[0x0][0x208], R48 ;  /* 0x0000820018027a25 */ /* 0x000fe200078e0030 */
[C---:B------:R-:W-:Y:S02]  /*1100*/  IADD3 R247, R231.reuse, 0x1000, RZ ;  /* 0x00001000e7f77810 */ /* 0x040fe40007ffe0ff */
[----:B------:R-:W-:Y:S01]  /*1110*/  IADD3 R246, R231, 0x1800, RZ ;  /* 0x00001800e7f67810 */ /* 0x000fe20007ffe0ff */
[----:B------:R-:W-:Y:S01]  /*1120*/  IMAD.IADD R3, R3, 0x1, R6 ;  /* 0x0000000103037824 */ /* 0x000fe200078e0206 */
[C---:B------:R-:W-:Y:S01]  /*1130*/  IADD3 R245, R231.reuse, 0x2000, RZ ;  /* 0x00002000e7f57810 */ /* 0x040fe20007ffe0ff */
[----:B------:R-:W-:Y:S01]  /*1140*/  IMAD R6, R38, c[0x0][0x210], RZ ;  /* 0x0000840026067a24 */ /* 0x000fe200078e02ff */
[----:B------:R-:W-:Y:S01]  /*1150*/  IADD3 R244, R231, 0x2800, RZ ;  /* 0x00002800e7f47810 */ /* 0x000fe20007ffe0ff */
[----:B------:R-:W-:-:S04]  /*1160*/  IMAD.WIDE.U32 R2, R37, c[0x0][0x210], R2 ;  /* 0x0000840025027a25 */ /* 0x000fc800078e0002 */
[----:B------:R-:W-:-:S04]  /*1170*/  IMAD R6, R37, c[0x0][0x214], R6 ;  /* 0x0000850025067a24 */ /* 0x000fc800078e0206 */
[----:B------:R-:W-:Y:S01]  /*1180*/  IMAD.IADD R3, R3, 0x1, R6 ;  /* 0x0000000103037824 */ /* 0x000fe200078e0206 */
[----:B------:R2:W1:Y:S01]  /*1190*/  LDSM.16.M88.4 R156, [R208+0x100] ;  /* 0x00010000d09c783b */ /* 0x0004620000000200 */
[----:B------:R-:W-:Y:S02]  /*11a0*/  IMAD R6, R21, c[0x0][0x218], RZ ;  /* 0x0000860015067a24 */ /* 0x000fe400078e02ff */
[C---:B------:R-:W-:Y:S01]  /*11b0*/  IMAD.WIDE.U32 R10, R20.reuse, c[0x0][0x218], R2 ;  /* 0x00008600140a7a25 */ /* 0x040fe200078e0002 */
[----:B------:R2:W3:Y:S03]  /*11c0*/  LDSM.16.M88.4 R192, [R208+0x4100] ;  /* 0x00410000d0c0783b */ /* 0x0004e60000000200 */
[----:B------:R-:W-:Y:S01]  /*11d0*/  IMAD R6, R20, c[0x0][0x21c], R6 ;  /* 0x0000870014067a24 */ /* 0x000fe200078e0206 */
[----:B------:R2:W4:Y:S03]  /*11e0*/  LDSM.16.M88.4 R160, [R212+0x100] ;  /* 0x00010000d4a0783b */ /* 0x0005260000000200 */
[----:B------:R-:W-:Y:S01]  /*11f0*/  IMAD.IADD R9, R11, 0x1, R6 ;  /* 0x000000010b097824 */ /* 0x000fe200078e0206 */
[----:B------:R2:W1:Y:S04]  /*1200*/  LDSM.16.M88.4 R196, [R212+0x4100] ;  /* 0x00410000d4c4783b */ /* 0x0004680000000200 */
[----:B------:R2:W1:Y:S04]  /*1210*/  LDSM.16.M88.4 R184, [R216+0x100] ;  /* 0x00010000d8b8783b */ /* 0x0004680000000200 */
[----:B------:R2:W1:Y:S04]  /*1220*/  LDSM.16.M88.4 R200, [R216+0x4100] ;  /* 0x00410000d8c8783b */ /* 0x0004680000000200 */
[----:B------:R2:W1:Y:S04]  /*1230*/  LDSM.16.M88.4 R188, [R220+0x100] ;  /* 0x00010000dcbc783b */ /* 0x0004680000000200 */
[----:B------:R2:W1:Y:S04]  /*1240*/  LDSM.16.M88.4 R204, [R220+0x4100] ;  /* 0x00410000dccc783b */ /* 0x0004680000000200 */
[----:B------:R-:W1:Y:S04]  /*1250*/  LDSM.16.M88.4 R208, [R208+0x8100] ;  /* 0x00810000d0d0783b */ /* 0x000e680000000200 */
[----:B------:R-:W1:Y:S04]  /*1260*/  LDSM.16.M88.4 R212, [R212+0x8100] ;  /* 0x00810000d4d4783b */ /* 0x000e680000000200 */
[----:B------:R-:W1:Y:S04]  /*1270*/  LDSM.16.M88.4 R216, [R216+0x8100] ;  /* 0x00810000d8d8783b */ /* 0x000e680000000200 */
[----:B------:R-:W1:Y:S04]  /*1280*/  LDSM.16.M88.4 R220, [R220+0x8100] ;  /* 0x00810000dcdc783b */ /* 0x000e680000000200 */
[----:B------:R-:W-:Y:S06]  /*1290*/  BAR.SYNC.DEFER_BLOCKING 0x0 ;  /* 0x0000000000007b1d */ /* 0x000fec0000010000 */
[----:B------:R2:W-:Y:S04]  /*12a0*/  STL.64 [R1+0x40], R10 ;  /* 0x0000400a01007387 */ /* 0x0005e80000100a00 */
[----:B------:R2:W-:Y:S01]  /*12b0*/  STL [R1+0x3c], R9 ;  /* 0x00003c0901007387 */ /* 0x0005e20000100800 */
[----:B------:R-:W-:-:S04]  /*12c0*/  DEPBAR.LE SB0, 0x0 ;  /* 0x000080000000791a */ /* 0x000fc80000000000 */
[----:B------:R-:W-:Y:S06]  /*12d0*/  BAR.SYNC.DEFER_BLOCKING 0x0 ;  /* 0x0000000000007b1d */ /* 0x000fec0000010000 */
[----:B------:R2:W1:Y:S04]  /*12e0*/  LDSM.16.M88.4 R32, [R224+0xc100] ;  /* 0x00c10000e020783b */ /* 0x0004680000000200 */
[----:B------:R2:W1:Y:S04]  /*12f0*/  LDSM.16.M88.4 R16, [R224+0xc900] ;  /* 0x00c90000e010783b */ /* 0x0004680000000200 */
[----:B------:R2:W1:Y:S04]  /*1300*/  LDSM.16.M88.4 R40, [R224+0xd100] ;  /* 0x00d10000e028783b */ /* 0x0004680000000200 */
[----:B------:R2:W1:Y:S04]  /*1310*/  LDSM.16.M88.4 R52, [R224+0xd900] ;  /* 0x00d90000e034783b */ /* 0x0004680000000200 */
[----:B------:R2:W1:Y:S04]  /*1320*/  LDSM.16.M88.4 R76, [R224+0xe100] ;  /* 0x00e10000e04c783b */ /* 0x0004680000000200 */
[----:B------:R2:W1:Y:S04]  /*1330*/  LDSM.16.M88.4 R84, [R224+0xe900] ;  /* 0x00e90000e054783b */ /* 0x0004680000000200 */
[----:B------:R2:W1:Y:S04]  /*1340*/  LDSM.16.M88.4 R44, [R231] ;  /* 0x00000000e72c783b */ /* 0x0004680000000200 */
[----:B------:R2:W1:Y:S04]  /*1350*/  LDSM.16.M88.4 R56, [R231+0x800] ;  /* 0x00080000e738783b */ /* 0x0004680000000200 */
[----:B------:R2:W1:Y:S04]  /*1360*/  LDSM.16.M88.4 R72, [R231+0x1000] ;  /* 0x00100000e748783b */ /* 0x0004680000000200 */
[----:B------:R2:W1:Y:S04]  /*1370*/  LDSM.16.M88.4 R80, [R231+0x1800] ;  /* 0x00180000e750783b */ /* 0x0004680000000200 */
[----:B------:R2:W1:Y:S04]  /*1380*/  LDSM.16.M88.4 R88, [R231+0x2000] ;  /* 0x00200000e758783b */ /* 0x0004680000000200 */
[----:B------:R2:W1:Y:S01]  /*1390*/  LDSM.16.M88.4 R100, [R231+0x2800] ;  /* 0x00280000e764783b */ /* 0x0004620000000200 */
[----:B------:R-:W-:Y:S05]  /*13a0*/  @!P0 BRA `(.L_x_0) ;  /* 0x0000032000008947 */ /* 0x000fea0003800000 */
[----:B---34-:R-:W-:Y:S01]  /*13b0*/  IMAD R2, R26, c[0x0][0x208], RZ ;  /* 0x000082001a027a24 */ /* 0x018fe200078e02ff */
[----:B------:R-:W-:Y:S01]  /*13c0*/  ISETP.LT.OR P3, PT, R12, 0x1, P6 ;  /* 0x000000010c00780c */ /* 0x000fe20003761670 */
[----:B------:R-:W-:-:S04]  /*13d0*/  IMAD.WIDE.U32 R6, R15, c[0x0][0x208], RZ ;  /* 0x000082000f067a25 */ /* 0x000fc800078e00ff */
[----:B------:R-:W-:Y:S02]  /*13e0*/  IMAD R2, R15, c[0x0][0x20c], R2 ;  /* 0x000083000f027a24 */ /* 0x000fe400078e0202 */
[----:B------:R-:W-:Y:S01]  /*13f0*/  IMAD.MOV.U32 R8, RZ, RZ, R10 ;  /* 0x000000ffff087224 */ /* 0x000fe200078e000a */
[----:B--2---:R-:W-:Y:S01]  /*1400*/  SEL R10, RZ, 0x2, P5 ;  /* 0x00000002ff0a7807 */ /* 0x004fe20002800000 */
[----:B------:R-:W-:Y:S02]  /*1410*/  IMAD.IADD R2, R7, 0x1, R2 ;  /* 0x0000000107027824 */ /* 0x000fe400078e0202 */
[----:B------:R-:W-:Y:S01]  /*1420*/  IMAD.WIDE.U32 R6, R6, 0x60, R8 ;  /* 0x0000006006067825 */ /* 0x000fe200078e0008 */
[----:B------:R2:W-:Y:S03]  /*1430*/  STL.64 [R1+0x38], R8 ;  /* 0x0000380801007387 */ /* 0x0005e60000100a00 */
[----:B------:R-:W-:Y:S01]  /*1440*/  IMAD R3, R2, 0x60, RZ ;  /* 0x0000006002037824 */ /* 0x000fe200078e02ff */
[----:B------:R-:W-:Y:S01]  /*1450*/  LEA R2, P0, R6, c[0x0][0x1f8], 0x1 ;  /* 0x00007e0006027a11 */ /* 0x000fe200078008ff */
[----:B------:R-:W-:-:S02]  /*1460*/  IMAD R11, R28, c[0x0][0x20c], RZ ;  /* 0x000083001c0b7a24 */ /* 0x000fc400078e02ff */
[----:B------:R-:W-:Y:S01]  /*1470*/  IMAD.IADD R3, R7, 0x1, R3 ;  /* 0x0000000107037824 */ /* 0x000fe200078e0203 */
[----:B------:R-:W-:Y:S01]  /*1480*/  SEL R7, RZ, 0x4, P4 ;  /* 0x00000004ff077807 */ /* 0x000fe20002000000 */
[----:B------:R-:W-:-:S03]  /*1490*/  IMAD.WIDE.U32 R14, R28, c[0x0][0x208], RZ ;  /* 0x000082001c0e7a25 */ /* 0x000fc600078e00ff */
[----:B------:R-:W-:Y:S01]  /*14a0*/  LEA.HI.X R3, R6, c[0x0][0x1fc], R3, 0x1, P0 ;  /* 0x00007f0006037a11 */ /* 0x000fe200000f0c03 */
[----:B------:R-:W-:Y:S01]  /*14b0*/  IMAD.IADD R11, R15, 0x1, R11 ;  /* 0x000000010f0b7824 */ /* 0x000fe200078e020b */
[----:B------:R-:W-:Y:S01]  /*14c0*/  SEL R6, RZ, 0x1, P6 ;  /* 0x00000001ff067807 */ /* 0x000fe20003000000 */
[----:B------:R-:W-:-:S03]  /*14d0*/  IMAD.SHL.U32 R13, R140, 0x2, RZ ;  /* 0x000000028c0d7824 */ /* 0x000fc600078e00ff */
[----:B------:R-:W-:Y:S02]  /*14e0*/  IADD3 R10, R7, R10, R6 ;  /* 0x0000000a070a7210 */ /* 0x000fe40007ffe006 */
[----:B------:R-:W-:Y:S01]  /*14f0*/  @!PT LDS RZ, [RZ] ;  /* 0x00000000fffff984 */ /* 0x000fe20000000800 */
[----:B------:R-:W-:Y:S01]  /*1500*/  @!PT LDS RZ, [RZ] ;  /* 0x00000000fffff984 */ /* 0x000fe20000000800 */
[----:B------:R-:W-:Y:S01]  /*1510*/  @!PT LDS RZ, [RZ] ;  /* 0x00000000fffff984 */ /* 0x000fe20000000800 */
[----:B------:R3:W-:Y:S02]  /*1520*/  LDGSTS.E.BYPASS.LTC128B.128 [R13+0x100], [R2.64], !P3 ;  /* 0x00100000020d7fae */ /* 0x0007e4000d901d48 */
[----:B------:R-:W-:Y:S02]  /*1530*/  LOP3.LUT P2, RZ, R10, 0x2, RZ, 0xc0, !PT ;  /* 0x000000020aff7812 */ /* 0x000fe4000784c0ff */
[----:B--2---:R-:W-:-:S04]  /*1540*/  IADD3 R8, P1, P0, R14, 0x80, R2 ;  /* 0x000000800e087810 */ /* 0x004fc8000783e002 */
[----:B------:R-:W-:Y:S02]  /*1550*/  IADD3.X R9, R11, RZ, R3, P1, P0 ;  /* 0x000000ff0b097210 */ /* 0x000fe40000fe0403 */
[----:B------:R-:W-:-:S04]  /*1560*/  IADD3 R6, P1, P0, R14, 0x100, R2 ;  /* 0x000001000e067810 */ /* 0x000fc8000783e002 */
[----:B------:R-:W-:Y:S02]  /*1570*/  IADD3.X R7, R11, RZ, R3, P1, P0 ;  /* 0x000000ff0b077210 */ /* 0x000fe40000fe0403 */
[----:B------:R-:W-:Y:S02]  /*1580*/  LOP3.LUT P1, RZ, R10, 0x4, RZ, 0xc0, !PT ;  /* 0x000000040aff7812 */ /* 0x000fe4000782c0ff */
[C---:B------:R-:W-:Y:S02]  /*1590*/  ISETP.LT.OR P0, PT, R12.reuse, 0x1, !P2 ;  /* 0x000000010c00780c */ /* 0x040fe40005701670 */
[----:B------:R-:W-:-:S11]  /*15a0*/  ISETP.LT.OR P3, PT, R12, 0x1, !P1 ;  /* 0x000000010c00780c */ /* 0x000fd60004f61670 */
[----:B------:R3:W-:Y:S01]  /*15b0*/  LDGSTS.E.BYPASS.LTC128B.128 [R13+0x3100], [R2.64+0x80], !P0 ;  /* 0x03100080020d7fae */ /* 0x0007e2000c101d48 */
[----:B------:R-:W-:-:S03]  /*15c0*/  ISETP.LT.OR P0, PT, R12, 0x21, P6 ;  /* 0x000000210c00780c */ /* 0x000fc60003701670 */
[----:B------:R3:W-:Y:S02]  /*15d0*/  LDGSTS.E.BYPASS.LTC128B.128 [R13+0x6100], [R2.64+0x100], !P3 ;  /* 0x06100100020d7fae */ /* 0x0007e4000d901d48 */
[----:B---3--:R-:W-:-:S05]  /*15e0*/  IADD3 R2, P3, R2, R14, RZ ;  /* 0x0000000e02027210 */ /* 0x008fca0007f7e0ff */
[----:B------:R-:W-:Y:S01]  /*15f0*/  IMAD.X R3, R11, 0x1, R3, P3 ;  /* 0x000000010b037824 */ /* 0x000fe200018e0603 */
[C---:B------:R-:W-:Y:S02]  /*1600*/  ISETP.LT.OR P3, PT, R12.reuse, 0x21, !P2 ;  /* 0x000000210c00780c */ /* 0x040fe40005761670 */
[C---:B------:R-:W-:Y:S02]  /*1610*/  ISETP.LT.OR P2, PT, R12.reuse, 0x41, !P2 ;  /* 0x000000410c00780c */ /* 0x040fe40005741670 */
[----:B------:R2:W-:Y:S01]  /*1620*/  LDGSTS.E.BYPASS.LTC128B.128 [R13+0x1100], [R2.64], !P0 ;  /* 0x01100000020d7fae */ /* 0x0005e2000c101d48 */
[C---:B------:R-:W-:Y:S02]  /*1630*/  ISETP.LT.OR P0, PT, R12.reuse, 0x21, !P1 ;  /* 0x000000210c00780c */ /* 0x040fe40004f01670 */
[----:B------:R-:W-:-:S06]  /*1640*/  ISETP.LT.OR P1, PT, R12, 0x41, !P1 ;  /* 0x000000410c00780c */ /* 0x000fcc0004f21670 */
[----:B------:R3:W-:Y:S01]  /*1650*/  LDGSTS.E.BYPASS.LTC128B.128 [R13+0x4100], [R8.64], !P3 ;  /* 0x04100000080d7fae */ /* 0x0007e2000d901d48 */
[----:B------:R-:W-:-:S04]  /*1660*/  ISETP.LT.OR P3, PT, R12, 0x41, P6 ;  /* 0x000000410c00780c */ /* 0x000fc80003761670 */
[----:B------:R3:W-:Y:S01]  /*1670*/  LDGSTS.E.BYPASS.LTC128B.128 [R13+0x7100], [R6.64], !P0 ;  /* 0x07100000060d7fae */ /* 0x0007e2000c101d48 */
[----:B--2---:R-:W-:-:S05]  /*1680*/  IADD3 R2, P0, R2, R14, RZ ;  /* 0x0000000e02027210 */ /* 0x004fca0007f1e0ff */
[----:B------:R-:W-:-:S05]  /*1690*/  IMAD.X R3, R3, 0x1, R11, P0 ;  /* 0x0000000103037824 */ /* 0x000fca00000e060b */
[----:B------:R3:W-:Y:S04]  /*16a0*/  LDGSTS.E.BYPASS.LTC128B.128 [R13+0x2100], [R2.64], !P3 ;  /* 0x02100000020d7fae */ /* 0x0007e8000d901d48 */
[----:B------:R3:W-:Y:S04]  /*16b0*/  LDGSTS.E.BYPASS.LTC128B.128 [R13+0x5100], [R2.64+0x80], !P2 ;  /* 0x05100080020d7fae */ /* 0x0007e8000d101d48 */
[----:B------:R3:W-:Y:S02]  /*16c0*/  LDGSTS.E.BYPASS.LTC128B.128 [R13+0x8100], [R2.64+0x100], !P1 ;  /* 0x08100100020d7fae */ /* 0x0007e4000c901d48 */
.L_x_0:
[----:B-1-34-:R-:W-:Y:S01]  /*16d0*/  HMMA.16816.F32.BF16 R24, R156, R16, RZ ;  /* 0x000000109c18723c */ /* 0x01afe200000418ff */
[----:B------:R-:W-:Y:S01]  /*16e0*/  LOP3.LUT P0, RZ, R30, 0x4, RZ, 0xc0, !PT ;  /* 0x000000041eff7812 */ /* 0x000fe2000780c0ff */
[----:B------:R-:W-:Y:S01]  /*16f0*/  LDSM.16.M88.4 R116, [R231+0x3800] ;  /* 0x00380000e774783b */ /* 0x000fe20000000200 */
[----:B------:R-:W-:-:S02]  /*1700*/  ISETP.GE.AND P3, PT, R139, 0x61, PT ;  /* 0x000000618b00780c */ /* 0x000fc40003f66270 */
[----:B------:R-:W-:Y:S01]  /*1710*/  SEL R2, R28, 0xffffffc0, !P0 ;  /* 0xffffffc01c027807 */ /* 0x000fe20004000000 */
[----:B------:R-:W-:Y:S01]  /*1720*/  LDSM.16.M88.4 R120, [R224+0x12100] ;  /* 0x01210000e078783b */ /* 0x000fe20000000200 */
[C---:B------:R-:W-:Y:S01]  /*1730*/  IADD3 R243, R231.reuse, 0x3000, RZ ;  /* 0x00003000e7f37810 */ /* 0x040fe20007ffe0ff */
[C---:B------:R-:W-:Y:S01]  /*1740*/  HMMA.16816.F32.BF16 R20, R156.reuse, R18, RZ ;  /* 0x000000129c14723c */ /* 0x040fe200000418ff */
[-C--:B------:R-:W-:Y:S01]  /*1750*/  IADD3 R230, R224, R2.reuse, RZ ;  /* 0x00000002e0e67210 */ /* 0x080fe20007ffe0ff */
[----:B------:R-:W0:Y:S01]  /*1760*/  LDGDEPBAR ;  /* 0x00000000000079af */ /* 0x000e220000000000 */
[C---:B------:R-:W-:Y:S02]  /*1770*/  IADD3 R227, R231.reuse, R2, RZ ;  /* 0x00000002e7e37210 */ /* 0x040fe40007ffe0ff */
[C---:B------:R-:W-:Y:S01]  /*1780*/  IADD3 R242, R231.reuse, 0x3800, RZ ;  /* 0x00003800e7f27810 */ /* 0x040fe20007ffe0ff */
[----:B------:R-:W-:Y:S01]  /*1790*/  LDSM.16.M88.4 R92, [R230+0xe100] ;  /* 0x00e10000e65c783b */ /* 0x000fe20000000200 */
[C---:B------:R-:W-:Y:S01]  /*17a0*/  IADD3 R241, R231.reuse, 0x4000, RZ ;  /* 0x00004000e7f17810 */ /* 0x040fe20007ffe0ff */
[----:B------:R-:W-:Y:S01]  /*17b0*/  HMMA.16816.F32.BF16 R16, R156, R40, RZ ;  /* 0x000000289c10723c */ /* 0x000fe200000418ff */
[C---:B------:R-:W-:Y:S01]  /*17c0*/  IADD3 R240, R231.reuse, 0x4800, RZ ;  /* 0x00004800e7f07810 */ /* 0x040fe20007ffe0ff */
[----:B------:R-:W-:Y:S01]  /*17d0*/  LDSM.16.M88.4 R96, [R227] ;  /* 0x00000000e360783b */ /* 0x000fe20000000200 */
[----:B------:R-:W-:-:S02]  /*17e0*/  IADD3 R239, R231, 0x5000, RZ ;  /* 0x00005000e7ef7810 */ /* 0x000fc40007ffe0ff */
[C---:B------:R-:W-:Y:S01]  /*17f0*/  IADD3 R238, R231.reuse, 0x5800, RZ ;  /* 0x00005800e7ee7810 */ /* 0x040fe20007ffe0ff */
[----:B------:R-:W-:Y:S01]  /*1800*/  LDSM.16.M88.4 R124, [R227+0x3000] ;  /* 0x00300000e37c783b */ /* 0x000fe20000000200 */
[C---:B------:R-:W-:Y:S01]  /*1810*/  IADD3 R237, R231.reuse, 0x6000, RZ ;  /* 0x00006000e7ed7810 */ /* 0x040fe20007ffe0ff */
[C---:B------:R-:W-:Y:S01]  /*1820*/  HMMA.16816.F32.BF16 R36, R156.reuse, R32, RZ ;  /* 0x000000209c24723c */ /* 0x040fe200000418ff */
[C---:B------:R-:W-:Y:S01]  /*1830*/  IADD3 R236, R231.reuse, 0x6800, RZ ;  /* 0x00006800e7ec7810 */ /* 0x040fe20007ffe0ff */
[----:B------:R-:W-:Y:S01]  /*1840*/  LDSM.16.M88.4 R108, [R230+0xf900] ;  /* 0x00f90000e66c783b */ /* 0x000fe20000000200 */
[C---:B------:R-:W-:Y:S02]  /*1850*/  IADD3 R235, R231.reuse, 0x7000, RZ ;  /* 0x00007000e7eb7810 */ /* 0x040fe40007ffe0ff */
[C---:B------:R-:W-:Y:S01]  /*1860*/  IADD3 R234, R231.reuse, 0x7800, RZ ;  /* 0x00007800e7ea7810 */ /* 0x040fe20007ffe0ff */
[----:B------:R-:W-:Y:S01]  /*1870*/  LDSM.16.M88.4 R112, [R227+0x3800] ;  /* 0x00380000e370783b */ /* 0x000fe20000000200 */
[C---:B------:R-:W-:Y:S01]  /*1880*/  IADD3 R233, R231.reuse, 0x8000, RZ ;  /* 0x00008000e7e97810 */ /* 0x040fe20007ffe0ff */
[C---:B------:R-:W-:Y:S01]  /*1890*/  HMMA.16816.F32.BF16 R32, R156.reuse, R34, RZ ;  /* 0x000000229c20723c */ /* 0x040fe200000418ff */
[----:B------:R-:W-:Y:S01]  /*18a0*/  IADD3 R232, R231, 0x8800, RZ ;  /* 0x00008800e7e87810 */ /* 0x000fe20007ffe0ff */
[----:B------:R-:W-:Y:S06]  /*18b0*/  LDSM.16.M88.4 R128, [R230+0x12100] ;  /* 0x01210000e680783b */ /* 0x000fec0000000200 */
[C---:B--2---:R-:W-:Y:S08]  /*18c0*/  HMMA.16816.F32.BF16 R8, R156.reuse, R52, RZ ;  /* 0x000000349c08723c */ /* 0x044ff000000418ff */
[----:B------:R-:W-:Y:S08]  /*18d0*/  HMMA.16816.F32.BF16 R12, R156, R42, RZ ;  /* 0x0000002a9c0c723c */ /* 0x000ff000000418ff */
[C---:B------:R-:W-:Y:S01]  /*18e0*/  HMMA.16816.F32.BF16 R48, R160.reuse, R72, R16 ;  /* 0x00000048a030723c */ /* 0x040fe20000041810 */
[----:B------:R-:W1:Y:S07]  /*18f0*/  LDSM.16.M88.4 R16, [R230+0xc100] ;  /* 0x00c10000e610783b */ /* 0x000e6e0000000200 */
[----:B------:R-:W-:Y:S08]  /*1900*/  HMMA.16816.F32.BF16 R64, R160, R46, R32 ;  /* 0x0000002ea040723c */ /* 0x000ff00000041820 */
[----:B------:R-:W-:Y:S01]  /*1910*/  HMMA.16816.F32.BF16 R32, R156, R54, RZ ;  /* 0x000000369c20723c */ /* 0x000fe200000418ff */
[----:B------:R-:W2:Y:S07]  /*1920*/  LDSM.16.M88.4 R52, [R230+0xd900] ;  /* 0x00d90000e634783b */ /* 0x000eae0000000200 */
[----:B------:R-:W-:Y:S08]  /*1930*/  HMMA.16816.F32.BF16 R40, R160, R80, R8 ;  /* 0x00000050a028723c */ /* 0x000ff00000041808 */
[C---:B------:R-:W-:Y:S08]  /*1940*/  HMMA.16816.F32.BF16 R8, R156.reuse, R76, RZ ;  /* 0x0000004c9c08723c */ /* 0x040ff000000418ff */
[----:B------:R-:W-:Y:S08]  /*1950*/  HMMA.16816.F32.BF16 R28, R156, R78, RZ ;  /* 0x0000004e9c1c723c */ /* 0x000ff000000418ff */
[C---:B------:R-:W-:Y:S01]  /*1960*/  HMMA.16816.F32.BF16 R68, R160.reuse, R44, R36 ;  /* 0x0000002ca044723c */ /* 0x040fe20000041824 */
[----:B------:R-:W-:Y:S07]  /*1970*/  LDSM.16.M88.4 R36, [R230+0xd100] ;  /* 0x00d10000e624783b */ /* 0x000fee0000000200 */
[C---:B------:R-:W-:Y:S01]  /*1980*/  HMMA.16816.F32.BF16 R44, R160.reuse, R74, R12 ;  /* 0x0000004aa02c723c */ /* 0x040fe2000004180c */
[----:B------:R-:W3:Y:S07]  /*1990*/  LDSM.16.M88.4 R12, [R230+0xc900] ;  /* 0x00c90000e60c783b */ /* 0x000eee0000000200 */
[C---:B------:R-:W-:Y:S08]  /*19a0*/  HMMA.16816.F32.BF16 R60, R160.reuse, R56, R24 ;  /* 0x00000038a03c723c */ /* 0x040ff00000041818 */
[----:B------:R-:W-:Y:S08]  /*19b0*/  HMMA.16816.F32.BF16 R56, R160, R58, R20 ;  /* 0x0000003aa038723c */ /* 0x000ff00000041814 */
[C---:B------:R-:W-:Y:S08]  /*19c0*/  HMMA.16816.F32.BF16 R24, R156.reuse, R84, RZ ;  /* 0x000000549c18723c */ /* 0x040ff000000418ff */
[----:B------:R-:W-:Y:S08]  /*19d0*/  HMMA.16816.F32.BF16 R20, R156, R86, RZ ;  /* 0x000000569c14723c */ /* 0x000ff000000418ff */
[C---:B------:R-:W-:Y:S08]  /*19e0*/  HMMA.16816.F32.BF16 R32, R160.reuse, R82, R32 ;  /* 0x00000052a020723c */ /* 0x040ff00000041820 */
[C---:B------:R-:W-:Y:S08]  /*19f0*/  HMMA.16816.F32.BF16 R72, R160.reuse, R88, R8 ;  /* 0x00000058a048723c */ /* 0x040ff00000041808 */
[----:B------:R-:W-:Y:S01]  /*1a00*/  HMMA.16816.F32.BF16 R84, R160, R90, R28 ;  /* 0x0000005aa054723c */ /* 0x000fe2000004181c */
[----:B------:R-:W4:Y:S04]  /*1a10*/  LDSM.16.M88.4 R88, [R230+0xe900] ;  /* 0x00e90000e658783b */ /* 0x000f280000000200 */
[----:B------:R-:W-:Y:S03]  /*1a20*/  LDSM.16.M88.4 R28, [R227+0x1800] ;  /* 0x00180000e31c783b */ /* 0x000fe60000000200 */
[C---:B-1----:R-:W-:Y:S08]  /*1a30*/  HMMA.16816.F32.BF16 R8, R184.reuse, R16, R68 ;  /* 0x00000010b808723c */ /* 0x042ff00000041844 */
[----:B------:R-:W-:Y:S08]  /*1a40*/  HMMA.16816.F32.BF16 R64, R184, R18, R64 ;  /* 0x00000012b840723c */ /* 0x000ff00000041840 */
[C---:B------:R-:W-:Y:S08]  /*1a50*/  HMMA.16816.F32.BF16 R80, R160.reuse, R100, R24 ;  /* 0x00000064a050723c */ /* 0x040ff00000041818 */
[----:B------:R-:W-:Y:S08]  /*1a60*/  HMMA.16816.F32.BF16 R76, R160, R102, R20 ;  /* 0x00000066a04c723c */ /* 0x000ff00000041814 */
[C---:B--2---:R-:W-:Y:S01]  /*1a70*/  HMMA.16816.F32.BF16 R16, R184.reuse, R52, R40 ;  /* 0x00000034b810723c */ /* 0x044fe20000041828 */
[----:B------:R-:W1:Y:S07]  /*1a80*/  LDSM.16.M88.4 R40, [R224+0xf100] ;  /* 0x00f10000e028783b */ /* 0x000e6e0000000200 */
[C---:B---3--:R-:W-:Y:S08]  /*1a90*/  HMMA.16816.F32.BF16 R60, R184.reuse, R12, R60 ;  /* 0x0000000cb83c723c */ /* 0x048ff0000004183c */
[C---:B------:R-:W-:Y:S08]  /*1aa0*/  HMMA.16816.F32.BF16 R56, R184.reuse, R14, R56 ;  /* 0x0000000eb838723c */ /* 0x040ff00000041838 */
[C---:B------:R-:W-:Y:S08]  /*1ab0*/  HMMA.16816.F32.BF16 R24, R184.reuse, R36, R48 ;  /* 0x00000024b818723c */ /* 0x040ff00000041830 */
[C---:B------:R-:W-:Y:S01]  /*1ac0*/  HMMA.16816.F32.BF16 R20, R184.reuse, R38, R44 ;  /* 0x00000026b814723c */ /* 0x040fe2000004182c */
[----:B------:R-:W2:Y:S07]  /*1ad0*/  LDSM.16.M88.4 R36, [R227+0x800] ;  /* 0x00080000e324783b */ /* 0x000eae0000000200 */
[----:B------:R-:W-:Y:S01]  /*1ae0*/  HMMA.16816.F32.BF16 R12, R184, R54, R32 ;  /* 0x00000036b80c723c */ /* 0x000fe20000041820 */
[----:B------:R-:W3:Y:S04]  /*1af0*/  LDSM.16.M88.4 R32, [R227+0x1000] ;  /* 0x00100000e320783b */ /* 0x000ee80000000200 */
[----:B------:R-:W-:Y:S03]  /*1b00*/  LDSM.16.M88.4 R52, [R227+0x2000] ;  /* 0x00200000e334783b */ /* 0x000fe60000000200 */
[----:B------:R-:W-:Y:S08]  /*1b10*/  HMMA.16816.F32.BF16 R8, R188, R96, R8 ;  /* 0x00000060bc08723c */ /* 0x000ff00000041808 */
[C---:B------:R-:W-:Y:S08]  /*1b20*/  HMMA.16816.F32.BF16 R48, R184.reuse, R92, R72 ;  /* 0x0000005cb830723c */ /* 0x040ff00000041848 */
[C---:B----4-:R-:W-:Y:S08]  /*1b30*/  HMMA.16816.F32.BF16 R100, R184.reuse, R88, R80 ;  /* 0x00000058b864723c */ /* 0x050ff00000041850 */
[----:B------:R-:W-:Y:S01]  /*1b40*/  HMMA.16816.F32.BF16 R72, R184, R90, R76 ;  /* 0x0000005ab848723c */ /* 0x000fe2000004184c */
[----:B------:R-:W4:Y:S07]  /*1b50*/  LDSM.16.M88.4 R88, [R231+0x3000] ;  /* 0x00300000e758783b */ /* 0x000f2e0000000200 */
[----:B-1----:R-:W-:Y:S08]  /*1b60*/  HMMA.16816.F32.BF16 R8, R192, R40, R8 ;  /* 0x00000028c008723c */ /* 0x002ff00000041808 */
[C---:B------:R-:W-:Y:S01]  /*1b70*/  HMMA.16816.F32.BF16 R44, R188.reuse, R98, R64 ;  /* 0x00000062bc2c723c */ /* 0x040fe20000041840 */
[----:B------:R-:W-:Y:S07]  /*1b80*/  LDSM.16.M88.4 R64, [R230+0xf100] ;  /* 0x00f10000e640783b */ /* 0x000fee0000000200 */
[C---:B--2---:R-:W-:Y:S08]  /*1b90*/  HMMA.16816.F32.BF16 R68, R188.reuse, R36, R60 ;  /* 0x00000024bc44723c */ /* 0x044ff0000004183c */
[C---:B---3--:R-:W-:Y:S01]  /*1ba0*/  HMMA.16816.F32.BF16 R60, R188.reuse, R34, R20 ;  /* 0x00000022bc3c723c */ /* 0x048fe20000041814 */
[----:B------:R-:W1:Y:S07]  /*1bb0*/  LDSM.16.M88.4 R20, [R224+0xf900] ;  /* 0x00f90000e014783b */ /* 0x000e6e0000000200 */
[----:B------:R-:W-:Y:S01]  /*1bc0*/  HMMA.16816.F32.BF16 R76, R188, R32, R24 ;  /* 0x00000020bc4c723c */ /* 0x000fe20000041818 */
[----:B------:R-:W2:Y:S07]  /*1bd0*/  LDSM.16.M88.4 R24, [R227+0x2800] ;  /* 0x00280000e318783b */ /* 0x000eae0000000200 */
[----:B------:R-:W-:Y:S08]  /*1be0*/  HMMA.16816.F32.BF16 R104, R184, R94, R84 ;  /* 0x0000005eb868723c */ /* 0x000ff00000041854 */
[----:B------:R-:W-:Y:S08]  /*1bf0*/  HMMA.16816.F32.BF16 R92, R188, R30, R12 ;  /* 0x0000001ebc5c723c */ /* 0x000ff0000004180c */
[----:B----4-:R-:W-:Y:S08]  /*1c00*/  HMMA.16816.F32.BF16 R8, R196, R88, R8 ;  /* 0x00000058c408723c */ /* 0x010ff00000041808 */
[----:B------:R-:W-:Y:S08]  /*1c10*/  HMMA.16816.F32.BF16 R12, R192, R42, R44 ;  /* 0x0000002ac00c723c */ /* 0x000ff0000004182c */
[C---:B------:R-:W-:Y:S01]  /*1c20*/  HMMA.16816.F32.BF16 R96, R188.reuse, R28, R16 ;  /* 0x0000001cbc60723c */ /* 0x040fe20000041810 */
[----:B------:R-:W3:Y:S07]  /*1c30*/  LDSM.16.M88.4 R16, [R224+0x10100] ;  /* 0x01010000e010783b */ /* 0x000eee0000000200 */
[----:B------:R-:W-:Y:S01]  /*1c40*/  HMMA.16816.F32.BF16 R84, R188, R38, R56 ;  /* 0x00000026bc54723c */ /* 0x000fe20000041838 */
[----:B------:R-:W4:Y:S04]  /*1c50*/  LDSM.16.M88.4 R56, [R224+0x11900] ;  /* 0x01190000e038783b */ /* 0x000f280000000200 */
[----:B------:R-:W5:Y:S03]  /*1c60*/  LDSM.16.M88.4 R36, [R224+0x10900] ;  /* 0x01090000e024783b */ /* 0x000f660000000200 */
[----:B-1----:R-:W-:Y:S01]  /*1c70*/  HMMA.16816.F32.BF16 R32, R192, R20, R68 ;  /* 0x00000014c020723c */ /* 0x002fe20000041844 */
[----:B------:R-:W-:Y:S07]  /*1c80*/  LDSM.16.M88.4 R68, [R231+0x4800] ;  /* 0x00480000e744783b */ /* 0x000fee0000000200 */
[C---:B------:R-:W-:Y:S01]  /*1c90*/  HMMA.16816.F32.BF16 R80, R188.reuse, R52, R48 ;  /* 0x00000034bc50723c */ /* 0x040fe20000041830 */
[----:B------:R-:W1:Y:S07]  /*1ca0*/  LDSM.16.M88.4 R48, [R224+0x11100] ;  /* 0x01110000e030783b */ /* 0x000e6e0000000200 */
[----:B--2---:R-:W-:Y:S08]  /*1cb0*/  HMMA.16816.F32.BF16 R40, R188, R26, R72 ;  /* 0x0000001abc28723c */ /* 0x004ff00000041848 */
[----:B------:R-:W-:Y:S08]  /*1cc0*/  HMMA.16816.F32.BF16 R8, R200, R64, R8 ;  /* 0x00000040c808723c */ /* 0x000ff00000041808 */
[----:B------:R-:W-:Y:S08]  /*1cd0*/  HMMA.16816.F32.BF16 R12, R196, R90, R12 ;  /* 0x0000005ac40c723c */ /* 0x000ff0000004180c */
[----:B------:R-:W-:Y:S01]  /*1ce0*/  HMMA.16816.F32.BF16 R44, R188, R24, R100 ;  /* 0x00000018bc2c723c */ /* 0x000fe20000041864 */
[----:B------:R-:W-:Y:S07]  /*1cf0*/  LDSM.16.M88.4 R100, [R230+0x11900] ;  /* 0x01190000e664783b */ /* 0x000fee0000000200 */
[----:B------:R-:W-:Y:S08]  /*1d00*/  HMMA.16816.F32.BF16 R84, R192, R22, R84 ;  /* 0x00000016c054723c */ /* 0x000ff00000041854 */
[----:B------:R-:W-:Y:S01]  /*1d10*/  HMMA.16816.F32.BF16 R52, R188, R54, R104 ;  /* 0x00000036bc34723c */ /* 0x000fe20000041868 */
[----:B------:R-:W-:Y:S07]  /*1d20*/  LDSM.16.M88.4 R104, [R231+0x5000] ;  /* 0x00500000e768783b */ /* 0x000fee0000000200 */
[C---:B---3--:R-:W-:Y:S08]  /*1d30*/  HMMA.16816.F32.BF16 R76, R192.reuse, R16, R76 ;  /* 0x00000010c04c723c */ /* 0x048ff0000004184c */
[----:B------:R-:W-:Y:S01]  /*1d40*/  HMMA.16816.F32.BF16 R72, R192, R18, R60 ;  /* 0x00000012c048723c */ /* 0x000fe2000004183c */
[----:B------:R-:W2:Y:S07]  /*1d50*/  LDSM.16.M88.4 R60, [R231+0x4000] ;  /* 0x00400000e73c783b */ /* 0x000eae0000000200 */
[----:B------:R-:W-:Y:S01]  /*1d60*/  HMMA.16816.F32.BF16 R16, R196, R116, R32 ;  /* 0x00000074c410723c */ /* 0x000fe20000041820 */
[----:B------:R-:W-:Y:S07]  /*1d70*/  LDSM.16.M88.4 R32, [R230+0x11100] ;  /* 0x01110000e620783b */ /* 0x000fee0000000200 */
[----:B----4-:R-:W-:Y:S01]  /*1d80*/  HMMA.16816.F32.BF16 R88, R192, R58, R40 ;  /* 0x0000003ac058723c */ /* 0x010fe20000041828 */
[----:B------:R-:W3:Y:S07]  /*1d90*/  LDSM.16.M88.4 R40, [R231+0x5800] ;  /* 0x00580000e728783b */ /* 0x000eee0000000200 */
[----:B------:R-:W-:Y:S08]  /*1da0*/  HMMA.16816.F32.BF16 R8, R204, R124, R8 ;  /* 0x0000007ccc08723c */ /* 0x000ff00000041808 */
[----:B------:R-:W-:Y:S08]  /*1db0*/  HMMA.16816.F32.BF16 R12, R200, R66, R12 ;  /* 0x00000042c80c723c */ /* 0x000ff0000004180c */
[C---:B-----5:R-:W-:Y:S08]  /*1dc0*/  HMMA.16816.F32.BF16 R24, R192.reuse, R38, R92 ;  /* 0x00000026c018723c */ /* 0x060ff0000004185c */
[----:B------:R-:W-:Y:S08]  /*1dd0*/  HMMA.16816.F32.BF16 R92, R192, R56, R44 ;  /* 0x00000038c05c723c */ /* 0x000ff0000004182c */
[----:B------:R-:W-:Y:S01]  /*1de0*/  HMMA.16816.F32.BF16 R44, R196, R118, R84 ;  /* 0x00000076c42c723c */ /* 0x000fe20000041854 */
[----:B------:R-:W4:Y:S07]  /*1df0*/  LDSM.16.M88.4 R116, [R231+0x6000] ;  /* 0x00600000e774783b */ /* 0x000f2e0000000200 */
[C---:B-1----:R-:W-:Y:S01]  /*1e00*/  HMMA.16816.F32.BF16 R20, R192.reuse, R48, R80 ;  /* 0x00000030c014723c */ /* 0x042fe20000041850 */
[----:B------:R-:W1:Y:S07]  /*1e10*/  LDSM.16.M88.4 R80, [R230+0x10100] ;  /* 0x01010000e650783b */ /* 0x000e6e0000000200 */
[C---:B------:R-:W-:Y:S01]  /*1e20*/  HMMA.16816.F32.BF16 R28, R192.reuse, R36, R96 ;  /* 0x00000024c01c723c */ /* 0x040fe20000041860 */
[----:B------:R-:W-:Y:S07]  /*1e30*/  LDSM.16.M88.4 R36, [R230+0x10900] ;  /* 0x01090000e624783b */ /* 0x000fee0000000200 */
[----:B------:R-:W-:Y:S08]  /*1e40*/  HMMA.16816.F32.BF16 R96, R192, R50, R52 ;  /* 0x00000032c060723c */ /* 0x000ff00000041834 */
[----:B------:R-:W-:Y:S08]  /*1e50*/  HMMA.16816.F32.BF16 R16, R200, R108, R16 ;  /* 0x0000006cc810723c */ /* 0x000ff00000041810 */
[----:B------:R-:W-:Y:S08]  /*1e60*/  HMMA.16816.F32.BF16 R8, R208, R120, R8 ;  /* 0x00000078d008723c */ /* 0x000ff00000041808 */
[----:B------:R-:W-:Y:S01]  /*1e70*/  HMMA.16816.F32.BF16 R12, R204, R126, R12 ;  /* 0x0000007ecc0c723c */ /* 0x000fe2000004180c */
[----:B------:R-:W5:Y:S07]  /*1e80*/  LDSM.16.M88.4 R124, [R224+0x12900] ;  /* 0x01290000e07c783b */ /* 0x000f6e0000000200 */
[C---:B--2---:R-:W-:Y:S01]  /*1e90*/  HMMA.16816.F32.BF16 R52, R196.reuse, R60, R76 ;  /* 0x0000003cc434723c */ /* 0x044fe2000004184c */
[----:B------:R-:W-:Y:S07]  /*1ea0*/  LDSM.16.M88.4 R76, [R227+0x4800] ;  /* 0x00480000e34c783b */ /* 0x000fee0000000200 */
[C---:B------:R-:W-:Y:S08]  /*1eb0*/  HMMA.16816.F32.BF16 R56, R196.reuse, R70, R24 ;  /* 0x00000046c438723c */ /* 0x040ff00000041818 */
[C---:B------:R-:W-:Y:S08]  /*1ec0*/  HMMA.16816.F32.BF16 R48, R196.reuse, R104, R20 ;  /* 0x00000068c430723c */ /* 0x040ff00000041814 */
[----:B---3--:R-:W-:Y:S08]  /*1ed0*/  HMMA.16816.F32.BF16 R24, R196, R40, R92 ;  /* 0x00000028c418723c */ /* 0x008ff0000004185c */
[----:B------:R-:W-:Y:S01]  /*1ee0*/  HMMA.16816.F32.BF16 R20, R200, R110, R44 ;  /* 0x0000006ec814723c */ /* 0x000fe2000004182c */
[----:B------:R-:W-:Y:S07]  /*1ef0*/  LDSM.16.M88.4 R108, [R227+0x6000] ;  /* 0x00600000e36c783b */ /* 0x000fee0000000200 */
[C---:B------:R-:W-:Y:S01]  /*1f00*/  HMMA.16816.F32.BF16 R64, R196.reuse, R62, R72 ;  /* 0x0000003ec440723c */ /* 0x040fe20000041848 */
[----:B------:R-:W-:Y:S07]  /*1f10*/  LDSM.16.M88.4 R72, [R224+0x13900] ;  /* 0x01390000e048783b */ /* 0x000fee0000000200 */
[C---:B------:R-:W-:Y:S01]  /*1f20*/  HMMA.16816.F32.BF16 R60, R196.reuse, R68, R28 ;  /* 0x00000044c43c723c */ /* 0x040fe2000004181c */
[----:B------:R-:W2:Y:S07]  /*1f30*/  LDSM.16.M88.4 R68, [R227+0x4000] ;  /* 0x00400000e344783b */ /* 0x000eae0000000200 */
[----:B------:R-:W-:Y:S01]  /*1f40*/  HMMA.16816.F32.BF16 R28, R196, R106, R96 ;  /* 0x0000006ac41c723c */ /* 0x000fe20000041860 */
[----:B------:R-:W-:Y:S04]  /*1f50*/  LDSM.16.M88.4 R104, [R231+0x6800] ;  /* 0x00680000e768783b */ /* 0x000fe80000000200 */
[----:B------:R-:W-:Y:S03]  /*1f60*/  LDSM.16.M88.4 R96, [R227+0x5800] ;  /* 0x00580000e360783b */ /* 0x000fe60000000200 */
[----:B------:R-:W-:Y:S08]  /*1f70*/  HMMA.16816.F32.BF16 R16, R204, R112, R16 ;  /* 0x00000070cc10723c */ /* 0x000ff00000041810 */
[----:B----4-:R-:W-:Y:S08]  /*1f80*/  HMMA.16816.F32.BF16 R8, R212, R116, R8 ;  /* 0x00000074d408723c */ /* 0x010ff00000041808 */
[----:B------:R-:W-:Y:S08]  /*1f90*/  HMMA.16816.F32.BF16 R12, R208, R122, R12 ;  /* 0x0000007ad00c723c */ /* 0x000ff0000004180c */
[----:B------:R-:W-:Y:S01]  /*1fa0*/  HMMA.16816.F32.BF16 R92, R196, R42, R88 ;  /* 0x0000002ac45c723c */ /* 0x000fe20000041858 */
[----:B------:R-:W3:Y:S07]  /*1fb0*/  LDSM.16.M88.4 R88, [R227+0x5000] ;  /* 0x00500000e358783b */ /* 0x000eee0000000200 */
[C---:B-1----:R-:W-:Y:S08]  /*1fc0*/  HMMA.16816.F32.BF16 R84, R200.reuse, R80, R52 ;  /* 0x00000050c854723c */ /* 0x042ff00000041834 */
[----:B------:R-:W-:Y:S08]  /*1fd0*/  HMMA.16816.F32.BF16 R40, R200, R100, R24 ;  /* 0x00000064c828723c */ /* 0x000ff00000041818 */
[----:B------:R-:W-:Y:S08]  /*1fe0*/  HMMA.16816.F32.BF16 R24, R204, R114, R20 ;  /* 0x00000072cc18723c */ /* 0x000ff00000041814 */
[C---:B------:R-:W-:Y:S01]  /*1ff0*/  HMMA.16816.F32.BF16 R64, R200.reuse, R82, R64 ;  /* 0x00000052c840723c */ /* 0x040fe20000041840 */
[----:B------:R-:W-:Y:S07]  /*2000*/  LDSM.16.M88.4 R80, [R230+0x12900] ;  /* 0x01290000e650783b */ /* 0x000fee0000000200 */
[C---:B------:R-:W-:Y:S08]  /*2010*/  HMMA.16816.F32.BF16 R52, R200.reuse, R32, R48 ;  /* 0x00000020c834723c */ /* 0x040ff00000041830 */
[----:B------:R-:W-:Y:S01]  /*2020*/  HMMA.16816.F32.BF16 R44, R200, R34, R28 ;  /* 0x00000022c82c723c */ /* 0x000fe2000004181c */
[----:B------:R-:W1:Y:S07]  /*2030*/  LDSM.16.M88.4 R32, [R224+0x13100] ;  /* 0x01310000e020783b */ /* 0x000e6e0000000200 */
[----:B-----5:R-:W-:Y:S08]  /*2040*/  HMMA.16816.F32.BF16 R20, R208, R124, R16 ;  /* 0x0000007cd014723c */ /* 0x020ff00000041810 */
[C---:B------:R-:W-:Y:S08]  /*2050*/  HMMA.16816.F32.BF16 R60, R200.reuse, R36, R60 ;  /* 0x00000024c83c723c */ /* 0x040ff0000004183c */
[----:B------:R-:W-:Y:S08]  /*2060*/  HMMA.16816.F32.BF16 R56, R200, R38, R56 ;  /* 0x00000026c838723c */ /* 0x000ff00000041838 */
[----:B------:R-:W-:Y:S08]  /*2070*/  HMMA.16816.F32.BF16 R8, R216, R128, R8 ;  /* 0x00000080d808723c */ /* 0x000ff00000041808 */
[----:B------:R-:W-:Y:S08]  /*2080*/  HMMA.16816.F32.BF16 R12, R212, R118, R12 ;  /* 0x00000076d40c723c */ /* 0x000ff0000004180c */
[----:B--2---:R-:W-:Y:S08]  /*2090*/  HMMA.16816.F32.BF16 R16, R204, R68, R84 ;  /* 0x00000044cc10723c */ /* 0x004ff00000041854 */
[----:B------:R-:W-:Y:S08]  /*20a0*/  HMMA.16816.F32.BF16 R24, R208, R126, R24 ;  /* 0x0000007ed018723c */ /* 0x000ff00000041818 */
[C---:B------:R-:W-:Y:S08]  /*20b0*/  HMMA.16816.F32.BF16 R36, R204.reuse, R70, R64 ;  /* 0x00000046cc24723c */ /* 0x040ff00000041840 */
[C---:B---3--:R-:W-:Y:S01]  /*20c0*/  HMMA.16816.F32.BF16 R68, R204.reuse, R88, R52 ;  /* 0x00000058cc44723c */ /* 0x048fe20000041834 */
[----:B------:R-:W-:Y:S07]  /*20d0*/  LDSM.16.M88.4 R52, [R224+0x14100] ;  /* 0x01410000e034783b */ /* 0x000fee0000000200 */
[----:B------:R-:W-:Y:S01]  /*20e0*/  HMMA.16816.F32.BF16 R88, R204, R90, R44 ;  /* 0x0000005acc58723c */ /* 0x000fe2000004182c */
[----:B------:R-:W2:Y:S07]  /*20f0*/  LDSM.16.M88.4 R44, [R231+0x7000] ;  /* 0x00700000e72c783b */ /* 0x000eae0000000200 */
[----:B------:R-:W-:Y:S08]  /*2100*/  HMMA.16816.F32.BF16 R20, R212, R104, R20 ;  /* 0x00000068d414723c */ /* 0x000ff00000041814 */
[C---:B------:R-:W-:Y:S08]  /*2110*/  HMMA.16816.F32.BF16 R48, R204.reuse, R76, R60 ;  /* 0x0000004ccc30723c */ /* 0x040ff0000004183c */
[C---:B------:R-:W-:Y:S01]  /*2120*/  HMMA.16816.F32.BF16 R64, R204.reuse, R78, R56 ;  /* 0x0000004ecc40723c */ /* 0x040fe20000041838 */
[----:B------:R-:W3:Y:S07]  /*2130*/  LDSM.16.M88.4 R56, [R227+0x6800] ;  /* 0x00680000e338783b */ /* 0x000eee0000000200 */
[----:B------:R-:W-:Y:S08]  /*2140*/  HMMA.16816.F32.BF16 R76, R204, R96, R40 ;  /* 0x00000060cc4c723c */ /* 0x000ff00000041828 */
[----:B------:R-:W-:Y:S08]  /*2150*/  HMMA.16816.F32.BF16 R40, R220, R108, R8 ;  /* 0x0000006cdc28723c */ /* 0x000ff00000041808 */
[----:B------:R-:W-:Y:S08]  /*2160*/  HMMA.16816.F32.BF16 R8, R216, R130, R12 ;  /* 0x00000082d808723c */ /* 0x000ff0000004180c */
[----:B-1----:R-:W-:Y:S08]  /*2170*/  HMMA.16816.F32.BF16 R12, R208, R32, R16 ;  /* 0x00000020d00c723c */ /* 0x002ff00000041810 */
[----:B------:R-:W-:Y:S01]  /*2180*/  HMMA.16816.F32.BF16 R24, R212, R106, R24 ;  /* 0x0000006ad418723c */ /* 0x000fe20000041818 */
[----:B------:R-:W-:-:S04]  /*2190*/  FMUL.FTZ R2, R40, c[0x0][0x320] ;  /* 0x0000c80028027a20 */ /* 0x000fc80000410000 */
[----:B------:R1:W4:Y:S03]  /*21a0*/  MUFU.TANH R101, R2 ;  /* 0x0000000200657308 */ /* 0x0003260000002400 */
[----:B------:R-:W-:Y:S08]  /*21b0*/  HMMA.16816.F32.BF16 R28, R200, R102, R92 ;  /* 0x00000066c81c723c */ /* 0x000ff0000004185c */
[----:B------:R-:W-:Y:S01]  /*21c0*/  HMMA.16816.F32.BF16 R36, R208, R34, R36 ;  /* 0x00000022d024723c */ /* 0x000fe20000041824 */
[----:B------:R-:W5:Y:S01]  /*21d0*/  LDSM.16.M88.4 R32, [R230+0x13100] ;  /* 0x01310000e620783b */ /* 0x000f620000000200 */
[----:B-1----:R-:W-:-:S06]  /*21e0*/  FMUL.FTZ R2, R41, c[0x0][0x320] ;  /* 0x0000c80029027a20 */ /* 0x002fcc0000410000 */
[----:B------:R-:W-:Y:S01]  /*21f0*/  HMMA.16816.F32.BF16 R20, R216, R80, R20 ;  /* 0x00000050d814723c */ /* 0x000fe20000041814 */
[----:B------:R1:W1:Y:S07]  /*2200*/  MUFU.TANH R100, R2 ;  /* 0x0000000200647308 */ /* 0x00026e0000002400 */
[----:B------:R-:W-:Y:S08]  /*2210*/  HMMA.16816.F32.BF16 R16, R220, R110, R8 ;  /* 0x0000006edc10723c */ /* 0x000ff00000041808 */
[----:B--2---:R-:W-:Y:S01]  /*2220*/  HMMA.16816.F32.BF16 R12, R212, R44, R12 ;  /* 0x0000002cd40c723c */ /* 0x004fe2000004180c */
[----:B-1----:R-:W-:-:S04]  /*2230*/  FMUL.FTZ R2, R42, c[0x0][0x320] ;  /* 0x0000c8002a027a20 */ /* 0x002fc80000410000 */
[----:B------:R1:W2:Y:S03]  /*2240*/  MUFU.TANH R95, R2 ;  /* 0x00000002005f7308 */ /* 0x0002a60000002400 */
[----:B------:R-:W-:Y:S08]  /*2250*/  HMMA.16816.F32.BF16 R8, R216, R82, R24 ;  /* 0x00000052d808723c */ /* 0x000ff00000041818 */
[----:B------:R-:W-:Y:S01]  /*2260*/  HMMA.16816.F32.BF16 R96, R204, R98, R28 ;  /* 0x00000062cc60723c */ /* 0x000fe2000004181c */
[----:B-1----:R-:W-:-:S02]  /*2270*/  FMUL.FTZ R2, R43, c[0x0][0x320] ;  /* 0x0000c8002b027a20 */ /* 0x002fc40000410000 */
[----:B------:R-:W1:Y:S05]  /*2280*/  LDSM.16.M88.4 R40, [R231+0x7800] ;  /* 0x00780000e728783b */ /* 0x000e6a0000000200 */
[----:B------:R-:W-:Y:S01]  /*2290*/  HMMA.16816.F32.BF16 R60, R208, R72, R48 ;  /* 0x00000048d03c723c */ /* 0x000fe20000041830 */
[----:B------:R2:W1:Y:S01]  /*22a0*/  MUFU.TANH R94, R2 ;  /* 0x00000002005e7308 */ /* 0x0004620000002400 */
[----:B------:R-:W-:Y:S06]  /*22b0*/  LDSM.16.M88.4 R48, [R227+0x7000] ;  /* 0x00700000e330783b */ /* 0x000fec0000000200 */
[----:B---3--:R-:W-:Y:S08]  /*22c0*/  HMMA.16816.F32.BF16 R28, R220, R56, R20 ;  /* 0x00000038dc1c723c */ /* 0x008ff00000041814 */
[----:B------:R-:W-:Y:S01]  /*22d0*/  HMMA.16816.F32.BF16 R24, R212, R46, R36 ;  /* 0x0000002ed418723c */ /* 0x000fe20000041824 */
[----:B--2---:R-:W-:Y:S01]  /*22e0*/  FMUL.FTZ R2, R16, c[0x0][0x320] ;  /* 0x0000c80010027a20 */ /* 0x004fe20000410000 */
[----:B------:R-:W-:Y:S03]  /*22f0*/  LDSM.16.M88.4 R44, [R230+0x13900] ;  /* 0x01390000e62c783b */ /* 0x000fe60000000200 */
[----:B------:R2:W3:Y:S03]  /*2300*/  MUFU.TANH R93, R2 ;  /* 0x00000002005d7308 */ /* 0x0004e60000002400 */
[----:B-----5:R-:W-:Y:S08]  /*2310*/  HMMA.16816.F32.BF16 R20, R216, R32, R12 ;  /* 0x00000020d814723c */ /* 0x020ff0000004180c */
[----:B------:R-:W-:Y:S01]  /*2320*/  HMMA.16816.F32.BF16 R8, R220, R58, R8 ;  /* 0x0000003adc08723c */ /* 0x000fe20000041808 */
[----:B--2---:R-:W-:-:S07]  /*2330*/  FMUL.FTZ R2, R17, c[0x0][0x320] ;  /* 0x0000c80011027a20 */ /* 0x004fce0000410000 */
[----:B------:R-:W-:Y:S01]  /*2340*/  HMMA.16816.F32.BF16 R12, R216, R34, R24 ;  /* 0x00000022d80c723c */ /* 0x000fe20000041818 */
[----:B------:R2:W1:Y:S01]  /*2350*/  MUFU.TANH R92, R2 ;  /* 0x00000002005c7308 */ /* 0x0004620000002400 */
[----:B------:R-:W-:Y:S06]  /*2360*/  LDSM.16.M88.4 R32, [R231+0x8000] ;  /* 0x00800000e720783b */ /* 0x000fec0000000200 */
[C---:B------:R-:W-:Y:S08]  /*2370*/  HMMA.16816.F32.BF16 R68, R208.reuse, R52, R68 ;  /* 0x00000034d044723c */ /* 0x040ff00000041844 */
[----:B------:R-:W-:Y:S01]  /*2380*/  HMMA.16816.F32.BF16 R64, R208, R74, R64 ;  /* 0x0000004ad040723c */ /* 0x000fe20000041840 */
[----:B--2---:R-:W-:-:S04]  /*2390*/  FMUL.FTZ R2, R18, c[0x0][0x320] ;  /* 0x0000c80012027a20 */ /* 0x004fc80000410000 */
[----:B------:R2:W1:Y:S03]  /*23a0*/  MUFU.TANH R87, R2 ;  /* 0x0000000200577308 */ /* 0x0004660000002400 */
[----:B------:R-:W-:Y:S01]  /*23b0*/  HMMA.16816.F32.BF16 R36, R208, R54, R88 ;  /* 0x00000036d024723c */ /* 0x000fe20000041858 */
[----:B------:R-:W-:Y:S01]  /*23c0*/  LDSM.16.M88.4 R52, [R231+0x8800] ;  /* 0x00880000e734783b */ /* 0x000fe20000000200 */
[----:B--2---:R-:W-:-:S06]  /*23d0*/  FMUL.FTZ R2, R19, c[0x0][0x320] ;  /* 0x0000c80013027a20 */ /* 0x004fcc0000410000 */
[C---:B-1----:R-:W-:Y:S01]  /*23e0*/  HMMA.16816.F32.BF16 R16, R212.reuse, R40, R60 ;  /* 0x00000028d410723c */ /* 0x042fe2000004183c */
[----:B------:R-:W1:Y:S01]  /*23f0*/  LDSM.16.M88.4 R60, [R224+0x14900] ;  /* 0x01490000e03c783b */ /* 0x000e620000000200 */
[----:B------:R2:W1:Y:S06]  /*2400*/  MUFU.TANH R86, R2 ;  /* 0x0000000200567308 */ /* 0x00046c0000002400 */
[----:B------:R-:W-:Y:S01]  /*2410*/  HMMA.16816.F32.BF16 R24, R212, R42, R64 ;  /* 0x0000002ad418723c */ /* 0x000fe20000041840 */
[----:B------:R-:W5:Y:S01]  /*2420*/  LDSM.16.M88.4 R40, [R227+0x7800] ;  /* 0x00780000e328783b */ /* 0x000f620000000200 */
[----:B--2---:R-:W-:-:S04]  /*2430*/  FMUL.FTZ R2, R28, c[0x0][0x320] ;  /* 0x0000c8001c027a20 */ /* 0x004fc80000410000 */
[----:B------:R2:W1:Y:S02]  /*2440*/  MUFU.TANH R85, R2 ;  /* 0x0000000200557308 */ /* 0x0004640000002400 */
[----:B--2---:R-:W-:Y:S01]  /*2450*/  FMUL.FTZ R2, R29, c[0x0][0x320] ;  /* 0x0000c8001d027a20 */ /* 0x004fe20000410000 */
[----:B-1----:R-:W-:Y:S05]  /*2460*/  HMMA.16816.F32.BF16 R56, R208, R60, R76 ;  /* 0x0000003cd038723c */ /* 0x002fea000004184c */
[----:B------:R1:W2:Y:S02]  /*2470*/  MUFU.TANH R84, R2 ;  /* 0x0000000200547308 */ /* 0x0002a40000002400 */
[----:B-1----:R-:W-:-:S06]  /*2480*/  FMUL.FTZ R2, R30, c[0x0][0x320] ;  /* 0x0000c8001e027a20 */ /* 0x002fcc0000410000 */
[----:B------:R1:W1:Y:S02]  /*2490*/  MUFU.TANH R83, R2 ;  /* 0x0000000200537308 */ /* 0x0002640000002400 */
[----:B-1----:R-:W-:Y:S02]  /*24a0*/  FMUL.FTZ R2, R31, c[0x0][0x320] ;  /* 0x0000c8001f027a20 */ /* 0x002fe40000410000 */
[----:B------:R-:W-:Y:S04]  /*24b0*/  HMMA.16816.F32.BF16 R28, R220, R48, R20 ;  /* 0x00000030dc1c723c */ /* 0x000fe80000041814 */
[----:B------:R1:W1:Y:S04]  /*24c0*/  MUFU.TANH R82, R2 ;  /* 0x0000000200527308 */ /* 0x0002680000002400 */
[----:B------:R-:W-:Y:S08]  /*24d0*/  HMMA.16816.F32.BF16 R20, R216, R44, R16 ;  /* 0x0000002cd814723c */ /* 0x000ff00000041810 */
[----:B------:R-:W-:Y:S01]  /*24e0*/  HMMA.16816.F32.BF16 R16, R212, R32, R68 ;  /* 0x00000020d410723c */ /* 0x000fe20000041844 */
[----:B-1----:R-:W-:-:S04]  /*24f0*/  FMUL.FTZ R2, R8, c[0x0][0x320] ;  /* 0x0000c80008027a20 */ /* 0x002fc80000410000 */
[----:B------:R1:W1:Y:S02]  /*2500*/  MUFU.TANH R81, R2 ;  /* 0x0000000200517308 */ /* 0x0002640000002400 */
[----:B-1----:R-:W-:-:S06]  /*2510*/  FMUL.FTZ R2, R9, c[0x0][0x320] ;  /* 0x0000c80009027a20 */ /* 0x002fcc0000410000 */
[----:B------:R1:W1:Y:S02]  /*2520*/  MUFU.TANH R80, R2 ;  /* 0x0000000200507308 */ /* 0x0002640000002400 */
[----:B-1----:R-:W-:-:S06]  /*2530*/  FMUL.FTZ R2, R10, c[0x0][0x320] ;  /* 0x0000c8000a027a20 */ /* 0x002fcc0000410000 */
[----:B------:R1:W1:Y:S02]  /*2540*/  MUFU.TANH R75, R2 ;  /* 0x00000002004b7308 */ /* 0x0002640000002400 */
[----:B-1----:R-:W-:Y:S02]  /*2550*/  FMUL.FTZ R2, R11, c[0x0][0x320] ;  /* 0x0000c8000b027a20 */ /* 0x002fe40000410000 */
[----:B------:R-:W-:Y:S01]  /*2560*/  HMMA.16816.F32.BF16 R8, R220, R50, R12 ;  /* 0x00000032dc08723c */ /* 0x000fe2000004180c */
[----:B------:R-:W1:Y:S03]  /*2570*/  LDSM.16.M88.4 R48, [R230+0x14100] ;  /* 0x01410000e630783b */ /* 0x000e660000000200 */
[----:B------:R2:W1:Y:S04]  /*2580*/  MUFU.TANH R74, R2 ;  /* 0x00000002004a7308 */ /* 0x0004680000002400 */
[----:B------:R-:W-:Y:S01]  /*2590*/  HMMA.16816.F32.BF16 R12, R216, R46, R24 ;  /* 0x0000002ed80c723c */ /* 0x000fe20000041818 */
[----:B------:R-:W-:Y:S07]  /*25a0*/  LDSM.16.M88.4 R44, [R227+0x8000] ;  /* 0x00800000e32c783b */ /* 0x000fee0000000200 */
[----:B-----5:R-:W-:Y:S01]  /*25b0*/  HMMA.16816.F32.BF16 R24, R220, R40, R20 ;  /* 0x00000028dc18723c */ /* 0x020fe20000041814 */
[----:B--2---:R-:W-:-:S04]  /*25c0*/  FMUL.FTZ R2, R28, c[0x0][0x320] ;  /* 0x0000c8001c027a20 */ /* 0x004fc80000410000 */
[----:B------:R2:W1:Y:S11]  /*25d0*/  MUFU.TANH R73, R2 ;  /* 0x0000000200497308 */ /* 0x0004760000002400 */
[----:B------:R-:W-:Y:S01]  /*25e0*/  HMMA.16816.F32.BF16 R12, R220, R42, R12 ;  /* 0x0000002adc0c723c */ /* 0x000fe2000004180c */
[----:B--2---:R-:W-:-:S07]  /*25f0*/  FMUL.FTZ R2, R29, c[0x0][0x320] ;  /* 0x0000c8001d027a20 */ /* 0x004fce0000410000 */
[----:B------:R-:W-:Y:S01]  /*2600*/  FMUL.FTZ R25, R25, c[0x0][0x320] ;  /* 0x0000c80019197a20 */ /* 0x000fe20000410000 */
[----:B-1----:R-:W-:Y:S01]  /*2610*/  HMMA.16816.F32.BF16 R20, R216, R48, R16 ;  /* 0x00000030d814723c */ /* 0x002fe20000041810 */
[----:B------:R1:W2:Y:S01]  /*2620*/  MUFU.TANH R72, R2 ;  /* 0x0000000200487308 */ /* 0x0002a20000002400 */
[----:B------:R-:W-:Y:S02]  /*2630*/  FMUL.FTZ R26, R26, c[0x0][0x320] ;  /* 0x0000c8001a1a7a20 */ /* 0x000fe40000410000 */
[----:B------:R-:W-:-:S04]  /*2640*/  FMUL.FTZ R27, R27, c[0x0][0x320] ;  /* 0x0000c8001b1b7a20 */ /* 0x000fc80000410000 */
[----:B------:R-:W-:Y:S01]  /*2650*/  HMMA.16816.F32.BF16 R16, R212, R52, R56 ;  /* 0x00000034d410723c */ /* 0x000fe20000041838 */
[----:B------:R-:W2:Y:S06]  /*2660*/  MUFU.TANH R60, R25 ;  /* 0x00000019003c7308 */ /* 0x000eac0000002400 */
[----:B------:R-:W-:Y:S02]  /*2670*/  FMUL.FTZ R12, R12, c[0x0][0x320] ;  /* 0x0000c8000c0c7a20 */ /* 0x000fe40000410000 */
[----:B-1----:R-:W-:Y:S01]  /*2680*/  FMUL.FTZ R2, R30, c[0x0][0x320] ;  /* 0x0000c8001e027a20 */ /* 0x002fe20000410000 */
[----:B------:R-:W1:Y:S01]  /*2690*/  MUFU.TANH R52, R26 ;  /* 0x0000001a00347308 */ /* 0x000e620000002400 */
[----:B------:R-:W-:-:S02]  /*26a0*/  FMUL.FTZ R13, R13, c[0x0][0x320] ;  /* 0x0000c8000d0d7a20 */ /* 0x000fc40000410000 */
[----:B------:R-:W-:Y:S02]  /*26b0*/  FMUL.FTZ R14, R14, c[0x0][0x320] ;  /* 0x0000c8000e0e7a20 */ /* 0x000fe40000410000 */
[----:B------:R-:W-:-:S03]  /*26c0*/  FMUL.FTZ R15, R15, c[0x0][0x320] ;  /* 0x0000c8000f0f7a20 */ /* 0x000fc60000410000 */
[----:B------:R5:W1:Y:S08]  /*26d0*/  MUFU.TANH R69, R2 ;  /* 0x0000000200457308 */ /* 0x000a700000002400 */
[----:B------:R-:W1:Y:S01]  /*26e0*/  MUFU.TANH R49, R27 ;  /* 0x0000001b00317308 */ /* 0x000e620000002400 */
[----:B-----5:R-:W-:-:S07]  /*26f0*/  FMUL.FTZ R2, R31, c[0x0][0x320] ;  /* 0x0000c8001f027a20 */ /* 0x020fce0000410000 */
[----:B------:R-:W1:Y:S01]  /*2700*/  MUFU.TANH R48, R12 ;  /* 0x0000000c00307308 */ /* 0x000e620000002400 */
[----:B------:R-:W-:Y:S01]  /*2710*/  HMMA.16816.F32.BF16 R28, R212, R34, R36 ;  /* 0x00000022d41c723c */ /* 0x000fe20000041824 */
[----:B------:R-:W5:Y:S04]  /*2720*/  LDSM.16.M88.4 R36, [R230+0x14900] ;  /* 0x01490000e624783b */ /* 0x000f680000000200 */
[----:B------:R-:W1:Y:S01]  /*2730*/  LDSM.16.M88.4 R32, [R227+0x8800] ;  /* 0x00880000e320783b */ /* 0x000e620000000200 */
[----:B------:R-:W-:-:S04]  /*2740*/  DEPBAR.LE SB0, 0x0 ;  /* 0x000080000000791a */ /* 0x000fc80000000000 */
[----:B------:R2:W1:Y:S08]  /*2750*/  MUFU.TANH R68, R2 ;  /* 0x0000000200447308 */ /* 0x0004700000002400 */
[----:B------:R-:W1:Y:S06]  /*2760*/  MUFU.TANH R43, R15 ;  /* 0x0000000f002b7308 */ /* 0x000e6c0000002400 */
[----:B------:R-:W-:Y:S01]  /*2770*/  HMMA.16816.F32.BF16 R28, R216, R50, R28 ;  /* 0x00000032d81c723c */ /* 0x000fe2000004181c */
[----:B--2---:R-:W-:-:S04]  /*2780*/  FMUL.FTZ R2, R8, c[0x0][0x320] ;  /* 0x0000c80008027a20 */ /* 0x004fc80000410000 */
[----:B------:R2:W1:Y:S03]  /*2790*/  MUFU.TANH R67, R2 ;  /* 0x0000000200437308 */ /* 0x0004660000002400 */
[----:B-----5:R-:W-:Y:S01]  /*27a0*/  HMMA.16816.F32.BF16 R16, R216, R36, R16 ;  /* 0x00000024d810723c */ /* 0x020fe20000041810 */
[----:B--2---:R-:W-:-:S04]  /*27b0*/  FMUL.FTZ R2, R9, c[0x0][0x320] ;  /* 0x0000c80009027a20 */ /* 0x004fc80000410000 */
[----:B------:R2:W1:Y:S02]  /*27c0*/  MUFU.TANH R66, R2 ;  /* 0x0000000200427308 */ /* 0x0004640000002400 */
[----:B--2---:R-:W-:-:S06]  /*27d0*/  FMUL.FTZ R2, R10, c[0x0][0x320] ;  /* 0x0000c8000a027a20 */ /* 0x004fcc0000410000 */
[----:B------:R2:W1:Y:S02]  /*27e0*/  MUFU.TANH R65, R2 ;  /* 0x0000000200417308 */ /* 0x0004640000002400 */
[----:B--2---:R-:W-:Y:S02]  /*27f0*/  FMUL.FTZ R2, R11, c[0x0][0x320] ;  /* 0x0000c8000b027a20 */ /* 0x004fe40000410000 */
[----:B------:R-:W-:Y:S04]  /*2800*/  HMMA.16816.F32.BF16 R8, R208, R62, R96 ;  /* 0x0000003ed008723c */ /* 0x000fe80000041860 */
[----:B------:R2:W1:Y:S02]  /*2810*/  MUFU.TANH R64, R2 ;  /* 0x0000000200407308 */ /* 0x0004640000002400 */
[----:B--2---:R-:W-:-:S02]  /*2820*/  FMUL.FTZ R2, R24, c[0x0][0x320] ;  /* 0x0000c80018027a20 */ /* 0x004fc40000410000 */
[----:B------:R-:W-:Y:S04]  /*2830*/  HMMA.16816.F32.BF16 R24, R220, R44, R20 ;  /* 0x0000002cdc18723c */ /* 0x000fe80000041814 */
[----:B------:R-:W2:Y:S11]  /*2840*/  MUFU.TANH R45, R13 ;  /* 0x0000000d002d7308 */ /* 0x000eb60000002400 */
[----:B------:R-:W-:Y:S01]  /*2850*/  @!UPT UIADD3 URZ, URZ, URZ, URZ ;  /* 0x0000003f3f3ff290 */ /* 0x000fe2000fffe03f */
[----:B------:R-:W-:Y:S01]  /*2860*/  HMMA.16816.F32.BF16 R8, R212, R54, R8 ;  /* 0x00000036d408723c */ /* 0x000fe20000041808 */
[----:B------:R1:W1:Y:S07]  /*2870*/  MUFU.TANH R44, R14 ;  /* 0x0000000e002c7308 */ /* 0x00026e0000002400 */
[----:B------:R-:W-:Y:S01]  /*2880*/  HMMA.16816.F32.BF16 R20, R220, R46, R28 ;  /* 0x0000002edc14723c */ /* 0x000fe2000004181c */
[----:B------:R2:W2:Y:S01]  /*2890*/  MUFU.TANH R61, R2 ;  /* 0x00000002003d7308 */ /* 0x0004a20000002400 */
[----:B------:R-:W-:-:S06]  /*28a0*/  FMUL.FTZ R25, R25, c[0x0][0x320] ;  /* 0x0000c80019197a20 */ /* 0x000fcc0000410000 */
[----:B-1----:R-:W-:Y:S01]  /*28b0*/  HMMA.16816.F32.BF16 R12, R220, R32, R16 ;  /* 0x00000020dc0c723c */ /* 0x002fe20000041810 */
[----:B------:R-:W-:Y:S02]  /*28c0*/  FMUL.FTZ R26, R26, c[0x0][0x320] ;  /* 0x0000c8001a1a7a20 */ /* 0x000fe40000410000 */
[----:B------:R-:W-:Y:S01]  /*28d0*/  FMUL.FTZ R27, R27, c[0x0][0x320] ;  /* 0x0000c8001b1b7a20 */ /* 0x000fe20000410000 */
[----:B------:R1:W1:Y:S01]  /*28e0*/  MUFU.TANH R41, R25 ;  /* 0x0000001900297308 */ /* 0x0002620000002400 */
[----:B------:R-:W-:-:S03]  /*28f0*/  FMUL.FTZ R24, R24, c[0x0][0x320] ;  /* 0x0000c80018187a20 */ /* 0x000fc60000410000 */
[----:B------:R-:W-:Y:S04]  /*2900*/  HMMA.16816.F32.BF16 R8, R216, R38, R8 ;  /* 0x00000026d808723c */ /* 0x000fe80000041808 */
[----:B------:R1:W1:Y:S04]  /*2910*/  MUFU.TANH R40, R26 ;  /* 0x0000001a00287308 */ /* 0x0002680000002400 */
[----:B------:R-:W-:Y:S02]  /*2920*/  FMUL.FTZ R20, R20, c[0x0][0x320] ;  /* 0x0000c80014147a20 */ /* 0x000fe40000410000 */
[----:B------:R-:W-:-:S02]  /*2930*/  FMUL.FTZ R21, R21, c[0x0][0x320] ;  /* 0x0000c80015157a20 */ /* 0x000fc40000410000 */
[----:B------:R-:W-:Y:S01]  /*2940*/  FMUL.FTZ R22, R22, c[0x0][0x320] ;  /* 0x0000c80016167a20 */ /* 0x000fe20000410000 */
[----:B------:R1:W1:Y:S01]  /*2950*/  MUFU.TANH R37, R27 ;  /* 0x0000001b00257308 */ /* 0x0002620000002400 */
[----:B------:R-:W-:Y:S02]  /*2960*/  FMUL.FTZ R23, R23, c[0x0][0x320] ;  /* 0x0000c80017177a20 */ /* 0x000fe40000410000 */
[----:B------:R-:W-:Y:S02]  /*2970*/  FMUL.FTZ R12, R12, c[0x0][0x320] ;  /* 0x0000c8000c0c7a20 */ /* 0x000fe40000410000 */
[----:B------:R-:W-:Y:S02]  /*2980*/  FMUL.FTZ R13, R13, c[0x0][0x320] ;  /* 0x0000c8000d0d7a20 */ /* 0x000fe40000410000 */
[----:B------:R-:W-:Y:S01]  /*2990*/  FMUL.FTZ R14, R14, c[0x0][0x320] ;  /* 0x0000c8000e0e7a20 */ /* 0x000fe20000410000 */
[----:B------:R1:W1:Y:S01]  /*29a0*/  MUFU.TANH R42, R24 ;  /* 0x00000018002a7308 */ /* 0x0002620000002400 */
[----:B------:R-:W-:-:S02]  /*29b0*/  FMUL.FTZ R15, R15, c[0x0][0x320] ;  /* 0x0000c8000f0f7a20 */ /* 0x000fc40000410000 */
[----:B------:R-:W-:Y:S05]  /*29c0*/  HMMA.16816.F32.BF16 R8, R220, R34, R8 ;  /* 0x00000022dc08723c */ /* 0x000fea0000041808 */
[----:B------:R1:W1:Y:S08]  /*29d0*/  MUFU.TANH R36, R20 ;  /* 0x0000001400247308 */ /* 0x0002700000002400 */
[----:B------:R1:W1:Y:S08]  /*29e0*/  MUFU.TANH R33, R21 ;  /* 0x0000001500217308 */ /* 0x0002700000002400 */
[----:B------:R1:W1:Y:S03]  /*29f0*/  MUFU.TANH R27, R22 ;  /* 0x00000016001b7308 */ /* 0x0002660000002400 */
[----:B------:R-:W-:-:S02]  /*2a00*/  FMUL.FTZ R8, R8, c[0x0][0x320] ;  /* 0x0000c80008087a20 */ /* 0x000fc40000410000 */
[----:B------:R-:W-:Y:S02]  /*2a10*/  FMUL.FTZ R9, R9, c[0x0][0x320] ;  /* 0x0000c80009097a20 */ /* 0x000fe40000410000 */
[----:B------:R-:W-:Y:S01]  /*2a20*/  FMUL.FTZ R10, R10, c[0x0][0x320] ;  /* 0x0000c8000a0a7a20 */ /* 0x000fe20000410000 */
[----:B------:R1:W1:Y:S01]  /*2a30*/  MUFU.TANH R30, R23 ;  /* 0x00000017001e7308 */ /* 0x0002620000002400 */
[----:B------:R-:W-:-:S07]  /*2a40*/  FMUL.FTZ R11, R11, c[0x0][0x320] ;  /* 0x0000c8000b0b7a20 */ /* 0x000fce0000410000 */
[----:B------:R1:W1:Y:S08]  /*2a50*/  MUFU.TANH R26, R12 ;  /* 0x0000000c001a7308 */ /* 0x0002700000002400 */
[----:B------:R1:W1:Y:S08]  /*2a60*/  MUFU.TANH R25, R13 ;  /* 0x0000000d00197308 */ /* 0x0002700000002400 */
[----:B------:R1:W1:Y:S08]  /*2a70*/  MUFU.TANH R19, R14 ;  /* 0x0000000e00137308 */ /* 0x0002700000002400 */
[----:B------:R1:W1:Y:S08]  /*2a80*/  MUFU.TANH R34, R15 ;  /* 0x0000000f00227308 */ /* 0x0002700000002400 */
[----:B------:R1:W1:Y:S08]  /*2a90*/  MUFU.TANH R18, R8 ;  /* 0x0000000800127308 */ /* 0x0002700000002400 */
[----:B------:R1:W1:Y:S08]  /*2aa0*/  MUFU.TANH R17, R9 ;  /* 0x0000000900117308 */ /* 0x0002700000002400 */
[----:B------:R1:W1:Y:S08]  /*2ab0*/  MUFU.TANH R32, R10 ;  /* 0x0000000a00207308 */ /* 0x0002700000002400 */
[----:B------:R1:W1:Y:S01]  /*2ac0*/  MUFU.TANH R31, R11 ;  /* 0x0000000b001f7308 */ /* 0x0002620000002400 */
[----:B------:R-:W-:Y:S06]  /*2ad0*/  BAR.SYNC.DEFER_BLOCKING 0x0 ;  /* 0x0000000000007b1d */ /* 0x000fec0000010000 */
[----:B------:R-:W-:Y:S05]  /*2ae0*/  @!P3 BRA `(.L_x_1) ;  /* 0x000001f00000b947 */ /* 0x000fea0003800000 */
[----:B--234-:R-:W-:Y:S01]  /*2af0*/  IADD3 R6, R141, -0x2, RZ ;  /* 0xfffffffe8d067810 */ /* 0x01cfe20007ffe0ff */
[C---:B-1----:R-:W-:Y:S01]  /*2b00*/  IMAD.SHL.U32 R8, R135.reuse, 0x40, RZ ;  /* 0x0000004087087824 */ /* 0x042fe200078e00ff */
[----:B------:R-:W-:Y:S01]  /*2b10*/  SHF.L.U64.HI R9, R135, 0x6, R138 ;  /* 0x0000000687097819 */ /* 0x000fe2000001028a */
[----:B------:R-:W-:Y:S01]  /*2b20*/  IMAD.SHL.U32 R14, R140, 0x2, RZ ;  /* 0x000000028c0e7824 */ /* 0x000fe200078e00ff */
[----:B------:R-:W-:Y:S01]  /*2b30*/  SHF.R.S32.HI R3, RZ, 0x1f, R6 ;  /* 0x0000001fff037819 */ /* 0x000fe20000011406 */
[----:B------:R-:W-:-:S02]  /*2b40*/  IMAD R2, R134, R6, RZ ;  /* 0x0000000686027224 */ /* 0x000fc400078e02ff */
[----:B------:R-:W-:-:S04]  /*2b50*/  IMAD.WIDE.U32 R6, R6, R136, R142 ;  /* 0x0000008806067225 */ /* 0x000fc800078e008e */
[----:B------:R-:W-:Y:S01]  /*2b60*/  IMAD R3, R3, R136, R2 ;  /* 0x0000008803037224 */ /* 0x000fe200078e0202 */
[----:B------:R-:W-:-:S03]  /*2b70*/  LEA R2, P0, R6, c[0x0][0x1c8], 0x1 ;  /* 0x0000720006027a11 */ /* 0x000fc600078008ff */
[----:B------:R-:W-:Y:S01]  /*2b80*/  IMAD.IADD R3, R7, 0x1, R3 ;  /* 0x0000000107037824 */ /* 0x000fe200078e0203 */
[----:B------:R-:W-:-:S04]  /*2b90*/  IADD3 R12, P2, P1, R8, 0x80, R2 ;  /* 0x00000080080c7810 */ /* 0x000fc8000795e002 */
[----:B------:R-:W-:Y:S02]  /*2ba0*/  LEA.HI.X R3, R6, c[0x0][0x1cc], R3, 0x1, P0 ;  /* 0x0000730006037a11 */ /* 0x000fe400000f0c03 */
[C---:B------:R-:W-:Y:S02]  /*2bb0*/  IADD3 R6, P0, R8.reuse, R2, RZ ;  /* 0x0000000208067210 */ /* 0x040fe40007f1e0ff */
[C-C-:B------:R-:W-:Y:S01]  /*2bc0*/  IADD3.X R13, R9.reuse, RZ, R3.reuse, P2, P1 ;  /* 0x000000ff090d7210 */ /* 0x140fe200017e2403 */
[----:B------:R-:W-:Y:S01]  /*2bd0*/  @!PT LDS RZ, [RZ] ;  /* 0x00000000fffff984 */ /* 0x000fe20000000800 */
[----:B------:R-:W-:Y:S01]  /*2be0*/  @!PT LDS RZ, [RZ] ;  /* 0x00000000fffff984 */ /* 0x000fe20000000800 */
[----:B------:R-:W-:Y:S01]  /*2bf0*/  @!PT LDS RZ, [RZ] ;  /* 0x00000000fffff984 */ /* 0x000fe20000000800 */
[----:B------:R1:W-:Y:S01]  /*2c00*/  LDGSTS.E.BYPASS.LTC128B.128 [R14+0xc100], [R2.64], !P6 ;  /* 0x0c100000020e7fae */ /* 0x0003e2000f101d48 */
[----:B------:R-:W-:Y:S01]  /*2c10*/  IADD3 R10, P2, P1, R8, 0x100, R2 ;  /* 0x00000100080a7810 */ /* 0x000fe2000795e002 */
[C-C-:B------:R-:W-:Y:S01]  /*2c20*/  IMAD.X R7, R9.reuse, 0x1, R3.reuse, P0 ;  /* 0x0000000109077824 */ /* 0x140fe200000e0603 */
[----:B------:R-:W-:Y:S01]  /*2c30*/  IADD3 R8, P0, R6, R8, RZ ;  /* 0x0000000806087210 */ /* 0x000fe20007f1e0ff */
[----:B------:R1:W-:Y:S01]  /*2c40*/  LDGSTS.E.BYPASS.LTC128B.128 [R14+0xf100], [R2.64+0x80], !P5 ;  /* 0x0f100080020e7fae */ /* 0x0003e2000e901d48 */
[----:B------:R-:W-:-:S03]  /*2c50*/  IADD3.X R11, R9, RZ, R3, P2, P1 ;  /* 0x000000ff090b7210 */ /* 0x000fc600017e2403 */
[----:B------:R-:W-:Y:S01]  /*2c60*/  IMAD.X R9, R7, 0x1, R9, P0 ;  /* 0x0000000107097824 */ /* 0x000fe200000e0609 */
[----:B------:R1:W-:Y:S04]  /*2c70*/  LDGSTS.E.BYPASS.LTC128B.128 [R14+0x12100], [R2.64+0x100], !P4 ;  /* 0x12100100020e7fae */ /* 0x0003e8000e101d48 */
[----:B------:R1:W-:Y:S04]  /*2c80*/  LDGSTS.E.BYPASS.LTC128B.128 [R14+0xd100], [R6.64], !P6 ;  /* 0x0d100000060e7fae */ /* 0x0003e8000f101d48 */
[----:B------:R1:W-:Y:S04]  /*2c90*/  LDGSTS.E.BYPASS.LTC128B.128 [R14+0x10100], [R12.64], !P5 ;  /* 0x101000000c0e7fae */ /* 0x0003e8000e901d48 */
[----:B------:R1:W-:Y:S04]  /*2ca0*/  LDGSTS.E.BYPASS.LTC128B.128 [R14+0x13100], [R10.64], !P4 ;  /* 0x131000000a0e7fae */ /* 0x0003e8000e101d48 */
[----:B------:R1:W-:Y:S04]  /*2cb0*/  LDGSTS.E.BYPASS.LTC128B.128 [R14+0xe100], [R8.64], !P6 ;  /* 0x0e100000080e7fae */ /* 0x0003e8000f101d48 */
[----:B------:R1:W-:Y:S04]  /*2cc0*/  LDGSTS.E.BYPASS.LTC128B.128 [R14+0x11100], [R8.64+0x80], !P5 ;  /* 0x11100080080e7fae */ /* 0x0003e8000e901d48 */
[----:B------:R1:W-:Y:S02]  /*2cd0*/  LDGSTS.E.BYPASS.LTC128B.128 [R14+0x14100], [R8.64+0x100], !P4 ;  /* 0x14100100080e7fae */ /* 0x0003e4000e101d48 */
.L_x_1:
[----:B--234-:R-:W-:Y:S01]  /*2ce0*/  STL [R1+0x80], R188 ;  /* 0x000080bc01007387 */ /* 0x01cfe20000100800 */
[----:B-1----:R-:W-:Y:S01]  /*2cf0*/  SHF.R.S32.HI R2, RZ, 0x1f, R132 ;  /* 0x0000001fff027819 */ /* 0x002fe20000011484 */
[----:B------:R-:W-:-:S02]  /*2d00*/  IMAD.SHL.U32 R225, R5, 0x2, RZ ;  /* 0x0000000205e17824 */ /* 0x000fc400078e00ff */
[----:B------:R-:W-:Y:S01]  /*2d10*/  STL [R1+0x7c], R187 ;  /* 0x00007cbb01007387 */ /* 0x000fe20000100800 */
[----:B------:R-:W-:Y:S01]  /*2d20*/  LEA.HI R3, R2, R132, RZ, 0x2 ;  /* 0x0000008402037211 */ /* 0x000fe200078f10ff */
[----:B------:R-:W-:Y:S01]  /*2d30*/  IMAD R229, R0, 0x2, R225 ;  /* 0x0000000200e57824 */ /* 0x000fe200078e02e1 */
[----:B------:R-:W-:Y:S01]  /*2d40*/  LEA R226, R4, R225, 0x1 ;  /* 0x000000e104e27211 */ /* 0x000fe200078e08ff */
[----:B------:R-:W-:Y:S01]  /*2d50*/  STL [R1+0x78], R186 ;  /* 0x000078ba01007387 */ /* 0x000fe20000100800 */
[----:B------:R-:W-:Y:S02]  /*2d60*/  LOP3.LUT R2, R3, 0x7ffffffc, RZ, 0xc0, !PT ;  /* 0x7ffffffc03027812 */ /* 0x000fe400078ec0ff */
[----:B------:R-:W-:Y:S01]  /*2d70*/  LEA R228, R0, R226, 0x1 ;  /* 0x000000e200e47211 */ /* 0x000fe200078e08ff */
[----:B------:R-:W-:Y:S02]  /*2d80*/  STL [R1+0x74], R185 ;  /* 0x000074b901007387 */ /* 0x000fe40000100800 */
[----:B------:R-:W-:-:S02]  /*2d90*/  IMAD.IADD R2, R132, 0x1, -R2 ;  /* 0x0000000184027824 */ /* 0x000fc400078e0a02 */
[----:B------:R-:W-:Y:S04]  /*2da0*/  STL [R1+0x70], R184 ;  /* 0x000070b801007387 */ /* 0x000fe80000100800 */
        /* <DEDUP_REMOVED lines=8> */
[----:B------:R1:W-:Y:S04]  /*2e30*/  STL [R1+0x4c], R3 ;  /* 0x00004c0301007387 */ /* 0x0003e80000100800 */
[----:B------:R-:W-:Y:S04]  /*2e40*/  LDSM.16.MT88.4 R76, [R229+0x3900] ;  /* 0x00390000e54c783b */ /* 0x000fe80000004200 */
[----:B------:R-:W0:Y:S01]  /*2e50*/  LDGDEPBAR ;  /* 0x00000000000079af */ /* 0x000e220000000000 */
[----:B-1----:R-:W-:-:S05]  /*2e60*/  IADD3 R3, R133, c[0x0][0x1d0], RZ ;  /* 0x0000740085037a10 */ /* 0x002fca0007ffe0ff */
[----:B------:R-:W-:-:S05]  /*2e70*/  IMAD R2, R2, -0x2, R3 ;  /* 0xfffffffe02027824 */ /* 0x000fca00078e0203 */
[C---:B------:R-:W-:Y:S02]  /*2e80*/  ISETP.GT.AND P2, PT, R2.reuse, RZ, PT ;  /* 0x000000ff0200720c */ /* 0x040fe40003f44270 */
[C---:B------:R-:W-:Y:S02]  /*2e90*/  ISETP.GT.AND P1, PT, R2.reuse, 0x1, PT ;  /* 0x000000010200780c */ /* 0x040fe40003f24270 */
[----:B------:R-:W-:Y:S02]  /*2ea0*/  ISETP.GT.AND P0, PT, R2, 0x8, PT ;  /* 0x000000080200780c */ /* 0x000fe40003f04270 */
[----:B------:R-:W-:Y:S02]  /*2eb0*/  FSEL R7, R101, -INF , P2 ;  /* 0xff80000065077808 */ /* 0x000fe40001000000 */
[----:B------:R-:W-:Y:S02]  /*2ec0*/  FSEL R8, R100, -INF , P1 ;  /* 0xff80000064087808 */ /* 0x000fe40000800000 */
[----:B------:R-:W-:-:S02]  /*2ed0*/  FSEL R16, R95, -INF , P2 ;  /* 0xff8000005f107808 */ /* 0x000fc40001000000 */
[----:B------:R-:W-:Y:S02]  /*2ee0*/  ISETP.GT.AND P2, PT, R2, 0x9, PT ;  /* 0x000000090200780c */ /* 0x000fe40003f44270 */
[----:B------:R-:W-:Y:S02]  /*2ef0*/  FSEL R9, R93, -INF , P0 ;  /* 0xff8000005d097808 */ /* 0x000fe40000000000 */
[----:B------:R-:W-:Y:S02]  /*2f00*/  FMNMX.FTZ R100, R7, R8, !PT ;  /* 0x0000000807647209 */ /* 0x000fe40007810000 */
[----:B------:R-:W-:Y:S02]  /*2f10*/  FSEL R20, R94, -INF , P1 ;  /* 0xff8000005e147808 */ /* 0x000fe40000800000 */
[----:B------:R-:W-:Y:S02]  /*2f20*/  ISETP.GT.AND P1, PT, R2, 0x10, PT ;  /* 0x000000100200780c */ /* 0x000fe40003f24270 */
[----:B------:R-:W-:-:S02]  /*2f30*/  FSEL R10, R92, -INF , P2 ;  /* 0xff8000005c0a7808 */ /* 0x000fc40001000000 */
[----:B------:R-:W-:Y:S02]  /*2f40*/  FMNMX.FTZ R100, R9, R100, !PT ;  /* 0x0000006409647209 */ /* 0x000fe40007810000 */
[----:B------:R-:W-:Y:S02]  /*2f50*/  FSEL R21, R87, -INF , P0 ;  /* 0xff80000057157808 */ /* 0x000fe40000000000 */
[----:B------:R-:W-:Y:S02]  /*2f60*/  ISETP.GT.AND P0, PT, R2, 0x11, PT ;  /* 0x000000110200780c */ /* 0x000fe40003f04270 */
[----:B------:R-:W-:Y:S02]  /*2f70*/  FSEL R11, R85, -INF , P1 ;  /* 0xff800000550b7808 */ /* 0x000fe40000800000 */
[----:B------:R-:W-:Y:S02]  /*2f80*/  FMNMX.FTZ R100, R10, R100, !PT ;  /* 0x000000640a647209 */ /* 0x000fe40007810000 */
        /* <DEDUP_REMOVED lines=19> */
[----:B------:R-:W-:Y:S01]  /*30c0*/  FMNMX.FTZ R100, R83, R100, !PT ;  /* 0x0000006453647209 */ /* 0x000fe20007810000 */
[----:B------:R-:W-:Y:S01]  /*30d0*/  LDSM.16.MT88.4 R72, [R229+0x3100] ;  /* 0x00310000e548783b */ /* 0x000fe20000004200 */
[----:B------:R-:W-:Y:S02]  /*30e0*/  FSEL R90, R69, -INF , P0 ;  /* 0xff800000455a7808 */ /* 0x000fe40000000000 */
[----:B------:R-:W-:Y:S02]  /*30f0*/  ISETP.GT.AND P0, PT, R2, 0x29, PT ;  /* 0x000000290200780c */ /* 0x000fe40003f04270 */
[----:B------:R-:W-:Y:S02]  /*3100*/  FSEL R81, R67, -INF , P1 ;  /* 0xff80000043517808 */ /* 0x000fe40000800000 */
[----:B------:R-:W-:Y:S02]  /*3110*/  FMNMX.FTZ R100, R82, R100, !PT ;  /* 0x0000006452647209 */ /* 0x000fe40007810000 */
[----:B------:R-:W-:-:S02]  /*3120*/  FSEL R89, R68, -INF , P2 ;  /* 0xff80000044597808 */ /* 0x000fc40001000000 */
[----:B------:R-:W-:Y:S01]  /*3130*/  ISETP.GT.AND P2, PT, R2, 0x30, PT ;  /* 0x000000300200780c */ /* 0x000fe20003f44270 */
[----:B------:R-:W-:Y:S01]  /*3140*/  LDSM.16.MT88.4 R68, [R228+0x900] ;  /* 0x00090000e444783b */ /* 0x000fe20000004200 */
[----:B------:R-:W-:Y:S02]  /*3150*/  FSEL R80, R66, -INF , P0 ;  /* 0xff80000042507808 */ /* 0x000fe40000000000 */
[----:B------:R-:W-:Y:S02]  /*3160*/  FMNMX.FTZ R100, R81, R100, !PT ;  /* 0x0000006451647209 */ /* 0x000fe40007810000 */
[----:B------:R-:W-:Y:S02]  /*3170*/  FSEL R88, R65, -INF , P1 ;  /* 0xff80000041587808 */ /* 0x000fe40000800000 */
[----:B------:R-:W-:Y:S02]  /*3180*/  ISETP.GT.AND P1, PT, R2, 0x31, PT ;  /* 0x000000310200780c */ /* 0x000fe40003f24270 */
[----:B------:R-:W-:-:S02]  /*3190*/  FSEL R249, R61, -INF , P2 ;  /* 0xff8000003df97808 */ /* 0x000fc40001000000 */
[----:B------:R-:W-:Y:S02]  /*31a0*/  FMNMX.FTZ R100, R80, R100, !PT ;  /* 0x0000006450647209 */ /* 0x000fe40007810000 */
[----:B------:R-:W-:Y:S02]  /*31b0*/  FMNMX.FTZ R3, R16, R20, !PT ;  /* 0x0000001410037209 */ /* 0x000fe40007810000 */
[----:B------:R-:W-:Y:S02]  /*31c0*/  FSEL R91, R64, -INF , P0 ;  /* 0xff800000405b7808 */ /* 0x000fe40000000000 */
[----:B------:R-:W-:Y:S01]  /*31d0*/  ISETP.GT.AND P0, PT, R2, 0x38, PT ;  /* 0x000000380200780c */ /* 0x000fe20003f04270 */
[----:B------:R-:W-:Y:S01]  /*31e0*/  LDSM.16.MT88.4 R64, [R225+0x3900] ;  /* 0x00390000e140783b */ /* 0x000fe20000004200 */
[----:B------:R-:W-:Y:S02]  /*31f0*/  FSEL R103, R60, -INF , P1 ;  /* 0xff8000003c677808 */ /* 0x000fe40000800000 */
[----:B------:R-:W-:Y:S01]  /*3200*/  FMNMX.FTZ R100, R249, R100, !PT ;  /* 0x00000064f9647209 */ /* 0x000fe20007810000 */
[----:B------:R-:W-:Y:S01]  /*3210*/  LDSM.16.MT88.4 R60, [R226+0x3900] ;  /* 0x00390000e23c783b */ /* 0x000fe20000004200 */
[----:B------:R-:W-:-:S02]  /*3220*/  FMNMX.FTZ R3, R21, R3, !PT ;  /* 0x0000000315037209 */ /* 0x000fc40007810000 */
[----:B------:R-:W-:Y:S02]  /*3230*/  FSEL R252, R52, -INF , P2 ;  /* 0xff80000034fc7808 */ /* 0x000fe40001000000 */
[----:B------:R-:W-:Y:S01]  /*3240*/  ISETP.GT.AND P2, PT, R2, 0x39, PT ;  /* 0x000000390200780c */ /* 0x000fe20003f44270 */
[----:B------:R-:W-:Y:S01]  /*3250*/  LDSM.16.MT88.4 R52, [R226+0x900] ;  /* 0x00090000e234783b */ /* 0x000fe20000004200 */
[----:B------:R-:W-:Y:S02]  /*3260*/  FSEL R102, R48, -INF , P0 ;  /* 0xff80000030667808 */ /* 0x000fe40000000000 */
[----:B------:R-:W-:Y:S02]  /*3270*/  FMNMX.FTZ R100, R103, R100, !PT ;  /* 0x0000006467647209 */ /* 0x000fe40007810000 */
[----:B------:R-:W-:Y:S02]  /*3280*/  FMNMX.FTZ R3, R22, R3, !PT ;  /* 0x0000000316037209 */ /* 0x000fe40007810000 */
[----:B------:R-:W-:-:S02]  /*3290*/  FSEL R251, R49, -INF , P1 ;  /* 0xff80000031fb7808 */ /* 0x000fc40000800000 */
[----:B------:R-:W-:Y:S01]  /*32a0*/  ISETP.GT.AND P1, PT, R2, 0x40, PT ;  /* 0x000000400200780c */ /* 0x000fe20003f24270 */
[----:B------:R-:W-:Y:S01]  /*32b0*/  LDSM.16.MT88.4 R48, [R225+0x3100] ;  /* 0x00310000e130783b */ /* 0x000fe20000004200 */
[----:B------:R-:W-:Y:S02]  /*32c0*/  FSEL R101, R45, -INF , P2 ;  /* 0xff8000002d657808 */ /* 0x000fe40001000000 */
[----:B------:R-:W-:Y:S02]  /*32d0*/  FMNMX.FTZ R100, R102, R100, !PT ;  /* 0x0000006466647209 */ /* 0x000fe40007810000 */
[----:B------:R-:W-:Y:S02]  /*32e0*/  FMNMX.FTZ R3, R23, R3, !PT ;  /* 0x0000000317037209 */ /* 0x000fe40007810000 */
[----:B------:R-:W-:Y:S02]  /*32f0*/  FSEL R250, R44, -INF , P0 ;  /* 0xff8000002cfa7808 */ /* 0x000fe40000000000 */
[----:B------:R-:W-:Y:S01]  /*3300*/  ISETP.GT.AND P0, PT, R2, 0x41, PT ;  /* 0x000000410200780c */ /* 0x000fe20003f04270 */
[----:B------:R-:W-:Y:S01]  /*3310*/  LDSM.16.MT88.4 R44, [R229+0x100] ;  /* 0x00010000e52c783b */ /* 0x000fe20000004200 */
[----:B------:R-:W-:-:S02]  /*3320*/  FSEL R116, R42, -INF , P1 ;  /* 0xff8000002a747808 */ /* 0x000fc40000800000 */
[----:B------:R-:W-:Y:S02]  /*3330*/  FMNMX.FTZ R100, R101, R100, !PT ;  /* 0x0000006465647209 */ /* 0x000fe40007810000 */
[----:B------:R-:W-:Y:S02]  /*3340*/  FMNMX.FTZ R3, R24, R3, !PT ;  /* 0x0000000318037209 */ /* 0x000fe40007810000 */
[----:B------:R-:W-:Y:S02]  /*3350*/  FSEL R121, R43, -INF , P2 ;  /* 0xff8000002b797808 */ /* 0x000fe40001000000 */
[----:B------:R-:W-:Y:S02]  /*3360*/  ISETP.GT.AND P2, PT, R2, 0x48, PT ;  /* 0x000000480200780c */ /* 0x000fe40003f44270 */
[----:B------:R-:W-:Y:S02]  /*3370*/  FSEL R115, R41, -INF , P0 ;  /* 0xff80000029737808 */ /* 0x000fe40000000000 */
[----:B------:R-:W-:-:S02]  /*3380*/  FMNMX.FTZ R100, R116, R100, !PT ;  /* 0x0000006474647209 */ /* 0x000fc40007810000 */
[----:B------:R-:W-:Y:S02]  /*3390*/  FMNMX.FTZ R3, R28, R3, !PT ;  /* 0x000000031c037209 */ /* 0x000fe40007810000 */
[----:B------:R-:W-:Y:S02]  /*33a0*/  FSEL R110, R40, -INF , P1 ;  /* 0xff800000286e7808 */ /* 0x000fe40000800000 */
[----:B------:R-:W-:Y:S01]  /*33b0*/  ISETP.GT.AND P1, PT, R2, 0x49, PT ;  /* 0x000000490200780c */ /* 0x000fe20003f24270 */
[----:B------:R-:W-:Y:S01]  /*33c0*/  LDSM.16.MT88.4 R40, [R226+0x100] ;  /* 0x00010000e228783b */ /* 0x000fe20000004200 */
[----:B------:R-:W-:Y:S02]  /*33d0*/  FSEL R117, R36, -INF , P2 ;  /* 0xff80000024757808 */ /* 0x000fe40001000000 */
[----:B------:R-:W-:Y:S02]  /*33e0*/  FMNMX.FTZ R100, R115, R100, !PT ;  /* 0x0000006473647209 */ /* 0x000fe40007810000 */
        /* <DEDUP_REMOVED lines=8> */
[----:B------:R-:W-:Y:S02]  /*3470*/  ISETP.GT.AND P2, PT, R2, 0x51, PT ;  /* 0x000000510200780c */ /* 0x000fe40003f44270 */
[----:B------:R-:W-:Y:S02]  /*3480*/  FSEL R109, R26, -INF , P0 ;  /* 0xff8000001a6d7808 */ /* 0x000fe40000000000 */
[----:B------:R-:W-:Y:S02]  /*3490*/  FMNMX.FTZ R100, R118, R100, !PT ;  /* 0x0000006476647209 */ /* 0x000fe40007810000 */
[----:B------:R-:W-:Y:S02]  /*34a0*/  FMNMX.FTZ R3, R89, R3, !PT ;  /* 0x0000000359037209 */ /* 0x000fe40007810000 */
[----:B------:R-:W-:Y:S02]  /*34b0*/  FSEL R111, R30, -INF , P1 ;  /* 0xff8000001e6f7808 */ /* 0x000fe40000800000 */
[----:B------:R-:W-:-:S02]  /*34c0*/  FSEL R158, R19, -INF , P0 ;  /* 0xff800000139e7808 */ /* 0x000fc40000000000 */
[C---:B------:R-:W-:Y:S02]  /*34d0*/  ISETP.GT.AND P1, PT, R2.reuse, 0x58, PT ;  /* 0x000000580200780c */ /* 0x040fe40003f24270 */
[----:B------:R-:W-:Y:S02]  /*34e0*/  FSEL R161, R25, -INF , P2 ;  /* 0xff80000019a17808 */ /* 0x000fe40001000000 */
[----:B------:R-:W-:Y:S02]  /*34f0*/  FMNMX.FTZ R100, R109, R100, !PT ;  /* 0x000000646d647209 */ /* 0x000fe40007810000 */
[----:B------:R-:W-:Y:S02]  /*3500*/  ISETP.GT.AND P0, PT, R2, 0x59, PT ;  /* 0x000000590200780c */ /* 0x000fe40003f04270 */
[----:B------:R-:W-:Y:S02]  /*3510*/  FMNMX.FTZ R2, R88, R3, !PT ;  /* 0x0000000358027209 */ /* 0x000fe40007810000 */
[----:B------:R-:W-:-:S02]  /*3520*/  FSEL R160, R18, -INF , P1 ;  /* 0xff80000012a07808 */ /* 0x000fc40000800000 */
[----:B------:R-:W-:Y:S02]  /*3530*/  FMNMX.FTZ R100, R161, R100, !PT ;  /* 0x00000064a1647209 */ /* 0x000fe40007810000 */
[----:B------:R-:W-:Y:S02]  /*3540*/  FMNMX.FTZ R2, R91, R2, !PT ;  /* 0x000000025b027209 */ /* 0x000fe40007810000 */
[----:B------:R-:W-:Y:S02]  /*3550*/  FSEL R159, R17, -INF , P0 ;  /* 0xff800000119f7808 */ /* 0x000fe40000000000 */
[----:B------:R-:W-:Y:S02]  /*3560*/  FMNMX.FTZ R100, R160, R100, !PT ;  /* 0x00000064a0647209 */ /* 0x000fe40007810000 */
[----:B------:R-:W-:Y:S02]  /*3570*/  FMNMX.FTZ R2, R252, R2, !PT ;  /* 0x00000002fc027209 */ /* 0x000fe40007810000 */
[----:B------:R-:W-:-:S02]  /*3580*/  FMNMX.FTZ R100, R159, R100, !PT ;  /* 0x000000649f647209 */ /* 0x000fc40007810000 */
[----:B------:R-:W-:Y:S02]  /*3590*/  FMNMX.FTZ R2, R251, R2, !PT ;  /* 0x00000002fb027209 */ /* 0x000fe40007810000 */
[----:B------:R-:W-:Y:S01]  /*35a0*/  FSEL R157, R34, -INF , P2 ;  /* 0xff800000229d7808 */ /* 0x000fe20001000000 */
[----:B------:R-:W1:Y:S01]  /*35b0*/  SHFL.BFLY PT, R3, R100, 0x2, 0x1f ;  /* 0x0c401f0064037f89 */ /* 0x000e6200000e0000 */
[----:B------:R-:W-:Y:S02]  /*35c0*/  FMNMX.FTZ R2, R250, R2, !PT ;  /* 0x00000002fa027209 */ /* 0x000fe40007810000 */
[----:B------:R-:W-:Y:S02]  /*35d0*/  FSEL R156, R32, -INF , P1 ;  /* 0xff800000209c7808 */ /* 0x000fe40000800000 */
[----:B------:R-:W-:Y:S01]  /*35e0*/  FMNMX.FTZ R2, R121, R2, !PT ;  /* 0x0000000279027209 */ /* 0x000fe20007810000 */
[----:B------:R-:W-:Y:S01]  /*35f0*/  LDSM.16.MT88.4 R32, [R229+0x900] ;  /* 0x00090000e520783b */ /* 0x000fe20000004200 */
[----:B------:R-:W-:-:S02]  /*3600*/  FSEL R185, R31, -INF , P0 ;  /* 0xff8000001fb97808 */ /* 0x000fc40000000000 */
[----:B------:R-:W-:-:S04]  /*3610*/  FMNMX.FTZ R2, R110, R2, !PT ;  /* 0x000000026e027209 */ /* 0x000fc80007810000 */
[----:B------:R-:W-:-:S04]  /*3620*/  FMNMX.FTZ R2, R112, R2, !PT ;  /* 0x0000000270027209 */ /* 0x000fc80007810000 */
[----:B------:R-:W-:-:S04]  /*3630*/  FMNMX.FTZ R2, R186, R2, !PT ;  /* 0x00000002ba027209 */ /* 0x000fc80007810000 */
[----:B------:R-:W-:Y:S02]  /*3640*/  FMNMX.FTZ R2, R111, R2, !PT ;  /* 0x000000026f027209 */ /* 0x000fe40007810000 */
[----:B-1----:R-:W-:Y:S02]  /*3650*/  FMNMX.FTZ R100, R100, R3, !PT ;  /* 0x0000000364647209 */ /* 0x002fe40007810000 */
[----:B------:R-:W-:-:S03]  /*3660*/  FMNMX.FTZ R3, R158, R2, !PT ;  /* 0x000000029e037209 */ /* 0x000fc60007810000 */
[----:B------:R-:W1:Y:S01]  /*3670*/  SHFL.BFLY PT, R2, R100, 0x1, 0x1f ;  /* 0x0c201f0064027f89 */ /* 0x000e6200000e0000 */
[----:B------:R-:W-:-:S04]  /*3680*/  FMNMX.FTZ R3, R157, R3, !PT ;  /* 0x000000039d037209 */ /* 0x000fc80007810000 */
[----:B------:R-:W-:-:S04]  /*3690*/  FMNMX.FTZ R3, R156, R3, !PT ;  /* 0x000000039c037209 */ /* 0x000fc80007810000 */
[----:B------:R-:W-:-:S05]  /*36a0*/  FMNMX.FTZ R3, R185, R3, !PT ;  /* 0x00000003b9037209 */ /* 0x000fca0007810000 */
[----:B------:R-:W2:Y:S01]  /*36b0*/  SHFL.BFLY PT, R6, R3, 0x2, 0x1f ;  /* 0x0c401f0003067f89 */ /* 0x000ea200000e0000 */
[----:B-1----:R-:W-:-:S04]  /*36c0*/  FMNMX.FTZ R100, R100, R2, !PT ;  /* 0x0000000264647209 */ /* 0x002fc80007810000 */
[C---:B------:R-:W-:Y:S01]  /*36d0*/  FSETP.NEU.FTZ.AND P0, PT, R100.reuse, -INF , PT ;  /* 0xff8000006400780b */ /* 0x040fe20003f1d000 */
[----:B------:R-:W-:-:S05]  /*36e0*/  FMUL.FTZ R12, R100, c[0x0][0x2d0] ;  /* 0x0000b400640c7a20 */ /* 0x000fca0000410000 */
[----:B------:R-:W-:Y:S02]  /*36f0*/  FSEL R12, R12, RZ, P0 ;  /* 0x000000ff0c0c7208 */ /* 0x000fe40000000000 */
[----:B--2---:R-:W-:-:S03]  /*3700*/  FMNMX.FTZ R3, R3, R6, !PT ;  /* 0x0000000603037209 */ /* 0x004fc60007810000 */
[--C-:B------:R-:W-:Y:S02]  /*3710*/  FFMA.FTZ R2, R7, c[0x0][0x2d0], -R12.reuse ;  /* 0x0000b40007027a23 */ /* 0x100fe4000001080c */
[--C-:B------:R-:W-:Y:S01]  /*3720*/  FFMA.FTZ R0, R83, c[0x0][0x2d0], -R12.reuse ;  /* 0x0000b40053007a23 */ /* 0x100fe2000001080c */
[----:B------:R-:W1:Y:S01]  /*3730*/  SHFL.BFLY PT, R6, R3, 0x1, 0x1f ;  /* 0x0c201f0003067f89 */ /* 0x000e6200000e0000 */
[----:B------:R2:W-:Y:S02]  /*3740*/  MUFU.EX2 R107, R2 ;  /* 0x00000002006b7308 */ /* 0x0005e40000000800 */
[----:B--2---:R-:W-:-:S06]  /*3750*/  FFMA.FTZ R2, R8, c[0x0][0x2d0], -R12 ;  /* 0x0000b40008027a23 */ /* 0x004fcc000001080c */
[----:B------:R2:W3:Y:S01]  /*3760*/  MUFU.EX2 R114, R2 ;  /* 0x0000000200727308 */ /* 0x0004e20000000800 */
[----:B-1----:R-:W-:Y:S01]  /*3770*/  FMNMX.FTZ R3, R3, R6, !PT ;  /* 0x0000000603037209 */ /* 0x002fe20007810000 */
[----:B------:R-:W-:Y:S02]  /*3780*/  FFMA.FTZ R6, R14, c[0x0][0x2d0], -R12 ;  /* 0x0000b4000e067a23 */ /* 0x000fe4000001080c */
[----:B------:R-:W-:Y:S01]  /*3790*/  IMAD.MOV.U32 R14, RZ, RZ, R121 ;  /* 0x000000ffff0e7224 */ /* 0x000fe200078e0079 */
[----:B------:R-:W-:-:S03]  /*37a0*/  FSETP.NEU.FTZ.AND P0, PT, R3, -INF , PT ;  /* 0xff8000000300780b */ /* 0x000fc60003f1d000 */
[----:B------:R1:W-:Y:S01]  /*37b0*/  MUFU.EX2 R119, R6 ;  /* 0x0000000600777308 */ /* 0x0003e20000000800 */
[----:B--2---:R-:W-:Y:S01]  /*37c0*/  FFMA.FTZ R2, R9, c[0x0][0x2d0], -R12 ;  /* 0x0000b40009027a23 */ /* 0x004fe2000001080c */
[----:B---3--:R-:W-:-:S06]  /*37d0*/  F2FP.BF16.PACK_AB R8, R114, R107 ;  /* 0x0000006b7208723e */ /* 0x008fcc00000010ff */
[----:B------:R2:W-:Y:S01]  /*37e0*/  MUFU.EX2 R162, R2 ;  /* 0x0000000200a27308 */ /* 0x0005e20000000800 */
[----:B-1----:R-:W-:-:S07]  /*37f0*/  FFMA.FTZ R6, R15, c[0x0][0x2d0], -R12 ;  /* 0x0000b4000f067a23 */ /* 0x002fce000001080c */
[----:B------:R-:W1:Y:S01]  /*3800*/  MUFU.EX2 R188, R6 ;  /* 0x0000000600bc7308 */ /* 0x000e620000000800 */
[----:B--2---:R-:W-:-:S07]  /*3810*/  FFMA.FTZ R2, R10, c[0x0][0x2d0], -R12 ;  /* 0x0000b4000a027a23 */ /* 0x004fce000001080c */
[----:B------:R2:W3:Y:S01]  /*3820*/  MUFU.EX2 R104, R2 ;  /* 0x0000000200687308 */ /* 0x0004e20000000800 */
[----:B-1----:R-:W-:Y:S01]  /*3830*/  F2FP.BF16.PACK_AB R6, R188, R119 ;  /* 0x00000077bc06723e */ /* 0x002fe200000010ff */
[----:B--2---:R-:W-:Y:S01]  /*3840*/  FFMA.FTZ R2, R11, c[0x0][0x2d0], -R12 ;  /* 0x0000b4000b027a23 */ /* 0x004fe2000001080c */
[----:B---3--:R-:W-:-:S05]  /*3850*/  F2FP.BF16.PACK_AB R10, R104, R162 ;  /* 0x000000a2680a723e */ /* 0x008fca00000010ff */
[----:B------:R1:W-:Y:S02]  /*3860*/  MUFU.EX2 R163, R2 ;  /* 0x0000000200a37308 */ /* 0x0003e40000000800 */
[----:B-1----:R-:W-:-:S06]  /*3870*/  FFMA.FTZ R2, R13, c[0x0][0x2d0], -R12 ;  /* 0x0000b4000d027a23 */ /* 0x002fcc000001080c */
[----:B------:R1:W-:Y:S02]  /*3880*/  MUFU.EX2 R108, R2 ;  /* 0x00000002006c7308 */ /* 0x0003e40000000800 */
[----:B-1----:R-:W-:-:S05]  /*3890*/  FMUL.FTZ R2, R3, c[0x0][0x2d0] ;  /* 0x0000b40003027a20 */ /* 0x002fca0000410000 */
[----:B------:R-:W-:-:S05]  /*38a0*/  FSEL R2, R2, RZ, P0 ;  /* 0x000000ff02027208 */ /* 0x000fca0000000000 */
[--C-:B------:R-:W-:Y:S02]  /*38b0*/  FFMA.FTZ R5, R16, c[0x0][0x2d0], -R2.reuse ;  /* 0x0000b40010057a23 */ /* 0x100fe40000010802 */
[----:B------:R-:W1:Y:S01]  /*38c0*/  LDSM.16.MT88.4 R16, [R225+0x100] ;  /* 0x00010000e110783b */ /* 0x000e620000004200 */
[--C-:B------:R-:W-:Y:S01]  /*38d0*/  FFMA.FTZ R4, R24, c[0x0][0x2d0], -R2.reuse ;  /* 0x0000b40018047a23 */ /* 0x100fe20000010802 */
[----:B------:R2:W-:Y:S02]  /*38e0*/  MUFU.EX2 R187, R5 ;  /* 0x0000000500bb7308 */ /* 0x0005e40000000800 */
[----:B------:R-:W3:Y:S06]  /*38f0*/  LDSM.16.MT88.4 R24, [R225+0x900] ;  /* 0x00090000e118783b */ /* 0x000eec0000004200 */
[----:B------:R4:W-:Y:S01]  /*3900*/  MUFU.EX2 R122, R4 ;  /* 0x00000004007a7308 */ /* 0x0009e20000000800 */
[----:B--2---:R-:W-:-:S07]  /*3910*/  FFMA.FTZ R5, R20, c[0x0][0x2d0], -R2 ;  /* 0x0000b40014057a23 */ /* 0x004fce0000010802 */
[----:B------:R2:W2:Y:S01]  /*3920*/  MUFU.EX2 R106, R5 ;  /* 0x00000005006a7308 */ /* 0x0004a20000000800 */
[----:B----4-:R-:W-:-:S07]  /*3930*/  FFMA.FTZ R4, R28, c[0x0][0x2d0], -R2 ;  /* 0x0000b4001c047a23 */ /* 0x010fce0000010802 */
[----:B------:R4:W-:Y:S01]  /*3940*/  MUFU.EX2 R105, R4 ;  /* 0x0000000400697308 */ /* 0x0009e20000000800 */
[----:B--2---:R-:W-:Y:S01]  /*3950*/  FFMA.FTZ R5, R21, c[0x0][0x2d0], -R2 ;  /* 0x0000b40015057a23 */ /* 0x004fe20000010802 */
[----:B------:R-:W-:-:S06]  /*3960*/  F2FP.BF16.PACK_AB R9, R106, R187 ;  /* 0x000000bb6a09723e */ /* 0x000fcc00000010ff */
[----:B------:R2:W-:Y:S01]  /*3970*/  MUFU.EX2 R120, R5 ;  /* 0x0000000500787308 */ /* 0x0005e20000000800 */
[----:B----4-:R-:W-:-:S07]  /*3980*/  FFMA.FTZ R4, R29, c[0x0][0x2d0], -R2 ;  /* 0x0000b4001d047a23 */ /* 0x010fce0000010802 */
[----:B------:R4:W1:Y:S01]  /*3990*/  MUFU.EX2 R87, R4 ;  /* 0x0000000400577308 */ /* 0x0008620000000800 */
[----:B--2---:R-:W-:-:S07]  /*39a0*/  FFMA.FTZ R5, R22, c[0x0][0x2d0], -R2 ;  /* 0x0000b40016057a23 */ /* 0x004fce0000010802 */
[----:B------:R-:W2:Y:S01]  /*39b0*/  MUFU.EX2 R184, R5 ;  /* 0x0000000500b87308 */ /* 0x000ea20000000800 */
[----:B----4-:R-:W-:Y:S02]  /*39c0*/  F2FP.BF16.PACK_AB R4, R108, R163 ;  /* 0x000000a36c04723e */ /* 0x010fe400000010ff */
[----:B-1----:R-:W-:Y:S02]  /*39d0*/  F2FP.BF16.PACK_AB R7, R87, R105 ;  /* 0x000000695707723e */ /* 0x002fe400000010ff */
[----:B--2---:R-:W-:Y:S01]  /*39e0*/  F2FP.BF16.PACK_AB R11, R184, R120 ;  /* 0x00000078b80b723e */ /* 0x004fe200000010ff */
[----:B------:R-:W-:-:S04]  /*39f0*/  FFMA.FTZ R5, R23, c[0x0][0x2d0], -R2 ;  /* 0x0000b40017057a23 */ /* 0x000fc80000010802 */
[----:B------:R-:W1:Y:S02]  /*3a00*/  MUFU.EX2 R113, R5 ;  /* 0x0000000500717308 */ /* 0x000e640000000800 */
[C---:B------:R-:W-:Y:S08]  /*3a10*/  HMMA.16816.F32.BF16 R20, R8.reuse, R16, RZ ;  /* 0x000000100814723c */ /* 0x040ff000000418ff */
[----:B------:R-:W-:Y:S01]  /*3a20*/  HMMA.16816.F32.BF16 R16, R8, R18, RZ ;  /* 0x000000120810723c */ /* 0x000fe200000418ff */
[----:B-1----:R-:W-:-:S07]  /*3a30*/  F2FP.BF16.PACK_AB R5, R122, R113 ;  /* 0x000000717a05723e */ /* 0x002fce00000010ff */
[----:B------:R-:W-:Y:S08]  /*3a40*/  HMMA.16816.F32.BF16 R28, R8, R40, RZ ;  /* 0x00000028081c723c */ /* 0x000ff000000418ff */
[C---:B---3--:R-:W-:Y:S08]  /*3a50*/  HMMA.16816.F32.BF16 R56, R4.reuse, R24, R20 ;  /* 0x000000180438723c */ /* 0x048ff00000041814 */
[----:B------:R-:W-:Y:S08]  /*3a60*/  HMMA.16816.F32.BF16 R180, R4, R26, R16 ;  /* 0x0000001a04b4723c */ /* 0x000ff00000041810 */
[C---:B------:R-:W-:Y:S08]  /*3a70*/  HMMA.16816.F32.BF16 R24, R8.reuse, R42, RZ ;  /* 0x0000002a0818723c */ /* 0x040ff000000418ff */
[----:B------:R-:W-:Y:S01]  /*3a80*/  IMAD.MOV.U32 R85, RZ, RZ, R56 ;  /* 0x000000ffff557224 */ /* 0x000fe200078e0038 */
[----:B------:R-:W-:Y:S01]  /*3a90*/  MOV R84, R57 ;  /* 0x0000003900547202 */ /* 0x000fe20000000f00 */
[----:B------:R-:W-:Y:S01]  /*3aa0*/  IMAD.MOV.U32 R15, RZ, RZ, R58 ;  /* 0x000000ffff0f7224 */ /* 0x000fe200078e003a */
[----:B------:R-:W-:Y:S01]  /*3ab0*/  HMMA.16816.F32.BF16 R16, R8, R46, RZ ;  /* 0x0000002e0810723c */ /* 0x000fe200000418ff */
[----:B------:R-:W-:-:S02]  /*3ac0*/  IMAD.MOV.U32 R13, RZ, RZ, R59 ;  /* 0x000000ffff0d7224 */ /* 0x000fc400078e003b */
[----:B------:R-:W1:Y:S05]  /*3ad0*/  LDSM.16.MT88.4 R56, [R226+0x3100] ;  /* 0x00310000e238783b */ /* 0x000e6a0000004200 */
[----:B------:R-:W-:Y:S08]  /*3ae0*/  HMMA.16816.F32.BF16 R20, R8, R44, RZ ;  /* 0x0000002c0814723c */ /* 0x000ff000000418ff */
[C---:B------:R-:W-:Y:S08]  /*3af0*/  HMMA.16816.F32.BF16 R176, R4.reuse, R54, R24 ;  /* 0x0000003604b0723c */ /* 0x040ff00000041818 */
[C---:B------:R-:W-:Y:S01]  /*3b00*/  HMMA.16816.F32.BF16 R164, R4.reuse, R52, R28 ;  /* 0x0000003404a4723c */ /* 0x040fe2000004181c */
[----:B------:R-:W2:Y:S07]  /*3b10*/  LDSM.16.MT88.4 R52, [R228+0x3100] ;  /* 0x00310000e434783b */ /* 0x000eae0000004200 */
[C---:B------:R-:W-:Y:S08]  /*3b20*/  HMMA.16816.F32.BF16 R168, R4.reuse, R34, R16 ;  /* 0x0000002204a8723c */ /* 0x040ff00000041810 */
[----:B------:R-:W-:Y:S08]  /*3b30*/  HMMA.16816.F32.BF16 R172, R4, R32, R20 ;  /* 0x0000002004ac723c */ /* 0x000ff00000041814 */
[C---:B-1----:R-:W-:Y:S08]  /*3b40*/  HMMA.16816.F32.BF16 R24, R8.reuse, R56, RZ ;  /* 0x000000380818723c */ /* 0x042ff000000418ff */
[C---:B------:R-:W-:Y:S08]  /*3b50*/  HMMA.16816.F32.BF16 R16, R8.reuse, R72, RZ ;  /* 0x000000480810723c */ /* 0x040ff000000418ff */
[C---:B------:R-:W-:Y:S01]  /*3b60*/  HMMA.16816.F32.BF16 R20, R8.reuse, R58, RZ ;  /* 0x0000003a0814723c */ /* 0x040fe200000418ff */
[----:B------:R-:W1:Y:S07]  /*3b70*/  LDSM.16.MT88.4 R56, [R225+0x6100] ;  /* 0x00610000e138783b */ /* 0x000e6e0000004200 */
[C---:B------:R-:W-:Y:S08]  /*3b80*/  HMMA.16816.F32.BF16 R40, R8.reuse, R36, RZ ;  /* 0x000000240828723c */ /* 0x040ff000000418ff */
[----:B------:R-:W-:Y:S08]  /*3b90*/  HMMA.16816.F32.BF16 R36, R8, R38, RZ ;  /* 0x000000260824723c */ /* 0x000ff000000418ff */
[C---:B------:R-:W-:Y:S01]  /*3ba0*/  HMMA.16816.F32.BF16 R92, R4.reuse, R60, R24 ;  /* 0x0000003c045c723c */ /* 0x040fe20000041818 */
[----:B------:R-:W3:Y:S07]  /*3bb0*/  LDSM.16.MT88.4 R24, [R228+0x3900] ;  /* 0x00390000e418783b */ /* 0x000eee0000004200 */
[----:B------:R-:W-:Y:S07]  /*3bc0*/  HMMA.16816.F32.BF16 R140, R4, R76, R16 ;  /* 0x0000004c048c723c */ /* 0x000fee0000041810 */
[----:B------:R-:W-:Y:S01]  /*3bd0*/  IMAD.MOV.U32 R77, RZ, RZ, R187 ;  /* 0x000000ffff4d7224 */ /* 0x000fe200078e00bb */
[----:B------:R-:W-:Y:S01]  /*3be0*/  HMMA.16816.F32.BF16 R44, R8, R74, RZ ;  /* 0x0000004a082c723c */ /* 0x000fe200000418ff */
[----:B------:R-:W4:Y:S01]  /*3bf0*/  LDSM.16.MT88.4 R72, [R226+0x6100] ;  /* 0x00610000e248783b */ /* 0x000f220000004200 */
[----:B------:R-:W-:-:S06]  /*3c00*/  MOV R76, R186 ;  /* 0x000000ba004c7202 */ /* 0x000fcc0000000f00 */
[----:B------:R-:W-:Y:S01]  /*3c10*/  HMMA.16816.F32.BF16 R148, R4, R62, R20 ;  /* 0x0000003e0494723c */ /* 0x000fe20000041814 */
[----:B------:R-:W1:Y:S04]  /*3c20*/  LDSM.16.MT88.4 R20, [R229+0x6100] ;  /* 0x00610000e514783b */ /* 0x000e680000004200 */
[----:B------:R-:W1:Y:S03]  /*3c30*/  LDSM.16.MT88.4 R60, [R228+0x6100] ;  /* 0x00610000e43c783b */ /* 0x000e660000004200 */
[----:B--2---:R-:W-:Y:S08]  /*3c40*/  HMMA.16816.F32.BF16 R16, R8, R52, RZ ;  /* 0x000000340810723c */ /* 0x004ff000000418ff */
[C---:B------:R-:W-:Y:S08]  /*3c50*/  HMMA.16816.F32.BF16 R128, R4.reuse, R68, R40 ;  /* 0x000000440480723c */ /* 0x040ff00000041828 */
[----:B------:R-:W-:Y:S01]  /*3c60*/  HMMA.16816.F32.BF16 R152, R4, R70, R36 ;  /* 0x000000460498723c */ /* 0x000fe20000041824 */
[----:B------:R-:W2:Y:S07]  /*3c70*/  LDSM.16.MT88.4 R68, [R225+0x6900] ;  /* 0x00690000e144783b */ /* 0x000eae0000004200 */
[C---:B------:R-:W-:Y:S08]  /*3c80*/  HMMA.16816.F32.BF16 R32, R8.reuse, R48, RZ ;  /* 0x000000300820723c */ /* 0x040ff000000418ff */
[C---:B------:R-:W-:Y:S08]  /*3c90*/  HMMA.16816.F32.BF16 R28, R8.reuse, R50, RZ ;  /* 0x00000032081c723c */ /* 0x040ff000000418ff */
[----:B-1----:R-:W-:Y:S08]  /*3ca0*/  HMMA.16816.F32.BF16 R48, R8, R56, RZ ;  /* 0x000000380830723c */ /* 0x002ff000000418ff */
[C---:B---3--:R-:W-:Y:S01]  /*3cb0*/  HMMA.16816.F32.BF16 R96, R4.reuse, R24, R16 ;  /* 0x000000180460723c */ /* 0x048fe20000041810 */
[----:B------:R-:W1:Y:S06]  /*3cc0*/  LDSM.16.MT88.4 R16, [R228+0x6900] ;  /* 0x00690000e410783b */ /* 0x000e6c0000004200 */
[----:B------:R-:W-:Y:S01]  /*3cd0*/  IMAD.MOV.U32 R25, RZ, RZ, R119 ;  /* 0x000000ffff197224 */ /* 0x000fe200078e0077 */
[----:B------:R-:W-:Y:S01]  /*3ce0*/  HMMA.16816.F32.BF16 R132, R4, R78, R44 ;  /* 0x0000004e0484723c */ /* 0x000fe2000004182c */
[----:B------:R-:W-:-:S06]  /*3cf0*/  IMAD.MOV.U32 R24, RZ, RZ, R118 ;  /* 0x000000ffff187224 */ /* 0x000fcc00078e0076 */
[----:B------:R-:W-:Y:S01]  /*3d00*/  IMAD.MOV.U32 R79, RZ, RZ, R184 ;  /* 0x000000ffff4f7224 */ /* 0x000fe200078e00b8 */
[----:B------:R-:W-:Y:S01]  /*3d10*/  HMMA.16816.F32.BF16 R144, R4, R64, R32 ;  /* 0x000000400490723c */ /* 0x000fe20000041820 */
[----:B------:R-:W-:-:S07]  /*3d20*/  MOV R78, R104 ;  /* 0x00000068004e7202 */ /* 0x000fce0000000f00 */
[----:B------:R-:W-:Y:S01]  /*3d30*/  HMMA.16816.F32.BF16 R136, R4, R66, R28 ;  /* 0x000000420488723c */ /* 0x000fe2000004181c */
[----:B------:R-:W3:Y:S07]  /*3d40*/  LDSM.16.MT88.4 R64, [R226+0x6900] ;  /* 0x00690000e240783b */ /* 0x000eee0000004200 */
[C---:B------:R-:W-:Y:S08]  /*3d50*/  HMMA.16816.F32.BF16 R44, R8.reuse, R58, RZ ;  /* 0x0000003a082c723c */ /* 0x040ff000000418ff */
[C---:B------:R-:W-:Y:S08]  /*3d60*/  HMMA.16816.F32.BF16 R52, R8.reuse, R54, RZ ;  /* 0x000000360834723c */ /* 0x040ff000000418ff */
[C---:B----4-:R-:W-:Y:S07]  /*3d70*/  HMMA.16816.F32.BF16 R40, R8.reuse, R72, RZ ;  /* 0x000000480828723c */ /* 0x050fee00000418ff */
[----:B------:R-:W-:Y:S01]  /*3d80*/  MOV R73, R107 ;  /* 0x0000006b00497202 */ /* 0x000fe20000000f00 */
[----:B------:R-:W-:Y:S01]  /*3d90*/  HMMA.16816.F32.BF16 R56, R8, R74, RZ ;  /* 0x0000004a0838723c */ /* 0x000fe200000418ff */
[----:B------:R-:W-:-:S06]  /*3da0*/  IMAD.MOV.U32 R72, RZ, RZ, R105 ;  /* 0x000000ffff487224 */ /* 0x000fcc00078e0069 */
[----:B------:R-:W-:Y:S01]  /*3db0*/  IMAD.MOV.U32 R75, RZ, RZ, R106 ;  /* 0x000000ffff4b7224 */ /* 0x000fe200078e006a */
[C---:B------:R-:W-:Y:S08]  /*3dc0*/  HMMA.16816.F32.BF16 R36, R8.reuse, R20, RZ ;  /* 0x000000140824723c */ /* 0x040ff000000418ff */
[C---:B------:R-:W-:Y:S01]  /*3dd0*/  HMMA.16816.F32.BF16 R32, R8.reuse, R22, RZ ;  /* 0x000000160820723c */ /* 0x040fe200000418ff */
[----:B------:R-:W4:Y:S07]  /*3de0*/  LDSM.16.MT88.4 R20, [R229+0x6900] ;  /* 0x00690000e514783b */ /* 0x000f2e0000004200 */
[C---:B------:R-:W-:Y:S07]  /*3df0*/  HMMA.16816.F32.BF16 R28, R8.reuse, R60, RZ ;  /* 0x0000003c081c723c */ /* 0x040fee00000418ff */
[----:B------:R-:W-:Y:S01]  /*3e00*/  IMAD.MOV.U32 R61, RZ, RZ, R122 ;  /* 0x000000ffff3d7224 */ /* 0x000fe200078e007a */
[----:B------:R-:W-:Y:S01]  /*3e10*/  HMMA.16816.F32.BF16 R8, R8, R62, RZ ;  /* 0x0000003e0808723c */ /* 0x000fe200000418ff */
[----:B------:R-:W-:-:S06]  /*3e20*/  MOV R60, R120 ;  /* 0x00000078003c7202 */ /* 0x000fcc0000000f00 */
[----:B------:R-:W-:Y:S01]  /*3e30*/  MOV R63, R117 ;  /* 0x00000075003f7202 */ /* 0x000fe20000000f00 */
[----:B--2---:R-:W-:Y:S01]  /*3e40*/  HMMA.16816.F32.BF16 R120, R4, R68, R48 ;  /* 0x000000440478723c */ /* 0x004fe20000041830 */
[----:B------:R2:W-:Y:S01]  /*3e50*/  MUFU.EX2 R51, R0 ;  /* 0x0000000000337308 */ /* 0x0005e20000000800 */
[----:B------:R-:W-:-:S05]  /*3e60*/  IMAD.MOV.U32 R62, RZ, RZ, R116 ;  /* 0x000000ffff3e7224 */ /* 0x000fca00078e0074 */
[----:B------:R-:W-:Y:S01]  /*3e70*/  IMAD.MOV.U32 R49, RZ, RZ, R113 ;  /* 0x000000ffff317224 */ /* 0x000fe200078e0071 */
[----:B------:R-:W-:Y:S01]  /*3e80*/  HMMA.16816.F32.BF16 R116, R4, R70, R44 ;  /* 0x000000460474723c */ /* 0x000fe2000004182c */
[----:B------:R-:W-:-:S06]  /*3e90*/  IMAD.MOV.U32 R48, RZ, RZ, R112 ;  /* 0x000000ffff307224 */ /* 0x000fcc00078e0070 */
[----:B------:R-:W-:Y:S01]  /*3ea0*/  MOV R47, R111 ;  /* 0x0000006f002f7202 */ /* 0x000fe20000000f00 */
[C---:B-1----:R-:W-:Y:S01]  /*3eb0*/  HMMA.16816.F32.BF16 R68, R4.reuse, R16, R28 ;  /* 0x000000100444723c */ /* 0x042fe2000004181c */
[----:B--2---:R-:W-:Y:S01]  /*3ec0*/  FFMA.FTZ R0, R82, c[0x0][0x2d0], -R12 ;  /* 0x0000b40052007a23 */ /* 0x004fe2000001080c */
[----:B------:R-:W-:Y:S01]  /*3ed0*/  MOV R44, R108 ;  /* 0x0000006c002c7202 */ /* 0x000fe20000000f00 */
[----:B------:R-:W-:Y:S02]  /*3ee0*/  IMAD.MOV.U32 R46, RZ, RZ, R110 ;  /* 0x000000ffff2e7224 */ /* 0x000fe400078e006e */
[----:B------:R1:W2:Y:S01]  /*3ef0*/  MUFU.EX2 R74, R0 ;  /* 0x00000000004a7308 */ /* 0x0002a20000000800 */
[----:B------:R-:W-:Y:S02]  /*3f00*/  IMAD.MOV.U32 R45, RZ, RZ, R109 ;  /* 0x000000ffff2d7224 */ /* 0x000fe400078e006d */
[C---:B------:R-:W-:Y:S01]  /*3f10*/  HMMA.16816.F32.BF16 R28, R4.reuse, R18, R8 ;  /* 0x00000012041c723c */ /* 0x040fe20000041808 */
[----:B------:R-:W2:Y:S04]  /*3f20*/  LDSM.16.MT88.4 R8, [R225+0x1100] ;  /* 0x00110000e108783b */ /* 0x000ea80000004200 */
[----:B------:R-:W2:Y:S03]  /*3f30*/  LDSM.16.MT88.4 R16, [R226+0x1100] ;  /* 0x00110000e210783b */ /* 0x000ea60000004200 */
[----:B------:R-:W-:Y:S01]  /*3f40*/  HMMA.16816.F32.BF16 R124, R4, R26, R52 ;  /* 0x0000001a047c723c */ /* 0x000fe20000041834 */
[----:B-1----:R-:W-:-:S06]  /*3f50*/  FFMA.FTZ R0, R81, c[0x0][0x2d0], -R12 ;  /* 0x0000b40051007a23 */ /* 0x002fcc000001080c */
[----:B------:R-:W-:Y:S01]  /*3f60*/  IMAD.MOV.U32 R54, RZ, RZ, R15 ;  /* 0x000000ffff367224 */ /* 0x000fe200078e000f */
[----:B------:R-:W-:Y:S01]  /*3f70*/  MOV R26, R114 ;  /* 0x00000072001a7202 */ /* 0x000fe20000000f00 */
[----:B------:R1:W-:Y:S01]  /*3f80*/  MUFU.EX2 R184, R0 ;  /* 0x0000000000b87308 */ /* 0x0003e20000000800 */
[----:B------:R-:W-:Y:S01]  /*3f90*/  IMAD.MOV.U32 R55, RZ, RZ, R13 ;  /* 0x000000ffff377224 */ /* 0x000fe200078e000d */
[----:B------:R-:W-:Y:S01]  /*3fa0*/  MOV R53, R84 ;  /* 0x0000005400357202 */ /* 0x000fe20000000f00 */
[----:B------:R-:W-:Y:S01]  /*3fb0*/  IMAD.MOV.U32 R27, RZ, RZ, R115 ;  /* 0x000000ffff1b7224 */ /* 0x000fe200078e0073 */
[----:B---3--:R-:W-:Y:S01]  /*3fc0*/  HMMA.16816.F32.BF16 R108, R4, R64, R40 ;  /* 0x00000040046c723c */ /* 0x008fe20000041828 */
[----:B------:R-:W-:-:S07]  /*3fd0*/  IMAD.MOV.U32 R52, RZ, RZ, R85 ;  /* 0x000000ffff347224 */ /* 0x000fce00078e0055 */
[----:B------:R-:W-:Y:S01]  /*3fe0*/  HMMA.16816.F32.BF16 R112, R4, R66, R56 ;  /* 0x000000420470723c */ /* 0x000fe20000041838 */
[----:B-1----:R-:W-:-:S06]  /*3ff0*/  FFMA.FTZ R0, R80, c[0x0][0x2d0], -R12 ;  /* 0x0000b40050007a23 */ /* 0x002fcc000001080c */
[----:B------:R-:W-:Y:S01]  /*4000*/  IMAD.MOV.U32 R59, RZ, RZ, R87 ;  /* 0x000000ffff3b7224 */ /* 0x000fe200078e0057 */
[----:B------:R1:W3:Y:S01]  /*4010*/  MUFU.EX2 R50, R0 ;  /* 0x0000000000327308 */ /* 0x0002e20000000800 */
[C---:B----4-:R-:W-:Y:S01]  /*4020*/  HMMA.16816.F32.BF16 R104, R4.reuse, R20, R36 ;  /* 0x000000140468723c */ /* 0x050fe20000041824 */
[----:B------:R-:W-:Y:S01]  /*4030*/  IMAD.MOV.U32 R57, RZ, RZ, R44 ;  /* 0x000000ffff397224 */ /* 0x000fe200078e002c */
[----:B------:R-:W-:Y:S01]  /*4040*/  MOV R58, R45 ;  /* 0x0000002d003a7202 */ /* 0x000fe20000000f00 */
[----:B------:R-:W-:Y:S01]  /*4050*/  IMAD.MOV.U32 R44, RZ, RZ, R47 ;  /* 0x000000ffff2c7224 */ /* 0x000fe200078e002f */
[----:B------:R-:W-:Y:S01]  /*4060*/  MOV R45, R48 ;  /* 0x00000030002d7202 */ /* 0x000fe20000000f00 */
[----:B------:R-:W-:Y:S02]  /*4070*/  IMAD.MOV.U32 R56, RZ, RZ, R79 ;  /* 0x000000ffff387224 */ /* 0x000fe400078e004f */
[----:B------:R-:W-:Y:S01]  /*4080*/  IMAD.MOV.U32 R37, RZ, RZ, R75 ;  /* 0x000000ffff257224 */ /* 0x000fe200078e004b */
[----:B------:R-:W-:Y:S01]  /*4090*/  HMMA.16816.F32.BF16 R84, R4, R22, R32 ;  /* 0x000000160454723c */ /* 0x000fe20000041820 */
[----:B------:R-:W-:Y:S01]  /*40a0*/  IMAD.MOV.U32 R38, RZ, RZ, R72 ;  /* 0x000000ffff267224 */ /* 0x000fe200078e0048 */
[----:B------:R-:W-:Y:S01]  /*40b0*/  MOV R39, R78 ;  /* 0x0000004e00277202 */ /* 0x000fe20000000f00 */
[----:B------:R-:W-:Y:S01]  /*40c0*/  IMAD.MOV.U32 R72, RZ, RZ, R76 ;  /* 0x000000ffff487224 */ /* 0x000fe200078e004c */
[----:B------:R-:W-:Y:S01]  /*40d0*/  MOV R75, R77 ;  /* 0x0000004d004b7202 */ /* 0x000fe20000000f00 */
[----:B------:R-:W-:Y:S01]  /*40e0*/  IMAD.MOV.U32 R47, RZ, RZ, R26 ;  /* 0x000000ffff2f7224 */ /* 0x000fe200078e001a */
[----:B------:R-:W-:Y:S01]  /*40f0*/  MOV R26, R27 ;  /* 0x0000001b001a7202 */ /* 0x000fe20000000f00 */
[--C-:B-1----:R-:W-:Y:S01]  /*4100*/  FFMA.FTZ R0, R90, c[0x0][0x2d0], -R2.reuse ;  /* 0x0000b4005a007a23 */ /* 0x102fe20000010802 */
[----:B--2---:R-:W-:Y:S01]  /*4110*/  F2FP.BF16.PACK_AB R4, R74, R51 ;  /* 0x000000334a04723e */ /* 0x004fe200000010ff */
[----:B------:R-:W-:Y:S01]  /*4120*/  IMAD.MOV.U32 R27, RZ, RZ, R63 ;  /* 0x000000ffff1b7224 */ /* 0x000fe200078e003f */
[----:B---3--:R-:W-:Y:S01]  /*4130*/  F2FP.BF16.PACK_AB R6, R50, R184 ;  /* 0x000000b83206723e */ /* 0x008fe200000010ff */
[----:B------:R1:W-:Y:S01]  /*4140*/  MUFU.EX2 R15, R0 ;  /* 0x00000000000f7308 */ /* 0x0003e20000000800 */
[----:B------:R-:W2:Y:S01]  /*4150*/  LDSM.16.MT88.4 R20, [R228+0x1100] ;  /* 0x00110000e414783b */ /* 0x000ea20000004200 */
[----:B-1----:R-:W-:-:S06]  /*4160*/  FFMA.FTZ R0, R89, c[0x0][0x2d0], -R2 ;  /* 0x0000b40059007a23 */ /* 0x002fcc0000010802 */
[----:B------:R1:W3:Y:S02]  /*4170*/  MUFU.EX2 R13, R0 ;  /* 0x00000000000d7308 */ /* 0x0002e40000000800 */
[----:B-1----:R-:W-:Y:S01]  /*4180*/  FFMA.FTZ R0, R88, c[0x0][0x2d0], -R2 ;  /* 0x0000b40058007a23 */ /* 0x002fe20000010802 */
[----:B---3--:R-:W-:-:S05]  /*4190*/  F2FP.BF16.PACK_AB R5, R13, R15 ;  /* 0x0000000f0d05723e */ /* 0x008fca00000010ff */
[----:B------:R1:W-:Y:S02]  /*41a0*/  MUFU.EX2 R187, R0 ;  /* 0x0000000000bb7308 */ /* 0x0003e40000000800 */
[----:B-1----:R-:W-:-:S06]  /*41b0*/  FFMA.FTZ R0, R91, c[0x0][0x2d0], -R2 ;  /* 0x0000b4005b007a23 */ /* 0x002fcc0000010802 */
[----:B------:R-:W1:Y:S02]  /*41c0*/  MUFU.EX2 R186, R0 ;  /* 0x0000000000ba7308 */ /* 0x000e640000000800 */
[----:B-1----:R-:W-:Y:S01]  /*41d0*/  F2FP.BF16.PACK_AB R7, R186, R187 ;  /* 0x000000bbba07723e */ /* 0x002fe200000010ff */
[----:B------:R-:W-:-:S06]  /*41e0*/  FFMA.FTZ R0, R249, c[0x0][0x2d0], -R12 ;  /* 0x0000b400f9007a23 */ /* 0x000fcc000001080c */
[C---:B------:R-:W-:Y:S08]  /*41f0*/  HMMA.16816.F32.BF16 R64, R4.reuse, R8, R52 ;  /* 0x000000080440723c */ /* 0x040ff00000041834 */
[C---:B------:R-:W-:Y:S01]  /*4200*/  HMMA.16816.F32.BF16 R52, R4.reuse, R10, R180 ;  /* 0x0000000a0434723c */ /* 0x040fe200000418b4 */
[----:B------:R-:W1:Y:S06]  /*4210*/  LDSM.16.MT88.4 R8, [R229+0x1100] ;  /* 0x00110000e508783b */ /* 0x000e6c0000004200 */
[----:B------:R-:W-:Y:S01]  /*4220*/  IMAD.MOV.U32 R180, RZ, RZ, R74 ;  /* 0x000000ffffb47224 */ /* 0x000fe200078e004a */
[----:B------:R-:W-:Y:S01]  /*4230*/  HMMA.16816.F32.BF16 R76, R4, R18, R176 ;  /* 0x00000012044c723c */ /* 0x000fe200000418b0 */
[----:B------:R-:W-:Y:S01]  /*4240*/  MOV R181, R75 ;  /* 0x0000004b00b57202 */ /* 0x000fe20000000f00 */
[----:B------:R-:W-:-:S02]  /*4250*/  IMAD.MOV.U32 R182, RZ, RZ, R72 ;  /* 0x000000ffffb67224 */ /* 0x000fc400078e0048 */
[----:B------:R-:W-:-:S03]  /*4260*/  IMAD.MOV.U32 R183, RZ, RZ, R73 ;  /* 0x000000ffffb77224 */ /* 0x000fc600078e0049 */
[----:B------:R-:W-:Y:S01]  /*4270*/  IMAD.MOV.U32 R179, RZ, RZ, R59 ;  /* 0x000000ffffb37224 */ /* 0x000fe200078e003b */
[----:B------:R-:W-:Y:S01]  /*4280*/  MOV R177, R60 ;  /* 0x0000003c00b17202 */ /* 0x000fe20000000f00 */
[----:B------:R-:W-:Y:S01]  /*4290*/  IMAD.MOV.U32 R178, RZ, RZ, R62 ;  /* 0x000000ffffb27224 */ /* 0x000fe200078e003e */
[C---:B------:R-:W-:Y:S01]  /*42a0*/  HMMA.16816.F32.BF16 R40, R4.reuse, R16, R164 ;  /* 0x000000100428723c */ /* 0x040fe200000418a4 */
[----:B------:R-:W-:Y:S01]  /*42b0*/  IMAD.MOV.U32 R176, RZ, RZ, R61 ;  /* 0x000000ffffb07224 */ /* 0x000fe200078e003d */
[----:B------:R-:W3:Y:S01]  /*42c0*/  LDSM.16.MT88.4 R16, [R226+0x4100] ;  /* 0x00410000e210783b */ /* 0x000ee20000004200 */
[----:B------:R-:W-:Y:S02]  /*42d0*/  IMAD.MOV.U32 R59, RZ, RZ, R46 ;  /* 0x000000ffff3b7224 */ /* 0x000fe400078e002e */
[----:B------:R-:W-:Y:S02]  /*42e0*/  IMAD.MOV.U32 R46, RZ, RZ, R49 ;  /* 0x000000ffff2e7224 */ /* 0x000fe400078e0031 */
[----:B------:R-:W-:Y:S01]  /*42f0*/  MOV R167, R44 ;  /* 0x0000002c00a77202 */ /* 0x000fe20000000f00 */
[----:B--2---:R-:W-:Y:S01]  /*4300*/  HMMA.16816.F32.BF16 R72, R4, R22, R152 ;  /* 0x000000160448723c */ /* 0x004fe20000041898 */
[----:B------:R-:W-:Y:S01]  /*4310*/  IMAD.MOV.U32 R166, RZ, RZ, R45 ;  /* 0x000000ffffa67224 */ /* 0x000fe200078e002d */
[----:B------:R-:W-:Y:S01]  /*4320*/  MOV R164, R47 ;  /* 0x0000002f00a47202 */ /* 0x000fe20000000f00 */
[----:B------:R-:W-:-:S04]  /*4330*/  IMAD.MOV.U32 R165, RZ, RZ, R46 ;  /* 0x000000ffffa57224 */ /* 0x000fc800078e002e */
[----:B------:R-:W-:Y:S01]  /*4340*/  MOV R154, R57 ;  /* 0x00000039009a7202 */ /* 0x000fe20000000f00 */
[----:B------:R-:W-:Y:S02]  /*4350*/  IMAD.MOV.U32 R153, RZ, RZ, R59 ;  /* 0x000000ffff997224 */ /* 0x000fe400078e003b */
[----:B------:R-:W-:Y:S01]  /*4360*/  IMAD.MOV.U32 R152, RZ, RZ, R26 ;  /* 0x000000ffff987224 */ /* 0x000fe200078e001a */
[C---:B-1----:R-:W-:Y:S01]  /*4370*/  HMMA.16816.F32.BF16 R60, R4.reuse, R8, R172 ;  /* 0x00000008043c723c */ /* 0x042fe200000418ac */
[----:B------:R1:W-:Y:S06]  /*4380*/  MUFU.EX2 R173, R0 ;  /* 0x0000000000ad7308 */ /* 0x0003ec0000000800 */
[----:B------:R-:W-:Y:S01]  /*4390*/  IMAD.MOV.U32 R175, RZ, RZ, R50 ;  /* 0x000000ffffaf7224 */ /* 0x000fe200078e0032 */
[----:B------:R-:W-:Y:S01]  /*43a0*/  MOV R174, R51 ;  /* 0x0000003300ae7202 */ /* 0x000fe20000000f00 */
[----:B------:R-:W-:Y:S01]  /*43b0*/  IMAD.MOV.U32 R172, RZ, RZ, R58 ;  /* 0x000000ffffac7224 */ /* 0x000fe200078e003a */
[C---:B------:R-:W-:Y:S01]  /*43c0*/  HMMA.16816.F32.BF16 R48, R4.reuse, R10, R168 ;  /* 0x0000000a0430723c */ /* 0x040fe200000418a8 */
[----:B------:R-:W2:Y:S06]  /*43d0*/  LDSM.16.MT88.4 R8, [R225+0x4100] ;  /* 0x00410000e108783b */ /* 0x000eac0000004200 */
[----:B------:R-:W-:Y:S01]  /*43e0*/  IMAD.MOV.U32 R168, RZ, RZ, R56 ;  /* 0x000000ffffa87224 */ /* 0x000fe200078e0038 */
[----:B------:R-:W-:Y:S01]  /*43f0*/  MOV R169, R39 ;  /* 0x0000002700a97202 */ /* 0x000fe20000000f00 */
[----:B---3--:R-:W-:Y:S01]  /*4400*/  HMMA.16816.F32.BF16 R32, R4, R16, R92 ;  /* 0x000000100420723c */ /* 0x008fe2000004185c */
[----:B-1----:R-:W-:-:S02]  /*4410*/  FFMA.FTZ R0, R103, c[0x0][0x2d0], -R12 ;  /* 0x0000b40067007a23 */ /* 0x002fc4000001080c */
[----:B------:R-:W-:Y:S02]  /*4420*/  IMAD.MOV.U32 R171, RZ, RZ, R37 ;  /* 0x000000ffffab7224 */ /* 0x000fe400078e0025 */
[----:B------:R-:W-:Y:S02]  /*4430*/  IMAD.MOV.U32 R170, RZ, RZ, R38 ;  /* 0x000000ffffaa7224 */ /* 0x000fe400078e0026 */
[----:B------:R-:W-:Y:S01]  /*4440*/  IMAD.MOV.U32 R103, RZ, RZ, R181 ;  /* 0x000000ffff677224 */ /* 0x000fe200078e00b5 */
[C---:B------:R-:W-:Y:S01]  /*4450*/  HMMA.16816.F32.BF16 R80, R4.reuse, R18, R148 ;  /* 0x000000120450723c */ /* 0x040fe20000041894 */
[----:B------:R-:W-:Y:S07]  /*4460*/  LDSM.16.MT88.4 R16, [R229+0x7100] ;  /* 0x00710000e510783b */ /* 0x000fee0000004200 */
[C---:B------:R-:W-:Y:S01]  /*4470*/  HMMA.16816.F32.BF16 R36, R4.reuse, R20, R128 ;  /* 0x000000140424723c */ /* 0x040fe20000041880 */
[----:B------:R-:W1:Y:S07]  /*4480*/  LDSM.16.MT88.4 R20, [R226+0x7100] ;  /* 0x00710000e214783b */ /* 0x000e6e0000004200 */
[C---:B--2---:R-:W-:Y:S01]  /*4490*/  HMMA.16816.F32.BF16 R56, R4.reuse, R8, R144 ;  /* 0x000000080438723c */ /* 0x044fe20000041890 */
[----:B------:R2:W3:Y:S06]  /*44a0*/  MUFU.EX2 R144, R0 ;  /* 0x0000000000907308 */ /* 0x0004ec0000000800 */
[----:B------:R-:W-:Y:S01]  /*44b0*/  IMAD.MOV.U32 R147, RZ, RZ, R27 ;  /* 0x000000ffff937224 */ /* 0x000fe200078e001b */
[----:B------:R-:W-:Y:S01]  /*44c0*/  HMMA.16816.F32.BF16 R44, R4, R10, R136 ;  /* 0x0000000a042c723c */ /* 0x000fe20000041888 */
[----:B------:R-:W4:Y:S01]  /*44d0*/  LDSM.16.MT88.4 R8, [R229+0x4100] ;  /* 0x00410000e508783b */ /* 0x000f220000004200 */
[----:B------:R-:W-:Y:S01]  /*44e0*/  MOV R146, R24 ;  /* 0x0000001800927202 */ /* 0x000fe20000000f00 */
[----:B------:R-:W-:-:S02]  /*44f0*/  IMAD.MOV.U32 R145, RZ, RZ, R25 ;  /* 0x000000ffff917224 */ /* 0x000fc400078e0019 */
[----:B------:R-:W3:Y:S02]  /*4500*/  LDSM.16.MT88.4 R24, [R228+0x4100] ;  /* 0x00410000e418783b */ /* 0x000ee40000004200 */
[----:B------:R-:W-:Y:S01]  /*4510*/  IMAD.MOV.U32 R139, RZ, RZ, R14 ;  /* 0x000000ffff8b7224 */ /* 0x000fe200078e000e */
[----:B------:R-:W-:Y:S01]  /*4520*/  MOV R138, R171 ;  /* 0x000000ab008a7202 */ /* 0x000fe20000000f00 */
[----:B--2---:R-:W-:Y:S02]  /*4530*/  FFMA.FTZ R0, R102, c[0x0][0x2d0], -R12 ;  /* 0x0000b40066007a23 */ /* 0x004fe4000001080c */
[----:B------:R-:W-:Y:S02]  /*4540*/  IMAD.MOV.U32 R136, RZ, RZ, R169 ;  /* 0x000000ffff887224 */ /* 0x000fe400078e00a9 */
[----:B------:R2:W-:Y:S01]  /*4550*/  MUFU.EX2 R14, R0 ;  /* 0x00000000000e7308 */ /* 0x0005e20000000800 */
[----:B------:R-:W-:Y:S02]  /*4560*/  IMAD.MOV.U32 R137, RZ, RZ, R170 ;  /* 0x000000ffff897224 */ /* 0x000fe400078e00aa */
[----:B------:R-:W-:Y:S01]  /*4570*/  IMAD.MOV.U32 R102, RZ, RZ, R180 ;  /* 0x000000ffff667224 */ /* 0x000fe200078e00b4 */
[C---:B-1----:R-:W-:Y:S08]  /*4580*/  HMMA.16816.F32.BF16 R128, R4.reuse, R22, R112 ;  /* 0x000000160480723c */ /* 0x042ff00000041870 */
[----:B------:R-:W-:Y:S01]  /*4590*/  HMMA.16816.F32.BF16 R108, R4, R20, R108 ;  /* 0x00000014046c723c */ /* 0x000fe2000004186c */
[----:B--2---:R-:W-:Y:S01]  /*45a0*/  FFMA.FTZ R0, R101, c[0x0][0x2d0], -R12 ;  /* 0x0000b40065007a23 */ /* 0x004fe2000001080c */
[----:B------:R-:W-:-:S02]  /*45b0*/  MOV R101, R145 ;  /* 0x0000009100657202 */ /* 0x000fc40000000f00 */
[----:B------:R-:W-:Y:S01]  /*45c0*/  MOV R145, R176 ;  /* 0x000000b000917202 */ /* 0x000fe20000000f00 */
[----:B------:R1:W2:Y:S03]  /*45d0*/  MUFU.EX2 R155, R0 ;  /* 0x00000000009b7308 */ /* 0x0002a60000000800 */
[C---:B------:R-:W-:Y:S08]  /*45e0*/  HMMA.16816.F32.BF16 R112, R4.reuse, R18, R84 ;  /* 0x000000120470723c */ /* 0x040ff00000041854 */
[----:B----4-:R-:W-:Y:S01]  /*45f0*/  HMMA.16816.F32.BF16 R88, R4, R8, R140 ;  /* 0x000000080458723c */ /* 0x010fe2000004188c */
[----:B-1----:R-:W-:-:S07]  /*4600*/  FFMA.FTZ R0, R252, c[0x0][0x2d0], -R2 ;  /* 0x0000b400fc007a23 */ /* 0x002fce0000010802 */
[C---:B------:R-:W-:Y:S01]  /*4610*/  HMMA.16816.F32.BF16 R92, R4.reuse, R10, R132 ;  /* 0x0000000a045c723c */ /* 0x040fe20000041884 */
[----:B------:R-:W1:Y:S01]  /*4620*/  LDSM.16.MT88.4 R8, [R225+0x7100] ;  /* 0x00710000e108783b */ /* 0x000e620000004200 */
[----:B------:R4:W-:Y:S06]  /*4630*/  MUFU.EX2 R249, R0 ;  /* 0x0000000000f97308 */ /* 0x0009ec0000000800 */
[C---:B---3--:R-:W-:Y:S08]  /*4640*/  HMMA.16816.F32.BF16 R132, R4.reuse, R26, R124 ;  /* 0x0000001a0484723c */ /* 0x048ff0000004187c */
[----:B------:R-:W-:Y:S01]  /*4650*/  HMMA.16816.F32.BF16 R96, R4, R24, R96 ;  /* 0x000000180460723c */ /* 0x000fe20000041860 */
[----:B----4-:R-:W-:-:S04]  /*4660*/  FFMA.FTZ R0, R251, c[0x0][0x2d0], -R2 ;  /* 0x0000b400fb007a23 */ /* 0x010fc80000010802 */
[----:B------:R3:W4:Y:S02]  /*4670*/  MUFU.EX2 R251, R0 ;  /* 0x0000000000fb7308 */ /* 0x0007240000000800 */
[----:B------:R-:W-:Y:S01]  /*4680*/  MOV R25, R168 ;  /* 0x000000a800197202 */ /* 0x000fe20000000f00 */
[--C-:B---3--:R-:W-:Y:S01]  /*4690*/  FFMA.FTZ R0, R250, c[0x0][0x2d0], -R2.reuse ;  /* 0x0000b400fa007a23 */ /* 0x108fe20000010802 */
[C---:B-1----:R-:W-:Y:S04]  /*46a0*/  HMMA.16816.F32.BF16 R124, R4.reuse, R8, R120 ;  /* 0x00000008047c723c */ /* 0x042fe80000041878 */
[----:B------:R1:W-:Y:S04]  /*46b0*/  MUFU.EX2 R250, R0 ;  /* 0x0000000000fa7308 */ /* 0x0003e80000000800 */
[C---:B------:R-:W-:Y:S01]  /*46c0*/  HMMA.16816.F32.BF16 R116, R4.reuse, R10, R116 ;  /* 0x0000000a0474723c */ /* 0x040fe20000041874 */
[----:B------:R-:W3:Y:S07]  /*46d0*/  LDSM.16.MT88.4 R8, [R228+0x7100] ;  /* 0x00710000e408783b */ /* 0x000eee0000004200 */
[----:B------:R-:W-:Y:S01]  /*46e0*/  HMMA.16816.F32.BF16 R120, R4, R16, R104 ;  /* 0x000000100478723c */ /* 0x000fe20000041868 */
[----:B------:R-:W2:Y:S01]  /*46f0*/  LDSM.16.MT88.4 R16, [R226+0x1900] ;  /* 0x00190000e210783b */ /* 0x000ea20000004200 */
[----:B-1----:R-:W-:-:S02]  /*4700*/  FFMA.FTZ R0, R139, c[0x0][0x2d0], -R2 ;  /* 0x0000b4008b007a23 */ /* 0x002fc40000010802 */
[----:B------:R-:W-:Y:S01]  /*4710*/  IMAD.MOV.U32 R139, RZ, RZ, R174 ;  /* 0x000000ffff8b7224 */ /* 0x000fe200078e00ae */
[----:B------:R-:W-:Y:S01]  /*4720*/  MOV R174, R165 ;  /* 0x000000a500ae7202 */ /* 0x000fe20000000f00 */
[----:B------:R-:W1:Y:S02]  /*4730*/  MUFU.EX2 R252, R0 ;  /* 0x0000000000fc7308 */ /* 0x000e640000000800 */
[C---:B---3--:R-:W-:Y:S07]  /*4740*/  HMMA.16816.F32.BF16 R104, R4.reuse, R8, R68 ;  /* 0x000000080468723c */ /* 0x048fee0000041844 */
[----:B------:R-:W-:Y:S01]  /*4750*/  IMAD.MOV.U32 R71, RZ, RZ, R146 ;  /* 0x000000ffff477224 */ /* 0x000fe200078e0092 */
[----:B------:R-:W-:Y:S01]  /*4760*/  HMMA.16816.F32.BF16 R28, R4, R10, R28 ;  /* 0x0000000a041c723c */ /* 0x000fe2000004181c */
[----:B------:R-:W3:Y:S01]  /*4770*/  LDSM.16.MT88.4 R8, [R225+0x1900] ;  /* 0x00190000e108783b */ /* 0x000ee20000004200 */
[----:B------:R-:W-:Y:S01]  /*4780*/  MOV R69, R152 ;  /* 0x0000009800457202 */ /* 0x000fe20000000f00 */
[----:B------:R-:W-:Y:S01]  /*4790*/  IMAD.MOV.U32 R68, RZ, RZ, R153 ;  /* 0x000000ffff447224 */ /* 0x000fe200078e0099 */
[----:B------:R-:W-:Y:S01]  /*47a0*/  MOV R153, R179 ;  /* 0x000000b300997202 */ /* 0x000fe20000000f00 */
[----:B------:R-:W-:-:S02]  /*47b0*/  IMAD.MOV.U32 R146, RZ, RZ, R177 ;  /* 0x000000ffff927224 */ /* 0x000fc400078e00b1 */
[----:B------:R-:W-:Y:S01]  /*47c0*/  F2FP.BF16.PACK_AB R4, R144, R173 ;  /* 0x000000ad9004723e */ /* 0x000fe200000010ff */
[----:B------:R-:W-:Y:S01]  /*47d0*/  IMAD.MOV.U32 R152, RZ, RZ, R178 ;  /* 0x000000ffff987224 */ /* 0x000fe200078e00b2 */
[----:B--2---:R-:W-:Y:S01]  /*47e0*/  F2FP.BF16.PACK_AB R6, R155, R14 ;  /* 0x0000000e9b06723e */ /* 0x004fe200000010ff */
[----:B------:R-:W-:Y:S01]  /*47f0*/  IMAD.MOV.U32 R70, RZ, RZ, R147 ;  /* 0x000000ffff467224 */ /* 0x000fe200078e0093 */
[----:B----4-:R-:W-:Y:S01]  /*4800*/  F2FP.BF16.PACK_AB R5, R251, R249 ;  /* 0x000000f9fb05723e */ /* 0x010fe200000010ff */
[----:B------:R-:W-:Y:S01]  /*4810*/  IMAD.MOV.U32 R147, RZ, RZ, R154 ;  /* 0x000000ffff937224 */ /* 0x000fe200078e009a */
[----:B-1----:R-:W-:Y:S01]  /*4820*/  F2FP.BF16.PACK_AB R7, R252, R250 ;  /* 0x000000fafc07723e */ /* 0x002fe200000010ff */
[----:B------:R-:W-:Y:S02]  /*4830*/  IMAD.MOV.U32 R154, RZ, RZ, R175 ;  /* 0x000000ffff9a7224 */ /* 0x000fe400078e00af */
[----:B------:R-:W-:-:S04]  /*4840*/  IMAD.MOV.U32 R175, RZ, RZ, R166 ;  /* 0x000000ffffaf7224 */ /* 0x000fc800078e00a6 */
[C---:B------:R-:W-:Y:S08]  /*4850*/  HMMA.16816.F32.BF16 R168, R4.reuse, R16, R40 ;  /* 0x0000001004a8723c */ /* 0x040ff00000041828 */
[C---:B---3--:R-:W-:Y:S07]  /*4860*/  HMMA.16816.F32.BF16 R20, R4.reuse, R8, R64 ;  /* 0x000000080414723c */ /* 0x048fee0000041840 */
[----:B------:R-:W-:Y:S01]  /*4870*/  IMAD.MOV.U32 R67, RZ, RZ, R164 ;  /* 0x000000ffff437224 */ /* 0x000fe200078e00a4 */
[----:B------:R-:W-:Y:S01]  /*4880*/  HMMA.16816.F32.BF16 R176, R4, R10, R52 ;  /* 0x0000000a04b0723c */ /* 0x000fe20000041834 */
[----:B------:R-:W1:Y:S01]  /*4890*/  LDSM.16.MT88.4 R8, [R229+0x1900] ;  /* 0x00190000e508783b */ /* 0x000e620000004200 */
[----:B------:R-:W-:-:S06]  /*48a0*/  IMAD.MOV.U32 R66, RZ, RZ, R167 ;  /* 0x000000ffff427224 */ /* 0x000fcc00078e00a7 */
[----:B------:R-:W-:Y:S01]  /*48b0*/  HMMA.16816.F32.BF16 R164, R4, R18, R76 ;  /* 0x0000001204a4723c */ /* 0x000fe2000004184c */
[----:B------:R-:W2:Y:S06]  /*48c0*/  LDSM.16.MT88.4 R16, [R226+0x4900] ;  /* 0x00490000e210783b */ /* 0x000eac0000004200 */
[----:B------:R-:W-:Y:S01]  /*48d0*/  IMAD.MOV.U32 R76, RZ, RZ, R144 ;  /* 0x000000ffff4c7224 */ /* 0x000fe200078e0090 */
[----:B------:R-:W-:Y:S01]  /*48e0*/  MOV R65, R21 ;  /* 0x0000001500417202 */ /* 0x000fe20000000f00 */
[----:B------:R-:W-:Y:S02]  /*48f0*/  IMAD.MOV.U32 R24, RZ, RZ, R22 ;  /* 0x000000ffff187224 */ /* 0x000fe400078e0016 */
[----:B------:R-:W-:-:S02]  /*4900*/  IMAD.MOV.U32 R0, RZ, RZ, R23 ;  /* 0x000000ffff007224 */ /* 0x000fc400078e0017 */
[----:B------:R-:W-:Y:S01]  /*4910*/  IMAD.MOV.U32 R64, RZ, RZ, R20 ;  /* 0x000000ffff407224 */ /* 0x000fe200078e0014 */
[----:B------:R-:W-:Y:S01]  /*4920*/  MOV R77, R24 ;  /* 0x00000018004d7202 */ /* 0x000fe20000000f00 */
[----:B------:R-:W3:Y:S01]  /*4930*/  LDSM.16.MT88.4 R20, [R228+0x1900] ;  /* 0x00190000e414783b */ /* 0x000ee20000004200 */
[----:B------:R-:W-:Y:S02]  /*4940*/  IMAD.MOV.U32 R78, RZ, RZ, R0 ;  /* 0x000000ffff4e7224 */ /* 0x000fe400078e0000 */
[----:B------:R-:W-:Y:S02]  /*4950*/  IMAD.MOV.U32 R0, RZ, RZ, R152 ;  /* 0x000000ffff007224 */ /* 0x000fe400078e0098 */
[----:B------:R-:W-:Y:S01]  /*4960*/  IMAD.MOV.U32 R152, RZ, RZ, R153 ;  /* 0x000000ffff987224 */ /* 0x000fe200078e0099 */
[----:B------:R-:W-:Y:S01]  /*4970*/  MOV R153, R154 ;  /* 0x0000009a00997202 */ /* 0x000fe20000000f00 */
[----:B------:R-:W-:Y:S02]  /*4980*/  IMAD.MOV.U32 R154, RZ, RZ, R183 ;  /* 0x000000ffff9a7224 */ /* 0x000fe400078e00b7 */
[----:B------:R-:W-:-:S02]  /*4990*/  IMAD.MOV.U32 R79, RZ, RZ, R145 ;  /* 0x000000ffff4f7224 */ /* 0x000fc400078e0091 */
[----:B------:R-:W-:Y:S01]  /*49a0*/  FFMA.FTZ R0, R0, c[0x0][0x2d0], -R12 ;  /* 0x0000b40000007a23 */ /* 0x000fe2000001080c */
[C---:B-1----:R-:W-:Y:S07]  /*49b0*/  HMMA.16816.F32.BF16 R148, R4.reuse, R8, R60 ;  /* 0x000000080494723c */ /* 0x042fee000004183c */
[----:B------:R-:W-:Y:S01]  /*49c0*/  IMAD.MOV.U32 R61, RZ, RZ, R137 ;  /* 0x000000ffff3d7224 */ /* 0x000fe200078e0089 */
[----:B------:R-:W-:Y:S01]  /*49d0*/  HMMA.16816.F32.BF16 R140, R4, R10, R48 ;  /* 0x0000000a048c723c */ /* 0x000fe20000041830 */
[----:B------:R-:W1:Y:S01]  /*49e0*/  LDSM.16.MT88.4 R8, [R225+0x4900] ;  /* 0x00490000e108783b */ /* 0x000e620000004200 */
[----:B------:R-:W-:Y:S01]  /*49f0*/  MOV R62, R138 ;  /* 0x0000008a003e7202 */ /* 0x000fe20000000f00 */
[----:B------:R-:W-:-:S04]  /*4a00*/  IMAD.MOV.U32 R63, RZ, RZ, R139 ;  /* 0x000000ffff3f7224 */ /* 0x000fc800078e008b */
[----:B------:R-:W-:Y:S01]  /*4a10*/  MOV R48, R182 ;  /* 0x000000b600307202 */ /* 0x000fe20000000f00 */
[----:B------:R-:W-:Y:S01]  /*4a20*/  IMAD.MOV.U32 R50, RZ, RZ, R136 ;  /* 0x000000ffff327224 */ /* 0x000fe200078e0088 */
[----:B------:R-:W-:Y:S01]  /*4a30*/  MOV R49, R146 ;  /* 0x0000009200317202 */ /* 0x000fe20000000f00 */
[C---:B--2---:R-:W-:Y:S01]  /*4a40*/  HMMA.16816.F32.BF16 R52, R4.reuse, R16, R32 ;  /* 0x000000100434723c */ /* 0x044fe20000041820 */
[----:B------:R-:W-:Y:S02]  /*4a50*/  MOV R51, R25 ;  /* 0x0000001900337202 */ /* 0x000fe40000000f00 */
[----:B------:R-:W2:Y:S01]  /*4a60*/  LDSM.16.MT88.4 R24, [R228+0x4900] ;  /* 0x00490000e418783b */ /* 0x000ea20000004200 */
[----:B------:R-:W-:Y:S02]  /*4a70*/  MOV R60, R63 ;  /* 0x0000003f003c7202 */ /* 0x000fe40000000f00 */
[----:B------:R-:W-:Y:S02]  /*4a80*/  MOV R63, R78 ;  /* 0x0000004e003f7202 */ /* 0x000fe40000000f00 */
[C---:B---3--:R-:W-:Y:S07]  /*4a90*/  HMMA.16816.F32.BF16 R180, R4.reuse, R20, R36 ;  /* 0x0000001404b4723c */ /* 0x048fee0000041824 */
[----:B------:R-:W-:Y:S01]  /*4aa0*/  IMAD.MOV.U32 R20, RZ, RZ, R147 ;  /* 0x000000ffff147224 */ /* 0x000fe200078e0093 */
[----:B------:R-:W-:Y:S01]  /*4ab0*/  MOV R36, R172 ;  /* 0x000000ac00247202 */ /* 0x000fe20000000f00 */
[----:B------:R-:W-:Y:S01]  /*4ac0*/  IMAD.MOV.U32 R21, RZ, RZ, R62 ;  /* 0x000000ffff157224 */ /* 0x000fe200078e003e */
[----:B------:R-:W-:Y:S01]  /*4ad0*/  MOV R39, R175 ;  /* 0x000000af00277202 */ /* 0x000fe20000000f00 */
[----:B------:R-:W-:Y:S01]  /*4ae0*/  IMAD.MOV.U32 R62, RZ, RZ, R77 ;  /* 0x000000ffff3e7224 */ /* 0x000fe200078e004d */
[----:B------:R-:W-:Y:S01]  /*4af0*/  HMMA.16816.F32.BF16 R40, R4, R18, R80 ;  /* 0x000000120428723c */ /* 0x000fe20000041850 */
[----:B------:R-:W-:Y:S01]  /*4b00*/  IMAD.MOV.U32 R37, RZ, RZ, R173 ;  /* 0x000000ffff257224 */ /* 0x000fe200078e00ad */
[----:B------:R-:W3:Y:S01]  /*4b10*/  LDSM.16.MT88.4 R16, [R229+0x7900] ;  /* 0x00790000e510783b */ /* 0x000ee20000004200 */
[----:B------:R-:W-:-:S05]  /*4b20*/  IMAD.MOV.U32 R38, RZ, RZ, R174 ;  /* 0x000000ffff267224 */ /* 0x000fca00078e00ae */
[C---:B------:R-:W-:Y:S07]  /*4b30*/  HMMA.16816.F32.BF16 R172, R4.reuse, R22, R72 ;  /* 0x0000001604ac723c */ /* 0x040fee0000041848 */
[----:B------:R-:W-:Y:S01]  /*4b40*/  MOV R72, R36 ;  /* 0x0000002400487202 */ /* 0x000fe20000000f00 */
[----:B-1----:R-:W-:Y:S01]  /*4b50*/  HMMA.16816.F32.BF16 R144, R4, R8, R56 ;  /* 0x000000080490723c */ /* 0x002fe20000041838 */
[----:B------:R-:W-:Y:S01]  /*4b60*/  IMAD.MOV.U32 R73, RZ, RZ, R37 ;  /* 0x000000ffff497224 */ /* 0x000fe200078e0025 */
[----:B------:R-:W-:Y:S01]  /*4b70*/  MOV R75, R39 ;  /* 0x00000027004b7202 */ /* 0x000fe20000000f00 */
[----:B------:R-:W-:Y:S01]  /*4b80*/  IMAD.MOV.U32 R74, RZ, RZ, R38 ;  /* 0x000000ffff4a7224 */ /* 0x000fe200078e0026 */
[----:B------:R-:W-:Y:S01]  /*4b90*/  MOV R38, R50 ;  /* 0x0000003200267202 */ /* 0x000fe20000000f00 */
[----:B------:R-:W-:-:S02]  /*4ba0*/  IMAD.MOV.U32 R36, RZ, RZ, R48 ;  /* 0x000000ffff247224 */ /* 0x000fc400078e0030 */
[----:B------:R-:W-:Y:S01]  /*4bb0*/  IMAD.MOV.U32 R37, RZ, RZ, R49 ;  /* 0x000000ffff257224 */ /* 0x000fe200078e0031 */
[----:B------:R-:W-:Y:S01]  /*4bc0*/  HMMA.16816.F32.BF16 R136, R4, R10, R44 ;  /* 0x0000000a0488723c */ /* 0x000fe2000004182c */
[----:B------:R-:W1:Y:S01]  /*4bd0*/  LDSM.16.MT88.4 R8, [R229+0x4900] ;  /* 0x00490000e508783b */ /* 0x000e620000004200 */
[----:B------:R-:W-:Y:S01]  /*4be0*/  IMAD.MOV.U32 R39, RZ, RZ, R51 ;  /* 0x000000ffff277224 */ /* 0x000fe200078e0033 */
[----:B------:R-:W-:Y:S01]  /*4bf0*/  MOV R49, R67 ;  /* 0x0000004300317202 */ /* 0x000fe20000000f00 */
[----:B------:R-:W-:Y:S01]  /*4c00*/  IMAD.MOV.U32 R48, RZ, RZ, R66 ;  /* 0x000000ffff307224 */ /* 0x000fe200078e0042 */
[----:B------:R-:W-:Y:S01]  /*4c10*/  MOV R67, R68 ;  /* 0x0000004400437202 */ /* 0x000fe20000000f00 */
[----:B------:R-:W-:Y:S01]  /*4c20*/  IMAD.MOV.U32 R50, RZ, RZ, R65 ;  /* 0x000000ffff327224 */ /* 0x000fe200078e0041 */
[----:B------:R-:W-:Y:S01]  /*4c30*/  MOV R66, R71 ;  /* 0x0000004700427202 */ /* 0x000fe20000000f00 */
[----:B------:R-:W-:Y:S02]  /*4c40*/  IMAD.MOV.U32 R51, RZ, RZ, R64 ;  /* 0x000000ffff337224 */ /* 0x000fe400078e0040 */
[----:B------:R-:W-:-:S02]  /*4c50*/  IMAD.MOV.U32 R64, RZ, RZ, R69 ;  /* 0x000000ffff407224 */ /* 0x000fc400078e0045 */
[----:B------:R-:W-:Y:S02]  /*4c60*/  IMAD.MOV.U32 R65, RZ, RZ, R70 ;  /* 0x000000ffff417224 */ /* 0x000fe400078e0046 */
[C---:B--2---:R-:W-:Y:S07]  /*4c70*/  HMMA.16816.F32.BF16 R68, R4.reuse, R24, R96 ;  /* 0x000000180444723c */ /* 0x044fee0000041860 */
[----:B------:R-:W-:Y:S01]  /*4c80*/  IMAD.MOV.U32 R99, RZ, RZ, R60 ;  /* 0x000000ffff637224 */ /* 0x000fe200078e003c */
[----:B------:R-:W-:Y:S01]  /*4c90*/  MOV R25, R49 ;  /* 0x0000003100197202 */ /* 0x000fe20000000f00 */
[----:B------:R-:W-:Y:S01]  /*4ca0*/  IMAD.MOV.U32 R24, RZ, RZ, R62 ;  /* 0x000000ffff187224 */ /* 0x000fe200078e003e */
[----:B---3--:R-:W-:Y:S01]  /*4cb0*/  HMMA.16816.F32.BF16 R56, R4, R18, R112 ;  /* 0x000000120438723c */ /* 0x008fe20000041870 */
[----:B------:R-:W-:-:S02]  /*4cc0*/  IMAD.MOV.U32 R96, RZ, RZ, R63 ;  /* 0x000000ffff607224 */ /* 0x000fc400078e003f */
[----:B------:R-:W-:-:S05]  /*4cd0*/  IMAD.MOV.U32 R97, RZ, RZ, R21 ;  /* 0x000000ffff617224 */ /* 0x000fca00078e0015 */
[----:B-1----:R-:W-:Y:S07]  /*4ce0*/  HMMA.16816.F32.BF16 R84, R4, R8, R88 ;  /* 0x000000080454723c */ /* 0x002fee0000041858 */
[----:B------:R-:W-:Y:S02]  /*4cf0*/  IMAD.MOV.U32 R89, RZ, RZ, R61 ;  /* 0x000000ffff597224 */ /* 0x000fe400078e003d */
[----:B------:R-:W-:Y:S02]  /*4d00*/  IMAD.MOV.U32 R61, RZ, RZ, R76 ;  /* 0x000000ffff3d7224 */ /* 0x000fe400078e004c */
[----:B------:R-:W-:-:S02]  /*4d10*/  IMAD.MOV.U32 R88, RZ, RZ, R79 ;  /* 0x000000ffff587224 */ /* 0x000fc400078e004f */
[C---:B------:R-:W-:Y:S01]  /*4d20*/  HMMA.16816.F32.BF16 R76, R4.reuse, R10, R92 ;  /* 0x0000000a044c723c */ /* 0x040fe2000004185c */
[----:B------:R-:W1:Y:S01]  /*4d30*/  LDSM.16.MT88.4 R8, [R225+0x7900] ;  /* 0x00790000e108783b */ /* 0x000e620000004200 */
[----:B------:R-:W-:Y:S01]  /*4d40*/  MOV R98, R61 ;  /* 0x0000003d00627202 */ /* 0x000fe20000000f00 */
[----:B------:R-:W-:Y:S02]  /*4d50*/  IMAD.MOV.U32 R90, RZ, RZ, R73 ;  /* 0x000000ffff5a7224 */ /* 0x000fe400078e0049 */
[----:B------:R-:W-:Y:S02]  /*4d60*/  IMAD.MOV.U32 R91, RZ, RZ, R74 ;  /* 0x000000ffff5b7224 */ /* 0x000fe400078e004a */
[----:B------:R-:W-:Y:S01]  /*4d70*/  IMAD.MOV.U32 R95, RZ, RZ, R37 ;  /* 0x000000ffff5f7224 */ /* 0x000fe200078e0025 */
[----:B------:R-:W-:Y:S01]  /*4d80*/  HMMA.16816.F32.BF16 R60, R4, R26, R132 ;  /* 0x0000001a043c723c */ /* 0x000fe20000041884 */
[----:B------:R-:W-:Y:S01]  /*4d90*/  MOV R94, R38 ;  /* 0x00000026005e7202 */ /* 0x000fe20000000f00 */
[----:B------:R-:W-:-:S02]  /*4da0*/  IMAD.MOV.U32 R93, RZ, RZ, R39 ;  /* 0x000000ffff5d7224 */ /* 0x000fc400078e0027 */
[----:B------:R-:W-:Y:S02]  /*4db0*/  IMAD.MOV.U32 R92, RZ, RZ, R20 ;  /* 0x000000ffff5c7224 */ /* 0x000fe400078e0014 */
[----:B------:R-:W2:Y:S01]  /*4dc0*/  LDSM.16.MT88.4 R20, [R226+0x7900] ;  /* 0x00790000e214783b */ /* 0x000ea20000004200 */
[----:B------:R-:W-:Y:S01]  /*4dd0*/  IMAD.MOV.U32 R132, RZ, RZ, R48 ;  /* 0x000000ffff847224 */ /* 0x000fe200078e0030 */
[----:B------:R-:W-:Y:S01]  /*4de0*/  MOV R26, R75 ;  /* 0x0000004b001a7202 */ /* 0x000fe20000000f00 */
[----:B------:R-:W-:Y:S01]  /*4df0*/  IMAD.MOV.U32 R135, RZ, RZ, R50 ;  /* 0x000000ffff877224 */ /* 0x000fe200078e0032 */
[----:B------:R-:W-:Y:S01]  /*4e00*/  MOV R133, R72 ;  /* 0x0000004800857202 */ /* 0x000fe20000000f00 */
[----:B------:R-:W-:Y:S02]  /*4e10*/  IMAD.MOV.U32 R134, RZ, RZ, R51 ;  /* 0x000000ffff867224 */ /* 0x000fe400078e0033 */
[----:B------:R-:W-:Y:S01]  /*4e20*/  IMAD.MOV.U32 R27, RZ, RZ, R36 ;  /* 0x000000ffff1b7224 */ /* 0x000fe200078e0024 */
[C---:B-1----:R-:W-:Y:S07]  /*4e30*/  HMMA.16816.F32.BF16 R48, R4.reuse, R8, R124 ;  /* 0x000000080430723c */ /* 0x042fee000004187c */
[----:B------:R-:W-:Y:S01]  /*4e40*/  MOV R124, R64 ;  /* 0x00000040007c7202 */ /* 0x000fe20000000f00 */
[----:B------:R-:W-:Y:S01]  /*4e50*/  HMMA.16816.F32.BF16 R36, R4, R10, R116 ;  /* 0x0000000a0424723c */ /* 0x000fe20000041874 */
[----:B------:R-:W-:Y:S01]  /*4e60*/  MOV R126, R66 ;  /* 0x00000042007e7202 */ /* 0x000fe20000000f00 */
[----:B------:R-:W-:Y:S01]  /*4e70*/  IMAD.MOV.U32 R125, RZ, RZ, R65 ;  /* 0x000000ffff7d7224 */ /* 0x000fe200078e0041 */
[----:B------:R-:W1:Y:S01]  /*4e80*/  LDSM.16.MT88.4 R8, [R228+0x7900] ;  /* 0x00790000e408783b */ /* 0x000e620000004200 */
[----:B------:R-:W-:-:S03]  /*4e90*/  IMAD.MOV.U32 R127, RZ, RZ, R67 ;  /* 0x000000ffff7f7224 */ /* 0x000fc600078e0043 */
[----:B------:R-:W-:Y:S01]  /*4ea0*/  MOV R118, R124 ;  /* 0x0000007c00767202 */ /* 0x000fe20000000f00 */
[----:B------:R-:W-:Y:S01]  /*4eb0*/  IMAD.MOV.U32 R119, RZ, RZ, R125 ;  /* 0x000000ffff777224 */ /* 0x000fe200078e007d */
        /* <DEDUP_REMOVED lines=16> */
[----:B------:R3:W-:Y:S01]  /*4fc0*/  MUFU.EX2 R101, R0 ;  /* 0x0000000000657308 */ /* 0x0007e20000000800 */
[----:B------:R-:W-:Y:S01]  /*4fd0*/  MOV R117, R119 ;  /* 0x0000007700757202 */ /* 0x000fe20000000f00 */
[----:B--2---:R-:W-:Y:S01]  /*4fe0*/  HMMA.16816.F32.BF16 R80, R4, R20, R108 ;  /* 0x000000140450723c */ /* 0x004fe2000004186c */
[----:B------:R-:W-:Y:S01]  /*4ff0*/  MOV R119, R125 ;  /* 0x0000007d00777202 */ /* 0x000fe20000000f00 */
[----:B------:R2:W5:Y:S01]  /*5000*/  LDL.LU R188, [R1+0x80] ;  /* 0x0000800001bc7983 */ /* 0x0005620000300800 */
[----:B------:R-:W-:-:S05]  /*5010*/  MOV R125, R127 ;  /* 0x0000007f007d7202 */ /* 0x000fca0000000f00 */
[----:B------:R-:W-:Y:S01]  /*5020*/  HMMA.16816.F32.BF16 R64, R4, R16, R120 ;  /* 0x000000100440723c */ /* 0x000fe20000041878 */
[----:B---3--:R-:W-:Y:S01]  /*5030*/  FFMA.FTZ R0, R118, c[0x0][0x2d0], -R12 ;  /* 0x0000b40076007a23 */ /* 0x008fe2000001080c */
[----:B------:R-:W-:Y:S01]  /*5040*/  MOV R127, R27 ;  /* 0x0000001b007f7202 */ /* 0x000fe20000000f00 */
[----:B------:R-:W-:-:S05]  /*5050*/  IMAD.MOV.U32 R118, RZ, RZ, R124 ;  /* 0x000000ffff767224 */ /* 0x000fca00078e007c */
[C---:B-1----:R-:W-:Y:S01]  /*5060*/  HMMA.16816.F32.BF16 R32, R4.reuse, R10, R28 ;  /* 0x0000000a0420723c */ /* 0x042fe2000004181c */
[----:B------:R-:W-:Y:S01]  /*5070*/  IMAD.MOV.U32 R124, RZ, RZ, R126 ;  /* 0x000000ffff7c7224 */ /* 0x000fe200078e007e */
[----:B------:R-:W-:Y:S01]  /*5080*/  LDSM.16.MT88.4 R16, [R226+0x2100] ;  /* 0x00210000e210783b */ /* 0x000fe20000004200 */
[----:B------:R-:W-:Y:S02]  /*5090*/  IMAD.MOV.U32 R126, RZ, RZ, R26 ;  /* 0x000000ffff7e7224 */ /* 0x000fe400078e001a */
[----:B------:R-:W-:Y:S02]  /*50a0*/  IMAD.MOV.U32 R26, RZ, RZ, R132 ;  /* 0x000000ffff1a7224 */ /* 0x000fe400078e0084 */
[----:B------:R-:W-:Y:S01]  /*50b0*/  IMAD.MOV.U32 R132, RZ, RZ, R134 ;  /* 0x000000ffff847224 */ /* 0x000fe200078e0086 */
[----:B------:R-:W-:Y:S01]  /*50c0*/  HMMA.16816.F32.BF16 R44, R4, R8, R104 ;  /* 0x00000008042c723c */ /* 0x000fe20000041868 */
[----:B------:R-:W-:Y:S01]  /*50d0*/  IMAD.MOV.U32 R116, RZ, RZ, R118 ;  /* 0x000000ffff747224 */ /* 0x000fe200078e0076 */
[----:B------:R-:W-:Y:S01]  /*50e0*/  MOV R27, R133 ;  /* 0x00000085001b7202 */ /* 0x000fe20000000f00 */
[----:B------:R-:W-:Y:S01]  /*50f0*/  IMAD.MOV.U32 R134, RZ, RZ, R24 ;  /* 0x000000ffff867224 */ /* 0x000fe200078e0018 */
[----:B------:R-:W1:Y:S01]  /*5100*/  LDSM.16.MT88.4 R8, [R229+0x2100] ;  /* 0x00210000e508783b */ /* 0x000e620000004200 */
[----:B------:R-:W-:-:S02]  /*5110*/  IMAD.MOV.U32 R118, RZ, RZ, R124 ;  /* 0x000000ffff767224 */ /* 0x000fc400078e007c */
[----:B------:R-:W-:Y:S01]  /*5120*/  IMAD.MOV.U32 R24, RZ, RZ, R97 ;  /* 0x000000ffff187224 */ /* 0x000fe200078e0061 */
[----:B------:R-:W-:Y:S01]  /*5130*/  HMMA.16816.F32.BF16 R72, R4, R22, R128 ;  /* 0x000000160448723c */ /* 0x000fe20000041880 */
[----:B------:R-:W-:Y:S01]  /*5140*/  IMAD.MOV.U32 R124, RZ, RZ, R126 ;  /* 0x000000ffff7c7224 */ /* 0x000fe200078e007e */
[----:B------:R-:W-:Y:S01]  /*5150*/  MOV R133, R135 ;  /* 0x0000008700857202 */ /* 0x000fe20000000f00 */
[----:B------:R-:W-:Y:S01]  /*5160*/  IMAD.MOV.U32 R97, RZ, RZ, R88 ;  /* 0x000000ffff617224 */ /* 0x000fe200078e0058 */
[----:B------:R-:W3:Y:S01]  /*5170*/  LDSM.16.MT88.4 R20, [R225+0x2100] ;  /* 0x00210000e114783b */ /* 0x000ee20000004200 */
[----:B------:R-:W-:Y:S02]  /*5180*/  IMAD.MOV.U32 R126, RZ, RZ, R26 ;  /* 0x000000ffff7e7224 */ /* 0x000fe400078e001a */
[----:B------:R-:W-:Y:S02]  /*5190*/  IMAD.MOV.U32 R88, RZ, RZ, R152 ;  /* 0x000000ffff587224 */ /* 0x000fe400078e0098 */
[----:B------:R-:W-:Y:S01]  /*51a0*/  IMAD.MOV.U32 R26, RZ, RZ, R132 ;  /* 0x000000ffff1a7224 */ /* 0x000fe200078e0084 */
[----:B------:R4:W1:Y:S01]  /*51b0*/  MUFU.EX2 R152, R0 ;  /* 0x0000000000987308 */ /* 0x0008620000000800 */
[----:B------:R-:W-:-:S02]  /*51c0*/  IMAD.MOV.U32 R132, RZ, RZ, R134 ;  /* 0x000000ffff847224 */ /* 0x000fc400078e0086 */
[----:B------:R-:W-:Y:S02]  /*51d0*/  IMAD.MOV.U32 R134, RZ, RZ, R24 ;  /* 0x000000ffff867224 */ /* 0x000fe400078e0018 */
[----:B------:R-:W-:Y:S02]  /*51e0*/  IMAD.MOV.U32 R24, RZ, RZ, R97 ;  /* 0x000000ffff187224 */ /* 0x000fe400078e0061 */
[----:B------:R-:W-:Y:S02]  /*51f0*/  IMAD.MOV.U32 R97, RZ, RZ, R88 ;  /* 0x000000ffff617224 */ /* 0x000fe400078e0058 */
[----:B------:R-:W-:Y:S02]  /*5200*/  IMAD.MOV.U32 R88, RZ, RZ, R153 ;  /* 0x000000ffff587224 */ /* 0x000fe400078e0099 */
[----:B----4-:R-:W-:Y:S01]  /*5210*/  FFMA.FTZ R0, R117, c[0x0][0x2d0], -R12 ;  /* 0x0000b40075007a23 */ /* 0x010fe2000001080c */
[----:B------:R-:W-:Y:S02]  /*5220*/  MOV R117, R119 ;  /* 0x0000007700757202 */ /* 0x000fe40000000f00 */
[----:B------:R-:W-:Y:S01]  /*5230*/  MOV R119, R125 ;  /* 0x0000007d00777202 */ /* 0x000fe20000000f00 */
[----:B------:R4:W-:Y:S01]  /*5240*/  MUFU.EX2 R153, R0 ;  /* 0x0000000000997308 */ /* 0x0009e20000000800 */
[----:B------:R-:W-:-:S02]  /*5250*/  MOV R125, R127 ;  /* 0x0000007f007d7202 */ /* 0x000fc40000000f00 */
[----:B------:R-:W-:Y:S02]  /*5260*/  MOV R135, R96 ;  /* 0x0000006000877202 */ /* 0x000fe40000000f00 */
[----:B------:R-:W-:Y:S02]  /*5270*/  MOV R127, R27 ;  /* 0x0000001b007f7202 */ /* 0x000fe40000000f00 */
[----:B------:R-:W-:Y:S02]  /*5280*/  MOV R96, R92 ;  /* 0x0000005c00607202 */ /* 0x000fe40000000f00 */
[----:B------:R-:W-:Y:S01]  /*5290*/  MOV R27, R133 ;  /* 0x00000085001b7202 */ /* 0x000fe20000000f00 */
[----:B----4-:R-:W-:Y:S02]  /*52a0*/  FFMA.FTZ R0, R116, c[0x0][0x2d0], -R12 ;  /* 0x0000b40074007a23 */ /* 0x010fe4000001080c */
[----:B------:R-:W-:Y:S01]  /*52b0*/  IMAD.MOV.U32 R116, RZ, RZ, R117 ;  /* 0x000000ffff747224 */ /* 0x000fe200078e0075 */
[----:B------:R-:W-:Y:S01]  /*52c0*/  MOV R117, R118 ;  /* 0x0000007600757202 */ /* 0x000fe20000000f00 */
[----:B------:R-:W-:Y:S01]  /*52d0*/  IMAD.MOV.U32 R118, RZ, RZ, R119 ;  /* 0x000000ffff767224 */ /* 0x000fe200078e0077 */
[----:B------:R-:W-:Y:S01]  /*52e0*/  MOV R119, R124 ;  /* 0x0000007c00777202 */ /* 0x000fe20000000f00 */
[----:B------:R-:W-:Y:S01]  /*52f0*/  IMAD.MOV.U32 R124, RZ, RZ, R125 ;  /* 0x000000ffff7c7224 */ /* 0x000fe200078e007d */
[----:B------:R-:W-:-:S02]  /*5300*/  MOV R92, R89 ;  /* 0x00000059005c7202 */ /* 0x000fc40000000f00 */
[----:B------:R-:W-:Y:S02]  /*5310*/  MOV R133, R135 ;  /* 0x0000008700857202 */ /* 0x000fe40000000f00 */
[----:B------:R-:W-:Y:S01]  /*5320*/  MOV R125, R126 ;  /* 0x0000007e007d7202 */ /* 0x000fe20000000f00 */
[----:B------:R-:W-:Y:S01]  /*5330*/  IMAD.MOV.U32 R126, RZ, RZ, R127 ;  /* 0x000000ffff7e7224 */ /* 0x000fe200078e007f */
[----:B------:R-:W-:Y:S02]  /*5340*/  MOV R89, R187 ;  /* 0x000000bb00597202 */ /* 0x000fe40000000f00 */
[----:B------:R-:W-:Y:S01]  /*5350*/  MOV R135, R96 ;  /* 0x0000006000877202 */ /* 0x000fe20000000f00 */
[----:B------:R-:W-:Y:S01]  /*5360*/  FFMA.FTZ R29, R156, c[0x0][0x2d0], -R2 ;  /* 0x0000b4009c1d7a23 */ /* 0x000fe20000010802 */
[----:B------:R-:W-:Y:S01]  /*5370*/  MOV R127, R26 ;  /* 0x0000001a007f7202 */ /* 0x000fe20000000f00 */
[----:B------:R-:W-:Y:S01]  /*5380*/  IMAD.MOV.U32 R26, RZ, RZ, R27 ;  /* 0x000000ffff1a7224 */ /* 0x000fe200078e001b */
[----:B------:R-:W-:Y:S01]  /*5390*/  MOV R96, R92 ;  /* 0x0000005c00607202 */ /* 0x000fe20000000f00 */
[----:B------:R2:W5:Y:S01]  /*53a0*/  LDL.LU R187, [R1+0x7c] ;  /* 0x00007c0001bb7983 */ /* 0x0005620000300800 */
[----:B------:R-:W-:Y:S01]  /*53b0*/  MOV R27, R132 ;  /* 0x00000084001b7202 */ /* 0x000fe20000000f00 */
[----:B------:R-:W-:Y:S01]  /*53c0*/  IMAD.MOV.U32 R132, RZ, RZ, R133 ;  /* 0x000000ffff847224 */ /* 0x000fe200078e0085 */
[----:B------:R-:W-:-:S02]  /*53d0*/  MOV R92, R89 ;  /* 0x00000059005c7202 */ /* 0x000fc40000000f00 */
[----:B------:R-:W-:Y:S01]  /*53e0*/  MOV R133, R134 ;  /* 0x0000008600857202 */ /* 0x000fe20000000f00 */
[----:B------:R-:W-:Y:S01]  /*53f0*/  IMAD.MOV.U32 R134, RZ, RZ, R135 ;  /* 0x000000ffff867224 */ /* 0x000fe200078e0087 */
[----:B------:R-:W-:Y:S02]  /*5400*/  MOV R89, R186 ;  /* 0x000000ba00597202 */ /* 0x000fe40000000f00 */
        /* <DEDUP_REMOVED lines=8> */
[----:B-1----:R-:W-:Y:S01]  /*5490*/  F2FP.BF16.PACK_AB R4, R152, R101 ;  /* 0x000000659804723e */ /* 0x002fe200000010ff */
[----:B------:R1:W4:Y:S01]  /*54a0*/  MUFU.EX2 R155, R0 ;  /* 0x00000000009b7308 */ /* 0x0003220000000800 */
[----:B------:R2:W5:Y:S01]  /*54b0*/  LDL.LU R186, [R1+0x78] ;  /* 0x0000780001ba7983 */ /* 0x0005620000300800 */
[----:B-1----:R-:W-:Y:S01]  /*54c0*/  FFMA.FTZ R0, R116, c[0x0][0x2d0], -R2 ;  /* 0x0000b40074007a23 */ /* 0x002fe20000010802 */
        /* <DEDUP_REMOVED lines=14> */
[----:B------:R-:W-:-:S02]  /*55b0*/  MOV R111, R117 ;  /* 0x00000075006f7202 */ /* 0x000fc40000000f00 */
[----:B------:R-:W-:Y:S01]  /*55c0*/  MOV R24, R96 ;  /* 0x0000006000187202 */ /* 0x000fe20000000f00 */
[----:B------:R-:W-:Y:S01]  /*55d0*/  IMAD.MOV.U32 R96, RZ, RZ, R97 ;  /* 0x000000ffff607224 */ /* 0x000fe200078e0061 */
[----:B------:R-:W-:Y:S02]  /*55e0*/  MOV R117, R119 ;  /* 0x0000007700757202 */ /* 0x000fe40000000f00 */
[----:B------:R-:W-:Y:S02]  /*55f0*/  MOV R119, R125 ;  /* 0x0000007d00777202 */ /* 0x000fe40000000f00 */
[----:B------:R-:W-:Y:S02]  /*5600*/  MOV R97, R92 ;  /* 0x0000005c00617202 */ /* 0x000fe40000000f00 */
[----:B------:R-:W-:Y:S01]  /*5610*/  MOV R125, R127 ;  /* 0x0000007f007d7202 */ /* 0x000fe20000000f00 */
[----:B------:R-:W-:Y:S01]  /*5620*/  IMAD.MOV.U32 R127, RZ, RZ, R26 ;  /* 0x000000ffff7f7224 */ /* 0x000fe200078e001a */
[----:B------:R1:W-:Y:S01]  /*5630*/  MUFU.EX2 R31, R0 ;  /* 0x00000000001f7308 */ /* 0x0003e20000000800 */
[----:B------:R-:W-:-:S02]  /*5640*/  IMAD.MOV.U32 R26, RZ, RZ, R132 ;  /* 0x000000ffff1a7224 */ /* 0x000fc400078e0084 */
[----:B------:R-:W-:Y:S02]  /*5650*/  IMAD.MOV.U32 R132, RZ, RZ, R134 ;  /* 0x000000ffff847224 */ /* 0x000fe400078e0086 */
[----:B------:R-:W-:Y:S02]  /*5660*/  IMAD.MOV.U32 R134, RZ, RZ, R24 ;  /* 0x000000ffff867224 */ /* 0x000fe400078e0018 */
[----:B------:R-:W-:Y:S02]  /*5670*/  IMAD.MOV.U32 R24, RZ, RZ, R97 ;  /* 0x000000ffff187224 */ /* 0x000fe400078e0061 */
[----:B------:R-:W-:Y:S02]  /*5680*/  IMAD.MOV.U32 R97, RZ, RZ, R102 ;  /* 0x000000ffff617224 */ /* 0x000fe400078e0066 */
[----:B-1----:R-:W-:-:S04]  /*5690*/  FFMA.FTZ R0, R116, c[0x0][0x2d0], -R2 ;  /* 0x0000b40074007a23 */ /* 0x002fc80000010802 */
[----:B------:R1:W1:Y:S01]  /*56a0*/  MUFU.EX2 R102, R0 ;  /* 0x0000000000667308 */ /* 0x0002620000000800 */
[----:B------:R-:W-:Y:S02]  /*56b0*/  IMAD.MOV.U32 R116, RZ, RZ, R118 ;  /* 0x000000ffff747224 */ /* 0x000fe400078e0076 */
[----:B------:R-:W-:Y:S02]  /*56c0*/  IMAD.MOV.U32 R118, RZ, RZ, R124 ;  /* 0x000000ffff767224 */ /* 0x000fe400078e007c */
[----:B------:R-:W-:Y:S02]  /*56d0*/  IMAD.MOV.U32 R124, RZ, RZ, R126 ;  /* 0x000000ffff7c7224 */ /* 0x000fe400078e007e */
[----:B------:R-:W-:Y:S02]  /*56e0*/  IMAD.MOV.U32 R110, RZ, RZ, R116 ;  /* 0x000000ffff6e7224 */ /* 0x000fe400078e0074 */
[----:B------:R-:W-:Y:S02]  /*56f0*/  IMAD.MOV.U32 R116, RZ, RZ, R118 ;  /* 0x000000ffff747224 */ /* 0x000fe400078e0076 */
[----:B-1----:R-:W-:Y:S01]  /*5700*/  FFMA.FTZ R0, R111, c[0x0][0x2d0], -R2 ;  /* 0x0000b4006f007a23 */ /* 0x002fe20000010802 */
[----:B------:R-:W-:-:S02]  /*5710*/  MOV R111, R117 ;  /* 0x00000075006f7202 */ /* 0x000fc40000000f00 */
[----:B------:R-:W-:Y:S02]  /*5720*/  MOV R117, R119 ;  /* 0x0000007700757202 */ /* 0x000fe40000000f00 */
[----:B------:R-:W-:Y:S01]  /*5730*/  MOV R119, R125 ;  /* 0x0000007d00777202 */ /* 0x000fe20000000f00 */
[----:B------:R-:W-:Y:S02]  /*5740*/  IMAD.MOV.U32 R125, RZ, RZ, R26 ;  /* 0x000000ffff7d7224 */ /* 0x000fe400078e001a */
        /* <DEDUP_REMOVED lines=9> */
[----:B------:R-:W-:-:S02]  /*57e0*/  IMAD.MOV.U32 R119, RZ, RZ, R26 ;  /* 0x000000ffff777224 */ /* 0x000fc400078e001a */
[----:B------:R-:W-:Y:S01]  /*57f0*/  IMAD.MOV.U32 R26, RZ, RZ, R132 ;  /* 0x000000ffff1a7224 */ /* 0x000fe200078e0084 */
[----:B------:R-:W-:Y:S01]  /*5800*/  MOV R126, R27 ;  /* 0x0000001b007e7202 */ /* 0x000fe20000000f00 */
[----:B------:R-:W-:Y:S02]  /*5810*/  IMAD.MOV.U32 R92, RZ, RZ, R185 ;  /* 0x000000ffff5c7224 */ /* 0x000fe400078e00b9 */
[----:B------:R-:W-:Y:S01]  /*5820*/  IMAD.MOV.U32 R132, RZ, RZ, R134 ;  /* 0x000000ffff847224 */ /* 0x000fe200078e0086 */
[----:B------:R-:W-:Y:S01]  /*5830*/  MOV R134, R154 ;  /* 0x0000009a00867202 */ /* 0x000fe20000000f00 */
[----:B------:R-:W-:Y:S01]  /*5840*/  FFMA.FTZ R28, R109, c[0x0][0x2d0], -R12 ;  /* 0x0000b4006d1c7a23 */ /* 0x000fe2000001080c */
[----:B------:R-:W-:Y:S01]  /*5850*/  MOV R27, R133 ;  /* 0x00000085001b7202 */ /* 0x000fe20000000f00 */
[----:B------:R2:W5:Y:S01]  /*5860*/  LDL.LU R185, [R1+0x74] ;  /* 0x0000740001b97983 */ /* 0x0005620000300800 */
[----:B-1----:R-:W-:Y:S02]  /*5870*/  FFMA.FTZ R0, R110, c[0x0][0x2d0], -R2 ;  /* 0x0000b4006e007a23 */ /* 0x002fe40000010802 */
[----:B------:R-:W-:-:S02]  /*5880*/  IMAD.MOV.U32 R110, RZ, RZ, R116 ;  /* 0x000000ffff6e7224 */ /* 0x000fc400078e0074 */
[----:B------:R-:W-:Y:S01]  /*5890*/  IMAD.MOV.U32 R116, RZ, RZ, R118 ;  /* 0x000000ffff747224 */ /* 0x000fe200078e0076 */
[----:B------:R-:W1:Y:S01]  /*58a0*/  MUFU.EX2 R154, R0 ;  /* 0x00000000009a7308 */ /* 0x000e620000000800 */
[----:B------:R-:W-:Y:S02]  /*58b0*/  MOV R133, R135 ;  /* 0x0000008700857202 */ /* 0x000fe40000000f00 */
[----:B------:R-:W-:Y:S02]  /*58c0*/  MOV R135, R96 ;  /* 0x0000006000877202 */ /* 0x000fe40000000f00 */
[----:B------:R-:W-:Y:S01]  /*58d0*/  MOV R109, R110 ;  /* 0x0000006e006d7202 */ /* 0x000fe20000000f00 */
[----:B------:R-:W-:Y:S01]  /*58e0*/  IMAD.MOV.U32 R110, RZ, RZ, R111 ;  /* 0x000000ffff6e7224 */ /* 0x000fe200078e006f */
[----:B------:R-:W-:Y:S02]  /*58f0*/  MOV R96, R92 ;  /* 0x0000005c00607202 */ /* 0x000fe40000000f00 */
[----:B------:R-:W-:-:S02]  /*5900*/  MOV R124, R27 ;  /* 0x0000001b007c7202 */ /* 0x000fc40000000f00 */
[----:B------:R-:W-:Y:S01]  /*5910*/  MOV R111, R116 ;  /* 0x00000074006f7202 */ /* 0x000fe20000000f00 */
[----:B------:R-:W-:Y:S01]  /*5920*/  IMAD.MOV.U32 R116, RZ, RZ, R117 ;  /* 0x000000ffff747224 */ /* 0x000fe200078e0075 */
[----:B------:R-:W-:Y:S02]  /*5930*/  MOV R27, R133 ;  /* 0x00000085001b7202 */ /* 0x000fe40000000f00 */
[----:B------:R-:W-:Y:S02]  /*5940*/  MOV R133, R135 ;  /* 0x0000008700857202 */ /* 0x000fe40000000f00 */
[----:B------:R-:W-:Y:S01]  /*5950*/  MOV R108, R109 ;  /* 0x0000006d006c7202 */ /* 0x000fe20000000f00 */
[----:B------:R-:W-:Y:S01]  /*5960*/  IMAD.MOV.U32 R109, RZ, RZ, R110 ;  /* 0x000000ffff6d7224 */ /* 0x000fe200078e006e */
[----:B------:R-:W-:Y:S02]  /*5970*/  MOV R135, R96 ;  /* 0x0000006000877202 */ /* 0x000fe40000000f00 */
[----:B------:R-:W-:Y:S01]  /*5980*/  MOV R110, R111 ;  /* 0x0000006f006e7202 */ /* 0x000fe20000000f00 */
[----:B------:R-:W-:Y:S01]  /*5990*/  IMAD.MOV.U32 R111, RZ, RZ, R116 ;  /* 0x000000ffff6f7224 */ /* 0x000fe200078e0074 */
[----:B------:R-:W-:Y:S01]  /*59a0*/  MOV R118, R27 ;  /* 0x0000001b00767202 */ /* 0x000fe20000000f00 */
[----:B------:R-:W-:Y:S01]  /*59b0*/  IMAD.MOV.U32 R131, RZ, RZ, R108 ;  /* 0x000000ffff837224 */ /* 0x000fe200078e006c */
[----:B------:R-:W-:-:S02]  /*59c0*/  MOV R27, R133 ;  /* 0x00000085001b7202 */ /* 0x000fc40000000f00 */
        /* <DEDUP_REMOVED lines=10> */
[----:B----4-:R-:W-:Y:S01]  /*5a70*/  F2FP.BF16.PACK_AB R6, R155, R153 ;  /* 0x000000999b06723e */ /* 0x010fe200000010ff */
[----:B------:R-:W-:Y:S01]  /*5a80*/  IMAD.MOV.U32 R130, RZ, RZ, R131 ;  /* 0x000000ffff827224 */ /* 0x000fe200078e0083 */
[----:B------:R-:W-:-:S02]  /*5a90*/  F2FP.BF16.PACK_AB R5, R102, R31 ;  /* 0x0000001f6605723e */ /* 0x000fc400000010ff */
[----:B-1----:R-:W-:Y:S01]  /*5aa0*/  F2FP.BF16.PACK_AB R7, R154, R103 ;  /* 0x000000679a07723e */ /* 0x002fe200000010ff */
        /* <DEDUP_REMOVED lines=10> */
[----:B------:R-:W-:Y:S01]  /*5b50*/  HMMA.16816.F32.BF16 R120, R4, R8, R148 ;  /* 0x000000080478723c */ /* 0x000fe20000041894 */
[----:B------:R-:W-:Y:S01]  /*5b60*/  IMAD.MOV.U32 R133, RZ, RZ, R24 ;  /* 0x000000ffff857224 */ /* 0x000fe200078e0018 */
[----:B------:R2:W5:Y:S01]  /*5b70*/  LDL.LU R184, [R1+0x70] ;  /* 0x0000700001b87983 */ /* 0x0005620000300800 */
[----:B------:R-:W-:-:S04]  /*5b80*/  MOV R116, R26 ;  /* 0x0000001a00747202 */ /* 0x000fc80000000f00 */
[----:B------:R-:W-:Y:S01]  /*5b90*/  MOV R151, R92 ;  /* 0x0000005c00977202 */ /* 0x000fe20000000f00 */
[----:B------:R-:W-:Y:S01]  /*5ba0*/  IMAD.MOV.U32 R150, RZ, RZ, R93 ;  /* 0x000000ffff967224 */ /* 0x000fe200078e005d */
[----:B------:R-:W-:Y:S01]  /*5bb0*/  MOV R149, R94 ;  /* 0x0000005e00957202 */ /* 0x000fe20000000f00 */
[----:B------:R-:W-:Y:S01]  /*5bc0*/  IMAD.MOV.U32 R148, RZ, RZ, R95 ;  /* 0x000000ffff947224 */ /* 0x000fe200078e005f */
[----:B------:R-:W-:Y:S01]  /*5bd0*/  MOV R128, R130 ;  /* 0x0000008200807202 */ /* 0x000fe20000000f00 */
[C---:B------:R-:W-:Y:S01]  /*5be0*/  HMMA.16816.F32.BF16 R92, R4.reuse, R10, R140 ;  /* 0x0000000a045c723c */ /* 0x040fe2000004188c */
[--C-:B------:R-:W-:Y:S01]  /*5bf0*/  FFMA.FTZ R27, R161, c[0x0][0x2d0], -R12.reuse ;  /* 0x0000b400a11b7a23 */ /* 0x100fe2000001080c */
[----:B------:R2:W5:Y:S01]  /*5c00*/  LDL.LU R163, [R1+0x6c] ;  /* 0x00006c0001a37983 */ /* 0x0005620000300800 */
[--C-:B------:R-:W-:Y:S02]  /*5c10*/  FFMA.FTZ R26, R160, c[0x0][0x2d0], -R12.reuse ;  /* 0x0000b400a01a7a23 */ /* 0x100fe4000001080c */
[----:B------:R-:W-:Y:S01]  /*5c20*/  FFMA.FTZ R25, R159, c[0x0][0x2d0], -R12 ;  /* 0x0000b4009f197a23 */ /* 0x000fe2000001080c */
        /* <DEDUP_REMOVED lines=11> */
[--C-:B------:R-:W-:Y:S01]  /*5ce0*/  FFMA.FTZ R24, R158, c[0x0][0x2d0], -R2.reuse ;  /* 0x0000b4009e187a23 */ /* 0x100fe20000010802 */
[----:B------:R-:W1:Y:S01]  /*5cf0*/  LDSM.16.MT88.4 R12, [R225+0x5100] ;  /* 0x00510000e10c783b */ /* 0x000e620000004200 */
[--C-:B------:R-:W-:Y:S01]  /*5d00*/  FFMA.FTZ R0, R157, c[0x0][0x2d0], -R2.reuse ;  /* 0x0000b4009d007a23 */ /* 0x100fe20000010802 */
[----:B------:R-:W-:Y:S01]  /*5d10*/  MOV R108, R90 ;  /* 0x0000005a006c7202 */ /* 0x000fe20000000f00 */
[----:B------:R-:W-:Y:S01]  /*5d20*/  IMAD.MOV.U32 R131, RZ, RZ, R109 ;  /* 0x000000ffff837224 */ /* 0x000fe200078e006d */
[----:B------:R-:W-:Y:S01]  /*5d30*/  HMMA.16816.F32.BF16 R112, R4, R16, R168 ;  /* 0x000000100470723c */ /* 0x000fe200000418a8 */
[----:B------:R-:W-:Y:S01]  /*5d40*/  FFMA.FTZ R30, R110, c[0x0][0x2d0], -R2 ;  /* 0x0000b4006e1e7a23 */ /* 0x000fe20000010802 */
[----:B------:R-:W-:Y:S01]  /*5d50*/  MOV R110, R88 ;  /* 0x00000058006e7202 */ /* 0x000fe20000000f00 */
[----:B------:R-:W-:Y:S01]  /*5d60*/  IMAD.MOV.U32 R109, RZ, RZ, R89 ;  /* 0x000000ffff6d7224 */ /* 0x000fe200078e0059 */
[----:B------:R-:W4:Y:S01]  /*5d70*/  LDSM.16.MT88.4 R8, [R226+0x5100] ;  /* 0x00510000e208783b */ /* 0x000f220000004200 */
[----:B------:R-:W-:-:S03]  /*5d80*/  IMAD.MOV.U32 R2, RZ, RZ, R91 ;  /* 0x000000ffff027224 */ /* 0x000fc600078e005b */
[----:B------:R-:W-:Y:S01]  /*5d90*/  HMMA.16816.F32.BF16 R88, R4, R18, R164 ;  /* 0x000000120458723c */ /* 0x000fe200000418a4 */
[----:B------:R-:W2:Y:S01]  /*5da0*/  LDSM.16.MT88.4 R16, [R228+0x2100] ;  /* 0x00210000e410783b */ /* 0x000ea20000004200 */
[----:B------:R-:W-:-:S03]  /*5db0*/  IMAD.MOV.U32 R140, RZ, RZ, R118 ;  /* 0x000000ffff8c7224 */ /* 0x000fc600078e0076 */
[----:B------:R1:W5:Y:S03]  /*5dc0*/  LDL.LU R162, [R1+0x68] ;  /* 0x0000680001a27983 */ /* 0x0003660000300800 */
[C---:B---3--:R-:W-:Y:S01]  /*5dd0*/  HMMA.16816.F32.BF16 R104, R4.reuse, R20, R128 ;  /* 0x000000140468723c */ /* 0x048fe20000041880 */
[----:B------:R3:W5:Y:S04]  /*5de0*/  LDL.LU R161, [R1+0x64] ;  /* 0x0000640001a17983 */ /* 0x0007680000300800 */
[----:B------:R3:W5:Y:S03]  /*5df0*/  LDL.LU R160, [R1+0x60] ;  /* 0x0000600001a07983 */ /* 0x0007660000300800 */
[C---:B------:R-:W-:Y:S01]  /*5e00*/  HMMA.16816.F32.BF16 R20, R4.reuse, R22, R176 ;  /* 0x000000160414723c */ /* 0x040fe200000418b0 */
[----:B------:R3:W5:Y:S04]  /*5e10*/  LDL.LU R159, [R1+0x5c] ;  /* 0x00005c00019f7983 */ /* 0x0007680000300800 */
[----:B------:R3:W5:Y:S04]  /*5e20*/  LDL.LU R158, [R1+0x58] ;  /* 0x00005800019e7983 */ /* 0x0007680000300800 */
[----:B------:R3:W5:Y:S01]  /*5e30*/  LDL.LU R157, [R1+0x54] ;  /* 0x00005400019d7983 */ /* 0x0007620000300800 */
[C---:B-1----:R-:W-:Y:S03]  /*5e40*/  HMMA.16816.F32.BF16 R176, R4.reuse, R12, R144 ;  /* 0x0000000c04b0723c */ /* 0x042fe60000041890 */
[----:B------:R3:W5:Y:S05]  /*5e50*/  LDL.LU R156, [R1+0x50] ;  /* 0x00005000019c7983 */ /* 0x00076a0000300800 */
[C---:B------:R-:W-:Y:S01]  /*5e60*/  HMMA.16816.F32.BF16 R164, R4.reuse, R14, R136 ;  /* 0x0000000e04a4723c */ /* 0x040fe20000041888 */
[----:B------:R-:W1:Y:S07]  /*5e70*/  LDSM.16.MT88.4 R12, [R228+0x5100] ;  /* 0x00510000e40c783b */ /* 0x000e6e0000004200 */
[C---:B----4-:R-:W-:Y:S08]  /*5e80*/  HMMA.16816.F32.BF16 R144, R4.reuse, R8, R52 ;  /* 0x000000080490723c */ /* 0x050ff00000041834 */
[C---:B--2---:R-:W-:Y:S08]  /*5e90*/  HMMA.16816.F32.BF16 R128, R4.reuse, R16, R180 ;  /* 0x000000100480723c */ /* 0x044ff000000418b4 */
[C---:B------:R-:W-:Y:S01]  /*5ea0*/  HMMA.16816.F32.BF16 R168, R4.reuse, R18, R172 ;  /* 0x0000001204a8723c */ /* 0x040fe200000418ac */
[----:B------:R-:W2:Y:S07]  /*5eb0*/  LDSM.16.MT88.4 R16, [R229+0x5100] ;  /* 0x00510000e510783b */ /* 0x000eae0000004200 */
[C---:B------:R-:W-:Y:S01]  /*5ec0*/  HMMA.16816.F32.BF16 R52, R4.reuse, R10, R40 ;  /* 0x0000000a0434723c */ /* 0x040fe20000041828 */
[----:B------:R-:W4:Y:S07]  /*5ed0*/  LDSM.16.MT88.4 R8, [R225+0x8100] ;  /* 0x00810000e108783b */ /* 0x000f2e0000004200 */
[C---:B-1----:R-:W-:Y:S08]  /*5ee0*/  HMMA.16816.F32.BF16 R68, R4.reuse, R12, R68 ;  /* 0x0000000c0444723c */ /* 0x042ff00000041844 */
[C---:B------:R-:W-:Y:S01]  /*5ef0*/  HMMA.16816.F32.BF16 R40, R4.reuse, R14, R60 ;  /* 0x0000000e0428723c */ /* 0x040fe2000004183c */
[----:B------:R-:W1:Y:S07]  /*5f00*/  LDSM.16.MT88.4 R12, [R229+0x8100] ;  /* 0x00810000e50c783b */ /* 0x000e6e0000004200 */
[C---:B--2---:R-:W-:Y:S08]  /*5f10*/  HMMA.16816.F32.BF16 R84, R4.reuse, R16, R84 ;  /* 0x000000100454723c */ /* 0x044ff00000041854 */
[C---:B------:R-:W-:Y:S01]  /*5f20*/  HMMA.16816.F32.BF16 R76, R4.reuse, R18, R76 ;  /* 0x00000012044c723c */ /* 0x040fe2000004184c */
[----:B------:R-:W2:Y:S07]  /*5f30*/  LDSM.16.MT88.4 R16, [R226+0x8100] ;  /* 0x00810000e210783b */ /* 0x000eae0000004200 */
[C---:B----4-:R-:W-:Y:S08]  /*5f40*/  HMMA.16816.F32.BF16 R48, R4.reuse, R8, R48 ;  /* 0x000000080430723c */ /* 0x050ff00000041830 */
[C---:B------:R-:W-:Y:S01]  /*5f50*/  HMMA.16816.F32.BF16 R36, R4.reuse, R10, R36 ;  /* 0x0000000a0424723c */ /* 0x040fe20000041824 */
[----:B------:R-:W4:Y:S07]  /*5f60*/  LDSM.16.MT88.4 R8, [R228+0x8100] ;  /* 0x00810000e408783b */ /* 0x000f2e0000004200 */
[----:B-1----:R-:W-:Y:S01]  /*5f70*/  HMMA.16816.F32.BF16 R60, R4, R14, R56 ;  /* 0x0000000e043c723c */ /* 0x002fe20000041838 */
[----:B------:R-:W-:Y:S01]  /*5f80*/  IMAD.MOV.U32 R138, RZ, RZ, R116 ;  /* 0x000000ffff8a7224 */ /* 0x000fe200078e0074 */
[----:B------:R-:W-:-:S06]  /*5f90*/  MOV R139, R117 ;  /* 0x00000075008b7202 */ /* 0x000fcc0000000f00 */
[----:B------:R-:W-:Y:S01]  /*5fa0*/  HMMA.16816.F32.BF16 R64, R4, R12, R64 ;  /* 0x0000000c0440723c */ /* 0x000fe20000041840 */
[----:B------:R-:W-:Y:S01]  /*5fb0*/  IMAD.MOV.U32 R136, RZ, RZ, R110 ;  /* 0x000000ffff887224 */ /* 0x000fe200078e006e */
[----:B------:R-:W-:-:S06]  /*5fc0*/  MOV R137, R111 ;  /* 0x0000006f00897202 */ /* 0x000fcc0000000f00 */
[C---:B--2---:R-:W-:Y:S08]  /*5fd0*/  HMMA.16816.F32.BF16 R172, R4.reuse, R16, R80 ;  /* 0x0000001004ac723c */ /* 0x044ff00000041850 */
[----:B------:R-:W-:Y:S01]  /*5fe0*/  HMMA.16816.F32.BF16 R180, R4, R18, R72 ;  /* 0x0000001204b4723c */ /* 0x000fe20000041848 */
[----:B------:R-:W-:Y:S01]  /*5ff0*/  IMAD.MOV.U32 R15, RZ, RZ, R62 ;  /* 0x000000ffff0f7224 */ /* 0x000fe200078e003e */
[----:B------:R-:W-:-:S06]  /*6000*/  MOV R14, R63 ;  /* 0x0000003f000e7202 */ /* 0x000fcc0000000f00 */
[----:B----4-:R-:W-:Y:S01]  /*6010*/  HMMA.16816.F32.BF16 R44, R4, R8, R44 ;  /* 0x00000008042c723c */ /* 0x010fe2000004182c */
[----:B------:R-:W-:Y:S01]  /*6020*/  IMAD.MOV.U32 R62, RZ, RZ, R108 ;  /* 0x000000ffff3e7224 */ /* 0x000fe200078e006c */
[----:B------:R-:W-:-:S06]  /*6030*/  MOV R63, R109 ;  /* 0x0000006d003f7202 */ /* 0x000fcc0000000f00 */
[----:B------:R-:W-:Y:S01]  /*6040*/  HMMA.16816.F32.BF16 R32, R4, R10, R32 ;  /* 0x0000000a0420723c */ /* 0x000fe20000041820 */
[----:B------:R1:W-:Y:S01]  /*6050*/  MUFU.EX2 R7, R0 ;  /* 0x0000000000077308 */ /* 0x0003e20000000800 */
[----:B------:R-:W-:Y:S01]  /*6060*/  LDSM.16.MT88.4 R108, [R225+0x2900] ;  /* 0x00290000e16c783b */ /* 0x000fe20000004200 */
[----:B------:R-:W-:Y:S01]  /*6070*/  IMAD.MOV.U32 R57, RZ, RZ, R60 ;  /* 0x000000ffff397224 */ /* 0x000fe200078e003c */
[----:B------:R-:W-:Y:S01]  /*6080*/  MOV R56, R61 ;  /* 0x0000003d00387202 */ /* 0x000fe20000000f00 */
[----:B------:R-:W-:Y:S01]  /*6090*/  IMAD.MOV.U32 R82, RZ, RZ, R149 ;  /* 0x000000ffff527224 */ /* 0x000fe200078e0095 */
[----:B------:R-:W-:Y:S01]  /*60a0*/  MOV R83, R150 ;  /* 0x0000009600537202 */ /* 0x000fe20000000f00 */
[----:B------:R-:W-:Y:S01]  /*60b0*/  IMAD.MOV.U32 R80, RZ, RZ, R143 ;  /* 0x000000ffff507224 */ /* 0x000fe200078e008f */
[----:B------:R-:W-:Y:S01]  /*60c0*/  MOV R81, R148 ;  /* 0x0000009400517202 */ /* 0x000fe20000000f00 */
[----:B------:R-:W-:Y:S01]  /*60d0*/  MUFU.EX2 R12, R28 ;  /* 0x0000001c000c7308 */ /* 0x000fe20000000800 */
[----:B------:R-:W-:Y:S01]  /*60e0*/  MOV R18, R65 ;  /* 0x0000004100127202 */ /* 0x000fe20000000f00 */
[----:B------:R-:W-:Y:S01]  /*60f0*/  IMAD.MOV.U32 R19, RZ, RZ, R64 ;  /* 0x000000ffff137224 */ /* 0x000fe200078e0040 */
[----:B------:R-:W-:Y:S01]  /*6100*/  MOV R16, R67 ;  /* 0x0000004300107202 */ /* 0x000fe20000000f00 */
[----:B------:R-:W-:Y:S01]  /*6110*/  IMAD.MOV.U32 R17, RZ, RZ, R66 ;  /* 0x000000ffff117224 */ /* 0x000fe200078e0042 */
[----:B------:R-:W-:Y:S01]  /*6120*/  LDSM.16.MT88.4 R72, [R225+0x8900] ;  /* 0x00890000e148783b */ /* 0x000fe20000004200 */
[----:B-1----:R-:W-:Y:S01]  /*6130*/  FADD.FTZ R0, R142, R141 ;  /* 0x0000008d8e007221 */ /* 0x002fe20000010000 */
[----:B------:R-:W-:Y:S01]  /*6140*/  MOV R141, R119 ;  /* 0x00000077008d7202 */ /* 0x000fe20000000f00 */
[----:B------:R-:W-:Y:S01]  /*6150*/  IMAD.MOV.U32 R60, RZ, RZ, R151 ;  /* 0x000000ffff3c7224 */ /* 0x000fe200078e0097 */
[----:B------:R-:W1:Y:S01]  /*6160*/  LDSM.16.MT88.4 R116, [R226+0x2900] ;  /* 0x00290000e274783b */ /* 0x000e620000004200 */
[----:B------:R-:W-:Y:S01]  /*6170*/  MOV R61, R2 ;  /* 0x00000002003d7202 */ /* 0x000fe20000000f00 */
[----:B------:R-:W-:Y:S01]  /*6180*/  FADD.FTZ R2, R132, R127 ;  /* 0x0000007f84027221 */ /* 0x000fe20000010000 */
[----:B------:R-:W-:Y:S01]  /*6190*/  MOV R149, R133 ;  /* 0x0000008500957202 */ /* 0x000fe20000000f00 */
[----:B------:R-:W-:Y:S01]  /*61a0*/  IMAD.MOV.U32 R150, RZ, RZ, R134 ;  /* 0x000000ffff967224 */ /* 0x000fe200078e0086 */
[----:B------:R-:W-:Y:S01]  /*61b0*/  MOV R151, R135 ;  /* 0x0000008700977202 */ /* 0x000fe20000000f00 */
[----:B------:R-:W-:Y:S01]  /*61c0*/  IMAD.MOV.U32 R142, RZ, RZ, R124 ;  /* 0x000000ffff8e7224 */ /* 0x000fe200078e007c */
[----:B------:R-:W-:Y:S01]  /*61d0*/  MOV R143, R125 ;  /* 0x0000007d008f7202 */ /* 0x000fe20000000f00 */
[----:B------:R-:W-:Y:S01]  /*61e0*/  IMAD.MOV.U32 R148, RZ, RZ, R126 ;  /* 0x000000ffff947224 */ /* 0x000fe200078e007e */
[----:B------:R-:W2:Y:S04]  /*61f0*/  LDSM.16.MT88.4 R132, [R228+0x2900] ;  /* 0x00290000e484783b */ /* 0x000ea80000004200 */
[----:B------:R-:W4:Y:S01]  /*6200*/  LDSM.16.MT88.4 R124, [R229+0x2900] ;  /* 0x00290000e57c783b */ /* 0x000f220000004200 */
[----:B------:R1:W1:Y:S01]  /*6210*/  MUFU.EX2 R11, R27 ;  /* 0x0000001b000b7308 */ /* 0x0002620000000800 */
[----:B------:R-:W-:-:S02]  /*6220*/  FADD.FTZ R0, R80, R0 ;  /* 0x0000000050007221 */ /* 0x000fc40000010000 */
[----:B------:R-:W-:Y:S01]  /*6230*/  FADD.FTZ R4, R81, R2 ;  /* 0x0000000251047221 */ /* 0x000fe20000010000 */
[----:B------:R-:W-:Y:S04]  /*6240*/  LDSM.16.MT88.4 R64, [R228+0x5900] ;  /* 0x00590000e440783b */ /* 0x000fe80000004200 */
[----:B------:R1:W-:Y:S01]  /*6250*/  MUFU.EX2 R10, R26 ;  /* 0x0000001a000a7308 */ /* 0x0003e20000000800 */
[----:B------:R-:W-:-:S07]  /*6260*/  IMAD.MOV.U32 R13, RZ, RZ, R62 ;  /* 0x000000ffff0d7224 */ /* 0x000fce00078e003e */
[----:B------:R-:W1:Y:S01]  /*6270*/  MUFU.EX2 R9, R25 ;  /* 0x0000001900097308 */ /* 0x000e620000000800 */
[----:B------:R-:W-:-:S07]  /*6280*/  FADD.FTZ R2, R82, R0 ;  /* 0x0000000052027221 */ /* 0x000fce0000010000 */
[----:B------:R-:W1:Y:S01]  /*6290*/  MUFU.EX2 R8, R24 ;  /* 0x0000001800087308 */ /* 0x000e620000000800 */
[----:B------:R-:W-:-:S07]  /*62a0*/  IMAD.MOV.U32 R62, RZ, RZ, R136 ;  /* 0x000000ffff3e7224 */ /* 0x000fce00078e0088 */
[----:B------:R2:W-:Y:S01]  /*62b0*/  MUFU.EX2 R5, R29 ;  /* 0x0000001d00057308 */ /* 0x0005e20000000800 */
[----:B------:R-:W-:-:S07]  /*62c0*/  FADD.FTZ R0, R83, R4 ;  /* 0x0000000453007221 */ /* 0x000fce0000010000 */
[----:B------:R-:W2:Y:S01]  /*62d0*/  MUFU.EX2 R6, R30 ;  /* 0x0000001e00067308 */ /* 0x000ea20000000800 */
[----:B------:R-:W-:Y:S01]  /*62e0*/  IMAD.MOV.U32 R136, RZ, RZ, R138 ;  /* 0x000000ffff887224 */ /* 0x000fe200078e008a */
[----:B-1----:R-:W-:Y:S01]  /*62f0*/  MOV R27, R14 ;  /* 0x0000000e001b7202 */ /* 0x002fe20000000f00 */
[----:B------:R-:W-:Y:S01]  /*6300*/  IMAD.MOV.U32 R138, RZ, RZ, R140 ;  /* 0x000000ffff8a7224 */ /* 0x000fe200078e008c */
[----:B------:R-:W-:Y:S01]  /*6310*/  MOV R140, R141 ;  /* 0x0000008d008c7202 */ /* 0x000fe20000000f00 */
[----:B------:R-:W-:Y:S01]  /*6320*/  IMAD.MOV.U32 R141, RZ, RZ, R142 ;  /* 0x000000ffff8d7224 */ /* 0x000fe200078e008e */
        /* <DEDUP_REMOVED lines=13> */
[----:B------:R-:W-:Y:S01]  /*6400*/  FADD.FTZ R2, R60, R2 ;  /* 0x000000023c027221 */ /* 0x000fe20000010000 */
[----:B------:R-:W-:Y:S01]  /*6410*/  F2FP.BF16.PACK_AB R96, R11, R12 ;  /* 0x0000000c0b60723e */ /* 0x000fe200000010ff */
[----:B--2---:R-:W-:Y:S01]  /*6420*/  IMAD.MOV.U32 R29, RZ, RZ, R62 ;  /* 0x000000ffff1d7224 */ /* 0x004fe200078e003e */
[----:B------:R-:W-:Y:S01]  /*6430*/  F2FP.BF16.PACK_AB R98, R9, R10 ;  /* 0x0000000a0962723e */ /* 0x000fe200000010ff */
[----:B------:R-:W-:Y:S01]  /*6440*/  IMAD.MOV.U32 R24, RZ, RZ, R57 ;  /* 0x000000ffff187224 */ /* 0x000fe200078e0039 */
[----:B------:R-:W-:Y:S01]  /*6450*/  F2FP.BF16.PACK_AB R97, R7, R8 ;  /* 0x000000080761723e */ /* 0x000fe200000010ff */
[----:B------:R-:W-:Y:S01]  /*6460*/  LDSM.16.MT88.4 R80, [R226+0x8900] ;  /* 0x00890000e250783b */ /* 0x000fe20000004200 */
[----:B------:R-:W-:-:S07]  /*6470*/  F2FP.BF16.PACK_AB R99, R6, R5 ;  /* 0x000000050663723e */ /* 0x000fce00000010ff */
[C---:B------:R-:W-:Y:S08]  /*6480*/  HMMA.16816.F32.BF16 R112, R96.reuse, R116, R112 ;  /* 0x000000746070723c */ /* 0x040ff00000041870 */
[C---:B------:R-:W-:Y:S07]  /*6490*/  HMMA.16816.F32.BF16 R116, R96.reuse, R118, R88 ;  /* 0x000000766074723c */ /* 0x040fee0000041858 */
[----:B------:R-:W-:Y:S01]  /*64a0*/  MOV R90, R142 ;  /* 0x0000008e005a7202 */ /* 0x000fe20000000f00 */
[----:B------:R-:W-:Y:S01]  /*64b0*/  HMMA.16816.F32.BF16 R104, R96, R108, R104 ;  /* 0x0000006c6068723c */ /* 0x000fe20000041868 */
[----:B------:R-:W-:-:S03]  /*64c0*/  IMAD.MOV.U32 R91, RZ, RZ, R143 ;  /* 0x000000ffff5b7224 */ /* 0x000fc600078e008f */
[----:B------:R-:W-:-:S04]  /*64d0*/  FADD.FTZ R2, R90, R2 ;  /* 0x000000025a027221 */ /* 0x000fc80000010000 */
[C---:B------:R-:W-:Y:S01]  /*64e0*/  HMMA.16816.F32.BF16 R108, R96.reuse, R110, R20 ;  /* 0x0000006e606c723c */ /* 0x040fe20000041814 */
[----:B------:R-:W-:Y:S02]  /*64f0*/  FADD.FTZ R0, R91, R0 ;  /* 0x000000005b007221 */ /* 0x000fe40000010000 */
[----:B------:R-:W-:Y:S01]  /*6500*/  IMAD.MOV.U32 R4, RZ, RZ, R136 ;  /* 0x000000ffff047224 */ /* 0x000fe200078e0088 */
[----:B------:R-:W-:Y:S01]  /*6510*/  MOV R30, R63 ;  /* 0x0000003f001e7202 */ /* 0x000fe20000000f00 */
[----:B------:R-:W-:Y:S02]  /*6520*/  LDSM.16.MT88.4 R88, [R229+0x8900] ;  /* 0x00890000e558783b */ /* 0x000fe40000004200 */
        /* <DEDUP_REMOVED lines=8> */
[C---:B------:R-:W-:Y:S01]  /*65b0*/  HMMA.16816.F32.BF16 R128, R96.reuse, R132, R128 ;  /* 0x000000846080723c */ /* 0x040fe20000041880 */
[----:B------:R-:W-:Y:S01]  /*65c0*/  FADD.FTZ R2, R18, R2 ;  /* 0x0000000212027221 */ /* 0x000fe20000010000 */
[----:B------:R-:W-:Y:S01]  /*65d0*/  MOV R28, R61 ;  /* 0x0000003d001c7202 */ /* 0x000fe20000000f00 */
[----:B------:R-:W-:Y:S01]  /*65e0*/  FADD.FTZ R0, R19, R0 ;  /* 0x0000000013007221 */ /* 0x000fe20000010000 */
[----:B------:R-:W-:Y:S01]  /*65f0*/  MOV R25, R56 ;  /* 0x0000003800197202 */ /* 0x000fe20000000f00 */
[----:B------:R-:W-:Y:S01]  /*6600*/  FADD.FTZ R2, R16, R2 ;  /* 0x0000000210027221 */ /* 0x000fe20000010000 */
[----:B------:R-:W-:Y:S02]  /*6610*/  LDSM.16.MT88.4 R56, [R229+0x5900] ;  /* 0x00590000e538783b */ /* 0x000fe40000004200 */
[C---:B----4-:R-:W-:Y:S01]  /*6620*/  HMMA.16816.F32.BF16 R120, R96.reuse, R124, R120 ;  /* 0x0000007c6078723c */ /* 0x050fe20000041878 */
[----:B------:R-:W-:Y:S01]  /*6630*/  FADD.FTZ R0, R17, R0 ;  /* 0x0000000011007221 */ /* 0x000fe20000010000 */
[----:B------:R-:W-:Y:S04]  /*6640*/  LDSM.16.MT88.4 R140, [R225+0x5900] ;  /* 0x00590000e18c783b */ /* 0x000fe80000004200 */
[----:B------:R-:W-:Y:S02]  /*6650*/  LDSM.16.MT88.4 R16, [R228+0x8900] ;  /* 0x00890000e410783b */ /* 0x000fe40000004200 */
[C---:B------:R-:W-:Y:S07]  /*6660*/  HMMA.16816.F32.BF16 R132, R96.reuse, R134, R168 ;  /* 0x000000866084723c */ /* 0x040fee00000418a8 */
[----:B------:R-:W-:Y:S01]  /*6670*/  MOV R171, R139 ;  /* 0x0000008b00ab7202 */ /* 0x000fe20000000f00 */
[----:B------:R-:W-:Y:S07]  /*6680*/  HMMA.16816.F32.BF16 R124, R96, R126, R92 ;  /* 0x0000007e607c723c */ /* 0x000fee000004185c */
[----:B------:R-:W-:Y:S01]  /*6690*/  MOV R92, R148 ;  /* 0x00000094005c7202 */ /* 0x000fe20000000f00 */
[----:B------:R-:W-:Y:S01]  /*66a0*/  FADD.FTZ R2, R171, R2 ;  /* 0x00000002ab027221 */ /* 0x000fe20000010000 */
[----:B------:R-:W-:Y:S01]  /*66b0*/  MOV R93, R150 ;  /* 0x00000096005d7202 */ /* 0x000fe20000000f00 */
[----:B------:R-:W-:-:S02]  /*66c0*/  IMAD.MOV.U32 R94, RZ, RZ, R151 ;  /* 0x000000ffff5e7224 */ /* 0x000fc400078e0097 */
[----:B------:R-:W-:Y:S02]  /*66d0*/  FADD.FTZ R0, R92, R0 ;  /* 0x000000005c007221 */ /* 0x000fe40000010000 */
[----:B------:R-:W-:Y:S02]  /*66e0*/  IMAD.MOV.U32 R95, RZ, RZ, R149 ;  /* 0x000000ffff5f7224 */ /* 0x000fe400078e0095 */
[----:B------:R-:W-:Y:S01]  /*66f0*/  FADD.FTZ R2, R93, R2 ;  /* 0x000000025d027221 */ /* 0x000fe20000010000 */
[----:B------:R-:W1:Y:S01]  /*6700*/  LDSM.16.MT88.4 R148, [R226+0x5900] ;  /* 0x00590000e294783b */ /* 0x000e620000004200 */
[----:B------:R-:W-:Y:S02]  /*6710*/  FADD.FTZ R0, R94, R0 ;  /* 0x000000005e007221 */ /* 0x000fe40000010000 */
[----:B------:R-:W-:Y:S02]  /*6720*/  FADD.FTZ R2, R95, R2 ;  /* 0x000000025f027221 */ /* 0x000fe40000010000 */
[----:B------:R-:W-:-:S02]  /*6730*/  FADD.FTZ R0, R4, R0 ;  /* 0x0000000004007221 */ /* 0x000fc40000010000 */
[----:B------:R-:W-:Y:S02]  /*6740*/  FADD.FTZ R2, R30, R2 ;  /* 0x000000021e027221 */ /* 0x000fe40000010000 */
[----:B------:R-:W-:Y:S02]  /*6750*/  FADD.FTZ R0, R29, R0 ;  /* 0x000000001d007221 */ /* 0x000fe40000010000 */
[----:B------:R-:W-:Y:S02]  /*6760*/  FADD.FTZ R2, R28, R2 ;  /* 0x000000021c027221 */ /* 0x000fe40000010000 */
        /* <DEDUP_REMOVED lines=22> */
[----:B------:R-:W-:-:S05]  /*68d0*/  FADD.FTZ R0, R6, R5 ;  /* 0x0000000506007221 */ /* 0x000fca0000010000 */
[----:B------:R3:W-:Y:S04]  /*68e0*/  STL [R1+0x4], R0 ;  /* 0x0000040001007387 */ /* 0x0007e80000100800 */
[----:B------:R3:W-:Y:S01]  /*68f0*/  STL [R1], R2 ;  /* 0x0000000201007387 */ /* 0x0007e20000100800 */
[C---:B-1----:R-:W-:Y:S08]  /*6900*/  HMMA.16816.F32.BF16 R144, R96.reuse, R148, R144 ;  /* 0x000000946090723c */ /* 0x042ff00000041890 */
[C---:B------:R-:W-:Y:S08]  /*6910*/  HMMA.16816.F32.BF16 R148, R96.reuse, R150, R52 ;  /* 0x000000966094723c */ /* 0x040ff00000041834 */
        /* <DEDUP_REMOVED lines=13> */
[----:B------:R-:W-:Y:S01]  /*69f0*/  HMMA.16816.F32.BF16 R96, R96, R18, R32 ;  /* 0x000000126060723c */ /* 0x000fe20000041820 */
[----:B------:R-:W-:Y:S07]  /*6a00*/  @!P3 BRA `(.L_x_2) ;  /* 0x000040d00000b947 */ /* 0x000fee0003800000 */
[----:B---3--:R-:W2:Y:S01]  /*6a10*/  LDL.LU R13, [R1+0xc] ;  /* 0x00000c00010d7983 */ /* 0x008ea20000300800 */
[----:B------:R-:W-:Y:S01]  /*6a20*/  UMOV UR6, 0x6 ;  /* 0x0000000600067882 */ /* 0x000fe20000000000 */
[----:B------:R-:W-:Y:S01]  /*6a30*/  IMAD.MOV.U32 R102, RZ, RZ, R3 ;  /* 0x000000ffff667224 */ /* 0x000fe200078e0003 */
[----:B------:R-:W-:Y:S01]  /*6a40*/  ULDC.64 UR4, c[0x0][0x208] ;  /* 0x0000820000047ab9 */ /* 0x000fe20000000a00 */
[----:B------:R-:W-:Y:S01]  /*6a50*/  MOV R101, R100 ;  /* 0x0000006400657202 */ /* 0x000fe20000000f00 */
[----:B------:R-:W-:-:S02]  /*6a60*/  USHF.L.U64.HI UR5, UR4, UR6, UR5 ;  /* 0x0000000604057299 */ /* 0x000fc40008010205 */
[----:B------:R-:W-:Y:S01]  /*6a70*/  USHF.L.U32 UR4, UR4, 0x6, URZ ;  /* 0x0000000604047899 */ /* 0x000fe2000800063f */
[----:B--2---:R-:W-:-:S08]  /*6a80*/  IADD3 R250, R13, -0x2, RZ ;  /* 0xfffffffe0dfa7810 */ /* 0x004fd00007ffe0ff */
[----:B------:R-:W2:Y:S04]  /*6a90*/  LDL.LU.64 R26, [R1+0x38] ;  /* 0x00003800011a7983 */ /* 0x000ea80000300a00 */
[----:B------:R-:W3:Y:S04]  /*6aa0*/  LDL.LU.64 R14, [R1+0x40] ;  /* 0x00004000010e7983 */ /* 0x000ee80000300a00 */
[----:B------:R-:W4:Y:S01]  /*6ab0*/  LDL R13, [R1+0x30] ;  /* 0x00003000010d7983 */ /* 0x000f220000100800 */
[----:B--2---:R-:W-:-:S02]  /*6ac0*/  MOV R3, R27 ;  /* 0x0000001b00037202 */ /* 0x004fc40000000f00 */
[----:B---3--:R-:W-:Y:S02]  /*6ad0*/  MOV R2, R14 ;  /* 0x0000000e00027202 */ /* 0x008fe40000000f00 */
[----:B----4-:R-:W-:-:S03]  /*6ae0*/  SHF.L.U32 R249, R13, 0x1, RZ ;  /* 0x000000010df97819 */ /* 0x010fc600000006ff */
[----:B------:R1:W-:Y:S04]  /*6af0*/  STL.64 [R1+0x8], R2 ;  /* 0x0000080201007387 */ /* 0x0003e80000100a00 */
.L_x_3:
[----:B------:R-:W2:Y:S01]  /*6b00*/  LDL.64 R20, [R1+0x8] ;  /* 0x0000080001147983 */ /* 0x000ea20000100a00 */
[----:B------:R-:W-:Y:S04]  /*6b10*/  DEPBAR.LE SB0, 0x0 ;  /* 0x000080000000791a */ /* 0x000fe80000000000 */
[----:B----4-:R-:W-:Y:S01]  /*6b20*/  SHF.R.S32.HI R0, RZ, 0x1f, R250 ;  /* 0x0000001fff007819 */ /* 0x010fe200000114fa */
[----:B------:R-:W-:Y:S01]  /*6b30*/  BAR.SYNC.DEFER_BLOCKING 0x0 ;  /* 0x0000000000007b1d */ /* 0x000fe20000010000 */
[----:B-1----:R-:W-:Y:S04]  /*6b40*/  IMAD.WIDE.U32 R2, R250, c[0x0][0x208], RZ ;  /* 0x00008200fa027a25 */ /* 0x002fe800078e00ff */
[----:B------:R-:W-:Y:S03]  /*6b50*/  IMAD R0, R0, c[0x0][0x208], RZ ;  /* 0x0000820000007a24 */ /* 0x000fe600078e02ff */
[----:B-----5:R-:W-:Y:S01]  /*6b60*/  STL [R1+0x50], R231 ;  /* 0x000050e701007387 */ /* 0x020fe20000100800 */
[----:B------:R-:W-:Y:S03]  /*6b70*/  IMAD R0, R250, c[0x0][0x20c], R0 ;  /* 0x00008300fa007a24 */ /* 0x000fe600078e0200 */
[----:B------:R-:W-:Y:S02]  /*6b80*/  STL [R1+0x54], R248 ;  /* 0x000054f801007387 */ /* 0x000fe40000100800 */
[----:B------:R-:W-:Y:S02]  /*6b90*/  IADD3 R0, R3, R0, RZ ;  /* 0x0000000003007210 */ /* 0x000fe40007ffe0ff */
[----:B------:R-:W-:Y:S03]  /*6ba0*/  STL [R1+0x58], R247 ;  /* 0x000058f701007387 */ /* 0x000fe60000100800 */
[----:B------:R-:W-:Y:S01]  /*6bb0*/  IMAD R0, R0, 0x60, RZ ;  /* 0x0000006000007824 */ /* 0x000fe200078e02ff */
[----:B------:R-:W-:Y:S04]  /*6bc0*/  STL [R1+0x5c], R246 ;  /* 0x00005cf601007387 */ /* 0x000fe80000100800 */
[----:B------:R-:W1:Y:S08]  /*6bd0*/  LDSM.16.M88.4 R8, [R224+0xc100] ;  /* 0x00c10000e008783b */ /* 0x000e700000000200 */
[----:B------:R-:W3:Y:S08]  /*6be0*/  LDSM.16.M88.4 R16, [R224+0xc900] ;  /* 0x00c90000e010783b */ /* 0x000ef00000000200 */
[----:B------:R-:W4:Y:S08]  /*6bf0*/  LDSM.16.M88.4 R24, [R224+0xd100] ;  /* 0x00d10000e018783b */ /* 0x000f300000000200 */
[----:B------:R-:W2:Y:S08]  /*6c00*/  LDSM.16.M88.4 R32, [R224+0xd900] ;  /* 0x00d90000e020783b */ /* 0x000eb00000000200 */
[----:B------:R-:W2:Y:S01]  /*6c10*/  LDSM.16.M88.4 R40, [R224+0xe100] ;  /* 0x00e10000e028783b */ /* 0x000ea20000000200 */
[C---:B-1---5:R-:W-:Y:S07]  /*6c20*/  HMMA.16816.F32.BF16 R4, R156.reuse, R8, RZ ;  /* 0x000000089c04723c */ /* 0x062fee00000418ff */
[----:B------:R-:W1:Y:S01]  /*6c30*/  LDSM.16.M88.4 R48, [R224+0xe900] ;  /* 0x00e90000e030783b */ /* 0x000e620000000200 */
[C---:B------:R-:W-:Y:S07]  /*6c40*/  HMMA.16816.F32.BF16 R8, R156.reuse, R10, RZ ;  /* 0x0000000a9c08723c */ /* 0x040fee00000418ff */
[----:B------:R-:W1:Y:S01]  /*6c50*/  LDSM.16.M88.4 R152, [R231] ;  /* 0x00000000e798783b */ /* 0x000e620000000200 */
[C---:B---3--:R-:W-:Y:S07]  /*6c60*/  HMMA.16816.F32.BF16 R12, R156.reuse, R16, RZ ;  /* 0x000000109c0c723c */ /* 0x048fee00000418ff */
[----:B------:R-:W3:Y:S01]  /*6c70*/  LDSM.16.M88.4 R164, [R248] ;  /* 0x00000000f8a4783b */ /* 0x000ee20000000200 */
[C---:B------:R-:W-:Y:S07]  /*6c80*/  HMMA.16816.F32.BF16 R16, R156.reuse, R18, RZ ;  /* 0x000000129c10723c */ /* 0x040fee00000418ff */
[----:B------:R-:W1:Y:S08]  /*6c90*/  LDSM.16.M88.4 R168, [R247] ;  /* 0x00000000f7a8783b */ /* 0x000e700000000200 */
[----:B------:R-:W1:Y:S08]  /*6ca0*/  LDSM.16.M88.4 R172, [R246] ;  /* 0x00000000f6ac783b */ /* 0x000e700000000200 */
[----:B------:R-:W1:Y:S08]  /*6cb0*/  LDSM.16.M88.4 R176, [R245] ;  /* 0x00000000f5b0783b */ /* 0x000e700000000200 */
[----:B------:R-:W1:Y:S08]  /*6cc0*/  LDSM.16.M88.4 R180, [R244] ;  /* 0x00000000f4b4783b */ /* 0x000e700000000200 */
[----:B------:R-:W-:Y:S04]  /*6cd0*/  STL [R1+0x60], R245 ;  /* 0x000060f501007387 */ /* 0x000fe80000100800 */
[----:B------:R-:W-:Y:S01]  /*6ce0*/  STL [R1+0x64], R244 ;  /* 0x000064f401007387 */ /* 0x000fe20000100800 */
[----:B--2---:R-:W-:Y:S02]  /*6cf0*/  IMAD.WIDE.U32 R2, R2, 0x60, R20 ;  /* 0x0000006002027825 */ /* 0x004fe400078e0014 */
[C---:B----4-:R-:W-:Y:S03]  /*6d00*/  HMMA.16816.F32.BF16 R20, R156.reuse, R24, RZ ;  /* 0x000000189c14723c */ /* 0x050fe600000418ff */
[----:B------:R-:W-:Y:S02]  /*6d10*/  IADD3 R36, R3, R0, RZ ;  /* 0x0000000003247210 */ /* 0x000fe40007ffe0ff */
[C---:B------:R-:W-:Y:S02]  /*6d20*/  SHF.L.U32 R0, R2.reuse, 0x1, RZ ;  /* 0x0000000102007819 */ /* 0x040fe400000006ff */
[----:B------:R-:W-:Y:S01]  /*6d30*/  SHF.L.U64.HI R36, R2, 0x1, R36 ;  /* 0x0000000102247819 */ /* 0x000fe20000010224 */
[C---:B------:R-:W-:Y:S01]  /*6d40*/  HMMA.16816.F32.BF16 R24, R156.reuse, R26, RZ ;  /* 0x0000001a9c18723c */ /* 0x040fe200000418ff */
[C---:B------:R-:W-:Y:S03]  /*6d50*/  IADD3 R2, P0, R0.reuse, c[0x0][0x1f8], RZ ;  /* 0x00007e0000027a10 */ /* 0x040fe60007f1e0ff */
[----:B------:R-:W-:Y:S02]  /*6d60*/  IADD3 R38, P3, R0, 0x80, RZ ;  /* 0x0000008000267810 */ /* 0x000fe40007f7e0ff */
[----:B------:R-:W-:Y:S02]  /*6d70*/  IADD3.X R3, R36, c[0x0][0x1fc], RZ, P0, !PT ;  /* 0x00007f0024037a10 */ /* 0x000fe400007fe4ff */
[C---:B------:R-:W-:Y:S01]  /*6d80*/  HMMA.16816.F32.BF16 R28, R156.reuse, R32, RZ ;  /* 0x000000209c1c723c */ /* 0x040fe200000418ff */
[----:B------:R-:W-:Y:S02]  /*6d90*/  IADD3 R38, P2, R38, c[0x0][0x1f8], RZ ;  /* 0x00007e0026267a10 */ /* 0x000fe40007f5e0ff */
[----:B------:R-:W-:Y:S01]  /*6da0*/  @!PT LDS RZ, [RZ] ;  /* 0x00000000fffff984 */ /* 0x000fe20000000800 */
[----:B------:R-:W-:Y:S01]  /*6db0*/  @!PT LDS RZ, [RZ] ;  /* 0x00000000fffff984 */ /* 0x000fe20000000800 */
[----:B------:R-:W-:Y:S01]  /*6dc0*/  @!PT LDS RZ, [RZ] ;  /* 0x00000000fffff984 */ /* 0x000fe20000000800 */
[----:B------:R2:W-:Y:S01]  /*6dd0*/  LDGSTS.E.BYPASS.LTC128B.128 [R249+0x100], [R2.64], !P6 ;  /* 0x0010000002f97fae */ /* 0x0005e2000f101d48 */
[----:B------:R-:W-:Y:S02]  /*6de0*/  IADD3 R0, P1, R0, 0x100, RZ ;  /* 0x0000010000007810 */ /* 0x000fe40007f3e0ff */
[--C-:B------:R-:W-:Y:S02]  /*6df0*/  IADD3.X R39, RZ, c[0x0][0x1fc], R36.reuse, P2, P3 ;  /* 0x00007f00ff277a10 */ /* 0x100fe400017e6424 */
[C---:B------:R-:W-:Y:S01]  /*6e00*/  HMMA.16816.F32.BF16 R32, R156.reuse, R34, RZ ;  /* 0x000000229c20723c */ /* 0x040fe200000418ff */
[----:B------:R-:W-:Y:S02]  /*6e10*/  IADD3 R46, P0, R0, c[0x0][0x1f8], RZ ;  /* 0x00007e00002e7a10 */ /* 0x000fe40007f1e0ff */
[----:B------:R4:W-:Y:S02]  /*6e20*/  LDGSTS.E.BYPASS.LTC128B.128 [R249+0x3100], [R38.64], !P5 ;  /* 0x0310000026f97fae */ /* 0x0009e4000e901d48 */
[----:B------:R-:W-:Y:S06]  /*6e30*/  IADD3.X R47, RZ, c[0x0][0x1fc], R36, P0, P1 ;  /* 0x00007f00ff2f7a10 */ /* 0x000fec00007e2424 */
[----:B------:R1:W-:Y:S01]  /*6e40*/  LDGSTS.E.BYPASS.LTC128B.128 [R249+0x6100], [R46.64], !P4 ;  /* 0x061000002ef97fae */ /* 0x0003e2000e101d48 */
[----:B--2---:R-:W-:Y:S04]  /*6e50*/  IADD3 R2, P2, R2, UR4, RZ ;  /* 0x0000000402027c10 */ /* 0x004fe8000ff5e0ff */
[----:B------:R-:W-:Y:S02]  /*6e60*/  IADD3.X R3, R3, UR5, RZ, P2, !PT ;  /* 0x0000000503037c10 */ /* 0x000fe400097fe4ff */
[----:B------:R-:W-:Y:S01]  /*6e70*/  IADD3 R44, P0, R2, UR4, RZ ;  /* 0x00000004022c7c10 */ /* 0x000fe2000ff1e0ff */
[C---:B----4-:R-:W-:Y:S02]  /*6e80*/  HMMA.16816.F32.BF16 R36, R156.reuse, R40, RZ ;  /* 0x000000289c24723c */ /* 0x050fe400000418ff */
[----:B------:R2:W-:Y:S01]  /*6e90*/  LDGSTS.E.BYPASS.LTC128B.128 [R249+0x1100], [R2.64], !P6 ;  /* 0x0110000002f97fae */ /* 0x0005e2000f101d48 */
[----:B------:R-:W-:Y:S02]  /*6ea0*/  IADD3.X R45, R3, UR5, RZ, P0, !PT ;  /* 0x00000005032d7c10 */ /* 0x000fe400087fe4ff */
[C---:B------:R-:W-:Y:S02]  /*6eb0*/  ISETP.GT.AND P0, PT, R250.reuse, RZ, PT ;  /* 0x000000fffa00720c */ /* 0x040fe40003f04270 */
[----:B------:R-:W-:Y:S01]  /*6ec0*/  IADD3 R250, R250, -0x1, RZ ;  /* 0xfffffffffafa7810 */ /* 0x000fe20007ffe0ff */
[C---:B------:R-:W-:Y:S02]  /*6ed0*/  HMMA.16816.F32.BF16 R40, R156.reuse, R42, RZ ;  /* 0x0000002a9c28723c */ /* 0x040fe400000418ff */
[----:B------:R2:W-:Y:S08]  /*6ee0*/  LDGSTS.E.BYPASS.LTC128B.128 [R249+0x4100], [R2.64+0x80], !P5 ;  /* 0x0410008002f97fae */ /* 0x0005f0000e901d48 */
[----:B------:R2:W-:Y:S08]  /*6ef0*/  LDGSTS.E.BYPASS.LTC128B.128 [R249+0x7100], [R2.64+0x100], !P4 ;  /* 0x0710010002f97fae */ /* 0x0005f0000e101d48 */
[----:B------:R1:W-:Y:S08]  /*6f00*/  LDGSTS.E.BYPASS.LTC128B.128 [R249+0x2100], [R44.64], !P6 ;  /* 0x021000002cf97fae */ /* 0x0003f0000f101d48 */
[----:B------:R1:W-:Y:S08]  /*6f10*/  LDGSTS.E.BYPASS.LTC128B.128 [R249+0x5100], [R44.64+0x80], !P5 ;  /* 0x051000802cf97fae */ /* 0x0003f0000e901d48 */
[----:B------:R1:W-:Y:S08]  /*6f20*/  LDGSTS.E.BYPASS.LTC128B.128 [R249+0x8100], [R44.64+0x100], !P4 ;  /* 0x081001002cf97fae */ /* 0x0003f0000e101d48 */
[----:B------:R-:W0:Y:S01]  /*6f30*/  LDGDEPBAR ;  /* 0x00000000000079af */ /* 0x000e220000000000 */
[C---:B-1----:R-:W-:Y:S08]  /*6f40*/  HMMA.16816.F32.BF16 R44, R156.reuse, R48, RZ ;  /* 0x000000309c2c723c */ /* 0x042ff000000418ff */
[----:B------:R-:W-:Y:S08]  /*6f50*/  HMMA.16816.F32.BF16 R48, R156, R50, RZ ;  /* 0x000000329c30723c */ /* 0x000ff000000418ff */
[C---:B------:R-:W-:Y:S08]  /*6f60*/  HMMA.16816.F32.BF16 R4, R160.reuse, R152, R4 ;  /* 0x00000098a004723c */ /* 0x040ff00000041804 */
[C---:B------:R-:W-:Y:S01]  /*6f70*/  HMMA.16816.F32.BF16 R8, R160.reuse, R154, R8 ;  /* 0x0000009aa008723c */ /* 0x040fe20000041808 */
[----:B------:R-:W1:Y:S07]  /*6f80*/  LDSM.16.M88.4 R152, [R230+0xc100] ;  /* 0x00c10000e698783b */ /* 0x000e6e0000000200 */
[C---:B---3--:R-:W-:Y:S08]  /*6f90*/  HMMA.16816.F32.BF16 R12, R160.reuse, R164, R12 ;  /* 0x000000a4a00c723c */ /* 0x048ff0000004180c */
[C---:B------:R-:W-:Y:S01]  /*6fa0*/  HMMA.16816.F32.BF16 R16, R160.reuse, R166, R16 ;  /* 0x000000a6a010723c */ /* 0x040fe20000041810 */
[----:B------:R-:W3:Y:S07]  /*6fb0*/  LDSM.16.M88.4 R164, [R230+0xc900] ;  /* 0x00c90000e6a4783b */ /* 0x000eee0000000200 */
[C---:B------:R-:W-:Y:S08]  /*6fc0*/  HMMA.16816.F32.BF16 R20, R160.reuse, R168, R20 ;  /* 0x000000a8a014723c */ /* 0x040ff00000041814 */
[C---:B------:R-:W-:Y:S01]  /*6fd0*/  HMMA.16816.F32.BF16 R24, R160.reuse, R170, R24 ;  /* 0x000000aaa018723c */ /* 0x040fe20000041818 */
[----:B------:R-:W4:Y:S07]  /*6fe0*/  LDSM.16.M88.4 R168, [R230+0xd100] ;  /* 0x00d10000e6a8783b */ /* 0x000f2e0000000200 */
[C---:B------:R-:W-:Y:S08]  /*6ff0*/  HMMA.16816.F32.BF16 R28, R160.reuse, R172, R28 ;  /* 0x000000aca01c723c */ /* 0x040ff0000004181c */
[C---:B------:R-:W-:Y:S01]  /*7000*/  HMMA.16816.F32.BF16 R32, R160.reuse, R174, R32 ;  /* 0x000000aea020723c */ /* 0x040fe20000041820 */
[----:B------:R-:W2:Y:S07]  /*7010*/  LDSM.16.M88.4 R172, [R230+0xd900] ;  /* 0x00d90000e6ac783b */ /* 0x000eae0000000200 */
[C---:B------:R-:W-:Y:S08]  /*7020*/  HMMA.16816.F32.BF16 R36, R160.reuse, R176, R36 ;  /* 0x000000b0a024723c */ /* 0x040ff00000041824 */
[C---:B------:R-:W-:Y:S01]  /*7030*/  HMMA.16816.F32.BF16 R40, R160.reuse, R178, R40 ;  /* 0x000000b2a028723c */ /* 0x040fe20000041828 */
[----:B------:R-:W2:Y:S07]  /*7040*/  LDSM.16.M88.4 R176, [R230+0xe100] ;  /* 0x00e10000e6b0783b */ /* 0x000eae0000000200 */
[C---:B------:R-:W-:Y:S08]  /*7050*/  HMMA.16816.F32.BF16 R44, R160.reuse, R180, R44 ;  /* 0x000000b4a02c723c */ /* 0x040ff0000004182c */
[----:B------:R-:W-:Y:S08]  /*7060*/  HMMA.16816.F32.BF16 R48, R160, R182, R48 ;  /* 0x000000b6a030723c */ /* 0x000ff00000041830 */
[C---:B-1----:R-:W-:Y:S08]  /*7070*/  HMMA.16816.F32.BF16 R4, R184.reuse, R152, R4 ;  /* 0x00000098b804723c */ /* 0x042ff00000041804 */
[C---:B------:R-:W-:Y:S01]  /*7080*/  HMMA.16816.F32.BF16 R8, R184.reuse, R154, R8 ;  /* 0x0000009ab808723c */ /* 0x040fe20000041808 */
[----:B------:R-:W1:Y:S07]  /*7090*/  LDSM.16.M88.4 R152, [R230+0xe900] ;  /* 0x00e90000e698783b */ /* 0x000e6e0000000200 */
[C---:B---3--:R-:W-:Y:S08]  /*70a0*/  HMMA.16816.F32.BF16 R12, R184.reuse, R164, R12 ;  /* 0x000000a4b80c723c */ /* 0x048ff0000004180c */
[C---:B------:R-:W-:Y:S01]  /*70b0*/  HMMA.16816.F32.BF16 R16, R184.reuse, R166, R16 ;  /* 0x000000a6b810723c */ /* 0x040fe20000041810 */
[----:B------:R-:W3:Y:S07]  /*70c0*/  LDSM.16.M88.4 R164, [R227] ;  /* 0x00000000e3a4783b */ /* 0x000eee0000000200 */
[C---:B----4-:R-:W-:Y:S08]  /*70d0*/  HMMA.16816.F32.BF16 R20, R184.reuse, R168, R20 ;  /* 0x000000a8b814723c */ /* 0x050ff00000041814 */
[C---:B------:R-:W-:Y:S01]  /*70e0*/  HMMA.16816.F32.BF16 R24, R184.reuse, R170, R24 ;  /* 0x000000aab818723c */ /* 0x040fe20000041818 */
[----:B------:R-:W4:Y:S07]  /*70f0*/  LDSM.16.M88.4 R168, [R227+0x800] ;  /* 0x00080000e3a8783b */ /* 0x000f2e0000000200 */
[C---:B--2---:R-:W-:Y:S08]  /*7100*/  HMMA.16816.F32.BF16 R28, R184.reuse, R172, R28 ;  /* 0x000000acb81c723c */ /* 0x044ff0000004181c */
[C---:B------:R-:W-:Y:S01]  /*7110*/  HMMA.16816.F32.BF16 R32, R184.reuse, R174, R32 ;  /* 0x000000aeb820723c */ /* 0x040fe20000041820 */
[----:B------:R-:W2:Y:S07]  /*7120*/  LDSM.16.M88.4 R172, [R227+0x1000] ;  /* 0x00100000e3ac783b */ /* 0x000eae0000000200 */
[C---:B------:R-:W-:Y:S08]  /*7130*/  HMMA.16816.F32.BF16 R36, R184.reuse, R176, R36 ;  /* 0x000000b0b824723c */ /* 0x040ff00000041824 */
[C---:B------:R-:W-:Y:S01]  /*7140*/  HMMA.16816.F32.BF16 R40, R184.reuse, R178, R40 ;  /* 0x000000b2b828723c */ /* 0x040fe20000041828 */
[----:B------:R-:W2:Y:S07]  /*7150*/  LDSM.16.M88.4 R176, [R227+0x1800] ;  /* 0x00180000e3b0783b */ /* 0x000eae0000000200 */
[C---:B-1----:R-:W-:Y:S08]  /*7160*/  HMMA.16816.F32.BF16 R44, R184.reuse, R152, R44 ;  /* 0x00000098b82c723c */ /* 0x042ff0000004182c */
[----:B------:R-:W-:Y:S01]  /*7170*/  HMMA.16816.F32.BF16 R48, R184, R154, R48 ;  /* 0x0000009ab830723c */ /* 0x000fe20000041830 */
[----:B------:R-:W1:Y:S07]  /*7180*/  LDSM.16.M88.4 R152, [R227+0x2000] ;  /* 0x00200000e398783b */ /* 0x000e6e0000000200 */
[C---:B---3--:R-:W-:Y:S08]  /*7190*/  HMMA.16816.F32.BF16 R4, R188.reuse, R164, R4 ;  /* 0x000000a4bc04723c */ /* 0x048ff00000041804 */
[C---:B------:R-:W-:Y:S01]  /*71a0*/  HMMA.16816.F32.BF16 R8, R188.reuse, R166, R8 ;  /* 0x000000a6bc08723c */ /* 0x040fe20000041808 */
[----:B------:R-:W3:Y:S07]  /*71b0*/  LDSM.16.M88.4 R164, [R227+0x2800] ;  /* 0x00280000e3a4783b */ /* 0x000eee0000000200 */
        /* <DEDUP_REMOVED lines=10> */
[C---:B------:R-:W-:Y:S01]  /*7260*/  HMMA.16816.F32.BF16 R40, R188.reuse, R154, R40 ;  /* 0x0000009abc28723c */ /* 0x040fe20000041828 */
[----:B------:R-:W1:Y:S07]  /*7270*/  LDSM.16.M88.4 R152, [R224+0x10900] ;  /* 0x01090000e098783b */ /* 0x000e6e0000000200 */
[C---:B---3--:R-:W-:Y:S08]  /*7280*/  HMMA.16816.F32.BF16 R44, R188.reuse, R164, R44 ;  /* 0x000000a4bc2c723c */ /* 0x048ff0000004182c */
[----:B------:R-:W-:Y:S01]  /*7290*/  HMMA.16816.F32.BF16 R48, R188, R166, R48 ;  /* 0x000000a6bc30723c */ /* 0x000fe20000041830 */
[----:B------:R-:W3:Y:S07]  /*72a0*/  LDSM.16.M88.4 R164, [R224+0x11100] ;  /* 0x01110000e0a4783b */ /* 0x000eee0000000200 */
[C---:B----4-:R-:W-:Y:S08]  /*72b0*/  HMMA.16816.F32.BF16 R4, R192.reuse, R168, R4 ;  /* 0x000000a8c004723c */ /* 0x050ff00000041804 */
[C---:B------:R-:W-:Y:S01]  /*72c0*/  HMMA.16816.F32.BF16 R8, R192.reuse, R170, R8 ;  /* 0x000000aac008723c */ /* 0x040fe20000041808 */
[----:B------:R-:W4:Y:S07]  /*72d0*/  LDSM.16.M88.4 R168, [R224+0x11900] ;  /* 0x01190000e0a8783b */ /* 0x000f2e0000000200 */
[C---:B--2---:R-:W-:Y:S08]  /*72e0*/  HMMA.16816.F32.BF16 R12, R192.reuse, R172, R12 ;  /* 0x000000acc00c723c */ /* 0x044ff0000004180c */
[C---:B------:R-:W-:Y:S01]  /*72f0*/  HMMA.16816.F32.BF16 R16, R192.reuse, R174, R16 ;  /* 0x000000aec010723c */ /* 0x040fe20000041810 */
[----:B------:R-:W2:Y:S07]  /*7300*/  LDSM.16.M88.4 R172, [R243] ;  /* 0x00000000f3ac783b */ /* 0x000eae0000000200 */
[C---:B------:R-:W-:Y:S08]  /*7310*/  HMMA.16816.F32.BF16 R20, R192.reuse, R176, R20 ;  /* 0x000000b0c014723c */ /* 0x040ff00000041814 */
[C---:B------:R-:W-:Y:S01]  /*7320*/  HMMA.16816.F32.BF16 R24, R192.reuse, R178, R24 ;  /* 0x000000b2c018723c */ /* 0x040fe20000041818 */
[----:B------:R-:W2:Y:S07]  /*7330*/  LDSM.16.M88.4 R176, [R242] ;  /* 0x00000000f2b0783b */ /* 0x000eae0000000200 */
[C---:B-1----:R-:W-:Y:S08]  /*7340*/  HMMA.16816.F32.BF16 R28, R192.reuse, R152, R28 ;  /* 0x00000098c01c723c */ /* 0x042ff0000004181c */
[C---:B------:R-:W-:Y:S01]  /*7350*/  HMMA.16816.F32.BF16 R32, R192.reuse, R154, R32 ;  /* 0x0000009ac020723c */ /* 0x040fe20000041820 */
[----:B------:R-:W1:Y:S07]  /*7360*/  LDSM.16.M88.4 R152, [R241] ;  /* 0x00000000f198783b */ /* 0x000e6e0000000200 */
[C---:B---3--:R-:W-:Y:S08]  /*7370*/  HMMA.16816.F32.BF16 R36, R192.reuse, R164, R36 ;  /* 0x000000a4c024723c */ /* 0x048ff00000041824 */
[C---:B------:R-:W-:Y:S01]  /*7380*/  HMMA.16816.F32.BF16 R40, R192.reuse, R166, R40 ;  /* 0x000000a6c028723c */ /* 0x040fe20000041828 */
[----:B------:R-:W3:Y:S07]  /*7390*/  LDSM.16.M88.4 R164, [R240] ;  /* 0x00000000f0a4783b */ /* 0x000eee0000000200 */
[C---:B----4-:R-:W-:Y:S08]  /*73a0*/  HMMA.16816.F32.BF16 R44, R192.reuse, R168, R44 ;  /* 0x000000a8c02c723c */ /* 0x050ff0000004182c */
[----:B------:R-:W-:Y:S01]  /*73b0*/  HMMA.16816.F32.BF16 R48, R192, R170, R48 ;  /* 0x000000aac030723c */ /* 0x000fe20000041830 */
[----:B------:R-:W4:Y:S07]  /*73c0*/  LDSM.16.M88.4 R168, [R239] ;  /* 0x00000000efa8783b */ /* 0x000f2e0000000200 */
[C---:B--2---:R-:W-:Y:S08]  /*73d0*/  HMMA.16816.F32.BF16 R4, R196.reuse, R172, R4 ;  /* 0x000000acc404723c */ /* 0x044ff00000041804 */
[C---:B------:R-:W-:Y:S01]  /*73e0*/  HMMA.16816.F32.BF16 R8, R196.reuse, R174, R8 ;  /* 0x000000aec408723c */ /* 0x040fe20000041808 */
[----:B------:R-:W2:Y:S07]  /*73f0*/  LDSM.16.M88.4 R172, [R238] ;  /* 0x00000000eeac783b */ /* 0x000eae0000000200 */
[C---:B------:R-:W-:Y:S08]  /*7400*/  HMMA.16816.F32.BF16 R12, R196.reuse, R176, R12 ;  /* 0x000000b0c40c723c */ /* 0x040ff0000004180c */
[C---:B------:R-:W-:Y:S01]  /*7410*/  HMMA.16816.F32.BF16 R16, R196.reuse, R178, R16 ;  /* 0x000000b2c410723c */ /* 0x040fe20000041810 */
[----:B------:R-:W2:Y:S07]  /*7420*/  LDSM.16.M88.4 R176, [R230+0xf100] ;  /* 0x00f10000e6b0783b */ /* 0x000eae0000000200 */
[C---:B-1----:R-:W-:Y:S08]  /*7430*/  HMMA.16816.F32.BF16 R20, R196.reuse, R152, R20 ;  /* 0x00000098c414723c */ /* 0x042ff00000041814 */
[C---:B------:R-:W-:Y:S01]  /*7440*/  HMMA.16816.F32.BF16 R24, R196.reuse, R154, R24 ;  /* 0x0000009ac418723c */ /* 0x040fe20000041818 */
        /* <DEDUP_REMOVED lines=8> */
[----:B------:R-:W-:Y:S01]  /*74d0*/  HMMA.16816.F32.BF16 R48, R196, R174, R48 ;  /* 0x000000aec430723c */ /* 0x000fe20000041830 */
        /* <DEDUP_REMOVED lines=17> */
[----:B------:R-:W-:Y:S01]  /*75f0*/  HMMA.16816.F32.BF16 R48, R200, R178, R48 ;  /* 0x000000b2c830723c */ /* 0x000fe20000041830 */
        /* <DEDUP_REMOVED lines=24> */
[----:B------:R-:W4:Y:S07]  /*7780*/  LDSM.16.M88.4 R168, [R237] ;  /* 0x00000000eda8783b */ /* 0x000f2e0000000200 */
        /* <DEDUP_REMOVED lines=10> */
[----:B------:R-:W-:Y:S01]  /*7830*/  HMMA.16816.F32.BF16 R48, R208, R166, R48 ;  /* 0x000000a6d030723c */ /* 0x000fe20000041830 */
[----:B------:R-:W3:Y:S07]  /*7840*/  LDSM.16.M88.4 R164, [R233] ;  /* 0x00000000e9a4783b */ /* 0x000eee0000000200 */
[C---:B----4-:R-:W-:Y:S08]  /*7850*/  HMMA.16816.F32.BF16 R4, R212.reuse, R168, R4 ;  /* 0x000000a8d404723c */ /* 0x050ff00000041804 */
[C---:B------:R-:W-:Y:S01]  /*7860*/  HMMA.16816.F32.BF16 R8, R212.reuse, R170, R8 ;  /* 0x000000aad408723c */ /* 0x040fe20000041808 */
[----:B------:R-:W4:Y:S07]  /*7870*/  LDSM.16.M88.4 R168, [R232] ;  /* 0x00000000e8a8783b */ /* 0x000f2e0000000200 */
        /* <DEDUP_REMOVED lines=13> */
[----:B------:R-:W-:Y:S01]  /*7950*/  HMMA.16816.F32.BF16 R48, R212, R170, R48 ;  /* 0x000000aad430723c */ /* 0x000fe20000041830 */
        /* <DEDUP_REMOVED lines=11> */
[C---:B------:R-:W-:Y:S08]  /*7a10*/  HMMA.16816.F32.BF16 R32, R216.reuse, R166, R32 ;  /* 0x000000a6d820723c */ /* 0x040ff00000041820 */
[C---:B----4-:R-:W-:Y:S08]  /*7a20*/  HMMA.16816.F32.BF16 R36, R216.reuse, R168, R36 ;  /* 0x000000a8d824723c */ /* 0x050ff00000041824 */
[C---:B------:R-:W-:Y:S08]  /*7a30*/  HMMA.16816.F32.BF16 R40, R216.reuse, R170, R40 ;  /* 0x000000aad828723c */ /* 0x040ff00000041828 */
[C---:B--2---:R-:W-:Y:S08]  /*7a40*/  HMMA.16816.F32.BF16 R44, R216.reuse, R172, R44 ;  /* 0x000000acd82c723c */ /* 0x044ff0000004182c */
[----:B------:R-:W-:Y:S08]  /*7a50*/  HMMA.16816.F32.BF16 R48, R216, R174, R48 ;  /* 0x000000aed830723c */ /* 0x000ff00000041830 */
[C---:B------:R-:W-:Y:S08]  /*7a60*/  HMMA.16816.F32.BF16 R4, R220.reuse, R176, R4 ;  /* 0x000000b0dc04723c */ /* 0x040ff00000041804 */
[C---:B------:R-:W-:Y:S08]  /*7a70*/  HMMA.16816.F32.BF16 R8, R220.reuse, R178, R8 ;  /* 0x000000b2dc08723c */ /* 0x040ff00000041808 */
[C---:B-1----:R-:W-:Y:S08]  /*7a80*/  HMMA.16816.F32.BF16 R12, R220.reuse, R152, R12 ;  /* 0x00000098dc0c723c */ /* 0x042ff0000004180c */
[C---:B------:R-:W-:Y:S04]  /*7a90*/  HMMA.16816.F32.BF16 R16, R220.reuse, R154, R16 ;  /* 0x0000009adc10723c */ /* 0x040fe80000041810 */
[----:B------:R-:W-:Y:S02]  /*7aa0*/  FMUL.FTZ R4, R4, c[0x0][0x320] ;  /* 0x0000c80004047a20 */ /* 0x000fe40000410000 */
[----:B------:R-:W-:Y:S02]  /*7ab0*/  FMUL.FTZ R5, R5, c[0x0][0x320] ;  /* 0x0000c80005057a20 */ /* 0x000fe40000410000 */
[----:B------:R-:W-:Y:S01]  /*7ac0*/  FMUL.FTZ R6, R6, c[0x0][0x320] ;  /* 0x0000c80006067a20 */ /* 0x000fe20000410000 */
[----:B------:R-:W1:Y:S03]  /*7ad0*/  MUFU.TANH R165, R4 ;  /* 0x0000000400a57308 */ /* 0x000e660000002400 */
[----:B------:R-:W-:Y:S02]  /*7ae0*/  FMUL.FTZ R7, R7, c[0x0][0x320] ;  /* 0x0000c80007077a20 */ /* 0x000fe40000410000 */
[----:B------:R-:W-:Y:S02]  /*7af0*/  FMUL.FTZ R8, R8, c[0x0][0x320] ;  /* 0x0000c80008087a20 */ /* 0x000fe40000410000 */
[----:B------:R-:W-:Y:S02]  /*7b00*/  FMUL.FTZ R9, R9, c[0x0][0x320] ;  /* 0x0000c80009097a20 */ /* 0x000fe40000410000 */
[----:B------:R-:W-:Y:S01]  /*7b10*/  FMUL.FTZ R10, R10, c[0x0][0x320] ;  /* 0x0000c8000a0a7a20 */ /* 0x000fe20000410000 */
[----:B------:R-:W2:Y:S01]  /*7b20*/  MUFU.TANH R167, R5 ;  /* 0x0000000500a77308 */ /* 0x000ea20000002400 */
[----:B------:R-:W-:Y:S02]  /*7b30*/  FMUL.FTZ R11, R11, c[0x0][0x320] ;  /* 0x0000c8000b0b7a20 */ /* 0x000fe40000410000 */
[----:B------:R-:W-:Y:S02]  /*7b40*/  FMUL.FTZ R12, R12, c[0x0][0x320] ;  /* 0x0000c8000c0c7a20 */ /* 0x000fe40000410000 */
[----:B------:R-:W-:Y:S02]  /*7b50*/  FMUL.FTZ R13, R13, c[0x0][0x320] ;  /* 0x0000c8000d0d7a20 */ /* 0x000fe40000410000 */
[----:B------:R-:W-:Y:S02]  /*7b60*/  FMUL.FTZ R14, R14, c[0x0][0x320] ;  /* 0x0000c8000e0e7a20 */ /* 0x000fe40000410000 */
[----:B------:R-:W-:Y:S01]  /*7b70*/  FMUL.FTZ R16, R16, c[0x0][0x320] ;  /* 0x0000c80010107a20 */ /* 0x000fe20000410000 */
[----:B------:R-:W3:Y:S01]  /*7b80*/  MUFU.TANH R170, R6 ;  /* 0x0000000600aa7308 */ /* 0x000ee20000002400 */
[----:B------:R-:W-:Y:S02]  /*7b90*/  FMUL.FTZ R15, R15, c[0x0][0x320] ;  /* 0x0000c8000f0f7a20 */ /* 0x000fe40000410000 */
[----:B------:R-:W-:Y:S01]  /*7ba0*/  FMUL.FTZ R17, R17, c[0x0][0x320] ;  /* 0x0000c80011117a20 */ /* 0x000fe20000410000 */
[----:B-1----:R-:W-:Y:S01]  /*7bb0*/  FMNMX.FTZ R0, R165, R101, !PT ;  /* 0x00000065a5007209 */ /* 0x002fe20007810000 */
[----:B------:R-:W-:Y:S02]  /*7bc0*/  FMUL.FTZ R18, R18, c[0x0][0x320] ;  /* 0x0000c80012127a20 */ /* 0x000fe40000410000 */
[----:B------:R-:W-:Y:S03]  /*7bd0*/  FMUL.FTZ R19, R19, c[0x0][0x320] ;  /* 0x0000c80013137a20 */ /* 0x000fe60000410000 */
[----:B------:R1:W4:Y:S01]  /*7be0*/  MUFU.TANH R171, R7 ;  /* 0x0000000700ab7308 */ /* 0x0003220000002400 */
[----:B--2---:R-:W-:Y:S09]  /*7bf0*/  FMNMX.FTZ R0, R167, R0, !PT ;  /* 0x00000000a7007209 */ /* 0x004ff20007810000 */
[----:B------:R-:W2:Y:S01]  /*7c00*/  MUFU.TANH R166, R8 ;  /* 0x0000000800a67308 */ /* 0x000ea20000002400 */
[----:B---3--:R-:W-:Y:S09]  /*7c10*/  FMNMX.FTZ R2, R170, R102, !PT ;  /* 0x00000066aa027209 */ /* 0x008ff20007810000 */
[----:B------:R-:W3:Y:S01]  /*7c20*/  MUFU.TANH R164, R9 ;  /* 0x0000000900a47308 */ /* 0x000ee20000002400 */
[----:B-1----:R-:W1:Y:S01]  /*7c30*/  LDSM.16.M88.4 R4, [R227+0x7000] ;  /* 0x00700000e304783b */ /* 0x002e620000000200 */
[----:B----4-:R-:W-:Y:S08]  /*7c40*/  FMNMX.FTZ R2, R171, R2, !PT ;  /* 0x00000002ab027209 */ /* 0x010ff00007810000 */
[----:B------:R-:W4:Y:S01]  /*7c50*/  MUFU.TANH R168, R10 ;  /* 0x0000000a00a87308 */ /* 0x000f220000002400 */
[----:B--2---:R-:W-:Y:S09]  /*7c60*/  FMNMX.FTZ R0, R166, R0, !PT ;  /* 0x00000000a6007209 */ /* 0x004ff20007810000 */
[----:B------:R2:W1:Y:S01]  /*7c70*/  MUFU.TANH R169, R11 ;  /* 0x0000000b00a97308 */ /* 0x0004620000002400 */
[----:B---3--:R-:W-:Y:S09]  /*7c80*/  FMNMX.FTZ R0, R164, R0, !PT ;  /* 0x00000000a4007209 */ /* 0x008ff20007810000 */
[----:B------:R-:W3:Y:S01]  /*7c90*/  MUFU.TANH R172, R12 ;  /* 0x0000000c00ac7308 */ /* 0x000ee20000002400 */
[----:B----4-:R-:W-:Y:S09]  /*7ca0*/  FMNMX.FTZ R2, R168, R2, !PT ;  /* 0x00000002a8027209 */ /* 0x010ff20007810000 */
[----:B------:R4:W4:Y:S01]  /*7cb0*/  MUFU.TANH R173, R13 ;  /* 0x0000000d00ad7308 */ /* 0x0009220000002400 */
[C---:B-1----:R-:W-:Y:S01]  /*7cc0*/  HMMA.16816.F32.BF16 R20, R220.reuse, R4, R20 ;  /* 0x00000004dc14723c */ /* 0x042fe20000041814 */
[----:B--2---:R-:W1:Y:S02]  /*7cd0*/  LDSM.16.M88.4 R8, [R227+0x7800] ;  /* 0x00780000e308783b */ /* 0x004e640000000200 */
[----:B------:R-:W-:Y:S06]  /*7ce0*/  FMNMX.FTZ R2, R169, R2, !PT ;  /* 0x00000002a9027209 */ /* 0x000fec0007810000 */
[----:B------:R-:W2:Y:S01]  /*7cf0*/  MUFU.TANH R176, R14 ;  /* 0x0000000e00b07308 */ /* 0x000ea20000002400 */
[C---:B------:R-:W-:Y:S01]  /*7d00*/  HMMA.16816.F32.BF16 R24, R220.reuse, R6, R24 ;  /* 0x00000006dc18723c */ /* 0x040fe20000041818 */
[----:B------:R-:W1:Y:S02]  /*7d10*/  LDSM.16.M88.4 R4, [R227+0x8000] ;  /* 0x00800000e304783b */ /* 0x000e640000000200 */
[----:B---3--:R-:W-:Y:S06]  /*7d20*/  FMNMX.FTZ R0, R172, R0, !PT ;  /* 0x00000000ac007209 */ /* 0x008fec0007810000 */
[----:B------:R-:W3:Y:S01]  /*7d30*/  MUFU.TANH R178, R15 ;  /* 0x0000000f00b27308 */ /* 0x000ee20000002400 */
[----:B----4-:R-:W4:Y:S02]  /*7d40*/  LDL.64 R12, [R1+0x18] ;  /* 0x00001800010c7983 */ /* 0x010f240000100a00 */
[----:B------:R-:W-:Y:S02]  /*7d50*/  FMNMX.FTZ R0, R173, R0, !PT ;  /* 0x00000000ad007209 */ /* 0x000fe40007810000 */
[----:B------:R-:W-:Y:S02]  /*7d60*/  FMUL.FTZ R20, R20, c[0x0][0x320] ;  /* 0x0000c80014147a20 */ /* 0x000fe40000410000 */
[----:B------:R-:W-:Y:S03]  /*7d70*/  FMUL.FTZ R21, R21, c[0x0][0x320] ;  /* 0x0000c80015157a20 */ /* 0x000fe60000410000 */
[----:B------:R-:W1:Y:S01]  /*7d80*/  MUFU.TANH R174, R16 ;  /* 0x0000001000ae7308 */ /* 0x000e620000002400 */
[----:B------:R-:W-:Y:S02]  /*7d90*/  FMUL.FTZ R22, R22, c[0x0][0x320] ;  /* 0x0000c80016167a20 */ /* 0x000fe40000410000 */
[----:B------:R-:W-:Y:S01]  /*7da0*/  FMUL.FTZ R23, R23, c[0x0][0x320] ;  /* 0x0000c80017177a20 */ /* 0x000fe20000410000 */
[----:B--2---:R-:W-:Y:S01]  /*7db0*/  FMNMX.FTZ R2, R176, R2, !PT ;  /* 0x00000002b0027209 */ /* 0x004fe20007810000 */
[----:B------:R-:W-:Y:S02]  /*7dc0*/  FMUL.FTZ R24, R24, c[0x0][0x320] ;  /* 0x0000c80018187a20 */ /* 0x000fe40000410000 */
[----:B------:R-:W-:Y:S02]  /*7dd0*/  FMUL.FTZ R26, R26, c[0x0][0x320] ;  /* 0x0000c8001a1a7a20 */ /* 0x000fe40000410000 */
[----:B------:R-:W-:Y:S01]  /*7de0*/  FMUL.FTZ R25, R25, c[0x0][0x320] ;  /* 0x0000c80019197a20 */ /* 0x000fe20000410000 */
[----:B------:R-:W-:Y:S01]  /*7df0*/  MUFU.TANH R183, R20 ;  /* 0x0000001400b77308 */ /* 0x000fe20000002400 */
[----:B------:R-:W-:Y:S01]  /*7e00*/  FMUL.FTZ R27, R27, c[0x0][0x320] ;  /* 0x0000c8001b1b7a20 */ /* 0x000fe20000410000 */
[----:B---3--:R-:W-:Y:S01]  /*7e10*/  FMNMX.FTZ R2, R178, R2, !PT ;  /* 0x00000002b2027209 */ /* 0x008fe20007810000 */
[C---:B-1----:R-:W-:Y:S07]  /*7e20*/  HMMA.16816.F32.BF16 R28, R220.reuse, R8, R28 ;  /* 0x00000008dc1c723c */ /* 0x042fee000004181c */
[----:B------:R-:W-:Y:S01]  /*7e30*/  MUFU.TANH R182, R21 ;  /* 0x0000001500b67308 */ /* 0x000fe20000002400 */
[C---:B------:R-:W-:Y:S01]  /*7e40*/  HMMA.16816.F32.BF16 R32, R220.reuse, R10, R32 ;  /* 0x0000000adc20723c */ /* 0x040fe20000041820 */
[----:B------:R-:W1:Y:S01]  /*7e50*/  LDSM.16.M88.4 R8, [R227+0x8800] ;  /* 0x00880000e308783b */ /* 0x000e620000000200 */
[----:B------:R-:W-:Y:S04]  /*7e60*/  DEPBAR.LE SB0, 0x0 ;  /* 0x000080000000791a */ /* 0x000fe80000000000 */
[----:B------:R-:W-:Y:S02]  /*7e70*/  FMNMX.FTZ R0, R174, R0, !PT ;  /* 0x00000000ae007209 */ /* 0x000fe40007810000 */
[C---:B------:R-:W-:Y:S01]  /*7e80*/  HMMA.16816.F32.BF16 R36, R220.reuse, R4, R36 ;  /* 0x00000004dc24723c */ /* 0x040fe20000041824 */
[----:B------:R-:W-:Y:S07]  /*7e90*/  BAR.SYNC.DEFER_BLOCKING 0x0 ;  /* 0x0000000000007b1d */ /* 0x000fee0000010000 */
[C---:B------:R-:W-:Y:S04]  /*7ea0*/  HMMA.16816.F32.BF16 R40, R220.reuse, R6, R40 ;  /* 0x00000006dc28723c */ /* 0x040fe80000041828 */
[----:B------:R-:W-:Y:S02]  /*7eb0*/  FMUL.FTZ R28, R28, c[0x0][0x320] ;  /* 0x0000c8001c1c7a20 */ /* 0x000fe40000410000 */
[----:B------:R-:W-:Y:S02]  /*7ec0*/  FMUL.FTZ R29, R29, c[0x0][0x320] ;  /* 0x0000c8001d1d7a20 */ /* 0x000fe40000410000 */
[----:B------:R-:W-:Y:S04]  /*7ed0*/  FMUL.FTZ R30, R30, c[0x0][0x320] ;  /* 0x0000c8001e1e7a20 */ /* 0x000fe80000410000 */
[----:B------:R-:W-:Y:S02]  /*7ee0*/  FMUL.FTZ R31, R31, c[0x0][0x320] ;  /* 0x0000c8001f1f7a20 */ /* 0x000fe40000410000 */
[----:B------:R-:W-:Y:S04]  /*7ef0*/  @P0 IMAD.WIDE.U32 R6, R250, c[0x0][0x1e0], RZ ;  /* 0x00007800fa060a25 */ /* 0x000fe800078e00ff */
[----:B------:R-:W-:Y:S01]  /*7f00*/  FMUL.FTZ R36, R36, c[0x0][0x320] ;  /* 0x0000c80024247a20 */ /* 0x000fe20000410000 */
[----:B------:R-:W-:Y:S01]  /*7f10*/  MUFU.TANH R251, R22 ;  /* 0x0000001600fb7308 */ /* 0x000fe20000002400 */
[----:B------:R-:W-:Y:S02]  /*7f20*/  FMUL.FTZ R37, R37, c[0x0][0x320] ;  /* 0x0000c80025257a20 */ /* 0x000fe40000410000 */
[----:B------:R-:W-:Y:S02]  /*7f30*/  FMUL.FTZ R38, R38, c[0x0][0x320] ;  /* 0x0000c80026267a20 */ /* 0x000fe40000410000 */
[----:B------:R-:W-:Y:S01]  /*7f40*/  FMUL.FTZ R39, R39, c[0x0][0x320] ;  /* 0x0000c80027277a20 */ /* 0x000fe20000410000 */
[C---:B-1----:R-:W-:Y:S03]  /*7f50*/  HMMA.16816.F32.BF16 R44, R220.reuse, R8, R44 ;  /* 0x00000008dc2c723c */ /* 0x042fe6000004182c */
[----:B------:R-:W-:Y:S01]  /*7f60*/  FMUL.FTZ R43, R43, c[0x0][0x320] ;  /* 0x0000c8002b2b7a20 */ /* 0x000fe20000410000 */
[----:B------:R-:W-:Y:S01]  /*7f70*/  MUFU.TANH R103, R23 ;  /* 0x0000001700677308 */ /* 0x000fe20000002400 */
[----:B------:R-:W-:Y:S02]  /*7f80*/  FMUL.FTZ R42, R42, c[0x0][0x320] ;  /* 0x0000c8002a2a7a20 */ /* 0x000fe40000410000 */
[----:B------:R-:W-:Y:S01]  /*7f90*/  FMUL.FTZ R41, R41, c[0x0][0x320] ;  /* 0x0000c80029297a20 */ /* 0x000fe20000410000 */
[----:B------:R-:W-:Y:S01]  /*7fa0*/  HMMA.16816.F32.BF16 R48, R220, R10, R48 ;  /* 0x0000000adc30723c */ /* 0x000fe20000041830 */
[----:B------:R-:W2:Y:S03]  /*7fb0*/  LDL.64 R10, [R1+0x28] ;  /* 0x00002800010a7983 */ /* 0x000ea60000100a00 */
[----:B------:R-:W-:Y:S02]  /*7fc0*/  FMUL.FTZ R33, R33, c[0x0][0x320] ;  /* 0x0000c80021217a20 */ /* 0x000fe40000410000 */
[----:B------:R-:W1:Y:S01]  /*7fd0*/  MUFU.TANH R175, R17 ;  /* 0x0000001100af7308 */ /* 0x000e620000002400 */
[----:B------:R-:W-:Y:S02]  /*7fe0*/  FMUL.FTZ R35, R35, c[0x0][0x320] ;  /* 0x0000c80023237a20 */ /* 0x000fe40000410000 */
[----:B------:R-:W-:Y:S03]  /*7ff0*/  FMUL.FTZ R32, R32, c[0x0][0x320] ;  /* 0x0000c80020207a20 */ /* 0x000fe60000410000 */
[----:B------:R-:W-:Y:S02]  /*8000*/  FMUL.FTZ R34, R34, c[0x0][0x320] ;  /* 0x0000c80022227a20 */ /* 0x000fe40000410000 */
[----:B------:R-:W-:Y:S02]  /*8010*/  FMUL.FTZ R40, R40, c[0x0][0x320] ;  /* 0x0000c80028287a20 */ /* 0x000fe40000410000 */
[----:B------:R-:W3:Y:S01]  /*8020*/  MUFU.TANH R177, R18 ;  /* 0x0000001200b17308 */ /* 0x000ee20000002400 */
        /* <DEDUP_REMOVED lines=8> */
[----:B-1----:R-:W-:Y:S04]  /*80b0*/  FMNMX.FTZ R0, R175, R0, !PT ;  /* 0x00000000af007209 */ /* 0x002fe80007810000 */
[----:B------:R-:W-:Y:S02]  /*80c0*/  FMNMX.FTZ R0, R183, R0, !PT ;  /* 0x00000000b7007209 */ /* 0x000fe40007810000 */
[----:B------:R-:W1:Y:S02]  /*80d0*/  MUFU.TANH R181, R24 ;  /* 0x0000001800b57308 */ /* 0x000e640000002400 */
[----:B------:R-:W-:Y:S02]  /*80e0*/  FMNMX.FTZ R0, R182, R0, !PT ;  /* 0x00000000b6007209 */ /* 0x000fe40007810000 */
[----:B---3--:R-:W-:Y:S06]  /*80f0*/  FMNMX.FTZ R2, R177, R2, !PT ;  /* 0x00000002b1027209 */ /* 0x008fec0007810000 */
[----:B------:R-:W-:Y:S01]  /*8100*/  MUFU.TANH R100, R33 ;  /* 0x0000002100647308 */ /* 0x000fe20000002400 */
[----:B------:R-:W-:Y:S04]  /*8110*/  FMNMX.FTZ R2, R179, R2, !PT ;  /* 0x00000002b3027209 */ /* 0x000fe80007810000 */
[----:B------:R-:W-:Y:S05]  /*8120*/  FMNMX.FTZ R2, R251, R2, !PT ;  /* 0x00000002fb027209 */ /* 0x000fea0007810000 */
[----:B------:R3:W-:Y:S01]  /*8130*/  MUFU.TANH R33, R48 ;  /* 0x0000003000217308 */ /* 0x0007e20000002400 */
[----:B-1----:R-:W-:Y:S09]  /*8140*/  FMNMX.FTZ R0, R181, R0, !PT ;  /* 0x00000000b5007209 */ /* 0x002ff20007810000 */
[----:B------:R-:W1:Y:S10]  /*8150*/  MUFU.TANH R180, R25 ;  /* 0x0000001900b47308 */ /* 0x000e740000002400 */
[----:B------:R-:W1:Y:S01]  /*8160*/  MUFU.TANH R24, R28 ;  /* 0x0000001c00187308 */ /* 0x000e620000002400 */
[----:B---3--:R-:W-:Y:S04]  /*8170*/  MOV R48, R103 ;  /* 0x0000006700307202 */ /* 0x008fe80000000f00 */
[----:B------:R-:W-:Y:S05]  /*8180*/  FMNMX.FTZ R2, R48, R2, !PT ;  /* 0x0000000230027209 */ /* 0x000fea0007810000 */
[----:B------:R-:W3:Y:S01]  /*8190*/  MUFU.TANH R252, R26 ;  /* 0x0000001a00fc7308 */ /* 0x000ee20000002400 */
[----:B-1----:R-:W-:Y:S09]  /*81a0*/  FMNMX.FTZ R0, R180, R0, !PT ;  /* 0x00000000b4007209 */ /* 0x002ff20007810000 */
[----:B------:R-:W1:Y:S01]  /*81b0*/  MUFU.TANH R3, R27 ;  /* 0x0000001b00037308 */ /* 0x000e620000002400 */
[----:B------:R-:W-:Y:S09]  /*81c0*/  FMNMX.FTZ R0, R24, R0, !PT ;  /* 0x0000000018007209 */ /* 0x000ff20007810000 */
[----:B------:R1:W-:Y:S01]  /*81d0*/  MUFU.TANH R18, R43 ;  /* 0x0000002b00127308 */ /* 0x0003e20000002400 */
[----:B---3--:R-:W-:Y:S09]  /*81e0*/  FMNMX.FTZ R2, R252, R2, !PT ;  /* 0x00000002fc027209 */ /* 0x008ff20007810000 */
[----:B------:R-:W3:Y:S10]  /*81f0*/  MUFU.TANH R26, R29 ;  /* 0x0000001d001a7308 */ /* 0x000ef40000002400 */
[----:B------:R-:W3:Y:S01]  /*8200*/  MUFU.TANH R245, R30 ;  /* 0x0000001e00f57308 */ /* 0x000ee20000002400 */
[----:B-1----:R-:W-:Y:S04]  /*8210*/  MOV R43, R3 ;  /* 0x00000003002b7202 */ /* 0x002fe80000000f00 */
[----:B------:R-:W-:Y:S05]  /*8220*/  FMNMX.FTZ R2, R43, R2, !PT ;  /* 0x000000022b027209 */ /* 0x000fea0007810000 */
[----:B------:R-:W-:Y:S01]  /*8230*/  MUFU.TANH R27, R35 ;  /* 0x00000023001b7308 */ /* 0x000fe20000002400 */
[----:B---3--:R-:W-:Y:S09]  /*8240*/  FMNMX.FTZ R0, R26, R0, !PT ;  /* 0x000000001a007209 */ /* 0x008ff20007810000 */
[----:B------:R1:W-:Y:S10]  /*8250*/  MUFU.TANH R35, R42 ;  /* 0x0000002a00237308 */ /* 0x0003f40000002400 */
[----:B------:R-:W3:Y:S10]  /*8260*/  MUFU.TANH R244, R31 ;  /* 0x0000001f00f47308 */ /* 0x000ef40000002400 */
[----:B------:R3:W-:Y:S01]  /*8270*/  MUFU.TANH R231, R41 ;  /* 0x0000002900e77308 */ /* 0x0007e20000002400 */
[----:B-1----:R-:W-:Y:S04]  /*8280*/  MOV R42, R245 ;  /* 0x000000f5002a7202 */ /* 0x002fe80000000f00 */
[----:B------:R-:W-:Y:S05]  /*8290*/  FMNMX.FTZ R2, R42, R2, !PT ;  /* 0x000000022a027209 */ /* 0x000fea0007810000 */
[----:B------:R-:W1:Y:S10]  /*82a0*/  MUFU.TANH R154, R32 ;  /* 0x00000020009a7308 */ /* 0x000e740000002400 */
[----:B------:R1:W-:Y:S01]  /*82b0*/  MUFU.TANH R32, R49 ;  /* 0x0000003100207308 */ /* 0x0003e20000002400 */
[----:B---3--:R-:W-:Y:S04]  /*82c0*/  MOV R41, R244 ;  /* 0x000000f400297202 */ /* 0x008fe80000000f00 */
[----:B------:R-:W-:Y:S05]  /*82d0*/  FMNMX.FTZ R2, R41, R2, !PT ;  /* 0x0000000229027209 */ /* 0x000fea0007810000 */
[----:B------:R-:W3:Y:S01]  /*82e0*/  MUFU.TANH R155, R36 ;  /* 0x00000024009b7308 */ /* 0x000ee20000002400 */
[----:B-1----:R-:W-:Y:S09]  /*82f0*/  FMNMX.FTZ R0, R154, R0, !PT ;  /* 0x000000009a007209 */ /* 0x002ff20007810000 */
[----:B------:R-:W1:Y:S01]  /*8300*/  MUFU.TANH R25, R34 ;  /* 0x0000002200197308 */ /* 0x000e620000002400 */
[----:B------:R-:W-:Y:S04]  /*8310*/  MOV R49, R100 ;  /* 0x0000006400317202 */ /* 0x000fe80000000f00 */
[----:B------:R-:W-:Y:S05]  /*8320*/  FMNMX.FTZ R0, R49, R0, !PT ;  /* 0x0000000031007209 */ /* 0x000fea0007810000 */
[----:B------:R-:W1:Y:S01]  /*8330*/  MUFU.TANH R247, R37 ;  /* 0x0000002500f77308 */ /* 0x000e620000002400 */
[----:B---3--:R-:W-:Y:S02]  /*8340*/  FMNMX.FTZ R0, R155, R0, !PT ;  /* 0x000000009b007209 */ /* 0x008fe40007810000 */
[----:B----4-:R-:W-:Y:S02]  /*8350*/  @P0 MOV R5, R13 ;  /* 0x0000000d00050202 */ /* 0x010fe40000000f00 */
[----:B------:R-:W-:Y:S05]  /*8360*/  MOV R12, c[0x0][0x1e0] ;  /* 0x00007800000c7a02 */ /* 0x000fea0000000f00 */
[----:B------:R-:W3:Y:S01]  /*8370*/  MUFU.TANH R17, R40 ;  /* 0x0000002800117308 */ /* 0x000ee20000002400 */
[----:B------:R-:W-:Y:S02]  /*8380*/  MOV R13, c[0x0][0x1e4] ;  /* 0x00007900000d7a02 */ /* 0x000fe40000000f00 */
[----:B-1----:R-:W-:Y:S04]  /*8390*/  FMNMX.FTZ R2, R25, R2, !PT ;  /* 0x0000000219027209 */ /* 0x002fe80007810000 */
[----:B------:R-:W-:Y:S03]  /*83a0*/  FMNMX.FTZ R3, R27, R2, !PT ;  /* 0x000000021b037209 */ /* 0x000fe60007810000 */
[----:B------:R1:W-:Y:S01]  /*83b0*/  MUFU.TANH R34, R45 ;  /* 0x0000002d00227308 */ /* 0x0003e20000002400 */
[----:B------:R-:W-:Y:S01]  /*83c0*/  FMNMX.FTZ R2, R247, R0, !PT ;  /* 0x00000000f7027209 */ /* 0x000fe20007810000 */
[----:B------:R-:W-:Y:S01]  /*83d0*/  FMUL.FTZ R0, R51, c[0x0][0x320] ;  /* 0x0000c80033007a20 */ /* 0x000fe20000410000 */
[----:B------:R-:W-:Y:S07]  /*83e0*/  MOV R51, R155 ;  /* 0x0000009b00337202 */ /* 0x000fee0000000f00 */
[----:B------:R4:W-:Y:S01]  /*83f0*/  MUFU.TANH R152, R0 ;  /* 0x0000000000987308 */ /* 0x0009e20000002400 */
[----:B---3--:R-:W-:Y:S09]  /*8400*/  FMNMX.FTZ R2, R17, R2, !PT ;  /* 0x0000000211027209 */ /* 0x008ff20007810000 */
[----:B------:R-:W3:Y:S01]  /*8410*/  MUFU.TANH R19, R44 ;  /* 0x0000002c00137308 */ /* 0x000ee20000002400 */
[----:B-1----:R-:W-:Y:S09]  /*8420*/  MOV R45, R231 ;  /* 0x000000e7002d7202 */ /* 0x002ff20000000f00 */
[----:B------:R-:W1:Y:S01]  /*8430*/  MUFU.TANH R248, R38 ;  /* 0x0000002600f87308 */ /* 0x000e620000002400 */
[----:B----4-:R-:W-:Y:S09]  /*8440*/  FMNMX.FTZ R0, R45, R2, !PT ;  /* 0x000000022d007209 */ /* 0x010ff20007810000 */
[----:B------:R-:W4:Y:S01]  /*8450*/  MUFU.TANH R246, R39 ;  /* 0x0000002700f67308 */ /* 0x000f220000002400 */
[----:B---3--:R-:W-:Y:S04]  /*8460*/  FMNMX.FTZ R0, R19, R0, !PT ;  /* 0x0000000013007209 */ /* 0x008fe80007810000 */
[----:B------:R-:W-:Y:S05]  /*8470*/  FMNMX.FTZ R0, R34, R0, !PT ;  /* 0x0000000022007209 */ /* 0x000fea0007810000 */
[----:B------:R-:W3:Y:S01]  /*8480*/  MUFU.TANH R244, R46 ;  /* 0x0000002e00f47308 */ /* 0x000ee20000002400 */
[----:B------:R-:W-:Y:S02]  /*8490*/  FMNMX.FTZ R100, R33, R0, !PT ;  /* 0x0000000021647209 */ /* 0x000fe40007810000 */
[----:B-1----:R-:W-:Y:S02]  /*84a0*/  MOV R44, R248 ;  /* 0x000000f8002c7202 */ /* 0x002fe40000000f00 */
[----:B------:R-:W-:Y:S02]  /*84b0*/  FMNMX.FTZ R100, R32, R100, !PT ;  /* 0x0000006420647209 */ /* 0x000fe40007810000 */
[----:B------:R-:W-:Y:S03]  /*84c0*/  FMNMX.FTZ R3, R44, R3, !PT ;  /* 0x000000032c037209 */ /* 0x000fe60007810000 */
[----:B------:R-:W1:Y:S01]  /*84d0*/  MUFU.TANH R245, R47 ;  /* 0x0000002f00f57308 */ /* 0x000e620000002400 */
[----:B----4-:R-:W-:Y:S04]  /*84e0*/  MOV R40, R246 ;  /* 0x000000f600287202 */ /* 0x010fe80000000f00 */
[----:B------:R-:W-:Y:S05]  /*84f0*/  FMNMX.FTZ R3, R40, R3, !PT ;  /* 0x0000000328037209 */ /* 0x000fea0007810000 */
[----:B------:R-:W4:Y:S01]  /*8500*/  MUFU.TANH R103, R50 ;  /* 0x0000003200677308 */ /* 0x000f220000002400 */
[----:B------:R-:W-:Y:S02]  /*8510*/  FMNMX.FTZ R2, R35, R3, !PT ;  /* 0x0000000323027209 */ /* 0x000fe40007810000 */
[----:B------:R-:W2:Y:S02]  /*8520*/  SHFL.BFLY PT, R3, R100, 0x2, 0x1f ;  /* 0x0c401f0064037f89 */ /* 0x000ea400000e0000 */
[----:B------:R-:W-:Y:S04]  /*8530*/  FMNMX.FTZ R2, R18, R2, !PT ;  /* 0x0000000212027209 */ /* 0x000fe80007810000 */
[----:B---3--:R-:W-:Y:S04]  /*8540*/  FMNMX.FTZ R2, R244, R2, !PT ;  /* 0x00000002f4027209 */ /* 0x008fe80007810000 */
[----:B-1----:R-:W-:Y:S04]  /*8550*/  FMNMX.FTZ R0, R245, R2, !PT ;  /* 0x00000002f5007209 */ /* 0x002fe80007810000 */
[----:B----4-:R-:W-:Y:S02]  /*8560*/  FMNMX.FTZ R0, R103, R0, !PT ;  /* 0x0000000067007209 */ /* 0x010fe40007810000 */
[----:B------:R-:W-:Y:S02]  /*8570*/  MOV R50, R154 ;  /* 0x0000009a00327202 */ /* 0x000fe40000000f00 */
[----:B--2---:R-:W-:Y:S02]  /*8580*/  FMNMX.FTZ R100, R100, R3, !PT ;  /* 0x0000000364647209 */ /* 0x004fe40007810000 */
[----:B------:R-:W-:Y:S03]  /*8590*/  FMNMX.FTZ R0, R152, R0, !PT ;  /* 0x0000000098007209 */ /* 0x000fe60007810000 */
[----:B------:R-:W1:Y:S08]  /*85a0*/  SHFL.BFLY PT, R4, R100, 0x1, 0x1f ;  /* 0x0c201f0064047f89 */ /* 0x000e7000000e0000 */
[----:B------:R-:W2:Y:S01]  /*85b0*/  SHFL.BFLY PT, R2, R0, 0x2, 0x1f ;  /* 0x0c401f0000027f89 */ /* 0x000ea200000e0000 */
[----:B-1----:R-:W-:Y:S02]  /*85c0*/  FMNMX.FTZ R100, R100, R4, !PT ;  /* 0x0000000464647209 */ /* 0x002fe40007810000 */
[----:B------:R-:W-:Y:S03]  /*85d0*/  @P0 SHF.R.S32.HI R4, RZ, 0x1f, R250 ;  /* 0x0000001fff040819 */ /* 0x000fe600000114fa */
[----:B------:R-:W-:Y:S02]  /*85e0*/  FMUL.FTZ R153, R100, c[0x0][0x2d0] ;  /* 0x0000b40064997a20 */ /* 0x000fe40000410000 */
[----:B------:R-:W-:Y:S01]  /*85f0*/  @P0 IMAD R4, R4, c[0x0][0x1e0], RZ ;  /* 0x0000780004040a24 */ /* 0x000fe200078e02ff */
[----:B--2---:R-:W-:Y:S01]  /*8600*/  FMNMX.FTZ R0, R0, R2, !PT ;  /* 0x0000000200007209 */ /* 0x004fe20007810000 */
[----:B------:R-:W-:Y:S02]  /*8610*/  FFMA.FTZ R8, R165, c[0x0][0x2d0], -R153 ;  /* 0x0000b400a5087a23 */ /* 0x000fe40000010899 */
[----:B------:R-:W-:Y:S02]  /*8620*/  @P0 IMAD R4, R250, c[0x0][0x1e4], R4 ;  /* 0x00007900fa040a24 */ /* 0x000fe400078e0204 */
[----:B------:R1:W-:Y:S01]  /*8630*/  MUFU.EX2 R9, R8 ;  /* 0x0000000800097308 */ /* 0x0003e20000000800 */
[----:B------:R-:W2:Y:S01]  /*8640*/  SHFL.BFLY PT, R3, R0, 0x1, 0x1f ;  /* 0x0c201f0000037f89 */ /* 0x000ea200000e0000 */
[----:B------:R-:W-:Y:S01]  /*8650*/  FADD.FTZ R2, -R100, R101 ;  /* 0x0000006564027221 */ /* 0x000fe20000010100 */
[----:B------:R-:W-:Y:S02]  /*8660*/  @P0 IADD3 R7, R7, R4, RZ ;  /* 0x0000000407070210 */ /* 0x000fe40007ffe0ff */
[----:B------:R-:W-:Y:S05]  /*8670*/  @P0 MOV R4, R10 ;  /* 0x0000000a00040202 */ /* 0x000fea0000000f00 */
[----:B------:R-:W-:Y:S04]  /*8680*/  @P0 IMAD.WIDE.U32 R4, R6, 0x60, R4 ;  /* 0x0000006006040825 */ /* 0x000fe800078e0004 */
[----:B------:R-:W-:Y:S01]  /*8690*/  @P0 IMAD R6, R7, 0x60, RZ ;  /* 0x0000006007060824 */ /* 0x000fe200078e02ff */
[C---:B------:R-:W-:Y:S04]  /*86a0*/  @P0 SHF.L.U32 R7, R4.reuse, 0x1, RZ ;  /* 0x0000000104070819 */ /* 0x040fe800000006ff */
[----:B------:R-:W-:Y:S02]  /*86b0*/  @P0 IADD3 R6, R5, R6, RZ ;  /* 0x0000000605060210 */ /* 0x000fe40007ffe0ff */
[----:B------:R-:W-:Y:S02]  /*86c0*/  @P0 IADD3 R10, P2, R7, 0x80, RZ ;  /* 0x00000080070a0810 */ /* 0x000fe40007f5e0ff */
[----:B------:R-:W-:Y:S01]  /*86d0*/  @P0 SHF.L.U64.HI R6, R4, 0x1, R6 ;  /* 0x0000000104060819 */ /* 0x000fe20000010206 */
[----:B-1----:R-:W-:Y:S01]  /*86e0*/  FFMA.FTZ R8, R167, c[0x0][0x2d0], -R153 ;  /* 0x0000b400a7087a23 */ /* 0x002fe20000010899 */
[----:B--2---:R-:W-:Y:S01]  /*86f0*/  FMNMX.FTZ R3, R0, R3, !PT ;  /* 0x0000000300037209 */ /* 0x004fe20007810000 */
[----:B------:R-:W-:Y:S01]  /*8700*/  FMUL.FTZ R0, R2, c[0x0][0x2d0] ;  /* 0x0000b40002007a20 */ /* 0x000fe20000410000 */
[----:B------:R-:W-:Y:S01]  /*8710*/  @P0 IADD3 R4, P1, R7, c[0x0][0x1c8], RZ ;  /* 0x0000720007040a10 */ /* 0x000fe20007f3e0ff */
[----:B------:R1:W-:Y:S01]  /*8720*/  MUFU.EX2 R246, R8 ;  /* 0x0000000800f67308 */ /* 0x0003e20000000800 */
[----:B------:R-:W-:Y:S01]  /*8730*/  MOV R167, R35 ;  /* 0x0000002300a77202 */ /* 0x000fe20000000f00 */
[----:B------:R-:W-:Y:S01]  /*8740*/  FMUL.FTZ R101, R3, c[0x0][0x2d0] ;  /* 0x0000b40003657a20 */ /* 0x000fe20000410000 */
[----:B------:R-:W-:Y:S02]  /*8750*/  @P0 IADD3.X R5, R6, c[0x0][0x1cc], RZ, P1, !PT ;  /* 0x0000730006050a10 */ /* 0x000fe40000ffe4ff */
[----:B------:R-:W-:Y:S01]  /*8760*/  @P0 IADD3 R10, P1, R10, c[0x0][0x1c8], RZ ;  /* 0x000072000a0a0a10 */ /* 0x000fe20007f3e0ff */
[----:B------:R-:W-:Y:S02]  /*8770*/  FFMA.FTZ R103, R103, c[0x0][0x2d0], -R101 ;  /* 0x0000b40067677a23 */ /* 0x000fe40000010865 */
[----:B------:R2:W-:Y:S01]  /*8780*/  @P0 LDGSTS.E.BYPASS.LTC128B.128 [R249+0xc100], [R4.64], !P6 ;  /* 0x0c10000004f90fae */ /* 0x0005e2000f101d48 */
[----:B------:R-:W-:Y:S01]  /*8790*/  @P0 IADD3.X R11, RZ, c[0x0][0x1cc], R6, P1, P2 ;  /* 0x00007300ff0b0a10 */ /* 0x000fe20000fe4406 */
[----:B------:R3:W4:Y:S06]  /*87a0*/  MUFU.EX2 R2, R0 ;  /* 0x0000000000027308 */ /* 0x00072c0000000800 */
[----:B------:R2:W-:Y:S04]  /*87b0*/  @P0 LDGSTS.E.BYPASS.LTC128B.128 [R249+0xf100], [R10.64], !P5 ;  /* 0x0f1000000af90fae */ /* 0x0005e8000e901d48 */
[----:B------:R-:W-:Y:S01]  /*87c0*/  MUFU.EX2 R103, R103 ;  /* 0x0000006700677308 */ /* 0x000fe20000000800 */
[----:B-1----:R-:W-:Y:S01]  /*87d0*/  FFMA.FTZ R8, R166, c[0x0][0x2d0], -R153 ;  /* 0x0000b400a6087a23 */ /* 0x002fe20000010899 */
[----:B------:R-:W-:Y:S08]  /*87e0*/  MOV R166, R18 ;  /* 0x0000001200a67202 */ /* 0x000ff00000000f00 */
[----:B------:R1:W-:Y:S01]  /*87f0*/  MUFU.EX2 R248, R8 ;  /* 0x0000000800f87308 */ /* 0x0003e20000000800 */
[----:B---3--:R-:W-:Y:S01]  /*8800*/  FADD.FTZ R0, -R3, R102 ;  /* 0x0000006603007221 */ /* 0x008fe20000010100 */
[----:B------:R-:W-:Y:S01]  /*8810*/  MOV R102, R247 ;  /* 0x000000f700667202 */ /* 0x000fe20000000f00 */
[----:B----4-:R-:W-:Y:S01]  /*8820*/  FMUL.FTZ R16, R2, R116 ;  /* 0x0000007402107220 */ /* 0x010fe20000410000 */
[----:B------:R-:W-:Y:S01]  /*8830*/  MOV R116, R17 ;  /* 0x0000001100747202 */ /* 0x000fe20000000f00 */
[----:B------:R-:W-:Y:S02]  /*8840*/  FMUL.FTZ R0, R0, c[0x0][0x2d0] ;  /* 0x0000b40000007a20 */ /* 0x000fe40000410000 */
[C---:B------:R-:W-:Y:S01]  /*8850*/  FMUL.FTZ R17, R2.reuse, R117 ;  /* 0x0000007502117220 */ /* 0x040fe20000410000 */
[----:B------:R-:W-:Y:S01]  /*8860*/  MOV R117, R45 ;  /* 0x0000002d00757202 */ /* 0x000fe20000000f00 */
[C---:B------:R-:W-:Y:S02]  /*8870*/  FMUL.FTZ R52, R2.reuse, R52 ;  /* 0x0000003402347220 */ /* 0x040fe40000410000 */
[----:B--2---:R-:W-:Y:S01]  /*8880*/  FFMA.FTZ R10, R171, c[0x0][0x2d0], -R101 ;  /* 0x0000b400ab0a7a23 */ /* 0x004fe20000010865 */
[----:B------:R-:W2:Y:S01]  /*8890*/  MUFU.EX2 R0, R0 ;  /* 0x0000000000007308 */ /* 0x000ea20000000800 */
[----:B------:R-:W-:Y:S01]  /*88a0*/  MOV R171, R33 ;  /* 0x0000002100ab7202 */ /* 0x000fe20000000f00 */
[C---:B------:R-:W-:Y:S02]  /*88b0*/  FMUL.FTZ R33, R2.reuse, R133 ;  /* 0x0000008502217220 */ /* 0x040fe40000410000 */
[C---:B------:R-:W-:Y:S02]  /*88c0*/  FMUL.FTZ R53, R2.reuse, R53 ;  /* 0x0000003502357220 */ /* 0x040fe40000410000 */
[C---:B------:R-:W-:Y:S02]  /*88d0*/  FMUL.FTZ R56, R2.reuse, R56 ;  /* 0x0000003802387220 */ /* 0x040fe40000410000 */
[----:B------:R-:W-:Y:S02]  /*88e0*/  FMUL.FTZ R57, R2, R57 ;  /* 0x0000003902397220 */ /* 0x000fe40000410000 */
[----:B-1----:R-:W-:Y:S01]  /*88f0*/  FFMA.FTZ R8, R164, c[0x0][0x2d0], -R153 ;  /* 0x0000b400a4087a23 */ /* 0x002fe20000010899 */
[----:B------:R-:W-:Y:S01]  /*8900*/  MOV R164, R9 ;  /* 0x0000000900a47202 */ /* 0x000fe20000000f00 */
[----:B------:R-:W-:Y:S01]  /*8910*/  FFMA.FTZ R9, R170, c[0x0][0x2d0], -R101 ;  /* 0x0000b400aa097a23 */ /* 0x000fe20000010865 */
[----:B------:R1:W-:Y:S01]  /*8920*/  MUFU.EX2 R247, R10 ;  /* 0x0000000a00f77308 */ /* 0x0003e20000000800 */
[----:B------:R-:W-:Y:S01]  /*8930*/  MOV R170, R32 ;  /* 0x0000002000aa7202 */ /* 0x000fe20000000f00 */
[C---:B------:R-:W-:Y:S02]  /*8940*/  FMUL.FTZ R32, R2.reuse, R132 ;  /* 0x0000008402207220 */ /* 0x040fe40000410000 */
[C---:B------:R-:W-:Y:S02]  /*8950*/  FMUL.FTZ R60, R2.reuse, R60 ;  /* 0x0000003c023c7220 */ /* 0x040fe40000410000 */
[C---:B------:R-:W-:Y:S02]  /*8960*/  FMUL.FTZ R61, R2.reuse, R61 ;  /* 0x0000003d023d7220 */ /* 0x040fe40000410000 */
[----:B------:R-:W-:Y:S02]  /*8970*/  FMUL.FTZ R64, R2, R64 ;  /* 0x0000004002407220 */ /* 0x000fe40000410000 */
[----:B------:R3:W-:Y:S01]  /*8980*/  MUFU.EX2 R231, R8 ;  /* 0x0000000800e77308 */ /* 0x0007e20000000800 */
[C---:B--2---:R-:W-:Y:S02]  /*8990*/  FMUL.FTZ R11, R0.reuse, R111 ;  /* 0x0000006f000b7220 */ /* 0x044fe40000410000 */
[C---:B------:R-:W-:Y:S01]  /*89a0*/  FMUL.FTZ R18, R0.reuse, R118 ;  /* 0x0000007600127220 */ /* 0x040fe20000410000 */
[----:B------:R-:W-:Y:S01]  /*89b0*/  MOV R118, R19 ;  /* 0x0000001300767202 */ /* 0x000fe20000000f00 */
[C---:B------:R-:W-:Y:S01]  /*89c0*/  FMUL.FTZ R19, R0.reuse, R119 ;  /* 0x0000007700137220 */ /* 0x040fe20000410000 */
[----:B------:R-:W-:Y:S01]  /*89d0*/  MOV R119, R34 ;  /* 0x0000002200777202 */ /* 0x000fe20000000f00 */
[C---:B------:R-:W-:Y:S01]  /*89e0*/  FMUL.FTZ R34, R0.reuse, R134 ;  /* 0x0000008600227220 */ /* 0x040fe20000410000 */
[----:B------:R-:W-:Y:S01]  /*89f0*/  MOV R134, R50 ;  /* 0x0000003200867202 */ /* 0x000fe20000000f00 */
[C---:B------:R-:W-:Y:S01]  /*8a00*/  FMUL.FTZ R35, R0.reuse, R135 ;  /* 0x0000008700237220 */ /* 0x040fe20000410000 */
[----:B------:R2:W4:Y:S01]  /*8a10*/  MUFU.EX2 R154, R9 ;  /* 0x00000009009a7308 */ /* 0x0005220000000800 */
[----:B------:R-:W-:Y:S01]  /*8a20*/  FMUL.FTZ R50, R0, R150 ;  /* 0x0000009600327220 */ /* 0x000fe20000410000 */
[----:B------:R-:W-:Y:S01]  /*8a30*/  MOV R135, R49 ;  /* 0x0000003100877202 */ /* 0x000fe20000000f00 */
[----:B------:R-:W-:Y:S02]  /*8a40*/  FMUL.FTZ R49, R2, R149 ;  /* 0x0000009502317220 */ /* 0x000fe40000410000 */
[C---:B-1----:R-:W-:Y:S02]  /*8a50*/  FMUL.FTZ R10, R0.reuse, R110 ;  /* 0x0000006e000a7220 */ /* 0x042fe40000410000 */
[C---:B------:R-:W-:Y:S02]  /*8a60*/  FMUL.FTZ R54, R0.reuse, R54 ;  /* 0x0000003600367220 */ /* 0x040fe40000410000 */
[C---:B------:R-:W-:Y:S02]  /*8a70*/  FMUL.FTZ R55, R0.reuse, R55 ;  /* 0x0000003700377220 */ /* 0x040fe40000410000 */
[C---:B------:R-:W-:Y:S02]  /*8a80*/  FMUL.FTZ R58, R0.reuse, R58 ;  /* 0x0000003a003a7220 */ /* 0x040fe40000410000 */
[C---:B------:R-:W-:Y:S01]  /*8a90*/  FMUL.FTZ R59, R0.reuse, R59 ;  /* 0x0000003b003b7220 */ /* 0x040fe20000410000 */
[----:B---3--:R-:W-:Y:S01]  /*8aa0*/  @P0 IADD3 R8, P3, R7, 0x100, RZ ;  /* 0x0000010007080810 */ /* 0x008fe20007f7e0ff */
[----:B------:R-:W-:Y:S01]  /*8ab0*/  FMUL.FTZ R62, R0, R62 ;  /* 0x0000003e003e7220 */ /* 0x000fe20000410000 */
[----:B------:R-:W-:Y:S01]  /*8ac0*/  @P0 SHF.L.U32 R7, R12, 0x6, RZ ;  /* 0x000000060c070819 */ /* 0x000fe200000006ff */
[----:B------:R-:W-:Y:S01]  /*8ad0*/  FMUL.FTZ R63, R0, R63 ;  /* 0x0000003f003f7220 */ /* 0x000fe20000410000 */
[----:B------:R-:W-:Y:S01]  /*8ae0*/  @P0 IADD3 R8, P2, R8, c[0x0][0x1c8], RZ ;  /* 0x0000720008080a10 */ /* 0x000fe20007f5e0ff */
[----:B------:R-:W-:Y:S01]  /*8af0*/  FMUL.FTZ R65, R2, R65 ;  /* 0x0000004102417220 */ /* 0x000fe20000410000 */
[----:B------:R-:W-:Y:S01]  /*8b00*/  @P0 SHF.L.U64.HI R12, R12, 0x6, R13 ;  /* 0x000000060c0c0819 */ /* 0x000fe2000001020d */
[----:B------:R-:W-:Y:S01]  /*8b10*/  FMUL.FTZ R66, R0, R66 ;  /* 0x0000004200427220 */ /* 0x000fe20000410000 */
[----:B------:R-:W-:Y:S01]  /*8b20*/  @P0 IADD3 R4, P1, R4, R7, RZ ;  /* 0x0000000704040210 */ /* 0x000fe20007f3e0ff */
[----:B------:R-:W-:Y:S01]  /*8b30*/  FMUL.FTZ R67, R0, R67 ;  /* 0x0000004300437220 */ /* 0x000fe20000410000 */
[----:B--2---:R-:W-:Y:S01]  /*8b40*/  @P0 IADD3.X R9, RZ, c[0x0][0x1cc], R6, P2, P3 ;  /* 0x00007300ff090a10 */ /* 0x004fe200017e6406 */
[C---:B------:R-:W-:Y:S01]  /*8b50*/  FMUL.FTZ R68, R2.reuse, R68 ;  /* 0x0000004402447220 */ /* 0x040fe20000410000 */
[----:B------:R-:W-:Y:S01]  /*8b60*/  @P0 IADD3.X R5, R5, R12, RZ, P1, !PT ;  /* 0x0000000c05050210 */ /* 0x000fe20000ffe4ff */
[----:B------:R-:W-:Y:S01]  /*8b70*/  FMUL.FTZ R69, R2, R69 ;  /* 0x0000004502457220 */ /* 0x000fe20000410000 */
[----:B------:R-:W-:Y:S01]  /*8b80*/  @P0 IADD3 R6, P2, R7, R4, RZ ;  /* 0x0000000407060210 */ /* 0x000fe20007f5e0ff */
[----:B------:R1:W-:Y:S01]  /*8b90*/  @P0 LDGSTS.E.BYPASS.LTC128B.128 [R249+0x12100], [R8.64], !P4 ;  /* 0x1210000008f90fae */ /* 0x0003e2000e101d48 */
[----:B------:R-:W-:Y:S02]  /*8ba0*/  FMUL.FTZ R70, R0, R70 ;  /* 0x0000004600467220 */ /* 0x000fe40000410000 */
[----:B------:R-:W-:Y:S01]  /*8bb0*/  @P0 IADD3.X R7, R12, R5, RZ, P2, !PT ;  /* 0x000000050c070210 */ /* 0x000fe200017fe4ff */
[----:B------:R-:W-:Y:S02]  /*8bc0*/  FMUL.FTZ R71, R0, R71 ;  /* 0x0000004700477220 */ /* 0x000fe40000410000 */
[C---:B------:R-:W-:Y:S02]  /*8bd0*/  FMUL.FTZ R72, R2.reuse, R72 ;  /* 0x0000004802487220 */ /* 0x040fe40000410000 */
[----:B------:R2:W-:Y:S01]  /*8be0*/  @P0 LDGSTS.E.BYPASS.LTC128B.128 [R249+0xd100], [R4.64], !P6 ;  /* 0x0d10000004f90fae */ /* 0x0005e2000f101d48 */
[----:B------:R-:W-:Y:S02]  /*8bf0*/  FMUL.FTZ R73, R2, R73 ;  /* 0x0000004902497220 */ /* 0x000fe40000410000 */
[C---:B------:R-:W-:Y:S02]  /*8c00*/  FMUL.FTZ R74, R0.reuse, R74 ;  /* 0x0000004a004a7220 */ /* 0x040fe40000410000 */
[----:B------:R-:W-:Y:S02]  /*8c10*/  FMUL.FTZ R75, R0, R75 ;  /* 0x0000004b004b7220 */ /* 0x000fe40000410000 */
[C---:B------:R-:W-:Y:S01]  /*8c20*/  FMUL.FTZ R76, R2.reuse, R76 ;  /* 0x0000004c024c7220 */ /* 0x040fe20000410000 */
[----:B------:R2:W-:Y:S01]  /*8c30*/  @P0 LDGSTS.E.BYPASS.LTC128B.128 [R249+0x10100], [R4.64+0x80], !P5 ;  /* 0x1010008004f90fae */ /* 0x0005e2000e901d48 */
[----:B------:R-:W-:Y:S02]  /*8c40*/  FMUL.FTZ R77, R2, R77 ;  /* 0x0000004d024d7220 */ /* 0x000fe40000410000 */
[C---:B------:R-:W-:Y:S02]  /*8c50*/  FMUL.FTZ R78, R0.reuse, R78 ;  /* 0x0000004e004e7220 */ /* 0x040fe40000410000 */
[----:B------:R-:W-:Y:S02]  /*8c60*/  FMUL.FTZ R79, R0, R79 ;  /* 0x0000004f004f7220 */ /* 0x000fe40000410000 */
[C---:B------:R-:W-:Y:S01]  /*8c70*/  FMUL.FTZ R80, R2.reuse, R80 ;  /* 0x0000005002507220 */ /* 0x040fe20000410000 */
[----:B------:R2:W-:Y:S01]  /*8c80*/  @P0 LDGSTS.E.BYPASS.LTC128B.128 [R249+0x13100], [R4.64+0x100], !P4 ;  /* 0x1310010004f90fae */ /* 0x0005e2000e101d48 */
[C---:B------:R-:W-:Y:S02]  /*8c90*/  FMUL.FTZ R81, R2.reuse, R81 ;  /* 0x0000005102517220 */ /* 0x040fe40000410000 */
[C---:B-1----:R-:W-:Y:S02]  /*8ca0*/  FMUL.FTZ R8, R2.reuse, R108 ;  /* 0x0000006c02087220 */ /* 0x042fe40000410000 */
[----:B------:R-:W-:Y:S02]  /*8cb0*/  FMUL.FTZ R9, R2, R109 ;  /* 0x0000006d02097220 */ /* 0x000fe40000410000 */
[C---:B------:R-:W-:Y:S01]  /*8cc0*/  FMUL.FTZ R82, R0.reuse, R82 ;  /* 0x0000005200527220 */ /* 0x040fe20000410000 */
        /* <DEDUP_REMOVED lines=11> */
[----:B------:R-:W-:Y:S02]  /*8d80*/  FMUL.FTZ R91, R0, R91 ;  /* 0x0000005b005b7220 */ /* 0x000fe40000410000 */
[--C-:B--2---:R-:W-:Y:S01]  /*8d90*/  FFMA.FTZ R4, R168, c[0x0][0x2d0], -R101.reuse ;  /* 0x0000b400a8047a23 */ /* 0x104fe20000010865 */
[----:B------:R-:W-:Y:S01]  /*8da0*/  MOV R168, R40 ;  /* 0x0000002800a87202 */ /* 0x000fe20000000f00 */
[C---:B------:R-:W-:Y:S01]  /*8db0*/  FMUL.FTZ R5, R2.reuse, R105 ;  /* 0x0000006902057220 */ /* 0x040fe20000410000 */
[----:B----4-:R-:W-:Y:S01]  /*8dc0*/  F2FP.BF16.PACK_AB R105, R247, R154 ;  /* 0x0000009af769723e */ /* 0x010fe200000010ff */
[----:B------:R2:W-:Y:S01]  /*8dd0*/  MUFU.EX2 R155, R4 ;  /* 0x00000004009b7308 */ /* 0x0005e20000000800 */
[----:B------:R-:W3:Y:S01]  /*8de0*/  LDSM.16.MT88.4 R12, [R225+0x100] ;  /* 0x00010000e10c783b */ /* 0x000ee20000004200 */
[C---:B------:R-:W-:Y:S02]  /*8df0*/  FMUL.FTZ R40, R2.reuse, R140 ;  /* 0x0000008c02287220 */ /* 0x040fe40000410000 */
[C---:B------:R-:W-:Y:S02]  /*8e00*/  FMUL.FTZ R92, R2.reuse, R92 ;  /* 0x0000005c025c7220 */ /* 0x040fe40000410000 */
[----:B------:R-:W-:Y:S02]  /*8e10*/  FMUL.FTZ R93, R2, R93 ;  /* 0x0000005d025d7220 */ /* 0x000fe40000410000 */
[C---:B------:R-:W-:Y:S01]  /*8e20*/  FMUL.FTZ R94, R0.reuse, R94 ;  /* 0x0000005e005e7220 */ /* 0x040fe20000410000 */
[----:B------:R-:W4:Y:S01]  /*8e30*/  LDSM.16.MT88.4 R20, [R226+0x100] ;  /* 0x00010000e214783b */ /* 0x000f220000004200 */
[----:B------:R-:W-:Y:S02]  /*8e40*/  FMUL.FTZ R95, R0, R95 ;  /* 0x0000005f005f7220 */ /* 0x000fe40000410000 */
[C---:B------:R-:W-:Y:S02]  /*8e50*/  FMUL.FTZ R96, R2.reuse, R96 ;  /* 0x0000006002607220 */ /* 0x040fe40000410000 */
[----:B------:R-:W-:Y:S02]  /*8e60*/  FMUL.FTZ R97, R2, R97 ;  /* 0x0000006102617220 */ /* 0x000fe40000410000 */
[C---:B------:R-:W-:Y:S01]  /*8e70*/  FMUL.FTZ R98, R0.reuse, R98 ;  /* 0x0000006200627220 */ /* 0x040fe20000410000 */
[----:B------:R-:W3:Y:S01]  /*8e80*/  LDSM.16.MT88.4 R28, [R229+0x100] ;  /* 0x00010000e51c783b */ /* 0x000ee20000004200 */
[C---:B------:R-:W-:Y:S02]  /*8e90*/  FMUL.FTZ R99, R0.reuse, R99 ;  /* 0x0000006300637220 */ /* 0x040fe40000410000 */
[C---:B-1----:R-:W-:Y:S01]  /*8ea0*/  FMUL.FTZ R6, R0.reuse, R106 ;  /* 0x0000006a00067220 */ /* 0x042fe20000410000 */
[----:B------:R-:W-:Y:S01]  /*8eb0*/  F2FP.BF16.PACK_AB R106, R231, R248 ;  /* 0x000000f8e76a723e */ /* 0x000fe200000010ff */
[----:B------:R-:W-:Y:S02]  /*8ec0*/  FMUL.FTZ R7, R0, R107 ;  /* 0x0000006b00077220 */ /* 0x000fe40000410000 */
[----:B--2---:R-:W-:Y:S01]  /*8ed0*/  FFMA.FTZ R4, R169, c[0x0][0x2d0], -R101 ;  /* 0x0000b400a9047a23 */ /* 0x004fe20000010865 */
[----:B------:R-:W1:Y:S01]  /*8ee0*/  LDSM.16.MT88.4 R36, [R228+0x100] ;  /* 0x00010000e424783b */ /* 0x000e620000004200 */
[----:B------:R-:W-:Y:S01]  /*8ef0*/  MOV R169, R44 ;  /* 0x0000002c00a97202 */ /* 0x000fe20000000f00 */
[--C-:B------:R-:W-:Y:S01]  /*8f00*/  FFMA.FTZ R171, R171, c[0x0][0x2d0], -R153.reuse ;  /* 0x0000b400abab7a23 */ /* 0x100fe20000010899 */
[----:B------:R2:W2:Y:S05]  /*8f10*/  MUFU.EX2 R165, R4 ;  /* 0x0000000400a57308 */ /* 0x0004aa0000000800 */
[----:B------:R-:W1:Y:S05]  /*8f20*/  LDSM.16.MT88.4 R44, [R225+0x3100] ;  /* 0x00310000e12c783b */ /* 0x000e6a0000004200 */
[----:B------:R-:W-:Y:S03]  /*8f30*/  MUFU.EX2 R171, R171 ;  /* 0x000000ab00ab7308 */ /* 0x000fe60000000800 */
[----:B------:R-:W1:Y:S08]  /*8f40*/  LDSM.16.MT88.4 R108, [R226+0x3100] ;  /* 0x00310000e26c783b */ /* 0x000e700000004200 */
[----:B------:R-:W0:Y:S01]  /*8f50*/  LDGDEPBAR ;  /* 0x00000000000079af */ /* 0x000e220000000000 */
[----:B--2---:R-:W-:Y:S01]  /*8f60*/  FMUL.FTZ R4, R2, R104 ;  /* 0x0000006802047220 */ /* 0x004fe20000410000 */
[----:B------:R-:W-:Y:S02]  /*8f70*/  F2FP.BF16.PACK_AB R104, R246, R164 ;  /* 0x000000a4f668723e */ /* 0x000fe400000010ff */
[----:B------:R-:W-:Y:S07]  /*8f80*/  F2FP.BF16.PACK_AB R107, R165, R155 ;  /* 0x0000009ba56b723e */ /* 0x000fee00000010ff */
[C---:B---3--:R-:W-:Y:S07]  /*8f90*/  HMMA.16816.F32.BF16 R4, R104.reuse, R12, R4 ;  /* 0x0000000c6804723c */ /* 0x048fee0000041804 */
[C---:B------:R-:W-:Y:S01]  /*8fa0*/  FMUL.FTZ R12, R2.reuse, R112 ;  /* 0x00000070020c7220 */ /* 0x040fe20000410000 */
[C---:B------:R-:W-:Y:S04]  /*8fb0*/  HMMA.16816.F32.BF16 R8, R104.reuse, R14, R8 ;  /* 0x0000000e6808723c */ /* 0x040fe80000041808 */
[----:B------:R-:W-:Y:S03]  /*8fc0*/  FMUL.FTZ R13, R2, R113 ;  /* 0x00000071020d7220 */ /* 0x000fe60000410000 */
[C---:B------:R-:W-:Y:S02]  /*8fd0*/  FMUL.FTZ R14, R0.reuse, R114 ;  /* 0x00000072000e7220 */ /* 0x040fe40000410000 */
[----:B------:R-:W-:Y:S02]  /*8fe0*/  FMUL.FTZ R15, R0, R115 ;  /* 0x00000073000f7220 */ /* 0x000fe40000410000 */
[----:B------:R-:W2:Y:S05]  /*8ff0*/  LDSM.16.MT88.4 R112, [R229+0x3100] ;  /* 0x00310000e570783b */ /* 0x000eaa0000004200 */
[C---:B----4-:R-:W-:Y:S07]  /*9000*/  HMMA.16816.F32.BF16 R12, R104.reuse, R20, R12 ;  /* 0x00000014680c723c */ /* 0x050fee000004180c */
[C---:B------:R-:W-:Y:S01]  /*9010*/  FMUL.FTZ R20, R2.reuse, R120 ;  /* 0x0000007802147220 */ /* 0x040fe20000410000 */
[C---:B------:R-:W-:Y:S04]  /*9020*/  HMMA.16816.F32.BF16 R16, R104.reuse, R22, R16 ;  /* 0x000000166810723c */ /* 0x040fe80000041810 */
[----:B------:R-:W-:Y:S01]  /*9030*/  FMUL.FTZ R21, R2, R121 ;  /* 0x0000007902157220 */ /* 0x000fe20000410000 */
[----:B------:R-:W-:Y:S01]  /*9040*/  MOV R120, R27 ;  /* 0x0000001b00787202 */ /* 0x000fe20000000f00 */
[C---:B------:R-:W-:Y:S01]  /*9050*/  FMUL.FTZ R27, R0.reuse, R127 ;  /* 0x0000007f001b7220 */ /* 0x040fe20000410000 */
[----:B------:R-:W-:Y:S01]  /*9060*/  MOV R121, R26 ;  /* 0x0000001a00797202 */ /* 0x000fe20000000f00 */
[C---:B------:R-:W-:Y:S01]  /*9070*/  FMUL.FTZ R22, R0.reuse, R122 ;  /* 0x0000007a00167220 */ /* 0x040fe20000410000 */
[----:B------:R-:W-:Y:S03]  /*9080*/  MOV R122, R25 ;  /* 0x00000019007a7202 */ /* 0x000fe60000000f00 */
[----:B------:R-:W-:Y:S01]  /*9090*/  FMUL.FTZ R23, R0, R123 ;  /* 0x0000007b00177220 */ /* 0x000fe20000410000 */
[----:B------:R-:W-:Y:S01]  /*90a0*/  MOV R127, R122 ;  /* 0x0000007a007f7202 */ /* 0x000fe20000000f00 */
[----:B------:R-:W-:Y:S01]  /*90b0*/  FMUL.FTZ R25, R2, R125 ;  /* 0x0000007d02197220 */ /* 0x000fe20000410000 */
[----:B------:R-:W-:Y:S01]  /*90c0*/  MOV R125, R102 ;  /* 0x00000066007d7202 */ /* 0x000fe20000000f00 */
[----:B------:R-:W-:Y:S01]  /*90d0*/  FMUL.FTZ R26, R0, R126 ;  /* 0x0000007e001a7220 */ /* 0x000fe20000410000 */
[----:B------:R-:W-:Y:S01]  /*90e0*/  MOV R122, R117 ;  /* 0x00000075007a7202 */ /* 0x000fe20000000f00 */
[--C-:B------:R-:W-:Y:S01]  /*90f0*/  FFMA.FTZ R102, R172, c[0x0][0x2d0], -R153.reuse ;  /* 0x0000b400ac667a23 */ /* 0x100fe20000010899 */
[C---:B------:R-:W-:Y:S03]  /*9100*/  HMMA.16816.F32.BF16 R20, R104.reuse, R28, R20 ;  /* 0x0000001c6814723c */ /* 0x040fe60000041814 */
[----:B------:R-:W-:Y:S01]  /*9110*/  MOV R123, R24 ;  /* 0x00000018007b7202 */ /* 0x000fe20000000f00 */
[----:B------:R-:W-:Y:S01]  /*9120*/  FMUL.FTZ R24, R2, R124 ;  /* 0x0000007c02187220 */ /* 0x000fe20000410000 */
[----:B------:R-:W-:Y:S01]  /*9130*/  MOV R124, R51 ;  /* 0x00000033007c7202 */ /* 0x000fe20000000f00 */
[----:B------:R-:W-:Y:S01]  /*9140*/  FMUL.FTZ R51, R0, R151 ;  /* 0x0000009700337220 */ /* 0x000fe20000410000 */
[----:B------:R-:W-:Y:S01]  /*9150*/  MOV R140, R123 ;  /* 0x0000007b008c7202 */ /* 0x000fe20000000f00 */
[C---:B------:R-:W-:Y:S01]  /*9160*/  FMUL.FTZ R28, R2.reuse, R128 ;  /* 0x00000080021c7220 */ /* 0x040fe20000410000 */
[----:B------:R-:W-:Y:S02]  /*9170*/  MOV R123, R116 ;  /* 0x00000074007b7202 */ /* 0x000fe40000000f00 */
[C---:B------:R-:W-:Y:S03]  /*9180*/  HMMA.16816.F32.BF16 R24, R104.reuse, R30, R24 ;  /* 0x0000001e6818723c */ /* 0x040fe60000041818 */
[----:B------:R-:W-:Y:S01]  /*9190*/  FMUL.FTZ R29, R2, R129 ;  /* 0x00000081021d7220 */ /* 0x000fe20000410000 */
[----:B------:R-:W-:Y:S01]  /*91a0*/  MOV R129, R42 ;  /* 0x0000002a00817202 */ /* 0x000fe20000000f00 */
[C---:B------:R-:W-:Y:S01]  /*91b0*/  FMUL.FTZ R42, R0.reuse, R142 ;  /* 0x0000008e002a7220 */ /* 0x040fe20000410000 */
[----:B------:R-:W-:Y:S01]  /*91c0*/  MOV R142, R43 ;  /* 0x0000002b008e7202 */ /* 0x000fe20000000f00 */
[C---:B------:R-:W-:Y:S01]  /*91d0*/  FMUL.FTZ R30, R0.reuse, R130 ;  /* 0x00000082001e7220 */ /* 0x040fe20000410000 */
[----:B------:R-:W-:Y:S01]  /*91e0*/  MOV R128, R41 ;  /* 0x0000002900807202 */ /* 0x000fe20000000f00 */
[----:B------:R3:W-:Y:S03]  /*91f0*/  MUFU.EX2 R130, R102 ;  /* 0x0000006600827308 */ /* 0x0007e60000000800 */
[----:B------:R-:W-:Y:S01]  /*9200*/  FMUL.FTZ R31, R0, R131 ;  /* 0x00000083001f7220 */ /* 0x000fe20000410000 */
[----:B------:R-:W-:Y:S01]  /*9210*/  MOV R133, R121 ;  /* 0x0000007900857202 */ /* 0x000fe20000000f00 */
[----:B------:R-:W-:Y:S01]  /*9220*/  FMUL.FTZ R41, R2, R141 ;  /* 0x0000008d02297220 */ /* 0x000fe20000410000 */
[----:B------:R-:W-:Y:S01]  /*9230*/  MOV R121, R118 ;  /* 0x0000007600797202 */ /* 0x000fe20000000f00 */
[----:B------:R-:W-:Y:S01]  /*9240*/  FMUL.FTZ R43, R0, R143 ;  /* 0x0000008f002b7220 */ /* 0x000fe20000410000 */
[----:B------:R-:W-:Y:S01]  /*9250*/  MOV R143, R48 ;  /* 0x00000030008f7202 */ /* 0x000fe20000000f00 */
[C---:B------:R-:W-:Y:S01]  /*9260*/  FMUL.FTZ R48, R2.reuse, R148 ;  /* 0x0000009402307220 */ /* 0x040fe20000410000 */
[C---:B-1----:R-:W-:Y:S01]  /*9270*/  HMMA.16816.F32.BF16 R28, R104.reuse, R36, R28 ;  /* 0x00000024681c723c */ /* 0x042fe2000004181c */
[----:B------:R-:W-:Y:S02]  /*9280*/  LDSM.16.MT88.4 R148, [R226+0x5900] ;  /* 0x00590000e294783b */ /* 0x000fe40000004200 */
[----:B------:R-:W-:Y:S02]  /*9290*/  MOV R126, R120 ;  /* 0x00000078007e7202 */ /* 0x000fe40000000f00 */
[----:B------:R-:W-:Y:S02]  /*92a0*/  MOV R120, R119 ;  /* 0x0000007700787202 */ /* 0x000fe40000000f00 */
[C---:B------:R-:W-:Y:S01]  /*92b0*/  FMUL.FTZ R37, R2.reuse, R137 ;  /* 0x0000008902257220 */ /* 0x040fe20000410000 */
[C---:B------:R-:W-:Y:S01]  /*92c0*/  HMMA.16816.F32.BF16 R32, R104.reuse, R38, R32 ;  /* 0x000000266820723c */ /* 0x040fe20000041820 */
[----:B------:R-:W1:Y:S03]  /*92d0*/  LDSM.16.MT88.4 R116, [R228+0x3100] ;  /* 0x00310000e474783b */ /* 0x000e660000004200 */
[----:B------:R-:W-:Y:S02]  /*92e0*/  FMUL.FTZ R36, R2, R136 ;  /* 0x0000008802247220 */ /* 0x000fe40000410000 */
[--C-:B---3--:R-:W-:Y:S02]  /*92f0*/  FFMA.FTZ R102, R173, c[0x0][0x2d0], -R153.reuse ;  /* 0x0000b400ad667a23 */ /* 0x108fe40000010899 */
[C---:B------:R-:W-:Y:S02]  /*9300*/  FMUL.FTZ R38, R0.reuse, R138 ;  /* 0x0000008a00267220 */ /* 0x040fe40000410000 */
[----:B------:R3:W-:Y:S02]  /*9310*/  MUFU.EX2 R137, R102 ;  /* 0x0000006600897308 */ /* 0x0007e40000000800 */
[----:B------:R-:W-:Y:S07]  /*9320*/  FMUL.FTZ R39, R0, R139 ;  /* 0x0000008b00277220 */ /* 0x000fee0000410000 */
[C---:B------:R-:W-:Y:S07]  /*9330*/  HMMA.16816.F32.BF16 R36, R104.reuse, R44, R36 ;  /* 0x0000002c6824723c */ /* 0x040fee0000041824 */
[C---:B------:R-:W-:Y:S01]  /*9340*/  FMUL.FTZ R45, R2.reuse, R145 ;  /* 0x00000091022d7220 */ /* 0x040fe20000410000 */
[C---:B------:R-:W-:Y:S04]  /*9350*/  HMMA.16816.F32.BF16 R40, R104.reuse, R46, R40 ;  /* 0x0000002e6828723c */ /* 0x040fe80000041828 */
[----:B------:R-:W-:Y:S02]  /*9360*/  FMUL.FTZ R44, R2, R144 ;  /* 0x00000090022c7220 */ /* 0x000fe40000410000 */
[--C-:B---3--:R-:W-:Y:S02]  /*9370*/  FFMA.FTZ R102, R174, c[0x0][0x2d0], -R153.reuse ;  /* 0x0000b400ae667a23 */ /* 0x108fe40000010899 */
[C---:B------:R-:W-:Y:S02]  /*9380*/  FMUL.FTZ R46, R0.reuse, R146 ;  /* 0x00000092002e7220 */ /* 0x040fe40000410000 */
[----:B------:R3:W-:Y:S02]  /*9390*/  MUFU.EX2 R145, R102 ;  /* 0x0000006600917308 */ /* 0x0007e40000000800 */
[----:B------:R-:W-:Y:S07]  /*93a0*/  FMUL.FTZ R47, R0, R147 ;  /* 0x00000093002f7220 */ /* 0x000fee0000410000 */
[C---:B------:R-:W-:Y:S08]  /*93b0*/  HMMA.16816.F32.BF16 R44, R104.reuse, R108, R44 ;  /* 0x0000006c682c723c */ /* 0x040ff0000004182c */
[C---:B------:R-:W-:Y:S01]  /*93c0*/  HMMA.16816.F32.BF16 R48, R104.reuse, R110, R48 ;  /* 0x0000006e6830723c */ /* 0x040fe20000041830 */
[----:B------:R-:W4:Y:S07]  /*93d0*/  LDSM.16.MT88.4 R108, [R225+0x6100] ;  /* 0x00610000e16c783b */ /* 0x000f2e0000004200 */
[C---:B--2---:R-:W-:Y:S04]  /*93e0*/  HMMA.16816.F32.BF16 R52, R104.reuse, R112, R52 ;  /* 0x000000706834723c */ /* 0x044fe80000041834 */
[----:B---3--:R-:W-:Y:S04]  /*93f0*/  FFMA.FTZ R102, R175, c[0x0][0x2d0], -R153 ;  /* 0x0000b400af667a23 */ /* 0x008fe80000010899 */
[C---:B------:R-:W-:Y:S01]  /*9400*/  HMMA.16816.F32.BF16 R56, R104.reuse, R114, R56 ;  /* 0x000000726838723c */ /* 0x040fe20000041838 */
[----:B------:R2:W-:Y:S01]  /*9410*/  MUFU.EX2 R139, R102 ;  /* 0x00000066008b7308 */ /* 0x0005e20000000800 */
[----:B------:R-:W3:Y:S06]  /*9420*/  LDSM.16.MT88.4 R112, [R226+0x6100] ;  /* 0x00610000e270783b */ /* 0x000eec0000004200 */
[C---:B-1----:R-:W-:Y:S08]  /*9430*/  HMMA.16816.F32.BF16 R60, R104.reuse, R116, R60 ;  /* 0x00000074683c723c */ /* 0x042ff0000004183c */
[C---:B------:R-:W-:Y:S01]  /*9440*/  HMMA.16816.F32.BF16 R64, R104.reuse, R118, R64 ;  /* 0x000000766840723c */ /* 0x040fe20000041840 */
[----:B------:R-:W1:Y:S07]  /*9450*/  LDSM.16.MT88.4 R116, [R229+0x6100] ;  /* 0x00610000e574783b */ /* 0x000e6e0000004200 */
[C---:B----4-:R-:W-:Y:S04]  /*9460*/  HMMA.16816.F32.BF16 R68, R104.reuse, R108, R68 ;  /* 0x0000006c6844723c */ /* 0x050fe80000041844 */
[--C-:B--2---:R-:W-:Y:S04]  /*9470*/  FFMA.FTZ R102, R176, c[0x0][0x2d0], -R101.reuse ;  /* 0x0000b400b0667a23 */ /* 0x104fe80000010865 */
[----:B------:R2:W-:Y:S01]  /*9480*/  MUFU.EX2 R132, R102 ;  /* 0x0000006600847308 */ /* 0x0005e20000000800 */
[C---:B------:R-:W-:Y:S01]  /*9490*/  HMMA.16816.F32.BF16 R72, R104.reuse, R110, R72 ;  /* 0x0000006e6848723c */ /* 0x040fe20000041848 */
[----:B------:R-:W4:Y:S07]  /*94a0*/  LDSM.16.MT88.4 R108, [R228+0x6100] ;  /* 0x00610000e46c783b */ /* 0x000f2e0000004200 */
[C---:B---3--:R-:W-:Y:S08]  /*94b0*/  HMMA.16816.F32.BF16 R76, R104.reuse, R112, R76 ;  /* 0x00000070684c723c */ /* 0x048ff0000004184c */
[C---:B------:R-:W-:Y:S01]  /*94c0*/  HMMA.16816.F32.BF16 R80, R104.reuse, R114, R80 ;  /* 0x000000726850723c */ /* 0x040fe20000041850 */
[----:B------:R-:W3:Y:S03]  /*94d0*/  LDSM.16.MT88.4 R112, [R225+0x900] ;  /* 0x00090000e170783b */ /* 0x000ee60000004200 */
[--C-:B--2---:R-:W-:Y:S04]  /*94e0*/  FFMA.FTZ R102, R178, c[0x0][0x2d0], -R101.reuse ;  /* 0x0000b400b2667a23 */ /* 0x104fe80000010865 */
[C---:B-1----:R-:W-:Y:S01]  /*94f0*/  HMMA.16816.F32.BF16 R84, R104.reuse, R116, R84 ;  /* 0x000000746854723c */ /* 0x042fe20000041854 */
[----:B------:R1:W2:Y:S07]  /*9500*/  MUFU.EX2 R136, R102 ;  /* 0x0000006600887308 */ /* 0x0002ae0000000800 */
[C---:B------:R-:W-:Y:S01]  /*9510*/  HMMA.16816.F32.BF16 R88, R104.reuse, R118, R88 ;  /* 0x000000766858723c */ /* 0x040fe20000041858 */
[----:B------:R-:W3:Y:S07]  /*9520*/  LDSM.16.MT88.4 R116, [R226+0x900] ;  /* 0x00090000e274783b */ /* 0x000eee0000004200 */
[C---:B----4-:R-:W-:Y:S08]  /*9530*/  HMMA.16816.F32.BF16 R92, R104.reuse, R108, R92 ;  /* 0x0000006c685c723c */ /* 0x050ff0000004185c */
[----:B------:R-:W-:Y:S01]  /*9540*/  HMMA.16816.F32.BF16 R96, R104, R110, R96 ;  /* 0x0000006e6860723c */ /* 0x000fe20000041860 */
[----:B------:R-:W4:Y:S03]  /*9550*/  LDSM.16.MT88.4 R108, [R229+0x900] ;  /* 0x00090000e56c783b */ /* 0x000f260000004200 */
[--C-:B-1----:R-:W-:Y:S03]  /*9560*/  FFMA.FTZ R102, R177, c[0x0][0x2d0], -R101.reuse ;  /* 0x0000b400b1667a23 */ /* 0x102fe60000010865 */
[----:B--2---:R-:W-:Y:S01]  /*9570*/  F2FP.BF16.PACK_AB R105, R136, R132 ;  /* 0x000000848869723e */ /* 0x004fe200000010ff */
[----:B------:R1:W-:Y:S01]  /*9580*/  MUFU.EX2 R144, R102 ;  /* 0x0000006600907308 */ /* 0x0003e20000000800 */
[----:B------:R-:W-:Y:S03]  /*9590*/  F2FP.BF16.PACK_AB R104, R137, R130 ;  /* 0x000000828968723e */ /* 0x000fe600000010ff */
[----:B------:R-:W-:Y:S01]  /*95a0*/  F2FP.BF16.PACK_AB R106, R139, R145 ;  /* 0x000000918b6a723e */ /* 0x000fe200000010ff */
[----:B-1----:R-:W-:Y:S05]  /*95b0*/  FFMA.FTZ R102, R179, c[0x0][0x2d0], -R101 ;  /* 0x0000b400b3667a23 */ /* 0x002fea0000010865 */
[----:B------:R1:W2:Y:S02]  /*95c0*/  MUFU.EX2 R138, R102 ;  /* 0x00000066008a7308 */ /* 0x0002a40000000800 */
[--C-:B-1----:R-:W-:Y:S01]  /*95d0*/  FFMA.FTZ R102, R183, c[0x0][0x2d0], -R153.reuse ;  /* 0x0000b400b7667a23 */ /* 0x102fe20000010899 */
[----:B--2---:R-:W-:Y:S07]  /*95e0*/  F2FP.BF16.PACK_AB R107, R138, R144 ;  /* 0x000000908a6b723e */ /* 0x004fee00000010ff */
[----:B------:R1:W-:Y:S01]  /*95f0*/  MUFU.EX2 R141, R102 ;  /* 0x00000066008d7308 */ /* 0x0003e20000000800 */
[C---:B---3--:R-:W-:Y:S08]  /*9600*/  HMMA.16816.F32.BF16 R4, R104.reuse, R112, R4 ;  /* 0x000000706804723c */ /* 0x048ff00000041804 */
[C---:B------:R-:W-:Y:S01]  /*9610*/  HMMA.16816.F32.BF16 R8, R104.reuse, R114, R8 ;  /* 0x000000726808723c */ /* 0x040fe20000041808 */
[----:B------:R-:W2:Y:S07]  /*9620*/  LDSM.16.MT88.4 R112, [R228+0x900] ;  /* 0x00090000e470783b */ /* 0x000eae0000004200 */
[C---:B------:R-:W-:Y:S04]  /*9630*/  HMMA.16816.F32.BF16 R12, R104.reuse, R116, R12 ;  /* 0x00000074680c723c */ /* 0x040fe8000004180c */
[--C-:B-1----:R-:W-:Y:S04]  /*9640*/  FFMA.FTZ R102, R182, c[0x0][0x2d0], -R153.reuse ;  /* 0x0000b400b6667a23 */ /* 0x102fe80000010899 */
[C---:B------:R-:W-:Y:S01]  /*9650*/  HMMA.16816.F32.BF16 R16, R104.reuse, R118, R16 ;  /* 0x000000766810723c */ /* 0x040fe20000041810 */
[----:B------:R1:W3:Y:S01]  /*9660*/  MUFU.EX2 R147, R102 ;  /* 0x0000006600937308 */ /* 0x0002e20000000800 */
[----:B------:R-:W3:Y:S06]  /*9670*/  LDSM.16.MT88.4 R116, [R225+0x3900] ;  /* 0x00390000e174783b */ /* 0x000eec0000004200 */
[C---:B----4-:R-:W-:Y:S08]  /*9680*/  HMMA.16816.F32.BF16 R20, R104.reuse, R108, R20 ;  /* 0x0000006c6814723c */ /* 0x050ff00000041814 */
[C---:B------:R-:W-:Y:S01]  /*9690*/  HMMA.16816.F32.BF16 R24, R104.reuse, R110, R24 ;  /* 0x0000006e6818723c */ /* 0x040fe20000041818 */
[----:B------:R-:W4:Y:S07]  /*96a0*/  LDSM.16.MT88.4 R108, [R226+0x3900] ;  /* 0x00390000e26c783b */ /* 0x000f2e0000004200 */
[C---:B--2---:R-:W-:Y:S04]  /*96b0*/  HMMA.16816.F32.BF16 R28, R104.reuse, R112, R28 ;  /* 0x00000070681c723c */ /* 0x044fe8000004181c */
[--C-:B-1----:R-:W-:Y:S04]  /*96c0*/  FFMA.FTZ R102, R181, c[0x0][0x2d0], -R153.reuse ;  /* 0x0000b400b5667a23 */ /* 0x102fe80000010899 */
[----:B------:R1:W-:Y:S01]  /*96d0*/  MUFU.EX2 R146, R102 ;  /* 0x0000006600927308 */ /* 0x0003e20000000800 */
[C---:B------:R-:W-:Y:S01]  /*96e0*/  HMMA.16816.F32.BF16 R32, R104.reuse, R114, R32 ;  /* 0x000000726820723c */ /* 0x040fe20000041820 */
[----:B------:R-:W2:Y:S07]  /*96f0*/  LDSM.16.MT88.4 R112, [R229+0x3900] ;  /* 0x00390000e570783b */ /* 0x000eae0000004200 */
[C---:B---3--:R-:W-:Y:S08]  /*9700*/  HMMA.16816.F32.BF16 R36, R104.reuse, R116, R36 ;  /* 0x000000746824723c */ /* 0x048ff00000041824 */
[C---:B------:R-:W-:Y:S01]  /*9710*/  HMMA.16816.F32.BF16 R40, R104.reuse, R118, R40 ;  /* 0x000000766828723c */ /* 0x040fe20000041828 */
[----:B------:R-:W3:Y:S03]  /*9720*/  LDSM.16.MT88.4 R116, [R228+0x3900] ;  /* 0x00390000e474783b */ /* 0x000ee60000004200 */
[----:B-1----:R-:W-:Y:S04]  /*9730*/  FFMA.FTZ R102, R180, c[0x0][0x2d0], -R153 ;  /* 0x0000b400b4667a23 */ /* 0x002fe80000010899 */
[C---:B----4-:R-:W-:Y:S01]  /*9740*/  HMMA.16816.F32.BF16 R44, R104.reuse, R108, R44 ;  /* 0x0000006c682c723c */ /* 0x050fe2000004182c */
[----:B------:R1:W4:Y:S07]  /*9750*/  MUFU.EX2 R131, R102 ;  /* 0x0000006600837308 */ /* 0x00032e0000000800 */
[C---:B------:R-:W-:Y:S01]  /*9760*/  HMMA.16816.F32.BF16 R48, R104.reuse, R110, R48 ;  /* 0x0000006e6830723c */ /* 0x040fe20000041830 */
[----:B------:R-:W4:Y:S07]  /*9770*/  LDSM.16.MT88.4 R108, [R225+0x6900] ;  /* 0x00690000e16c783b */ /* 0x000f2e0000004200 */
[C---:B--2---:R-:W-:Y:S08]  /*9780*/  HMMA.16816.F32.BF16 R52, R104.reuse, R112, R52 ;  /* 0x000000706834723c */ /* 0x044ff00000041834 */
[C---:B------:R-:W-:Y:S01]  /*9790*/  HMMA.16816.F32.BF16 R56, R104.reuse, R114, R56 ;  /* 0x000000726838723c */ /* 0x040fe20000041838 */
[----:B------:R-:W2:Y:S03]  /*97a0*/  LDSM.16.MT88.4 R112, [R226+0x6900] ;  /* 0x00690000e270783b */ /* 0x000ea60000004200 */
[--C-:B-1----:R-:W-:Y:S04]  /*97b0*/  FFMA.FTZ R102, R251, c[0x0][0x2d0], -R101.reuse ;  /* 0x0000b400fb667a23 */ /* 0x102fe80000010865 */
[----:B------:R1:W-:Y:S01]  /*97c0*/  MUFU.EX2 R181, R102 ;  /* 0x0000006600b57308 */ /* 0x0003e20000000800 */
[C---:B---3--:R-:W-:Y:S08]  /*97d0*/  HMMA.16816.F32.BF16 R60, R104.reuse, R116, R60 ;  /* 0x00000074683c723c */ /* 0x048ff0000004183c */
[C---:B------:R-:W-:Y:S01]  /*97e0*/  HMMA.16816.F32.BF16 R64, R104.reuse, R118, R64 ;  /* 0x000000766840723c */ /* 0x040fe20000041840 */
[----:B------:R-:W3:Y:S07]  /*97f0*/  LDSM.16.MT88.4 R116, [R229+0x6900] ;  /* 0x00690000e574783b */ /* 0x000eee0000004200 */
[C---:B----4-:R-:W-:Y:S04]  /*9800*/  HMMA.16816.F32.BF16 R68, R104.reuse, R108, R68 ;  /* 0x0000006c6844723c */ /* 0x050fe80000041844 */
[--C-:B-1----:R-:W-:Y:S04]  /*9810*/  FFMA.FTZ R102, R143, c[0x0][0x2d0], -R101.reuse ;  /* 0x0000b4008f667a23 */ /* 0x102fe80000010865 */
[C---:B------:R-:W-:Y:S01]  /*9820*/  HMMA.16816.F32.BF16 R72, R104.reuse, R110, R72 ;  /* 0x0000006e6848723c */ /* 0x040fe20000041848 */
[----:B------:R-:W1:Y:S01]  /*9830*/  LDSM.16.MT88.4 R108, [R228+0x6900] ;  /* 0x00690000e46c783b */ /* 0x000e620000004200 */
[----:B------:R4:W1:Y:S06]  /*9840*/  MUFU.EX2 R180, R102 ;  /* 0x0000006600b47308 */ /* 0x00086c0000000800 */
[C---:B--2---:R-:W-:Y:S08]  /*9850*/  HMMA.16816.F32.BF16 R76, R104.reuse, R112, R76 ;  /* 0x00000070684c723c */ /* 0x044ff0000004184c */
[C---:B------:R-:W-:Y:S01]  /*9860*/  HMMA.16816.F32.BF16 R80, R104.reuse, R114, R80 ;  /* 0x000000726850723c */ /* 0x040fe20000041850 */
[----:B------:R-:W2:Y:S07]  /*9870*/  LDSM.16.MT88.4 R112, [R225+0x1100] ;  /* 0x00110000e170783b */ /* 0x000eae0000004200 */
[C---:B---3--:R-:W-:Y:S04]  /*9880*/  HMMA.16816.F32.BF16 R84, R104.reuse, R116, R84 ;  /* 0x000000746854723c */ /* 0x048fe80000041854 */
[--C-:B----4-:R-:W-:Y:S04]  /*9890*/  FFMA.FTZ R102, R252, c[0x0][0x2d0], -R101.reuse ;  /* 0x0000b400fc667a23 */ /* 0x110fe80000010865 */
[----:B------:R3:W-:Y:S01]  /*98a0*/  MUFU.EX2 R179, R102 ;  /* 0x0000006600b37308 */ /* 0x0007e20000000800 */
[C---:B------:R-:W-:Y:S01]  /*98b0*/  HMMA.16816.F32.BF16 R88, R104.reuse, R118, R88 ;  /* 0x000000766858723c */ /* 0x040fe20000041858 */
[----:B------:R-:W4:Y:S07]  /*98c0*/  LDSM.16.MT88.4 R116, [R226+0x1100] ;  /* 0x00110000e274783b */ /* 0x000f2e0000004200 */
[C---:B-1----:R-:W-:Y:S08]  /*98d0*/  HMMA.16816.F32.BF16 R92, R104.reuse, R108, R92 ;  /* 0x0000006c685c723c */ /* 0x042ff0000004185c */
[----:B------:R-:W-:Y:S01]  /*98e0*/  HMMA.16816.F32.BF16 R96, R104, R110, R96 ;  /* 0x0000006e6860723c */ /* 0x000fe20000041860 */
[----:B------:R-:W1:Y:S03]  /*98f0*/  LDSM.16.MT88.4 R108, [R229+0x1100] ;  /* 0x00110000e56c783b */ /* 0x000e660000004200 */
[----:B---3--:R-:W-:Y:S03]  /*9900*/  FFMA.FTZ R102, R142, c[0x0][0x2d0], -R101 ;  /* 0x0000b4008e667a23 */ /* 0x008fe60000010865 */
[----:B------:R-:W-:Y:S01]  /*9910*/  F2FP.BF16.PACK_AB R104, R147, R141 ;  /* 0x0000008d9368723e */ /* 0x000fe200000010ff */
[----:B------:R3:W2:Y:S01]  /*9920*/  MUFU.EX2 R178, R102 ;  /* 0x0000006600b27308 */ /* 0x0006a20000000800 */
[----:B------:R-:W-:Y:S03]  /*9930*/  F2FP.BF16.PACK_AB R106, R131, R146 ;  /* 0x00000092836a723e */ /* 0x000fe600000010ff */
[----:B------:R-:W-:Y:S01]  /*9940*/  F2FP.BF16.PACK_AB R105, R180, R181 ;  /* 0x000000b5b469723e */ /* 0x000fe200000010ff */
[--C-:B---3--:R-:W-:Y:S01]  /*9950*/  FFMA.FTZ R102, R140, c[0x0][0x2d0], -R153.reuse ;  /* 0x0000b4008c667a23 */ /* 0x108fe20000010899 */
[----:B--2---:R-:W-:Y:S04]  /*9960*/  F2FP.BF16.PACK_AB R107, R178, R179 ;  /* 0x000000b3b26b723e */ /* 0x004fe800000010ff */
[----:B------:R2:W-:Y:S03]  /*9970*/  MUFU.EX2 R140, R102 ;  /* 0x00000066008c7308 */ /* 0x0005e60000000800 */
[C---:B------:R-:W-:Y:S08]  /*9980*/  HMMA.16816.F32.BF16 R4, R104.reuse, R112, R4 ;  /* 0x000000706804723c */ /* 0x040ff00000041804 */
[C---:B------:R-:W-:Y:S01]  /*9990*/  HMMA.16816.F32.BF16 R8, R104.reuse, R114, R8 ;  /* 0x000000726808723c */ /* 0x040fe20000041808 */
[----:B------:R-:W3:Y:S07]  /*99a0*/  LDSM.16.MT88.4 R112, [R228+0x1100] ;  /* 0x00110000e470783b */ /* 0x000eee0000004200 */
[C---:B----4-:R-:W-:Y:S04]  /*99b0*/  HMMA.16816.F32.BF16 R12, R104.reuse, R116, R12 ;  /* 0x00000074680c723c */ /* 0x050fe8000004180c */
[--C-:B--2---:R-:W-:Y:S04]  /*99c0*/  FFMA.FTZ R102, R133, c[0x0][0x2d0], -R153.reuse ;  /* 0x0000b40085667a23 */ /* 0x104fe80000010899 */
[C---:B------:R-:W-:Y:S01]  /*99d0*/  HMMA.16816.F32.BF16 R16, R104.reuse, R118, R16 ;  /* 0x000000766810723c */ /* 0x040fe20000041810 */
[----:B------:R2:W4:Y:S01]  /*99e0*/  MUFU.EX2 R133, R102 ;  /* 0x0000006600857308 */ /* 0x0005220000000800 */
[----:B------:R-:W4:Y:S06]  /*99f0*/  LDSM.16.MT88.4 R116, [R225+0x4100] ;  /* 0x00410000e174783b */ /* 0x000f2c0000004200 */
[C---:B-1----:R-:W-:Y:S08]  /*9a00*/  HMMA.16816.F32.BF16 R20, R104.reuse, R108, R20 ;  /* 0x0000006c6814723c */ /* 0x042ff00000041814 */
[C---:B------:R-:W-:Y:S01]  /*9a10*/  HMMA.16816.F32.BF16 R24, R104.reuse, R110, R24 ;  /* 0x0000006e6818723c */ /* 0x040fe20000041818 */
[----:B------:R-:W1:Y:S07]  /*9a20*/  LDSM.16.MT88.4 R108, [R226+0x4100] ;  /* 0x00410000e26c783b */ /* 0x000e6e0000004200 */
[C---:B---3--:R-:W-:Y:S04]  /*9a30*/  HMMA.16816.F32.BF16 R28, R104.reuse, R112, R28 ;  /* 0x00000070681c723c */ /* 0x048fe8000004181c */
[--C-:B--2---:R-:W-:Y:S04]  /*9a40*/  FFMA.FTZ R102, R134, c[0x0][0x2d0], -R153.reuse ;  /* 0x0000b40086667a23 */ /* 0x104fe80000010899 */
[----:B------:R2:W-:Y:S01]  /*9a50*/  MUFU.EX2 R134, R102 ;  /* 0x0000006600867308 */ /* 0x0005e20000000800 */
[C---:B------:R-:W-:Y:S01]  /*9a60*/  HMMA.16816.F32.BF16 R32, R104.reuse, R114, R32 ;  /* 0x000000726820723c */ /* 0x040fe20000041820 */
[----:B------:R-:W3:Y:S07]  /*9a70*/  LDSM.16.MT88.4 R112, [R229+0x4100] ;  /* 0x00410000e570783b */ /* 0x000eee0000004200 */
[C---:B----4-:R-:W-:Y:S08]  /*9a80*/  HMMA.16816.F32.BF16 R36, R104.reuse, R116, R36 ;  /* 0x000000746824723c */ /* 0x050ff00000041824 */
[C---:B------:R-:W-:Y:S01]  /*9a90*/  HMMA.16816.F32.BF16 R40, R104.reuse, R118, R40 ;  /* 0x000000766828723c */ /* 0x040fe20000041828 */
[----:B------:R-:W4:Y:S03]  /*9aa0*/  LDSM.16.MT88.4 R116, [R228+0x4100] ;  /* 0x00410000e474783b */ /* 0x000f260000004200 */
[----:B--2---:R-:W-:Y:S04]  /*9ab0*/  FFMA.FTZ R102, R135, c[0x0][0x2d0], -R153 ;  /* 0x0000b40087667a23 */ /* 0x004fe80000010899 */
[C---:B-1----:R-:W-:Y:S01]  /*9ac0*/  HMMA.16816.F32.BF16 R44, R104.reuse, R108, R44 ;  /* 0x0000006c682c723c */ /* 0x042fe2000004182c */
[----:B------:R1:W2:Y:S07]  /*9ad0*/  MUFU.EX2 R135, R102 ;  /* 0x0000006600877308 */ /* 0x0002ae0000000800 */
[C---:B------:R-:W-:Y:S01]  /*9ae0*/  HMMA.16816.F32.BF16 R48, R104.reuse, R110, R48 ;  /* 0x0000006e6830723c */ /* 0x040fe20000041830 */
[----:B------:R-:W2:Y:S07]  /*9af0*/  LDSM.16.MT88.4 R108, [R225+0x7100] ;  /* 0x00710000e16c783b */ /* 0x000eae0000004200 */
[C---:B---3--:R-:W-:Y:S08]  /*9b00*/  HMMA.16816.F32.BF16 R52, R104.reuse, R112, R52 ;  /* 0x000000706834723c */ /* 0x048ff00000041834 */
[C---:B------:R-:W-:Y:S01]  /*9b10*/  HMMA.16816.F32.BF16 R56, R104.reuse, R114, R56 ;  /* 0x000000726838723c */ /* 0x040fe20000041838 */
[----:B------:R-:W3:Y:S03]  /*9b20*/  LDSM.16.MT88.4 R112, [R226+0x7100] ;  /* 0x00710000e270783b */ /* 0x000ee60000004200 */
[----:B-1----:R-:W-:Y:S02]  /*9b30*/  FFMA.FTZ R102, R129, c[0x0][0x2d0], -R101 ;  /* 0x0000b40081667a23 */ /* 0x002fe40000010865 */
[----:B------:R-:W-:Y:S02]  /*9b40*/  FFMA.FTZ R129, R120, c[0x0][0x2d0], -R153 ;  /* 0x0000b40078817a23 */ /* 0x000fe40000010899 */
[----:B------:R1:W-:Y:S01]  /*9b50*/  MUFU.EX2 R175, R102 ;  /* 0x0000006600af7308 */ /* 0x0003e20000000800 */
[C---:B----4-:R-:W-:Y:S08]  /*9b60*/  HMMA.16816.F32.BF16 R60, R104.reuse, R116, R60 ;  /* 0x00000074683c723c */ /* 0x050ff0000004183c */
[C---:B------:R-:W-:Y:S01]  /*9b70*/  HMMA.16816.F32.BF16 R64, R104.reuse, R118, R64 ;  /* 0x000000766840723c */ /* 0x040fe20000041840 */
[----:B------:R-:W4:Y:S01]  /*9b80*/  LDSM.16.MT88.4 R116, [R229+0x7100] ;  /* 0x00710000e574783b */ /* 0x000f220000004200 */
[----:B------:R3:W-:Y:S06]  /*9b90*/  MUFU.EX2 R176, R129 ;  /* 0x0000008100b07308 */ /* 0x0007ec0000000800 */
[C---:B--2---:R-:W-:Y:S04]  /*9ba0*/  HMMA.16816.F32.BF16 R68, R104.reuse, R108, R68 ;  /* 0x0000006c6844723c */ /* 0x044fe80000041844 */
[--C-:B-1----:R-:W-:Y:S04]  /*9bb0*/  FFMA.FTZ R102, R128, c[0x0][0x2d0], -R101.reuse ;  /* 0x0000b40080667a23 */ /* 0x102fe80000010865 */
[C---:B------:R-:W-:Y:S01]  /*9bc0*/  HMMA.16816.F32.BF16 R72, R104.reuse, R110, R72 ;  /* 0x0000006e6848723c */ /* 0x040fe20000041848 */
[----:B------:R-:W1:Y:S01]  /*9bd0*/  LDSM.16.MT88.4 R108, [R228+0x7100] ;  /* 0x00710000e46c783b */ /* 0x000e620000004200 */
[----:B------:R2:W1:Y:S06]  /*9be0*/  MUFU.EX2 R174, R102 ;  /* 0x0000006600ae7308 */ /* 0x00046c0000000800 */
[C---:B---3--:R-:W-:Y:S04]  /*9bf0*/  HMMA.16816.F32.BF16 R76, R104.reuse, R112, R76 ;  /* 0x00000070684c723c */ /* 0x048fe8000004184c */
[----:B------:R-:W-:Y:S04]  /*9c00*/  MOV R129, R141 ;  /* 0x0000008d00817202 */ /* 0x000fe80000000f00 */
[C---:B------:R-:W-:Y:S01]  /*9c10*/  HMMA.16816.F32.BF16 R80, R104.reuse, R114, R80 ;  /* 0x000000726850723c */ /* 0x040fe20000041850 */
[----:B------:R-:W3:Y:S07]  /*9c20*/  LDSM.16.MT88.4 R112, [R225+0x1900] ;  /* 0x00190000e170783b */ /* 0x000eee0000004200 */
[C---:B----4-:R-:W-:Y:S04]  /*9c30*/  HMMA.16816.F32.BF16 R84, R104.reuse, R116, R84 ;  /* 0x000000746854723c */ /* 0x050fe80000041854 */
[--C-:B--2---:R-:W-:Y:S04]  /*9c40*/  FFMA.FTZ R102, R127, c[0x0][0x2d0], -R101.reuse ;  /* 0x0000b4007f667a23 */ /* 0x104fe80000010865 */
[----:B------:R2:W-:Y:S01]  /*9c50*/  MUFU.EX2 R173, R102 ;  /* 0x0000006600ad7308 */ /* 0x0005e20000000800 */
[C---:B------:R-:W-:Y:S01]  /*9c60*/  HMMA.16816.F32.BF16 R88, R104.reuse, R118, R88 ;  /* 0x000000766858723c */ /* 0x040fe20000041858 */
[----:B------:R-:W4:Y:S07]  /*9c70*/  LDSM.16.MT88.4 R116, [R226+0x1900] ;  /* 0x00190000e274783b */ /* 0x000f2e0000004200 */
[C---:B-1----:R-:W-:Y:S08]  /*9c80*/  HMMA.16816.F32.BF16 R92, R104.reuse, R108, R92 ;  /* 0x0000006c685c723c */ /* 0x042ff0000004185c */
[----:B------:R-:W-:Y:S01]  /*9c90*/  HMMA.16816.F32.BF16 R96, R104, R110, R96 ;  /* 0x0000006e6860723c */ /* 0x000fe20000041860 */
[----:B------:R-:W1:Y:S03]  /*9ca0*/  LDSM.16.MT88.4 R108, [R229+0x1900] ;  /* 0x00190000e56c783b */ /* 0x000e660000004200 */
[----:B--2---:R-:W-:Y:S01]  /*9cb0*/  FFMA.FTZ R102, R126, c[0x0][0x2d0], -R101 ;  /* 0x0000b4007e667a23 */ /* 0x004fe20000010865 */
[----:B------:R-:W-:Y:S04]  /*9cc0*/  MOV R126, R125 ;  /* 0x0000007d007e7202 */ /* 0x000fe80000000f00 */
[----:B------:R-:W2:Y:S01]  /*9cd0*/  LDL.LU R125, [R1] ;  /* 0x00000000017d7983 */ /* 0x000ea20000300800 */
[----:B------:R3:W3:Y:S02]  /*9ce0*/  MUFU.EX2 R172, R102 ;  /* 0x0000006600ac7308 */ /* 0x0006e40000000800 */
[----:B------:R-:W-:Y:S02]  /*9cf0*/  F2FP.BF16.PACK_AB R104, R133, R140 ;  /* 0x0000008c8568723e */ /* 0x000fe400000010ff */
[----:B------:R-:W-:Y:S02]  /*9d00*/  F2FP.BF16.PACK_AB R106, R135, R134 ;  /* 0x00000086876a723e */ /* 0x000fe400000010ff */
[----:B------:R-:W-:Y:S01]  /*9d10*/  F2FP.BF16.PACK_AB R105, R174, R175 ;  /* 0x000000afae69723e */ /* 0x000fe200000010ff */
[--C-:B---3--:R-:W-:Y:S01]  /*9d20*/  FFMA.FTZ R102, R124, c[0x0][0x2d0], -R153.reuse ;  /* 0x0000b4007c667a23 */ /* 0x108fe20000010899 */
[----:B------:R-:W-:Y:S01]  /*9d30*/  F2FP.BF16.PACK_AB R107, R172, R173 ;  /* 0x000000adac6b723e */ /* 0x000fe200000010ff */
[----:B------:R-:W3:Y:S02]  /*9d40*/  LDL.LU R124, [R1+0x4] ;  /* 0x00000400017c7983 */ /* 0x000ee40000300800 */
[----:B------:R1:W-:Y:S04]  /*9d50*/  MUFU.EX2 R251, R102 ;  /* 0x0000006600fb7308 */ /* 0x0003e80000000800 */
[C---:B------:R-:W-:Y:S08]  /*9d60*/  HMMA.16816.F32.BF16 R4, R104.reuse, R112, R4 ;  /* 0x000000706804723c */ /* 0x040ff00000041804 */
[C---:B------:R-:W-:Y:S01]  /*9d70*/  HMMA.16816.F32.BF16 R8, R104.reuse, R114, R8 ;  /* 0x000000726808723c */ /* 0x040fe20000041808 */
[----:B------:R-:W1:Y:S07]  /*9d80*/  LDSM.16.MT88.4 R112, [R228+0x1900] ;  /* 0x00190000e470783b */ /* 0x000e6e0000004200 */
[C---:B----4-:R-:W-:Y:S04]  /*9d90*/  HMMA.16816.F32.BF16 R12, R104.reuse, R116, R12 ;  /* 0x00000074680c723c */ /* 0x050fe8000004180c */
[--C-:B-1----:R-:W-:Y:S04]  /*9da0*/  FFMA.FTZ R102, R126, c[0x0][0x2d0], -R153.reuse ;  /* 0x0000b4007e667a23 */ /* 0x102fe80000010899 */
[C---:B------:R-:W-:Y:S01]  /*9db0*/  HMMA.16816.F32.BF16 R16, R104.reuse, R118, R16 ;  /* 0x000000766810723c */ /* 0x040fe20000041810 */
[----:B------:R1:W4:Y:S01]  /*9dc0*/  MUFU.EX2 R252, R102 ;  /* 0x0000006600fc7308 */ /* 0x0003220000000800 */
[----:B------:R-:W4:Y:S06]  /*9dd0*/  LDSM.16.MT88.4 R116, [R225+0x4900] ;  /* 0x00490000e174783b */ /* 0x000f2c0000004200 */
[C---:B------:R-:W-:Y:S08]  /*9de0*/  HMMA.16816.F32.BF16 R20, R104.reuse, R108, R20 ;  /* 0x0000006c6814723c */ /* 0x040ff00000041814 */
[C---:B------:R-:W-:Y:S01]  /*9df0*/  HMMA.16816.F32.BF16 R24, R104.reuse, R110, R24 ;  /* 0x0000006e6818723c */ /* 0x040fe20000041818 */
[----:B------:R-:W4:Y:S07]  /*9e00*/  LDSM.16.MT88.4 R108, [R226+0x4900] ;  /* 0x00490000e26c783b */ /* 0x000f2e0000004200 */
[C---:B------:R-:W-:Y:S04]  /*9e10*/  HMMA.16816.F32.BF16 R28, R104.reuse, R112, R28 ;  /* 0x00000070681c723c */ /* 0x040fe8000004181c */
[--C-:B-1----:R-:W-:Y:S04]  /*9e20*/  FFMA.FTZ R102, R123, c[0x0][0x2d0], -R153.reuse ;  /* 0x0000b4007b667a23 */ /* 0x102fe80000010899 */
[----:B------:R1:W-:Y:S01]  /*9e30*/  MUFU.EX2 R183, R102 ;  /* 0x0000006600b77308 */ /* 0x0003e20000000800 */
[C---:B------:R-:W-:Y:S01]  /*9e40*/  HMMA.16816.F32.BF16 R32, R104.reuse, R114, R32 ;  /* 0x000000726820723c */ /* 0x040fe20000041820 */
[----:B------:R-:W4:Y:S07]  /*9e50*/  LDSM.16.MT88.4 R112, [R229+0x4900] ;  /* 0x00490000e570783b */ /* 0x000f2e0000004200 */
[C---:B----4-:R-:W-:Y:S08]  /*9e60*/  HMMA.16816.F32.BF16 R36, R104.reuse, R116, R36 ;  /* 0x000000746824723c */ /* 0x050ff00000041824 */
[C---:B------:R-:W-:Y:S01]  /*9e70*/  HMMA.16816.F32.BF16 R40, R104.reuse, R118, R40 ;  /* 0x000000766828723c */ /* 0x040fe20000041828 */
[----:B------:R-:W4:Y:S03]  /*9e80*/  LDSM.16.MT88.4 R116, [R228+0x4900] ;  /* 0x00490000e474783b */ /* 0x000f260000004200 */
[----:B-1----:R-:W-:Y:S04]  /*9e90*/  FFMA.FTZ R102, R122, c[0x0][0x2d0], -R153 ;  /* 0x0000b4007a667a23 */ /* 0x002fe80000010899 */
[C---:B------:R-:W-:Y:S01]  /*9ea0*/  HMMA.16816.F32.BF16 R44, R104.reuse, R108, R44 ;  /* 0x0000006c682c723c */ /* 0x040fe2000004182c */
[----:B------:R1:W1:Y:S07]  /*9eb0*/  MUFU.EX2 R182, R102 ;  /* 0x0000006600b67308 */ /* 0x00026e0000000800 */
[C---:B------:R-:W-:Y:S01]  /*9ec0*/  HMMA.16816.F32.BF16 R48, R104.reuse, R110, R48 ;  /* 0x0000006e6830723c */ /* 0x040fe20000041830 */
[----:B------:R-:W4:Y:S07]  /*9ed0*/  LDSM.16.MT88.4 R108, [R225+0x7900] ;  /* 0x00790000e16c783b */ /* 0x000f2e0000004200 */
[C---:B------:R-:W-:Y:S08]  /*9ee0*/  HMMA.16816.F32.BF16 R52, R104.reuse, R112, R52 ;  /* 0x000000706834723c */ /* 0x040ff00000041834 */
[C---:B------:R-:W-:Y:S01]  /*9ef0*/  HMMA.16816.F32.BF16 R56, R104.reuse, R114, R56 ;  /* 0x000000726838723c */ /* 0x040fe20000041838 */
[----:B------:R-:W4:Y:S03]  /*9f00*/  LDSM.16.MT88.4 R112, [R226+0x7900] ;  /* 0x00790000e270783b */ /* 0x000f260000004200 */
[--C-:B-1----:R-:W-:Y:S04]  /*9f10*/  FFMA.FTZ R102, R169, c[0x0][0x2d0], -R101.reuse ;  /* 0x0000b400a9667a23 */ /* 0x102fe80000010865 */
[----:B------:R1:W-:Y:S01]  /*9f20*/  MUFU.EX2 R169, R102 ;  /* 0x0000006600a97308 */ /* 0x0003e20000000800 */
[C---:B----4-:R-:W-:Y:S08]  /*9f30*/  HMMA.16816.F32.BF16 R60, R104.reuse, R116, R60 ;  /* 0x00000074683c723c */ /* 0x050ff0000004183c */
[C---:B------:R-:W-:Y:S01]  /*9f40*/  HMMA.16816.F32.BF16 R64, R104.reuse, R118, R64 ;  /* 0x000000766840723c */ /* 0x040fe20000041840 */
[----:B------:R-:W4:Y:S07]  /*9f50*/  LDSM.16.MT88.4 R116, [R229+0x7900] ;  /* 0x00790000e574783b */ /* 0x000f2e0000004200 */
[C---:B------:R-:W-:Y:S04]  /*9f60*/  HMMA.16816.F32.BF16 R68, R104.reuse, R108, R68 ;  /* 0x0000006c6844723c */ /* 0x040fe80000041844 */
[--C-:B-1----:R-:W-:Y:S04]  /*9f70*/  FFMA.FTZ R102, R168, c[0x0][0x2d0], -R101.reuse ;  /* 0x0000b400a8667a23 */ /* 0x102fe80000010865 */
[C---:B------:R-:W-:Y:S01]  /*9f80*/  HMMA.16816.F32.BF16 R72, R104.reuse, R110, R72 ;  /* 0x0000006e6848723c */ /* 0x040fe20000041848 */
[----:B------:R-:W1:Y:S01]  /*9f90*/  LDSM.16.MT88.4 R108, [R228+0x7900] ;  /* 0x00790000e46c783b */ /* 0x000e620000004200 */
[----:B------:R4:W1:Y:S06]  /*9fa0*/  MUFU.EX2 R168, R102 ;  /* 0x0000006600a87308 */ /* 0x00086c0000000800 */
[C---:B------:R-:W-:Y:S08]  /*9fb0*/  HMMA.16816.F32.BF16 R76, R104.reuse, R112, R76 ;  /* 0x00000070684c723c */ /* 0x040ff0000004184c */
[C---:B------:R-:W-:Y:S01]  /*9fc0*/  HMMA.16816.F32.BF16 R80, R104.reuse, R114, R80 ;  /* 0x000000726850723c */ /* 0x040fe20000041850 */
[----:B------:R-:W1:Y:S07]  /*9fd0*/  LDSM.16.MT88.4 R112, [R225+0x2100] ;  /* 0x00210000e170783b */ /* 0x000e6e0000004200 */
[C---:B----4-:R-:W-:Y:S04]  /*9fe0*/  HMMA.16816.F32.BF16 R84, R104.reuse, R116, R84 ;  /* 0x000000746854723c */ /* 0x050fe80000041854 */
[--C-:B------:R-:W-:Y:S04]  /*9ff0*/  FFMA.FTZ R102, R167, c[0x0][0x2d0], -R101.reuse ;  /* 0x0000b400a7667a23 */ /* 0x100fe80000010865 */
[----:B------:R4:W-:Y:S01]  /*a000*/  MUFU.EX2 R167, R102 ;  /* 0x0000006600a77308 */ /* 0x0009e20000000800 */
[C---:B------:R-:W-:Y:S01]  /*a010*/  HMMA.16816.F32.BF16 R88, R104.reuse, R118, R88 ;  /* 0x000000766858723c */ /* 0x040fe20000041858 */
[----:B------:R-:W1:Y:S07]  /*a020*/  LDSM.16.MT88.4 R116, [R226+0x2100] ;  /* 0x00210000e274783b */ /* 0x000e6e0000004200 */
[C---:B-1----:R-:W-:Y:S08]  /*a030*/  HMMA.16816.F32.BF16 R92, R104.reuse, R108, R92 ;  /* 0x0000006c685c723c */ /* 0x042ff0000004185c */
[----:B------:R-:W-:Y:S01]  /*a040*/  HMMA.16816.F32.BF16 R96, R104, R110, R96 ;  /* 0x0000006e6860723c */ /* 0x000fe20000041860 */
[----:B------:R-:W-:Y:S03]  /*a050*/  LDSM.16.MT88.4 R108, [R228+0x2100] ;  /* 0x00210000e46c783b */ /* 0x000fe60000004200 */
[----:B----4-:R-:W-:Y:S03]  /*a060*/  FFMA.FTZ R102, R166, c[0x0][0x2d0], -R101 ;  /* 0x0000b400a6667a23 */ /* 0x010fe60000010865 */
[----:B------:R-:W-:Y:S01]  /*a070*/  F2FP.BF16.PACK_AB R104, R252, R251 ;  /* 0x000000fbfc68723e */ /* 0x000fe200000010ff */
[----:B------:R1:W4:Y:S01]  /*a080*/  MUFU.EX2 R166, R102 ;  /* 0x0000006600a67308 */ /* 0x0003220000000800 */
[----:B------:R-:W-:Y:S03]  /*a090*/  F2FP.BF16.PACK_AB R106, R182, R183 ;  /* 0x000000b7b66a723e */ /* 0x000fe600000010ff */
[----:B------:R-:W-:Y:S01]  /*a0a0*/  F2FP.BF16.PACK_AB R105, R168, R169 ;  /* 0x000000a9a869723e */ /* 0x000fe200000010ff */
[--C-:B-1----:R-:W-:Y:S01]  /*a0b0*/  FFMA.FTZ R102, R121, c[0x0][0x2d0], -R153.reuse ;  /* 0x0000b40079667a23 */ /* 0x102fe20000010899 */
[----:B----4-:R-:W-:Y:S01]  /*a0c0*/  F2FP.BF16.PACK_AB R107, R166, R167 ;  /* 0x000000a7a66b723e */ /* 0x010fe200000010ff */
[----:B------:R-:W1:Y:S01]  /*a0d0*/  LDSM.16.MT88.4 R120, [R229+0x2100] ;  /* 0x00210000e578783b */ /* 0x000e620000004200 */
[----:B------:R-:W-:Y:S02]  /*a0e0*/  FFMA.FTZ R153, R170, c[0x0][0x2d0], -R153 ;  /* 0x0000b400aa997a23 */ /* 0x000fe40000010899 */
[----:B------:R-:W-:Y:S03]  /*a0f0*/  MUFU.EX2 R177, R102 ;  /* 0x0000006600b17308 */ /* 0x000fe60000000800 */
[C---:B------:R-:W-:Y:S07]  /*a100*/  HMMA.16816.F32.BF16 R4, R104.reuse, R112, R4 ;  /* 0x000000706804723c */ /* 0x040fee0000041804 */
[----:B------:R-:W4:Y:S01]  /*a110*/  MUFU.EX2 R170, R153 ;  /* 0x0000009900aa7308 */ /* 0x000f220000000800 */
[C---:B------:R-:W-:Y:S01]  /*a120*/  HMMA.16816.F32.BF16 R8, R104.reuse, R114, R8 ;  /* 0x000000726808723c */ /* 0x040fe20000041808 */
[----:B------:R-:W3:Y:S07]  /*a130*/  LDSM.16.MT88.4 R112, [R225+0x5100] ;  /* 0x00510000e170783b */ /* 0x000eee0000004200 */
[C---:B------:R-:W-:Y:S08]  /*a140*/  HMMA.16816.F32.BF16 R12, R104.reuse, R116, R12 ;  /* 0x00000074680c723c */ /* 0x040ff0000004180c */
[C---:B------:R-:W-:Y:S01]  /*a150*/  HMMA.16816.F32.BF16 R16, R104.reuse, R118, R16 ;  /* 0x000000766810723c */ /* 0x040fe20000041810 */
[----:B------:R-:W-:Y:S07]  /*a160*/  LDSM.16.MT88.4 R116, [R229+0x5100] ;  /* 0x00510000e574783b */ /* 0x000fee0000004200 */
[C---:B-1----:R-:W-:Y:S04]  /*a170*/  HMMA.16816.F32.BF16 R20, R104.reuse, R120, R20 ;  /* 0x000000786814723c */ /* 0x042fe80000041814 */
[----:B--2---:R-:W-:Y:S04]  /*a180*/  FFMA.FTZ R2, R2, R125, R164 ;  /* 0x0000007d02027223 */ /* 0x004fe800000100a4 */
[C---:B------:R-:W-:Y:S01]  /*a190*/  HMMA.16816.F32.BF16 R24, R104.reuse, R122, R24 ;  /* 0x0000007a6818723c */ /* 0x040fe20000041818 */
[----:B------:R-:W-:Y:S07]  /*a1a0*/  LDSM.16.MT88.4 R120, [R228+0x5100] ;  /* 0x00510000e478783b */ /* 0x000fee0000004200 */
[C---:B------:R-:W-:Y:S08]  /*a1b0*/  HMMA.16816.F32.BF16 R28, R104.reuse, R108, R28 ;  /* 0x0000006c681c723c */ /* 0x040ff0000004181c */
[C---:B------:R-:W-:Y:S01]  /*a1c0*/  HMMA.16816.F32.BF16 R32, R104.reuse, R110, R32 ;  /* 0x0000006e6820723c */ /* 0x040fe20000041820 */
[----:B------:R-:W-:Y:S03]  /*a1d0*/  LDSM.16.MT88.4 R108, [R225+0x8100] ;  /* 0x00810000e16c783b */ /* 0x000fe60000004200 */
[----:B---3--:R-:W-:Y:S01]  /*a1e0*/  FFMA.FTZ R128, R0, R124, R154 ;  /* 0x0000007c00807223 */ /* 0x008fe2000001009a */
[----:B----4-:R-:W-:Y:S01]  /*a1f0*/  F2FP.BF16.PACK_AB R154, R170, R171 ;  /* 0x000000abaa9a723e */ /* 0x010fe200000010ff */
[--C-:B------:R-:W-:Y:S02]  /*a200*/  FFMA.FTZ R0, R244, c[0x0][0x2d0], -R101.reuse ;  /* 0x0000b400f4007a23 */ /* 0x100fe40000010865 */
[C---:B------:R-:W-:Y:S01]  /*a210*/  HMMA.16816.F32.BF16 R36, R104.reuse, R112, R36 ;  /* 0x000000706824723c */ /* 0x040fe20000041824 */
[----:B------:R-:W1:Y:S01]  /*a220*/  LDSM.16.MT88.4 R124, [R226+0x5100] ;  /* 0x00510000e27c783b */ /* 0x000e620000004200 */
[----:B------:R2:W-:Y:S06]  /*a230*/  MUFU.EX2 R164, R0 ;  /* 0x0000000000a47308 */ /* 0x0005ec0000000800 */
[C---:B------:R-:W-:Y:S01]  /*a240*/  HMMA.16816.F32.BF16 R40, R104.reuse, R114, R40 ;  /* 0x000000726828723c */ /* 0x040fe20000041828 */
[----:B------:R-:W3:Y:S08]  /*a250*/  LDSM.16.MT88.4 R112, [R226+0x8100] ;  /* 0x00810000e270783b */ /* 0x000ef00000004200 */
[----:B------:R4:W5:Y:S03]  /*a260*/  LDL.LU R244, [R1+0x64] ;  /* 0x0000640001f47983 */ /* 0x0009660000300800 */
[--C-:B--2---:R-:W-:Y:S02]  /*a270*/  FFMA.FTZ R0, R245, c[0x0][0x2d0], -R101.reuse ;  /* 0x0000b400f5007a23 */ /* 0x104fe40000010865 */
[----:B------:R4:W5:Y:S01]  /*a280*/  LDL.LU R245, [R1+0x60] ;  /* 0x0000600001f57983 */ /* 0x0009620000300800 */
[----:B------:R-:W-:Y:S01]  /*a290*/  FFMA.FTZ R101, R152, c[0x0][0x2d0], -R101 ;  /* 0x0000b40098657a23 */ /* 0x000fe20000010865 */
[----:B------:R2:W2:Y:S01]  /*a2a0*/  MUFU.EX2 R102, R0 ;  /* 0x0000000000667308 */ /* 0x0004a20000000800 */
[----:B------:R-:W-:Y:S01]  /*a2b0*/  F2FP.BF16.PACK_AB R152, R176, R177 ;  /* 0x000000b1b098723e */ /* 0x000fe200000010ff */
[C---:B-1----:R-:W-:Y:S08]  /*a2c0*/  HMMA.16816.F32.BF16 R44, R104.reuse, R124, R44 ;  /* 0x0000007c682c723c */ /* 0x042ff0000004182c */
[----:B------:R-:W1:Y:S01]  /*a2d0*/  MUFU.EX2 R101, R101 ;  /* 0x0000006500657308 */ /* 0x000e620000000800 */
[C---:B------:R-:W-:Y:S01]  /*a2e0*/  HMMA.16816.F32.BF16 R48, R104.reuse, R126, R48 ;  /* 0x0000007e6830723c */ /* 0x040fe20000041830 */
[----:B------:R-:W3:Y:S02]  /*a2f0*/  LDSM.16.MT88.4 R124, [R229+0x8100] ;  /* 0x00810000e57c783b */ /* 0x000ee40000004200 */
[----:B--2---:R-:W-:Y:S01]  /*a300*/  FADD.FTZ R0, R246, R2 ;  /* 0x00000002f6007221 */ /* 0x004fe20000010000 */
[----:B------:R-:W-:Y:S04]  /*a310*/  F2FP.BF16.PACK_AB R153, R102, R164 ;  /* 0x000000a46699723e */ /* 0x000fe800000010ff */
[C---:B------:R-:W-:Y:S01]  /*a320*/  HMMA.16816.F32.BF16 R52, R104.reuse, R116, R52 ;  /* 0x000000746834723c */ /* 0x040fe20000041834 */
[----:B------:R4:W5:Y:S03]  /*a330*/  LDL.LU R246, [R1+0x5c] ;  /* 0x00005c0001f67983 */ /* 0x0009660000300800 */
[----:B------:R-:W-:Y:S01]  /*a340*/  FADD.FTZ R2, R247, R128 ;  /* 0x00000080f7027221 */ /* 0x000fe20000010000 */
[----:B------:R-:W-:Y:S01]  /*a350*/  MOV R128, R140 ;  /* 0x0000008c00807202 */ /* 0x000fe20000000f00 */
[----:B------:R4:W5:Y:S01]  /*a360*/  LDL.LU R247, [R1+0x58] ;  /* 0x0000580001f77983 */ /* 0x0009620000300800 */
[----:B------:R-:W-:Y:S01]  /*a370*/  FADD.FTZ R0, R248, R0 ;  /* 0x00000000f8007221 */ /* 0x000fe20000010000 */
[C---:B------:R-:W-:Y:S02]  /*a380*/  HMMA.16816.F32.BF16 R56, R104.reuse, R118, R56 ;  /* 0x000000766838723c */ /* 0x040fe40000041838 */
[----:B------:R4:W5:Y:S02]  /*a390*/  LDL.LU R248, [R1+0x54] ;  /* 0x0000540001f87983 */ /* 0x0009640000300800 */
[----:B------:R-:W-:Y:S02]  /*a3a0*/  FADD.FTZ R0, R231, R0 ;  /* 0x00000000e7007221 */ /* 0x000fe40000010000 */
[----:B------:R4:W5:Y:S01]  /*a3b0*/  LDL.LU R231, [R1+0x50] ;  /* 0x0000500001e77983 */ /* 0x0009620000300800 */
[----:B------:R-:W-:Y:S01]  /*a3c0*/  FADD.FTZ R2, R155, R2 ;  /* 0x000000029b027221 */ /* 0x000fe20000010000 */
[C---:B------:R-:W-:Y:S02]  /*a3d0*/  HMMA.16816.F32.BF16 R60, R104.reuse, R120, R60 ;  /* 0x00000078683c723c */ /* 0x040fe4000004183c */
[----:B------:R-:W2:Y:S02]  /*a3e0*/  LDSM.16.MT88.4 R116, [R228+0x8100] ;  /* 0x00810000e474783b */ /* 0x000ea40000004200 */
[----:B-1----:R-:W-:Y:S01]  /*a3f0*/  F2FP.BF16.PACK_AB R155, R101, R103 ;  /* 0x00000067659b723e */ /* 0x002fe200000010ff */
[----:B------:R-:W-:Y:S02]  /*a400*/  FADD.FTZ R165, R165, R2 ;  /* 0x00000002a5a57221 */ /* 0x000fe40000010000 */
[----:B------:R-:W-:Y:S01]  /*a410*/  FADD.FTZ R2, R130, R0 ;  /* 0x0000000082027221 */ /* 0x000fe20000010000 */
[C---:B------:R-:W-:Y:S02]  /*a420*/  HMMA.16816.F32.BF16 R64, R104.reuse, R122, R64 ;  /* 0x0000007a6840723c */ /* 0x040fe40000041840 */
[----:B------:R-:W-:Y:S02]  /*a430*/  LDSM.16.MT88.4 R120, [R226+0x2900] ;  /* 0x00290000e278783b */ /* 0x000fe40000004200 */
[----:B------:R-:W-:Y:S02]  /*a440*/  MOV R130, R133 ;  /* 0x0000008500827202 */ /* 0x000fe40000000f00 */
[----:B------:R-:W-:Y:S02]  /*a450*/  MOV R0, R132 ;  /* 0x0000008400007202 */ /* 0x000fe40000000f00 */
[C---:B------:R-:W-:Y:S02]  /*a460*/  HMMA.16816.F32.BF16 R68, R104.reuse, R108, R68 ;  /* 0x0000006c6844723c */ /* 0x040fe40000041844 */
[----:B------:R-:W-:Y:S02]  /*a470*/  LDSM.16.MT88.4 R140, [R225+0x5900] ;  /* 0x00590000e18c783b */ /* 0x000fe40000004200 */
[----:B------:R-:W-:Y:S04]  /*a480*/  FADD.FTZ R0, R0, R165 ;  /* 0x000000a500007221 */ /* 0x000fe80000010000 */
[C---:B------:R-:W-:Y:S02]  /*a490*/  HMMA.16816.F32.BF16 R72, R104.reuse, R110, R72 ;  /* 0x0000006e6848723c */ /* 0x040fe40000041848 */
[----:B------:R-:W1:Y:S06]  /*a4a0*/  LDSM.16.MT88.4 R108, [R225+0x2900] ;  /* 0x00290000e16c783b */ /* 0x000e6c0000004200 */
[C---:B---3--:R-:W-:Y:S08]  /*a4b0*/  HMMA.16816.F32.BF16 R76, R104.reuse, R112, R76 ;  /* 0x00000070684c723c */ /* 0x048ff0000004184c */
[C---:B------:R-:W-:Y:S08]  /*a4c0*/  HMMA.16816.F32.BF16 R80, R104.reuse, R114, R80 ;  /* 0x000000726850723c */ /* 0x040ff00000041850 */
[C---:B------:R-:W-:Y:S08]  /*a4d0*/  HMMA.16816.F32.BF16 R84, R104.reuse, R124, R84 ;  /* 0x0000007c6854723c */ /* 0x040ff00000041854 */
[C---:B------:R-:W-:Y:S01]  /*a4e0*/  HMMA.16816.F32.BF16 R88, R104.reuse, R126, R88 ;  /* 0x0000007e6858723c */ /* 0x040fe20000041858 */
[----:B------:R-:W3:Y:S07]  /*a4f0*/  LDSM.16.MT88.4 R124, [R229+0x2900] ;  /* 0x00290000e57c783b */ /* 0x000eee0000004200 */
[C---:B--2---:R-:W-:Y:S07]  /*a500*/  HMMA.16816.F32.BF16 R92, R104.reuse, R116, R92 ;  /* 0x00000074685c723c */ /* 0x044fee000004185c */
[----:B------:R-:W-:Y:S01]  /*a510*/  MOV R116, R135 ;  /* 0x0000008700747202 */ /* 0x000fe20000000f00 */
[----:B------:R-:W-:Y:S04]  /*a520*/  HMMA.16816.F32.BF16 R96, R104, R118, R96 ;  /* 0x000000766860723c */ /* 0x000fe80000041860 */
[----:B------:R-:W-:Y:S02]  /*a530*/  MOV R117, R134 ;  /* 0x0000008600757202 */ /* 0x000fe40000000f00 */
[----:B------:R-:W2:Y:S02]  /*a540*/  LDSM.16.MT88.4 R132, [R228+0x2900] ;  /* 0x00290000e484783b */ /* 0x000ea40000004200 */
[C---:B-1----:R-:W-:Y:S06]  /*a550*/  HMMA.16816.F32.BF16 R104, R152.reuse, R108, R4 ;  /* 0x0000006c9868723c */ /* 0x042fec0000041804 */
[----:B------:R-:W1:Y:S02]  /*a560*/  LDSM.16.MT88.4 R4, [R229+0x5900] ;  /* 0x00590000e504783b */ /* 0x000e640000004200 */
[C---:B------:R-:W-:Y:S06]  /*a570*/  HMMA.16816.F32.BF16 R108, R152.reuse, R110, R8 ;  /* 0x0000006e986c723c */ /* 0x040fec0000041808 */
[----:B------:R-:W1:Y:S02]  /*a580*/  LDSM.16.MT88.4 R8, [R228+0x5900] ;  /* 0x00590000e408783b */ /* 0x000e640000004200 */
[C---:B------:R-:W-:Y:S07]  /*a590*/  HMMA.16816.F32.BF16 R112, R152.reuse, R120, R12 ;  /* 0x000000789870723c */ /* 0x040fee000004180c */
[----:B------:R-:W-:Y:S02]  /*a5a0*/  MOV R14, R116 ;  /* 0x00000074000e7202 */ /* 0x000fe40000000f00 */
[----:B------:R-:W-:Y:S02]  /*a5b0*/  MOV R15, R117 ;  /* 0x00000075000f7202 */ /* 0x000fe40000000f00 */
[C---:B------:R-:W-:Y:S01]  /*a5c0*/  HMMA.16816.F32.BF16 R116, R152.reuse, R122, R16 ;  /* 0x0000007a9874723c */ /* 0x040fe20000041810 */
[----:B------:R-:W-:Y:S07]  /*a5d0*/  LDSM.16.MT88.4 R16, [R226+0x8900] ;  /* 0x00890000e210783b */ /* 0x000fee0000004200 */
[C---:B---3--:R-:W-:Y:S07]  /*a5e0*/  HMMA.16816.F32.BF16 R120, R152.reuse, R124, R20 ;  /* 0x0000007c9878723c */ /* 0x048fee0000041814 */
[----:B------:R-:W-:Y:S01]  /*a5f0*/  MOV R23, R14 ;  /* 0x0000000e00177202 */ /* 0x000fe20000000f00 */
[C---:B------:R-:W-:Y:S04]  /*a600*/  HMMA.16816.F32.BF16 R124, R152.reuse, R126, R24 ;  /* 0x0000007e987c723c */ /* 0x040fe80000041818 */
[----:B------:R-:W-:Y:S02]  /*a610*/  MOV R21, R130 ;  /* 0x0000008200157202 */ /* 0x000fe40000000f00 */
[----:B------:R-:W-:Y:S02]  /*a620*/  MOV R20, R128 ;  /* 0x0000008000147202 */ /* 0x000fe40000000f00 */
[----:B------:R-:W-:Y:S04]  /*a630*/  MOV R24, R129 ;  /* 0x0000008100187202 */ /* 0x000fe80000000f00 */
[----:B------:R-:W-:Y:S02]  /*a640*/  MOV R27, R131 ;  /* 0x00000083001b7202 */ /* 0x000fe40000000f00 */
[C---:B--2---:R-:W-:Y:S03]  /*a650*/  HMMA.16816.F32.BF16 R128, R152.reuse, R132, R28 ;  /* 0x000000849880723c */ /* 0x044fe6000004181c */
[----:B------:R-:W-:Y:S02]  /*a660*/  MOV R22, R15 ;  /* 0x0000000f00167202 */ /* 0x000fe40000000f00 */
[----:B------:R-:W2:Y:S01]  /*a670*/  LDSM.16.MT88.4 R12, [R225+0x8900] ;  /* 0x00890000e10c783b */ /* 0x000ea20000004200 */
[----:B------:R-:W-:Y:S02]  /*a680*/  MOV R25, R147 ;  /* 0x0000009300197202 */ /* 0x000fe40000000f00 */
[C---:B------:R-:W-:Y:S04]  /*a690*/  HMMA.16816.F32.BF16 R132, R152.reuse, R134, R32 ;  /* 0x000000869884723c */ /* 0x040fe80000041820 */
[----:B------:R-:W-:Y:S02]  /*a6a0*/  MOV R30, R139 ;  /* 0x0000008b001e7202 */ /* 0x000fe40000000f00 */
[----:B------:R-:W-:Y:S02]  /*a6b0*/  MOV R31, R138 ;  /* 0x0000008a001f7202 */ /* 0x000fe40000000f00 */
[----:B------:R-:W-:Y:S04]  /*a6c0*/  MOV R34, R137 ;  /* 0x0000008900227202 */ /* 0x000fe80000000f00 */
[----:B------:R-:W-:Y:S01]  /*a6d0*/  MOV R35, R136 ;  /* 0x0000008800237202 */ /* 0x000fe20000000f00 */
[----:B------:R-:W-:Y:S01]  /*a6e0*/  FADD.FTZ R2, R34, R2 ;  /* 0x0000000222027221 */ /* 0x000fe20000010000 */
[C---:B------:R-:W-:Y:S03]  /*a6f0*/  HMMA.16816.F32.BF16 R136, R152.reuse, R140, R36 ;  /* 0x0000008c9888723c */ /* 0x040fe60000041824 */
[----:B------:R-:W-:Y:S01]  /*a700*/  MOV R26, R146 ;  /* 0x00000092001a7202 */ /* 0x000fe20000000f00 */
[----:B------:R-:W-:Y:S01]  /*a710*/  FADD.FTZ R0, R35, R0 ;  /* 0x0000000023007221 */ /* 0x000fe20000010000 */
[----:B------:R-:W-:Y:S02]  /*a720*/  MOV R28, R145 ;  /* 0x00000091001c7202 */ /* 0x000fe40000000f00 */
[----:B------:R-:W-:Y:S01]  /*a730*/  MOV R29, R144 ;  /* 0x00000090001d7202 */ /* 0x000fe20000000f00 */
[C---:B------:R-:W-:Y:S04]  /*a740*/  HMMA.16816.F32.BF16 R140, R152.reuse, R142, R40 ;  /* 0x0000008e988c723c */ /* 0x040fe80000041828 */
[----:B------:R-:W-:Y:S02]  /*a750*/  FADD.FTZ R2, R28, R2 ;  /* 0x000000021c027221 */ /* 0x000fe40000010000 */
[----:B------:R-:W-:Y:S02]  /*a760*/  FADD.FTZ R0, R29, R0 ;  /* 0x000000001d007221 */ /* 0x000fe40000010000 */
[C---:B------:R-:W-:Y:S04]  /*a770*/  HMMA.16816.F32.BF16 R144, R152.reuse, R148, R44 ;  /* 0x000000949890723c */ /* 0x040fe8000004182c */
[----:B------:R-:W-:Y:S02]  /*a780*/  FADD.FTZ R2, R30, R2 ;  /* 0x000000021e027221 */ /* 0x000fe40000010000 */
[----:B------:R-:W-:Y:S02]  /*a790*/  FADD.FTZ R0, R31, R0 ;  /* 0x000000001f007221 */ /* 0x000fe40000010000 */
[C---:B------:R-:W-:Y:S04]  /*a7a0*/  HMMA.16816.F32.BF16 R148, R152.reuse, R150, R48 ;  /* 0x000000969894723c */ /* 0x040fe80000041830 */
[----:B------:R-:W-:Y:S02]  /*a7b0*/  FADD.FTZ R2, R24, R2 ;  /* 0x0000000218027221 */ /* 0x000fe40000010000 */
[----:B------:R-:W-:Y:S02]  /*a7c0*/  FADD.FTZ R0, R181, R0 ;  /* 0x00000000b5007221 */ /* 0x000fe40000010000 */
[C---:B-1----:R-:W-:Y:S04]  /*a7d0*/  HMMA.16816.F32.BF16 R52, R152.reuse, R4, R52 ;  /* 0x000000049834723c */ /* 0x042fe80000041834 */
[----:B------:R-:W-:Y:S02]  /*a7e0*/  FADD.FTZ R2, R25, R2 ;  /* 0x0000000219027221 */ /* 0x000fe40000010000 */
[----:B------:R-:W-:Y:S02]  /*a7f0*/  FADD.FTZ R0, R180, R0 ;  /* 0x00000000b4007221 */ /* 0x000fe40000010000 */
[C---:B------:R-:W-:Y:S01]  /*a800*/  HMMA.16816.F32.BF16 R56, R152.reuse, R6, R56 ;  /* 0x000000069838723c */ /* 0x040fe20000041838 */
[----:B------:R-:W1:Y:S03]  /*a810*/  LDSM.16.MT88.4 R4, [R229+0x8900] ;  /* 0x00890000e504783b */ /* 0x000e660000004200 */
[----:B------:R-:W-:Y:S02]  /*a820*/  FADD.FTZ R2, R26, R2 ;  /* 0x000000021a027221 */ /* 0x000fe40000010000 */
[----:B------:R-:W-:Y:S02]  /*a830*/  FADD.FTZ R0, R179, R0 ;  /* 0x00000000b3007221 */ /* 0x000fe40000010000 */
[C---:B------:R-:W-:Y:S04]  /*a840*/  HMMA.16816.F32.BF16 R60, R152.reuse, R8, R60 ;  /* 0x00000008983c723c */ /* 0x040fe8000004183c */
[----:B------:R-:W-:Y:S02]  /*a850*/  FADD.FTZ R2, R27, R2 ;  /* 0x000000021b027221 */ /* 0x000fe40000010000 */
[----:B------:R-:W-:Y:S02]  /*a860*/  FADD.FTZ R0, R178, R0 ;  /* 0x00000000b2007221 */ /* 0x000fe40000010000 */
[C---:B------:R-:W-:Y:S01]  /*a870*/  HMMA.16816.F32.BF16 R64, R152.reuse, R10, R64 ;  /* 0x0000000a9840723c */ /* 0x040fe20000041840 */
[----:B------:R-:W3:Y:S03]  /*a880*/  LDSM.16.MT88.4 R8, [R228+0x8900] ;  /* 0x00890000e408783b */ /* 0x000ee60000004200 */
[----:B------:R-:W-:Y:S02]  /*a890*/  FADD.FTZ R2, R20, R2 ;  /* 0x0000000214027221 */ /* 0x000fe40000010000 */
[----:B------:R-:W-:Y:S02]  /*a8a0*/  FADD.FTZ R0, R175, R0 ;  /* 0x00000000af007221 */ /* 0x000fe40000010000 */
[C---:B--2---:R-:W-:Y:S04]  /*a8b0*/  HMMA.16816.F32.BF16 R68, R152.reuse, R12, R68 ;  /* 0x0000000c9844723c */ /* 0x044fe80000041844 */
        /* <DEDUP_REMOVED lines=14> */
[C---:B------:R-:W-:Y:S04]  /*a9a0*/  HMMA.16816.F32.BF16 R88, R152.reuse, R6, R88 ;  /* 0x000000069858723c */ /* 0x040fe80000041858 */
[----:B------:R-:W-:Y:S02]  /*a9b0*/  FADD.FTZ R2, R183, R2 ;  /* 0x00000002b7027221 */ /* 0x000fe40000010000 */
[----:B------:R-:W-:Y:S02]  /*a9c0*/  FADD.FTZ R0, R167, R0 ;  /* 0x00000000a7007221 */ /* 0x000fe40000010000 */
[----:B------:R-:W-:Y:S01]  /*a9d0*/  FADD.FTZ R2, R182, R2 ;  /* 0x00000002b6027221 */ /* 0x000fe20000010000 */
[C---:B---3--:R-:W-:Y:S03]  /*a9e0*/  HMMA.16816.F32.BF16 R92, R152.reuse, R8, R92 ;  /* 0x00000008985c723c */ /* 0x048fe6000004185c */
[----:B------:R-:W-:Y:S02]  /*a9f0*/  FADD.FTZ R4, R166, R0 ;  /* 0x00000000a6047221 */ /* 0x000fe40000010000 */
[----:B------:R-:W-:Y:S02]  /*aa00*/  FADD.FTZ R0, R177, R2 ;  /* 0x00000002b1007221 */ /* 0x000fe40000010000 */
[----:B------:R-:W-:Y:S01]  /*aa10*/  FADD.FTZ R4, R164, R4 ;  /* 0x00000004a4047221 */ /* 0x000fe20000010000 */
[----:B------:R-:W-:Y:S04]  /*aa20*/  HMMA.16816.F32.BF16 R96, R152, R10, R96 ;  /* 0x0000000a9860723c */ /* 0x000fe80000041860 */
[----:B------:R-:W-:Y:S02]  /*aa30*/  FADD.FTZ R0, R176, R0 ;  /* 0x00000000b0007221 */ /* 0x000fe40000010000 */
[----:B------:R-:W-:Y:S01]  /*aa40*/  FADD.FTZ R4, R102, R4 ;  /* 0x0000000466047221 */ /* 0x000fe20000010000 */
[----:B------:R-:W-:Y:S01]  /*aa50*/  MOV R102, R3 ;  /* 0x0000000300667202 */ /* 0x000fe20000000f00 */
[----:B------:R-:W-:Y:S04]  /*aa60*/  FADD.FTZ R2, R171, R0 ;  /* 0x00000000ab027221 */ /* 0x000fe80000010000 */
[----:B------:R-:W-:Y:S02]  /*aa70*/  FADD.FTZ R2, R170, R2 ;  /* 0x00000002aa027221 */ /* 0x000fe40000010000 */
[----:B------:R-:W-:Y:S03]  /*aa80*/  FADD.FTZ R0, R103, R4 ;  /* 0x0000000467007221 */ /* 0x000fe60000010000 */
[----:B------:R4:W-:Y:S01]  /*aa90*/  STL [R1], R2 ;  /* 0x0000000201007387 */ /* 0x0009e20000100800 */
[----:B------:R-:W-:Y:S01]  /*aaa0*/  FADD.FTZ R0, R101, R0 ;  /* 0x0000000065007221 */ /* 0x000fe20000010000 */
[----:B------:R-:W-:Y:S04]  /*aab0*/  MOV R101, R100 ;  /* 0x0000006400657202 */ /* 0x000fe80000000f00 */
[----:B------:R4:W-:Y:S01]  /*aac0*/  STL [R1+0x4], R0 ;  /* 0x0000040001007387 */ /* 0x0009e20000100800 */
[----:B------:R-:W-:-:S05]  /*aad0*/  @P0 BRA `(.L_x_3) ;  /* 0xffffc02000000947 */ /* 0x000fca000383ffff */
.L_x_2:
[----:B---34-:R-:W2:Y:S04]  /*aae0*/  LDL.LU R0, [R1] ;  /* 0x0000000001007983 */ /* 0x018ea80000300800 */
[----:B------:R-:W1:Y:S01]  /*aaf0*/  S2R R8, SR_TID.X ;  /* 0x0000000000087919 */ /* 0x000e620000002100 */
[----:B------:R-:W-:Y:S01]  /*ab00*/  MOV R103, c[0x0][0x4e8] ;  /* 0x00013a0000677a02 */ /* 0x000fe20000000f00 */
[----:B------:R-:W3:Y:S01]  /*ab10*/  S2UR UR7, SR_CTAID.Y ;  /* 0x00000000000779c3 */ /* 0x000ee20000002600 */
[----:B------:R-:W-:Y:S01]  /*ab20*/  ULDC.64 UR4, c[0x0][0x490] ;  /* 0x0001240000047ab9 */ /* 0x000fe20000000a00 */
[----:B------:R-:W4:Y:S04]  /*ab30*/  LDL.LU R2, [R1+0x4] ;  /* 0x0000040001027983 */ /* 0x000f280000300800 */
[----:B------:R-:W4:Y:S01]  /*ab40*/  LDL.LU R9, [R1+0x34] ;  /* 0x0000340001097983 */ /* 0x000f220000300800 */
[----:B------:R-:W-:-:S03]  /*ab50*/  ISETP.NE.AND P0, PT, R103, 0x1, PT ;  /* 0x000000016700780c */ /* 0x000fc60003f05270 */
[----:B------:R-:W4:Y:S01]  /*ab60*/  LDL.LU R152, [R1+0x4c] ;  /* 0x00004c0001987983 */ /* 0x000f220000300800 */
[----:B-1----:R-:W-:-:S04]  /*ab70*/  SHF.R.S32.HI R5, RZ, 0x1f, R8 ;  /* 0x0000001fff057819 */ /* 0x002fc80000011408 */
[CC--:B------:R-:W-:Y:S02]  /*ab80*/  LEA.HI R102, R5.reuse, R8.reuse, RZ, 0x5 ;  /* 0x0000000805667211 */ /* 0x0c0fe400078f28ff */
[----:B------:R-:W-:Y:S02]  /*ab90*/  LEA.HI R5, R5, R8, RZ, 0x2 ;  /* 0x0000000805057211 */ /* 0x000fe400078f10ff */
[----:B------:R-:W-:Y:S01]  /*aba0*/  LOP3.LUT R4, R102, 0xffffffe0, RZ, 0xc0, !PT ;  /* 0xffffffe066047812 */ /* 0x000fe200078ec0ff */
[----:B---3--:R-:W-:Y:S01]  /*abb0*/  USHF.R.S32.HI UR6, URZ, 0x1f, UR7 ;  /* 0x0000001f3f067899 */ /* 0x008fe20008011407 */
[----:B------:R-:W-:-:S03]  /*abc0*/  LOP3.LUT R14, R5, 0xfffffffc, RZ, 0xc0, !PT ;  /* 0xfffffffc050e7812 */ /* 0x000fc600078ec0ff */
[----:B------:R-:W-:Y:S01]  /*abd0*/  UIMAD UR10, UR6, UR4, URZ ;  /* 0x00000004060a72a4 */ /* 0x000fe2000f8e023f */
[----:B------:R-:W-:Y:S01]  /*abe0*/  IADD3 R14, -R14, R8, RZ ;  /* 0x000000080e0e7210 */ /* 0x000fe20007ffe1ff */
[----:B------:R-:W-:Y:S01]  /*abf0*/  UIMAD.WIDE.U32 UR12, UR7, UR4, URZ ;  /* 0x00000004070c72a5 */ /* 0x000fe2000f8e003f */
[----:B------:R-:W-:Y:S06]  /*ac00*/  BAR.SYNC.DEFER_BLOCKING 0x1, 0x100 ;  /* 0x0044000000007b1d */ /* 0x000fec0000010000 */
[----:B--2---:R-:W1:Y:S04]  /*ac10*/  SHFL.BFLY PT, R11, R0, 0x2, 0x1f ;  /* 0x0c401f00000b7f89 */ /* 0x004e6800000e0000 */
[----:B----4-:R-:W2:Y:S01]  /*ac20*/  SHFL.BFLY PT, R6, R2, 0x2, 0x1f ;  /* 0x0c401f0002067f89 */ /* 0x010ea200000e0000 */
[----:B------:R-:W-:Y:S01]  /*ac30*/  MOV R26, R9 ;  /* 0x00000009001a7202 */ /* 0x000fe20000000f00 */
[----:B-1----:R-:W-:-:S05]  /*ac40*/  FADD.FTZ R11, R11, R0 ;  /* 0x000000000b0b7221 */ /* 0x002fca0000010000 */
[----:B------:R-:W1:Y:S01]  /*ac50*/  SHFL.BFLY PT, R0, R11, 0x1, 0x1f ;  /* 0x0c201f000b007f89 */ /* 0x000e6200000e0000 */
[----:B--2---:R-:W-:-:S05]  /*ac60*/  FADD.FTZ R6, R6, R2 ;  /* 0x0000000206067221 */ /* 0x004fca0000010000 */
[----:B------:R-:W2:Y:S01]  /*ac70*/  SHFL.BFLY PT, R2, R6, 0x1, 0x1f ;  /* 0x0c201f0006027f89 */ /* 0x000ea200000e0000 */
[----:B-1----:R-:W-:Y:S01]  /*ac80*/  FADD.FTZ R11, R11, R0 ;  /* 0x000000000b0b7221 */ /* 0x002fe20000010000 */
[----:B------:R-:W-:-:S04]  /*ac90*/  MOV R0, RZ ;  /* 0x000000ff00007202 */ /* 0x000fc80000000f00 */
[----:B------:R-:W-:Y:S01]  /*aca0*/  FSETP.NE.FTZ.AND P2, PT, R11, RZ, PT ;  /* 0x000000ff0b00720b */ /* 0x000fe20003f55000 */
[----:B--2---:R-:W-:Y:S02]  /*acb0*/  FADD.FTZ R6, R6, R2 ;  /* 0x0000000206067221 */ /* 0x004fe40000010000 */
[----:B------:R-:W-:-:S03]  /*acc0*/  @P0 IMAD.HI.U32 R2, R9, c[0x0][0x4ec], RZ ;  /* 0x00013b0009020a27 */ /* 0x000fc600078e00ff */
[----:B------:R-:W-:Y:S02]  /*acd0*/  FSETP.NE.FTZ.AND P1, PT, R6, RZ, PT ;  /* 0x000000ff0600720b */ /* 0x000fe40003f35000 */
[----:B------:R-:W-:Y:S02]  /*ace0*/  @P0 SHF.R.U32.HI R26, RZ, c[0x0][0x4f0], R2 ;  /* 0x00013c00ff1a0a19 */ /* 0x000fe40000011602 */
[----:B------:R-:W-:Y:S01]  /*acf0*/  IADD3 R2, -R4, R8, RZ ;  /* 0x0000000804027210 */ /* 0x000fe20007ffe1ff */
[----:B------:R-:W-:Y:S02]  /*ad00*/  IMAD.MOV.U32 R4, RZ, RZ, RZ ;  /* 0x000000ffff047224 */ /* 0x000fe400078e00ff */
[----:B------:R-:W1:Y:S01]  /*ad10*/  @P2 MUFU.RCP R0, R11 ;  /* 0x0000000b00002308 */ /* 0x000e620000001000 */
[----:B------:R-:W-:Y:S01]  /*ad20*/  UIMAD UR10, UR7, UR5, UR10 ;  /* 0x00000005070a72a4 */ /* 0x000fe2000f8e020a */
[----:B------:R-:W-:Y:S02]  /*ad30*/  LOP3.LUT P4, RZ, R2, 0x3, RZ, 0xc0, !PT ;  /* 0x0000000302ff7812 */ /* 0x000fe4000788c0ff */
[----:B------:R-:W-:Y:S01]  /*ad40*/  IADD3 R7, -R26, RZ, RZ ;  /* 0x000000ff1a077210 */ /* 0x000fe20007ffe1ff */
[----:B------:R-:W-:-:S03]  /*ad50*/  ULDC.64 UR4, c[0x0][0x3e8] ;  /* 0x0000fa0000047ab9 */ /* 0x000fc60000000a00 */
[----:B------:R-:W2:Y:S01]  /*ad60*/  @P1 MUFU.RCP R4, R6 ;  /* 0x0000000600041308 */ /* 0x000ea20000001000 */
[C---:B-1----:R-:W-:Y:S02]  /*ad70*/  FMUL.FTZ R29, R0.reuse, R56 ;  /* 0x00000038001d7220 */ /* 0x042fe40000410000 */
[C---:B------:R-:W-:Y:S02]  /*ad80*/  FMUL.FTZ R65, R0.reuse, R65 ;  /* 0x0000004100417220 */ /* 0x040fe40000410000 */
[C---:B------:R-:W-:Y:S02]  /*ad90*/  FMUL.FTZ R69, R0.reuse, R69 ;  /* 0x0000004500457220 */ /* 0x040fe40000410000 */
[----:B------:R-:W-:Y:S02]  /*ada0*/  FMUL.FTZ R68, R0, R68 ;  /* 0x0000004400447220 */ /* 0x000fe40000410000 */
[C---:B--2---:R-:W-:Y:S02]  /*adb0*/  FMUL.FTZ R71, R4.reuse, R71 ;  /* 0x0000004704477220 */ /* 0x044fe40000410000 */
[----:B------:R-:W-:-:S02]  /*adc0*/  FMUL.FTZ R70, R4, R70 ;  /* 0x0000004604467220 */ /* 0x000fc40000410000 */
[C---:B------:R-:W-:Y:S02]  /*add0*/  FMUL.FTZ R16, R0.reuse, R53 ;  /* 0x0000003500107220 */ /* 0x040fe40000410000 */
[C---:B------:R-:W-:Y:S01]  /*ade0*/  FMUL.FTZ R31, R0.reuse, R52 ;  /* 0x00000034001f7220 */ /* 0x040fe20000410000 */
[----:B------:R-:W-:Y:S01]  /*adf0*/  F2FP.BF16.PACK_AB R70, R71, R70 ;  /* 0x000000464746723e */ /* 0x000fe200000010ff */
[----:B------:R-:W-:Y:S01]  /*ae00*/  FMUL.FTZ R105, R0, R105 ;  /* 0x0000006900697220 */ /* 0x000fe20000410000 */
[----:B------:R-:W2:Y:S01]  /*ae10*/  LDL.LU R71, [R1+0x30] ;  /* 0x0000300001477983 */ /* 0x000ea20000300800 */
[C---:B------:R-:W-:Y:S02]  /*ae20*/  FMUL.FTZ R67, R4.reuse, R67 ;  /* 0x0000004304437220 */ /* 0x040fe40000410000 */
[----:B------:R-:W-:Y:S01]  /*ae30*/  FMUL.FTZ R66, R4, R66 ;  /* 0x0000004204427220 */ /* 0x000fe20000410000 */
[----:B------:R-:W-:Y:S01]  /*ae40*/  SHF.R.S32.HI R2, RZ, 0x2, R5 ;  /* 0x00000002ff027819 */ /* 0x000fe20000011405 */
[----:B------:R-:W-:-:S02]  /*ae50*/  FMUL.FTZ R13, R0, R104 ;  /* 0x00000068000d7220 */ /* 0x000fc40000410000 */
[C---:B------:R-:W-:Y:S01]  /*ae60*/  FMUL.FTZ R109, R0.reuse, R109 ;  /* 0x0000006d006d7220 */ /* 0x040fe20000410000 */
[----:B------:R-:W-:Y:S01]  /*ae70*/  F2FP.BF16.PACK_AB R66, R67, R66 ;  /* 0x000000424342723e */ /* 0x000fe200000010ff */
[C---:B------:R-:W-:Y:S01]  /*ae80*/  FMUL.FTZ R17, R0.reuse, R108 ;  /* 0x0000006c00117220 */ /* 0x040fe20000410000 */
[----:B------:R-:W3:Y:S01]  /*ae90*/  LDL R67, [R1+0x48] ;  /* 0x0000480001437983 */ /* 0x000ee20000100800 */
[----:B------:R-:W-:Y:S02]  /*aea0*/  FMUL.FTZ R56, R0, R64 ;  /* 0x0000004000387220 */ /* 0x000fe40000410000 */
[C---:B------:R-:W-:Y:S02]  /*aeb0*/  FMUL.FTZ R63, R4.reuse, R63 ;  /* 0x0000003f043f7220 */ /* 0x040fe40000410000 */
[C---:B------:R-:W-:Y:S01]  /*aec0*/  FMUL.FTZ R62, R4.reuse, R62 ;  /* 0x0000003e043e7220 */ /* 0x040fe20000410000 */
[----:B------:R-:W-:Y:S01]  /*aed0*/  F2FP.BF16.PACK_AB R56, R65, R56 ;  /* 0x000000384138723e */ /* 0x000fe200000010ff */
[----:B------:R-:W-:Y:S01]  /*aee0*/  FMUL.FTZ R30, R4, R54 ;  /* 0x00000036041e7220 */ /* 0x000fe20000410000 */
[----:B------:R-:W-:Y:S01]  /*aef0*/  F2FP.BF16.PACK_AB R54, R69, R68 ;  /* 0x000000444536723e */ /* 0x000fe200000010ff */
[----:B------:R1:W5:Y:S01]  /*af00*/  LDL R65, [R1+0x24] ;  /* 0x0000240001417983 */ /* 0x0003620000100800 */
[----:B------:R-:W-:Y:S01]  /*af10*/  F2FP.BF16.PACK_AB R62, R63, R62 ;  /* 0x0000003e3f3e723e */ /* 0x000fe200000010ff */
[----:B------:R-:W-:-:S02]  /*af20*/  FMUL.FTZ R113, R0, R113 ;  /* 0x0000007100717220 */ /* 0x000fc40000410000 */
[----:B------:R1:W5:Y:S01]  /*af30*/  LDL.64 R68, [R1+0x10] ;  /* 0x0000100001447983 */ /* 0x0003620000100a00 */
[C---:B------:R-:W-:Y:S02]  /*af40*/  FMUL.FTZ R19, R0.reuse, R112 ;  /* 0x0000007000137220 */ /* 0x040fe40000410000 */
[C---:B------:R-:W-:Y:S01]  /*af50*/  FMUL.FTZ R117, R0.reuse, R117 ;  /* 0x0000007500757220 */ /* 0x040fe20000410000 */
[----:B------:R1:W5:Y:S01]  /*af60*/  LDL R63, [R1+0x20] ;  /* 0x00002000013f7983 */ /* 0x0003620000100800 */
[C---:B------:R-:W-:Y:S02]  /*af70*/  FMUL.FTZ R21, R0.reuse, R116 ;  /* 0x0000007400157220 */ /* 0x040fe40000410000 */
[C---:B------:R-:W-:Y:S02]  /*af80*/  FMUL.FTZ R121, R0.reuse, R121 ;  /* 0x0000007900797220 */ /* 0x040fe40000410000 */
[C---:B------:R-:W-:Y:S02]  /*af90*/  FMUL.FTZ R23, R0.reuse, R120 ;  /* 0x0000007800177220 */ /* 0x040fe40000410000 */
[----:B------:R-:W-:-:S02]  /*afa0*/  FMUL.FTZ R125, R0, R125 ;  /* 0x0000007d007d7220 */ /* 0x000fc40000410000 */
[C---:B------:R-:W-:Y:S02]  /*afb0*/  FMUL.FTZ R25, R0.reuse, R124 ;  /* 0x0000007c00197220 */ /* 0x040fe40000410000 */
[C---:B------:R-:W-:Y:S02]  /*afc0*/  FMUL.FTZ R129, R0.reuse, R129 ;  /* 0x0000008100817220 */ /* 0x040fe40000410000 */
        /* <DEDUP_REMOVED lines=27> */
[----:B------:R-:W-:Y:S01]  /*b180*/  FMUL.FTZ R44, R0, R96 ;  /* 0x00000060002c7220 */ /* 0x000fe20000410000 */
[----:B------:R-:W-:Y:S01]  /*b190*/  SHF.R.S32.HI R0, RZ, 0x1f, R5 ;  /* 0x0000001fff007819 */ /* 0x000fe20000011405 */
[----:B------:R-:W4:Y:S01]  /*b1a0*/  @P1 MUFU.LG2 R6, R6 ;  /* 0x0000000600061308 */ /* 0x000f220000000c00 */
[----:B------:R-:W-:-:S02]  /*b1b0*/  IMAD R101, R7, c[0x0][0x4e8], R9 ;  /* 0x00013a0007657a24 */ /* 0x000fc400078e0209 */
[----:B------:R-:W-:Y:S01]  /*b1c0*/  LEA.HI R0, R0, R2, RZ, 0x3 ;  /* 0x0000000200007211 */ /* 0x000fe200078f18ff */
[----:B------:R-:W1:Y:S03]  /*b1d0*/  S2R R64, SR_CTAID.Z ;  /* 0x0000000000407919 */ /* 0x000e660000002700 */
[----:B------:R-:W-:Y:S01]  /*b1e0*/  LOP3.LUT R0, R0, 0xfffffff8, RZ, 0xc0, !PT ;  /* 0xfffffff800007812 */ /* 0x000fe200078ec0ff */
[----:B------:R-:W-:-:S03]  /*b1f0*/  UIMAD.WIDE.U32 UR14, UR7, UR4, URZ ;  /* 0x00000004070e72a5 */ /* 0x000fc6000f8e003f */
[----:B------:R-:W-:Y:S02]  /*b200*/  IADD3 R10, R2, -R0, RZ ;  /* 0x80000000020a7210 */ /* 0x000fe40007ffe0ff */
[----:B------:R-:W-:Y:S01]  /*b210*/  @P2 MOV R2, 0x3f317218 ;  /* 0x3f31721800022802 */ /* 0x000fe20000000f00 */
[----:B------:R-:W-:Y:S01]  /*b220*/  @P1 IMAD.MOV.U32 R0, RZ, RZ, 0x3f317218 ;  /* 0x3f317218ff001424 */ /* 0x000fe200078e00ff */
[----:B------:R-:W-:Y:S01]  /*b230*/  MOV R9, UR15 ;  /* 0x0000000f00097c02 */ /* 0x000fe20008000f00 */
[----:B------:R-:W1:Y:S02]  /*b240*/  @P2 MUFU.LG2 R11, R11 ;  /* 0x0000000b000b2308 */ /* 0x000e640000000c00 */
[----:B------:R-:W-:Y:S02]  /*b250*/  @P2 FMUL.FTZ R9, R2, c[0x0][0x2d0] ;  /* 0x0000b40002092a20 */ /* 0x000fe40000410000 */
[----:B----4-:R-:W-:Y:S02]  /*b260*/  @P1 FMUL.FTZ R2, R6, 0.69314718246459960938 ;  /* 0x3f31721806021820 */ /* 0x010fe40000410000 */
[----:B------:R-:W-:Y:S01]  /*b270*/  @P1 FMUL.FTZ R0, R0, c[0x0][0x2d0] ;  /* 0x0000b40000001a20 */ /* 0x000fe20000410000 */
[----:B------:R-:W-:Y:S01]  /*b280*/  UIMAD UR6, UR6, UR4, URZ ;  /* 0x00000004060672a4 */ /* 0x000fe2000f8e023f */
[----:B------:R-:W-:Y:S01]  /*b290*/  FMUL.FTZ R28, R4, R58 ;  /* 0x0000003a041c7220 */ /* 0x000fe20000410000 */
[----:B------:R-:W-:Y:S01]  /*b2a0*/  MOV R58, 0xff800000 ;  /* 0xff800000003a7802 */ /* 0x000fe20000000f00 */
[----:B------:R-:W-:Y:S01]  /*b2b0*/  @P1 FFMA.FTZ R58, R0, R3, R2 ;  /* 0x00000003003a1223 */ /* 0x000fe20000010002 */
[----:B------:R-:W-:Y:S01]  /*b2c0*/  SHF.R.S32.HI R0, RZ, 0x5, R102 ;  /* 0x00000005ff007819 */ /* 0x000fe20000011466 */
        /* <DEDUP_REMOVED lines=39> */
[----:B------:R-:W-:Y:S01]  /*b540*/  FMUL.FTZ R98, R4, R98 ;  /* 0x0000006204627220 */ /* 0x000fe20000410000 */
[----:B------:R-:W-:Y:S01]  /*b550*/  UIMAD UR5, UR7, UR5, UR6 ;  /* 0x00000005070572a4 */ /* 0x000fe2000f8e0206 */
[----:B------:R-:W-:Y:S01]  /*b560*/  IMAD.U32 R4, RZ, RZ, UR12 ;  /* 0x0000000cff047e24 */ /* 0x000fe2000f8e00ff */
[----:B------:R-:W-:Y:S02]  /*b570*/  MOV R8, UR14 ;  /* 0x0000000e00087c02 */ /* 0x000fe40008000f00 */
[----:B------:R-:W-:Y:S01]  /*b580*/  SHF.R.S32.HI R3, RZ, 0x1f, R0 ;  /* 0x0000001fff037819 */ /* 0x000fe20000011400 */
[----:B------:R-:W-:Y:S01]  /*b590*/  UIADD3 UR5, UR15, UR5, URZ ;  /* 0x000000050f057290 */ /* 0x000fe2000fffe03f */
[----:B------:R-:W-:-:S02]  /*b5a0*/  MOV R6, R4 ;  /* 0x0000000400067202 */ /* 0x000fc40000000f00 */
[----:B------:R-:W-:Y:S02]  /*b5b0*/  F2FP.BF16.PACK_AB R28, R59, R28 ;  /* 0x0000001c3b1c723e */ /* 0x000fe400000010ff */
[----:B------:R-:W-:Y:S01]  /*b5c0*/  MOV R4, R8 ;  /* 0x0000000800047202 */ /* 0x000fe20000000f00 */
[----:B------:R-:W4:Y:S01]  /*b5d0*/  S2R R59, SR_CTAID.X ;  /* 0x00000000003b7919 */ /* 0x000f220000002500 */
[----:B------:R-:W-:Y:S02]  /*b5e0*/  LEA.HI R3, R3, R0, RZ, 0x3 ;  /* 0x0000000003037211 */ /* 0x000fe400078f18ff */
[----:B-1----:R-:W-:Y:S02]  /*b5f0*/  SHF.R.S32.HI R8, RZ, 0x1f, R64 ;  /* 0x0000001fff087819 */ /* 0x002fe40000011440 */
[----:B------:R-:W-:Y:S01]  /*b600*/  LEA.HI R2, R14, R14, RZ, 0x1 ;  /* 0x0000000e0e027211 */ /* 0x000fe200078f08ff */
[----:B------:R-:W-:Y:S01]  /*b610*/  @P2 FMUL.FTZ R11, R11, 0.69314718246459960938 ;  /* 0x3f3172180b0b2820 */ /* 0x000fe20000410000 */
[----:B------:R-:W-:-:S02]  /*b620*/  MOV R5, UR13 ;  /* 0x0000000d00057c02 */ /* 0x000fc40008000f00 */
[----:B------:R-:W-:Y:S02]  /*b630*/  F2FP.BF16.PACK_AB R30, R55, R30 ;  /* 0x0000001e371e723e */ /* 0x000fe400000010ff */
[----:B------:R-:W-:Y:S02]  /*b640*/  MOV R5, UR5 ;  /* 0x0000000500057c02 */ /* 0x000fe40008000f00 */
[----:B------:R-:W-:Y:S01]  /*b650*/  F2FP.BF16.PACK_AB R55, R61, R15 ;  /* 0x0000000f3d37723e */ /* 0x000fe200000010ff */
[----:B------:R-:W-:Y:S01]  /*b660*/  IMAD R15, R8, c[0x0][0x3f0], RZ ;  /* 0x0000fc00080f7a24 */ /* 0x000fe200078e02ff */
[----:B------:R-:W-:Y:S02]  /*b670*/  LOP3.LUT R3, R3, 0xffffff8, RZ, 0xc0, !PT ;  /* 0x0ffffff803037812 */ /* 0x000fe400078ec0ff */
[----:B------:R-:W-:Y:S01]  /*b680*/  LOP3.LUT R2, R2, 0x1ffffffe, RZ, 0xc0, !PT ;  /* 0x1ffffffe02027812 */ /* 0x000fe200078ec0ff */
[----:B------:R-:W-:Y:S01]  /*b690*/  UIADD3 UR10, UR13, UR10, URZ ;  /* 0x0000000a0d0a7290 */ /* 0x000fe2000fffe03f */
[----:B------:R-:W-:Y:S01]  /*b6a0*/  MOV R60, 0xff800000 ;  /* 0xff800000003c7802 */ /* 0x000fe20000000f00 */
[----:B------:R-:W-:Y:S01]  /*b6b0*/  @P2 FFMA.FTZ R60, R9, R100, R11 ;  /* 0x00000064093c2223 */ /* 0x000fe2000001000b */
[----:B------:R-:W-:Y:S01]  /*b6c0*/  F2FP.BF16.PACK_AB R31, R16, R31 ;  /* 0x0000001f101f723e */ /* 0x000fe200000010ff */
[C---:B------:R-:W-:Y:S01]  /*b6d0*/  IMAD R16, R0.reuse, 0x200, R14 ;  /* 0x0000020000107824 */ /* 0x040fe200078e020e */
[----:B------:R-:W-:Y:S01]  /*b6e0*/  IADD3 R9, R0, -R3, RZ ;  /* 0x8000000300097210 */ /* 0x000fe20007ffe0ff */
[----:B------:R-:W-:Y:S01]  /*b6f0*/  IMAD R0, R64, c[0x0][0x3f4], R15 ;  /* 0x0000fd0040007a24 */ /* 0x000fe200078e020f */
[----:B------:R-:W-:Y:S01]  /*b700*/  IADD3 R11, R14, -R2, RZ ;  /* 0x800000020e0b7210 */ /* 0x000fe20007ffe0ff */
[----:B------:R-:W-:Y:S01]  /*b710*/  IMAD.WIDE.U32 R2, R64, c[0x0][0x3f0], R4 ;  /* 0x0000fc0040027a25 */ /* 0x000fe200078e0004 */
[----:B------:R-:W-:-:S03]  /*b720*/  F2FP.BF16.PACK_AB R29, R57, R29 ;  /* 0x0000001d391d723e */ /* 0x000fc600000010ff */
[----:B------:R-:W-:Y:S01]  /*b730*/  IMAD R57, R8, c[0x0][0x498], RZ ;  /* 0x0001260008397a24 */ /* 0x000fe200078e02ff */
[----:B------:R-:W-:Y:S02]  /*b740*/  SHF.R.S32.HI R8, RZ, 0x2, R152 ;  /* 0x00000002ff087819 */ /* 0x000fe40000011498 */
[----:B------:R-:W-:Y:S02]  /*b750*/  MOV R7, UR10 ;  /* 0x0000000a00077c02 */ /* 0x000fe40008000f00 */
[C---:B------:R-:W-:Y:S02]  /*b760*/  LOP3.LUT R4, R10.reuse, 0x1, RZ, 0xc0, !PT ;  /* 0x000000010a047812 */ /* 0x040fe400078ec0ff */
[----:B------:R-:W-:Y:S02]  /*b770*/  IADD3 R3, R3, R0, RZ ;  /* 0x0000000003037210 */ /* 0x000fe40007ffe0ff */
[----:B------:R-:W-:Y:S02]  /*b780*/  LEA R0, R9, R8, 0x4 ;  /* 0x0000000809007211 */ /* 0x000fe400078e20ff */
[----:B------:R-:W-:Y:S01]  /*b790*/  SHF.L.U32 R5, R10, 0x6, RZ ;  /* 0x000000060a057819 */ /* 0x000fe200000006ff */
[----:B------:R-:W-:Y:S01]  /*b7a0*/  IMAD.WIDE.U32 R14, R64, c[0x0][0x498], R6 ;  /* 0x00012600400e7a25 */ /* 0x000fe200078e0006 */
[----:B------:R-:W-:-:S02]  /*b7b0*/  R2P PR, R10, 0x6 ;  /* 0x000000060a007804 */ /* 0x000fc40000000000 */
[----:B------:R-:W-:Y:S02]  /*b7c0*/  ISETP.NE.U32.AND P3, PT, R4, 0x1, PT ;  /* 0x000000010400780c */ /* 0x000fe40003f65070 */
[----:B------:R-:W-:Y:S02]  /*b7d0*/  SHF.R.S32.HI R6, RZ, 0x1f, R26 ;  /* 0x0000001fff067819 */ /* 0x000fe4000001141a */
[----:B------:R-:W-:Y:S02]  /*b7e0*/  LEA R4, R11, R0, 0x3 ;  /* 0x000000000b047211 */ /* 0x000fe400078e18ff */
[----:B------:R-:W-:Y:S01]  /*b7f0*/  LOP3.LUT R5, R5, 0x1c0, RZ, 0xc0, !PT ;  /* 0x000001c005057812 */ /* 0x000fe200078ec0ff */
[----:B------:R-:W-:Y:S01]  /*b800*/  IMAD R61, R103, c[0x0][0x388], RZ ;  /* 0x0000e200673d7a24 */ /* 0x000fe200078e02ff */
[C---:B----4-:R-:W-:Y:S01]  /*b810*/  LEA R10, R59.reuse, R4, 0x7 ;  /* 0x000000043b0a7211 */ /* 0x050fe200078e38ff */
[----:B------:R-:W-:Y:S01]  /*b820*/  IMAD R0, R59, 0x80, R0 ;  /* 0x000000803b007824 */ /* 0x000fe200078e0200 */
[----:B------:R-:W-:Y:S01]  /*b830*/  LEA.HI R5, R5, R5, RZ, 0x1d ;  /* 0x0000000505057211 */ /* 0x000fe200078fe8ff */
[----:B------:R-:W-:-:S02]  /*b840*/  IMAD R4, R6, c[0x0][0x3e0], RZ ;  /* 0x0000f80006047a24 */ /* 0x000fc400078e02ff */
[----:B------:R-:W-:Y:S01]  /*b850*/  IMAD.WIDE.U32 R2, R26, c[0x0][0x3e0], R2 ;  /* 0x0000f8001a027a25 */ /* 0x000fe200078e0002 */
[----:B------:R-:W-:Y:S02]  /*b860*/  LEA R5, R16, R5, 0x1 ;  /* 0x0000000510057211 */ /* 0x000fe400078e08ff */
[----:B------:R-:W-:Y:S01]  /*b870*/  ISETP.GE.OR P5, PT, R0, R61, P4 ;  /* 0x0000003d0000720c */ /* 0x000fe200027a6670 */
[----:B------:R-:W-:Y:S01]  /*b880*/  IMAD R4, R26, c[0x0][0x3e4], R4 ;  /* 0x0000f9001a047a24 */ /* 0x000fe200078e0204 */
[----:B------:R-:W-:Y:S01]  /*b890*/  IADD3 R0, R0, 0x8, RZ ;  /* 0x0000000800007810 */ /* 0x000fe20007ffe0ff */
[----:B------:R-:W-:Y:S01]  /*b8a0*/  @P0 IMAD.HI.U32 R7, R10, c[0x0][0x4ec], RZ ;  /* 0x00013b000a070a27 */ /* 0x000fe200078e00ff */
[----:B------:R-:W-:Y:S02]  /*b8b0*/  F2FP.BF16.PACK_AB R13, R105, R13 ;  /* 0x0000000d690d723e */ /* 0x000fe400000010ff */
[----:B------:R-:W-:Y:S02]  /*b8c0*/  F2FP.BF16.PACK_AB R12, R107, R12 ;  /* 0x0000000c6b0c723e */ /* 0x000fe400000010ff */
[----:B------:R-:W-:-:S02]  /*b8d0*/  SHF.L.U32 R5, R5, 0x1, RZ ;  /* 0x0000000105057819 */ /* 0x000fc400000006ff */
[----:B------:R-:W-:Y:S02]  /*b8e0*/  ISETP.GE.OR P4, PT, R0, R61, P4 ;  /* 0x0000003d0000720c */ /* 0x000fe40002786670 */
[----:B------:R-:W-:Y:S02]  /*b8f0*/  IADD3 R3, R3, R4, RZ ;  /* 0x0000000403037210 */ /* 0x000fe40007ffe0ff */
[----:B------:R-:W-:Y:S02]  /*b900*/  MOV R0, R10 ;  /* 0x0000000a00007202 */ /* 0x000fe40000000f00 */
[----:B------:R-:W-:Y:S02]  /*b910*/  SHF.R.S32.HI R6, RZ, 0x1f, R101 ;  /* 0x0000001fff067819 */ /* 0x000fe40000011465 */
[----:B------:R-:W-:Y:S01]  /*b920*/  @P0 SHF.R.U32.HI R0, RZ, c[0x0][0x4f0], R7 ;  /* 0x00013c00ff000a19 */ /* 0x000fe20000011607 */
[----:B------:R-:W-:Y:S01]  /*b930*/  STS [R5+0x80], R13 ;  /* 0x0000800d05007388 */ /* 0x000fe20000000800 */
[----:B------:R-:W-:-:S03]  /*b940*/  IADD3 R8, R5, 0x80, RZ ;  /* 0x0000008005087810 */ /* 0x000fc60007ffe0ff */
[----:B------:R1:W-:Y:S01]  /*b950*/  STS [R5+0x480], R12 ;  /* 0x0004800c05007388 */ /* 0x0003e20000000800 */
[----:B------:R-:W-:Y:S01]  /*b960*/  IMAD R6, R6, c[0x0][0x3d8], RZ ;  /* 0x0000f60006067a24 */ /* 0x000fe200078e02ff */
[----:B------:R-:W-:Y:S01]  /*b970*/  IADD3 R4, R5, 0x70, RZ ;  /* 0x0000007005047810 */ /* 0x000fe20007ffe0ff */
[----:B------:R-:W-:Y:S01]  /*b980*/  IMAD.MOV.U32 R7, RZ, RZ, 0x20 ;  /* 0x00000020ff077424 */ /* 0x000fe200078e00ff */
[----:B------:R-:W-:Y:S01]  /*b990*/  @P3 IADD3 R4, R8, 0x10, RZ ;  /* 0x0000001008043810 */ /* 0x000fe20007ffe0ff */
[----:B------:R-:W-:Y:S01]  /*b9a0*/  IMAD R57, R64, c[0x0][0x49c], R57 ;  /* 0x0001270040397a24 */ /* 0x000fe200078e0239 */
[----:B------:R-:W-:Y:S01]  /*b9b0*/  IADD3 R8, P0, R0, R14, RZ ;  /* 0x0000000e00087210 */ /* 0x000fe20007f1e0ff */
[----:B------:R-:W-:Y:S01]  /*b9c0*/  IMAD R16, R101, c[0x0][0x3dc], R6 ;  /* 0x0000f70065107a24 */ /* 0x000fe200078e0206 */
[----:B------:R-:W-:-:S04]  /*b9d0*/  SHF.R.S32.HI R6, RZ, 0x1f, R0 ;  /* 0x0000001fff067819 */ /* 0x000fc80000011400 */
[----:B------:R-:W-:Y:S01]  /*b9e0*/  IADD3.X R9, R6, R15, R57, P0, !PT ;  /* 0x0000000f06097210 */ /* 0x000fe200007fe439 */
[----:B-1----:R-:W-:Y:S01]  /*b9f0*/  IMAD.WIDE.U32 R12, R101, c[0x0][0x3d8], R2 ;  /* 0x0000f600650c7a25 */ /* 0x002fe200078e0002 */
[----:B------:R-:W-:-:S05]  /*ba00*/  IADD3 R2, -R0, RZ, RZ ;  /* 0x000000ff00027210 */ /* 0x000fca0007ffe1ff */
[----:B------:R-:W-:Y:S01]  /*ba10*/  IMAD R2, R2, c[0x0][0x4e8], R10 ;  /* 0x00013a0002027a24 */ /* 0x000fe200078e020a */
[----:B------:R-:W-:Y:S02]  /*ba20*/  SEL R3, R7, 0xffffffe0, !P1 ;  /* 0xffffffe007037807 */ /* 0x000fe40004800000 */
[----:B------:R-:W-:Y:S02]  /*ba30*/  MOV R6, 0x40 ;  /* 0x0000004000067802 */ /* 0x000fe40000000f00 */
[----:B------:R-:W-:Y:S02]  /*ba40*/  SHF.R.S32.HI R7, RZ, 0x1f, R2 ;  /* 0x0000001fff077819 */ /* 0x000fe40000011402 */
[----:B------:R-:W-:Y:S02]  /*ba50*/  SEL R6, R6, 0xffffffc0, !P2 ;  /* 0xffffffc006067807 */ /* 0x000fe40005000000 */
[----:B------:R-:W-:Y:S01]  /*ba60*/  F2FP.BF16.PACK_AB R17, R109, R17 ;  /* 0x000000116d11723e */ /* 0x000fe200000010ff */
[----:B------:R-:W-:Y:S01]  /*ba70*/  IMAD R7, R7, c[0x0][0x488], RZ ;  /* 0x0001220007077a24 */ /* 0x000fe200078e02ff */
[----:B------:R-:W-:-:S02]  /*ba80*/  F2FP.BF16.PACK_AB R18, R111, R18 ;  /* 0x000000126f12723e */ /* 0x000fc400000010ff */
[----:B------:R-:W-:Y:S02]  /*ba90*/  F2FP.BF16.PACK_AB R19, R113, R19 ;  /* 0x000000137113723e */ /* 0x000fe400000010ff */
[----:B------:R-:W-:Y:S02]  /*baa0*/  F2FP.BF16.PACK_AB R22, R115, R22 ;  /* 0x000000167316723e */ /* 0x000fe400000010ff */
[----:B------:R-:W-:Y:S01]  /*bab0*/  IADD3 R0, R5, R3, RZ ;  /* 0x0000000305007210 */ /* 0x000fe20007ffe0ff */
[C---:B------:R-:W-:Y:S01]  /*bac0*/  IMAD R10, R2.reuse, c[0x0][0x48c], R7 ;  /* 0x00012300020a7a24 */ /* 0x040fe200078e0207 */
[----:B------:R-:W-:Y:S02]  /*bad0*/  F2FP.BF16.PACK_AB R21, R117, R21 ;  /* 0x000000157515723e */ /* 0x000fe400000010ff */
[----:B------:R-:W-:Y:S02]  /*bae0*/  F2FP.BF16.PACK_AB R20, R119, R20 ;  /* 0x000000147714723e */ /* 0x000fe400000010ff */
[----:B------:R-:W-:Y:S01]  /*baf0*/  IADD3 R15, R3, R4, RZ ;  /* 0x00000004030f7210 */ /* 0x000fe20007ffe0ff */
[----:B------:R-:W-:Y:S01]  /*bb00*/  IMAD.WIDE.U32 R8, R2, c[0x0][0x488], R8 ;  /* 0x0001220002087a25 */ /* 0x000fe200078e0008 */
[----:B------:R-:W-:-:S02]  /*bb10*/  F2FP.BF16.PACK_AB R23, R121, R23 ;  /* 0x000000177917723e */ /* 0x000fc400000010ff */
[----:B------:R-:W-:Y:S01]  /*bb20*/  F2FP.BF16.PACK_AB R24, R123, R24 ;  /* 0x000000187b18723e */ /* 0x000fe200000010ff */
[C---:B------:R-:W-:Y:S01]  /*bb30*/  IMAD.IADD R7, R6.reuse, 0x1, R4 ;  /* 0x0000000106077824 */ /* 0x040fe200078e0204 */
[----:B------:R-:W-:Y:S01]  /*bb40*/  IADD3 R3, R5, R6, RZ ;  /* 0x0000000605037210 */ /* 0x000fe20007ffe0ff */
[----:B------:R-:W-:Y:S01]  /*bb50*/  STS [R4], R17 ;  /* 0x0000001104007388 */ /* 0x000fe20000000800 */
[----:B------:R-:W-:Y:S02]  /*bb60*/  F2FP.BF16.PACK_AB R25, R125, R25 ;  /* 0x000000197d19723e */ /* 0x000fe400000010ff */
[----:B------:R-:W-:Y:S01]  /*bb70*/  F2FP.BF16.PACK_AB R27, R127, R27 ;  /* 0x0000001b7f1b723e */ /* 0x000fe200000010ff */
[----:B------:R-:W-:Y:S01]  /*bb80*/  STS [R4+0x400], R18 ;  /* 0x0004001204007388 */ /* 0x000fe20000000800 */
[----:B------:R-:W-:Y:S02]  /*bb90*/  F2FP.BF16.PACK_AB R43, R129, R43 ;  /* 0x0000002b812b723e */ /* 0x000fe400000010ff */
[----:B------:R-:W-:Y:S01]  /*bba0*/  F2FP.BF16.PACK_AB R42, R131, R42 ;  /* 0x0000002a832a723e */ /* 0x000fe200000010ff */
[----:B------:R-:W-:Y:S01]  /*bbb0*/  STS [R0+0x80], R19 ;  /* 0x0000801300007388 */ /* 0x000fe20000000800 */
[----:B------:R-:W-:-:S02]  /*bbc0*/  IADD3 R2, R6, R0, RZ ;  /* 0x0000000006027210 */ /* 0x000fc40007ffe0ff */
[----:B------:R-:W-:Y:S01]  /*bbd0*/  F2FP.BF16.PACK_AB R41, R133, R41 ;  /* 0x000000298529723e */ /* 0x000fe200000010ff */
[----:B------:R-:W-:Y:S01]  /*bbe0*/  STS [R0+0x480], R22 ;  /* 0x0004801600007388 */ /* 0x000fe20000000800 */
[----:B------:R-:W-:Y:S02]  /*bbf0*/  F2FP.BF16.PACK_AB R40, R135, R40 ;  /* 0x000000288728723e */ /* 0x000fe400000010ff */
[----:B------:R-:W-:Y:S01]  /*bc00*/  IADD3 R6, R15, R6, RZ ;  /* 0x000000060f067210 */ /* 0x000fe20007ffe0ff */
[----:B------:R-:W-:Y:S01]  /*bc10*/  STS [R15], R21 ;  /* 0x000000150f007388 */ /* 0x000fe20000000800 */
[----:B------:R-:W-:Y:S02]  /*bc20*/  F2FP.BF16.PACK_AB R39, R137, R39 ;  /* 0x000000278927723e */ /* 0x000fe400000010ff */
[----:B------:R-:W-:Y:S01]  /*bc30*/  F2FP.BF16.PACK_AB R38, R139, R38 ;  /* 0x000000268b26723e */ /* 0x000fe200000010ff */
[----:B------:R-:W-:Y:S01]  /*bc40*/  STS [R15+0x400], R20 ;  /* 0x000400140f007388 */ /* 0x000fe20000000800 */
[----:B------:R-:W-:-:S02]  /*bc50*/  F2FP.BF16.PACK_AB R37, R141, R37 ;  /* 0x000000258d25723e */ /* 0x000fc400000010ff */
[----:B------:R-:W-:Y:S01]  /*bc60*/  F2FP.BF16.PACK_AB R36, R143, R36 ;  /* 0x000000248f24723e */ /* 0x000fe200000010ff */
[----:B------:R-:W-:Y:S01]  /*bc70*/  STS [R3+0x80], R23 ;  /* 0x0000801703007388 */ /* 0x000fe20000000800 */
[----:B------:R-:W-:Y:S02]  /*bc80*/  F2FP.BF16.PACK_AB R35, R145, R35 ;  /* 0x000000239123723e */ /* 0x000fe400000010ff */
[----:B------:R-:W-:Y:S01]  /*bc90*/  F2FP.BF16.PACK_AB R34, R147, R34 ;  /* 0x000000229322723e */ /* 0x000fe200000010ff */
[----:B------:R-:W-:Y:S01]  /*bca0*/  STS [R3+0x480], R24 ;  /* 0x0004801803007388 */ /* 0x000fe20000000800 */
[----:B------:R-:W-:Y:S02]  /*bcb0*/  F2FP.BF16.PACK_AB R33, R149, R33 ;  /* 0x000000219521723e */ /* 0x000fe400000010ff */
[----:B------:R-:W-:Y:S01]  /*bcc0*/  F2FP.BF16.PACK_AB R32, R151, R32 ;  /* 0x000000209720723e */ /* 0x000fe200000010ff */
[----:B------:R-:W-:Y:S04]  /*bcd0*/  STS [R7], R25 ;  /* 0x0000001907007388 */ /* 0x000fe80000000800 */
[----:B------:R-:W-:Y:S04]  /*bce0*/  STS [R7+0x400], R27 ;  /* 0x0004001b07007388 */ /* 0x000fe80000000800 */
[----:B------:R-:W-:Y:S04]  /*bcf0*/  STS [R2+0x80], R43 ;  /* 0x0000802b02007388 */ /* 0x000fe80000000800 */
[----:B------:R-:W-:Y:S04]  /*bd00*/  STS [R2+0x480], R42 ;  /* 0x0004802a02007388 */ /* 0x000fe80000000800 */
[----:B------:R-:W-:Y:S04]  /*bd10*/  STS [R6], R41 ;  /* 0x0000002906007388 */ /* 0x000fe80000000800 */
[----:B------:R-:W-:Y:S04]  /*bd20*/  STS [R6+0x400], R40 ;  /* 0x0004002806007388 */ /* 0x000fe80000000800 */
[----:B------:R-:W-:Y:S04]  /*bd30*/  STS [R5+0x4080], R39 ;  /* 0x0040802705007388 */ /* 0x000fe80000000800 */
[----:B------:R-:W-:Y:S01]  /*bd40*/  STS [R5+0x4480], R38 ;  /* 0x0044802605007388 */ /* 0x000fe20000000800 */
[----:B------:R-:W-:-:S03]  /*bd50*/  F2FP.BF16.PACK_AB R53, R73, R53 ;  /* 0x000000354935723e */ /* 0x000fc600000010ff */
        /* <DEDUP_REMOVED lines=15> */
[----:B------:R-:W-:-:S03]  /*be50*/  LEA R14, P0, R8, c[0x0][0x450], 0x2 ;  /* 0x00011400080e7a11 */ /* 0x000fc600078010ff */
[----:B------:R-:W-:Y:S01]  /*be60*/  STS [R7+0x4000], R29 ;  /* 0x0040001d07007388 */ /* 0x000fe20000000800 */
[----:B------:R-:W-:-:S03]  /*be70*/  IADD3 R9, R9, R10, RZ ;  /* 0x0000000a09097210 */ /* 0x000fc60007ffe0ff */
        /* <DEDUP_REMOVED lines=13> */
[----:B------:R-:W-:-:S03]  /*bf50*/  LEA.HI.X R9, R8, c[0x0][0x454], R9, 0x2, P0 ;  /* 0x0001150008097a11 */ /* 0x000fc600000f1409 */
[----:B------:R-:W-:Y:S04]  /*bf60*/  STS [R4+0x8000], R53 ;  /* 0x0080003504007388 */ /* 0x000fe80000000800 */
[----:B------:R2:W-:Y:S04]  /*bf70*/  STS [R4+0x8400], R74 ;  /* 0x0084004a04007388 */ /* 0x0005e80000000800 */
[----:B------:R-:W-:Y:S04]  /*bf80*/  STS [R0+0x8080], R52 ;  /* 0x0080803400007388 */ /* 0x000fe80000000800 */
        /* <DEDUP_REMOVED lines=11> */
[----:B------:R-:W-:Y:S04]  /*c040*/  SHFL.IDX PT, R10, R14, RZ, 0x1c1f ;  /* 0x001c1fff0e0a7589 */ /* 0x000fe800000e0000 */
[----:B------:R-:W1:Y:S04]  /*c050*/  SHFL.IDX PT, R11, R9, RZ, 0x1c1f ;  /* 0x001c1fff090b7589 */ /* 0x000e6800000e0000 */
[----:B------:R-:W-:Y:S06]  /*c060*/  BAR.SYNC.DEFER_BLOCKING 0x1, 0x100 ;  /* 0x0044000000007b1d */ /* 0x000fec0000010000 */
[----:B------:R-:W-:Y:S04]  /*c070*/  SHFL.IDX PT, R8, R14, 0x1, 0x1c1f ;  /* 0x003c1f000e087f89 */ /* 0x000fe800000e0000 */
[----:B------:R-:W4:Y:S01]  /*c080*/  SHFL.IDX PT, R9, R9, 0x1, 0x1c1f ;  /* 0x003c1f0009097f89 */ /* 0x000f2200000e0000 */
[----:B--2---:R-:W-:-:S03]  /*c090*/  SHF.L.U32 R4, R71, 0x1, RZ ;  /* 0x0000000147047819 */ /* 0x004fc600000006ff */
[----:B-1----:R1:W-:Y:S04]  /*c0a0*/  @!P5 ST.E [R10.64], R60 ;  /* 0x0000003c0a00d985 */ /* 0x0023e8000c101908 */
[----:B----4-:R1:W-:Y:S04]  /*c0b0*/  @!P4 ST.E [R8.64], R58 ;  /* 0x0000003a0800c985 */ /* 0x0103e8000c101908 */
[----:B------:R1:W2:Y:S04]  /*c0c0*/  LDS.128 R32, [R4+0x1080] ;  /* 0x0010800004207984 */ /* 0x0002a80000000c00 */
[----:B------:R1:W4:Y:S04]  /*c0d0*/  LDS.128 R44, [R4+0x2080] ;  /* 0x00208000042c7984 */ /* 0x0003280000000c00 */
[----:B------:R1:W1:Y:S04]  /*c0e0*/  LDS.128 R52, [R4+0x3080] ;  /* 0x0030800004347984 */ /* 0x0002680000000c00 */
[----:B------:R1:W1:Y:S04]  /*c0f0*/  LDS.128 R28, [R4+0x5080] ;  /* 0x00508000041c7984 */ /* 0x0002680000000c00 */
[----:B------:R1:W1:Y:S04]  /*c100*/  LDS.128 R40, [R4+0x6080] ;  /* 0x0060800004287984 */ /* 0x0002680000000c00 */
[----:B------:R1:W1:Y:S04]  /*c110*/  LDS.128 R48, [R4+0x7080] ;  /* 0x0070800004307984 */ /* 0x0002680000000c00 */
[----:B------:R1:W1:Y:S04]  /*c120*/  LDS.128 R24, [R4+0x9080] ;  /* 0x0090800004187984 */ /* 0x0002680000000c00 */
[----:B------:R1:W1:Y:S04]  /*c130*/  LDS.128 R36, [R4+0xa080] ;  /* 0x00a0800004247984 */ /* 0x0002680000000c00 */
[----:B------:R1:W1:Y:S01]  /*c140*/  LDS.128 R56, [R4+0xb080] ;  /* 0x00b0800004387984 */ /* 0x0002620000000c00 */
[----:B------:R-:W-:-:S02]  /*c150*/  IADD3 R0, R13, R16, RZ ;  /* 0x000000100d007210 */ /* 0x000fc40007ffe0ff */
[----:B------:R-:W-:-:S04]  /*c160*/  LEA R21, P0, R12, c[0x0][0x380], 0x1 ;  /* 0x0000e0000c157a11 */ /* 0x000fc800078008ff */
[----:B------:R-:W-:Y:S02]  /*c170*/  LEA.HI.X R20, R12, c[0x0][0x384], R0, 0x1, P0 ;  /* 0x0000e1000c147a11 */ /* 0x000fe400000f0c00 */
[----:B---3--:R-:W-:Y:S01]  /*c180*/  ISETP.GE.AND P0, PT, R67, R61, PT ;  /* 0x0000003d4300720c */ /* 0x008fe20003f06270 */
[----:B------:R3:W1:Y:S01]  /*c190*/  SHFL.IDX PT, R2, R21, RZ, 0x181f ;  /* 0x00181fff15027589 */ /* 0x00066200000e0000 */
[----:B------:R-:W-:Y:S03]  /*c1a0*/  BSSY B0, `(.L_x_4) ;  /* 0x0000015000007945 */ /* 0x000fe60003800000 */
[----:B------:R3:W1:Y:S08]  /*c1b0*/  SHFL.IDX PT, R3, R20, RZ, 0x181f ;  /* 0x00181fff14037589 */ /* 0x00067000000e0000 */
[----:B------:R-:W-:Y:S05]  /*c1c0*/  @P0 BRA `(.L_x_5) ;  /* 0x0000012000000947 */ /* 0x000fea0003800000 */
[----:B--2-4-:R-:W2:Y:S01]  /*c1d0*/  LDS.128 R16, [R4+0x80] ;  /* 0x0000800004107984 */ /* 0x014ea20000000c00 */
[----:B-----5:R-:W-:-:S02]  /*c1e0*/  ISETP.GE.AND P1, PT, R65, c[0x0][0x3c8], PT ;  /* 0x0000f20041007a0c */ /* 0x020fc40003f26270 */
[----:B------:R-:W-:Y:S01]  /*c1f0*/  ISETP.GE.AND P0, PT, R63, c[0x0][0x3c8], PT ;  /* 0x0000f2003f007a0c */ /* 0x000fe20003f06270 */
[----:B------:R-:W4:Y:S01]  /*c200*/  LDS.128 R12, [R4+0x4080] ;  /* 0x00408000040c7984 */ /* 0x000f220000000c00 */
[----:B------:R-:W-:-:S03]  /*c210*/  ISETP.GE.AND P2, PT, R68, c[0x0][0x3c8], PT ;  /* 0x0000f20044007a0c */ /* 0x000fc60003f46270 */
[----:B-1----:R1:W3:Y:S08]  /*c220*/  LDS.128 R8, [R4+0x8080] ;  /* 0x0080800004087984 */ /* 0x0022f00000000c00 */
[----:B------:R-:W-:Y:S02]  /*c230*/  @!P0 SHF.R.S32.HI R0, RZ, 0x1f, R63 ;  /* 0x0000001fff008819 */ /* 0x000fe4000001143f */
[----:B------:R-:W-:-:S02]  /*c240*/  @!P2 IMAD.WIDE R6, R68, 0x2, R2 ;  /* 0x000000024406a825 */ /* 0x000fc400078e0202 */
[----:B------:R-:W-:-:S04]  /*c250*/  @!P0 LEA.HI R0, R0, R63, RZ, 0x3 ;  /* 0x0000003f00008211 */ /* 0x000fc800078f18ff */
[----:B------:R-:W-:Y:S02]  /*c260*/  @!P0 LOP3.LUT R0, R0, 0xfffffff8, RZ, 0xc0, !PT ;  /* 0xfffffff800008812 */ /* 0x000fe400078ec0ff */
[----:B-1----:R-:W-:-:S04]  /*c270*/  @!P1 SHF.R.S32.HI R4, RZ, 0x1f, R65 ;  /* 0x0000001fff049819 */ /* 0x002fc80000011441 */
[----:B------:R-:W-:-:S04]  /*c280*/  @!P1 LEA.HI R4, R4, R65, RZ, 0x3 ;  /* 0x0000004104049211 */ /* 0x000fc800078f18ff */
[----:B------:R-:W-:Y:S01]  /*c290*/  @!P1 LOP3.LUT R4, R4, 0xfffffff8, RZ, 0xc0, !PT ;  /* 0xfffffff804049812 */ /* 0x000fe200078ec0ff */
[----:B--2---:R1:W-:Y:S04]  /*c2a0*/  @!P2 ST.E.128 [R6.64], R16 ;  /* 0x000000100600a985 */ /* 0x0043e8000c101d08 */
[----:B------:R-:W-:-:S04]  /*c2b0*/  @!P1 IMAD.WIDE R4, R4, 0x2, R2 ;  /* 0x0000000204049825 */ /* 0x000fc800078e0202 */
[----:B------:R-:W-:Y:S01]  /*c2c0*/  @!P0 IMAD.WIDE R2, R0, 0x2, R2 ;  /* 0x0000000200028825 */ /* 0x000fe200078e0202 */
[----:B----4-:R1:W-:Y:S04]  /*c2d0*/  @!P1 ST.E.128 [R4.64], R12 ;  /* 0x0000000c04009985 */ /* 0x0103e8000c101d08 */
[----:B---3--:R1:W-:Y:S02]  /*c2e0*/  @!P0 ST.E.128 [R2.64], R8 ;  /* 0x0000000802008985 */ /* 0x0083e4000c101d08 */
.L_x_5:
[----:B--2-4-:R-:W-:Y:S05]  /*c2f0*/  BSYNC B0 ;  /* 0x0000000000007941 */ /* 0x014fea0003800000 */
.L_x_4:
[----:B------:R-:W-:Y:S01]  /*c300*/  IADD3 R0, R67, 0x20, RZ ;  /* 0x0000002043007810 */ /* 0x000fe20007ffe0ff */
[----:B-1----:R1:W2:Y:S01]  /*c310*/  SHFL.IDX PT, R3, R20, 0x1, 0x181f ;  /* 0x00381f0014037f89 */ /* 0x0022a200000e0000 */
[----:B------:R-:W-:Y:S02]  /*c320*/  BSSY B0, `(.L_x_6) ;  /* 0x0000013000007945 */ /* 0x000fe40003800000 */
[----:B------:R-:W-:Y:S01]  /*c330*/  ISETP.GE.AND P0, PT, R0, R61, PT ;  /* 0x0000003d0000720c */ /* 0x000fe20003f06270 */
[----:B------:R1:W4:-:S12]  /*c340*/  SHFL.IDX PT, R2, R21, 0x1, 0x181f ;  /* 0x00381f0015027f89 */ /* 0x00031800000e0000 */
[----:B------:R-:W-:Y:S05]  /*c350*/  @P0 BRA `(.L_x_7) ;  /* 0x000000f000000947 */ /* 0x000fea0003800000 */
[----:B-----5:R-:W-:Y:S02]  /*c360*/  ISETP.GE.AND P1, PT, R65, c[0x0][0x3c8], PT ;  /* 0x0000f20041007a0c */ /* 0x020fe40003f26270 */
[----:B------:R-:W-:Y:S02]  /*c370*/  ISETP.GE.AND P0, PT, R63, c[0x0][0x3c8], PT ;  /* 0x0000f2003f007a0c */ /* 0x000fe40003f06270 */
[----:B------:R-:W-:-:S09]  /*c380*/  ISETP.GE.AND P2, PT, R68, c[0x0][0x3c8], PT ;  /* 0x0000f20044007a0c */ /* 0x000fd20003f46270 */
[----:B------:R-:W-:Y:S02]  /*c390*/  @!P1 SHF.R.S32.HI R4, RZ, 0x1f, R65 ;  /* 0x0000001fff049819 */ /* 0x000fe40000011441 */
[----:B------:R-:W-:Y:S02]  /*c3a0*/  @!P0 SHF.R.S32.HI R0, RZ, 0x1f, R63 ;  /* 0x0000001fff008819 */ /* 0x000fe4000001143f */
[----:B------:R-:W-:Y:S01]  /*c3b0*/  @!P1 LEA.HI R4, R4, R65, RZ, 0x3 ;  /* 0x0000004104049211 */ /* 0x000fe200078f18ff */
[--C-:B--2-4-:R-:W-:Y:S01]  /*c3c0*/  @!P2 IMAD.WIDE R6, R68, 0x2, R2.reuse ;  /* 0x000000024406a825 */ /* 0x114fe200078e0202 */
[----:B------:R-:W-:Y:S02]  /*c3d0*/  @!P0 LEA.HI R0, R0, R63, RZ, 0x3 ;  /* 0x0000003f00008211 */ /* 0x000fe400078f18ff */
[----:B------:R-:W-:Y:S02]  /*c3e0*/  @!P1 LOP3.LUT R4, R4, 0xfffffff8, RZ, 0xc0, !PT ;  /* 0xfffffff804049812 */ /* 0x000fe400078ec0ff */
[----:B------:R-:W-:Y:S01]  /*c3f0*/  @!P0 LOP3.LUT R0, R0, 0xfffffff8, RZ, 0xc0, !PT ;  /* 0xfffffff800008812 */ /* 0x000fe200078ec0ff */
[----:B------:R2:W-:Y:S02]  /*c400*/  @!P2 ST.E.128 [R6.64], R32 ;  /* 0x000000200600a985 */ /* 0x0005e4000c101d08 */
[----:B------:R-:W-:-:S04]  /*c410*/  @!P1 IMAD.WIDE R4, R4, 0x2, R2 ;  /* 0x0000000204049825 */ /* 0x000fc800078e0202 */
[----:B------:R-:W-:Y:S01]  /*c420*/  @!P0 IMAD.WIDE R2, R0, 0x2, R2 ;  /* 0x0000000200028825 */ /* 0x000fe200078e0202 */
[----:B------:R2:W-:Y:S04]  /*c430*/  @!P1 ST.E.128 [R4.64], R28 ;  /* 0x0000001c04009985 */ /* 0x0005e8000c101d08 */
[----:B------:R2:W-:Y:S02]  /*c440*/  @!P0 ST.E.128 [R2.64], R24 ;  /* 0x0000001802008985 */ /* 0x0005e4000c101d08 */
.L_x_7:
[----:B------:R-:W-:Y:S05]  /*c450*/  BSYNC B0 ;  /* 0x0000000000007941 */ /* 0x000fea0003800000 */
.L_x_6:
[----:B------:R-:W-:Y:S01]  /*c460*/  IADD3 R0, R67, 0x40, RZ ;  /* 0x0000004043007810 */ /* 0x000fe20007ffe0ff */
[----:B--2---:R2:W1:Y:S01]  /*c470*/  SHFL.IDX PT, R3, R20, 0x2, 0x181f ;  /* 0x00581f0014037f89 */ /* 0x00446200000e0000 */
[----:B------:R-:W-:Y:S02]  /*c480*/  BSSY B0, `(.L_x_8) ;  /* 0x0000013000007945 */ /* 0x000fe40003800000 */
[----:B------:R-:W-:Y:S01]  /*c490*/  ISETP.GE.AND P0, PT, R0, R61, PT ;  /* 0x0000003d0000720c */ /* 0x000fe20003f06270 */
[----:B----4-:R2:W4:-:S12]  /*c4a0*/  SHFL.IDX PT, R2, R21, 0x2, 0x181f ;  /* 0x00581f0015027f89 */ /* 0x01051800000e0000 */
[----:B------:R-:W-:Y:S05]  /*c4b0*/  @P0 BRA `(.L_x_9) ;  /* 0x000000f000000947 */ /* 0x000fea0003800000 */
[----:B-----5:R-:W-:Y:S02]  /*c4c0*/  ISETP.GE.AND P1, PT, R65, c[0x0][0x3c8], PT ;  /* 0x0000f20041007a0c */ /* 0x020fe40003f26270 */
[----:B------:R-:W-:Y:S02]  /*c4d0*/  ISETP.GE.AND P0, PT, R63, c[0x0][0x3c8], PT ;  /* 0x0000f2003f007a0c */ /* 0x000fe40003f06270 */
[----:B------:R-:W-:-:S09]  /*c4e0*/  ISETP.GE.AND P2, PT, R68, c[0x0][0x3c8], PT ;  /* 0x0000f20044007a0c */ /* 0x000fd20003f46270 */
[----:B------:R-:W-:Y:S02]  /*c4f0*/  @!P1 SHF.R.S32.HI R4, RZ, 0x1f, R65 ;  /* 0x0000001fff049819 */ /* 0x000fe40000011441 */
[----:B------:R-:W-:Y:S02]  /*c500*/  @!P0 SHF.R.S32.HI R0, RZ, 0x1f, R63 ;  /* 0x0000001fff008819 */ /* 0x000fe4000001143f */
[----:B------:R-:W-:Y:S01]  /*c510*/  @!P1 LEA.HI R4, R4, R65, RZ, 0x3 ;  /* 0x0000004104049211 */ /* 0x000fe200078f18ff */
[--C-:B-1--4-:R-:W-:Y:S01]  /*c520*/  @!P2 IMAD.WIDE R6, R68, 0x2, R2.reuse ;  /* 0x000000024406a825 */ /* 0x112fe200078e0202 */
        /* <DEDUP_REMOVED lines=8> */
.L_x_9:
[----:B------:R-:W-:Y:S05]  /*c5b0*/  BSYNC B0 ;  /* 0x0000000000007941 */ /* 0x000fea0003800000 */
.L_x_8:
[----:B------:R-:W-:Y:S01]  /*c5c0*/  IADD3 R0, R67, 0x60, RZ ;  /* 0x0000006043007810 */ /* 0x000fe20007ffe0ff */
[----:B-1----:R1:W2:Y:S03]  /*c5d0*/  SHFL.IDX PT, R7, R20, 0x3, 0x181f ;  /* 0x00781f0014077f89 */ /* 0x0022a600000e0000 */
[----:B------:R-:W-:Y:S01]  /*c5e0*/  ISETP.GE.AND P0, PT, R0, R61, PT ;  /* 0x0000003d0000720c */ /* 0x000fe20003f06270 */
[----:B------:R1:W3:-:S12]  /*c5f0*/  SHFL.IDX PT, R6, R21, 0x3, 0x181f ;  /* 0x00781f0015067f89 */ /* 0x0002d800000e0000 */
[----:B------:R-:W-:Y:S05]  /*c600*/  @P0 EXIT ;  /* 0x000000000000094d */ /* 0x000fea0003800000 */
[----:B-----5:R-:W-:Y:S02]  /*c610*/  ISETP.GE.AND P0, PT, R65, c[0x0][0x3c8], PT ;  /* 0x0000f20041007a0c */ /* 0x020fe40003f06270 */
[----:B------:R-:W-:-:S11]  /*c620*/  ISETP.GE.AND P1, PT, R68, c[0x0][0x3c8], PT ;  /* 0x0000f20044007a0c */ /* 0x000fd60003f26270 */
[----:B------:R-:W-:Y:S02]  /*c630*/  @!P0 SHF.R.S32.HI R0, RZ, 0x1f, R65 ;  /* 0x0000001fff008819 */ /* 0x000fe40000011441 */
[----:B--23--:R-:W-:Y:S02]  /*c640*/  @!P1 IMAD.WIDE R4, R68, 0x2, R6 ;  /* 0x0000000244049825 */ /* 0x00cfe400078e0206 */
[----:B------:R-:W-:-:S03]  /*c650*/  @!P0 LEA.HI R0, R0, R65, RZ, 0x3 ;  /* 0x0000004100008211 */ /* 0x000fc600078f18ff */
[----:B------:R2:W-:Y:S01]  /*c660*/  @!P1 ST.E.128 [R4.64], R52 ;  /* 0x0000003404009985 */ /* 0x0005e2000c101d08 */
[----:B------:R-:W-:-:S05]  /*c670*/  @!P0 LOP3.LUT R0, R0, 0xfffffff8, RZ, 0xc0, !PT ;  /* 0xfffffff800008812 */ /* 0x000fca00078ec0ff */
[----:B----4-:R-:W-:-:S05]  /*c680*/  @!P0 IMAD.WIDE R2, R0, 0x2, R6 ;  /* 0x0000000200028825 */ /* 0x010fca00078e0206 */
[----:B------:R2:W-:Y:S01]  /*c690*/  @!P0 ST.E.128 [R2.64], R48 ;  /* 0x0000003002008985 */ /* 0x0005e2000c101d08 */
[----:B------:R-:W-:-:S13]  /*c6a0*/  ISETP.GE.AND P0, PT, R63, c[0x0][0x3c8], PT ;  /* 0x0000f2003f007a0c */ /* 0x000fda0003f06270 */
[----:B------:R-:W-:Y:S05]  /*c6b0*/  @P0 EXIT ;  /* 0x000000000000094d */ /* 0x000fea0003800000 */
[----:B------:R-:W-:-:S04]  /*c6c0*/  SHF.R.S32.HI R0, RZ, 0x1f, R63 ;  /* 0x0000001fff007819 */ /* 0x000fc8000001143f */
[----:B------:R-:W-:-:S04]  /*c6d0*/  LEA.HI R0, R0, R63, RZ, 0x3 ;  /* 0x0000003f00007211 */ /* 0x000fc800078f18ff */
[----:B------:R-:W-:-:S05]  /*c6e0*/  LOP3.LUT R0, R0, 0xfffffff8, RZ, 0xc0, !PT ;  /* 0xfffffff800007812 */ /* 0x000fca00078ec0ff */
[----:B--2---:R-:W-:-:S05]  /*c6f0*/  IMAD.WIDE R2, R0, 0x2, R6 ;  /* 0x0000000200027825 */ /* 0x004fca00078e0206 */
[----:B------:R-:W-:Y:S01]  /*c700*/  ST.E.128 [R2.64], R56 ;  /* 0x0000003802007985 */ /* 0x000fe2000c101d08 */
[----:B------:R-:W-:Y:S05]  /*c710*/  EXIT ;  /* 0x000000000000794d */ /* 0x000fea0003800000 */
.L_x_10:
[----:B------:R-:W-:-:S00]  /*c720*/  BRA `(.L_x_10) ;  /* 0xfffffff000007947 */ /* 0x000fc0000383ffff */
[----:B------:R-:W-:-:S00]  /*c730*/  NOP ;  /* 0x0000000000007918 */ /* 0x000fc00000000000 */
        /* <DEDUP_REMOVED lines=12> */
.L_x_1331:


//--------------------- .text._ZN7cutlass13device_kernelIN5flash19enable_sm80_to_sm89INS1_16FlashAttnFwdSm80INS1_25CollectiveMainloopFwdSm80ILi8ELi1ELb1EN4cute5tupleIJNS5_1CILi128EEENS7_ILi96EEENS7_ILi192EEEEEELi192ENS_10bfloat16_tEfNS_4arch4Sm80ELb0ELb0ELb1ELb1ELb0ELb0ELb1ELb0EEENS1_21CollectiveEpilogueFwdINS6_IJS8_SA_S9_EEENS6_IJNS7_ILi1EEESI_SI_EEESC_SE_Li256ELb1ELb1ELb0ELb0EEENS1_19SingleTileSchedulerILb1ELb0ELb1ELi128EEEEEEEEEvNT_6ParamsE --------------------------
	.section	.text._ZN7cutlass13device_kernelIN5flash19enable_sm80_to_sm89INS1_16FlashAttnFwdSm80INS1_25CollectiveMainloopFwdSm80ILi8ELi1ELb1EN4cute5tupleIJNS5_1CILi128EEENS7_ILi96EEENS7_ILi192EEEEEELi192ENS_10bfloat16_tEfNS_4arch4Sm80ELb0ELb0ELb1ELb1ELb0ELb0ELb1ELb0EEENS1_21CollectiveEpilogueFwdINS6_IJS8_SA_S9_EEENS6_IJNS7_ILi1EEESI_SI_EEESC_SE_Li256ELb1ELb1ELb0ELb0EEENS1_19SingleTileSchedulerILb1ELb0ELb1ELi128EEEEEEEEEvNT_6ParamsE,"ax",@progbits
	.sectioninfo	@"SHI_REGISTERS=255"
	.align	128
.text._ZN7cutlass13device_kernelIN5flash19enable_sm80_to_sm89INS1_16FlashAttnFwdSm80INS1_25CollectiveMainloopFwdSm80ILi8ELi1ELb1EN4cute5tupleIJNS5_1CILi128EEENS7_ILi96EEENS7_ILi192EEEEEELi192ENS_10bfloat16_tEfNS_4arch4Sm80ELb0ELb0ELb1ELb1ELb0ELb0ELb1ELb0EEENS1_21CollectiveEpilogueFwdINS6_IJS8_SA_S9_EEENS6_IJNS7_ILi1EEESI_SI_EEESC_SE_Li256ELb1ELb1ELb0ELb0EEENS1_19SingleTileSchedulerILb1ELb0ELb1ELi128EEEEEEEEEvNT_6ParamsE:
        .type           _ZN7cutlass13device_kernelIN5flash19enable_sm80_to_sm89INS1_16FlashAttnFwdSm80INS1_25CollectiveMainloopFwdSm80ILi8ELi1ELb1EN4cute5tupleIJNS5_1CILi128EEENS7_ILi96EEENS7_ILi192EEEEEELi192ENS_10bfloat16_tEfNS_4arch4Sm80ELb0ELb0ELb1ELb1ELb0ELb0ELb1ELb0EEENS1_21CollectiveEpilogueFwdINS6_IJS8_SA_S9_EEENS6_IJNS7_ILi1EEESI_SI_EEESC_SE_Li256ELb1ELb1ELb0ELb0EEENS1_19SingleTileSchedulerILb1ELb0ELb1ELi128EEEEEEEEEvNT_6ParamsE,@function
        .size           _ZN7cutlass13device_kernelIN5flash19enable_sm80_to_sm89INS1_16FlashAttnFwdSm80INS1_25CollectiveMainloopFwdSm80ILi8ELi1ELb1EN4cute5tupleIJNS5_1CILi128EEENS7_ILi96EEENS7_ILi192EEEEEELi192ENS_10bfloat16_tEfNS_4arch4Sm80ELb0ELb0ELb1ELb1ELb0ELb0ELb1ELb0EEENS1_21CollectiveEpilogueFwdINS6_IJS8_SA_S9_EEENS6_IJNS7_ILi1EEESI_SI_EEESC_SE_Li256ELb1ELb1ELb0ELb0EEENS1_19SingleTileSchedulerILb1ELb0ELb1ELi128EEEEEEEEEvNT_6ParamsE,(.L_x_1332 - _ZN7cutlass13device_kernelIN5flash19enable_sm80_to_sm89INS1_16FlashAttnFwdSm80INS1_25CollectiveMainloopFwdSm80ILi8ELi1ELb1EN4cute5tupleIJNS5_1CILi128EEENS7_ILi96EEENS7_ILi192EEEEEELi192ENS_10bfloat16_tEfNS_4arch4Sm80ELb0ELb0ELb1ELb1ELb0ELb0ELb1ELb0EEENS1_21CollectiveEpilogueFwdINS6_IJS8_SA_S9_EEENS6_IJNS7_ILi1EEESI_SI_EEESC_SE_Li256ELb1ELb1ELb0ELb0EEENS1_19SingleTileSchedulerILb1ELb0ELb1ELi128EEEEEEEEEvNT_6ParamsE)
        .other          _ZN7cutlass13device_kernelIN5flash19enable_sm80_to_sm89INS1_16FlashAttnFwdSm80INS1_25CollectiveMainloopFwdSm80ILi8ELi1ELb1EN4cute5tupleIJNS5_1CILi128EEENS7_ILi96EEENS7_ILi192EEEEEELi192ENS_10bfloat16_tEfNS_4arch4Sm80ELb0ELb0ELb1ELb1ELb0ELb0ELb1ELb0EEENS1_21CollectiveEpilogueFwdINS6_IJS8_SA_S9_EEENS6_IJNS7_ILi1EEESI_SI_EEESC_SE_Li256ELb1ELb1ELb0ELb0EEENS1_19SingleTileSchedulerILb1ELb0ELb1ELi128EEEEEEEEEvNT_6ParamsE,@"STO_CUDA_ENTRY STV_DEFAULT"
_ZN7cutlass13device_kernelIN5flash19enable_sm80_to_sm89INS1_16FlashAttnFwdSm80INS1_25CollectiveMainloopFwdSm80ILi8ELi1ELb1EN4cute5tupleIJNS5_1CILi128EEENS7_ILi96EEENS7_ILi192EEEEEELi192ENS_10bfloat16_tEfNS_4arch4Sm80ELb0ELb0ELb1ELb1ELb0ELb0ELb1ELb0EEENS1_21CollectiveEpilogueFwdINS6_IJS8_SA_S9_EEENS6_IJNS7_ILi1EEESI_SI_EEESC_SE_Li256ELb1ELb1ELb0ELb0EEENS1_19SingleTileSchedulerILb1ELb0ELb1ELi128EEEEEEEEEvNT_6ParamsE:
[----:B------:R-:W-:Y:S02]  /*0000*/  MOV R1, c[0x0][0x28] ;  /* 0x00000a0000017a02 */ /* 0x000fe40000000f00 */
[----:B------:R-:W1:Y:S01]  /*0010*/  S2R R125, SR_TID.X ;  /* 0x00000000007d7919 */ /* 0x000e620000002100 */
[----:B------:R-:W-:Y:S01]  /*0020*/  IMAD.MOV.U32 R26, RZ, RZ, 0x4 ;  /* 0x00000004ff1a7424 */ /* 0x000fe200078e00ff */
[----:B------:R-:W-:Y:S01]  /*0030*/  ULDC.64 UR4, c[0x0][0x118] ;  /* 0x0000460000047ab9 */ /* 0x000fe20000000a00 */
[----:B------:R-:W-:Y:S01]  /*0040*/  IADD3 R1, R1, -0x68, RZ ;  /* 0xffffff9801017810 */ /* 0x000fe20007ffe0ff */
[----:B------:R-:W2:Y:S04]  /*0050*/  S2R R5, SR_CTAID.Z ;  /* 0x0000000000057919 */ /* 0x000ea80000002700 */
[----:B------:R-:W3:Y:S01]  /*0060*/  S2R R39, SR_CTAID.X ;  /* 0x0000000000277919 */ /* 0x000ee20000002500 */
[----:B-1----:R-:W-:Y:S01]  /*0070*/  SHF.R.U32.HI R0, RZ, 0x5, R125 ;  /* 0x00000005ff007819 */ /* 0x002fe2000001167d */
[----:B--2---:R-:W-:-:S05]  /*0080*/  IMAD.WIDE R2, R5, R26, c[0x0][0x568] ;  /* 0x00015a0005027625 */ /* 0x004fca00078e021a */
[----:B------:R-:W1:Y:S02]  /*0090*/  SHFL.IDX PT, R0, R0, RZ, 0x1f ;  /* 0x00001fff00007589 */ /* 0x000e6400000e0000 */
[----:B-1----:R-:W-:-:S13]  /*00a0*/  ISETP.NE.AND P0, PT, R0, RZ, PT ;  /* 0x000000ff0000720c */ /* 0x002fda0003f05270 */
[----:B------:R-:W-:Y:S05]  /*00b0*/  @!P0 BRA `(.L_x_11) ;  /* 0x0000014000008947 */ /* 0x000fea0003800000 */
[----:B---3--:R-:W-:-:S04]  /*00c0*/  ISETP.NE.U32.AND P0, PT, RZ, c[0x0][0x568], PT ;  /* 0x00015a00ff007a0c */ /* 0x008fc80003f05070 */
[----:B------:R-:W-:-:S13]  /*00d0*/  ISETP.NE.AND.EX P0, PT, RZ, c[0x0][0x56c], PT, P0 ;  /* 0x00015b00ff007a0c */ /* 0x000fda0003f05300 */
[----:B------:R-:W-:Y:S05]  /*00e0*/  @!P0 BRA `(.L_x_12) ;  /* 0x0000002000008947 */ /* 0x000fea0003800000 */
[----:B------:R1:W5:Y:S01]  /*00f0*/  LDG.E R0, [R2.64] ;  /* 0x0000000402007981 */ /* 0x000362000c1e1900 */
[----:B------:R-:W-:Y:S05]  /*0100*/  BRA `(.L_x_13) ;  /* 0x0000009000007947 */ /* 0x000fea0003800000 */
.L_x_12:
[----:B------:R-:W-:-:S04]  /*0110*/  ISETP.NE.U32.AND P0, PT, RZ, c[0x0][0x560], PT ;  /* 0x00015800ff007a0c */ /* 0x000fc80003f05070 */
[----:B------:R-:W-:-:S13]  /*0120*/  ISETP.NE.AND.EX P0, PT, RZ, c[0x0][0x564], PT, P0 ;  /* 0x00015900ff007a0c */ /* 0x000fda0003f05300 */
[----:B------:R-:W-:Y:S05]  /*0130*/  @!P0 BRA `(.L_x_14) ;  /* 0x0000005000008947 */ /* 0x000fea0003800000 */
[----:B------:R-:W-:-:S05]  /*0140*/  IMAD.WIDE R2, R5, R26, c[0x0][0x560] ;  /* 0x0001580005027625 */ /* 0x000fca00078e021a */
[----:B------:R-:W2:Y:S04]  /*0150*/  LDG.E R4, [R2.64] ;  /* 0x0000000402047981 */ /* 0x000ea8000c1e1900 */
[----:B------:R-:W2:Y:S02]  /*0160*/  LDG.E R0, [R2.64+0x4] ;  /* 0x0000040402007981 */ /* 0x000ea4000c1e1900 */
[----:B--2---:R-:W-:Y:S01]  /*0170*/  IADD3 R0, -R4, R0, RZ ;  /* 0x0000000004007210 */ /* 0x004fe20007ffe1ff */
[----:B------:R-:W-:Y:S05]  /*0180*/  BRA `(.L_x_13) ;  /* 0x0000001000007947 */ /* 0x000fea0003800000 */
.L_x_14:
[----:B------:R-:W-:-:S05]  /*0190*/  MOV R0, c[0x0][0x54c] ;  /* 0x0001530000007a02 */ /* 0x000fca0000000f00 */
.L_x_13:
[----:B-----5:R-:W-:Y:S01]  /*01a0*/  IMAD R0, R0, c[0x0][0x548], RZ ;  /* 0x0001520000007a24 */ /* 0x020fe200078e02ff */
[----:B-1----:R-:W-:-:S04]  /*01b0*/  SHF.L.U32 R2, R39, 0x7, RZ ;  /* 0x0000000727027819 */ /* 0x002fc800000006ff */
[----:B------:R-:W-:-:S04]  /*01c0*/  ISETP.GE.AND P0, PT, R2, R0, PT ;  /* 0x000000000200720c */ /* 0x000fc80003f06270 */
[----:B------:R-:W-:-:S05]  /*01d0*/  SEL R0, R5, 0xffffffff, !P0 ;  /* 0xffffffff05007807 */ /* 0x000fca0004000000 */
[----:B------:R1:W-:Y:S01]  /*01e0*/  STL [R1+0x20], R0 ;  /* 0x0000200001007387 */ /* 0x0003e20000100800 */
[----:B------:R-:W-:Y:S05]  /*01f0*/  BRA `(.L_x_15) ;  /* 0x0000013000007947 */ /* 0x000fea0003800000 */
.L_x_11:
[----:B---3--:R-:W-:-:S04]  /*0200*/  ISETP.NE.U32.AND P0, PT, RZ, c[0x0][0x568], PT ;  /* 0x00015a00ff007a0c */ /* 0x008fc80003f05070 */
[----:B------:R-:W-:-:S13]  /*0210*/  ISETP.NE.AND.EX P0, PT, RZ, c[0x0][0x56c], PT, P0 ;  /* 0x00015b00ff007a0c */ /* 0x000fda0003f05300 */
[----:B------:R-:W-:Y:S05]  /*0220*/  @!P0 BRA `(.L_x_16) ;  /* 0x0000002000008947 */ /* 0x000fea0003800000 */
[----:B------:R1:W5:Y:S01]  /*0230*/  LDG.E R0, [R2.64] ;  /* 0x0000000402007981 */ /* 0x000362000c1e1900 */
[----:B------:R-:W-:Y:S05]  /*0240*/  BRA `(.L_x_17) ;  /* 0x0000009000007947 */ /* 0x000fea0003800000 */
.L_x_16:
        /* <DEDUP_REMOVED lines=8> */
.L_x_18:
[----:B------:R-:W-:-:S05]  /*02d0*/  MOV R0, c[0x0][0x54c] ;  /* 0x0001530000007a02 */ /* 0x000fca0000000f00 */
.L_x_17:
[----:B-----5:R-:W-:Y:S01]  /*02e0*/  IMAD R0, R0, c[0x0][0x548], RZ ;  /* 0x0001520000007a24 */ /* 0x020fe200078e02ff */
[----:B-1----:R-:W-:-:S04]  /*02f0*/  SHF.L.U32 R2, R39, 0x7, RZ ;  /* 0x0000000727027819 */ /* 0x002fc800000006ff */
[----:B------:R-:W-:-:S04]  /*0300*/  ISETP.GE.AND P0, PT, R2, R0, PT ;  /* 0x000000000200720c */ /* 0x000fc80003f06270 */
[----:B------:R-:W-:-:S05]  /*0310*/  SEL R0, R5, 0xffffffff, !P0 ;  /* 0xffffffff05007807 */ /* 0x000fca0004000000 */
[----:B------:R1:W-:Y:S04]  /*0320*/  STL [R1+0x20], R0 ;  /* 0x0000200001007387 */ /* 0x0003e80000100800 */
.L_x_15:
[----:B------:R-:W2:Y:S02]  /*0330*/  LDL R40, [R1+0x20] ;  /* 0x0000200001287983 */ /* 0x000ea40000100800 */
[----:B--2---:R-:W-:-:S13]  /*0340*/  ISETP.GE.AND P0, PT, R40, RZ, PT ;  /* 0x000000ff2800720c */ /* 0x004fda0003f06270 */
[----:B------:R-:W-:Y:S05]  /*0350*/  @!P0 EXIT ;  /* 0x000000000000894d */ /* 0x000fea0003800000 */
[----:B------:R-:W-:Y:S01]  /*0360*/  ISETP.NE.U32.AND P2, PT, RZ, c[0x0][0x370], PT ;  /* 0x0000dc00ff007a0c */ /* 0x000fe20003f45070 */
[----:B------:R-:W-:Y:S01]  /*0370*/  CS2R R10, SRZ ;  /* 0x00000000000a7805 */ /* 0x000fe2000001ff00 */
[----:B------:R-:W-:Y:S01]  /*0380*/  ISETP.NE.U32.AND P1, PT, RZ, c[0x0][0x360], PT ;  /* 0x0000d800ff007a0c */ /* 0x000fe20003f25070 */
[----:B------:R-:W-:Y:S01]  /*0390*/  IMAD.MOV.U32 R13, RZ, RZ, c[0x0][0x168] ;  /* 0x00005a00ff0d7624 */ /* 0x000fe200078e00ff */
[----:B------:R-:W-:Y:S01]  /*03a0*/  ISETP.NE.AND.EX P2, PT, RZ, c[0x0][0x374], PT, P2 ;  /* 0x0000dd00ff007a0c */ /* 0x000fe20003f45320 */
[----:B------:R-:W-:Y:S01]  /*03b0*/  IMAD.MOV.U32 R12, RZ, RZ, RZ ;  /* 0x000000ffff0c7224 */ /* 0x000fe200078e00ff */
[----:B------:R-:W-:Y:S01]  /*03c0*/  ISETP.NE.AND.EX P1, PT, RZ, c[0x0][0x364], PT, P1 ;  /* 0x0000d900ff007a0c */ /* 0x000fe20003f25310 */
[CC--:B------:R-:W-:Y:S01]  /*03d0*/  IMAD.WIDE R4, R40.reuse, R26.reuse, c[0x0][0x348] ;  /* 0x0000d20028047625 */ /* 0x0c0fe200078e021a */
[----:B------:R-:W-:Y:S02]  /*03e0*/  ISETP.NE.U32.AND P0, PT, RZ, c[0x0][0x348], PT ;  /* 0x0000d200ff007a0c */ /* 0x000fe40003f05070 */
[----:B------:R-:W-:Y:S01]  /*03f0*/  ISETP.NE.U32.AND P3, PT, RZ, c[0x0][0x350], PT ;  /* 0x0000d400ff007a0c */ /* 0x000fe20003f65070 */
[----:B------:R-:W-:Y:S01]  /*0400*/  IMAD.WIDE R2, R40, R26, c[0x0][0x350] ;  /* 0x0000d40028027625 */ /* 0x000fe200078e021a */
[----:B------:R-:W-:-:S02]  /*0410*/  ISETP.NE.AND.EX P0, PT, RZ, c[0x0][0x34c], PT, P0 ;  /* 0x0000d300ff007a0c */ /* 0x000fc40003f05300 */
[----:B------:R-:W-:-:S03]  /*0420*/  ISETP.NE.AND.EX P3, PT, RZ, c[0x0][0x354], PT, P3 ;  /* 0x0000d500ff007a0c */ /* 0x000fc60003f65330 */
[----:B------:R-:W-:-:S04]  /*0430*/  @P2 IMAD.WIDE R8, R40, R26, c[0x0][0x370] ;  /* 0x0000dc0028082625 */ /* 0x000fc800078e021a */
[----:B------:R-:W-:Y:S01]  /*0440*/  @P1 IMAD.WIDE R6, R40, R26, c[0x0][0x360] ;  /* 0x0000d80028061625 */ /* 0x000fe200078e021a */
[----:B------:R2:W5:Y:S04]  /*0450*/  @P2 LDG.E R11, [R8.64] ;  /* 0x00000004080b2981 */ /* 0x000568000c1e1900 */
[----:B------:R2:W5:Y:S04]  /*0460*/  @P1 LDG.E R13, [R6.64] ;  /* 0x00000004060d1981 */ /* 0x000568000c1e1900 */
[----:B------:R2:W5:Y:S04]  /*0470*/  @P0 LDG.E R10, [R4.64] ;  /* 0x00000004040a0981 */ /* 0x000568000c1e1900 */
[----:B------:R2:W5:Y:S01]  /*0480*/  @P3 LDG.E R12, [R2.64] ;  /* 0x00000004020c3981 */ /* 0x000562000c1e1900 */
[----:B-1----:R-:W-:Y:S01]  /*0490*/  IMAD.MOV.U32 R0, RZ, RZ, c[0x0][0x1d0] ;  /* 0x00007400ff007624 */ /* 0x002fe200078e00ff */
[----:B------:R-:W-:Y:S05]  /*04a0*/  @P1 BRA `(.L_x_19) ;  /* 0x0000004000001947 */ /* 0x000fea0003800000 */
[----:B------:R-:W-:Y:S05]  /*04b0*/  @!P0 BRA `(.L_x_19) ;  /* 0x0000003000008947 */ /* 0x000fea0003800000 */
[----:B--2---:R1:W2:Y:S04]  /*04c0*/  LDG.E R6, [R4.64] ;  /* 0x0000000404067981 */ /* 0x0042a8000c1e1900 */
[----:B-1----:R-:W2:Y:S02]  /*04d0*/  LDG.E R4, [R4.64+0x4] ;  /* 0x0000040404047981 */ /* 0x002ea4000c1e1900 */
[----:B--2--5:R-:W-:-:S02]  /*04e0*/  IADD3 R13, -R6, R4, RZ ;  /* 0x00000004060d7210 */ /* 0x024fc40007ffe1ff */
.L_x_19:
[----:B------:R-:W-:-:S04]  /*04f0*/  ISETP.NE.U32.AND P1, PT, RZ, c[0x0][0x368], PT ;  /* 0x0000da00ff007a0c */ /* 0x000fc80003f25070 */
[----:B------:R-:W-:-:S13]  /*0500*/  ISETP.NE.AND.EX P1, PT, RZ, c[0x0][0x36c], PT, P1 ;  /* 0x0000db00ff007a0c */ /* 0x000fda0003f25310 */
[----:B------:R-:W-:Y:S05]  /*0510*/  @!P1 BRA `(.L_x_20) ;  /* 0x0000003000009947 */ /* 0x000fea0003800000 */
[----:B--2---:R-:W-:-:S05]  /*0520*/  IMAD.WIDE R2, R40, R26, c[0x0][0x368] ;  /* 0x0000da0028027625 */ /* 0x004fca00078e021a */
[----:B------:R1:W5:Y:S01]  /*0530*/  LDG.E R0, [R2.64] ;  /* 0x0000000402007981 */ /* 0x000362000c1e1900 */
[----:B------:R-:W-:Y:S05]  /*0540*/  BRA `(.L_x_21) ;  /* 0x0000004000007947 */ /* 0x000fea0003800000 */
.L_x_20:
[----:B------:R-:W-:Y:S05]  /*0550*/  @!P3 BRA `(.L_x_21) ;  /* 0x000000300000b947 */ /* 0x000fea0003800000 */
[----:B------:R1:W3:Y:S04]  /*0560*/  LDG.E R0, [R2.64] ;  /* 0x0000000402007981 */ /* 0x0002e8000c1e1900 */
[----:B-12---:R-:W3:Y:S02]  /*0570*/  LDG.E R2, [R2.64+0x4] ;  /* 0x0000040402027981 */ /* 0x006ee4000c1e1900 */
[----:B---3--:R-:W-:-:S05]  /*0580*/  IADD3 R0, -R0, R2, RZ ;  /* 0x0000000200007210 */ /* 0x008fca0007ffe1ff */
.L_x_21:
[--C-:B-----5:R-:W-:Y:S01]  /*0590*/  IMAD.IADD R121, R0, 0x1, -R11.reuse ;  /* 0x0000000100797824 */ /* 0x120fe200078e0a0b */
[----:B------:R-:W-:Y:S01]  /*05a0*/  PLOP3.LUT P2, PT, PT, PT, PT, 0x80, 0x0 ;  /* 0x000000000000781c */ /* 0x000fe20003f4f070 */
[----:B------:R-:W-:Y:S01]  /*05b0*/  IMAD.IADD R16, R12, 0x1, R11 ;  /* 0x000000010c107824 */ /* 0x000fe200078e020b */
[----:B------:R-:W-:Y:S01]  /*05c0*/  CS2R R98, SRZ ;  /* 0x0000000000627805 */ /* 0x000fe2000001ff00 */
[----:B------:R-:W-:Y:S01]  /*05d0*/  CS2R R14, SRZ ;  /* 0x00000000000e7805 */ /* 0x000fe2000001ff00 */
[C---:B------:R-:W-:Y:S01]  /*05e0*/  IADD3 R0, R121.reuse, 0x5f, RZ ;  /* 0x0000005f79007810 */ /* 0x040fe20007ffe0ff */
[----:B------:R-:W-:Y:S01]  /*05f0*/  IMAD.MOV.U32 R94, RZ, RZ, RZ ;  /* 0x000000ffff5e7224 */ /* 0x000fe200078e00ff */
[----:B------:R-:W-:Y:S01]  /*0600*/  ISETP.GE.AND P1, PT, R121, 0x1, PT ;  /* 0x000000017900780c */ /* 0x000fe20003f26270 */
[----:B--2---:R-:W-:Y:S01]  /*0610*/  CS2R R8, SRZ ;  /* 0x0000000000087805 */ /* 0x004fe2000001ff00 */
[----:B------:R-:W-:Y:S01]  /*0620*/  MOV R96, RZ ;  /* 0x000000ff00607202 */ /* 0x000fe20000000f00 */
[----:B------:R-:W-:Y:S01]  /*0630*/  IMAD.HI R0, R0, 0x2aaaaaab, RZ ;  /* 0x2aaaaaab00007827 */ /* 0x000fe200078e02ff */
[----:B------:R-:W-:Y:S01]  /*0640*/  MOV R11, RZ ;  /* 0x000000ff000b7202 */ /* 0x000fe20000000f00 */
[----:B------:R-:W-:Y:S01]  /*0650*/  CS2R R86, SRZ ;  /* 0x0000000000567805 */ /* 0x000fe2000001ff00 */
[----:B------:R-:W-:Y:S01]  /*0660*/  MOV R12, RZ ;  /* 0x000000ff000c7202 */ /* 0x000fe20000000f00 */
[----:B------:R-:W-:Y:S01]  /*0670*/  IMAD.MOV.U32 R92, RZ, RZ, RZ ;  /* 0x000000ffff5c7224 */ /* 0x000fe200078e00ff */
[----:B-1----:R-:W-:Y:S01]  /*0680*/  SHF.R.U32.HI R2, RZ, 0x1f, R0 ;  /* 0x0000001fff027819 */ /* 0x002fe20000011600 */
[----:B------:R-:W-:Y:S01]  /*0690*/  IMAD.MOV.U32 R90, RZ, RZ, RZ ;  /* 0x000000ffff5a7224 */ /* 0x000fe200078e00ff */
[----:B------:R-:W-:Y:S01]  /*06a0*/  CS2R R84, SRZ ;  /* 0x0000000000547805 */ /* 0x000fe2000001ff00 */
[----:B------:R-:W-:Y:S01]  /*06b0*/  IMAD.MOV.U32 R88, RZ, RZ, RZ ;  /* 0x000000ffff587224 */ /* 0x000fe200078e00ff */
[----:B------:R-:W-:Y:S01]  /*06c0*/  LEA.HI.SX32 R129, R0, R2, 0x1c ;  /* 0x0000000200817211 */ /* 0x000fe200078fe2ff */
[----:B------:R-:W-:Y:S01]  /*06d0*/  IMAD.MOV.U32 R82, RZ, RZ, RZ ;  /* 0x000000ffff527224 */ /* 0x000fe200078e00ff */
[----:B------:R-:W-:Y:S01]  /*06e0*/  MOV R17, RZ ;  /* 0x000000ff00117202 */ /* 0x000fe20000000f00 */
[----:B------:R-:W-:Y:S01]  /*06f0*/  CS2R R18, SRZ ;  /* 0x0000000000127805 */ /* 0x000fe2000001ff00 */
[----:B------:R-:W-:Y:S01]  /*0700*/  MOV R80, RZ ;  /* 0x000000ff00507202 */ /* 0x000fe20000000f00 */
[----:B------:R1:W-:Y:S01]  /*0710*/  STL [R1+0x30], R129 ;  /* 0x0000308101007387 */ /* 0x0003e20000100800 */
[----:B------:R-:W-:Y:S01]  /*0720*/  IMAD.MOV.U32 R78, RZ, RZ, RZ ;  /* 0x000000ffff4e7224 */ /* 0x000fe200078e00ff */
[----:B------:R-:W-:Y:S01]  /*0730*/  CS2R R20, SRZ ;  /* 0x0000000000147805 */ /* 0x000fe2000001ff00 */
[----:B------:R-:W-:Y:S01]  /*0740*/  MOV R76, RZ ;  /* 0x000000ff004c7202 */ /* 0x000fe20000000f00 */
[----:B------:R-:W-:Y:S01]  /*0750*/  IMAD.MOV.U32 R74, RZ, RZ, RZ ;  /* 0x000000ffff4a7224 */ /* 0x000fe200078e00ff */
[----:B------:R-:W-:Y:S01]  /*0760*/  CS2R R22, SRZ ;  /* 0x0000000000167805 */ /* 0x000fe2000001ff00 */
[----:B------:R-:W-:Y:S01]  /*0770*/  MOV R72, RZ ;  /* 0x000000ff00487202 */ /* 0x000fe20000000f00 */
[----:B------:R-:W-:Y:S01]  /*0780*/  IMAD.MOV.U32 R70, RZ, RZ, RZ ;  /* 0x000000ffff467224 */ /* 0x000fe200078e00ff */
[----:B------:R-:W-:Y:S01]  /*0790*/  CS2R R24, SRZ ;  /* 0x0000000000187805 */ /* 0x000fe2000001ff00 */
[----:B------:R-:W-:Y:S01]  /*07a0*/  MOV R68, RZ ;  /* 0x000000ff00447202 */ /* 0x000fe20000000f00 */
[----:B------:R-:W-:Y:S01]  /*07b0*/  CS2R R66, SRZ ;  /* 0x0000000000427805 */ /* 0x000fe2000001ff00 */
[----:B------:R-:W-:Y:S01]  /*07c0*/  IMAD.MOV.U32 R64, RZ, RZ, RZ ;  /* 0x000000ffff407224 */ /* 0x000fe200078e00ff */
[----:B------:R-:W-:Y:S01]  /*07d0*/  CS2R R62, SRZ ;  /* 0x00000000003e7805 */ /* 0x000fe2000001ff00 */
[----:B------:R-:W-:Y:S01]  /*07e0*/  MOV R27, RZ ;  /* 0x000000ff001b7202 */ /* 0x000fe20000000f00 */
[----:B------:R-:W-:Y:S01]  /*07f0*/  IMAD.MOV.U32 R60, RZ, RZ, RZ ;  /* 0x000000ffff3c7224 */ /* 0x000fe200078e00ff */
[----:B------:R-:W-:Y:S01]  /*0800*/  CS2R R58, SRZ ;  /* 0x00000000003a7805 */ /* 0x000fe2000001ff00 */
[----:B------:R-:W-:Y:S01]  /*0810*/  CS2R R28, SRZ ;  /* 0x00000000001c7805 */ /* 0x000fe2000001ff00 */
[----:B------:R-:W-:Y:S01]  /*0820*/  MOV R56, RZ ;  /* 0x000000ff00387202 */ /* 0x000fe20000000f00 */
[----:B------:R-:W-:Y:S01]  /*0830*/  CS2R R54, SRZ ;  /* 0x0000000000367805 */ /* 0x000fe2000001ff00 */
        /* <DEDUP_REMOVED lines=23> */
[----:B------:R-:W-:Y:S01]  /*09b0*/  CS2R R114, SRZ ;  /* 0x0000000000727805 */ /* 0x000fe2000001ff00 */
[----:B------:R-:W-:Y:S01]  /*09c0*/  MOV R38, RZ ;  /* 0x000000ff00267202 */ /* 0x000fe20000000f00 */
[----:B------:R-:W-:Y:S01]  /*09d0*/  IMAD.MOV.U32 R112, RZ, RZ, RZ ;  /* 0x000000ffff707224 */ /* 0x000fe200078e00ff */
[----:B------:R-:W-:Y:S01]  /*09e0*/  CS2R R110, SRZ ;  /* 0x00000000006e7805 */ /* 0x000fe2000001ff00 */
[----:B------:R-:W-:Y:S01]  /*09f0*/  CS2R R108, SRZ ;  /* 0x00000000006c7805 */ /* 0x000fe2000001ff00 */
[----:B------:R-:W-:Y:S01]  /*0a00*/  CS2R R106, SRZ ;  /* 0x00000000006a7805 */ /* 0x000fe2000001ff00 */
[----:B------:R-:W-:Y:S01]  /*0a10*/  MOV R104, RZ ;  /* 0x000000ff00687202 */ /* 0x000fe20000000f00 */
[----:B------:R-:W-:Y:S01]  /*0a20*/  IMAD.MOV.U32 R42, RZ, RZ, RZ ;  /* 0x000000ffff2a7224 */ /* 0x000fe200078e00ff */
[----:B------:R-:W-:Y:S01]  /*0a30*/  MOV R41, RZ ;  /* 0x000000ff00297202 */ /* 0x000fe20000000f00 */
[----:B------:R-:W-:Y:S05]  /*0a40*/  @!P1 BRA `(.L_x_22) ;  /* 0x0000ac0000009947 */ /* 0x000fea0003800000 */
[----:B-1----:R-:W-:-:S04]  /*0a50*/  ISETP.NE.U32.AND P2, PT, RZ, c[0x0][0x340], PT ;  /* 0x0000d000ff007a0c */ /* 0x002fc80003f45070 */
[----:B------:R-:W-:-:S13]  /*0a60*/  ISETP.NE.AND.EX P2, PT, RZ, c[0x0][0x344], PT, P2 ;  /* 0x0000d100ff007a0c */ /* 0x000fda0003f45320 */
[----:B------:R-:W-:-:S05]  /*0a70*/  @P2 IMAD.WIDE R2, R40, R26, c[0x0][0x340] ;  /* 0x0000d00028022625 */ /* 0x000fca00078e021a */
[----:B------:R1:W2:Y:S01]  /*0a80*/  @P2 LDG.E R14, [R2.64] ;  /* 0x00000004020e2981 */ /* 0x0002a2000c1e1900 */
[----:B------:R-:W-:Y:S01]  /*0a90*/  SHF.R.S32.HI R33, RZ, 0x1f, R125 ;  /* 0x0000001fff217819 */ /* 0x000fe2000001147d */
[----:B------:R-:W-:Y:S01]  /*0aa0*/  IMAD.MOV.U32 R4, RZ, RZ, c[0x0][0x2c4] ;  /* 0x0000b100ff047624 */ /* 0x000fe200078e00ff */
[----:B------:R-:W-:Y:S01]  /*0ab0*/  SHF.R.S32.HI R0, RZ, 0x1f, R10 ;  /* 0x0000001fff007819 */ /* 0x000fe2000001140a */
[----:B------:R-:W3:Y:S01]  /*0ac0*/  S2R R37, SR_CTAID.Y ;  /* 0x0000000000257919 */ /* 0x000ee20000002600 */
[----:B------:R-:W-:Y:S01]  /*0ad0*/  LEA.HI R30, R33, R125, RZ, 0x3 ;  /* 0x0000007d211e7211 */ /* 0x000fe200078f18ff */
[----:B------:R-:W-:Y:S01]  /*0ae0*/  IMAD.MOV.U32 R120, RZ, RZ, 0x60 ;  /* 0x00000060ff787424 */ /* 0x000fe200078e00ff */
[----:B------:R-:W-:Y:S01]  /*0af0*/  ISETP.NE.AND P1, PT, R4, 0x1, PT ;  /* 0x000000010400780c */ /* 0x000fe20003f25270 */
[----:B------:R-:W-:Y:S01]  /*0b00*/  IMAD R0, R0, c[0x0][0x178], RZ ;  /* 0x00005e0000007a24 */ /* 0x000fe200078e02ff */
[----:B------:R-:W-:Y:S01]  /*0b10*/  LOP3.LUT R4, R30, 0xfffffff8, RZ, 0xc0, !PT ;  /* 0xfffffff81e047812 */ /* 0x000fe200078ec0ff */
[----:B------:R-:W-:Y:S01]  /*0b20*/  IMAD.WIDE.U32 R34, R120, c[0x0][0x208], RZ ;  /* 0x0000820078227a25 */ /* 0x000fe200078e00ff */
[----:B------:R-:W-:-:S02]  /*0b30*/  SHF.R.S32.HI R26, RZ, 0x3, R30 ;  /* 0x00000003ff1a7819 */ /* 0x000fc4000001141e */
[----:B------:R-:W-:Y:S01]  /*0b40*/  SHF.R.S32.HI R12, RZ, 0x1f, R40 ;  /* 0x0000001fff0c7819 */ /* 0x000fe20000011428 */
[----:B------:R-:W-:Y:S01]  /*0b50*/  IMAD.IADD R36, R125, 0x1, -R4 ;  /* 0x000000017d247824 */ /* 0x000fe200078e0a04 */
[----:B------:R-:W-:Y:S01]  /*0b60*/  IADD3 R31, R129, -0x1, RZ ;  /* 0xffffffff811f7810 */ /* 0x000fe20007ffe0ff */
[----:B------:R-:W-:Y:S01]  /*0b70*/  IMAD R0, R10, c[0x0][0x17c], R0 ;  /* 0x00005f000a007a24 */ /* 0x000fe200078e0200 */
[----:B------:R-:W-:Y:S01]  /*0b80*/  SEL R5, R12, RZ, !P0 ;  /* 0x000000ff0c057207 */ /* 0x000fe20004000000 */
[--C-:B------:R-:W-:Y:S01]  /*0b90*/  IMAD R4, R36, 0x20, R26.reuse ;  /* 0x0000002024047824 */ /* 0x100fe200078e021a */
[----:B------:R-:W-:Y:S01]  /*0ba0*/  SHF.R.S32.HI R8, RZ, 0x1f, R31 ;  /* 0x0000001fff087819 */ /* 0x000fe2000001141f */
[----:B------:R-:W-:Y:S01]  /*0bb0*/  IMAD R11, R39, 0x80, R26 ;  /* 0x00000080270b7824 */ /* 0x000fe200078e021a */
[-C--:B------:R-:W-:Y:S01]  /*0bc0*/  LEA.HI R29, R33, R125.reuse, RZ, 0x4 ;  /* 0x0000007d211d7211 */ /* 0x080fe200078f20ff */
[----:B------:R-:W-:Y:S01]  /*0bd0*/  IMAD R7, R39, 0x80, R4 ;  /* 0x0000008027077824 */ /* 0x000fe200078e0204 */
[----:B------:R-:W-:Y:S01]  /*0be0*/  SEL R4, R40, RZ, !P0 ;  /* 0x000000ff28047207 */ /* 0x000fe20004000000 */
[----:B------:R-:W-:Y:S01]  /*0bf0*/  IMAD R5, R5, c[0x0][0x1c0], RZ ;  /* 0x0000700005057a24 */ /* 0x000fe200078e02ff */
[----:B------:R-:W-:Y:S01]  /*0c00*/  IADD3 R9, R11, 0x20, RZ ;  /* 0x000000200b097810 */ /* 0x000fe20007ffe0ff */
[----:B-1----:R-:W-:Y:S01]  /*0c10*/  IMAD.WIDE.U32 R2, R10, c[0x0][0x178], RZ ;  /* 0x00005e000a027a25 */ /* 0x002fe200078e00ff */
[----:B------:R-:W-:-:S02]  /*0c20*/  LEA.HI R10, R33, R125, RZ, 0x6 ;  /* 0x0000007d210a7211 */ /* 0x000fc400078f30ff */
[----:B---3--:R-:W-:Y:S01]  /*0c30*/  SHF.R.S32.HI R38, RZ, 0x1f, R37 ;  /* 0x0000001fff267819 */ /* 0x008fe20000011425 */
[----:B------:R-:W-:Y:S01]  /*0c40*/  IMAD.IADD R3, R3, 0x1, R0 ;  /* 0x0000000103037824 */ /* 0x000fe200078e0200 */
[----:B------:R-:W-:Y:S01]  /*0c50*/  LEA.HI R122, R33, R125, RZ, 0x5 ;  /* 0x0000007d217a7211 */ /* 0x000fe200078f28ff */
[----:B------:R-:W-:-:S04]  /*0c60*/  @P1 IMAD.HI.U32 R6, R7, c[0x0][0x2c8], RZ ;  /* 0x0000b20007061a27 */ /* 0x000fc800078e00ff */
[----:B------:R-:W-:Y:S02]  /*0c70*/  IMAD R0, R38, c[0x0][0x1b8], RZ ;  /* 0x00006e0026007a24 */ /* 0x000fe400078e02ff */
[----:B------:R-:W-:-:S04]  /*0c80*/  IMAD.WIDE.U32 R2, R37, c[0x0][0x1b8], R2 ;  /* 0x00006e0025027a25 */ /* 0x000fc800078e0002 */
[----:B------:R-:W-:Y:S02]  /*0c90*/  IMAD R0, R37, c[0x0][0x1bc], R0 ;  /* 0x00006f0025007a24 */ /* 0x000fe400078e0200 */
[C---:B------:R-:W-:Y:S02]  /*0ca0*/  IMAD R5, R4.reuse, c[0x0][0x1c4], R5 ;  /* 0x0000710004057a24 */ /* 0x040fe400078e0205 */
[----:B------:R-:W-:Y:S02]  /*0cb0*/  IMAD.IADD R3, R3, 0x1, R0 ;  /* 0x0000000103037824 */ /* 0x000fe400078e0200 */
[----:B------:R-:W-:Y:S01]  /*0cc0*/  IMAD.MOV.U32 R0, RZ, RZ, R7 ;  /* 0x000000ffff007224 */ /* 0x000fe200078e0007 */
[----:B------:R-:W-:Y:S01]  /*0cd0*/  @P1 SHF.R.U32.HI R0, RZ, c[0x0][0x2cc], R6 ;  /* 0x0000b300ff001a19 */ /* 0x000fe20000011606 */
[----:B------:R-:W-:-:S03]  /*0ce0*/  IMAD.WIDE.U32 R2, R4, c[0x0][0x1c0], R2 ;  /* 0x0000700004027a25 */ /* 0x000fc600078e0002 */
[----:B------:R-:W-:Y:S01]  /*0cf0*/  SHF.R.S32.HI R4, RZ, 0x1f, R0 ;  /* 0x0000001fff047819 */ /* 0x000fe20000011400 */
[----:B------:R-:W-:Y:S02]  /*0d00*/  IMAD.IADD R3, R3, 0x1, R5 ;  /* 0x0000000103037824 */ /* 0x000fe400078e0205 */
[----:B------:R-:W-:Y:S02]  /*0d10*/  IMAD R6, R120, c[0x0][0x20c], RZ ;  /* 0x0000830078067a24 */ /* 0x000fe400078e02ff */
[----:B------:R-:W-:Y:S02]  /*0d20*/  IMAD R4, R4, c[0x0][0x1b0], RZ ;  /* 0x00006c0004047a24 */ /* 0x000fe400078e02ff */
[----:B------:R-:W-:-:S04]  /*0d30*/  IMAD.WIDE.U32 R2, R0, c[0x0][0x1b0], R2 ;  /* 0x00006c0000027a25 */ /* 0x000fc800078e0002 */
[----:B------:R-:W-:Y:S02]  /*0d40*/  IMAD R4, R0, c[0x0][0x1b4], R4 ;  /* 0x00006d0000047a24 */ /* 0x000fe400078e0204 */
[----:B------:R-:W-:Y:S02]  /*0d50*/  IMAD.MOV R0, RZ, RZ, -R0 ;  /* 0x000000ffff007224 */ /* 0x000fe400078e0a00 */
[----:B------:R-:W-:Y:S02]  /*0d60*/  IMAD.IADD R3, R3, 0x1, R4 ;  /* 0x0000000103037824 */ /* 0x000fe400078e0204 */
[----:B------:R-:W-:Y:S02]  /*0d70*/  IMAD R0, R0, c[0x0][0x2c4], R7 ;  /* 0x0000b10000007a24 */ /* 0x000fe400078e0207 */
[----:B------:R-:W-:Y:S02]  /*0d80*/  IMAD.IADD R6, R35, 0x1, R6 ;  /* 0x0000000123067824 */ /* 0x000fe400078e0206 */
[----:B------:R-:W-:Y:S01]  /*0d90*/  IMAD R7, R120, c[0x0][0x1e4], RZ ;  /* 0x0000790078077a24 */ /* 0x000fe200078e02ff */
[----:B------:R-:W-:Y:S01]  /*0da0*/  SHF.R.S32.HI R4, RZ, 0x1f, R0 ;  /* 0x0000001fff047819 */ /* 0x000fe20000011400 */
[----:B------:R-:W-:-:S02]  /*0db0*/  IMAD R6, R6, R31, RZ ;  /* 0x0000001f06067224 */ /* 0x000fc400078e02ff */
[----:B------:R-:W-:-:S04]  /*0dc0*/  IMAD.WIDE.U32 R126, R120, c[0x0][0x1e0], RZ ;  /* 0x00007800787e7a25 */ /* 0x000fc800078e00ff */
[----:B------:R-:W-:Y:S02]  /*0dd0*/  IMAD R4, R4, c[0x0][0x1a8], RZ ;  /* 0x00006a0004047a24 */ /* 0x000fe400078e02ff */
[----:B------:R-:W-:-:S04]  /*0de0*/  IMAD.WIDE.U32 R2, R0, c[0x0][0x1a8], R2 ;  /* 0x00006a0000027a25 */ /* 0x000fc800078e0002 */
[----:B------:R-:W-:Y:S01]  /*0df0*/  IMAD R4, R0, c[0x0][0x1ac], R4 ;  /* 0x00006b0000047a24 */ /* 0x000fe200078e0204 */
[----:B------:R-:W-:Y:S01]  /*0e00*/  LEA R17, P0, R2, c[0x0][0x160], 0x1 ;  /* 0x0000580002117a11 */ /* 0x000fe200078008ff */
[----:B------:R-:W-:Y:S01]  /*0e10*/  IMAD R32, R8, R34, R6 ;  /* 0x0000002208207224 */ /* 0x000fe200078e0206 */
[----:B------:R-:W-:Y:S01]  /*0e20*/  IADD3 R6, R11, 0x40, RZ ;  /* 0x000000400b067810 */ /* 0x000fe20007ffe0ff */
[----:B------:R-:W-:Y:S02]  /*0e30*/  IMAD R5, R13, c[0x0][0x2c4], RZ ;  /* 0x0000b1000d057a24 */ /* 0x000fe400078e02ff */
[----:B------:R-:W-:Y:S02]  /*0e40*/  IMAD.IADD R123, R127, 0x1, R7 ;  /* 0x000000017f7b7824 */ /* 0x000fe400078e0207 */
[----:B------:R-:W-:Y:S01]  /*0e50*/  IMAD.IADD R0, R3, 0x1, R4 ;  /* 0x0000000103007824 */ /* 0x000fe200078e0204 */
[----:B------:R-:W-:Y:S01]  /*0e60*/  ISETP.GE.AND P6, PT, R6, R5, PT ;  /* 0x000000050600720c */ /* 0x000fe20003fc6270 */
[----:B------:R-:W-:Y:S01]  /*0e70*/  IMAD.SHL.U32 R3, R26, 0x40, RZ ;  /* 0x000000401a037824 */ /* 0x000fe200078e00ff */
[----:B------:R-:W1:Y:S01]  /*0e80*/  SHFL.IDX PT, R6, R17, RZ, 0x181f ;  /* 0x00181fff11067589 */ /* 0x000e6200000e0000 */
[----:B------:R-:W-:Y:S01]  /*0e90*/  IMAD R7, R123, R31, RZ ;  /* 0x0000001f7b077224 */ /* 0x000fe200078e02ff */
[----:B------:R-:W-:Y:S01]  /*0ea0*/  LEA.HI.X R18, R2, c[0x0][0x164], R0, 0x1, P0 ;  /* 0x0000590002127a11 */ /* 0x000fe200000f0c00 */
[----:B------:R-:W-:Y:S01]  /*0eb0*/  IMAD.SHL.U32 R2, R36, 0x8, RZ ;  /* 0x0000000824027824 */ /* 0x000fe200078e00ff */
[----:B------:R-:W-:Y:S01]  /*0ec0*/  ISETP.GE.AND P5, PT, R9, R5, PT ;  /* 0x000000050900720c */ /* 0x000fe20003fa6270 */
[----:B------:R-:W-:Y:S01]  /*0ed0*/  IMAD R28, R8, R126, R7 ;  /* 0x0000007e081c7224 */ /* 0x000fe200078e0207 */
[----:B------:R-:W-:Y:S01]  /*0ee0*/  LOP3.LUT R0, R3, 0x1c0, RZ, 0xc0, !PT ;  /* 0x000001c003007812 */ /* 0x000fe200078ec0ff */
[----:B------:R-:W3:Y:S01]  /*0ef0*/  SHFL.IDX PT, R7, R18, RZ, 0x181f ;  /* 0x00181fff12077589 */ /* 0x000ee200000e0000 */
[----:B------:R-:W-:Y:S01]  /*0f00*/  SHF.R.S32.HI R9, RZ, 0x4, R29 ;  /* 0x00000004ff097819 */ /* 0x000fe2000001141d */
[----:B------:R-:W-:Y:S01]  /*0f10*/  IMAD R120, R129, -0x60, R120 ;  /* 0xffffffa081787824 */ /* 0x000fe200078e0278 */
[----:B------:R-:W-:Y:S01]  /*0f20*/  LOP3.LUT R4, R0, 0x38, R2, 0xf8, !PT ;  /* 0x0000003800047812 */ /* 0x000fe200078ef802 */
[----:B------:R-:W-:Y:S01]  /*0f30*/  IMAD.MOV.U32 R124, RZ, RZ, c[0x0][0x1e0] ;  /* 0x00007800ff7c7624 */ /* 0x000fe200078e00ff */
[----:B------:R-:W-:Y:S01]  /*0f40*/  SHF.R.U32.HI R3, RZ, 0x3, R0 ;  /* 0x00000003ff037819 */ /* 0x000fe20000011600 */
[----:B------:R-:W-:Y:S01]  /*0f50*/  IMAD.MOV.U32 R128, RZ, RZ, c[0x0][0x1e4] ;  /* 0x00007900ff807624 */ /* 0x000fe200078e00ff */
[----:B------:R-:W-:Y:S01]  /*0f60*/  LEA.HI R8, R29, R9, RZ, 0x1 ;  /* 0x000000091d087211 */ /* 0x000fe200078f08ff */
[----:B------:R-:W-:Y:S01]  /*0f70*/  IMAD.SHL.U32 R208, R122, 0x20, RZ ;  /* 0x000000207ad07824 */ /* 0x000fe200078e00ff */
[----:B------:R-:W-:Y:S01]  /*0f80*/  LOP3.LUT R4, R4, R3, RZ, 0x3c, !PT ;  /* 0x0000000304047212 */ /* 0x000fe200078e3cff */
[----:B------:R-:W-:Y:S01]  /*0f90*/  BAR.SYNC.DEFER_BLOCKING 0x0 ;  /* 0x0000000000007b1d */ /* 0x000fe20000010000 */
[----:B------:R-:W-:-:S02]  /*0fa0*/  ISETP.GE.AND P4, PT, R11, R5, PT ;  /* 0x000000050b00720c */ /* 0x000fc40003f86270 */
[----:B------:R-:W-:Y:S01]  /*0fb0*/  LOP3.LUT R3, R8, 0xfffffffe, RZ, 0xc0, !PT ;  /* 0xfffffffe08037812 */ /* 0x000fe200078ec0ff */
[----:B------:R-:W-:Y:S01]  /*0fc0*/  IMAD.SHL.U32 R8, R10, 0x8, RZ ;  /* 0x000000080a087824 */ /* 0x000fe200078e00ff */
[----:B------:R-:W-:Y:S02]  /*0fd0*/  IADD3 R0, R11, 0x60, RZ ;  /* 0x000000600b007810 */ /* 0x000fe40007ffe0ff */
[----:B------:R-:W-:Y:S01]  /*0fe0*/  IADD3 R22, R2, 0x40, RZ ;  /* 0x0000004002167810 */ /* 0x000fe20007ffe0ff */
[----:B------:R-:W-:Y:S01]  /*0ff0*/  IMAD.IADD R27, R9, 0x1, -R3 ;  /* 0x00000001091b7824 */ /* 0x000fe200078e0a03 */
[----:B------:R-:W-:Y:S02]  /*1000*/  ISETP.GE.AND P0, PT, R0, R5, PT ;  /* 0x000000050000720c */ /* 0x000fe40003f06270 */
[----:B------:R-:W-:Y:S02]  /*1010*/  LOP3.LUT R249, R4, 0xfffffe00, R8, 0xf8, !PT ;  /* 0xfffffe0004f97812 */ /* 0x000fe400078ef808 */
[----:B------:R-:W-:-:S02]  /*1020*/  IADD3 R23, R2, 0x80, RZ ;  /* 0x0000008002177810 */ /* 0x000fc40007ffe0ff */
[----:B------:R-:W-:Y:S01]  /*1030*/  SHF.R.S32.HI R0, RZ, 0x1f, R16 ;  /* 0x0000001fff007819 */ /* 0x000fe20000011410 */
[----:B------:R-:W-:Y:S01]  /*1040*/  IMAD.SHL.U32 R249, R249, 0x2, RZ ;  /* 0x00000002f9f97824 */ /* 0x000fe200078e00ff */
[----:B------:R-:W-:Y:S02]  /*1050*/  IADD3 R16, P1, R16, R26, RZ ;  /* 0x0000001a10107210 */ /* 0x000fe40007f3e0ff */
[----:B------:R-:W-:Y:S02]  /*1060*/  @!P4 SHF.R.S32.HI R11, RZ, 0x1f, R22 ;  /* 0x0000001fff0bc819 */ /* 0x000fe40000011416 */
[--C-:B------:R-:W-:Y:S02]  /*1070*/  SHF.R.S32.HI R3, RZ, 0x1f, R2.reuse ;  /* 0x0000001fff037819 */ /* 0x100fe40000011402 */
[----:B------:R-:W-:Y:S02]  /*1080*/  @!P4 SHF.R.S32.HI R10, RZ, 0x1f, R23 ;  /* 0x0000001fff0ac819 */ /* 0x000fe40000011417 */
[----:B------:R-:W-:Y:S01]  /*1090*/  LEA.HI.X.SX32 R19, R26, R0, 0x1, P1 ;  /* 0x000000001a137211 */ /* 0x000fe200008f0eff */
[----:B------:R-:W-:Y:S01]  /*10a0*/  IMAD.WIDE.U32 R20, R16, c[0x0][0x208], R2 ;  /* 0x0000820010147a25 */ /* 0x000fe200078e0002 */
[----:B------:R-:W-:-:S02]  /*10b0*/  @!P5 SHF.R.S32.HI R0, RZ, 0x1f, R22 ;  /* 0x0000001fff00d819 */ /* 0x000fc40000011416 */
[----:B------:R-:W-:Y:S02]  /*10c0*/  @!P4 LEA.HI R11, R11, R22, RZ, 0x3 ;  /* 0x000000160b0bc211 */ /* 0x000fe400078f18ff */
[----:B------:R-:W-:Y:S02]  /*10d0*/  ISETP.GE.AND P1, PT, R22, c[0x0][0x198], PT ;  /* 0x0000660016007a0c */ /* 0x000fe40003f26270 */
[----:B------:R-:W-:Y:S02]  /*10e0*/  @!P4 LOP3.LUT R11, R11, 0xfffffff8, RZ, 0xc0, !PT ;  /* 0xfffffff80b0bc812 */ /* 0x000fe400078ec0ff */
[----:B------:R-:W-:Y:S02]  /*10f0*/  @!P5 SHF.R.S32.HI R13, RZ, 0x1f, R23 ;  /* 0x0000001fff0dd819 */ /* 0x000fe40000011417 */
[----:B------:R-:W-:Y:S02]  /*1100*/  LOP3.LUT R208, R208, 0x7ffffc00, RZ, 0xc0, !PT ;  /* 0x7ffffc00d0d07812 */ /* 0x000fe400078ec0ff */
[--C-:B--2---:R-:W-:Y:S01]  /*1110*/  @P2 SHF.R.S32.HI R5, RZ, 0x1f, R14.reuse ;  /* 0x0000001fff052819 */ /* 0x104fe2000001140e */
[----:B------:R-:W-:-:S02]  /*1120*/  @P2 IMAD.MOV.U32 R4, RZ, RZ, R14 ;  /* 0x000000ffff042224 */ /* 0x000fc400078e000e */
[----:B------:R-:W-:Y:S02]  /*1130*/  @!P2 IMAD.MOV.U32 R4, RZ, RZ, R40 ;  /* 0x000000ffff04a224 */ /* 0x000fe400078e0028 */
[----:B------:R-:W-:Y:S01]  /*1140*/  @!P2 IMAD.MOV.U32 R5, RZ, RZ, R12 ;  /* 0x000000ffff05a224 */ /* 0x000fe200078e000c */
[----:B-1----:R-:W-:Y:S02]  /*1150*/  @!P4 LEA R8, P2, R2, R6, 0x1 ;  /* 0x000000060208c211 */ /* 0x002fe400078408ff */
[----:B------:R-:W-:Y:S02]  /*1160*/  SEL R25, R4, RZ, !P3 ;  /* 0x000000ff04197207 */ /* 0x000fe40005800000 */
[----:B------:R-:W-:Y:S01]  /*1170*/  SEL R24, R5, RZ, !P3 ;  /* 0x000000ff05187207 */ /* 0x000fe20005800000 */
[----:B------:R-:W-:Y:S01]  /*1180*/  SHFL.IDX PT, R4, R17, 0x1, 0x181f ;  /* 0x00381f0011047f89 */ /* 0x000fe200000e0000 */
[C---:B------:R-:W-:Y:S02]  /*1190*/  ISETP.GE.AND P3, PT, R2.reuse, c[0x0][0x198], PT ;  /* 0x0000660002007a0c */ /* 0x040fe40003f66270 */
[----:B---3--:R-:W-:Y:S01]  /*11a0*/  @!P4 LEA.HI.X R9, R2, R7, R3, 0x1, P2 ;  /* 0x000000070209c211 */ /* 0x008fe200010f0c03 */
[----:B------:R-:W1:Y:S01]  /*11b0*/  SHFL.IDX PT, R5, R18, 0x1, 0x181f ;  /* 0x00381f0012057f89 */ /* 0x000e6200000e0000 */
[----:B------:R-:W-:-:S02]  /*11c0*/  @!P4 LEA.HI R12, R10, R23, RZ, 0x3 ;  /* 0x000000170a0cc211 */ /* 0x000fc400078f18ff */
[----:B------:R-:W-:Y:S02]  /*11d0*/  ISETP.GE.AND P2, PT, R23, c[0x0][0x198], PT ;  /* 0x0000660017007a0c */ /* 0x000fe40003f46270 */
[----:B------:R-:W-:Y:S02]  /*11e0*/  @!P5 LEA.HI R10, R0, R22, RZ, 0x3 ;  /* 0x00000016000ad211 */ /* 0x000fe400078f18ff */
[----:B------:R-:W-:Y:S02]  /*11f0*/  @!P4 LOP3.LUT R12, R12, 0xfffffff8, RZ, 0xc0, !PT ;  /* 0xfffffff80c0cc812 */ /* 0x000fe400078ec0ff */
[----:B------:R-:W-:Y:S01]  /*1200*/  @!P5 LOP3.LUT R14, R10, 0xfffffff8, RZ, 0xc0, !PT ;  /* 0xfffffff80a0ed812 */ /* 0x000fe200078ec0ff */
[--C-:B------:R-:W-:Y:S01]  /*1210*/  @!P4 IMAD.WIDE R10, R11, 0x2, R6.reuse ;  /* 0x000000020b0ac825 */ /* 0x100fe200078e0206 */
[----:B------:R-:W-:Y:S01]  /*1220*/  @!P5 LEA.HI R0, R13, R23, RZ, 0x3 ;  /* 0x000000170d00d211 */ /* 0x000fe200078f18ff */
[----:B------:R-:W-:Y:S01]  /*1230*/  @!PT LDS RZ, [RZ] ;  /* 0x00000000fffff984 */ /* 0x000fe20000000800 */
[----:B------:R2:W-:Y:S02]  /*1240*/  @!P4 LDGSTS.E.BYPASS.LTC128B.128 [R249+0x100], [R8.64], !P3 ;  /* 0x0010000008f9cfae */ /* 0x0005e4000d901d44 */
[----:B------:R-:W-:Y:S01]  /*1250*/  @!P4 IMAD.WIDE R6, R12, 0x2, R6 ;  /* 0x000000020c06c825 */ /* 0x000fe200078e0206 */
[----:B------:R-:W-:Y:S01]  /*1260*/  @!P5 LOP3.LUT R0, R0, 0xfffffff8, RZ, 0xc0, !PT ;  /* 0xfffffff80000d812 */ /* 0x000fe200078ec0ff */
[----:B------:R3:W-:Y:S04]  /*1270*/  @!P4 LDGSTS.E.BYPASS.LTC128B.128 [R249+0x4100], [R10.64], !P1 ;  /* 0x041000000af9cfae */ /* 0x0007e8000c901d44 */
[----:B------:R4:W-:Y:S01]  /*1280*/  @!P4 LDGSTS.E.BYPASS.LTC128B.128 [R249+0x8100], [R6.64], !P2 ;  /* 0x0810000006f9cfae */ /* 0x0009e2000d101d44 */
[----:B-1----:R-:W-:-:S04]  /*1290*/  @!P5 IMAD.WIDE R14, R14, 0x2, R4 ;  /* 0x000000020e0ed825 */ /* 0x002fc800078e0204 */
[----:B------:R-:W-:Y:S01]  /*12a0*/  @!P5 IMAD.WIDE R12, R0, 0x2, R4 ;  /* 0x00000002000cd825 */ /* 0x000fe200078e0204 */
[----:B------:R-:W-:-:S03]  /*12b0*/  @!P5 LEA R4, P4, R2, R4, 0x1 ;  /* 0x000000040204d211 */ /* 0x000fc600078808ff */
[----:B------:R-:W-:Y:S01]  /*12c0*/  IMAD R0, R19, c[0x0][0x208], RZ ;  /* 0x0000820013007a24 */ /* 0x000fe200078e02ff */
[----:B------:R-:W-:-:S05]  /*12d0*/  @!P5 LEA.HI.X R5, R2, R5, R3, 0x1, P4 ;  /* 0x000000050205d211 */ /* 0x000fca00020f0c03 */
[----:B------:R1:W-:Y:S01]  /*12e0*/  @!P5 LDGSTS.E.BYPASS.LTC128B.128 [R249+0x1100], [R4.64], !P3 ;  /* 0x0110000004f9dfae */ /* 0x0003e2000d901d44 */
[----:B--2---:R-:W-:Y:S02]  /*12f0*/  IMAD R8, R19, c[0x0][0x1e0], RZ ;  /* 0x0000780013087a24 */ /* 0x004fe400078e02ff */
[C---:B------:R-:W-:Y:S01]  /*1300*/  IMAD R19, R16.reuse, c[0x0][0x20c], R0 ;  /* 0x0000830010137a24 */ /* 0x040fe200078e0200 */
[----:B------:R-:W-:Y:S01]  /*1310*/  @!P6 SHF.R.S32.HI R0, RZ, 0x1f, R22 ;  /* 0x0000001fff00e819 */ /* 0x000fe20000011416 */
[----:B------:R2:W-:Y:S01]  /*1320*/  @!P5 LDGSTS.E.BYPASS.LTC128B.128 [R249+0x5100], [R14.64], !P1 ;  /* 0x051000000ef9dfae */ /* 0x0005e2000c901d44 */
[C---:B---3--:R-:W-:Y:S01]  /*1330*/  IMAD R10, R16.reuse, c[0x0][0x1e4], R8 ;  /* 0x00007900100a7a24 */ /* 0x048fe200078e0208 */
[----:B------:R-:W-:Y:S01]  /*1340*/  @!P0 SHF.R.S32.HI R11, RZ, 0x1f, R22 ;  /* 0x0000001fff0b8819 */ /* 0x000fe20000011416 */
[----:B------:R-:W-:Y:S01]  /*1350*/  IMAD.WIDE.U32 R8, R16, c[0x0][0x1e0], R2 ;  /* 0x0000780010087a25 */ /* 0x000fe200078e0002 */
[----:B----4-:R-:W3:Y:S01]  /*1360*/  SHFL.IDX PT, R6, R17, 0x2, 0x181f ;  /* 0x00581f0011067f89 */ /* 0x010ee200000e0000 */
[----:B------:R-:W-:-:S02]  /*1370*/  IADD3 R16, R120, R121, -R26 ;  /* 0x0000007978107210 */ /* 0x000fc40007ffe81a */
[----:B------:R-:W-:Y:S01]  /*1380*/  IMAD.IADD R9, R9, 0x1, R10 ;  /* 0x0000000109097824 */ /* 0x000fe200078e020a */
[----:B------:R-:W4:Y:S04]  /*1390*/  SHFL.IDX PT, R7, R18, 0x2, 0x181f ;  /* 0x00581f0012077f89 */ /* 0x000f2800000e0000 */
[----:B------:R5:W-:Y:S01]  /*13a0*/  @!P5 LDGSTS.E.BYPASS.LTC128B.128 [R249+0x9100], [R12.64], !P2 ;  /* 0x091000000cf9dfae */ /* 0x000be2000d101d44 */
[----:B------:R-:W-:Y:S02]  /*13b0*/  ISETP.GE.AND P5, PT, R22, c[0x0][0x1d4], PT ;  /* 0x0000750016007a0c */ /* 0x000fe40003fa6270 */
[----:B-1----:R-:W-:Y:S01]  /*13c0*/  @!P6 SHF.R.S32.HI R5, RZ, 0x1f, R23 ;  /* 0x0000001fff05e819 */ /* 0x002fe20000011417 */
[----:B------:R-:W1:Y:S01]  /*13d0*/  SHFL.IDX PT, R4, R17, 0x3, 0x181f ;  /* 0x00781f0011047f89 */ /* 0x000e6200000e0000 */
[----:B--2---:R-:W-:-:S02]  /*13e0*/  @!P0 LEA.HI R14, R11, R22, RZ, 0x3 ;  /* 0x000000160b0e8211 */ /* 0x004fc400078f18ff */
[----:B---3--:R-:W-:-:S04]  /*13f0*/  @!P6 LEA R10, P4, R2, R6, 0x1 ;  /* 0x00000006020ae211 */ /* 0x008fc800078808ff */
[----:B----4-:R-:W-:-:S05]  /*1400*/  @!P6 LEA.HI.X R11, R2, R7, R3, 0x1, P4 ;  /* 0x00000007020be211 */ /* 0x010fca00020f0c03 */
[----:B------:R2:W-:Y:S01]  /*1410*/  @!P6 LDGSTS.E.BYPASS.LTC128B.128 [R249+0x2100], [R10.64], !P3 ;  /* 0x021000000af9efae */ /* 0x0005e2000d901d44 */
[----:B-----5:R-:W-:Y:S02]  /*1420*/  @!P6 LEA.HI R12, R0, R22, RZ, 0x3 ;  /* 0x00000016000ce211 */ /* 0x020fe400078f18ff */
[----:B------:R-:W-:Y:S02]  /*1430*/  @!P6 LEA.HI R0, R5, R23, RZ, 0x3 ;  /* 0x000000170500e211 */ /* 0x000fe400078f18ff */
[----:B------:R-:W3:Y:S01]  /*1440*/  SHFL.IDX PT, R5, R18, 0x3, 0x181f ;  /* 0x00781f0012057f89 */ /* 0x000ee200000e0000 */
[----:B------:R-:W-:Y:S02]  /*1450*/  @!P6 LOP3.LUT R12, R12, 0xfffffff8, RZ, 0xc0, !PT ;  /* 0xfffffff80c0ce812 */ /* 0x000fe400078ec0ff */
[----:B------:R-:W-:-:S03]  /*1460*/  @!P6 LOP3.LUT R0, R0, 0xfffffff8, RZ, 0xc0, !PT ;  /* 0xfffffff80000e812 */ /* 0x000fc600078ec0ff */
[----:B------:R-:W-:-:S04]  /*1470*/  @!P6 IMAD.WIDE R12, R12, 0x2, R6 ;  /* 0x000000020c0ce825 */ /* 0x000fc800078e0206 */
[----:B------:R-:W-:Y:S01]  /*1480*/  @!P6 IMAD.WIDE R6, R0, 0x2, R6 ;  /* 0x000000020006e825 */ /* 0x000fe200078e0206 */
[----:B------:R4:W-:Y:S03]  /*1490*/  @!P6 LDGSTS.E.BYPASS.LTC128B.128 [R249+0x6100], [R12.64], !P1 ;  /* 0x061000000cf9efae */ /* 0x0009e6000c901d44 */
[----:B------:R-:W-:Y:S01]  /*14a0*/  IMAD.SHL.U32 R0, R36, 0x40, RZ ;  /* 0x0000004024007824 */ /* 0x000fe200078e00ff */
[----:B------:R5:W-:Y:S01]  /*14b0*/  @!P6 LDGSTS.E.BYPASS.LTC128B.128 [R249+0xa100], [R6.64], !P2 ;  /* 0x0a10000006f9efae */ /* 0x000be2000d101d44 */
[----:B------:R-:W-:-:S03]  /*14c0*/  ISETP.GE.AND P6, PT, R2, c[0x0][0x1d4], PT ;  /* 0x0000750002007a0c */ /* 0x000fc60003fc6270 */
[----:B------:R-:W-:Y:S01]  /*14d0*/  LOP3.LUT R0, R0, 0x1c0, RZ, 0xc0, !PT ;  /* 0x000001c000007812 */ /* 0x000fe200078ec0ff */
[----:B--2---:R-:W-:-:S03]  /*14e0*/  IMAD R10, R38, c[0x0][0x1e8], RZ ;  /* 0x00007a00260a7a24 */ /* 0x004fc600078e02ff */
[----:B------:R-:W-:Y:S01]  /*14f0*/  SHF.R.U32.HI R11, RZ, 0x3, R0 ;  /* 0x00000003ff0b7819 */ /* 0x000fe20000011600 */
[C---:B------:R-:W-:Y:S01]  /*1500*/  IMAD R10, R37.reuse, c[0x0][0x1ec], R10 ;  /* 0x00007b00250a7a24 */ /* 0x040fe200078e020a */
[----:B----4-:R-:W-:Y:S01]  /*1510*/  LOP3.LUT R12, R0, 0x8, R30, 0xf8, !PT ;  /* 0x00000008000c7812 */ /* 0x010fe200078ef81e */
[----:B------:R-:W-:Y:S01]  /*1520*/  IMAD.SHL.U32 R13, R128, 0x40, RZ ;  /* 0x00000040800d7824 */ /* 0x000fe200078e00ff */
[----:B------:R-:W-:Y:S01]  /*1530*/  @!P0 SHF.R.S32.HI R0, RZ, 0x1f, R23 ;  /* 0x0000001fff008819 */ /* 0x000fe20000011417 */
[----:B-----5:R-:W-:Y:S01]  /*1540*/  IMAD.WIDE.U32 R6, R37, c[0x0][0x1e8], R8 ;  /* 0x00007a0025067a25 */ /* 0x020fe200078e0008 */
[----:B-1----:R-:W-:Y:S02]  /*1550*/  @!P0 LEA R8, P4, R2, R4, 0x1 ;  /* 0x0000000402088211 */ /* 0x002fe400078808ff */
[----:B------:R-:W-:Y:S01]  /*1560*/  @!P0 LEA.HI R0, R0, R23, RZ, 0x3 ;  /* 0x0000001700008211 */ /* 0x000fe200078f18ff */
[----:B------:R-:W-:Y:S01]  /*1570*/  IMAD.IADD R7, R7, 0x1, R10 ;  /* 0x0000000107077824 */ /* 0x000fe200078e020a */
[----:B---3--:R-:W-:Y:S01]  /*1580*/  @!P0 LEA.HI.X R9, R2, R5, R3, 0x1, P4 ;  /* 0x0000000502098211 */ /* 0x008fe200020f0c03 */
[----:B------:R-:W-:Y:S01]  /*1590*/  IMAD R10, R24, c[0x0][0x1f0], RZ ;  /* 0x00007c00180a7a24 */ /* 0x000fe200078e02ff */
[----:B------:R-:W-:Y:S01]  /*15a0*/  @!P0 LOP3.LUT R2, R14, 0xfffffff8, RZ, 0xc0, !PT ;  /* 0xfffffff80e028812 */ /* 0x000fe200078ec0ff */
[----:B------:R-:W-:Y:S01]  /*15b0*/  IMAD.WIDE.U32 R40, R25, c[0x0][0x1f0], R6 ;  /* 0x00007c0019287a25 */ /* 0x000fe200078e0006 */
[----:B------:R-:W-:Y:S01]  /*15c0*/  @!P0 LOP3.LUT R0, R0, 0xfffffff8, RZ, 0xc0, !PT ;  /* 0xfffffff800008812 */ /* 0x000fe200078ec0ff */
[----:B------:R1:W-:Y:S01]  /*15d0*/  @!P0 LDGSTS.E.BYPASS.LTC128B.128 [R249+0x3100], [R8.64], !P3 ;  /* 0x0310000008f98fae */ /* 0x0003e2000d901d44 */
[----:B------:R-:W-:Y:S01]  /*15e0*/  ISETP.GE.AND P3, PT, R16, 0x1, PT ;  /* 0x000000011000780c */ /* 0x000fe20003f66270 */
[--C-:B------:R-:W-:Y:S01]  /*15f0*/  @!P0 IMAD.WIDE R2, R2, 0x2, R4.reuse ;  /* 0x0000000202028825 */ /* 0x100fe200078e0204 */
[----:B------:R-:W-:Y:S01]  /*1600*/  ISETP.GE.AND P4, PT, R23, c[0x0][0x1d4], PT ;  /* 0x0000750017007a0c */ /* 0x000fe20003f86270 */
[----:B------:R2:W-:Y:S01]  /*1610*/  STL.64 [R1+0x18], R40 ;  /* 0x0000182801007387 */ /* 0x0005e20000100a00 */
[----:B------:R-:W-:Y:S01]  /*1620*/  LOP3.LUT R17, R12, R11, RZ, 0x3c, !PT ;  /* 0x0000000b0c117212 */ /* 0x000fe200078e3cff */
[----:B------:R-:W-:Y:S01]  /*1630*/  @!P0 IMAD.WIDE R4, R0, 0x2, R4 ;  /* 0x0000000200048825 */ /* 0x000fe200078e0204 */
[----:B------:R-:W-:Y:S01]  /*1640*/  LOP3.LUT R0, R29, 0xfffffff0, RZ, 0xc0, !PT ;  /* 0xfffffff01d007812 */ /* 0x000fe200078ec0ff */
[----:B------:R3:W-:Y:S01]  /*1650*/  @!P0 LDGSTS.E.BYPASS.LTC128B.128 [R249+0x7100], [R2.64], !P1 ;  /* 0x0710000002f98fae */ /* 0x0007e2000c901d44 */
[C---:B------:R-:W-:Y:S01]  /*1660*/  ISETP.GE.AND P1, PT, R16.reuse, 0x41, PT ;  /* 0x000000411000780c */ /* 0x040fe20003f26270 */
[----:B------:R-:W-:Y:S01]  /*1670*/  IMAD R10, R25, c[0x0][0x1f4], R10 ;  /* 0x00007d00190a7a24 */ /* 0x000fe200078e020a */
[----:B------:R-:W-:Y:S01]  /*1680*/  SEL R11, RZ, 0x1, P6 ;  /* 0x00000001ff0b7807 */ /* 0x000fe20003000000 */
[----:B------:R4:W-:Y:S01]  /*1690*/  @!P0 LDGSTS.E.BYPASS.LTC128B.128 [R249+0xb100], [R4.64], !P2 ;  /* 0x0b10000004f98fae */ /* 0x0009e2000d101d44 */
[----:B------:R-:W-:Y:S01]  /*16a0*/  IMAD.MOV.U32 R130, RZ, RZ, R40 ;  /* 0x000000ffff827224 */ /* 0x000fe200078e0028 */
[----:B------:R-:W-:Y:S01]  /*16b0*/  ISETP.GE.AND P2, PT, R16, 0x21, PT ;  /* 0x000000211000780c */ /* 0x000fe20003f46270 */
[----:B------:R-:W-:Y:S01]  /*16c0*/  IMAD.IADD R131, R41, 0x1, R10 ;  /* 0x0000000129837824 */ /* 0x000fe200078e020a */
[----:B------:R-:W0:Y:S01]  /*16d0*/  LDGDEPBAR ;  /* 0x00000000000079af */ /* 0x000e220000000000 */
[----:B------:R-:W-:-:S02]  /*16e0*/  IMAD.IADD R0, R125, 0x1, -R0 ;  /* 0x000000017d007824 */ /* 0x000fc400078e0a00 */
[----:B------:R-:W-:Y:S01]  /*16f0*/  IMAD R10, R38, c[0x0][0x210], RZ ;  /* 0x00008400260a7a24 */ /* 0x000fe200078e02ff */
[----:B------:R-:W-:Y:S03]  /*1700*/  STL.64 [R1+0x10], R130 ;  /* 0x0000108201007387 */ /* 0x000fe60000100a00 */
[----:B------:R-:W-:Y:S02]  /*1710*/  IMAD R10, R37, c[0x0][0x214], R10 ;  /* 0x00008500250a7a24 */ /* 0x000fe400078e020a */
[----:B---3--:R-:W-:-:S04]  /*1720*/  IMAD.WIDE.U32 R2, R31, R126, R130 ;  /* 0x0000007e1f027225 */ /* 0x008fc800078e0082 */
[----:B------:R-:W-:Y:S01]  /*1730*/  IMAD.IADD R3, R3, 0x1, R28 ;  /* 0x0000000103037824 */ /* 0x000fe200078e021c */
[----:B------:R-:W-:Y:S01]  /*1740*/  @P3 LEA R6, P0, R2, c[0x0][0x1c8], 0x1 ;  /* 0x0000720002063a11 */ /* 0x000fe200078008ff */
[----:B----4-:R-:W-:Y:S01]  /*1750*/  IMAD.IADD R5, R21, 0x1, R19 ;  /* 0x0000000115057824 */ /* 0x010fe200078e0213 */
[----:B------:R-:W-:Y:S01]  /*1760*/  SHF.R.S32.HI R4, RZ, 0x1f, R0 ;  /* 0x0000001fff047819 */ /* 0x000fe20000011400 */
[----:B------:R-:W-:Y:S01]  /*1770*/  IMAD.WIDE.U32 R18, R124, 0x40, RZ ;  /* 0x000000407c127825 */ /* 0x000fe200078e00ff */
[----:B------:R-:W-:Y:S02]  /*1780*/  @P3 LEA.HI.X R7, R2, c[0x0][0x1cc], R3, 0x1, P0 ;  /* 0x0000730002073a11 */ /* 0x000fe400000f0c03 */
[----:B-1----:R-:W-:Y:S02]  /*1790*/  @P2 LEA R8, P0, R124, R2, 0x5 ;  /* 0x000000027c082211 */ /* 0x002fe400078028ff */
[----:B------:R-:W-:Y:S01]  /*17a0*/  LEA.HI R15, R4, R0, RZ, 0x3 ;  /* 0x00000000040f7211 */ /* 0x000fe200078f18ff */
[----:B------:R1:W-:Y:S01]  /*17b0*/  @P3 LDGSTS.E.BYPASS.LTC128B.128 [R249+0xc100], [R6.64], !P6 ;  /* 0x0c10000006f93fae */ /* 0x0003e2000f101d44 */
[----:B------:R-:W-:-:S02]  /*17c0*/  @P2 LEA.HI.X R14, R124, R3, R128, 0x5, P0 ;  /* 0x000000037c0e2211 */ /* 0x000fc400000f2c80 */
[----:B------:R-:W-:Y:S01]  /*17d0*/  @P1 IADD3 R9, P0, R2, R18, RZ ;  /* 0x0000001202091210 */ /* 0x000fe20007f1e0ff */
[----:B------:R1:W-:Y:S01]  /*17e0*/  @P3 LDGSTS.E.BYPASS.LTC128B.128 [R249+0xf100], [R6.64+0x80], !P5 ;  /* 0x0f10008006f93fae */ /* 0x0003e2000e901d44 */
[----:B------:R-:W-:Y:S02]  /*17f0*/  LOP3.LUT R4, R15, 0xfffffff8, RZ, 0xc0, !PT ;  /* 0xfffffff80f047812 */ /* 0x000fe400078ec0ff */
[----:B------:R-:W-:Y:S01]  /*1800*/  @P1 IADD3.X R13, R3, R19, R13, P0, !PT ;  /* 0x00000013030d1210 */ /* 0x000fe200007fe40d */
[----:B------:R1:W-:Y:S01]  /*1810*/  @P3 LDGSTS.E.BYPASS.LTC128B.128 [R249+0x12100], [R6.64+0x100], !P4 ;  /* 0x1210010006f93fae */ /* 0x0003e2000e101d44 */
[----:B------:R-:W-:Y:S01]  /*1820*/  @P2 LEA R2, P0, R8, c[0x0][0x1c8], 0x1 ;  /* 0x0000720008022a11 */ /* 0x000fe200078008ff */
[----:B------:R-:W-:Y:S01]  /*1830*/  IMAD.IADD R12, R0, 0x1, -R4 ;  /* 0x00000001000c7824 */ /* 0x000fe200078e0a04 */
[----:B------:R-:W-:Y:S01]  /*1840*/  SEL R0, RZ, 0xffffffff, P5 ;  /* 0xffffffffff007807 */ /* 0x000fe20002800000 */
[----:B------:R-:W-:Y:S01]  /*1850*/  IMAD.MOV.U32 R4, RZ, RZ, R20 ;  /* 0x000000ffff047224 */ /* 0x000fe200078e0014 */
[----:B------:R-:W-:-:S02]  /*1860*/  @P2 LEA.HI.X R3, R8, c[0x0][0x1cc], R14, 0x1, P0 ;  /* 0x0000730008032a11 */ /* 0x000fc400000f0c0e */
[C---:B------:R-:W-:Y:S01]  /*1870*/  @P1 LEA R8, P0, R9.reuse, c[0x0][0x1c8], 0x1 ;  /* 0x0000720009081a11 */ /* 0x040fe200078008ff */
[----:B------:R-:W-:Y:S01]  /*1880*/  IMAD.SHL.U32 R0, R0, 0x2, RZ ;  /* 0x0000000200007824 */ /* 0x000fe200078e00ff */
[----:B------:R-:W-:Y:S01]  /*1890*/  LOP3.LUT P3, RZ, R12, 0x4, RZ, 0xc0, !PT ;  /* 0x000000040cff7812 */ /* 0x000fe2000786c0ff */
[----:B------:R3:W-:Y:S01]  /*18a0*/  @P2 LDGSTS.E.BYPASS.LTC128B.128 [R249+0xd100], [R2.64], !P6 ;  /* 0x0d10000002f92fae */ /* 0x0007e2000f101d44 */
[----:B------:R-:W-:Y:S01]  /*18b0*/  @P1 LEA.HI.X R9, R9, c[0x0][0x1cc], R13, 0x1, P0 ;  /* 0x0000730009091a11 */ /* 0x000fe200000f0c0d */
[----:B------:R-:W-:Y:S01]  /*18c0*/  IMAD.WIDE.U32 R4, R37, c[0x0][0x210], R4 ;  /* 0x0000840025047a25 */ /* 0x000fe200078e0004 */
[----:B------:R-:W-:Y:S01]  /*18d0*/  LOP3.LUT R11, R0, 0x2, R11, 0xe2, !PT ;  /* 0x00000002000b7812 */ /* 0x000fe200078ee20b */
[----:B------:R3:W-:Y:S01]  /*18e0*/  @P2 LDGSTS.E.BYPASS.LTC128B.128 [R249+0x10100], [R2.64+0x80], !P5 ;  /* 0x1010008002f92fae */ /* 0x0007e2000e901d44 */
[----:B------:R-:W-:Y:S01]  /*18f0*/  LOP3.LUT P0, RZ, R36, 0x2, RZ, 0xc0, !PT ;  /* 0x0000000224ff7812 */ /* 0x000fe2000780c0ff */
[----:B------:R-:W-:Y:S02]  /*1900*/  IMAD R0, R24, c[0x0][0x218], RZ ;  /* 0x0000860018007a24 */ /* 0x000fe400078e02ff */
[----:B------:R3:W-:Y:S01]  /*1910*/  @P2 LDGSTS.E.BYPASS.LTC128B.128 [R249+0x13100], [R2.64+0x100], !P4 ;  /* 0x1310010002f92fae */ /* 0x0007e2000e101d44 */
[----:B------:R-:W-:Y:S01]  /*1920*/  IMAD.IADD R5, R5, 0x1, R10 ;  /* 0x0000000105057824 */ /* 0x000fe200078e020a */
[----:B------:R-:W-:Y:S01]  /*1930*/  LOP3.LUT P2, RZ, R12, 0x2, RZ, 0xc0, !PT ;  /* 0x000000020cff7812 */ /* 0x000fe2000784c0ff */
[----:B------:R-:W-:Y:S01]  /*1940*/  IMAD R10, R25, c[0x0][0x21c], R0 ;  /* 0x00008700190a7a24 */ /* 0x000fe200078e0200 */
[----:B------:R4:W-:Y:S01]  /*1950*/  @P1 LDGSTS.E.BYPASS.LTC128B.128 [R249+0xe100], [R8.64], !P6 ;  /* 0x0e10000008f91fae */ /* 0x0009e2000f101d44 */
[----:B------:R-:W-:-:S02]  /*1960*/  IMAD R0, R27, 0x200, R17 ;  /* 0x000002001b007824 */ /* 0x000fc400078e0211 */
[----:B--2---:R-:W-:Y:S01]  /*1970*/  IMAD.WIDE.U32 R40, R25, c[0x0][0x218], R4 ;  /* 0x0000860019287a25 */ /* 0x004fe200078e0004 */
[----:B------:R4:W-:Y:S01]  /*1980*/  @P1 LDGSTS.E.BYPASS.LTC128B.128 [R249+0x11100], [R8.64+0x80], !P5 ;  /* 0x1110008008f91fae */ /* 0x0009e2000e901d44 */
[----:B------:R-:W-:Y:S02]  /*1990*/  SEL R4, RZ, 0x4, P4 ;  /* 0x00000004ff047807 */ /* 0x000fe40002000000 */
[----:B------:R-:W-:Y:S01]  /*19a0*/  IMAD.SHL.U32 R224, R0, 0x2, RZ ;  /* 0x0000000200e07824 */ /* 0x000fe200078e00ff */
[----:B------:R4:W-:Y:S01]  /*19b0*/  @P1 LDGSTS.E.BYPASS.LTC128B.128 [R249+0x14100], [R8.64+0x100], !P4 ;  /* 0x1410010008f91fae */ /* 0x0009e2000e101d44 */
[----:B------:R-:W-:Y:S02]  /*19c0*/  IMAD.IADD R23, R41, 0x1, R10 ;  /* 0x0000000129177824 */ /* 0x000fe400078e020a */
[----:B------:R-:W-:Y:S01]  /*19d0*/  IMAD.MOV.U32 R22, RZ, RZ, R40 ;  /* 0x000000ffff167224 */ /* 0x000fe200078e0028 */
[----:B------:R-:W0:Y:S01]  /*19e0*/  LDGDEPBAR ;  /* 0x00000000000079af */ /* 0x000e220000000000 */
[----:B------:R-:W-:-:S02]  /*19f0*/  IADD3 R0, R224, 0xc100, RZ ;  /* 0x0000c100e0007810 */ /* 0x000fc40007ffe0ff */
[----:B------:R-:W-:Y:S01]  /*1a00*/  IADD3 R231, R224, 0xc120, RZ ;  /* 0x0000c120e0e77810 */ /* 0x000fe20007ffe0ff */
[----:B------:R-:W-:Y:S01]  /*1a10*/  STL.64 [R1+0x38], R40 ;  /* 0x0000382801007387 */ /* 0x000fe20000100a00 */
[----:B------:R-:W-:-:S03]  /*1a20*/  @P0 IADD3 R231, R0, -0x20, RZ ;  /* 0xffffffe000e70810 */ /* 0x000fc60007ffe0ff */
[----:B------:R-:W-:Y:S01]  /*1a30*/  STL.64 [R1+0x28], R22 ;  /* 0x0000281601007387 */ /* 0x000fe20000100a00 */
[----:B------:R-:W-:Y:S01]  /*1a40*/  IADD3 R248, R231, 0x800, RZ ;  /* 0x00000800e7f87810 */ /* 0x000fe20007ffe0ff */
[----:B---3--:R-:W-:Y:S01]  /*1a50*/  IMAD.SHL.U32 R2, R12, 0x40, RZ ;  /* 0x000000400c027824 */ /* 0x008fe200078e00ff */
[----:B------:R-:W-:Y:S01]  /*1a60*/  LOP3.LUT R12, R11, R4, RZ, 0xfc, !PT ;  /* 0x000000040b0c7212 */ /* 0x000fe200078efcff */
[----:B------:R-:W-:Y:S01]  /*1a70*/  IMAD.SHL.U32 R3, R27, 0x8, RZ ;  /* 0x000000081b037824 */ /* 0x000fe200078e00ff */
[----:B------:R-:W-:Y:S01]  /*1a80*/  IADD3 R247, R231, 0x1000, RZ ;  /* 0x00001000e7f77810 */ /* 0x000fe20007ffe0ff */
[----:B------:R-:W-:Y:S01]  /*1a90*/  IMAD.SHL.U32 R4, R15, 0x40, RZ ;  /* 0x000000400f047824 */ /* 0x000fe200078e00ff */
[----:B------:R-:W-:Y:S02]  /*1aa0*/  LOP3.LUT R2, R2, 0x1c0, RZ, 0xc0, !PT ;  /* 0x000001c002027812 */ /* 0x000fe400078ec0ff */
[----:B------:R-:W-:Y:S02]  /*1ab0*/  IADD3 R246, R231, 0x1800, RZ ;  /* 0x00001800e7f67810 */ /* 0x000fe40007ffe0ff */
[----:B------:R-:W-:-:S02]  /*1ac0*/  LOP3.LUT R3, R2, 0x8, R3, 0xf8, !PT ;  /* 0x0000000802037812 */ /* 0x000fc400078ef803 */
[----:B------:R-:W-:Y:S01]  /*1ad0*/  SHF.R.U32.HI R2, RZ, 0x3, R2 ;  /* 0x00000003ff027819 */ /* 0x000fe20000011602 */
[----:B------:R-:W-:-:S04]  /*1ae0*/  DEPBAR.LE SB0, 0x1 ;  /* 0x000080400000791a */ /* 0x000fc80000000000 */
[----:B------:R-:W-:Y:S01]  /*1af0*/  LOP3.LUT R5, R3, R2, RZ, 0x3c, !PT ;  /* 0x0000000203057212 */ /* 0x000fe200078e3cff */
[----:B------:R-:W-:Y:S01]  /*1b00*/  IMAD.WIDE.U32 R2, R31, R34, R22 ;  /* 0x000000221f027225 */ /* 0x000fe200078e0016 */
[----:B------:R-:W-:Y:S01]  /*1b10*/  BAR.SYNC.DEFER_BLOCKING 0x0 ;  /* 0x0000000000007b1d */ /* 0x000fe20000010000 */
[----:B------:R-:W-:Y:S02]  /*1b20*/  IADD3 R245, R231, 0x2000, RZ ;  /* 0x00002000e7f57810 */ /* 0x000fe40007ffe0ff */
[----:B------:R-:W-:Y:S01]  /*1b30*/  LOP3.LUT R4, R5, 0xfffffe00, R4, 0xf8, !PT ;  /* 0xfffffe0005047812 */ /* 0x000fe200078ef804 */
[----:B------:R-:W-:Y:S01]  /*1b40*/  IMAD.IADD R0, R3, 0x1, R32 ;  /* 0x0000000103007824 */ /* 0x000fe200078e0220 */
[----:B-1----:R-:W-:Y:S01]  /*1b50*/  LEA R6, P0, R2, c[0x0][0x1f8], 0x1 ;  /* 0x00007e0002067a11 */ /* 0x002fe200078008ff */
[----:B------:R-:W-:Y:S01]  /*1b60*/  IMAD.MOV.U32 R5, RZ, RZ, 0x10 ;  /* 0x00000010ff057424 */ /* 0x000fe200078e00ff */
[----:B------:R-:W-:Y:S01]  /*1b70*/  IADD3 R244, R231, 0x2800, RZ ;  /* 0x00002800e7f47810 */ /* 0x000fe20007ffe0ff */
[----:B------:R-:W-:Y:S01]  /*1b80*/  IMAD.IADD R208, R4, 0x1, R208 ;  /* 0x0000000104d07824 */ /* 0x000fe200078e02d0 */
[----:B------:R-:W-:Y:S01]  /*1b90*/  LEA.HI.X R7, R2, c[0x0][0x1fc], R0, 0x1, P0 ;  /* 0x00007f0002077a11 */ /* 0x000fe200000f0c00 */
[----:B------:R-:W-:Y:S01]  /*1ba0*/  IMAD.MOV.U32 R0, RZ, RZ, c[0x0][0x208] ;  /* 0x00008200ff007624 */ /* 0x000fe200078e00ff */
[----:B------:R-:W-:Y:S01]  /*1bb0*/  SEL R5, R5, 0xfffffff0, !P2 ;  /* 0xfffffff005057807 */ /* 0x000fe20005000000 */
[----:B------:R-:W-:Y:S01]  /*1bc0*/  IMAD.MOV.U32 R2, RZ, RZ, 0x6 ;  /* 0x00000006ff027424 */ /* 0x000fe200078e00ff */
[----:B------:R-:W-:Y:S01]  /*1bd0*/  LEA R216, R208, 0x100, 0x1 ;  /* 0x00000100d0d87811 */ /* 0x000fe200078e08ff */
[----:B------:R-:W-:Y:S01]  /*1be0*/  IMAD.MOV.U32 R3, RZ, RZ, 0x20 ;  /* 0x00000020ff037424 */ /* 0x000fe200078e00ff */
[----:B------:R-:W-:Y:S01]  /*1bf0*/  IADD3 R243, R231, 0x3000, RZ ;  /* 0x00003000e7f37810 */ /* 0x000fe20007ffe0ff */
[C---:B------:R-:W-:Y:S01]  /*1c00*/  IMAD.SHL.U32 R17, R0.reuse, 0x40, RZ ;  /* 0x0000004000117824 */ /* 0x040fe200078e00ff */
[----:B------:R-:W-:Y:S01]  /*1c10*/  SHF.L.U64.HI R13, R0, R2, c[0x0][0x20c] ;  /* 0x00008300000d7619 */ /* 0x000fe20000010202 */
[----:B------:R-:W-:Y:S01]  /*1c20*/  IMAD R212, R5, 0x2, R216 ;  /* 0x0000000205d47824 */ /* 0x000fe200078e02d8 */
[----:B------:R-:W-:Y:S01]  /*1c30*/  SEL R0, R3, 0xffffffe0, !P3 ;  /* 0xffffffe003007807 */ /* 0x000fe20005800000 */
[----:B------:R-:W-:Y:S01]  /*1c40*/  IMAD.SHL.U32 R208, R208, 0x2, RZ ;  /* 0x00000002d0d07824 */ /* 0x000fe200078e00ff */
[----:B------:R-:W-:-:S02]  /*1c50*/  IADD3 R14, P1, P0, R17, 0x80, R6 ;  /* 0x00000080110e7810 */ /* 0x000fc4000783e006 */
[----:B------:R-:W-:Y:S01]  /*1c60*/  LOP3.LUT R3, R12, 0x1, RZ, 0xc0, !PT ;  /* 0x000000010c037812 */ /* 0x000fe200078ec0ff */
[C---:B------:R-:W-:Y:S01]  /*1c70*/  IMAD R216, R0.reuse, 0x2, R216 ;  /* 0x0000000200d87824 */ /* 0x040fe200078e02d8 */
[----:B------:R-:W-:Y:S01]  /*1c80*/  LDSM.16.M88.4 R156, [R208+0x100] ;  /* 0x00010000d09c783b */ /* 0x000fe20000000200 */
[----:B------:R-:W-:Y:S01]  /*1c90*/  IMAD R220, R0, 0x2, R212 ;  /* 0x0000000200dc7824 */ /* 0x000fe200078e02d4 */
[----:B------:R-:W-:Y:S02]  /*1ca0*/  IADD3.X R15, R13, RZ, R7, P1, P0 ;  /* 0x000000ff0d0f7210 */ /* 0x000fe40000fe0407 */
[----:B------:R-:W-:Y:S01]  /*1cb0*/  LDSM.16.M88.4 R192, [R208+0x4100] ;  /* 0x00410000d0c0783b */ /* 0x000fe20000000200 */
[C---:B------:R-:W-:Y:S02]  /*1cc0*/  IADD3 R10, P1, P0, R17.reuse, 0x100, R6 ;  /* 0x00000100110a7810 */ /* 0x040fe4000783e006 */
[----:B------:R-:W-:Y:S01]  /*1cd0*/  IADD3 R2, P2, R17, R6, RZ ;  /* 0x0000000611027210 */ /* 0x000fe20007f5e0ff */
[----:B------:R-:W-:Y:S01]  /*1ce0*/  LDSM.16.M88.4 R160, [R212] ;  /* 0x00000000d4a0783b */ /* 0x000fe20000000200 */
[----:B------:R-:W-:-:S02]  /*1cf0*/  ISETP.NE.U32.AND P3, PT, R3, 0x1, PT ;  /* 0x000000010300780c */ /* 0x000fc40003f65070 */
[C-C-:B------:R-:W-:Y:S01]  /*1d00*/  IADD3.X R11, R13.reuse, RZ, R7.reuse, P1, P0 ;  /* 0x000000ff0d0b7210 */ /* 0x140fe20000fe0407 */
[----:B------:R-:W-:Y:S01]  /*1d10*/  LDSM.16.M88.4 R196, [R212+0x4000] ;  /* 0x00400000d4c4783b */ /* 0x000fe20000000200 */
[----:B----4-:R-:W-:Y:S01]  /*1d20*/  IADD3 R8, P0, R2, R17, RZ ;  /* 0x0000001102087210 */ /* 0x010fe20007f1e0ff */
[----:B------:R-:W-:Y:S01]  /*1d30*/  IMAD.X R3, R13, 0x1, R7, P2 ;  /* 0x000000010d037824 */ /* 0x000fe200010e0607 */
[----:B------:R-:W-:Y:S01]  /*1d40*/  LOP3.LUT P1, RZ, R12, 0x2, RZ, 0xc0, !PT ;  /* 0x000000020cff7812 */ /* 0x000fe2000782c0ff */
[----:B------:R-:W-:Y:S01]  /*1d50*/  LDSM.16.M88.4 R184, [R216] ;  /* 0x00000000d8b8783b */ /* 0x000fe20000000200 */
[C---:B------:R-:W-:Y:S01]  /*1d60*/  ISETP.LT.OR P2, PT, R16.reuse, 0x1, P3 ;  /* 0x000000011000780c */ /* 0x040fe20001f41670 */
[----:B------:R-:W-:Y:S01]  /*1d70*/  IMAD.X R9, R3, 0x1, R13, P0 ;  /* 0x0000000103097824 */ /* 0x000fe200000e060d */
[----:B------:R-:W-:Y:S01]  /*1d80*/  ISETP.LT.OR P0, PT, R16, 0x1, !P1 ;  /* 0x000000011000780c */ /* 0x000fe20004f01670 */
[----:B------:R-:W-:Y:S01]  /*1d90*/  LDSM.16.M88.4 R200, [R216+0x4000] ;  /* 0x00400000d8c8783b */ /* 0x000fe20000000200 */
[----:B------:R-:W-:-:S02]  /*1da0*/  IADD3 R242, R231, 0x3800, RZ ;  /* 0x00003800e7f27810 */ /* 0x000fc40007ffe0ff */
[C---:B------:R-:W-:Y:S01]  /*1db0*/  IADD3 R241, R231.reuse, 0x4000, RZ ;  /* 0x00004000e7f17810 */ /* 0x040fe20007ffe0ff */
[----:B------:R-:W-:Y:S01]  /*1dc0*/  LDSM.16.M88.4 R188, [R220] ;  /* 0x00000000dcbc783b */ /* 0x000fe20000000200 */
[C---:B------:R-:W-:Y:S02]  /*1dd0*/  IADD3 R240, R231.reuse, 0x4800, RZ ;  /* 0x00004800e7f07810 */ /* 0x040fe40007ffe0ff */
[C---:B------:R-:W-:Y:S01]  /*1de0*/  IADD3 R239, R231.reuse, 0x5000, RZ ;  /* 0x00005000e7ef7810 */ /* 0x040fe20007ffe0ff */
[----:B------:R-:W-:Y:S01]  /*1df0*/  LDSM.16.M88.4 R204, [R220+0x4000] ;  /* 0x00400000dccc783b */ /* 0x000fe20000000200 */
[C---:B------:R-:W-:Y:S02]  /*1e00*/  IADD3 R238, R231.reuse, 0x5800, RZ ;  /* 0x00005800e7ee7810 */ /* 0x040fe40007ffe0ff */
[C---:B------:R-:W-:Y:S01]  /*1e10*/  IADD3 R237, R231.reuse, 0x6000, RZ ;  /* 0x00006000e7ed7810 */ /* 0x040fe20007ffe0ff */
[----:B------:R-:W-:Y:S01]  /*1e20*/  LDSM.16.M88.4 R208, [R208+0x8100] ;  /* 0x00810000d0d0783b */ /* 0x000fe20000000200 */
[----:B------:R-:W-:-:S02]  /*1e30*/  IADD3 R236, R231, 0x6800, RZ ;  /* 0x00006800e7ec7810 */ /* 0x000fc40007ffe0ff */
[C---:B------:R-:W-:Y:S01]  /*1e40*/  IADD3 R235, R231.reuse, 0x7000, RZ ;  /* 0x00007000e7eb7810 */ /* 0x040fe20007ffe0ff */
[----:B------:R-:W-:Y:S01]  /*1e50*/  LDSM.16.M88.4 R212, [R212+0x8000] ;  /* 0x00800000d4d4783b */ /* 0x000fe20000000200 */
[C---:B------:R-:W-:Y:S02]  /*1e60*/  IADD3 R234, R231.reuse, 0x7800, RZ ;  /* 0x00007800e7ea7810 */ /* 0x040fe40007ffe0ff */
[C---:B------:R-:W-:Y:S01]  /*1e70*/  IADD3 R233, R231.reuse, 0x8000, RZ ;  /* 0x00008000e7e97810 */ /* 0x040fe20007ffe0ff */
[----:B------:R-:W-:Y:S01]  /*1e80*/  LDSM.16.M88.4 R216, [R216+0x8000] ;  /* 0x00800000d8d8783b */ /* 0x000fe20000000200 */
[----:B------:R-:W-:-:S03]  /*1e90*/  IADD3 R232, R231, 0x8800, RZ ;  /* 0x00008800e7e87810 */ /* 0x000fc60007ffe0ff */
[----:B------:R-:W-:Y:S04]  /*1ea0*/  LDSM.16.M88.4 R220, [R220+0x8000] ;  /* 0x00800000dcdc783b */ /* 0x000fe80000000200 */
[----:B------:R-:W-:Y:S06]  /*1eb0*/  BAR.SYNC.DEFER_BLOCKING 0x0 ;  /* 0x0000000000007b1d */ /* 0x000fec0000010000 */
[----:B------:R-:W-:-:S04]  /*1ec0*/  DEPBAR.LE SB0, 0x0 ;  /* 0x000080000000791a */ /* 0x000fc80000000000 */
[----:B------:R-:W-:Y:S06]  /*1ed0*/  BAR.SYNC.DEFER_BLOCKING 0x0 ;  /* 0x0000000000007b1d */ /* 0x000fec0000010000 */
[----:B------:R-:W1:Y:S04]  /*1ee0*/  LDSM.16.M88.4 R20, [R224+0xc100] ;  /* 0x00c10000e014783b */ /* 0x000e680000000200 */
[----:B------:R-:W2:Y:S04]  /*1ef0*/  LDSM.16.M88.4 R28, [R224+0xc900] ;  /* 0x00c90000e01c783b */ /* 0x000ea80000000200 */
[----:B------:R-:W-:Y:S04]  /*1f00*/  LDSM.16.M88.4 R52, [R224+0xd100] ;  /* 0x00d10000e034783b */ /* 0x000fe80000000200 */
[----:B------:R-:W-:Y:S04]  /*1f10*/  LDSM.16.M88.4 R56, [R224+0xd900] ;  /* 0x00d90000e038783b */ /* 0x000fe80000000200 */
[----:B------:R-:W-:Y:S04]  /*1f20*/  LDSM.16.M88.4 R60, [R224+0xe100] ;  /* 0x00e10000e03c783b */ /* 0x000fe80000000200 */
[----:B------:R-:W-:Y:S04]  /*1f30*/  LDSM.16.M88.4 R64, [R224+0xe900] ;  /* 0x00e90000e040783b */ /* 0x000fe80000000200 */
[----:B------:R-:W3:Y:S04]  /*1f40*/  LDSM.16.M88.4 R48, [R231] ;  /* 0x00000000e730783b */ /* 0x000ee80000000200 */
[----:B------:R-:W4:Y:S04]  /*1f50*/  LDSM.16.M88.4 R44, [R231+0x800] ;  /* 0x00080000e72c783b */ /* 0x000f280000000200 */
[----:B------:R-:W-:Y:S04]  /*1f60*/  LDSM.16.M88.4 R76, [R231+0x1000] ;  /* 0x00100000e74c783b */ /* 0x000fe80000000200 */
[----:B------:R-:W5:Y:S04]  /*1f70*/  LDSM.16.M88.4 R88, [R231+0x1800] ;  /* 0x00180000e758783b */ /* 0x000f680000000200 */
[----:B------:R-:W4:Y:S01]  /*1f80*/  LDSM.16.M88.4 R112, [R231+0x2000] ;  /* 0x00200000e770783b */ /* 0x000f220000000200 */
[C---:B-1----:R-:W-:Y:S03]  /*1f90*/  HMMA.16816.F32.BF16 R32, R156.reuse, R22, RZ ;  /* 0x000000169c20723c */ /* 0x042fe600000418ff */
[----:B------:R-:W1:Y:S04]  /*1fa0*/  LDSM.16.M88.4 R116, [R231+0x2800] ;  /* 0x00280000e774783b */ /* 0x000e680000000200 */
[----:B------:R-:W-:Y:S01]  /*1fb0*/  @!PT LDS RZ, [RZ] ;  /* 0x00000000fffff984 */ /* 0x000fe20000000800 */
[----:B------:R-:W-:Y:S01]  /*1fc0*/  @!PT LDS RZ, [RZ] ;  /* 0x00000000fffff984 */ /* 0x000fe20000000800 */
[----:B------:R-:W-:Y:S01]  /*1fd0*/  @!PT LDS RZ, [RZ] ;  /* 0x00000000fffff984 */ /* 0x000fe20000000800 */
[----:B------:R1:W-:Y:S01]  /*1fe0*/  LDGSTS.E.BYPASS.LTC128B.128 [R249+0x100], [R6.64], !P2 ;  /* 0x0010000006f97fae */ /* 0x0003e2000d101d44 */
[----:B------:R-:W-:Y:S01]  /*1ff0*/  LOP3.LUT P2, RZ, R12, 0x4, RZ, 0xc0, !PT ;  /* 0x000000040cff7812 */ /* 0x000fe2000784c0ff */
[----:B--2---:R-:W-:Y:S02]  /*2000*/  HMMA.16816.F32.BF16 R24, R156, R28, RZ ;  /* 0x0000001c9c18723c */ /* 0x004fe400000418ff */
[----:B------:R2:W-:Y:S01]  /*2010*/  LDGSTS.E.BYPASS.LTC128B.128 [R249+0x3100], [R6.64+0x80], !P0 ;  /* 0x0310008006f97fae */ /* 0x0005e2000c101d44 */
[----:B------:R-:W-:-:S05]  /*2020*/  ISETP.LT.OR P0, PT, R16, 0x1, !P2 ;  /* 0x000000011000780c */ /* 0x000fca0005701670 */
[C---:B------:R-:W-:Y:S08]  /*2030*/  HMMA.16816.F32.BF16 R40, R156.reuse, R20, RZ ;  /* 0x000000149c28723c */ /* 0x040ff000000418ff */
[----:B------:R2:W-:Y:S01]  /*2040*/  LDGSTS.E.BYPASS.LTC128B.128 [R249+0x6100], [R6.64+0x100], !P0 ;  /* 0x0610010006f97fae */ /* 0x0005e2000c101d44 */
[C---:B------:R-:W-:Y:S01]  /*2050*/  ISETP.LT.OR P0, PT, R16.reuse, 0x21, P3 ;  /* 0x000000211000780c */ /* 0x040fe20001f01670 */
[----:B------:R-:W-:Y:S01]  /*2060*/  HMMA.16816.F32.BF16 R20, R156, R30, RZ ;  /* 0x0000001e9c14723c */ /* 0x000fe200000418ff */
[----:B------:R-:W-:-:S07]  /*2070*/  ISETP.LT.OR P3, PT, R16, 0x41, P3 ;  /* 0x000000411000780c */ /* 0x000fce0001f61670 */
[C---:B---3--:R-:W-:Y:S04]  /*2080*/  HMMA.16816.F32.BF16 R92, R160.reuse, R50, R32 ;  /* 0x00000032a05c723c */ /* 0x048fe80000041820 */
[----:B------:R3:W-:Y:S01]  /*2090*/  LDGSTS.E.BYPASS.LTC128B.128 [R249+0x1100], [R2.64], !P0 ;  /* 0x0110000002f97fae */ /* 0x0007e2000c101d44 */
[C---:B------:R-:W-:Y:S02]  /*20a0*/  ISETP.LT.OR P0, PT, R16.reuse, 0x21, !P1 ;  /* 0x000000211000780c */ /* 0x040fe40004f01670 */
[C---:B------:R-:W-:Y:S01]  /*20b0*/  ISETP.LT.OR P1, PT, R16.reuse, 0x41, !P1 ;  /* 0x000000411000780c */ /* 0x040fe20004f21670 */
[----:B----4-:R-:W-:Y:S08]  /*20c0*/  HMMA.16816.F32.BF16 R96, R160, R44, R24 ;  /* 0x0000002ca060723c */ /* 0x010ff00000041818 */
[----:B------:R-:W-:Y:S02]  /*20d0*/  HMMA.16816.F32.BF16 R28, R156, R56, RZ ;  /* 0x000000389c1c723c */ /* 0x000fe400000418ff */
[----:B------:R4:W-:Y:S01]  /*20e0*/  LDGSTS.E.BYPASS.LTC128B.128 [R249+0x4100], [R14.64], !P0 ;  /* 0x041000000ef97fae */ /* 0x0009e2000c101d44 */
[----:B------:R-:W-:-:S02]  /*20f0*/  ISETP.LT.OR P0, PT, R16, 0x21, !P2 ;  /* 0x000000211000780c */ /* 0x000fc40005701670 */
[----:B------:R-:W-:-:S03]  /*2100*/  ISETP.LT.OR P2, PT, R16, 0x41, !P2 ;  /* 0x000000411000780c */ /* 0x000fc60005741670 */
[----:B------:R-:W-:Y:S01]  /*2110*/  HMMA.16816.F32.BF16 R24, R156, R52, RZ ;  /* 0x000000349c18723c */ /* 0x000fe200000418ff */
[----:B---3--:R-:W-:-:S07]  /*2120*/  IMAD.MOV.U32 R2, RZ, RZ, 0x40 ;  /* 0x00000040ff027424 */ /* 0x008fce00078e00ff */
[----:B------:R3:W-:Y:S01]  /*2130*/  LDGSTS.E.BYPASS.LTC128B.128 [R249+0x7100], [R10.64], !P0 ;  /* 0x071000000af97fae */ /* 0x0007e2000c101d44 */
[----:B------:R-:W-:Y:S01]  /*2140*/  LOP3.LUT P0, RZ, R36, 0x4, RZ, 0xc0, !PT ;  /* 0x0000000424ff7812 */ /* 0x000fe2000780c0ff */
[C---:B------:R-:W-:Y:S02]  /*2150*/  HMMA.16816.F32.BF16 R32, R156.reuse, R54, RZ ;  /* 0x000000369c20723c */ /* 0x040fe400000418ff */
[----:B------:R3:W-:Y:S01]  /*2160*/  LDGSTS.E.BYPASS.LTC128B.128 [R249+0x2100], [R8.64], !P3 ;  /* 0x0210000008f97fae */ /* 0x0007e2000d901d44 */
[----:B------:R-:W-:Y:S02]  /*2170*/  SEL R2, R2, 0xffffffc0, !P0 ;  /* 0xffffffc002027807 */ /* 0x000fe40004000000 */
[----:B------:R-:W-:Y:S01]  /*2180*/  ISETP.GE.AND P0, PT, R121, 0x61, PT ;  /* 0x000000617900780c */ /* 0x000fe20003f06270 */
[----:B------:R3:W-:Y:S02]  /*2190*/  LDGSTS.E.BYPASS.LTC128B.128 [R249+0x5100], [R8.64+0x80], !P1 ;  /* 0x0510008008f97fae */ /* 0x0007e4000c901d44 */
[----:B------:R-:W-:Y:S01]  /*21a0*/  IMAD.IADD R230, R224, 0x1, R2 ;  /* 0x00000001e0e67824 */ /* 0x000fe200078e0202 */
[----:B------:R-:W-:Y:S01]  /*21b0*/  HMMA.16816.F32.BF16 R16, R156, R60, RZ ;  /* 0x0000003c9c10723c */ /* 0x000fe200000418ff */
[----:B------:R3:W-:Y:S01]  /*21c0*/  LDGSTS.E.BYPASS.LTC128B.128 [R249+0x8100], [R8.64+0x100], !P2 ;  /* 0x0810010008f97fae */ /* 0x0007e2000d101d44 */
[----:B------:R-:W-:-:S03]  /*21d0*/  IMAD.IADD R227, R2, 0x1, R231 ;  /* 0x0000000102e37824 */ /* 0x000fc600078e02e7 */
[----:B------:R-:W-:Y:S03]  /*21e0*/  LDSM.16.M88.4 R68, [R230+0xd900] ;  /* 0x00d90000e644783b */ /* 0x000fe60000000200 */
[----:B----4-:R-:W-:Y:S01]  /*21f0*/  HMMA.16816.F32.BF16 R12, R156, R62, RZ ;  /* 0x0000003e9c0c723c */ /* 0x010fe200000418ff */
[----:B------:R-:W4:Y:S04]  /*2200*/  LDSM.16.M88.4 R60, [R230+0xc900] ;  /* 0x00c90000e63c783b */ /* 0x000f280000000200 */
[----:B------:R-:W-:Y:S03]  /*2210*/  LDSM.16.M88.4 R72, [R230+0xd100] ;  /* 0x00d10000e648783b */ /* 0x000fe60000000200 */
[----:B------:R-:W-:Y:S01]  /*2220*/  HMMA.16816.F32.BF16 R100, R160, R48, R40 ;  /* 0x00000030a064723c */ /* 0x000fe20000041828 */
[----:B------:R-:W1:Y:S04]  /*2230*/  LDSM.16.M88.4 R48, [R230+0xc100] ;  /* 0x00c10000e630783b */ /* 0x000e680000000200 */
[----:B------:R-:W1:Y:S03]  /*2240*/  LDSM.16.M88.4 R80, [R230+0xe100] ;  /* 0x00e10000e650783b */ /* 0x000e660000000200 */
[----:B------:R-:W-:Y:S01]  /*2250*/  HMMA.16816.F32.BF16 R40, R156, R66, RZ ;  /* 0x000000429c28723c */ /* 0x000fe200000418ff */
[----:B------:R-:W1:Y:S04]  /*2260*/  LDSM.16.M88.4 R104, [R230+0xe900] ;  /* 0x00e90000e668783b */ /* 0x000e680000000200 */
[----:B------:R-:W1:Y:S03]  /*2270*/  LDSM.16.M88.4 R108, [R227] ;  /* 0x00000000e36c783b */ /* 0x000e660000000200 */
[----:B------:R-:W-:Y:S01]  /*2280*/  HMMA.16816.F32.BF16 R84, R160, R46, R20 ;  /* 0x0000002ea054723c */ /* 0x000fe20000041814 */
[----:B------:R-:W0:Y:S07]  /*2290*/  LDGDEPBAR ;  /* 0x00000000000079af */ /* 0x000e2e0000000000 */
[C---:B------:R-:W-:Y:S08]  /*22a0*/  HMMA.16816.F32.BF16 R20, R156.reuse, R58, RZ ;  /* 0x0000003a9c14723c */ /* 0x040ff000000418ff */
[----:B---3--:R-:W-:Y:S08]  /*22b0*/  HMMA.16816.F32.BF16 R8, R156, R64, RZ ;  /* 0x000000409c08723c */ /* 0x008ff000000418ff */
[C---:B-----5:R-:W-:Y:S08]  /*22c0*/  HMMA.16816.F32.BF16 R52, R160.reuse, R88, R28 ;  /* 0x00000058a034723c */ /* 0x060ff0000004181c */
[C---:B------:R-:W-:Y:S08]  /*22d0*/  HMMA.16816.F32.BF16 R64, R160.reuse, R76, R24 ;  /* 0x0000004ca040723c */ /* 0x040ff00000041818 */
[C---:B------:R-:W-:Y:S01]  /*22e0*/  HMMA.16816.F32.BF16 R56, R160.reuse, R78, R32 ;  /* 0x0000004ea038723c */ /* 0x040fe20000041820 */
[----:B------:R-:W3:Y:S07]  /*22f0*/  LDSM.16.M88.4 R76, [R227+0x800] ;  /* 0x00080000e34c783b */ /* 0x000eee0000000200 */
[C---:B------:R-:W-:Y:S08]  /*2300*/  HMMA.16816.F32.BF16 R32, R160.reuse, R114, R12 ;  /* 0x00000072a020723c */ /* 0x040ff0000004180c */
[C---:B-1----:R-:W-:Y:S08]  /*2310*/  HMMA.16816.F32.BF16 R24, R160.reuse, R118, R40 ;  /* 0x00000076a018723c */ /* 0x042ff00000041828 */
[C---:B------:R-:W-:Y:S08]  /*2320*/  HMMA.16816.F32.BF16 R44, R160.reuse, R90, R20 ;  /* 0x0000005aa02c723c */ /* 0x040ff00000041814 */
[----:B------:R-:W-:Y:S01]  /*2330*/  HMMA.16816.F32.BF16 R28, R160, R116, R8 ;  /* 0x00000074a01c723c */ /* 0x000fe20000041808 */
[----:B------:R-:W-:Y:S07]  /*2340*/  LDSM.16.M88.4 R116, [R231+0x3800] ;  /* 0x00380000e774783b */ /* 0x000fee0000000200 */
[----:B----4-:R-:W-:Y:S01]  /*2350*/  HMMA.16816.F32.BF16 R12, R184, R60, R96 ;  /* 0x0000003cb80c723c */ /* 0x010fe20000041860 */
[----:B------:R-:W1:Y:S07]  /*2360*/  LDSM.16.M88.4 R96, [R227+0x1000] ;  /* 0x00100000e360783b */ /* 0x000e6e0000000200 */
[----:B------:R-:W-:Y:S01]  /*2370*/  HMMA.16816.F32.BF16 R36, R160, R112, R16 ;  /* 0x00000070a024723c */ /* 0x000fe20000041810 */
[----:B------:R-:W-:Y:S07]  /*2380*/  LDSM.16.M88.4 R112, [R230+0xf100] ;  /* 0x00f10000e670783b */ /* 0x000fee0000000200 */
[C---:B------:R-:W-:Y:S01]  /*2390*/  HMMA.16816.F32.BF16 R20, R184.reuse, R48, R100 ;  /* 0x00000030b814723c */ /* 0x040fe20000041864 */
[----:B------:R-:W-:Y:S07]  /*23a0*/  LDSM.16.M88.4 R100, [R231+0x5800] ;  /* 0x00580000e764783b */ /* 0x000fee0000000200 */
[C---:B------:R-:W-:Y:S08]  /*23b0*/  HMMA.16816.F32.BF16 R8, R184.reuse, R62, R84 ;  /* 0x0000003eb808723c */ /* 0x040ff00000041854 */
[C---:B------:R-:W-:Y:S01]  /*23c0*/  HMMA.16816.F32.BF16 R84, R184.reuse, R68, R52 ;  /* 0x00000044b854723c */ /* 0x040fe20000041834 */
[----:B------:R-:W4:Y:S07]  /*23d0*/  LDSM.16.M88.4 R52, [R227+0x1800] ;  /* 0x00180000e334783b */ /* 0x000f2e0000000200 */
[C---:B------:R-:W-:Y:S08]  /*23e0*/  HMMA.16816.F32.BF16 R16, R184.reuse, R50, R92 ;  /* 0x00000032b810723c */ /* 0x040ff0000004185c */
[C---:B------:R-:W-:Y:S08]  /*23f0*/  HMMA.16816.F32.BF16 R88, R184.reuse, R72, R64 ;  /* 0x00000048b858723c */ /* 0x040ff00000041840 */
[C---:B------:R-:W-:Y:S08]  /*2400*/  HMMA.16816.F32.BF16 R92, R184.reuse, R74, R56 ;  /* 0x0000004ab85c723c */ /* 0x040ff00000041838 */
[C---:B------:R-:W-:Y:S01]  /*2410*/  HMMA.16816.F32.BF16 R64, R184.reuse, R82, R32 ;  /* 0x00000052b840723c */ /* 0x040fe20000041820 */
[----:B------:R-:W5:Y:S07]  /*2420*/  LDSM.16.M88.4 R32, [R227+0x2800] ;  /* 0x00280000e320783b */ /* 0x000f6e0000000200 */
[C---:B------:R-:W-:Y:S01]  /*2430*/  HMMA.16816.F32.BF16 R56, R184.reuse, R106, R24 ;  /* 0x0000006ab838723c */ /* 0x040fe20000041818 */
[----:B------:R-:W1:Y:S07]  /*2440*/  LDSM.16.M88.4 R24, [R224+0xf900] ;  /* 0x00f90000e018783b */ /* 0x000e6e0000000200 */
[C---:B------:R-:W-:Y:S01]  /*2450*/  HMMA.16816.F32.BF16 R72, R184.reuse, R70, R44 ;  /* 0x00000046b848723c */ /* 0x040fe2000004182c */
[----:B------:R-:W1:Y:S07]  /*2460*/  LDSM.16.M88.4 R44, [R227+0x2000] ;  /* 0x00200000e32c783b */ /* 0x000e6e0000000200 */
[C---:B------:R-:W-:Y:S01]  /*2470*/  HMMA.16816.F32.BF16 R60, R184.reuse, R104, R28 ;  /* 0x00000068b83c723c */ /* 0x040fe2000004181c */
[----:B------:R-:W1:Y:S04]  /*2480*/  LDSM.16.M88.4 R28, [R224+0xf100] ;  /* 0x00f10000e01c783b */ /* 0x000e680000000200 */
[----:B------:R-:W-:Y:S03]  /*2490*/  LDSM.16.M88.4 R104, [R224+0x11900] ;  /* 0x01190000e068783b */ /* 0x000fe60000000200 */
[----:B------:R-:W-:Y:S08]  /*24a0*/  HMMA.16816.F32.BF16 R68, R184, R80, R36 ;  /* 0x00000050b844723c */ /* 0x000ff00000041824 */
[C---:B------:R-:W-:Y:S01]  /*24b0*/  HMMA.16816.F32.BF16 R48, R188.reuse, R108, R20 ;  /* 0x0000006cbc30723c */ /* 0x040fe20000041814 */
[----:B------:R-:W2:Y:S07]  /*24c0*/  LDSM.16.M88.4 R20, [R224+0x10100] ;  /* 0x01010000e014783b */ /* 0x000eae0000000200 */
[C---:B---3--:R-:W-:Y:S08]  /*24d0*/  HMMA.16816.F32.BF16 R36, R188.reuse, R76, R12 ;  /* 0x0000004cbc24723c */ /* 0x048ff0000004180c */
[C---:B------:R-:W-:Y:S01]  /*24e0*/  HMMA.16816.F32.BF16 R40, R188.reuse, R110, R16 ;  /* 0x0000006ebc28723c */ /* 0x040fe20000041810 */
[----:B------:R-:W-:Y:S07]  /*24f0*/  LDSM.16.M88.4 R108, [R231+0x3000] ;  /* 0x00300000e76c783b */ /* 0x000fee0000000200 */
[C---:B------:R-:W-:Y:S08]  /*2500*/  HMMA.16816.F32.BF16 R16, R188.reuse, R78, R8 ;  /* 0x0000004ebc10723c */ /* 0x040ff00000041808 */
[C---:B-1----:R-:W-:Y:S08]  /*2510*/  HMMA.16816.F32.BF16 R12, R188.reuse, R96, R88 ;  /* 0x00000060bc0c723c */ /* 0x042ff00000041858 */
[C---:B------:R-:W-:Y:S01]  /*2520*/  HMMA.16816.F32.BF16 R8, R188.reuse, R98, R92 ;  /* 0x00000062bc08723c */ /* 0x040fe2000004185c */
[----:B------:R-:W1:Y:S04]  /*2530*/  LDSM.16.M88.4 R96, [R224+0x10900] ;  /* 0x01090000e060783b */ /* 0x000e680000000200 */
[----:B------:R-:W3:Y:S03]  /*2540*/  LDSM.16.M88.4 R92, [R224+0x11100] ;  /* 0x01110000e05c783b */ /* 0x000ee60000000200 */
[C---:B----4-:R-:W-:Y:S08]  /*2550*/  HMMA.16816.F32.BF16 R88, R188.reuse, R52, R84 ;  /* 0x00000034bc58723c */ /* 0x050ff00000041854 */
[C---:B------:R-:W-:Y:S08]  /*2560*/  HMMA.16816.F32.BF16 R84, R188.reuse, R54, R72 ;  /* 0x00000036bc54723c */ /* 0x040ff00000041848 */
[----:B-----5:R-:W-:Y:S08]  /*2570*/  HMMA.16816.F32.BF16 R72, R188, R32, R60 ;  /* 0x00000020bc48723c */ /* 0x020ff0000004183c */
[----:B------:R-:W-:Y:S01]  /*2580*/  HMMA.16816.F32.BF16 R60, R192, R24, R36 ;  /* 0x00000018c03c723c */ /* 0x000fe20000041824 */
[----:B------:R-:W4:Y:S07]  /*2590*/  LDSM.16.M88.4 R36, [R231+0x4000] ;  /* 0x00400000e724783b */ /* 0x000f2e0000000200 */
[C---:B------:R-:W-:Y:S08]  /*25a0*/  HMMA.16816.F32.BF16 R80, R188.reuse, R44, R68 ;  /* 0x0000002cbc50723c */ /* 0x040ff00000041844 */
[C---:B------:R-:W-:Y:S08]  /*25b0*/  HMMA.16816.F32.BF16 R76, R188.reuse, R46, R64 ;  /* 0x0000002ebc4c723c */ /* 0x040ff00000041840 */
[----:B------:R-:W-:Y:S01]  /*25c0*/  HMMA.16816.F32.BF16 R68, R188, R34, R56 ;  /* 0x00000022bc44723c */ /* 0x000fe20000041838 */
[----:B------:R-:W5:Y:S07]  /*25d0*/  LDSM.16.M88.4 R32, [R231+0x4800] ;  /* 0x00480000e720783b */ /* 0x000f6e0000000200 */
[C---:B------:R-:W-:Y:S08]  /*25e0*/  HMMA.16816.F32.BF16 R56, R192.reuse, R28, R48 ;  /* 0x0000001cc038723c */ /* 0x040ff00000041830 */
[C---:B------:R-:W-:Y:S01]  /*25f0*/  HMMA.16816.F32.BF16 R64, R192.reuse, R30, R40 ;  /* 0x0000001ec040723c */ /* 0x040fe20000041828 */
[----:B------:R-:W4:Y:S07]  /*2600*/  LDSM.16.M88.4 R28, [R231+0x5000] ;  /* 0x00500000e71c783b */ /* 0x000f2e0000000200 */
[C---:B------:R-:W-:Y:S08]  /*2610*/  HMMA.16816.F32.BF16 R52, R192.reuse, R26, R16 ;  /* 0x0000001ac034723c */ /* 0x040ff00000041810 */
[C---:B--2---:R-:W-:Y:S08]  /*2620*/  HMMA.16816.F32.BF16 R24, R192.reuse, R22, R8 ;  /* 0x00000016c018723c */ /* 0x044ff00000041808 */
[C---:B------:R-:W-:Y:S08]  /*2630*/  HMMA.16816.F32.BF16 R44, R192.reuse, R20, R12 ;  /* 0x00000014c02c723c */ /* 0x040ff0000004180c */
[C---:B-1----:R-:W-:Y:S01]  /*2640*/  HMMA.16816.F32.BF16 R20, R192.reuse, R96, R88 ;  /* 0x00000060c014723c */ /* 0x042fe20000041858 */
[----:B------:R-:W-:Y:S07]  /*2650*/  LDSM.16.M88.4 R88, [R230+0xf900] ;  /* 0x00f90000e658783b */ /* 0x000fee0000000200 */
[----:B---3--:R-:W-:Y:S08]  /*2660*/  HMMA.16816.F32.BF16 R8, R192, R94, R76 ;  /* 0x0000005ec008723c */ /* 0x008ff0000004184c */
[----:B------:R-:W-:Y:S08]  /*2670*/  HMMA.16816.F32.BF16 R56, R196, R108, R56 ;  /* 0x0000006cc438723c */ /* 0x000ff00000041838 */
[C---:B------:R-:W-:Y:S01]  /*2680*/  HMMA.16816.F32.BF16 R16, R192.reuse, R98, R84 ;  /* 0x00000062c010723c */ /* 0x040fe20000041854 */
[----:B------:R-:W-:Y:S07]  /*2690*/  LDSM.16.M88.4 R96, [R230+0x10900] ;  /* 0x01090000e660783b */ /* 0x000fee0000000200 */
[----:B------:R-:W-:Y:S01]  /*26a0*/  HMMA.16816.F32.BF16 R12, R192, R92, R80 ;  /* 0x0000005cc00c723c */ /* 0x000fe20000041850 */
[----:B------:R-:W-:Y:S07]  /*26b0*/  LDSM.16.M88.4 R92, [R230+0x10100] ;  /* 0x01010000e65c783b */ /* 0x000fee0000000200 */
[----:B------:R-:W-:Y:S08]  /*26c0*/  HMMA.16816.F32.BF16 R84, R196, R116, R60 ;  /* 0x00000074c454723c */ /* 0x000ff0000004183c */
[----:B------:R-:W-:Y:S08]  /*26d0*/  HMMA.16816.F32.BF16 R48, R192, R106, R68 ;  /* 0x0000006ac030723c */ /* 0x000ff00000041844 */
[----:B----4-:R-:W-:Y:S01]  /*26e0*/  HMMA.16816.F32.BF16 R60, R196, R38, R24 ;  /* 0x00000026c43c723c */ /* 0x010fe20000041818 */
[----:B------:R-:W1:Y:S07]  /*26f0*/  LDSM.16.M88.4 R24, [R227+0x3000] ;  /* 0x00300000e318783b */ /* 0x000e6e0000000200 */
[----:B------:R-:W-:Y:S01]  /*2700*/  HMMA.16816.F32.BF16 R40, R192, R104, R72 ;  /* 0x00000068c028723c */ /* 0x000fe20000041848 */
[----:B------:R-:W-:Y:S07]  /*2710*/  LDSM.16.M88.4 R104, [R230+0x11100] ;  /* 0x01110000e668783b */ /* 0x000fee0000000200 */
[C---:B------:R-:W-:Y:S01]  /*2720*/  HMMA.16816.F32.BF16 R72, R196.reuse, R110, R64 ;  /* 0x0000006ec448723c */ /* 0x040fe20000041840 */
[----:B------:R-:W2:Y:S07]  /*2730*/  LDSM.16.M88.4 R108, [R230+0x11900] ;  /* 0x01190000e66c783b */ /* 0x000eae0000000200 */
[C---:B-----5:R-:W-:Y:S08]  /*2740*/  HMMA.16816.F32.BF16 R68, R196.reuse, R32, R20 ;  /* 0x00000020c444723c */ /* 0x060ff00000041814 */
[----:B------:R-:W-:Y:S08]  /*2750*/  HMMA.16816.F32.BF16 R20, R196, R30, R8 ;  /* 0x0000001ec414723c */ /* 0x000ff00000041808 */
[----:B------:R-:W-:Y:S01]  /*2760*/  HMMA.16816.F32.BF16 R8, R200, R112, R56 ;  /* 0x00000070c808723c */ /* 0x000fe20000041838 */
[----:B------:R-:W3:Y:S07]  /*2770*/  LDSM.16.M88.4 R56, [R224+0x12100] ;  /* 0x01210000e038783b */ /* 0x000eee0000000200 */
[C---:B------:R-:W-:Y:S08]  /*2780*/  HMMA.16816.F32.BF16 R80, R196.reuse, R118, R52 ;  /* 0x00000076c450723c */ /* 0x040ff00000041834 */
[C---:B------:R-:W-:Y:S08]  /*2790*/  HMMA.16816.F32.BF16 R52, R196.reuse, R28, R12 ;  /* 0x0000001cc434723c */ /* 0x040ff0000004180c */
[C---:B------:R-:W-:Y:S01]  /*27a0*/  HMMA.16816.F32.BF16 R12, R196.reuse, R102, R48 ;  /* 0x00000066c40c723c */ /* 0x040fe20000041830 */
[----:B------:R-:W-:Y:S07]  /*27b0*/  LDSM.16.M88.4 R48, [R227+0x4000] ;  /* 0x00400000e330783b */ /* 0x000fee0000000200 */
[C---:B------:R-:W-:Y:S01]  /*27c0*/  HMMA.16816.F32.BF16 R76, R196.reuse, R36, R44 ;  /* 0x00000024c44c723c */ /* 0x040fe2000004182c */
[----:B------:R-:W4:Y:S07]  /*27d0*/  LDSM.16.M88.4 R44, [R227+0x3800] ;  /* 0x00380000e32c783b */ /* 0x000f2e0000000200 */
[C---:B------:R-:W-:Y:S08]  /*27e0*/  HMMA.16816.F32.BF16 R64, R196.reuse, R34, R16 ;  /* 0x00000022c440723c */ /* 0x040ff00000041810 */
[----:B------:R-:W-:Y:S08]  /*27f0*/  HMMA.16816.F32.BF16 R16, R196, R100, R40 ;  /* 0x00000064c410723c */ /* 0x000ff00000041828 */
[----:B------:R-:W-:Y:S08]  /*2800*/  HMMA.16816.F32.BF16 R28, R200, R114, R72 ;  /* 0x00000072c81c723c */ /* 0x000ff00000041848 */
[----:B-1----:R-:W-:Y:S08]  /*2810*/  HMMA.16816.F32.BF16 R8, R204, R24, R8 ;  /* 0x00000018cc08723c */ /* 0x002ff00000041808 */
[C---:B------:R-:W-:Y:S08]  /*2820*/  HMMA.16816.F32.BF16 R40, R200.reuse, R88, R84 ;  /* 0x00000058c828723c */ /* 0x040ff00000041854 */
[C---:B------:R-:W-:Y:S08]  /*2830*/  HMMA.16816.F32.BF16 R36, R200.reuse, R90, R80 ;  /* 0x0000005ac824723c */ /* 0x040ff00000041850 */
[C---:B--2---:R-:W-:Y:S01]  /*2840*/  HMMA.16816.F32.BF16 R88, R200.reuse, R110, R12 ;  /* 0x0000006ec858723c */ /* 0x044fe2000004180c */
[----:B------:R-:W1:Y:S07]  /*2850*/  LDSM.16.M88.4 R12, [R231+0x6000] ;  /* 0x00600000e70c783b */ /* 0x000e6e0000000200 */
[C---:B------:R-:W-:Y:S01]  /*2860*/  HMMA.16816.F32.BF16 R84, R200.reuse, R104, R52 ;  /* 0x00000068c854723c */ /* 0x040fe20000041834 */
[----:B------:R-:W2:Y:S07]  /*2870*/  LDSM.16.M88.4 R52, [R227+0x4800] ;  /* 0x00480000e334783b */ /* 0x000eae0000000200 */
[C---:B------:R-:W-:Y:S08]  /*2880*/  HMMA.16816.F32.BF16 R32, R200.reuse, R92, R76 ;  /* 0x0000005cc820723c */ /* 0x040ff0000004184c */
[C---:B------:R-:W-:Y:S08]  /*2890*/  HMMA.16816.F32.BF16 R60, R200.reuse, R94, R60 ;  /* 0x0000005ec83c723c */ /* 0x040ff0000004183c */
[----:B------:R-:W-:Y:S08]  /*28a0*/  HMMA.16816.F32.BF16 R92, R200, R108, R16 ;  /* 0x0000006cc85c723c */ /* 0x000ff00000041810 */
[----:B------:R-:W-:Y:S01]  /*28b0*/  HMMA.16816.F32.BF16 R16, R204, R26, R28 ;  /* 0x0000001acc10723c */ /* 0x000fe2000004181c */
[----:B------:R-:W5:Y:S07]  /*28c0*/  LDSM.16.M88.4 R28, [R224+0x12900] ;  /* 0x01290000e01c783b */ /* 0x000f6e0000000200 */
[----:B---3--:R-:W-:Y:S08]  /*28d0*/  HMMA.16816.F32.BF16 R8, R208, R56, R8 ;  /* 0x00000038d008723c */ /* 0x008ff00000041808 */
[----:B------:R-:W-:Y:S08]  /*28e0*/  HMMA.16816.F32.BF16 R64, R200, R98, R64 ;  /* 0x00000062c840723c */ /* 0x000ff00000041840 */
[C---:B----4-:R-:W-:Y:S01]  /*28f0*/  HMMA.16816.F32.BF16 R72, R204.reuse, R46, R36 ;  /* 0x0000002ecc48723c */ /* 0x050fe20000041824 */
[----:B------:R-:W3:Y:S07]  /*2900*/  LDSM.16.M88.4 R36, [R230+0x12100] ;  /* 0x01210000e624783b */ /* 0x000eee0000000200 */
[----:B------:R-:W-:Y:S01]  /*2910*/  HMMA.16816.F32.BF16 R24, R204, R44, R40 ;  /* 0x0000002ccc18723c */ /* 0x000fe20000041828 */
[----:B------:R-:W-:Y:S07]  /*2920*/  LDSM.16.M88.4 R40, [R224+0x13100] ;  /* 0x01310000e028783b */ /* 0x000fee0000000200 */
[----:B------:R-:W-:Y:S01]  /*2930*/  HMMA.16816.F32.BF16 R80, R200, R106, R20 ;  /* 0x0000006ac850723c */ /* 0x000fe20000041814 */
[----:B------:R-:W4:Y:S07]  /*2940*/  LDSM.16.M88.4 R20, [R227+0x5000] ;  /* 0x00500000e314783b */ /* 0x000f2e0000000200 */
[----:B------:R-:W-:Y:S01]  /*2950*/  HMMA.16816.F32.BF16 R16, R208, R58, R16 ;  /* 0x0000003ad010723c */ /* 0x000fe20000041810 */
[----:B------:R-:W-:Y:S07]  /*2960*/  LDSM.16.M88.4 R56, [R230+0x12900] ;  /* 0x01290000e638783b */ /* 0x000fee0000000200 */
[C---:B------:R-:W-:Y:S01]  /*2970*/  HMMA.16816.F32.BF16 R44, R204.reuse, R48, R32 ;  /* 0x00000030cc2c723c */ /* 0x040fe20000041820 */
[----:B------:R-:W3:Y:S07]  /*2980*/  LDSM.16.M88.4 R32, [R227+0x5800] ;  /* 0x00580000e320783b */ /* 0x000eee0000000200 */
[----:B------:R-:W-:Y:S01]  /*2990*/  HMMA.16816.F32.BF16 R76, R204, R50, R60 ;  /* 0x00000032cc4c723c */ /* 0x000fe2000004183c */
[----:B------:R-:W3:Y:S04]  /*29a0*/  LDSM.16.M88.4 R48, [R231+0x6800] ;  /* 0x00680000e730783b */ /* 0x000ee80000000200 */
[----:B------:R-:W-:Y:S03]  /*29b0*/  LDSM.16.M88.4 R60, [R224+0x13900] ;  /* 0x01390000e03c783b */ /* 0x000fe60000000200 */
[----:B-1----:R-:W-:Y:S08]  /*29c0*/  HMMA.16816.F32.BF16 R8, R212, R12, R8 ;  /* 0x0000000cd408723c */ /* 0x002ff00000041808 */
[----:B------:R-:W-:Y:S08]  /*29d0*/  HMMA.16816.F32.BF16 R68, R200, R96, R68 ;  /* 0x00000060c844723c */ /* 0x000ff00000041844 */
[----:B--2---:R-:W-:Y:S01]  /*29e0*/  HMMA.16816.F32.BF16 R96, R204, R54, R64 ;  /* 0x00000036cc60723c */ /* 0x004fe20000041840 */
[----:B------:R-:W1:Y:S07]  /*29f0*/  LDSM.16.M88.4 R64, [R227+0x6000] ;  /* 0x00600000e340783b */ /* 0x000e6e0000000200 */
[----:B-----5:R-:W-:Y:S08]  /*2a00*/  HMMA.16816.F32.BF16 R24, R208, R28, R24 ;  /* 0x0000001cd018723c */ /* 0x020ff00000041818 */
[----:B------:R-:W-:Y:S08]  /*2a10*/  HMMA.16816.F32.BF16 R16, R212, R14, R16 ;  /* 0x0000000ed410723c */ /* 0x000ff00000041810 */
[----:B---3--:R-:W-:Y:S08]  /*2a20*/  HMMA.16816.F32.BF16 R12, R216, R36, R8 ;  /* 0x00000024d80c723c */ /* 0x008ff00000041808 */
[C---:B------:R-:W-:Y:S08]  /*2a30*/  HMMA.16816.F32.BF16 R68, R204.reuse, R52, R68 ;  /* 0x00000034cc44723c */ /* 0x040ff00000041844 */
[C---:B----4-:R-:W-:Y:S08]  /*2a40*/  HMMA.16816.F32.BF16 R84, R204.reuse, R20, R84 ;  /* 0x00000014cc54723c */ /* 0x050ff00000041854 */
[----:B------:R-:W-:Y:S08]  /*2a50*/  HMMA.16816.F32.BF16 R80, R204, R22, R80 ;  /* 0x00000016cc50723c */ /* 0x000ff00000041850 */
[----:B------:R-:W-:Y:S08]  /*2a60*/  HMMA.16816.F32.BF16 R20, R208, R30, R72 ;  /* 0x0000001ed014723c */ /* 0x000ff00000041848 */
[C---:B------:R-:W-:Y:S08]  /*2a70*/  HMMA.16816.F32.BF16 R92, R204.reuse, R32, R92 ;  /* 0x00000020cc5c723c */ /* 0x040ff0000004185c */
[----:B------:R-:W-:Y:S01]  /*2a80*/  HMMA.16816.F32.BF16 R88, R204, R34, R88 ;  /* 0x00000022cc58723c */ /* 0x000fe20000041858 */
[----:B------:R-:W2:Y:S07]  /*2a90*/  LDSM.16.M88.4 R32, [R231+0x7000] ;  /* 0x00700000e720783b */ /* 0x000eae0000000200 */
[----:B------:R-:W-:Y:S08]  /*2aa0*/  HMMA.16816.F32.BF16 R24, R212, R48, R24 ;  /* 0x00000030d418723c */ /* 0x000ff00000041818 */
[----:B------:R-:W-:Y:S01]  /*2ab0*/  HMMA.16816.F32.BF16 R8, R216, R38, R16 ;  /* 0x00000026d808723c */ /* 0x000fe20000041810 */
[----:B------:R-:W-:Y:S07]  /*2ac0*/  LDSM.16.M88.4 R36, [R230+0x13100] ;  /* 0x01310000e624783b */ /* 0x000fee0000000200 */
[----:B------:R-:W-:Y:S01]  /*2ad0*/  HMMA.16816.F32.BF16 R52, R208, R40, R44 ;  /* 0x00000028d034723c */ /* 0x000fe2000004182c */
[----:B------:R-:W-:Y:S07]  /*2ae0*/  LDSM.16.M88.4 R44, [R227+0x6800] ;  /* 0x00680000e32c783b */ /* 0x000fee0000000200 */
[----:B-1----:R-:W-:Y:S08]  /*2af0*/  HMMA.16816.F32.BF16 R28, R220, R64, R12 ;  /* 0x00000040dc1c723c */ /* 0x002ff0000004180c */
[----:B------:R-:W-:Y:S01]  /*2b00*/  HMMA.16816.F32.BF16 R72, R208, R60, R68 ;  /* 0x0000003cd048723c */ /* 0x000fe20000041844 */
[----:B------:R-:W1:Y:S07]  /*2b10*/  LDSM.16.M88.4 R68, [R224+0x14100] ;  /* 0x01410000e044783b */ /* 0x000e6e0000000200 */
[----:B------:R-:W-:Y:S01]  /*2b20*/  HMMA.16816.F32.BF16 R12, R212, R50, R20 ;  /* 0x00000032d40c723c */ /* 0x000fe20000041814 */
[----:B------:R-:W-:Y:S07]  /*2b30*/  LDSM.16.M88.4 R48, [R227+0x7000] ;  /* 0x00700000e330783b */ /* 0x000fee0000000200 */
[----:B------:R-:W-:Y:S01]  /*2b40*/  HMMA.16816.F32.BF16 R20, R216, R56, R24 ;  /* 0x00000038d814723c */ /* 0x000fe20000041818 */
[----:B------:R-:W-:-:S04]  /*2b50*/  FMUL.FTZ R2, R28, c[0x0][0x320] ;  /* 0x0000c8001c027a20 */ /* 0x000fc80000410000 */
[----:B------:R3:W4:Y:S03]  /*2b60*/  MUFU.TANH R100, R2 ;  /* 0x0000000200647308 */ /* 0x0007260000002400 */
[----:B------:R-:W-:Y:S08]  /*2b70*/  HMMA.16816.F32.BF16 R8, R220, R66, R8 ;  /* 0x00000042dc08723c */ /* 0x000ff00000041808 */
[----:B------:R-:W-:Y:S01]  /*2b80*/  HMMA.16816.F32.BF16 R40, R208, R42, R76 ;  /* 0x0000002ad028723c */ /* 0x000fe2000004184c */
[----:B---3--:R-:W-:-:S07]  /*2b90*/  FMUL.FTZ R2, R29, c[0x0][0x320] ;  /* 0x0000c8001d027a20 */ /* 0x008fce0000410000 */
[----:B------:R-:W-:Y:S01]  /*2ba0*/  HMMA.16816.F32.BF16 R76, R208, R62, R96 ;  /* 0x0000003ed04c723c */ /* 0x000fe20000041860 */
[----:B------:R-:W3:Y:S01]  /*2bb0*/  LDSM.16.M88.4 R60, [R231+0x7800] ;  /* 0x00780000e73c783b */ /* 0x000ee20000000200 */
[----:B------:R5:W1:Y:S06]  /*2bc0*/  MUFU.TANH R99, R2 ;  /* 0x0000000200637308 */ /* 0x000a6c0000002400 */
[----:B--2---:R-:W-:Y:S08]  /*2bd0*/  HMMA.16816.F32.BF16 R16, R212, R32, R52 ;  /* 0x00000020d410723c */ /* 0x004ff00000041834 */
[----:B------:R-:W-:Y:S01]  /*2be0*/  HMMA.16816.F32.BF16 R12, R216, R58, R12 ;  /* 0x0000003ad80c723c */ /* 0x000fe2000004180c */
[----:B------:R-:W-:Y:S01]  /*2bf0*/  LDSM.16.M88.4 R56, [R224+0x14900] ;  /* 0x01490000e038783b */ /* 0x000fe20000000200 */
[----:B-----5:R-:W-:-:S04]  /*2c00*/  FMUL.FTZ R2, R30, c[0x0][0x320] ;  /* 0x0000c8001e027a20 */ /* 0x020fc80000410000 */
[----:B------:R2:W2:Y:S02]  /*2c10*/  MUFU.TANH R98, R2 ;  /* 0x0000000200627308 */ /* 0x0004a40000002400 */
[----:B------:R-:W-:Y:S01]  /*2c20*/  HMMA.16816.F32.BF16 R24, R212, R34, R40 ;  /* 0x00000022d418723c */ /* 0x000fe20000041828 */
[----:B------:R-:W5:Y:S04]  /*2c30*/  LDSM.16.M88.4 R32, [R230+0x13900] ;  /* 0x01390000e620783b */ /* 0x000f680000000200 */
[----:B------:R-:W-:Y:S03]  /*2c40*/  LDSM.16.M88.4 R40, [R227+0x7800] ;  /* 0x00780000e328783b */ /* 0x000fe60000000200 */
[----:B-1----:R-:W-:Y:S01]  /*2c50*/  HMMA.16816.F32.BF16 R64, R208, R68, R84 ;  /* 0x00000044d040723c */ /* 0x002fe20000041854 */
[----:B--2---:R-:W-:-:S07]  /*2c60*/  FMUL.FTZ R2, R31, c[0x0][0x320] ;  /* 0x0000c8001f027a20 */ /* 0x004fce0000410000 */
[----:B------:R-:W-:Y:S01]  /*2c70*/  HMMA.16816.F32.BF16 R28, R220, R44, R20 ;  /* 0x0000002cdc1c723c */ /* 0x000fe20000041814 */
[----:B------:R1:W2:Y:S07]  /*2c80*/  MUFU.TANH R97, R2 ;  /* 0x0000000200617308 */ /* 0x0002ae0000002400 */
[----:B------:R-:W-:Y:S08]  /*2c90*/  HMMA.16816.F32.BF16 R20, R216, R36, R16 ;  /* 0x00000024d814723c */ /* 0x000ff00000041810 */
[----:B---3--:R-:W-:Y:S01]  /*2ca0*/  HMMA.16816.F32.BF16 R16, R212, R60, R72 ;  /* 0x0000003cd410723c */ /* 0x008fe20000041848 */
[----:B-1----:R-:W-:-:S04]  /*2cb0*/  FMUL.FTZ R2, R8, c[0x0][0x320] ;  /* 0x0000c80008027a20 */ /* 0x002fc80000410000 */
[----:B------:R1:W3:Y:S03]  /*2cc0*/  MUFU.TANH R96, R2 ;  /* 0x0000000200607308 */ /* 0x0002e60000002400 */
[----:B------:R-:W-:Y:S01]  /*2cd0*/  HMMA.16816.F32.BF16 R52, R208, R70, R80 ;  /* 0x00000046d034723c */ /* 0x000fe20000041850 */
[----:B-1----:R-:W-:-:S04]  /*2ce0*/  FMUL.FTZ R2, R9, c[0x0][0x320] ;  /* 0x0000c80009027a20 */ /* 0x002fc80000410000 */
[----:B------:R1:W1:Y:S02]  /*2cf0*/  MUFU.TANH R87, R2 ;  /* 0x0000000200577308 */ /* 0x0002640000002400 */
[----:B-1----:R-:W-:-:S06]  /*2d00*/  FMUL.FTZ R2, R10, c[0x0][0x320] ;  /* 0x0000c8000a027a20 */ /* 0x002fcc0000410000 */
[----:B------:R1:W1:Y:S02]  /*2d10*/  MUFU.TANH R86, R2 ;  /* 0x0000000200567308 */ /* 0x0002640000002400 */
[----:B-1----:R-:W-:Y:S02]  /*2d20*/  FMUL.FTZ R2, R11, c[0x0][0x320] ;  /* 0x0000c8000b027a20 */ /* 0x002fe40000410000 */
[----:B------:R-:W-:Y:S01]  /*2d30*/  HMMA.16816.F32.BF16 R8, R220, R46, R12 ;  /* 0x0000002edc08723c */ /* 0x000fe2000004180c */
[----:B------:R-:W-:Y:S03]  /*2d40*/  LDSM.16.M88.4 R44, [R231+0x8800] ;  /* 0x00880000e72c783b */ /* 0x000fe60000000200 */
[----:B------:R1:W1:Y:S04]  /*2d50*/  MUFU.TANH R85, R2 ;  /* 0x0000000200557308 */ /* 0x0002680000002400 */
[----:B------:R-:W-:Y:S01]  /*2d60*/  HMMA.16816.F32.BF16 R12, R216, R38, R24 ;  /* 0x00000026d80c723c */ /* 0x000fe20000041818 */
[----:B------:R-:W2:Y:S07]  /*2d70*/  LDSM.16.M88.4 R36, [R231+0x8000] ;  /* 0x00800000e724783b */ /* 0x000eae0000000200 */
        /* <DEDUP_REMOVED lines=8> */
[----:B------:R-:W-:Y:S04]  /*2e00*/  HMMA.16816.F32.BF16 R28, R220, R48, R20 ;  /* 0x00000030dc1c723c */ /* 0x000fe80000041814 */
[----:B------:R1:W1:Y:S04]  /*2e10*/  MUFU.TANH R73, R2 ;  /* 0x0000000200497308 */ /* 0x0002680000002400 */
[----:B-----5:R-:W-:Y:S08]  /*2e20*/  HMMA.16816.F32.BF16 R20, R216, R32, R16 ;  /* 0x00000020d814723c */ /* 0x020ff00000041810 */
[----:B--2---:R-:W-:Y:S01]  /*2e30*/  HMMA.16816.F32.BF16 R16, R212, R36, R64 ;  /* 0x00000024d410723c */ /* 0x004fe20000041840 */
[----:B-1----:R-:W-:-:S04]  /*2e40*/  FMUL.FTZ R2, R8, c[0x0][0x320] ;  /* 0x0000c80008027a20 */ /* 0x002fc80000410000 */
[----:B------:R1:W2:Y:S02]  /*2e50*/  MUFU.TANH R72, R2 ;  /* 0x0000000200487308 */ /* 0x0002a40000002400 */
        /* <DEDUP_REMOVED lines=8> */
[----:B------:R-:W-:Y:S08]  /*2ee0*/  HMMA.16816.F32.BF16 R12, R216, R34, R24 ;  /* 0x00000022d80c723c */ /* 0x000ff00000041818 */
[----:B------:R-:W-:Y:S01]  /*2ef0*/  HMMA.16816.F32.BF16 R32, R212, R38, R52 ;  /* 0x00000026d420723c */ /* 0x000fe20000041834 */
[----:B------:R-:W-:Y:S01]  /*2f00*/  LDSM.16.M88.4 R36, [R230+0x14900] ;  /* 0x01490000e624783b */ /* 0x000fe20000000200 */
[----:B-----5:R-:W-:-:S03]  /*2f10*/  FMUL.FTZ R2, R28, c[0x0][0x320] ;  /* 0x0000c8001c027a20 */ /* 0x020fc60000410000 */
[----:B------:R-:W5:Y:S01]  /*2f20*/  LDSM.16.M88.4 R52, [R227+0x8000] ;  /* 0x00800000e334783b */ /* 0x000f620000000200 */
[----:B------:R2:W1:Y:S10]  /*2f30*/  MUFU.TANH R68, R2 ;  /* 0x0000000200447308 */ /* 0x0004740000002400 */
[----:B------:R-:W-:Y:S01]  /*2f40*/  HMMA.16816.F32.BF16 R12, R220, R42, R12 ;  /* 0x0000002adc0c723c */ /* 0x000fe2000004180c */
[----:B--2---:R-:W-:-:S07]  /*2f50*/  FMUL.FTZ R2, R29, c[0x0][0x320] ;  /* 0x0000c8001d027a20 */ /* 0x004fce0000410000 */
[----:B-1----:R-:W-:Y:S01]  /*2f60*/  HMMA.16816.F32.BF16 R24, R216, R48, R16 ;  /* 0x00000030d818723c */ /* 0x002fe20000041810 */
[----:B------:R1:W2:Y:S11]  /*2f70*/  MUFU.TANH R66, R2 ;  /* 0x0000000200427308 */ /* 0x0002b60000002400 */
[----:B------:R-:W-:Y:S04]  /*2f80*/  @!UPT UIADD3 URZ, URZ, URZ, URZ ;  /* 0x0000003f3f3ff290 */ /* 0x000fe8000fffe03f */
[----:B------:R-:W-:Y:S02]  /*2f90*/  FMUL.FTZ R12, R12, c[0x0][0x320] ;  /* 0x0000c8000c0c7a20 */ /* 0x000fe40000410000 */
[----:B-1----:R-:W-:Y:S02]  /*2fa0*/  FMUL.FTZ R2, R30, c[0x0][0x320] ;  /* 0x0000c8001e027a20 */ /* 0x002fe40000410000 */
[----:B------:R-:W-:Y:S02]  /*2fb0*/  FMUL.FTZ R13, R13, c[0x0][0x320] ;  /* 0x0000c8000d0d7a20 */ /* 0x000fe40000410000 */
[----:B------:R1:W1:Y:S01]  /*2fc0*/  MUFU.TANH R65, R2 ;  /* 0x0000000200417308 */ /* 0x0002620000002400 */
[----:B------:R-:W-:Y:S02]  /*2fd0*/  FMUL.FTZ R14, R14, c[0x0][0x320] ;  /* 0x0000c8000e0e7a20 */ /* 0x000fe40000410000 */
[----:B------:R-:W-:Y:S01]  /*2fe0*/  FMUL.FTZ R15, R15, c[0x0][0x320] ;  /* 0x0000c8000f0f7a20 */ /* 0x000fe20000410000 */
[----:B-----5:R-:W-:Y:S04]  /*2ff0*/  HMMA.16816.F32.BF16 R24, R220, R52, R24 ;  /* 0x00000034dc18723c */ /* 0x020fe80000041818 */
[----:B------:R-:W2:Y:S01]  /*3000*/  MUFU.TANH R43, R14 ;  /* 0x0000000e002b7308 */ /* 0x000ea20000002400 */
[----:B-1----:R-:W-:-:S07]  /*3010*/  FMUL.FTZ R2, R31, c[0x0][0x320] ;  /* 0x0000c8001f027a20 */ /* 0x002fce0000410000 */
[----:B------:R-:W1:Y:S01]  /*3020*/  MUFU.TANH R42, R15 ;  /* 0x0000000f002a7308 */ /* 0x000e620000002400 */
[----:B------:R-:W-:Y:S07]  /*3030*/  HMMA.16816.F32.BF16 R28, R220, R40, R20 ;  /* 0x00000028dc1c723c */ /* 0x000fee0000041814 */
[----:B------:R5:W1:Y:S01]  /*3040*/  MUFU.TANH R64, R2 ;  /* 0x0000000200407308 */ /* 0x000a620000002400 */
[----:B------:R-:W-:Y:S03]  /*3050*/  HMMA.16816.F32.BF16 R20, R208, R56, R92 ;  /* 0x00000038d014723c */ /* 0x000fe6000004185c */
[----:B------:R-:W-:-:S02]  /*3060*/  FMUL.FTZ R24, R24, c[0x0][0x320] ;  /* 0x0000c80018187a20 */ /* 0x000fc40000410000 */
[----:B------:R-:W-:Y:S02]  /*3070*/  FMUL.FTZ R25, R25, c[0x0][0x320] ;  /* 0x0000c80019197a20 */ /* 0x000fe40000410000 */
[----:B------:R-:W-:Y:S01]  /*3080*/  FMUL.FTZ R26, R26, c[0x0][0x320] ;  /* 0x0000c8001a1a7a20 */ /* 0x000fe20000410000 */
[----:B------:R-:W1:Y:S01]  /*3090*/  MUFU.TANH R41, R24 ;  /* 0x0000001800297308 */ /* 0x000e620000002400 */
[----:B------:R-:W-:Y:S02]  /*30a0*/  FMUL.FTZ R27, R27, c[0x0][0x320] ;  /* 0x0000c8001b1b7a20 */ /* 0x000fe40000410000 */
[----:B-----5:R-:W-:-:S05]  /*30b0*/  FMUL.FTZ R2, R8, c[0x0][0x320] ;  /* 0x0000c80008027a20 */ /* 0x020fca0000410000 */
[----:B------:R-:W1:Y:S01]  /*30c0*/  MUFU.TANH R40, R25 ;  /* 0x0000001900287308 */ /* 0x000e620000002400 */
[----:B------:R-:W-:Y:S02]  /*30d0*/  FMUL.FTZ R29, R29, c[0x0][0x320] ;  /* 0x0000c8001d1d7a20 */ /* 0x000fe40000410000 */
[----:B------:R-:W-:Y:S02]  /*30e0*/  FMUL.FTZ R30, R30, c[0x0][0x320] ;  /* 0x0000c8001e1e7a20 */ /* 0x000fe40000410000 */
[----:B------:R-:W-:-:S03]  /*30f0*/  FMUL.FTZ R31, R31, c[0x0][0x320] ;  /* 0x0000c8001f1f7a20 */ /* 0x000fc60000410000 */
[----:B------:R5:W1:Y:S01]  /*3100*/  MUFU.TANH R63, R2 ;  /* 0x00000002003f7308 */ /* 0x000a620000002400 */
[----:B------:R-:W-:Y:S07]  /*3110*/  HMMA.16816.F32.BF16 R16, R212, R44, R20 ;  /* 0x0000002cd410723c */ /* 0x000fee0000041814 */
[----:B------:R-:W1:Y:S01]  /*3120*/  MUFU.TANH R56, R29 ;  /* 0x0000001d00387308 */ /* 0x000e620000002400 */
[----:B------:R-:W-:Y:S01]  /*3130*/  HMMA.16816.F32.BF16 R20, R216, R50, R32 ;  /* 0x00000032d814723c */ /* 0x000fe20000041820 */
[----:B-----5:R-:W-:-:S06]  /*3140*/  FMUL.FTZ R2, R9, c[0x0][0x320] ;  /* 0x0000c80009027a20 */ /* 0x020fcc0000410000 */
[----:B------:R-:W1:Y:S08]  /*3150*/  MUFU.TANH R49, R30 ;  /* 0x0000001e00317308 */ /* 0x000e700000002400 */
[----:B------:R5:W1:Y:S01]  /*3160*/  MUFU.TANH R62, R2 ;  /* 0x00000002003e7308 */ /* 0x000a620000002400 */
[----:B------:R-:W-:Y:S07]  /*3170*/  HMMA.16816.F32.BF16 R16, R216, R36, R16 ;  /* 0x00000024d810723c */ /* 0x000fee0000041810 */
[----:B------:R-:W1:Y:S01]  /*3180*/  MUFU.TANH R48, R31 ;  /* 0x0000001f00307308 */ /* 0x000e620000002400 */
[----:B------:R-:W-:Y:S01]  /*3190*/  HMMA.16816.F32.BF16 R20, R220, R54, R20 ;  /* 0x00000036dc14723c */ /* 0x000fe20000041814 */
[----:B-----5:R-:W-:-:S06]  /*31a0*/  FMUL.FTZ R2, R10, c[0x0][0x320] ;  /* 0x0000c8000a027a20 */ /* 0x020fcc0000410000 */
[----:B------:R-:W1:Y:S08]  /*31b0*/  MUFU.TANH R45, R12 ;  /* 0x0000000c002d7308 */ /* 0x000e700000002400 */
[----:B------:R5:W1:Y:S08]  /*31c0*/  MUFU.TANH R61, R2 ;  /* 0x00000002003d7308 */ /* 0x000a700000002400 */
[----:B------:R-:W1:Y:S01]  /*31d0*/  MUFU.TANH R44, R13 ;  /* 0x0000000d002c7308 */ /* 0x000e620000002400 */
[----:B------:R-:W-:-:S02]  /*31e0*/  FMUL.FTZ R20, R20, c[0x0][0x320] ;  /* 0x0000c80014147a20 */ /* 0x000fc40000410000 */
[----:B------:R-:W-:Y:S02]  /*31f0*/  FMUL.FTZ R21, R21, c[0x0][0x320] ;  /* 0x0000c80015157a20 */ /* 0x000fe40000410000 */
[----:B------:R-:W-:Y:S02]  /*3200*/  FMUL.FTZ R22, R22, c[0x0][0x320] ;  /* 0x0000c80016167a20 */ /* 0x000fe40000410000 */
[----:B------:R-:W-:Y:S01]  /*3210*/  FMUL.FTZ R23, R23, c[0x0][0x320] ;  /* 0x0000c80017177a20 */ /* 0x000fe20000410000 */
[----:B------:R-:W1:Y:S01]  /*3220*/  MUFU.TANH R35, R20 ;  /* 0x0000001400237308 */ /* 0x000e620000002400 */
[----:B-----5:R-:W-:Y:S02]  /*3230*/  FMUL.FTZ R2, R11, c[0x0][0x320] ;  /* 0x0000c8000b027a20 */ /* 0x020fe40000410000 */
[----:B------:R-:W-:Y:S05]  /*3240*/  HMMA.16816.F32.BF16 R8, R208, R58, R88 ;  /* 0x0000003ad008723c */ /* 0x000fea0000041858 */
[----:B------:R5:W1:Y:S08]  /*3250*/  MUFU.TANH R60, R2 ;  /* 0x00000002003c7308 */ /* 0x000a700000002400 */
[----:B------:R1:W1:Y:S01]  /*3260*/  MUFU.TANH R34, R21 ;  /* 0x0000001500227308 */ /* 0x0002620000002400 */
[----:B-----5:R-:W-:-:S07]  /*3270*/  FMUL.FTZ R2, R28, c[0x0][0x320] ;  /* 0x0000c8001c027a20 */ /* 0x020fce0000410000 */
[----:B------:R1:W1:Y:S01]  /*3280*/  MUFU.TANH R32, R22 ;  /* 0x0000001600207308 */ /* 0x0002620000002400 */
[----:B------:R-:W5:Y:S02]  /*3290*/  LDSM.16.M88.4 R28, [R227+0x8800] ;  /* 0x00880000e31c783b */ /* 0x000f640000000200 */
[----:B------:R-:W-:Y:S01]  /*32a0*/  HMMA.16816.F32.BF16 R8, R212, R46, R8 ;  /* 0x0000002ed408723c */ /* 0x000fe20000041808 */
[----:B------:R-:W-:-:S04]  /*32b0*/  DEPBAR.LE SB0, 0x0 ;  /* 0x000080000000791a */ /* 0x000fc80000000000 */
[----:B------:R1:W1:Y:S08]  /*32c0*/  MUFU.TANH R57, R2 ;  /* 0x0000000200397308 */ /* 0x0002700000002400 */
[----:B------:R1:W1:Y:S08]  /*32d0*/  MUFU.TANH R37, R26 ;  /* 0x0000001a00257308 */ /* 0x0002700000002400 */
[----:B------:R1:W1:Y:S03]  /*32e0*/  MUFU.TANH R33, R27 ;  /* 0x0000001b00217308 */ /* 0x0002660000002400 */
[----:B------:R-:W-:Y:S08]  /*32f0*/  HMMA.16816.F32.BF16 R8, R216, R38, R8 ;  /* 0x00000026d808723c */ /* 0x000ff00000041808 */
[C---:B-----5:R-:W-:Y:S01]  /*3300*/  HMMA.16816.F32.BF16 R12, R220.reuse, R28, R16 ;  /* 0x0000001cdc0c723c */ /* 0x060fe20000041810 */
[----:B------:R1:W1:Y:S11]  /*3310*/  MUFU.TANH R29, R23 ;  /* 0x00000017001d7308 */ /* 0x0002760000002400 */
[----:B------:R-:W-:Y:S04]  /*3320*/  @!UPT UIADD3 URZ, URZ, URZ, URZ ;  /* 0x0000003f3f3ff290 */ /* 0x000fe8000fffe03f */
[----:B------:R-:W-:Y:S08]  /*3330*/  HMMA.16816.F32.BF16 R8, R220, R30, R8 ;  /* 0x0000001edc08723c */ /* 0x000ff00000041808 */
[----:B------:R-:W-:Y:S02]  /*3340*/  FMUL.FTZ R12, R12, c[0x0][0x320] ;  /* 0x0000c8000c0c7a20 */ /* 0x000fe40000410000 */
[----:B------:R-:W-:-:S02]  /*3350*/  FMUL.FTZ R13, R13, c[0x0][0x320] ;  /* 0x0000c8000d0d7a20 */ /* 0x000fc40000410000 */
[----:B------:R-:W-:Y:S01]  /*3360*/  FMUL.FTZ R14, R14, c[0x0][0x320] ;  /* 0x0000c8000e0e7a20 */ /* 0x000fe20000410000 */
[----:B------:R1:W1:Y:S01]  /*3370*/  MUFU.TANH R28, R12 ;  /* 0x0000000c001c7308 */ /* 0x0002620000002400 */
[----:B------:R-:W-:-:S10]  /*3380*/  FMUL.FTZ R15, R15, c[0x0][0x320] ;  /* 0x0000c8000f0f7a20 */ /* 0x000fd40000410000 */
[----:B------:R-:W-:Y:S02]  /*3390*/  FMUL.FTZ R8, R8, c[0x0][0x320] ;  /* 0x0000c80008087a20 */ /* 0x000fe40000410000 */
        /* <DEDUP_REMOVED lines=14> */
[----:B------:R-:W-:-:S02]  /*3480*/  SHF.L.U64.HI R9, R124, 0x6, R128 ;  /* 0x000000067c097819 */ /* 0x000fc40000010280 */
[----:B------:R-:W-:Y:S01]  /*3490*/  SHF.R.S32.HI R2, RZ, 0x1f, R6 ;  /* 0x0000001fff027819 */ /* 0x000fe20000011406 */
[----:B------:R-:W-:Y:S02]  /*34a0*/  IMAD R3, R123, R6, RZ ;  /* 0x000000067b037224 */ /* 0x000fe400078e02ff */
        /* <DEDUP_REMOVED lines=25> */
.L_x_23:
[----:B-1234-:R-:W-:Y:S01]  /*3640*/  LOP3.LUT R2, R122, 0xffffffe0, RZ, 0xc0, !PT ;  /* 0xffffffe07a027812 */ /* 0x01efe200078ec0ff */
[----:B------:R-:W-:Y:S01]  /*3650*/  IMAD.IADD R6, R121, 0x1, R120 ;  /* 0x0000000179067824 */ /* 0x000fe200078e0278 */
[----:B------:R-:W-:Y:S01]  /*3660*/  STL [R1+0x64], R185 ;  /* 0x000064b901007387 */ /* 0x000fe20000100800 */
[----:B------:R-:W-:-:S02]  /*3670*/  IMAD.SHL.U32 R225, R4, 0x2, RZ ;  /* 0x0000000204e17824 */ /* 0x000fc400078e00ff */
[----:B------:R-:W-:Y:S01]  /*3680*/  IMAD.IADD R2, R125, 0x1, -R2 ;  /* 0x000000017d027824 */ /* 0x000fe200078e0a02 */
[----:B------:R-:W-:Y:S01]  /*3690*/  STL [R1+0x60], R184 ;  /* 0x000060b801007387 */ /* 0x000fe20000100800 */
[----:B------:R-:W-:Y:S01]  /*36a0*/  IMAD R226, R5, 0x2, R225 ;  /* 0x0000000205e27824 */ /* 0x000fe200078e02e1 */
[C---:B------:R-:W-:Y:S02]  /*36b0*/  LEA R229, R0.reuse, R225, 0x1 ;  /* 0x000000e100e57211 */ /* 0x040fe400078e08ff */
[----:B------:R-:W-:Y:S01]  /*36c0*/  SHF.R.S32.HI R3, RZ, 0x1f, R2 ;  /* 0x0000001fff037819 */ /* 0x000fe20000011402 */
[----:B------:R1:W-:Y:S01]  /*36d0*/  STL [R1+0x5c], R163 ;  /* 0x00005ca301007387 */ /* 0x0003e20000100800 */
[----:B------:R-:W-:Y:S02]  /*36e0*/  IMAD R228, R0, 0x2, R226 ;  /* 0x0000000200e47824 */ /* 0x000fe400078e02e2 */
[----:B------:R-:W-:Y:S01]  /*36f0*/  LEA.HI R3, R3, R2, RZ, 0x2 ;  /* 0x0000000203037211 */ /* 0x000fe200078f10ff */
[----:B------:R-:W-:Y:S03]  /*3700*/  STL [R1+0x58], R162 ;  /* 0x000058a201007387 */ /* 0x000fe60000100800 */
[----:B------:R-:W-:Y:S01]  /*3710*/  LOP3.LUT R3, R3, 0x7ffffffc, RZ, 0xc0, !PT ;  /* 0x7ffffffc03037812 */ /* 0x000fe200078ec0ff */
[----:B------:R-:W-:Y:S03]  /*3720*/  STL [R1+0x54], R161 ;  /* 0x000054a101007387 */ /* 0x000fe60000100800 */
[----:B------:R-:W-:Y:S01]  /*3730*/  IADD3 R2, R2, -R3, RZ ;  /* 0x8000000302027210 */ /* 0x000fe20007ffe0ff */
[----:B------:R-:W-:Y:S04]  /*3740*/  STL [R1+0x50], R160 ;  /* 0x000050a001007387 */ /* 0x000fe80000100800 */
[----:B------:R-:W-:Y:S01]  /*3750*/  IMAD R2, R2, -0x2, R6 ;  /* 0xfffffffe02027824 */ /* 0x000fe200078e0206 */
[----:B------:R-:W-:Y:S04]  /*3760*/  STL [R1+0x4c], R159 ;  /* 0x00004c9f01007387 */ /* 0x000fe80000100800 */
[C---:B------:R-:W-:Y:S01]  /*3770*/  ISETP.GT.AND P3, PT, R2.reuse, RZ, PT ;  /* 0x000000ff0200720c */ /* 0x040fe20003f64270 */
[----:B------:R-:W-:Y:S01]  /*3780*/  STL [R1+0x48], R158 ;  /* 0x0000489e01007387 */ /* 0x000fe20000100800 */
[----:B------:R-:W-:-:S02]  /*3790*/  ISETP.GT.AND P2, PT, R2, 0x1, PT ;  /* 0x000000010200780c */ /* 0x000fc40003f44270 */
[----:B------:R-:W-:Y:S01]  /*37a0*/  ISETP.GT.AND P1, PT, R2, 0x8, PT ;  /* 0x000000080200780c */ /* 0x000fe20003f24270 */
[----:B------:R-:W-:Y:S01]  /*37b0*/  STL [R1+0x44], R157 ;  /* 0x0000449d01007387 */ /* 0x000fe20000100800 */
[----:B------:R-:W-:Y:S02]  /*37c0*/  FSEL R7, R100, -INF , P3 ;  /* 0xff80000064077808 */ /* 0x000fe40001800000 */
[----:B------:R-:W-:Y:S01]  /*37d0*/  FSEL R8, R99, -INF , P2 ;  /* 0xff80000063087808 */ /* 0x000fe20001000000 */
[----:B------:R2:W-:Y:S01]  /*37e0*/  STL [R1+0x40], R156 ;  /* 0x0000409c01007387 */ /* 0x0005e20000100800 */
[----:B------:R-:W-:Y:S02]  /*37f0*/  FSEL R16, R98, -INF , P3 ;  /* 0xff80000062107808 */ /* 0x000fe40001800000 */
[----:B------:R-:W-:Y:S01]  /*3800*/  ISETP.GT.AND P3, PT, R2, 0x9, PT ;  /* 0x000000090200780c */ /* 0x000fe20003f64270 */
[----:B------:R-:W-:Y:S01]  /*3810*/  LDSM.16.MT88.4 R52, [R225+0x900] ;  /* 0x00090000e134783b */ /* 0x000fe20000004200 */
[----:B------:R-:W-:-:S02]  /*3820*/  FSEL R9, R96, -INF , P1 ;  /* 0xff80000060097808 */ /* 0x000fc40000800000 */
[----:B------:R-:W-:Y:S01]  /*3830*/  FMNMX.FTZ R100, R7, R8, !PT ;  /* 0x0000000807647209 */ /* 0x000fe20007810000 */
[----:B------:R-:W-:Y:S01]  /*3840*/  LDSM.16.MT88.4 R80, [R229+0x3900] ;  /* 0x00390000e550783b */ /* 0x000fe20000004200 */
[----:B------:R-:W-:Y:S02]  /*3850*/  FSEL R17, R97, -INF , P2 ;  /* 0xff80000061117808 */ /* 0x000fe40001000000 */
[----:B------:R-:W-:Y:S01]  /*3860*/  ISETP.GT.AND P2, PT, R2, 0x10, PT ;  /* 0x000000100200780c */ /* 0x000fe20003f44270 */
[----:B------:R-:W0:Y:S01]  /*3870*/  LDGDEPBAR ;  /* 0x00000000000079af */ /* 0x000e220000000000 */
        /* <DEDUP_REMOVED lines=23> */
[----:B------:R-:W-:Y:S02]  /*39f0*/  FSEL R27, R69, -INF , P2 ;  /* 0xff800000451b7808 */ /* 0x000fe40001000000 */
[----:B------:R-:W-:Y:S01]  /*3a00*/  ISETP.GT.AND P2, PT, R2, 0x28, PT ;  /* 0x000000280200780c */ /* 0x000fe20003f44270 */
[----:B------:R-:W-:Y:S01]  /*3a10*/  LDSM.16.MT88.4 R68, [R228+0x900] ;  /* 0x00090000e444783b */ /* 0x000fe20000004200 */
[----:B------:R-:W-:Y:S02]  /*3a20*/  FSEL R103, R66, -INF , P3 ;  /* 0xff80000042677808 */ /* 0x000fe40001800000 */
[----:B------:R-:W-:Y:S02]  /*3a30*/  FMNMX.FTZ R100, R124, R100, !PT ;  /* 0x000000647c647209 */ /* 0x000fe40007810000 */
[----:B------:R-:W-:-:S02]  /*3a40*/  FSEL R127, R65, -INF , P1 ;  /* 0xff800000417f7808 */ /* 0x000fc40000800000 */
[----:B------:R-:W-:Y:S02]  /*3a50*/  ISETP.GT.AND P1, PT, R2, 0x29, PT ;  /* 0x000000290200780c */ /* 0x000fe40003f24270 */
[----:B------:R-:W-:Y:S02]  /*3a60*/  FSEL R102, R63, -INF , P2 ;  /* 0xff8000003f667808 */ /* 0x000fe40001000000 */
[----:B------:R-:W-:Y:S02]  /*3a70*/  FMNMX.FTZ R100, R103, R100, !PT ;  /* 0x0000006467647209 */ /* 0x000fe40007810000 */
[----:B------:R-:W-:Y:S02]  /*3a80*/  FSEL R126, R64, -INF , P3 ;  /* 0xff800000407e7808 */ /* 0x000fe40001800000 */
[----:B------:R-:W-:Y:S01]  /*3a90*/  ISETP.GT.AND P3, PT, R2, 0x30, PT ;  /* 0x000000300200780c */ /* 0x000fe20003f64270 */
[----:B------:R-:W-:Y:S01]  /*3aa0*/  LDSM.16.MT88.4 R64, [R226+0x3100] ;  /* 0x00310000e240783b */ /* 0x000fe20000004200 */
[----:B------:R-:W-:-:S02]  /*3ab0*/  FSEL R101, R62, -INF , P1 ;  /* 0xff8000003e657808 */ /* 0x000fc40000800000 */
[----:B------:R-:W-:Y:S02]  /*3ac0*/  FMNMX.FTZ R100, R102, R100, !PT ;  /* 0x0000006466647209 */ /* 0x000fe40007810000 */
[----:B------:R-:W-:Y:S02]  /*3ad0*/  FSEL R125, R61, -INF , P2 ;  /* 0xff8000003d7d7808 */ /* 0x000fe40001000000 */
[----:B------:R-:W-:Y:S02]  /*3ae0*/  ISETP.GT.AND P2, PT, R2, 0x31, PT ;  /* 0x000000310200780c */ /* 0x000fe40003f44270 */
[----:B------:R-:W-:Y:S02]  /*3af0*/  FSEL R94, R57, -INF , P3 ;  /* 0xff800000395e7808 */ /* 0x000fe40001800000 */
[----:B------:R-:W-:Y:S02]  /*3b00*/  FMNMX.FTZ R3, R16, R17, !PT ;  /* 0x0000001110037209 */ /* 0x000fe40007810000 */
[----:B------:R-:W-:-:S02]  /*3b10*/  FMNMX.FTZ R100, R101, R100, !PT ;  /* 0x0000006465647209 */ /* 0x000fc40007810000 */
[----:B------:R-:W-:Y:S02]  /*3b20*/  FSEL R128, R60, -INF , P1 ;  /* 0xff8000003c807808 */ /* 0x000fe40000800000 */
[----:B------:R-:W-:Y:S01]  /*3b30*/  ISETP.GT.AND P1, PT, R2, 0x38, PT ;  /* 0x000000380200780c */ /* 0x000fe20003f24270 */
[----:B------:R-:W-:Y:S01]  /*3b40*/  LDSM.16.MT88.4 R60, [R225+0x3100] ;  /* 0x00310000e13c783b */ /* 0x000fe20000004200 */
[----:B------:R-:W-:Y:S02]  /*3b50*/  FSEL R252, R56, -INF , P2 ;  /* 0xff80000038fc7808 */ /* 0x000fe40001000000 */
[----:B------:R-:W-:Y:S01]  /*3b60*/  FMNMX.FTZ R3, R18, R3, !PT ;  /* 0x0000000312037209 */ /* 0x000fe20007810000 */
[----:B------:R-:W-:Y:S01]  /*3b70*/  LDSM.16.MT88.4 R56, [R228+0x100] ;  /* 0x00010000e438783b */ /* 0x000fe20000004200 */
[----:B------:R-:W-:Y:S02]  /*3b80*/  FMNMX.FTZ R100, R94, R100, !PT ;  /* 0x000000645e647209 */ /* 0x000fe40007810000 */
[----:B------:R-:W-:-:S02]  /*3b90*/  FSEL R89, R49, -INF , P3 ;  /* 0xff80000031597808 */ /* 0x000fc40001800000 */
[----:B------:R-:W-:Y:S02]  /*3ba0*/  ISETP.GT.AND P3, PT, R2, 0x39, PT ;  /* 0x000000390200780c */ /* 0x000fe40003f64270 */
[----:B------:R-:W-:Y:S02]  /*3bb0*/  FSEL R251, R45, -INF , P1 ;  /* 0xff8000002dfb7808 */ /* 0x000fe40000800000 */
[----:B------:R-:W-:Y:S02]  /*3bc0*/  FMNMX.FTZ R3, R19, R3, !PT ;  /* 0x0000000313037209 */ /* 0x000fe40007810000 */
[----:B------:R-:W-:Y:S02]  /*3bd0*/  FMNMX.FTZ R100, R252, R100, !PT ;  /* 0x00000064fc647209 */ /* 0x000fe40007810000 */
[----:B------:R-:W-:Y:S02]  /*3be0*/  FSEL R108, R48, -INF , P2 ;  /* 0xff800000306c7808 */ /* 0x000fe40001000000 */
[----:B------:R-:W-:Y:S01]  /*3bf0*/  ISETP.GT.AND P2, PT, R2, 0x40, PT ;  /* 0x000000400200780c */ /* 0x000fe20003f44270 */
[----:B------:R-:W-:Y:S01]  /*3c00*/  LDSM.16.MT88.4 R48, [R226+0x900] ;  /* 0x00090000e230783b */ /* 0x000fe20000004200 */
[----:B------:R-:W-:-:S02]  /*3c10*/  FSEL R250, R44, -INF , P3 ;  /* 0xff8000002cfa7808 */ /* 0x000fc40001800000 */
[----:B------:R-:W-:Y:S01]  /*3c20*/  FMNMX.FTZ R3, R24, R3, !PT ;  /* 0x0000000318037209 */ /* 0x000fe20007810000 */
[----:B------:R-:W-:Y:S01]  /*3c30*/  LDSM.16.MT88.4 R44, [R229+0x900] ;  /* 0x00090000e52c783b */ /* 0x000fe20000004200 */
[----:B------:R-:W-:Y:S02]  /*3c40*/  FMNMX.FTZ R100, R251, R100, !PT ;  /* 0x00000064fb647209 */ /* 0x000fe40007810000 */
[----:B------:R-:W-:Y:S02]  /*3c50*/  FSEL R95, R43, -INF , P1 ;  /* 0xff8000002b5f7808 */ /* 0x000fe40000800000 */
[----:B------:R-:W-:Y:S02]  /*3c60*/  ISETP.GT.AND P1, PT, R2, 0x41, PT ;  /* 0x000000410200780c */ /* 0x000fe40003f24270 */
[----:B-1----:R-:W-:Y:S02]  /*3c70*/  FSEL R163, R41, -INF , P2 ;  /* 0xff80000029a37808 */ /* 0x002fe40001000000 */
[----:B------:R-:W-:-:S02]  /*3c80*/  FMNMX.FTZ R3, R25, R3, !PT ;  /* 0x0000000319037209 */ /* 0x000fc40007810000 */
[----:B------:R-:W-:Y:S02]  /*3c90*/  FMNMX.FTZ R100, R250, R100, !PT ;  /* 0x00000064fa647209 */ /* 0x000fe40007810000 */
[----:B------:R-:W-:Y:S02]  /*3ca0*/  FSEL R130, R42, -INF , P3 ;  /* 0xff8000002a827808 */ /* 0x000fe40001800000 */
[----:B------:R-:W-:Y:S02]  /*3cb0*/  ISETP.GT.AND P3, PT, R2, 0x48, PT ;  /* 0x000000480200780c */ /* 0x000fe40003f64270 */
[----:B------:R-:W-:Y:S02]  /*3cc0*/  FSEL R107, R40, -INF , P1 ;  /* 0xff800000286b7808 */ /* 0x000fe40000800000 */
[----:B------:R-:W-:Y:S02]  /*3cd0*/  FMNMX.FTZ R3, R26, R3, !PT ;  /* 0x000000031a037209 */ /* 0x000fe40007810000 */
[----:B------:R-:W-:-:S02]  /*3ce0*/  FMNMX.FTZ R100, R163, R100, !PT ;  /* 0x00000064a3647209 */ /* 0x000fc40007810000 */
[----:B------:R-:W-:Y:S02]  /*3cf0*/  FSEL R98, R37, -INF , P2 ;  /* 0xff80000025627808 */ /* 0x000fe40001000000 */
[----:B------:R-:W-:Y:S02]  /*3d00*/  ISETP.GT.AND P2, PT, R2, 0x49, PT ;  /* 0x000000490200780c */ /* 0x000fe40003f44270 */
        /* <DEDUP_REMOVED lines=25> */
[----:B------:R-:W-:Y:S01]  /*3ea0*/  FMNMX.FTZ R2, R89, R2, !PT ;  /* 0x0000000259027209 */ /* 0x000fe20007810000 */
[----:B------:R-:W-:Y:S01]  /*3eb0*/  LDSM.16.MT88.4 R20, [R225+0x100] ;  /* 0x00010000e114783b */ /* 0x000fe20000004200 */
[----:B------:R-:W-:Y:S02]  /*3ec0*/  FMNMX.FTZ R100, R110, R100, !PT ;  /* 0x000000646e647209 */ /* 0x000fe40007810000 */
[----:B------:R-:W-:Y:S02]  /*3ed0*/  FMNMX.FTZ R2, R108, R2, !PT ;  /* 0x000000026c027209 */ /* 0x000fe40007810000 */
[----:B------:R-:W-:Y:S02]  /*3ee0*/  FMNMX.FTZ R100, R93, R100, !PT ;  /* 0x000000645d647209 */ /* 0x000fe40007810000 */
[----:B------:R-:W-:-:S02]  /*3ef0*/  FMNMX.FTZ R2, R95, R2, !PT ;  /* 0x000000025f027209 */ /* 0x000fc40007810000 */
[----:B--2---:R-:W-:Y:S01]  /*3f00*/  FSEL R156, R36, -INF , P3 ;  /* 0xff800000249c7808 */ /* 0x004fe20001800000 */
[----:B------:R-:W1:Y:S01]  /*3f10*/  SHFL.BFLY PT, R3, R100, 0x2, 0x1f ;  /* 0x0c401f0064037f89 */ /* 0x000e6200000e0000 */
[----:B------:R-:W-:Y:S02]  /*3f20*/  FMNMX.FTZ R2, R130, R2, !PT ;  /* 0x0000000282027209 */ /* 0x000fe40007810000 */
[----:B------:R-:W-:Y:S02]  /*3f30*/  FSEL R162, R30, -INF , P2 ;  /* 0xff8000001ea27808 */ /* 0x000fe40001000000 */
[----:B------:R-:W-:Y:S02]  /*3f40*/  FMNMX.FTZ R2, R98, R2, !PT ;  /* 0x0000000262027209 */ /* 0x000fe40007810000 */
[----:B------:R-:W-:Y:S02]  /*3f50*/  FSEL R111, R31, -INF , P1 ;  /* 0xff8000001f6f7808 */ /* 0x000fe40000800000 */
        /* <DEDUP_REMOVED lines=16> */
[----:B------:R-:W1:Y:S02]  /*4060*/  SHFL.BFLY PT, R6, R3, 0x1, 0x1f ;  /* 0x0c201f0003067f89 */ /* 0x000e6400000e0000 */
[----:B------:R2:W-:Y:S02]  /*4070*/  MUFU.EX2 R96, R2 ;  /* 0x0000000200607308 */ /* 0x0005e40000000800 */
[----:B--2---:R-:W-:-:S06]  /*4080*/  FFMA.FTZ R2, R8, c[0x0][0x2d0], -R12 ;  /* 0x0000b40008027a23 */ /* 0x004fcc000001080c */
[----:B------:R2:W3:Y:S01]  /*4090*/  MUFU.EX2 R157, R2 ;  /* 0x00000002009d7308 */ /* 0x0004e20000000800 */
[----:B-1----:R-:W-:Y:S01]  /*40a0*/  FMNMX.FTZ R3, R3, R6, !PT ;  /* 0x0000000603037209 */ /* 0x002fe20007810000 */
[----:B------:R-:W-:-:S03]  /*40b0*/  FFMA.FTZ R6, R14, c[0x0][0x2d0], -R12 ;  /* 0x0000b4000e067a23 */ /* 0x000fc6000001080c */
[----:B------:R-:W-:-:S03]  /*40c0*/  FSETP.NEU.FTZ.AND P1, PT, R3, -INF , PT ;  /* 0xff8000000300780b */ /* 0x000fc60003f3d000 */
[----:B------:R1:W-:Y:S01]  /*40d0*/  MUFU.EX2 R161, R6 ;  /* 0x0000000600a17308 */ /* 0x0003e20000000800 */
[----:B--2---:R-:W-:Y:S01]  /*40e0*/  FFMA.FTZ R2, R9, c[0x0][0x2d0], -R12 ;  /* 0x0000b40009027a23 */ /* 0x004fe2000001080c */
[----:B---3--:R-:W-:-:S06]  /*40f0*/  F2FP.BF16.PACK_AB R8, R157, R96 ;  /* 0x000000609d08723e */ /* 0x008fcc00000010ff */
[----:B------:R2:W-:Y:S01]  /*4100*/  MUFU.EX2 R131, R2 ;  /* 0x0000000200837308 */ /* 0x0005e20000000800 */
[----:B-1----:R-:W-:-:S07]  /*4110*/  FFMA.FTZ R6, R15, c[0x0][0x2d0], -R12 ;  /* 0x0000b4000f067a23 */ /* 0x002fce000001080c */
[----:B------:R-:W-:Y:S01]  /*4120*/  MUFU.EX2 R87, R6 ;  /* 0x0000000600577308 */ /* 0x000fe20000000800 */
[----:B--2---:R-:W-:-:S07]  /*4130*/  FFMA.FTZ R2, R10, c[0x0][0x2d0], -R12 ;  /* 0x0000b4000a027a23 */ /* 0x004fce000001080c */
[----:B------:R1:W2:Y:S02]  /*4140*/  MUFU.EX2 R97, R2 ;  /* 0x0000000200617308 */ /* 0x0002a40000000800 */
[----:B-1----:R-:W-:Y:S01]  /*4150*/  FFMA.FTZ R2, R11, c[0x0][0x2d0], -R12 ;  /* 0x0000b4000b027a23 */ /* 0x002fe2000001080c */
[----:B--2---:R-:W-:-:S05]  /*4160*/  F2FP.BF16.PACK_AB R10, R97, R131 ;  /* 0x00000083610a723e */ /* 0x004fca00000010ff */
[----:B------:R1:W-:Y:S02]  /*4170*/  MUFU.EX2 R158, R2 ;  /* 0x00000002009e7308 */ /* 0x0003e40000000800 */
[----:B-1----:R-:W-:-:S06]  /*4180*/  FFMA.FTZ R2, R13, c[0x0][0x2d0], -R12 ;  /* 0x0000b4000d027a23 */ /* 0x002fcc000001080c */
[----:B------:R1:W-:Y:S02]  /*4190*/  MUFU.EX2 R160, R2 ;  /* 0x0000000200a07308 */ /* 0x0003e40000000800 */
[----:B-1----:R-:W-:-:S05]  /*41a0*/  FMUL.FTZ R2, R3, c[0x0][0x2d0] ;  /* 0x0000b40003027a20 */ /* 0x002fca0000410000 */
[----:B------:R-:W-:-:S05]  /*41b0*/  FSEL R2, R2, RZ, P1 ;  /* 0x000000ff02027208 */ /* 0x000fca0000800000 */
[--C-:B------:R-:W-:Y:S02]  /*41c0*/  FFMA.FTZ R6, R16, c[0x0][0x2d0], -R2.reuse ;  /* 0x0000b40010067a23 */ /* 0x100fe40000010802 */
[--C-:B------:R-:W-:Y:S02]  /*41d0*/  FFMA.FTZ R4, R18, c[0x0][0x2d0], -R2.reuse ;  /* 0x0000b40012047a23 */ /* 0x100fe40000010802 */
[----:B------:R1:W-:Y:S01]  /*41e0*/  MUFU.EX2 R15, R6 ;  /* 0x00000006000f7308 */ /* 0x0003e20000000800 */
[----:B------:R-:W-:-:S07]  /*41f0*/  FFMA.FTZ R0, R27, c[0x0][0x2d0], -R2 ;  /* 0x0000b4001b007a23 */ /* 0x000fce0000010802 */
[----:B------:R2:W-:Y:S01]  /*4200*/  MUFU.EX2 R13, R4 ;  /* 0x00000004000d7308 */ /* 0x0005e20000000800 */
[----:B-1----:R-:W-:-:S07]  /*4210*/  FFMA.FTZ R6, R17, c[0x0][0x2d0], -R2 ;  /* 0x0000b40011067a23 */ /* 0x002fce0000010802 */
[----:B------:R-:W-:Y:S01]  /*4220*/  MUFU.EX2 R185, R0 ;  /* 0x0000000000b97308 */ /* 0x000fe20000000800 */
[----:B--2---:R-:W-:-:S07]  /*4230*/  FFMA.FTZ R4, R19, c[0x0][0x2d0], -R2 ;  /* 0x0000b40013047a23 */ /* 0x004fce0000010802 */
[----:B------:R-:W1:Y:S01]  /*4240*/  MUFU.EX2 R14, R6 ;  /* 0x00000006000e7308 */ /* 0x000e620000000800 */
[----:B------:R-:W2:Y:S07]  /*4250*/  LDSM.16.MT88.4 R16, [R226+0x100] ;  /* 0x00010000e210783b */ /* 0x000eae0000004200 */
[----:B------:R3:W4:Y:S01]  /*4260*/  MUFU.EX2 R129, R4 ;  /* 0x0000000400817308 */ /* 0x0007220000000800 */
[----:B-1----:R-:W-:Y:S02]  /*4270*/  F2FP.BF16.PACK_AB R9, R14, R15 ;  /* 0x0000000f0e09723e */ /* 0x002fe400000010ff */
[----:B------:R-:W-:Y:S01]  /*4280*/  F2FP.BF16.PACK_AB R6, R87, R161 ;  /* 0x000000a15706723e */ /* 0x000fe200000010ff */
[----:B---3--:R-:W-:Y:S01]  /*4290*/  FFMA.FTZ R4, R24, c[0x0][0x2d0], -R2 ;  /* 0x0000b40018047a23 */ /* 0x008fe20000010802 */
[----:B----4-:R-:W-:-:S03]  /*42a0*/  F2FP.BF16.PACK_AB R11, R129, R13 ;  /* 0x0000000d810b723e */ /* 0x010fc600000010ff */
[----:B------:R1:W-:Y:S04]  /*42b0*/  MUFU.EX2 R159, R4 ;  /* 0x00000004009f7308 */ /* 0x0003e80000000800 */
[C---:B------:R-:W-:Y:S08]  /*42c0*/  HMMA.16816.F32.BF16 R40, R8.reuse, R20, RZ ;  /* 0x000000140828723c */ /* 0x040ff000000418ff */
[----:B------:R-:W-:Y:S01]  /*42d0*/  HMMA.16816.F32.BF16 R36, R8, R22, RZ ;  /* 0x000000160824723c */ /* 0x000fe200000418ff */
[----:B-1----:R-:W-:-:S04]  /*42e0*/  FFMA.FTZ R4, R25, c[0x0][0x2d0], -R2 ;  /* 0x0000b40019047a23 */ /* 0x002fc80000010802 */
[----:B------:R1:W3:Y:S03]  /*42f0*/  MUFU.EX2 R88, R4 ;  /* 0x0000000400587308 */ /* 0x0002e60000000800 */
[C---:B--2---:R-:W-:Y:S08]  /*4300*/  HMMA.16816.F32.BF16 R28, R8.reuse, R16, RZ ;  /* 0x00000010081c723c */ /* 0x044ff000000418ff */
[----:B------:R-:W-:Y:S01]  /*4310*/  HMMA.16816.F32.BF16 R20, R8, R32, RZ ;  /* 0x000000200814723c */ /* 0x000fe200000418ff */
[----:B-1----:R-:W-:Y:S01]  /*4320*/  FFMA.FTZ R4, R26, c[0x0][0x2d0], -R2 ;  /* 0x0000b4001a047a23 */ /* 0x002fe20000010802 */
[----:B---3--:R-:W-:-:S06]  /*4330*/  F2FP.BF16.PACK_AB R5, R88, R159 ;  /* 0x0000009f5805723e */ /* 0x008fcc00000010ff */
[C---:B------:R-:W-:Y:S01]  /*4340*/  HMMA.16816.F32.BF16 R24, R8.reuse, R18, RZ ;  /* 0x000000120818723c */ /* 0x040fe200000418ff */
[----:B------:R1:W2:Y:S07]  /*4350*/  MUFU.EX2 R105, R4 ;  /* 0x0000000400697308 */ /* 0x0002ae0000000800 */
[C---:B------:R-:W-:Y:S08]  /*4360*/  HMMA.16816.F32.BF16 R16, R8.reuse, R34, RZ ;  /* 0x000000220810723c */ /* 0x040ff000000418ff */
[----:B------:R-:W-:Y:S01]  /*4370*/  HMMA.16816.F32.BF16 R32, R8, R58, RZ ;  /* 0x0000003a0820723c */ /* 0x000fe200000418ff */
[----:B-1----:R-:W-:-:S02]  /*4380*/  F2FP.BF16.PACK_AB R4, R160, R158 ;  /* 0x0000009ea004723e */ /* 0x002fc400000010ff */
[----:B--2---:R-:W-:-:S07]  /*4390*/  F2FP.BF16.PACK_AB R7, R185, R105 ;  /* 0x00000069b907723e */ /* 0x004fce00000010ff */
[C---:B------:R-:W-:Y:S01]  /*43a0*/  HMMA.16816.F32.BF16 R76, R4.reuse, R52, R40 ;  /* 0x00000034044c723c */ /* 0x040fe20000041828 */
[----:B------:R-:W1:Y:S07]  /*43b0*/  LDSM.16.MT88.4 R40, [R225+0x3900] ;  /* 0x00390000e128783b */ /* 0x000e6e0000004200 */
[----:B------:R-:W-:Y:S08]  /*43c0*/  HMMA.16816.F32.BF16 R152, R4, R46, R16 ;  /* 0x0000002e0498723c */ /* 0x000ff00000041810 */
[----:B------:R-:W-:Y:S01]  /*43d0*/  HMMA.16816.F32.BF16 R16, R8, R56, RZ ;  /* 0x000000380810723c */ /* 0x000fe200000418ff */
[----:B------:R-:W-:Y:S07]  /*43e0*/  LDSM.16.MT88.4 R56, [R226+0x6100] ;  /* 0x00610000e238783b */ /* 0x000fee0000004200 */
[----:B------:R-:W-:Y:S01]  /*43f0*/  HMMA.16816.F32.BF16 R180, R4, R54, R36 ;  /* 0x0000003604b4723c */ /* 0x000fe20000041824 */
[----:B------:R-:W2:Y:S01]  /*4400*/  LDSM.16.MT88.4 R36, [R226+0x3900] ;  /* 0x00390000e224783b */ /* 0x000ea20000004200 */
[----:B------:R-:W-:Y:S01]  /*4410*/  IMAD.MOV.U32 R86, RZ, RZ, R76 ;  /* 0x000000ffff567224 */ /* 0x000fe200078e004c */
[----:B------:R-:W-:Y:S01]  /*4420*/  MOV R85, R77 ;  /* 0x0000004d00557202 */ /* 0x000fe20000000f00 */
[----:B------:R-:W-:Y:S01]  /*4430*/  IMAD.MOV.U32 R84, RZ, RZ, R78 ;  /* 0x000000ffff547224 */ /* 0x000fe200078e004e */
[----:B------:R-:W-:Y:S01]  /*4440*/  LDSM.16.MT88.4 R52, [R225+0x6100] ;  /* 0x00610000e134783b */ /* 0x000fe20000004200 */
[----:B------:R-:W-:-:S02]  /*4450*/  IMAD.MOV.U32 R0, RZ, RZ, R79 ;  /* 0x000000ffff007224 */ /* 0x000fc400078e004f */
[C---:B------:R-:W-:Y:S01]  /*4460*/  HMMA.16816.F32.BF16 R164, R4.reuse, R44, R20 ;  /* 0x0000002c04a4723c */ /* 0x040fe20000041814 */
[----:B------:R-:W3:Y:S04]  /*4470*/  LDSM.16.MT88.4 R44, [R229+0x3100] ;  /* 0x00310000e52c783b */ /* 0x000ee80000004200 */
[----:B------:R-:W-:Y:S03]  /*4480*/  LDSM.16.MT88.4 R76, [R228+0x3900] ;  /* 0x00390000e44c783b */ /* 0x000fe60000004200 */
[C---:B------:R-:W-:Y:S08]  /*4490*/  HMMA.16816.F32.BF16 R176, R4.reuse, R48, R28 ;  /* 0x0000003004b0723c */ /* 0x040ff0000004181c */
[C---:B------:R-:W-:Y:S01]  /*44a0*/  HMMA.16816.F32.BF16 R172, R4.reuse, R50, R24 ;  /* 0x0000003204ac723c */ /* 0x040fe20000041818 */
[----:B------:R-:W4:Y:S07]  /*44b0*/  LDSM.16.MT88.4 R48, [R228+0x3100] ;  /* 0x00310000e430783b */ /* 0x000f2e0000004200 */
[----:B------:R-:W-:Y:S08]  /*44c0*/  HMMA.16816.F32.BF16 R168, R4, R68, R16 ;  /* 0x0000004404a8723c */ /* 0x000ff00000041810 */
[C---:B------:R-:W-:Y:S08]  /*44d0*/  HMMA.16816.F32.BF16 R28, R8.reuse, R60, RZ ;  /* 0x0000003c081c723c */ /* 0x040ff000000418ff */
[C---:B------:R-:W-:Y:S08]  /*44e0*/  HMMA.16816.F32.BF16 R20, R8.reuse, R64, RZ ;  /* 0x000000400814723c */ /* 0x040ff000000418ff */
[----:B------:R-:W-:Y:S01]  /*44f0*/  HMMA.16816.F32.BF16 R16, R8, R66, RZ ;  /* 0x000000420810723c */ /* 0x000fe200000418ff */
[----:B------:R-:W3:Y:S07]  /*4500*/  LDSM.16.MT88.4 R64, [R229+0x6100] ;  /* 0x00610000e540783b */ /* 0x000eee0000004200 */
[----:B------:R-:W-:Y:S01]  /*4510*/  HMMA.16816.F32.BF16 R148, R4, R70, R32 ;  /* 0x000000460494723c */ /* 0x000fe20000041820 */
[----:B------:R-:W4:Y:S07]  /*4520*/  LDSM.16.MT88.4 R68, [R225+0x6900] ;  /* 0x00690000e144783b */ /* 0x000f2e0000004200 */
[----:B------:R-:W-:Y:S08]  /*4530*/  HMMA.16816.F32.BF16 R24, R8, R62, RZ ;  /* 0x0000003e0818723c */ /* 0x000ff000000418ff */
[C---:B-1----:R-:W-:Y:S08]  /*4540*/  HMMA.16816.F32.BF16 R144, R4.reuse, R40, R28 ;  /* 0x000000280490723c */ /* 0x042ff0000004181c */
[C---:B--2---:R-:W-:Y:S08]  /*4550*/  HMMA.16816.F32.BF16 R136, R4.reuse, R36, R20 ;  /* 0x000000240488723c */ /* 0x044ff00000041814 */
[----:B------:R-:W-:Y:S08]  /*4560*/  HMMA.16816.F32.BF16 R132, R4, R38, R16 ;  /* 0x000000260484723c */ /* 0x000ff00000041810 */
[C---:B---3--:R-:W-:Y:S08]  /*4570*/  HMMA.16816.F32.BF16 R32, R8.reuse, R46, RZ ;  /* 0x0000002e0820723c */ /* 0x048ff000000418ff */
[C---:B------:R-:W-:Y:S08]  /*4580*/  HMMA.16816.F32.BF16 R36, R8.reuse, R44, RZ ;  /* 0x0000002c0824723c */ /* 0x040ff000000418ff */
[C---:B----4-:R-:W-:Y:S08]  /*4590*/  HMMA.16816.F32.BF16 R28, R8.reuse, R48, RZ ;  /* 0x00000030081c723c */ /* 0x050ff000000418ff */
[C---:B------:R-:W-:Y:S08]  /*45a0*/  HMMA.16816.F32.BF16 R16, R8.reuse, R54, RZ ;  /* 0x000000360810723c */ /* 0x040ff000000418ff */
[----:B------:R-:W-:Y:S08]  /*45b0*/  HMMA.16816.F32.BF16 R20, R8, R52, RZ ;  /* 0x000000340814723c */ /* 0x000ff000000418ff */
[----:B------:R-:W-:Y:S08]  /*45c0*/  HMMA.16816.F32.BF16 R140, R4, R42, R24 ;  /* 0x0000002a048c723c */ /* 0x000ff00000041818 */
[C---:B------:R-:W-:Y:S08]  /*45d0*/  HMMA.16816.F32.BF16 R24, R8.reuse, R50, RZ ;  /* 0x000000320818723c */ /* 0x040ff000000418ff */
[----:B------:R-:W-:Y:S07]  /*45e0*/  HMMA.16816.F32.BF16 R48, R8, R66, RZ ;  /* 0x000000420830723c */ /* 0x000fee00000418ff */
[----:B------:R-:W-:Y:S01]  /*45f0*/  MOV R66, R95 ;  /* 0x0000005f00427202 */ /* 0x000fe20000000f00 */
[----:B------:R-:W-:Y:S01]  /*4600*/  HMMA.16816.F32.BF16 R116, R4, R82, R32 ;  /* 0x000000520474723c */ /* 0x000fe20000041820 */
[----:B------:R-:W-:-:S06]  /*4610*/  IMAD.MOV.U32 R67, RZ, RZ, R108 ;  /* 0x000000ffff437224 */ /* 0x000fcc00078e006c */
[----:B------:R-:W-:Y:S01]  /*4620*/  IMAD.MOV.U32 R35, RZ, RZ, R94 ;  /* 0x000000ffff237224 */ /* 0x000fe200078e005e */
[----:B------:R-:W-:Y:S01]  /*4630*/  HMMA.16816.F32.BF16 R120, R4, R80, R36 ;  /* 0x000000500478723c */ /* 0x000fe20000041824 */
[----:B------:R-:W-:Y:S01]  /*4640*/  IMAD.MOV.U32 R34, RZ, RZ, R93 ;  /* 0x000000ffff227224 */ /* 0x000fe200078e005d */
[----:B------:R-:W-:Y:S01]  /*4650*/  MOV R33, R92 ;  /* 0x0000005c00217202 */ /* 0x000fe20000000f00 */
[----:B------:R-:W-:-:S04]  /*4660*/  IMAD.MOV.U32 R32, RZ, RZ, R91 ;  /* 0x000000ffff207224 */ /* 0x000fc800078e005b */
[----:B------:R-:W-:Y:S01]  /*4670*/  IMAD.MOV.U32 R39, RZ, RZ, R97 ;  /* 0x000000ffff277224 */ /* 0x000fe200078e0061 */
[----:B------:R-:W-:Y:S01]  /*4680*/  HMMA.16816.F32.BF16 R112, R4, R76, R28 ;  /* 0x0000004c0470723c */ /* 0x000fe2000004181c */
[----:B------:R-:W-:Y:S01]  /*4690*/  IMAD.MOV.U32 R38, RZ, RZ, R98 ;  /* 0x000000ffff267224 */ /* 0x000fe200078e0062 */
[----:B------:R-:W-:Y:S01]  /*46a0*/  MOV R37, R162 ;  /* 0x000000a200257202 */ /* 0x000fe20000000f00 */
[----:B------:R-:W-:-:S04]  /*46b0*/  IMAD.MOV.U32 R36, RZ, RZ, R163 ;  /* 0x000000ffff247224 */ /* 0x000fc800078e00a3 */
[----:B------:R-:W-:Y:S01]  /*46c0*/  IMAD.MOV.U32 R31, RZ, RZ, R96 ;  /* 0x000000ffff1f7224 */ /* 0x000fe200078e0060 */
[----:B------:R-:W-:Y:S01]  /*46d0*/  MOV R30, R99 ;  /* 0x00000063001e7202 */ /* 0x000fe20000000f00 */
[----:B------:R-:W-:Y:S01]  /*46e0*/  HMMA.16816.F32.BF16 R92, R4, R70, R16 ;  /* 0x00000046045c723c */ /* 0x000fe20000041810 */
[----:B------:R-:W1:Y:S01]  /*46f0*/  LDSM.16.MT88.4 R16, [R229+0x6900] ;  /* 0x00690000e510783b */ /* 0x000e620000004200 */
[----:B------:R-:W-:Y:S01]  /*4700*/  IMAD.MOV.U32 R76, RZ, RZ, R86 ;  /* 0x000000ffff4c7224 */ /* 0x000fe200078e0056 */
[----:B------:R-:W-:Y:S01]  /*4710*/  MOV R77, R85 ;  /* 0x00000055004d7202 */ /* 0x000fe20000000f00 */
[----:B------:R-:W-:Y:S01]  /*4720*/  IMAD.MOV.U32 R29, RZ, RZ, R111 ;  /* 0x000000ffff1d7224 */ /* 0x000fe200078e006f */
[----:B------:R-:W-:-:S03]  /*4730*/  MOV R28, R110 ;  /* 0x0000006e001c7202 */ /* 0x000fc60000000f00 */
[----:B------:R-:W-:Y:S08]  /*4740*/  HMMA.16816.F32.BF16 R60, R8, R56, RZ ;  /* 0x00000038083c723c */ /* 0x000ff000000418ff */
[----:B------:R-:W-:Y:S01]  /*4750*/  HMMA.16816.F32.BF16 R96, R4, R68, R20 ;  /* 0x000000440460723c */ /* 0x000fe20000041814 */
[----:B------:R-:W2:Y:S06]  /*4760*/  LDSM.16.MT88.4 R20, [R226+0x6900] ;  /* 0x00690000e214783b */ /* 0x000eac0000004200 */
[----:B------:R-:W-:Y:S01]  /*4770*/  IMAD.MOV.U32 R69, RZ, RZ, R88 ;  /* 0x000000ffff457224 */ /* 0x000fe200078e0058 */
[C---:B------:R-:W-:Y:S08]  /*4780*/  HMMA.16816.F32.BF16 R56, R8.reuse, R58, RZ ;  /* 0x0000003a0838723c */ /* 0x040ff000000418ff */
[C---:B------:R-:W-:Y:S07]  /*4790*/  HMMA.16816.F32.BF16 R52, R8.reuse, R64, RZ ;  /* 0x000000400834723c */ /* 0x040fee00000418ff */
[----:B------:R-:W-:Y:S01]  /*47a0*/  IMAD.MOV.U32 R64, RZ, RZ, R90 ;  /* 0x000000ffff407224 */ /* 0x000fe200078e005a */
[----:B------:R-:W-:Y:S01]  /*47b0*/  HMMA.16816.F32.BF16 R44, R8, R72, RZ ;  /* 0x00000048082c723c */ /* 0x000fe200000418ff */
[----:B------:R-:W-:-:S06]  /*47c0*/  MOV R65, R89 ;  /* 0x0000005900417202 */ /* 0x000fcc0000000f00 */
[----:B------:R-:W-:Y:S01]  /*47d0*/  MOV R73, R107 ;  /* 0x0000006b00497202 */ /* 0x000fe20000000f00 */
[----:B------:R-:W-:Y:S01]  /*47e0*/  HMMA.16816.F32.BF16 R40, R8, R74, RZ ;  /* 0x0000004a0828723c */ /* 0x000fe200000418ff */
[----:B------:R-:W3:Y:S01]  /*47f0*/  LDSM.16.MT88.4 R8, [R228+0x6900] ;  /* 0x00690000e408783b */ /* 0x000ee20000004200 */
[----:B------:R-:W-:-:S05]  /*4800*/  IMAD.MOV.U32 R72, RZ, RZ, R106 ;  /* 0x000000ffff487224 */ /* 0x000fca00078e006a */
[----:B------:R-:W-:Y:S01]  /*4810*/  IMAD.MOV.U32 R75, RZ, RZ, R105 ;  /* 0x000000ffff4b7224 */ /* 0x000fe200078e0069 */
[----:B------:R-:W-:Y:S01]  /*4820*/  MOV R74, R104 ;  /* 0x00000068004a7202 */ /* 0x000fe20000000f00 */
[C---:B-1----:R-:W-:Y:S08]  /*4830*/  HMMA.16816.F32.BF16 R80, R4.reuse, R18, R48 ;  /* 0x000000120450723c */ /* 0x042ff00000041830 */
[C---:B------:R-:W-:Y:S07]  /*4840*/  HMMA.16816.F32.BF16 R104, R4.reuse, R78, R24 ;  /* 0x0000004e0468723c */ /* 0x040fee0000041818 */
[----:B------:R-:W-:Y:S01]  /*4850*/  IMAD.MOV.U32 R79, RZ, RZ, R0 ;  /* 0x000000ffff4f7224 */ /* 0x000fe200078e0000 */
[----:B--2---:R-:W-:Y:S01]  /*4860*/  HMMA.16816.F32.BF16 R88, R4, R22, R56 ;  /* 0x000000160458723c */ /* 0x004fe20000041838 */
[----:B------:R-:W-:-:S02]  /*4870*/  FFMA.FTZ R0, R124, c[0x0][0x2d0], -R12 ;  /* 0x0000b4007c007a23 */ /* 0x000fc4000001080c */
[----:B------:R-:W-:Y:S02]  /*4880*/  IMAD.MOV.U32 R27, RZ, RZ, R87 ;  /* 0x000000ffff1b7224 */ /* 0x000fe400078e0057 */
[----:B------:R1:W-:Y:S01]  /*4890*/  MUFU.EX2 R24, R0 ;  /* 0x0000000000187308 */ /* 0x0003e20000000800 */
[----:B------:R-:W-:Y:S02]  /*48a0*/  IMAD.MOV.U32 R78, RZ, RZ, R84 ;  /* 0x000000ffff4e7224 */ /* 0x000fe400078e0054 */
[----:B------:R-:W-:Y:S01]  /*48b0*/  IMAD.MOV.U32 R26, RZ, RZ, R109 ;  /* 0x000000ffff1a7224 */ /* 0x000fe200078e006d */
[C---:B------:R-:W-:Y:S01]  /*48c0*/  HMMA.16816.F32.BF16 R84, R4.reuse, R16, R52 ;  /* 0x000000100454723c */ /* 0x040fe20000041834 */
[----:B------:R-:W2:Y:S07]  /*48d0*/  LDSM.16.MT88.4 R16, [R226+0x1100] ;  /* 0x00110000e210783b */ /* 0x000eae0000004200 */
[----:B------:R-:W-:Y:S01]  /*48e0*/  HMMA.16816.F32.BF16 R108, R4, R20, R60 ;  /* 0x00000014046c723c */ /* 0x000fe2000004183c */
[----:B------:R-:W4:Y:S01]  /*48f0*/  LDSM.16.MT88.4 R20, [R225+0x1100] ;  /* 0x00110000e114783b */ /* 0x000f220000004200 */
[----:B-1----:R-:W-:Y:S01]  /*4900*/  FFMA.FTZ R0, R103, c[0x0][0x2d0], -R12 ;  /* 0x0000b40067007a23 */ /* 0x002fe2000001080c */
[----:B------:R-:W-:-:S03]  /*4910*/  MOV R103, R69 ;  /* 0x0000004500677202 */ /* 0x000fc60000000f00 */
[----:B------:R1:W1:Y:S02]  /*4920*/  MUFU.EX2 R163, R0 ;  /* 0x0000000000a37308 */ /* 0x0002640000000800 */
[C---:B---3--:R-:W-:Y:S08]  /*4930*/  HMMA.16816.F32.BF16 R60, R4.reuse, R8, R44 ;  /* 0x00000008043c723c */ /* 0x048ff0000004182c */
[----:B------:R-:W-:Y:S01]  /*4940*/  HMMA.16816.F32.BF16 R40, R4, R10, R40 ;  /* 0x0000000a0428723c */ /* 0x000fe20000041828 */
[----:B------:R-:W3:Y:S01]  /*4950*/  LDSM.16.MT88.4 R8, [R229+0x1100] ;  /* 0x00110000e508783b */ /* 0x000ee20000004200 */
[----:B-1----:R-:W-:-:S05]  /*4960*/  FFMA.FTZ R0, R102, c[0x0][0x2d0], -R12 ;  /* 0x0000b40066007a23 */ /* 0x002fca000001080c */
[----:B------:R-:W-:Y:S01]  /*4970*/  F2FP.BF16.PACK_AB R4, R163, R24 ;  /* 0x00000018a304723e */ /* 0x000fe200000010ff */
[----:B------:R1:W-:Y:S02]  /*4980*/  MUFU.EX2 R162, R0 ;  /* 0x0000000000a27308 */ /* 0x0003e40000000800 */
[----:B-1----:R-:W-:-:S06]  /*4990*/  FFMA.FTZ R0, R101, c[0x0][0x2d0], -R12 ;  /* 0x0000b40065007a23 */ /* 0x002fcc000001080c */
[----:B------:R1:W1:Y:S02]  /*49a0*/  MUFU.EX2 R101, R0 ;  /* 0x0000000000657308 */ /* 0x0002640000000800 */
[----:B-1----:R-:W-:Y:S01]  /*49b0*/  FFMA.FTZ R0, R127, c[0x0][0x2d0], -R2 ;  /* 0x0000b4007f007a23 */ /* 0x002fe20000010802 */
[----:B------:R-:W-:-:S05]  /*49c0*/  F2FP.BF16.PACK_AB R6, R101, R162 ;  /* 0x000000a26506723e */ /* 0x000fca00000010ff */
[----:B------:R1:W-:Y:S02]  /*49d0*/  MUFU.EX2 R102, R0 ;  /* 0x0000000000667308 */ /* 0x0003e40000000800 */
[----:B-1----:R-:W-:Y:S02]  /*49e0*/  FFMA.FTZ R0, R126, c[0x0][0x2d0], -R2 ;  /* 0x0000b4007e007a23 */ /* 0x002fe40000010802 */
[----:B------:R-:W-:-:S04]  /*49f0*/  IMAD.MOV.U32 R126, RZ, RZ, R74 ;  /* 0x000000ffff7e7224 */ /* 0x000fc800078e004a */
[----:B------:R1:W1:Y:S02]  /*4a00*/  MUFU.EX2 R25, R0 ;  /* 0x0000000000197308 */ /* 0x0002640000000800 */
[----:B-1----:R-:W-:Y:S01]  /*4a10*/  FFMA.FTZ R0, R125, c[0x0][0x2d0], -R2 ;  /* 0x0000b4007d007a23 */ /* 0x002fe20000010802 */
[----:B------:R-:W-:Y:S01]  /*4a20*/  F2FP.BF16.PACK_AB R5, R25, R102 ;  /* 0x000000661905723e */ /* 0x000fe200000010ff */
[----:B------:R-:W-:-:S04]  /*4a30*/  IMAD.MOV.U32 R125, RZ, RZ, R38 ;  /* 0x000000ffff7d7224 */ /* 0x000fc800078e0026 */
[----:B------:R1:W-:Y:S02]  /*4a40*/  MUFU.EX2 R127, R0 ;  /* 0x00000000007f7308 */ /* 0x0003e40000000800 */
[----:B-1----:R-:W-:-:S06]  /*4a50*/  FFMA.FTZ R0, R128, c[0x0][0x2d0], -R2 ;  /* 0x0000b40080007a23 */ /* 0x002fcc0000010802 */
[----:B------:R-:W1:Y:S02]  /*4a60*/  MUFU.EX2 R124, R0 ;  /* 0x00000000007c7308 */ /* 0x000e640000000800 */
[----:B-1----:R-:W-:Y:S01]  /*4a70*/  F2FP.BF16.PACK_AB R7, R124, R127 ;  /* 0x0000007f7c07723e */ /* 0x002fe200000010ff */
[----:B------:R-:W-:-:S04]  /*4a80*/  IMAD.MOV.U32 R0, RZ, RZ, R35 ;  /* 0x000000ffff007224 */ /* 0x000fc800078e0023 */
[----:B------:R-:W-:Y:S02]  /*4a90*/  FFMA.FTZ R0, R0, c[0x0][0x2d0], -R12 ;  /* 0x0000b40000007a23 */ /* 0x000fe4000001080c */
[C---:B--2---:R-:W-:Y:S07]  /*4aa0*/  HMMA.16816.F32.BF16 R48, R4.reuse, R18, R172 ;  /* 0x000000120430723c */ /* 0x044fee00000418ac */
[----:B------:R-:W-:Y:S01]  /*4ab0*/  IMAD.MOV.U32 R175, RZ, RZ, R36 ;  /* 0x000000ffffaf7224 */ /* 0x000fe200078e0024 */
[----:B----4-:R-:W-:Y:S01]  /*4ac0*/  HMMA.16816.F32.BF16 R76, R4, R20, R76 ;  /* 0x00000014044c723c */ /* 0x010fe2000004184c */
[----:B------:R-:W-:Y:S01]  /*4ad0*/  IMAD.MOV.U32 R173, RZ, RZ, R37 ;  /* 0x000000ffffad7224 */ /* 0x000fe200078e0025 */
[----:B------:R-:W-:-:S02]  /*4ae0*/  MOV R172, R39 ;  /* 0x0000002700ac7202 */ /* 0x000fc40000000f00 */
[----:B------:R-:W-:-:S04]  /*4af0*/  MOV R174, R24 ;  /* 0x0000001800ae7202 */ /* 0x000fc80000000f00 */
[C---:B------:R-:W-:Y:S01]  /*4b00*/  HMMA.16816.F32.BF16 R68, R4.reuse, R22, R180 ;  /* 0x000000160444723c */ /* 0x040fe200000418b4 */
[----:B------:R-:W1:Y:S06]  /*4b10*/  LDSM.16.MT88.4 R20, [R228+0x1100] ;  /* 0x00110000e414783b */ /* 0x000e6c0000004200 */
[----:B------:R-:W-:Y:S01]  /*4b20*/  IMAD.MOV.U32 R180, RZ, RZ, R64 ;  /* 0x000000ffffb47224 */ /* 0x000fe200078e0040 */
[----:B------:R-:W-:Y:S01]  /*4b30*/  HMMA.16816.F32.BF16 R56, R4, R16, R176 ;  /* 0x000000100438723c */ /* 0x000fe200000418b0 */
[----:B------:R-:W2:Y:S01]  /*4b40*/  LDSM.16.MT88.4 R16, [R225+0x4100] ;  /* 0x00410000e110783b */ /* 0x000ea20000004200 */
[----:B------:R-:W-:Y:S01]  /*4b50*/  MOV R182, R33 ;  /* 0x0000002100b67202 */ /* 0x000fe20000000f00 */
[----:B------:R-:W-:-:S02]  /*4b60*/  IMAD.MOV.U32 R183, RZ, RZ, R34 ;  /* 0x000000ffffb77224 */ /* 0x000fc400078e0022 */
[----:B------:R-:W-:Y:S02]  /*4b70*/  IMAD.MOV.U32 R181, RZ, RZ, R131 ;  /* 0x000000ffffb57224 */ /* 0x000fe400078e0083 */
[----:B------:R-:W-:Y:S01]  /*4b80*/  MOV R177, R28 ;  /* 0x0000001c00b17202 */ /* 0x000fe20000000f00 */
[----:B---3--:R-:W-:Y:S01]  /*4b90*/  HMMA.16816.F32.BF16 R36, R4, R8, R164 ;  /* 0x000000080424723c */ /* 0x008fe200000418a4 */
[----:B------:R-:W-:Y:S02]  /*4ba0*/  IMAD.MOV.U32 R176, RZ, RZ, R29 ;  /* 0x000000ffffb07224 */ /* 0x000fe400078e001d */
[----:B------:R-:W-:Y:S02]  /*4bb0*/  IMAD.MOV.U32 R179, RZ, RZ, R26 ;  /* 0x000000ffffb37224 */ /* 0x000fe400078e001a */
[----:B------:R-:W-:Y:S02]  /*4bc0*/  IMAD.MOV.U32 R178, RZ, RZ, R25 ;  /* 0x000000ffffb27224 */ /* 0x000fe400078e0019 */
[----:B------:R-:W-:Y:S01]  /*4bd0*/  IMAD.MOV.U32 R165, RZ, RZ, R30 ;  /* 0x000000ffffa57224 */ /* 0x000fe200078e001e */
[----:B------:R-:W-:Y:S01]  /*4be0*/  MOV R166, R66 ;  /* 0x0000004200a67202 */ /* 0x000fe20000000f00 */
[----:B------:R-:W-:-:S02]  /*4bf0*/  IMAD.MOV.U32 R164, RZ, RZ, R31 ;  /* 0x000000ffffa47224 */ /* 0x000fc400078e001f */
[----:B------:R-:W-:Y:S01]  /*4c00*/  HMMA.16816.F32.BF16 R28, R4, R10, R152 ;  /* 0x0000000a041c723c */ /* 0x000fe20000041898 */
[----:B------:R-:W3:Y:S01]  /*4c10*/  LDSM.16.MT88.4 R8, [R226+0x4100] ;  /* 0x00410000e208783b */ /* 0x000ee20000004200 */
[----:B------:R-:W-:-:S05]  /*4c20*/  IMAD.MOV.U32 R167, RZ, RZ, R67 ;  /* 0x000000ffffa77224 */ /* 0x000fca00078e0043 */
[----:B------:R-:W-:Y:S01]  /*4c30*/  IMAD.MOV.U32 R154, RZ, RZ, R75 ;  /* 0x000000ffff9a7224 */ /* 0x000fe200078e004b */
[----:B------:R-:W-:Y:S01]  /*4c40*/  MOV R153, R72 ;  /* 0x0000004800997202 */ /* 0x000fe20000000f00 */
[----:B------:R-:W-:Y:S01]  /*4c50*/  IMAD.MOV.U32 R152, RZ, RZ, R73 ;  /* 0x000000ffff987224 */ /* 0x000fe200078e0049 */
[----:B------:R-:W-:Y:S01]  /*4c60*/  MOV R155, R27 ;  /* 0x0000001b009b7202 */ /* 0x000fe20000000f00 */
[C---:B-1----:R-:W-:Y:S07]  /*4c70*/  HMMA.16816.F32.BF16 R72, R4.reuse, R20, R168 ;  /* 0x000000140448723c */ /* 0x042fee00000418a8 */
[----:B------:R-:W-:Y:S01]  /*4c80*/  MOV R168, R65 ;  /* 0x0000004100a87202 */ /* 0x000fe20000000f00 */
[----:B------:R-:W-:Y:S01]  /*4c90*/  IMAD.MOV.U32 R171, RZ, RZ, R32 ;  /* 0x000000ffffab7224 */ /* 0x000fe200078e0020 */
[----:B------:R-:W-:Y:S01]  /*4ca0*/  HMMA.16816.F32.BF16 R64, R4, R22, R148 ;  /* 0x000000160440723c */ /* 0x000fe20000041894 */
[----:B------:R-:W1:Y:S01]  /*4cb0*/  LDSM.16.MT88.4 R20, [R229+0x4100] ;  /* 0x00410000e514783b */ /* 0x000e620000004200 */
[----:B------:R-:W-:Y:S01]  /*4cc0*/  IMAD.MOV.U32 R169, RZ, RZ, R130 ;  /* 0x000000ffffa97224 */ /* 0x000fe200078e0082 */
[----:B------:R-:W-:-:S04]  /*4cd0*/  MOV R170, R129 ;  /* 0x0000008100aa7202 */ /* 0x000fc80000000f00 */
[----:B------:R-:W-:Y:S01]  /*4ce0*/  IMAD.MOV.U32 R151, RZ, RZ, R168 ;  /* 0x000000ffff977224 */ /* 0x000fe200078e00a8 */
[C---:B--2---:R-:W-:Y:S01]  /*4cf0*/  HMMA.16816.F32.BF16 R52, R4.reuse, R16, R144 ;  /* 0x000000100434723c */ /* 0x044fe20000041890 */
[----:B------:R-:W-:Y:S01]  /*4d00*/  IMAD.MOV.U32 R168, RZ, RZ, R169 ;  /* 0x000000ffffa87224 */ /* 0x000fe200078e00a9 */
[----:B------:R-:W-:Y:S01]  /*4d10*/  MOV R169, R170 ;  /* 0x000000aa00a97202 */ /* 0x000fe20000000f00 */
[----:B------:R-:W-:Y:S02]  /*4d20*/  IMAD.MOV.U32 R170, RZ, RZ, R171 ;  /* 0x000000ffffaa7224 */ /* 0x000fe400078e00ab */
[----:B------:R-:W-:Y:S01]  /*4d30*/  IMAD.MOV.U32 R171, RZ, RZ, R152 ;  /* 0x000000ffffab7224 */ /* 0x000fe200078e0098 */
[----:B------:R-:W-:Y:S01]  /*4d40*/  MOV R152, R153 ;  /* 0x0000009900987202 */ /* 0x000fe20000000f00 */
[----:B------:R-:W-:Y:S01]  /*4d50*/  IMAD.MOV.U32 R153, RZ, RZ, R154 ;  /* 0x000000ffff997224 */ /* 0x000fe200078e009a */
[----:B------:R-:W-:Y:S01]  /*4d60*/  HMMA.16816.F32.BF16 R44, R4, R18, R140 ;  /* 0x00000012042c723c */ /* 0x000fe2000004188c */
[----:B------:R-:W2:Y:S01]  /*4d70*/  LDSM.16.MT88.4 R16, [R228+0x4100] ;  /* 0x00410000e410783b */ /* 0x000ea20000004200 */
[----:B------:R-:W-:Y:S01]  /*4d80*/  IMAD.MOV.U32 R154, RZ, RZ, R155 ;  /* 0x000000ffff9a7224 */ /* 0x000fe200078e009b */
[----:B------:R-:W-:Y:S01]  /*4d90*/  MOV R155, R164 ;  /* 0x000000a4009b7202 */ /* 0x000fe20000000f00 */
[----:B------:R-:W-:-:S02]  /*4da0*/  IMAD.MOV.U32 R164, RZ, RZ, R165 ;  /* 0x000000ffffa47224 */ /* 0x000fc400078e00a5 */
[----:B------:R-:W-:Y:S01]  /*4db0*/  IMAD.MOV.U32 R165, RZ, RZ, R172 ;  /* 0x000000ffffa57224 */ /* 0x000fe200078e00ac */
[----:B------:R-:W-:Y:S01]  /*4dc0*/  MOV R172, R173 ;  /* 0x000000ad00ac7202 */ /* 0x000fe20000000f00 */
[C---:B---3--:R-:W-:Y:S01]  /*4dd0*/  HMMA.16816.F32.BF16 R32, R4.reuse, R8, R136 ;  /* 0x000000080420723c */ /* 0x048fe20000041888 */
[----:B------:R-:W-:Y:S02]  /*4de0*/  IMAD.MOV.U32 R173, RZ, RZ, R174 ;  /* 0x000000ffffad7224 */ /* 0x000fe400078e00ae */
[----:B------:R-:W-:Y:S01]  /*4df0*/  IMAD.MOV.U32 R174, RZ, RZ, R175 ;  /* 0x000000ffffae7224 */ /* 0x000fe200078e00af */
[----:B------:R-:W-:Y:S01]  /*4e00*/  MOV R175, R176 ;  /* 0x000000b000af7202 */ /* 0x000fe20000000f00 */
[----:B------:R-:W-:Y:S02]  /*4e10*/  IMAD.MOV.U32 R176, RZ, RZ, R177 ;  /* 0x000000ffffb07224 */ /* 0x000fe400078e00b1 */
[----:B------:R-:W-:Y:S01]  /*4e20*/  IMAD.MOV.U32 R177, RZ, RZ, R178 ;  /* 0x000000ffffb17224 */ /* 0x000fe200078e00b2 */
[----:B------:R-:W-:Y:S01]  /*4e30*/  HMMA.16816.F32.BF16 R24, R4, R10, R132 ;  /* 0x0000000a0418723c */ /* 0x000fe20000041884 */
[----:B------:R-:W3:Y:S01]  /*4e40*/  LDSM.16.MT88.4 R8, [R225+0x7100] ;  /* 0x00710000e108783b */ /* 0x000ee20000004200 */
[----:B------:R-:W-:Y:S01]  /*4e50*/  MOV R178, R179 ;  /* 0x000000b300b27202 */ /* 0x000fe20000000f00 */
[----:B------:R-:W-:-:S02]  /*4e60*/  IMAD.MOV.U32 R179, RZ, RZ, R103 ;  /* 0x000000ffffb37224 */ /* 0x000fc400078e0067 */
[----:B------:R4:W-:Y:S03]  /*4e70*/  MUFU.EX2 R103, R0 ;  /* 0x0000000000677308 */ /* 0x0009e60000000800 */
[C---:B-1----:R-:W-:Y:S08]  /*4e80*/  HMMA.16816.F32.BF16 R144, R4.reuse, R20, R120 ;  /* 0x000000140490723c */ /* 0x042ff00000041878 */
[----:B------:R-:W-:Y:S01]  /*4e90*/  HMMA.16816.F32.BF16 R128, R4, R22, R116 ;  /* 0x000000160480723c */ /* 0x000fe20000041874 */
[----:B------:R-:W1:Y:S01]  /*4ea0*/  LDSM.16.MT88.4 R20, [R226+0x7100] ;  /* 0x00710000e214783b */ /* 0x000e620000004200 */
[----:B----4-:R-:W-:-:S04]  /*4eb0*/  FFMA.FTZ R0, R252, c[0x0][0x2d0], -R12 ;  /* 0x0000b400fc007a23 */ /* 0x010fc8000001080c */
[----:B------:R4:W1:Y:S02]  /*4ec0*/  MUFU.EX2 R252, R0 ;  /* 0x0000000000fc7308 */ /* 0x0008640000000800 */
[C---:B--2---:R-:W-:Y:S08]  /*4ed0*/  HMMA.16816.F32.BF16 R116, R4.reuse, R16, R112 ;  /* 0x000000100474723c */ /* 0x044ff00000041870 */
[----:B------:R-:W-:Y:S01]  /*4ee0*/  HMMA.16816.F32.BF16 R112, R4, R18, R104 ;  /* 0x000000120470723c */ /* 0x000fe20000041868 */
[----:B------:R-:W2:Y:S01]  /*4ef0*/  LDSM.16.MT88.4 R16, [R229+0x7100] ;  /* 0x00710000e510783b */ /* 0x000ea20000004200 */
[----:B----4-:R-:W-:-:S06]  /*4f00*/  FFMA.FTZ R0, R251, c[0x0][0x2d0], -R12 ;  /* 0x0000b400fb007a23 */ /* 0x010fcc000001080c */
[C---:B---3--:R-:W-:Y:S01]  /*4f10*/  HMMA.16816.F32.BF16 R96, R4.reuse, R8, R96 ;  /* 0x000000080460723c */ /* 0x048fe20000041860 */
[----:B------:R3:W-:Y:S07]  /*4f20*/  MUFU.EX2 R251, R0 ;  /* 0x0000000000fb7308 */ /* 0x0007ee0000000800 */
[C---:B------:R-:W-:Y:S01]  /*4f30*/  HMMA.16816.F32.BF16 R92, R4.reuse, R10, R92 ;  /* 0x0000000a045c723c */ /* 0x040fe2000004185c */
[----:B------:R-:W4:Y:S07]  /*4f40*/  LDSM.16.MT88.4 R8, [R228+0x7100] ;  /* 0x00710000e408783b */ /* 0x000f2e0000004200 */
[----:B-1----:R-:W-:Y:S01]  /*4f50*/  HMMA.16816.F32.BF16 R120, R4, R22, R88 ;  /* 0x000000160478723c */ /* 0x002fe20000041858 */
[----:B---3--:R-:W-:-:S07]  /*4f60*/  FFMA.FTZ R0, R250, c[0x0][0x2d0], -R12 ;  /* 0x0000b400fa007a23 */ /* 0x008fce000001080c */
[C---:B------:R-:W-:Y:S01]  /*4f70*/  HMMA.16816.F32.BF16 R140, R4.reuse, R20, R108 ;  /* 0x00000014048c723c */ /* 0x040fe2000004186c */
[----:B------:R-:W1:Y:S07]  /*4f80*/  LDSM.16.MT88.4 R20, [R225+0x1900] ;  /* 0x00190000e114783b */ /* 0x000e6e0000004200 */
[C---:B--2---:R-:W-:Y:S08]  /*4f90*/  HMMA.16816.F32.BF16 R108, R4.reuse, R16, R84 ;  /* 0x00000010046c723c */ /* 0x044ff00000041854 */
[C---:B------:R-:W-:Y:S01]  /*4fa0*/  HMMA.16816.F32.BF16 R104, R4.reuse, R18, R80 ;  /* 0x000000120468723c */ /* 0x040fe20000041850 */
[----:B------:R-:W-:Y:S07]  /*4fb0*/  LDSM.16.MT88.4 R16, [R226+0x1900] ;  /* 0x00190000e210783b */ /* 0x000fee0000004200 */
[C---:B----4-:R-:W-:Y:S01]  /*4fc0*/  HMMA.16816.F32.BF16 R88, R4.reuse, R8, R60 ;  /* 0x000000080458723c */ /* 0x050fe2000004183c */
[----:B------:R2:W3:Y:S07]  /*4fd0*/  MUFU.EX2 R60, R0 ;  /* 0x00000000003c7308 */ /* 0x0004ee0000000800 */
[----:B------:R-:W-:Y:S01]  /*4fe0*/  HMMA.16816.F32.BF16 R84, R4, R10, R40 ;  /* 0x0000000a0454723c */ /* 0x000fe20000041828 */
[----:B------:R-:W4:Y:S06]  /*4ff0*/  LDSM.16.MT88.4 R8, [R229+0x1900] ;  /* 0x00190000e508783b */ /* 0x000f2c0000004200 */
[----:B------:R-:W-:Y:S01]  /*5000*/  F2FP.BF16.PACK_AB R4, R252, R103 ;  /* 0x00000067fc04723e */ /* 0x000fe200000010ff */
[----:B--2---:R-:W-:Y:S01]  /*5010*/  FFMA.FTZ R0, R151, c[0x0][0x2d0], -R2 ;  /* 0x0000b40097007a23 */ /* 0x004fe20000010802 */
[----:B---3--:R-:W-:Y:S01]  /*5020*/  F2FP.BF16.PACK_AB R6, R60, R251 ;  /* 0x000000fb3c06723e */ /* 0x008fe200000010ff */
[----:B------:R-:W-:Y:S01]  /*5030*/  IMAD.MOV.U32 R151, RZ, RZ, R168 ;  /* 0x000000ffff977224 */ /* 0x000fe200078e00a8 */
[----:B------:R-:W-:Y:S01]  /*5040*/  MOV R168, R169 ;  /* 0x000000a900a87202 */ /* 0x000fe20000000f00 */
[----:B------:R-:W-:-:S02]  /*5050*/  IMAD.MOV.U32 R169, RZ, RZ, R170 ;  /* 0x000000ffffa97224 */ /* 0x000fc400078e00aa */
[----:B------:R-:W-:Y:S01]  /*5060*/  IMAD.MOV.U32 R170, RZ, RZ, R171 ;  /* 0x000000ffffaa7224 */ /* 0x000fe200078e00ab */
[----:B------:R-:W-:Y:S01]  /*5070*/  MOV R171, R152 ;  /* 0x0000009800ab7202 */ /* 0x000fe20000000f00 */
[----:B------:R-:W-:Y:S01]  /*5080*/  IMAD.MOV.U32 R152, RZ, RZ, R153 ;  /* 0x000000ffff987224 */ /* 0x000fe200078e0099 */
[----:B------:R-:W-:Y:S01]  /*5090*/  MOV R43, R168 ;  /* 0x000000a8002b7202 */ /* 0x000fe20000000f00 */
[----:B------:R-:W-:Y:S01]  /*50a0*/  IMAD.MOV.U32 R153, RZ, RZ, R154 ;  /* 0x000000ffff997224 */ /* 0x000fe200078e009a */
[----:B------:R-:W-:Y:S01]  /*50b0*/  MOV R154, R155 ;  /* 0x0000009b009a7202 */ /* 0x000fe20000000f00 */
[----:B------:R-:W-:Y:S02]  /*50c0*/  IMAD.MOV.U32 R155, RZ, RZ, R164 ;  /* 0x000000ffff9b7224 */ /* 0x000fe400078e00a4 */
[----:B------:R-:W-:Y:S01]  /*50d0*/  IMAD.MOV.U32 R164, RZ, RZ, R165 ;  /* 0x000000ffffa47224 */ /* 0x000fe200078e00a5 */
[----:B------:R-:W-:Y:S01]  /*50e0*/  MOV R150, R154 ;  /* 0x0000009a00967202 */ /* 0x000fe20000000f00 */
[----:B------:R2:W-:Y:S01]  /*50f0*/  MUFU.EX2 R165, R0 ;  /* 0x0000000000a57308 */ /* 0x0005e20000000800 */
[----:B------:R-:W-:-:S02]  /*5100*/  IMAD.MOV.U32 R168, RZ, RZ, R169 ;  /* 0x000000ffffa87224 */ /* 0x000fc400078e00a9 */
[----:B------:R-:W-:Y:S01]  /*5110*/  IMAD.MOV.U32 R169, RZ, RZ, R170 ;  /* 0x000000ffffa97224 */ /* 0x000fe200078e00aa */
[----:B------:R-:W-:Y:S01]  /*5120*/  MOV R170, R171 ;  /* 0x000000ab00aa7202 */ /* 0x000fe20000000f00 */
[----:B------:R-:W-:Y:S02]  /*5130*/  IMAD.MOV.U32 R171, RZ, RZ, R152 ;  /* 0x000000ffffab7224 */ /* 0x000fe400078e0098 */
[----:B------:R-:W-:Y:S01]  /*5140*/  IMAD.MOV.U32 R149, RZ, RZ, R153 ;  /* 0x000000ffff957224 */ /* 0x000fe200078e0099 */
[----:B------:R-:W-:Y:S01]  /*5150*/  MOV R153, R172 ;  /* 0x000000ac00997202 */ /* 0x000fe20000000f00 */
[----:B------:R-:W-:Y:S01]  /*5160*/  IMAD.MOV.U32 R152, RZ, RZ, R164 ;  /* 0x000000ffff987224 */ /* 0x000fe200078e00a4 */
[----:B------:R-:W-:Y:S01]  /*5170*/  MOV R164, R175 ;  /* 0x000000af00a47202 */ /* 0x000fe20000000f00 */
[----:B------:R-:W-:Y:S02]  /*5180*/  IMAD.MOV.U32 R154, RZ, RZ, R173 ;  /* 0x000000ffff9a7224 */ /* 0x000fe400078e00ad */
[----:B------:R-:W-:-:S02]  /*5190*/  IMAD.MOV.U32 R172, RZ, RZ, R176 ;  /* 0x000000ffffac7224 */ /* 0x000fc400078e00b0 */
[----:B------:R-:W-:Y:S02]  /*51a0*/  IMAD.MOV.U32 R173, RZ, RZ, R177 ;  /* 0x000000ffffad7224 */ /* 0x000fe400078e00b1 */
[--C-:B--2---:R-:W-:Y:S02]  /*51b0*/  FFMA.FTZ R0, R167, c[0x0][0x2d0], -R2.reuse ;  /* 0x0000b400a7007a23 */ /* 0x104fe40000010802 */
[----:B------:R-:W-:Y:S02]  /*51c0*/  IMAD.MOV.U32 R175, RZ, RZ, R179 ;  /* 0x000000ffffaf7224 */ /* 0x000fe400078e00b3 */
[----:B------:R2:W3:Y:S02]  /*51d0*/  MUFU.EX2 R167, R0 ;  /* 0x0000000000a77308 */ /* 0x0004e40000000800 */
[----:B--2---:R-:W-:Y:S01]  /*51e0*/  FFMA.FTZ R0, R166, c[0x0][0x2d0], -R2 ;  /* 0x0000b400a6007a23 */ /* 0x004fe20000010802 */
[----:B---3--:R-:W-:-:S05]  /*51f0*/  F2FP.BF16.PACK_AB R5, R167, R165 ;  /* 0x000000a5a705723e */ /* 0x008fca00000010ff */
[----:B------:R2:W-:Y:S02]  /*5200*/  MUFU.EX2 R166, R0 ;  /* 0x0000000000a67308 */ /* 0x0005e40000000800 */
[----:B--2---:R-:W-:Y:S02]  /*5210*/  FFMA.FTZ R0, R151, c[0x0][0x2d0], -R2 ;  /* 0x0000b40097007a23 */ /* 0x004fe40000010802 */
[----:B------:R-:W-:-:S04]  /*5220*/  IMAD.MOV.U32 R151, RZ, RZ, R155 ;  /* 0x000000ffff977224 */ /* 0x000fc800078e009b */
[----:B------:R-:W2:Y:S01]  /*5230*/  MUFU.EX2 R250, R0 ;  /* 0x0000000000fa7308 */ /* 0x000ea20000000800 */
[----:B------:R-:W-:Y:S01]  /*5240*/  IMAD.MOV.U32 R155, RZ, RZ, R174 ;  /* 0x000000ffff9b7224 */ /* 0x000fe200078e00ae */
[----:B------:R-:W-:Y:S02]  /*5250*/  MOV R174, R178 ;  /* 0x000000b200ae7202 */ /* 0x000fe40000000f00 */
[----:B--2---:R-:W-:Y:S01]  /*5260*/  F2FP.BF16.PACK_AB R7, R250, R166 ;  /* 0x000000a6fa07723e */ /* 0x004fe200000010ff */
[----:B------:R-:W-:Y:S02]  /*5270*/  IMAD.MOV.U32 R0, RZ, RZ, R155 ;  /* 0x000000ffff007224 */ /* 0x000fe400078e009b */
[----:B------:R-:W-:Y:S02]  /*5280*/  IMAD.MOV.U32 R155, RZ, RZ, R181 ;  /* 0x000000ffff9b7224 */ /* 0x000fe400078e00b5 */
[----:B------:R-:W-:Y:S02]  /*5290*/  FFMA.FTZ R0, R0, c[0x0][0x2d0], -R12 ;  /* 0x0000b40000007a23 */ /* 0x000fe4000001080c */
[C---:B-1----:R-:W-:Y:S08]  /*52a0*/  HMMA.16816.F32.BF16 R76, R4.reuse, R20, R76 ;  /* 0x00000014044c723c */ /* 0x042ff0000004184c */
[C---:B----4-:R-:W-:Y:S07]  /*52b0*/  HMMA.16816.F32.BF16 R136, R4.reuse, R8, R36 ;  /* 0x000000080488723c */ /* 0x050fee0000041824 */
[----:B------:R-:W-:Y:S01]  /*52c0*/  MOV R39, R125 ;  /* 0x0000007d00277202 */ /* 0x000fe20000000f00 */
[----:B------:R-:W-:Y:S01]  /*52d0*/  IMAD.MOV.U32 R36, RZ, RZ, R126 ;  /* 0x000000ffff247224 */ /* 0x000fe200078e007e */
[----:B------:R-:W-:Y:S01]  /*52e0*/  MOV R38, R124 ;  /* 0x0000007c00267202 */ /* 0x000fe20000000f00 */
[----:B------:R-:W-:Y:S01]  /*52f0*/  IMAD.MOV.U32 R37, RZ, RZ, R127 ;  /* 0x000000ffff257224 */ /* 0x000fe200078e007f */
[C---:B------:R-:W-:Y:S05]  /*5300*/  HMMA.16816.F32.BF16 R176, R4.reuse, R22, R68 ;  /* 0x0000001604b0723c */ /* 0x040fea0000041844 */
[----:B------:R-:W-:Y:S01]  /*5310*/  IMAD.MOV.U32 R20, RZ, RZ, R76 ;  /* 0x000000ffff147224 */ /* 0x000fe200078e004c */
[----:B------:R-:W-:Y:S01]  /*5320*/  MOV R42, R79 ;  /* 0x0000004f002a7202 */ /* 0x000fe20000000f00 */
[----:B------:R-:W-:Y:S01]  /*5330*/  IMAD.MOV.U32 R70, RZ, RZ, R169 ;  /* 0x000000ffff467224 */ /* 0x000fe200078e00a9 */
[----:B------:R-:W-:Y:S01]  /*5340*/  HMMA.16816.F32.BF16 R124, R4, R10, R28 ;  /* 0x0000000a047c723c */ /* 0x000fe2000004181c */
[----:B------:R-:W-:Y:S01]  /*5350*/  MOV R71, R168 ;  /* 0x000000a800477202 */ /* 0x000fe20000000f00 */
[----:B------:R-:W-:Y:S01]  /*5360*/  IMAD.MOV.U32 R69, RZ, RZ, R170 ;  /* 0x000000ffff457224 */ /* 0x000fe200078e00aa */
[----:B------:R-:W-:Y:S01]  /*5370*/  MOV R68, R171 ;  /* 0x000000ab00447202 */ /* 0x000fe20000000f00 */
[----:B------:R-:W1:Y:S01]  /*5380*/  LDSM.16.MT88.4 R8, [R226+0x4900] ;  /* 0x00490000e208783b */ /* 0x000e620000004200 */
[----:B------:R-:W-:-:S02]  /*5390*/  IMAD.MOV.U32 R41, RZ, RZ, R77 ;  /* 0x000000ffff297224 */ /* 0x000fc400078e004d */
[----:B------:R-:W-:Y:S01]  /*53a0*/  MOV R30, R20 ;  /* 0x00000014001e7202 */ /* 0x000fe20000000f00 */
[----:B------:R-:W-:Y:S01]  /*53b0*/  HMMA.16816.F32.BF16 R168, R4, R16, R56 ;  /* 0x0000001004a8723c */ /* 0x000fe20000041838 */
[----:B------:R-:W2:Y:S01]  /*53c0*/  LDSM.16.MT88.4 R20, [R228+0x1900] ;  /* 0x00190000e414783b */ /* 0x000ea20000004200 */
[----:B------:R-:W-:Y:S02]  /*53d0*/  IMAD.MOV.U32 R28, RZ, RZ, R182 ;  /* 0x000000ffff1c7224 */ /* 0x000fe400078e00b6 */
[----:B------:R-:W-:Y:S02]  /*53e0*/  IMAD.MOV.U32 R29, RZ, RZ, R183 ;  /* 0x000000ffff1d7224 */ /* 0x000fe400078e00b7 */
[----:B------:R-:W-:Y:S01]  /*53f0*/  IMAD.MOV.U32 R31, RZ, RZ, R60 ;  /* 0x000000ffff1f7224 */ /* 0x000fe200078e003c */
[----:B------:R-:W-:Y:S01]  /*5400*/  MOV R57, R151 ;  /* 0x0000009700397202 */ /* 0x000fe20000000f00 */
[----:B------:R-:W-:Y:S02]  /*5410*/  IMAD.MOV.U32 R59, RZ, RZ, R149 ;  /* 0x000000ffff3b7224 */ /* 0x000fe400078e0095 */
[----:B------:R-:W-:-:S02]  /*5420*/  IMAD.MOV.U32 R58, RZ, RZ, R150 ;  /* 0x000000ffff3a7224 */ /* 0x000fc400078e0096 */
[----:B------:R-:W-:Y:S01]  /*5430*/  HMMA.16816.F32.BF16 R148, R4, R18, R48 ;  /* 0x000000120494723c */ /* 0x000fe20000041830 */
[----:B------:R-:W3:Y:S01]  /*5440*/  LDSM.16.MT88.4 R16, [R225+0x4900] ;  /* 0x00490000e110783b */ /* 0x000ee20000004200 */
[----:B------:R-:W-:Y:S01]  /*5450*/  IMAD.MOV.U32 R56, RZ, RZ, R152 ;  /* 0x000000ffff387224 */ /* 0x000fe200078e0098 */
[----:B------:R-:W-:Y:S01]  /*5460*/  MOV R152, R175 ;  /* 0x000000af00987202 */ /* 0x000fe20000000f00 */
[----:B------:R-:W-:-:S03]  /*5470*/  IMAD.MOV.U32 R40, RZ, RZ, R78 ;  /* 0x000000ffff287224 */ /* 0x000fc600078e004e */
[----:B------:R-:W-:Y:S01]  /*5480*/  IMAD.MOV.U32 R51, RZ, RZ, R153 ;  /* 0x000000ffff337224 */ /* 0x000fe200078e0099 */
[----:B------:R-:W-:Y:S01]  /*5490*/  MOV R50, R154 ;  /* 0x0000009a00327202 */ /* 0x000fe20000000f00 */
[----:B------:R-:W-:Y:S01]  /*54a0*/  IMAD.MOV.U32 R153, RZ, RZ, R164 ;  /* 0x000000ffff997224 */ /* 0x000fe200078e00a4 */
[----:B------:R-:W-:Y:S01]  /*54b0*/  MOV R154, R172 ;  /* 0x000000ac009a7202 */ /* 0x000fe20000000f00 */
[----:B------:R-:W-:Y:S02]  /*54c0*/  IMAD.MOV.U32 R164, RZ, RZ, R173 ;  /* 0x000000ffffa47224 */ /* 0x000fe400078e00ad */
[----:B------:R-:W-:Y:S02]  /*54d0*/  IMAD.MOV.U32 R48, RZ, RZ, R174 ;  /* 0x000000ffff307224 */ /* 0x000fe400078e00ae */
[----:B------:R-:W-:Y:S01]  /*54e0*/  IMAD.MOV.U32 R49, RZ, RZ, R180 ;  /* 0x000000ffff317224 */ /* 0x000fe200078e00b4 */
[C---:B-1----:R-:W-:Y:S08]  /*54f0*/  HMMA.16816.F32.BF16 R60, R4.reuse, R8, R32 ;  /* 0x00000008043c723c */ /* 0x042ff00000041820 */
[C---:B--2---:R-:W-:Y:S07]  /*5500*/  HMMA.16816.F32.BF16 R180, R4.reuse, R20, R72 ;  /* 0x0000001404b4723c */ /* 0x044fee0000041848 */
[----:B------:R-:W-:Y:S01]  /*5510*/  IMAD.MOV.U32 R72, RZ, RZ, R49 ;  /* 0x000000ffff487224 */ /* 0x000fe200078e0031 */
[----:B------:R-:W-:Y:S01]  /*5520*/  HMMA.16816.F32.BF16 R172, R4, R22, R64 ;  /* 0x0000001604ac723c */ /* 0x000fe20000041840 */
[----:B------:R-:W1:Y:S01]  /*5530*/  LDSM.16.MT88.4 R20, [R229+0x4900] ;  /* 0x00490000e514783b */ /* 0x000e620000004200 */
[----:B------:R-:W-:Y:S01]  /*5540*/  IMAD.MOV.U32 R73, RZ, RZ, R50 ;  /* 0x000000ffff497224 */ /* 0x000fe200078e0032 */
[----:B------:R-:W-:Y:S01]  /*5550*/  MOV R74, R51 ;  /* 0x00000033004a7202 */ /* 0x000fe20000000f00 */
[----:B------:R-:W-:-:S03]  /*5560*/  IMAD.MOV.U32 R75, RZ, RZ, R56 ;  /* 0x000000ffff4b7224 */ /* 0x000fc600078e0038 */
[----:B------:R-:W-:Y:S01]  /*5570*/  MOV R64, R36 ;  /* 0x0000002400407202 */ /* 0x000fe20000000f00 */
[C---:B---3--:R-:W-:Y:S01]  /*5580*/  HMMA.16816.F32.BF16 R132, R4.reuse, R16, R52 ;  /* 0x000000100484723c */ /* 0x048fe20000041834 */
[----:B------:R-:W-:Y:S01]  /*5590*/  IMAD.MOV.U32 R65, RZ, RZ, R37 ;  /* 0x000000ffff417224 */ /* 0x000fe200078e0025 */
[----:B------:R-:W-:Y:S01]  /*55a0*/  MOV R67, R48 ;  /* 0x0000003000437202 */ /* 0x000fe20000000f00 */
[----:B------:R-:W-:Y:S01]  /*55b0*/  IMAD.MOV.U32 R66, RZ, RZ, R38 ;  /* 0x000000ffff427224 */ /* 0x000fe200078e0026 */
[----:B------:R-:W-:Y:S01]  /*55c0*/  MOV R38, R69 ;  /* 0x0000004500267202 */ /* 0x000fe20000000f00 */
[----:B------:R-:W-:Y:S02]  /*55d0*/  IMAD.MOV.U32 R36, RZ, RZ, R70 ;  /* 0x000000ffff247224 */ /* 0x000fe400078e0046 */
[----:B------:R-:W-:Y:S01]  /*55e0*/  IMAD.MOV.U32 R55, RZ, RZ, R31 ;  /* 0x000000ffff377224 */ /* 0x000fe200078e001f */
[----:B------:R-:W-:Y:S01]  /*55f0*/  HMMA.16816.F32.BF16 R80, R4, R18, R44 ;  /* 0x000000120450723c */ /* 0x000fe2000004182c */
[----:B------:R-:W2:Y:S01]  /*5600*/  LDSM.16.MT88.4 R16, [R228+0x4900] ;  /* 0x00490000e410783b */ /* 0x000ea20000004200 */
[----:B------:R-:W-:-:S02]  /*5610*/  IMAD.MOV.U32 R31, RZ, RZ, R68 ;  /* 0x000000ffff1f7224 */ /* 0x000fc400078e0044 */
[----:B------:R-:W-:Y:S02]  /*5620*/  IMAD.MOV.U32 R37, RZ, RZ, R71 ;  /* 0x000000ffff257224 */ /* 0x000fe400078e0047 */
[----:B------:R-:W-:Y:S02]  /*5630*/  IMAD.MOV.U32 R54, RZ, RZ, R30 ;  /* 0x000000ffff367224 */ /* 0x000fe400078e001e */
[----:B------:R-:W-:Y:S01]  /*5640*/  HMMA.16816.F32.BF16 R32, R4, R10, R24 ;  /* 0x0000000a0420723c */ /* 0x000fe20000041818 */
[----:B------:R-:W3:Y:S01]  /*5650*/  LDSM.16.MT88.4 R8, [R225+0x7900] ;  /* 0x00790000e108783b */ /* 0x000ee20000004200 */
[----:B------:R-:W-:-:S06]  /*5660*/  IMAD.MOV.U32 R30, RZ, RZ, R59 ;  /* 0x000000ffff1e7224 */ /* 0x000fcc00078e003b */
[C---:B-1----:R-:W-:Y:S07]  /*5670*/  HMMA.16816.F32.BF16 R76, R4.reuse, R20, R144 ;  /* 0x00000014044c723c */ /* 0x042fee0000041890 */
[----:B------:R-:W-:Y:S01]  /*5680*/  IMAD.MOV.U32 R147, RZ, RZ, R28 ;  /* 0x000000ffff937224 */ /* 0x000fe200078e001c */
[----:B------:R-:W-:Y:S01]  /*5690*/  HMMA.16816.F32.BF16 R68, R4, R22, R128 ;  /* 0x000000160444723c */ /* 0x000fe20000041880 */
[----:B------:R-:W1:Y:S01]  /*56a0*/  LDSM.16.MT88.4 R20, [R226+0x7900] ;  /* 0x00790000e214783b */ /* 0x000e620000004200 */
[----:B------:R-:W-:Y:S01]  /*56b0*/  MOV R146, R29 ;  /* 0x0000001d00927202 */ /* 0x000fe20000000f00 */
[----:B------:R-:W-:Y:S01]  /*56c0*/  IMAD.MOV.U32 R28, RZ, RZ, R57 ;  /* 0x000000ffff1c7224 */ /* 0x000fe200078e0039 */
[----:B------:R-:W-:Y:S01]  /*56d0*/  MOV R29, R58 ;  /* 0x0000003a001d7202 */ /* 0x000fe20000000f00 */
[----:B------:R-:W-:-:S02]  /*56e0*/  IMAD.MOV.U32 R144, RZ, RZ, R30 ;  /* 0x000000ffff907224 */ /* 0x000fc400078e001e */
[----:B------:R-:W-:Y:S01]  /*56f0*/  MOV R129, R73 ;  /* 0x0000004900817202 */ /* 0x000fe20000000f00 */
[----:B--2---:R-:W-:Y:S01]  /*5700*/  HMMA.16816.F32.BF16 R56, R4, R16, R116 ;  /* 0x000000100438723c */ /* 0x004fe20000041874 */
[----:B------:R-:W-:Y:S01]  /*5710*/  MOV R145, R29 ;  /* 0x0000001d00917202 */ /* 0x000fe20000000f00 */
[----:B------:R-:W-:Y:S01]  /*5720*/  IMAD.MOV.U32 R128, RZ, RZ, R74 ;  /* 0x000000ffff807224 */ /* 0x000fe200078e004a */
[----:B------:R-:W-:Y:S01]  /*5730*/  MOV R130, R55 ;  /* 0x0000003700827202 */ /* 0x000fe20000000f00 */
[----:B------:R-:W-:-:S03]  /*5740*/  IMAD.MOV.U32 R131, RZ, RZ, R64 ;  /* 0x000000ffff837224 */ /* 0x000fc600078e0040 */
[----:B------:R-:W-:Y:S01]  /*5750*/  MOV R117, R43 ;  /* 0x0000002b00757202 */ /* 0x000fe20000000f00 */
[----:B------:R-:W-:Y:S01]  /*5760*/  HMMA.16816.F32.BF16 R48, R4, R18, R112 ;  /* 0x000000120430723c */ /* 0x000fe20000041870 */
[----:B------:R-:W-:Y:S01]  /*5770*/  IMAD.MOV.U32 R116, RZ, RZ, R42 ;  /* 0x000000ffff747224 */ /* 0x000fe200078e002a */
[----:B------:R-:W-:Y:S01]  /*5780*/  MOV R119, R75 ;  /* 0x0000004b00777202 */ /* 0x000fe20000000f00 */
[----:B------:R-:W2:Y:S01]  /*5790*/  LDSM.16.MT88.4 R16, [R229+0x7900] ;  /* 0x00790000e510783b */ /* 0x000ea20000004200 */
[----:B------:R-:W-:-:S03]  /*57a0*/  IMAD.MOV.U32 R118, RZ, RZ, R66 ;  /* 0x000000ffff767224 */ /* 0x000fc600078e0042 */
[----:B------:R-:W-:Y:S01]  /*57b0*/  IMAD.MOV.U32 R114, RZ, RZ, R41 ;  /* 0x000000ffff727224 */ /* 0x000fe200078e0029 */
[----:B------:R-:W-:Y:S02]  /*57c0*/  MOV R115, R40 ;  /* 0x0000002800737202 */ /* 0x000fe40000000f00 */
[----:B---3--:R-:W-:Y:S01]  /*57d0*/  HMMA.16816.F32.BF16 R40, R4, R8, R96 ;  /* 0x000000080428723c */ /* 0x008fe20000041860 */
[----:B------:R-:W-:Y:S02]  /*57e0*/  MOV R113, R31 ;  /* 0x0000001f00717202 */ /* 0x000fe40000000f00 */
[----:B------:R-:W-:-:S04]  /*57f0*/  MOV R112, R65 ;  /* 0x0000004100707202 */ /* 0x000fc80000000f00 */
[----:B------:R-:W-:Y:S01]  /*5800*/  IMAD.MOV.U32 R98, RZ, RZ, R28 ;  /* 0x000000ffff627224 */ /* 0x000fe200078e001c */
[----:B------:R-:W-:Y:S01]  /*5810*/  MOV R96, R67 ;  /* 0x0000004300607202 */ /* 0x000fe20000000f00 */
[----:B------:R-:W-:Y:S01]  /*5820*/  HMMA.16816.F32.BF16 R28, R4, R10, R92 ;  /* 0x0000000a041c723c */ /* 0x000fe2000004185c */
[----:B------:R-:W-:Y:S01]  /*5830*/  IMAD.MOV.U32 R97, RZ, RZ, R72 ;  /* 0x000000ffff617224 */ /* 0x000fe200078e0048 */
[----:B------:R-:W3:Y:S01]  /*5840*/  LDSM.16.MT88.4 R8, [R228+0x7900] ;  /* 0x00790000e408783b */ /* 0x000ee20000004200 */
[----:B------:R-:W-:-:S04]  /*5850*/  IMAD.MOV.U32 R99, RZ, RZ, R54 ;  /* 0x000000ffff637224 */ /* 0x000fc800078e0036 */
[----:B------:R-:W-:Y:S01]  /*5860*/  MOV R93, R37 ;  /* 0x00000025005d7202 */ /* 0x000fe20000000f00 */
[----:B-1----:R-:W-:Y:S01]  /*5870*/  HMMA.16816.F32.BF16 R72, R4, R20, R140 ;  /* 0x000000140448723c */ /* 0x002fe2000004188c */
[----:B------:R-:W-:Y:S01]  /*5880*/  MOV R95, R39 ;  /* 0x00000027005f7202 */ /* 0x000fe20000000f00 */
[----:B------:R-:W-:Y:S02]  /*5890*/  IMAD.MOV.U32 R92, RZ, RZ, R36 ;  /* 0x000000ffff5c7224 */ /* 0x000fe400078e0024 */
        /* <DEDUP_REMOVED lines=17> */
[----:B------:R-:W-:Y:S01]  /*59b0*/  IMAD.MOV.U32 R147, RZ, RZ, R185 ;  /* 0x000000ffff937224 */ /* 0x000fe200078e00b9 */
[----:B------:R-:W-:Y:S01]  /*59c0*/  MOV R143, R93 ;  /* 0x0000005d008f7202 */ /* 0x000fe20000000f00 */
[----:B------:R-:W-:Y:S01]  /*59d0*/  HMMA.16816.F32.BF16 R64, R4, R22, R120 ;  /* 0x000000160440723c */ /* 0x000fe20000041878 */
[----:B------:R-:W-:Y:S01]  /*59e0*/  MOV R93, R95 ;  /* 0x0000005f005d7202 */ /* 0x000fe20000000f00 */
[----:B------:R4:W5:Y:S01]  /*59f0*/  LDL.LU R185, [R1+0x64] ;  /* 0x0000640001b97983 */ /* 0x0009620000300800 */
[----:B------:R-:W-:-:S05]  /*5a00*/  MOV R95, R97 ;  /* 0x00000061005f7202 */ /* 0x000fca0000000f00 */
[----:B--2---:R-:W-:Y:S01]  /*5a10*/  HMMA.16816.F32.BF16 R52, R4, R16, R108 ;  /* 0x000000100434723c */ /* 0x004fe2000004186c */
[----:B-1----:R-:W-:Y:S02]  /*5a20*/  FFMA.FTZ R0, R142, c[0x0][0x2d0], -R12 ;  /* 0x0000b4008e007a23 */ /* 0x002fe4000001080c */
[----:B------:R-:W-:Y:S02]  /*5a30*/  IMAD.MOV.U32 R142, RZ, RZ, R92 ;  /* 0x000000ffff8e7224 */ /* 0x000fe400078e005c */
[----:B------:R-:W-:-:S03]  /*5a40*/  IMAD.MOV.U32 R92, RZ, RZ, R94 ;  /* 0x000000ffff5c7224 */ /* 0x000fc600078e005e */
[C---:B------:R-:W-:Y:S01]  /*5a50*/  HMMA.16816.F32.BF16 R44, R4.reuse, R18, R104 ;  /* 0x00000012042c723c */ /* 0x040fe20000041868 */
        /* <DEDUP_REMOVED lines=12> */
[----:B------:R1:W2:Y:S01]  /*5b20*/  MUFU.EX2 R153, R0 ;  /* 0x0000000000997308 */ /* 0x0002a20000000800 */
[----:B------:R-:W-:Y:S01]  /*5b30*/  MOV R92, R94 ;  /* 0x0000005e005c7202 */ /* 0x000fe20000000f00 */
[----:B------:R-:W-:Y:S01]  /*5b40*/  LDSM.16.MT88.4 R16, [R226+0x2100] ;  /* 0x00210000e210783b */ /* 0x000fe20000004200 */
[----:B------:R-:W-:Y:S01]  /*5b50*/  MOV R94, R96 ;  /* 0x00000060005e7202 */ /* 0x000fe20000000f00 */
[----:B---3--:R-:W-:Y:S01]  /*5b60*/  HMMA.16816.F32.BF16 R36, R4, R8, R88 ;  /* 0x000000080424723c */ /* 0x008fe20000041858 */
[----:B------:R-:W-:Y:S01]  /*5b70*/  MOV R96, R98 ;  /* 0x0000006200607202 */ /* 0x000fe20000000f00 */
[----:B------:R4:W5:Y:S01]  /*5b80*/  LDL.LU R184, [R1+0x60] ;  /* 0x0000600001b87983 */ /* 0x0009620000300800 */
[----:B------:R-:W-:Y:S01]  /*5b90*/  MOV R98, R146 ;  /* 0x0000009200627202 */ /* 0x000fe20000000f00 */
[----:B------:R-:W-:Y:S01]  /*5ba0*/  IMAD.MOV.U32 R146, RZ, RZ, R147 ;  /* 0x000000ffff927224 */ /* 0x000fe200078e0093 */
[----:B------:R-:W-:-:S03]  /*5bb0*/  MOV R147, R154 ;  /* 0x0000009a00937202 */ /* 0x000fc60000000f00 */
[----:B------:R-:W-:Y:S01]  /*5bc0*/  HMMA.16816.F32.BF16 R24, R4, R10, R84 ;  /* 0x0000000a0418723c */ /* 0x000fe20000041854 */
[----:B------:R-:W-:Y:S01]  /*5bd0*/  LDSM.16.MT88.4 R8, [R229+0x2100] ;  /* 0x00210000e508783b */ /* 0x000fe20000004200 */
[--C-:B-1----:R-:W-:Y:S02]  /*5be0*/  FFMA.FTZ R0, R141, c[0x0][0x2d0], -R12.reuse ;  /* 0x0000b4008d007a23 */ /* 0x102fe4000001080c */
[----:B------:R-:W-:Y:S02]  /*5bf0*/  IMAD.MOV.U32 R141, RZ, RZ, R143 ;  /* 0x000000ffff8d7224 */ /* 0x000fe400078e008f */
[----:B------:R1:W-:Y:S01]  /*5c00*/  MUFU.EX2 R154, R0 ;  /* 0x00000000009a7308 */ /* 0x0003e20000000800 */
[----:B------:R-:W-:Y:S02]  /*5c10*/  IMAD.MOV.U32 R143, RZ, RZ, R93 ;  /* 0x000000ffff8f7224 */ /* 0x000fe400078e005d */
[----:B------:R-:W-:Y:S01]  /*5c20*/  IMAD.MOV.U32 R93, RZ, RZ, R95 ;  /* 0x000000ffff5d7224 */ /* 0x000fe200078e005f */
[----:B------:R-:W-:Y:S01]  /*5c30*/  MOV R21, R141 ;  /* 0x0000008d00157202 */ /* 0x000fe20000000f00 */
[----:B------:R-:W-:Y:S01]  /*5c40*/  IMAD.MOV.U32 R95, RZ, RZ, R97 ;  /* 0x000000ffff5f7224 */ /* 0x000fe200078e0061 */
[----:B------:R-:W-:Y:S01]  /*5c50*/  MOV R141, R143 ;  /* 0x0000008f008d7202 */ /* 0x000fe20000000f00 */
[----:B------:R-:W-:Y:S01]  /*5c60*/  IMAD.MOV.U32 R97, RZ, RZ, R99 ;  /* 0x000000ffff617224 */ /* 0x000fe200078e0063 */
[----:B------:R-:W-:Y:S01]  /*5c70*/  MOV R143, R93 ;  /* 0x0000005d008f7202 */ /* 0x000fe20000000f00 */
[----:B-1----:R-:W-:-:S02]  /*5c80*/  FFMA.FTZ R0, R140, c[0x0][0x2d0], -R12 ;  /* 0x0000b4008c007a23 */ /* 0x002fc4000001080c */
[----:B------:R-:W-:Y:S02]  /*5c90*/  IMAD.MOV.U32 R140, RZ, RZ, R142 ;  /* 0x000000ffff8c7224 */ /* 0x000fe400078e008e */
[----:B------:R-:W-:Y:S02]  /*5ca0*/  IMAD.MOV.U32 R142, RZ, RZ, R92 ;  /* 0x000000ffff8e7224 */ /* 0x000fe400078e005c */
[----:B------:R-:W-:Y:S02]  /*5cb0*/  IMAD.MOV.U32 R92, RZ, RZ, R94 ;  /* 0x000000ffff5c7224 */ /* 0x000fe400078e005e */
[----:B------:R-:W-:Y:S02]  /*5cc0*/  IMAD.MOV.U32 R94, RZ, RZ, R96 ;  /* 0x000000ffff5e7224 */ /* 0x000fe400078e0060 */
[----:B------:R-:W-:Y:S01]  /*5cd0*/  IMAD.MOV.U32 R96, RZ, RZ, R98 ;  /* 0x000000ffff607224 */ /* 0x000fe200078e0062 */
[----:B------:R-:W-:Y:S02]  /*5ce0*/  MOV R98, R164 ;  /* 0x000000a400627202 */ /* 0x000fe40000000f00 */
[----:B------:R1:W3:Y:S01]  /*5cf0*/  MUFU.EX2 R164, R0 ;  /* 0x0000000000a47308 */ /* 0x0002e20000000800 */
[----:B------:R-:W-:-:S02]  /*5d00*/  MOV R93, R95 ;  /* 0x0000005f005d7202 */ /* 0x000fc40000000f00 */
[----:B------:R-:W-:Y:S01]  /*5d10*/  MOV R95, R97 ;  /* 0x00000061005f7202 */ /* 0x000fe20000000f00 */
        /* <DEDUP_REMOVED lines=12> */
[----:B------:R1:W-:Y:S02]  /*5de0*/  MUFU.EX2 R101, R0 ;  /* 0x0000000000657308 */ /* 0x0003e40000000800 */
[----:B-1----:R-:W-:Y:S02]  /*5df0*/  FFMA.FTZ R0, R21, c[0x0][0x2d0], -R2 ;  /* 0x0000b40015007a23 */ /* 0x002fe40000010802 */
        /* <DEDUP_REMOVED lines=10> */
[----:B------:R-:W-:-:S02]  /*5ea0*/  IMAD.MOV.U32 R118, RZ, RZ, R103 ;  /* 0x000000ffff767224 */ /* 0x000fc400078e0067 */
[----:B------:R1:W1:Y:S01]  /*5eb0*/  MUFU.EX2 R103, R0 ;  /* 0x0000000000677308 */ /* 0x0002620000000800 */
[----:B------:R-:W-:Y:S01]  /*5ec0*/  MOV R122, R140 ;  /* 0x0000008c007a7202 */ /* 0x000fe20000000f00 */
[----:B------:R-:W-:Y:S01]  /*5ed0*/  IMAD.MOV.U32 R123, RZ, RZ, R141 ;  /* 0x000000ffff7b7224 */ /* 0x000fe200078e008d */
[----:B------:R-:W-:Y:S01]  /*5ee0*/  MOV R140, R142 ;  /* 0x0000008e008c7202 */ /* 0x000fe20000000f00 */
[----:B------:R-:W-:Y:S01]  /*5ef0*/  IMAD.MOV.U32 R141, RZ, RZ, R143 ;  /* 0x000000ffff8d7224 */ /* 0x000fe200078e008f */
[----:B------:R-:W-:Y:S01]  /*5f00*/  MOV R142, R92 ;  /* 0x0000005c008e7202 */ /* 0x000fe20000000f00 */
[----:B-1----:R-:W-:Y:S02]  /*5f10*/  FFMA.FTZ R0, R21, c[0x0][0x2d0], -R2 ;  /* 0x0000b40015007a23 */ /* 0x002fe40000010802 */
[----:B------:R-:W1:Y:S01]  /*5f20*/  LDSM.16.MT88.4 R20, [R225+0x2100] ;  /* 0x00210000e114783b */ /* 0x000e620000004200 */
[----:B------:R-:W-:Y:S01]  /*5f30*/  MOV R92, R94 ;  /* 0x0000005e005c7202 */ /* 0x000fe20000000f00 */
[----:B------:R-:W-:Y:S01]  /*5f40*/  IMAD.MOV.U32 R143, RZ, RZ, R93 ;  /* 0x000000ffff8f7224 */ /* 0x000fe200078e005d */
[----:B------:R-:W-:-:S02]  /*5f50*/  MOV R94, R112 ;  /* 0x00000070005e7202 */ /* 0x000fc40000000f00 */
[----:B------:R-:W-:Y:S02]  /*5f60*/  MOV R112, R152 ;  /* 0x0000009800707202 */ /* 0x000fe40000000f00 */
[----:B------:R2:W-:Y:S02]  /*5f70*/  MUFU.EX2 R152, R0 ;  /* 0x0000000000987308 */ /* 0x0005e40000000800 */
[----:B--2---:R-:W-:Y:S01]  /*5f80*/  FFMA.FTZ R0, R122, c[0x0][0x2d0], -R2 ;  /* 0x0000b4007a007a23 */ /* 0x004fe20000010802 */
[----:B------:R-:W-:Y:S02]  /*5f90*/  MOV R122, R143 ;  /* 0x0000008f007a7202 */ /* 0x000fe40000000f00 */
[----:B------:R-:W-:-:S03]  /*5fa0*/  MOV R143, R155 ;  /* 0x0000009b008f7202 */ /* 0x000fc60000000f00 */
[----:B------:R-:W2:Y:S01]  /*5fb0*/  MUFU.EX2 R155, R0 ;  /* 0x00000000009b7308 */ /* 0x000ea20000000800 */
[----:B------:R-:W-:Y:S01]  /*5fc0*/  MOV R110, R141 ;  /* 0x0000008d006e7202 */ /* 0x000fe20000000f00 */
[----:B------:R-:W-:Y:S01]  /*5fd0*/  IMAD.MOV.U32 R109, RZ, RZ, R140 ;  /* 0x000000ffff6d7224 */ /* 0x000fe200078e008c */
[----:B------:R-:W-:Y:S01]  /*5fe0*/  MOV R108, R123 ;  /* 0x0000007b006c7202 */ /* 0x000fe20000000f00 */
[----:B------:R-:W-:Y:S01]  /*5ff0*/  IMAD.MOV.U32 R111, RZ, RZ, R142 ;  /* 0x000000ffff6f7224 */ /* 0x000fe200078e008e */
[----:B------:R-:W-:Y:S01]  /*6000*/  F2FP.BF16.PACK_AB R4, R153, R102 ;  /* 0x000000669904723e */ /* 0x000fe200000010ff */
[----:B------:R-:W-:Y:S01]  /*6010*/  IMAD.MOV.U32 R141, RZ, RZ, R119 ;  /* 0x000000ffff8d7224 */ /* 0x000fe200078e0077 */
[----:B---3--:R-:W-:Y:S02]  /*6020*/  F2FP.BF16.PACK_AB R6, R164, R154 ;  /* 0x0000009aa406723e */ /* 0x008fe400000010ff */
[----:B------:R-:W-:Y:S02]  /*6030*/  F2FP.BF16.PACK_AB R5, R103, R101 ;  /* 0x000000656705723e */ /* 0x000fe400000010ff */
[----:B------:R-:W-:Y:S01]  /*6040*/  MOV R142, R128 ;  /* 0x00000080008e7202 */ /* 0x000fe20000000f00 */
[----:B------:R-:W-:Y:S01]  /*6050*/  IMAD.MOV.U32 R123, RZ, RZ, R112 ;  /* 0x000000ffff7b7224 */ /* 0x000fe200078e0070 */
[----:B--2---:R-:W-:Y:S01]  /*6060*/  F2FP.BF16.PACK_AB R7, R155, R152 ;  /* 0x000000989b07723e */ /* 0x004fe200000010ff */
[----:B------:R-:W-:Y:S01]  /*6070*/  IMAD.MOV.U32 R93, RZ, RZ, R95 ;  /* 0x000000ffff5d7224 */ /* 0x000fe200078e005f */
[----:B------:R-:W-:Y:S01]  /*6080*/  MOV R0, R141 ;  /* 0x0000008d00007202 */ /* 0x000fe20000000f00 */
[----:B------:R-:W-:-:S02]  /*6090*/  IMAD.MOV.U32 R112, RZ, RZ, R160 ;  /* 0x000000ffff707224 */ /* 0x000fc400078e00a0 */
[----:B------:R-:W-:Y:S02]  /*60a0*/  IMAD.MOV.U32 R95, RZ, RZ, R118 ;  /* 0x000000ffff5f7224 */ /* 0x000fe400078e0076 */
[----:B------:R-:W-:Y:S01]  /*60b0*/  IMAD.MOV.U32 R141, RZ, RZ, R142 ;  /* 0x000000ffff8d7224 */ /* 0x000fe200078e008e */
[----:B-1----:R-:W-:Y:S01]  /*60c0*/  HMMA.16816.F32.BF16 R104, R4, R20, R108 ;  /* 0x000000140468723c */ /* 0x002fe2000004186c */
[----:B------:R-:W-:Y:S01]  /*60d0*/  MOV R142, R143 ;  /* 0x0000008f008e7202 */ /* 0x000fe20000000f00 */
[----:B------:R-:W-:-:S05]  /*60e0*/  IMAD.MOV.U32 R143, RZ, RZ, R112 ;  /* 0x000000ffff8f7224 */ /* 0x000fca00078e0070 */
[----:B------:R-:W-:Y:S01]  /*60f0*/  MOV R108, R113 ;  /* 0x00000071006c7202 */ /* 0x000fe20000000f00 */
[C---:B------:R-:W-:Y:S01]  /*6100*/  HMMA.16816.F32.BF16 R84, R4.reuse, R22, R176 ;  /* 0x000000160454723c */ /* 0x040fe200000418b0 */
[----:B------:R-:W-:Y:S01]  /*6110*/  IMAD.MOV.U32 R111, RZ, RZ, R122 ;  /* 0x000000ffff6f7224 */ /* 0x000fe200078e007a */
[----:B------:R-:W-:Y:S01]  /*6120*/  MOV R110, R123 ;  /* 0x0000007b006e7202 */ /* 0x000fe20000000f00 */
[----:B------:R-:W1:Y:S04]  /*6130*/  LDSM.16.MT88.4 R20, [R228+0x2100] ;  /* 0x00210000e414783b */ /* 0x000e680000004200 */
[----:B------:R-:W-:Y:S01]  /*6140*/  IMAD.MOV.U32 R178, RZ, RZ, R114 ;  /* 0x000000ffffb27224 */ /* 0x000fe200078e0072 */
[----:B------:R-:W-:Y:S01]  /*6150*/  MOV R179, R115 ;  /* 0x0000007300b37202 */ /* 0x000fe20000000f00 */
[C---:B------:R-:W-:Y:S07]  /*6160*/  HMMA.16816.F32.BF16 R88, R4.reuse, R18, R148 ;  /* 0x000000120458723c */ /* 0x040fee0000041894 */
[----:B------:R-:W-:Y:S01]  /*6170*/  IMAD.MOV.U32 R151, RZ, RZ, R92 ;  /* 0x000000ffff977224 */ /* 0x000fe200078e005c */
[C---:B------:R-:W-:Y:S01]  /*6180*/  HMMA.16816.F32.BF16 R112, R4.reuse, R16, R168 ;  /* 0x000000100470723c */ /* 0x040fe200000418a8 */
[----:B------:R-:W-:Y:S01]  /*6190*/  MOV R150, R93 ;  /* 0x0000005d00967202 */ /* 0x000fe20000000f00 */
[----:B------:R-:W-:Y:S01]  /*61a0*/  IMAD.MOV.U32 R149, RZ, RZ, R94 ;  /* 0x000000ffff957224 */ /* 0x000fe200078e005e */
[----:B------:R-:W-:Y:S01]  /*61b0*/  MOV R148, R95 ;  /* 0x0000005f00947202 */ /* 0x000fe20000000f00 */
[----:B------:R-:W2:Y:S04]  /*61c0*/  LDSM.16.MT88.4 R16, [R225+0x5100] ;  /* 0x00510000e110783b */ /* 0x000ea80000004200 */
[C---:B------:R-:W-:Y:S08]  /*61d0*/  HMMA.16816.F32.BF16 R120, R4.reuse, R8, R136 ;  /* 0x000000080478723c */ /* 0x040ff00000041888 */
[----:B------:R-:W-:Y:S01]  /*61e0*/  HMMA.16816.F32.BF16 R92, R4, R10, R124 ;  /* 0x0000000a045c723c */ /* 0x000fe2000004187c */
[----:B------:R-:W3:Y:S01]  /*61f0*/  LDSM.16.MT88.4 R8, [R226+0x5100] ;  /* 0x00510000e208783b */ /* 0x000ee20000004200 */
[----:B------:R-:W-:-:S05]  /*6200*/  IMAD.MOV.U32 R118, RZ, RZ, R161 ;  /* 0x000000ffff767224 */ /* 0x000fca00078e00a1 */
        /* <DEDUP_REMOVED lines=16> */
[C---:B-1----:R-:W-:Y:S07]  /*6310*/  HMMA.16816.F32.BF16 R128, R4.reuse, R20, R180 ;  /* 0x000000140480723c */ /* 0x042fee00000418b4 */
[----:B------:R-:W-:Y:S01]  /*6320*/  IMAD.MOV.U32 R182, RZ, RZ, R144 ;  /* 0x000000ffffb67224 */ /* 0x000fe200078e0090 */
[----:B--2---:R-:W-:Y:S01]  /*6330*/  HMMA.16816.F32.BF16 R136, R4, R16, R132 ;  /* 0x000000100488723c */ /* 0x004fe20000041884 */
[----:B------:R-:W-:-:S06]  /*6340*/  MOV R183, R145 ;  /* 0x0000009100b77202 */ /* 0x000fcc0000000f00 */
[----:B------:R-:W-:Y:S01]  /*6350*/  IMAD.MOV.U32 R134, RZ, RZ, R146 ;  /* 0x000000ffff867224 */ /* 0x000fe200078e0092 */
[----:B------:R-:W-:Y:S01]  /*6360*/  MOV R135, R147 ;  /* 0x0000009300877202 */ /* 0x000fe20000000f00 */
[C---:B---3--:R-:W-:Y:S08]  /*6370*/  HMMA.16816.F32.BF16 R32, R4.reuse, R10, R32 ;  /* 0x0000000a0420723c */ /* 0x048ff00000041820 */
[C---:B------:R-:W-:Y:S01]  /*6380*/  HMMA.16816.F32.BF16 R144, R4.reuse, R8, R60 ;  /* 0x000000080490723c */ /* 0x040fe2000004183c */
[----:B------:R-:W1:Y:S07]  /*6390*/  LDSM.16.MT88.4 R8, [R225+0x8100] ;  /* 0x00810000e108783b */ /* 0x000e6e0000004200 */
[C---:B------:R-:W-:Y:S01]  /*63a0*/  HMMA.16816.F32.BF16 R172, R4.reuse, R22, R172 ;  /* 0x0000001604ac723c */ /* 0x040fe200000418ac */
[----:B------:R-:W2:Y:S07]  /*63b0*/  LDSM.16.MT88.4 R20, [R229+0x5100] ;  /* 0x00510000e514783b */ /* 0x000eae0000004200 */
[C---:B------:R-:W-:Y:S01]  /*63c0*/  HMMA.16816.F32.BF16 R80, R4.reuse, R18, R80 ;  /* 0x000000120450723c */ /* 0x040fe20000041850 */
[----:B------:R-:W3:Y:S07]  /*63d0*/  LDSM.16.MT88.4 R16, [R228+0x5100] ;  /* 0x00510000e410783b */ /* 0x000eee0000004200 */
[C---:B-1----:R-:W-:Y:S08]  /*63e0*/  HMMA.16816.F32.BF16 R40, R4.reuse, R8, R40 ;  /* 0x000000080428723c */ /* 0x042ff00000041828 */
[C---:B------:R-:W-:Y:S01]  /*63f0*/  HMMA.16816.F32.BF16 R28, R4.reuse, R10, R28 ;  /* 0x0000000a041c723c */ /* 0x040fe2000004181c */
[----:B------:R-:W1:Y:S07]  /*6400*/  LDSM.16.MT88.4 R8, [R228+0x8100] ;  /* 0x00810000e408783b */ /* 0x000e6e0000004200 */
[C---:B--2---:R-:W-:Y:S08]  /*6410*/  HMMA.16816.F32.BF16 R76, R4.reuse, R20, R76 ;  /* 0x00000014044c723c */ /* 0x044ff0000004184c */
[C---:B------:R-:W-:Y:S01]  /*6420*/  HMMA.16816.F32.BF16 R68, R4.reuse, R22, R68 ;  /* 0x000000160444723c */ /* 0x040fe20000041844 */
[----:B------:R-:W2:Y:S07]  /*6430*/  LDSM.16.MT88.4 R20, [R226+0x8100] ;  /* 0x00810000e214783b */ /* 0x000eae0000004200 */
[C---:B---3--:R-:W-:Y:S08]  /*6440*/  HMMA.16816.F32.BF16 R60, R4.reuse, R16, R56 ;  /* 0x00000010043c723c */ /* 0x048ff00000041838 */
[----:B------:R-:W-:Y:S01]  /*6450*/  HMMA.16816.F32.BF16 R48, R4, R18, R48 ;  /* 0x000000120430723c */ /* 0x000fe20000041830 */
[----:B------:R-:W3:Y:S01]  /*6460*/  LDSM.16.MT88.4 R16, [R229+0x8100] ;  /* 0x00810000e510783b */ /* 0x000ee20000004200 */
[----:B------:R-:W-:-:S06]  /*6470*/  FFMA.FTZ R0, R0, c[0x0][0x2d0], -R12 ;  /* 0x0000b40000007a23 */ /* 0x000fcc000001080c */
[----:B-1----:R-:W-:Y:S01]  /*6480*/  HMMA.16816.F32.BF16 R24, R4, R10, R24 ;  /* 0x0000000a0418723c */ /* 0x002fe20000041818 */
[----:B------:R1:W-:Y:S01]  /*6490*/  MUFU.EX2 R11, R0 ;  /* 0x00000000000b7308 */ /* 0x0003e20000000800 */
[----:B------:R-:W-:Y:S01]  /*64a0*/  IMAD.MOV.U32 R180, RZ, RZ, R178 ;  /* 0x000000ffffb47224 */ /* 0x000fe200078e00b2 */
[----:B------:R-:W-:-:S05]  /*64b0*/  MOV R181, R179 ;  /* 0x000000b300b57202 */ /* 0x000fca0000000f00 */
[----:B------:R-:W-:Y:S01]  /*64c0*/  HMMA.16816.F32.BF16 R36, R4, R8, R36 ;  /* 0x000000080424723c */ /* 0x000fe20000041824 */
[----:B-1----:R-:W-:-:S04]  /*64d0*/  FFMA.FTZ R0, R134, c[0x0][0x2d0], -R12 ;  /* 0x0000b40086007a23 */ /* 0x002fc8000001080c */
[----:B------:R1:W1:Y:S03]  /*64e0*/  MUFU.EX2 R10, R0 ;  /* 0x00000000000a7308 */ /* 0x0002660000000800 */
[----:B--2---:R-:W-:Y:S01]  /*64f0*/  HMMA.16816.F32.BF16 R168, R4, R20, R72 ;  /* 0x0000001404a8723c */ /* 0x004fe20000041848 */
[----:B-1----:R-:W-:-:S07]  /*6500*/  FFMA.FTZ R0, R135, c[0x0][0x2d0], -R12 ;  /* 0x0000b40087007a23 */ /* 0x002fce000001080c */
[----:B------:R-:W-:Y:S01]  /*6510*/  HMMA.16816.F32.BF16 R20, R4, R22, R64 ;  /* 0x000000160414723c */ /* 0x000fe20000041840 */
[----:B------:R-:W-:Y:S01]  /*6520*/  IMAD.MOV.U32 R74, RZ, RZ, R183 ;  /* 0x000000ffff4a7224 */ /* 0x000fe200078e00b7 */
[----:B------:R-:W-:Y:S01]  /*6530*/  MOV R57, R116 ;  /* 0x0000007400397202 */ /* 0x000fe20000000f00 */
[----:B------:R1:W-:Y:S01]  /*6540*/  MUFU.EX2 R9, R0 ;  /* 0x0000000000097308 */ /* 0x0003e20000000800 */
[----:B------:R-:W-:-:S04]  /*6550*/  IMAD.MOV.U32 R58, RZ, RZ, R117 ;  /* 0x000000ffff3a7224 */ /* 0x000fc800078e0075 */
[----:B---3--:R-:W-:Y:S01]  /*6560*/  HMMA.16816.F32.BF16 R176, R4, R16, R52 ;  /* 0x0000001004b0723c */ /* 0x008fe20000041834 */
[----:B------:R-:W-:-:S07]  /*6570*/  IMAD.MOV.U32 R59, RZ, RZ, R119 ;  /* 0x000000ffff3b7224 */ /* 0x000fce00078e0077 */
[----:B------:R-:W-:Y:S01]  /*6580*/  HMMA.16816.F32.BF16 R44, R4, R18, R44 ;  /* 0x00000012042c723c */ /* 0x000fe2000004182c */
[----:B------:R-:W-:Y:S01]  /*6590*/  MOV R73, R124 ;  /* 0x0000007c00497202 */ /* 0x000fe20000000f00 */
[----:B------:R-:W-:Y:S01]  /*65a0*/  IMAD.MOV.U32 R75, RZ, RZ, R125 ;  /* 0x000000ffff4b7224 */ /* 0x000fe200078e007d */
[----:B------:R-:W-:Y:S01]  /*65b0*/  MOV R56, R127 ;  /* 0x0000007f00387202 */ /* 0x000fe20000000f00 */
[----:B-1----:R-:W-:Y:S01]  /*65c0*/  FFMA.FTZ R0, R180, c[0x0][0x2d0], -R12 ;  /* 0x0000b400b4007a23 */ /* 0x002fe2000001080c */
[----:B------:R-:W-:Y:S03]  /*65d0*/  LDSM.16.MT88.4 R132, [R228+0x2900] ;  /* 0x00290000e484783b */ /* 0x000fe60000004200 */
[----:B------:R1:W2:Y:S01]  /*65e0*/  MUFU.EX2 R8, R0 ;  /* 0x0000000000087308 */ /* 0x0002a20000000800 */
[----:B------:R-:W-:Y:S01]  /*65f0*/  MOV R183, R118 ;  /* 0x0000007600b77202 */ /* 0x000fe20000000f00 */
[----:B------:R-:W-:Y:S01]  /*6600*/  IMAD.MOV.U32 R99, RZ, RZ, R163 ;  /* 0x000000ffff637224 */ /* 0x000fe200078e00a3 */
[----:B------:R-:W3:Y:S01]  /*6610*/  LDSM.16.MT88.4 R116, [R226+0x2900] ;  /* 0x00290000e274783b */ /* 0x000ee20000004200 */
[----:B------:R-:W-:-:S02]  /*6620*/  IMAD.MOV.U32 R180, RZ, RZ, R150 ;  /* 0x000000ffffb47224 */ /* 0x000fc400078e0096 */
[----:B------:R-:W-:Y:S01]  /*6630*/  IMAD.MOV.U32 R97, RZ, RZ, R162 ;  /* 0x000000ffff617224 */ /* 0x000fe200078e00a2 */
[----:B------:R-:W-:Y:S01]  /*6640*/  MOV R17, R96 ;  /* 0x0000006000117202 */ /* 0x000fe20000000f00 */
[----:B------:R-:W-:Y:S01]  /*6650*/  LDSM.16.MT88.4 R64, [R228+0x5900] ;  /* 0x00590000e440783b */ /* 0x000fe20000004200 */
[--C-:B-1----:R-:W-:Y:S01]  /*6660*/  FFMA.FTZ R0, R181, c[0x0][0x2d0], -R2.reuse ;  /* 0x0000b400b5007a23 */ /* 0x102fe20000010802 */
[----:B------:R-:W-:Y:S02]  /*6670*/  MOV R19, R98 ;  /* 0x0000006200137202 */ /* 0x000fe40000000f00 */
[----:B------:R4:W5:Y:S01]  /*6680*/  LDL.LU R163, [R1+0x5c] ;  /* 0x00005c0001a37983 */ /* 0x0009620000300800 */
[----:B------:R1:W-:Y:S01]  /*6690*/  MUFU.EX2 R7, R0 ;  /* 0x0000000000077308 */ /* 0x0003e20000000800 */
[----:B------:R-:W-:Y:S01]  /*66a0*/  MOV R181, R149 ;  /* 0x0000009500b57202 */ /* 0x000fe20000000f00 */
[----:B------:R-:W-:Y:S01]  /*66b0*/  IMAD.MOV.U32 R150, RZ, RZ, R109 ;  /* 0x000000ffff967224 */ /* 0x000fe200078e006d */
[----:B------:R-:W-:Y:S01]  /*66c0*/  MOV R149, R110 ;  /* 0x0000006e00957202 */ /* 0x000fe20000000f00 */
[----:B------:R-:W-:Y:S01]  /*66d0*/  IMAD.MOV.U32 R16, RZ, RZ, R97 ;  /* 0x000000ffff107224 */ /* 0x000fe200078e0061 */
[----:B------:R-:W-:Y:S01]  /*66e0*/  F2FP.BF16.PACK_AB R96, R10, R11 ;  /* 0x0000000b0a60723e */ /* 0x000fe200000010ff */
[----:B------:R-:W-:Y:S01]  /*66f0*/  IMAD.MOV.U32 R18, RZ, RZ, R99 ;  /* 0x000000ffff127224 */ /* 0x000fe200078e0063 */
[----:B--2---:R-:W-:Y:S01]  /*6700*/  F2FP.BF16.PACK_AB R98, R8, R9 ;  /* 0x000000090862723e */ /* 0x004fe200000010ff */
[----:B------:R4:W5:Y:S04]  /*6710*/  LDL.LU R162, [R1+0x58] ;  /* 0x0000580001a27983 */ /* 0x0009680000300800 */
[----:B------:R4:W5:Y:S01]  /*6720*/  LDL.LU R161, [R1+0x54] ;  /* 0x0000540001a17983 */ /* 0x0009620000300800 */
[----:B-1----:R-:W-:-:S03]  /*6730*/  FFMA.FTZ R0, R182, c[0x0][0x2d0], -R2 ;  /* 0x0000b400b6007a23 */ /* 0x002fc60000010802 */
[----:B------:R4:W5:Y:S01]  /*6740*/  LDL.LU R160, [R1+0x50] ;  /* 0x0000500001a07983 */ /* 0x0009620000300800 */
[----:B------:R-:W-:Y:S01]  /*6750*/  IMAD.MOV.U32 R182, RZ, RZ, R148 ;  /* 0x000000ffffb67224 */ /* 0x000fe200078e0094 */
[----:B------:R1:W2:Y:S01]  /*6760*/  MUFU.EX2 R6, R0 ;  /* 0x0000000000067308 */ /* 0x0002a20000000800 */
[----:B------:R-:W-:Y:S01]  /*6770*/  IMAD.MOV.U32 R148, RZ, RZ, R111 ;  /* 0x000000ffff947224 */ /* 0x000fe200078e006f */
[----:B------:R4:W5:Y:S04]  /*6780*/  LDL.LU R159, [R1+0x4c] ;  /* 0x00004c00019f7983 */ /* 0x0009680000300800 */
[----:B------:R4:W5:Y:S04]  /*6790*/  LDL.LU R158, [R1+0x48] ;  /* 0x00004800019e7983 */ /* 0x0009680000300800 */
[----:B------:R4:W5:Y:S04]  /*67a0*/  LDL.LU R157, [R1+0x44] ;  /* 0x00004400019d7983 */ /* 0x0009680000300800 */
[----:B------:R4:W5:Y:S01]  /*67b0*/  LDL.LU R156, [R1+0x40] ;  /* 0x00004000019c7983 */ /* 0x0009620000300800 */
[----:B-1----:R-:W-:-:S02]  /*67c0*/  FFMA.FTZ R0, R126, c[0x0][0x2d0], -R2 ;  /* 0x0000b4007e007a23 */ /* 0x002fc40000010802 */
[----:B------:R-:W-:Y:S01]  /*67d0*/  FFMA.FTZ R2, R151, c[0x0][0x2d0], -R2 ;  /* 0x0000b40097027a23 */ /* 0x000fe20000010802 */
[----:B------:R-:W-:Y:S01]  /*67e0*/  MOV R151, R108 ;  /* 0x0000006c00977202 */ /* 0x000fe20000000f00 */
[----:B------:R-:W1:Y:S04]  /*67f0*/  LDSM.16.MT88.4 R124, [R229+0x2900] ;  /* 0x00290000e57c783b */ /* 0x000e680000004200 */
[----:B------:R-:W1:Y:S01]  /*6800*/  LDSM.16.MT88.4 R108, [R225+0x2900] ;  /* 0x00290000e16c783b */ /* 0x000e620000004200 */
[----:B------:R3:W-:Y:S08]  /*6810*/  MUFU.EX2 R5, R0 ;  /* 0x0000000000057308 */ /* 0x0007f00000000800 */
[----:B------:R-:W4:Y:S01]  /*6820*/  MUFU.EX2 R4, R2 ;  /* 0x0000000200047308 */ /* 0x000f220000000800 */
[----:B--2---:R-:W-:Y:S01]  /*6830*/  F2FP.BF16.PACK_AB R97, R6, R7 ;  /* 0x000000070661723e */ /* 0x004fe200000010ff */
[----:B---3--:R-:W-:-:S04]  /*6840*/  FADD.FTZ R0, R74, R73 ;  /* 0x000000494a007221 */ /* 0x008fc80000010000 */
[----:B------:R-:W-:Y:S02]  /*6850*/  FADD.FTZ R0, R75, R0 ;  /* 0x000000004b007221 */ /* 0x000fe40000010000 */
[----:B------:R-:W-:Y:S01]  /*6860*/  LDSM.16.MT88.4 R72, [R225+0x8900] ;  /* 0x00890000e148783b */ /* 0x000fe20000004200 */
[----:B----4-:R-:W-:Y:S01]  /*6870*/  F2FP.BF16.PACK_AB R99, R4, R5 ;  /* 0x000000050463723e */ /* 0x010fe200000010ff */
[----:B------:R-:W-:Y:S02]  /*6880*/  FADD.FTZ R2, R15, R14 ;  /* 0x0000000e0f027221 */ /* 0x000fe40000010000 */
[----:B------:R-:W-:Y:S02]  /*6890*/  FADD.FTZ R12, R56, R0 ;  /* 0x00000000380c7221 */ /* 0x000fe40000010000 */
[----:B------:R-:W-:Y:S02]  /*68a0*/  FADD.FTZ R2, R13, R2 ;  /* 0x000000020d027221 */ /* 0x000fe40000010000 */
[----:B------:R-:W-:Y:S01]  /*68b0*/  IMAD.MOV.U32 R0, RZ, RZ, R58 ;  /* 0x000000ffff007224 */ /* 0x000fe200078e003a */
[----:B------:R-:W-:Y:S03]  /*68c0*/  HMMA.16816.F32.BF16 R112, R96, R116, R112 ;  /* 0x000000746070723c */ /* 0x000fe60000041870 */
[----:B------:R-:W-:-:S05]  /*68d0*/  FADD.FTZ R0, R0, R2 ;  /* 0x0000000200007221 */ /* 0x000fca0000010000 */
[C---:B------:R-:W-:Y:S07]  /*68e0*/  HMMA.16816.F32.BF16 R116, R96.reuse, R118, R88 ;  /* 0x000000766074723c */ /* 0x040fee0000041858 */
[----:B------:R-:W-:Y:S01]  /*68f0*/  MOV R90, R141 ;  /* 0x0000008d005a7202 */ /* 0x000fe20000000f00 */
[----:B------:R-:W-:Y:S01]  /*6900*/  IMAD.MOV.U32 R91, RZ, RZ, R142 ;  /* 0x000000ffff5b7224 */ /* 0x000fe200078e008e */
[----:B-1----:R-:W-:Y:S03]  /*6910*/  HMMA.16816.F32.BF16 R120, R96, R124, R120 ;  /* 0x0000007c6078723c */ /* 0x002fe60000041878 */
[----:B------:R-:W-:-:S02]  /*6920*/  FADD.FTZ R2, R90, R12 ;  /* 0x0000000c5a027221 */ /* 0x000fc40000010000 */
[----:B------:R-:W-:-:S03]  /*6930*/  FADD.FTZ R0, R91, R0 ;  /* 0x000000005b007221 */ /* 0x000fc60000010000 */
[C---:B------:R-:W-:Y:S01]  /*6940*/  HMMA.16816.F32.BF16 R104, R96.reuse, R108, R104 ;  /* 0x0000006c6068723c */ /* 0x040fe20000041868 */
[----:B------:R-:W-:Y:S01]  /*6950*/  IMAD.MOV.U32 R13, RZ, RZ, R150 ;  /* 0x000000ffff0d7224 */ /* 0x000fe200078e0096 */
[----:B------:R-:W-:Y:S01]  /*6960*/  MOV R15, R151 ;  /* 0x00000097000f7202 */ /* 0x000fe20000000f00 */
[----:B------:R-:W-:Y:S01]  /*6970*/  IMAD.MOV.U32 R14, RZ, RZ, R140 ;  /* 0x000000ffff0e7224 */ /* 0x000fe200078e008c */
[----:B------:R-:W-:Y:S04]  /*6980*/  LDSM.16.MT88.4 R88, [R229+0x8900] ;  /* 0x00890000e558783b */ /* 0x000fe80000004200 */
[C---:B------:R-:W-:Y:S07]  /*6990*/  HMMA.16816.F32.BF16 R124, R96.reuse, R126, R92 ;  /* 0x0000007e607c723c */ /* 0x040fee000004185c */
[----:B------:R-:W-:Y:S01]  /*69a0*/  MOV R95, R143 ;  /* 0x0000008f005f7202 */ /* 0x000fe20000000f00 */
[----:B------:R-:W-:Y:S01]  /*69b0*/  HMMA.16816.F32.BF16 R108, R96, R110, R84 ;  /* 0x0000006e606c723c */ /* 0x000fe20000041854 */
[----:B------:R-:W-:Y:S06]  /*69c0*/  LDSM.16.MT88.4 R140, [R225+0x5900] ;  /* 0x00590000e18c783b */ /* 0x000fec0000004200 */
[----:B------:R-:W-:Y:S01]  /*69d0*/  MOV R84, R149 ;  /* 0x0000009500547202 */ /* 0x000fe20000000f00 */
[----:B------:R-:W-:-:S04]  /*69e0*/  FADD.FTZ R2, R95, R2 ;  /* 0x000000025f027221 */ /* 0x000fc80000010000 */
[----:B------:R-:W-:Y:S02]  /*69f0*/  FADD.FTZ R0, R84, R0 ;  /* 0x0000000054007221 */ /* 0x000fe40000010000 */
[----:B------:R-:W-:Y:S02]  /*6a00*/  FADD.FTZ R2, R13, R2 ;  /* 0x000000020d027221 */ /* 0x000fe40000010000 */
[----:B------:R-:W-:Y:S02]  /*6a10*/  IMAD.MOV.U32 R85, RZ, RZ, R148 ;  /* 0x000000ffff557224 */ /* 0x000fe400078e0094 */
[----:B------:R-:W-:Y:S01]  /*6a20*/  FADD.FTZ R0, R15, R0 ;  /* 0x000000000f007221 */ /* 0x000fe20000010000 */
[----:B------:R-:W-:Y:S01]  /*6a30*/  MOV R86, R59 ;  /* 0x0000003b00567202 */ /* 0x000fe20000000f00 */
[----:B------:R-:W-:Y:S01]  /*6a40*/  FADD.FTZ R2, R14, R2 ;  /* 0x000000020e027221 */ /* 0x000fe20000010000 */
[----:B------:R-:W-:Y:S01]  /*6a50*/  MOV R87, R57 ;  /* 0x0000003900577202 */ /* 0x000fe20000000f00 */
[----:B------:R-:W-:Y:S01]  /*6a60*/  FADD.FTZ R0, R85, R0 ;  /* 0x0000000055007221 */ /* 0x000fe20000010000 */
[----:B------:R-:W1:Y:S01]  /*6a70*/  LDSM.16.MT88.4 R12, [R228+0x8900] ;  /* 0x00890000e40c783b */ /* 0x000e620000004200 */
[----:B------:R-:W-:-:S02]  /*6a80*/  FADD.FTZ R2, R86, R2 ;  /* 0x0000000256027221 */ /* 0x000fc40000010000 */
[----:B------:R-:W-:Y:S01]  /*6a90*/  FADD.FTZ R0, R87, R0 ;  /* 0x0000000057007221 */ /* 0x000fe20000010000 */
[----:B------:R-:W2:Y:S01]  /*6aa0*/  LDSM.16.MT88.4 R56, [R229+0x5900] ;  /* 0x00590000e538783b */ /* 0x000ea20000004200 */
[----:B------:R-:W-:Y:S02]  /*6ab0*/  FADD.FTZ R2, R18, R2 ;  /* 0x0000000212027221 */ /* 0x000fe40000010000 */
[----:B------:R-:W-:Y:S01]  /*6ac0*/  FADD.FTZ R0, R19, R0 ;  /* 0x0000000013007221 */ /* 0x000fe20000010000 */
[----:B------:R-:W3:Y:S01]  /*6ad0*/  LDSM.16.MT88.4 R148, [R226+0x5900] ;  /* 0x00590000e294783b */ /* 0x000ee20000004200 */
        /* <DEDUP_REMOVED lines=15> */
[----:B------:R-:W-:Y:S01]  /*6bd0*/  FADD.FTZ R0, R103, R0 ;  /* 0x0000000067007221 */ /* 0x000fe20000010000 */
[C---:B-1----:R-:W-:Y:S07]  /*6be0*/  HMMA.16816.F32.BF16 R92, R96.reuse, R12, R36 ;  /* 0x0000000c605c723c */ /* 0x042fee0000041824 */
[----:B------:R-:W-:Y:S01]  /*6bf0*/  FADD.FTZ R12, R154, R2 ;  /* 0x000000029a0c7221 */ /* 0x000fe20000010000 */
[----:B------:R-:W-:Y:S01]  /*6c00*/  HMMA.16816.F32.BF16 R136, R96, R140, R136 ;  /* 0x0000008c6088723c */ /* 0x000fe20000041888 */
[----:B------:R-:W-:-:S02]  /*6c10*/  FADD.FTZ R2, R152, R0 ;  /* 0x0000000098027221 */ /* 0x000fc40000010000 */
[----:B------:R-:W-:-:S05]  /*6c20*/  FADD.FTZ R0, R164, R12 ;  /* 0x0000000ca4007221 */ /* 0x000fca0000010000 */
[----:B------:R-:W-:Y:S01]  /*6c30*/  HMMA.16816.F32.BF16 R140, R96, R142, R80 ;  /* 0x0000008e608c723c */ /* 0x000fe20000041850 */
[----:B------:R-:W1:Y:S01]  /*6c40*/  LDSM.16.MT88.4 R80, [R226+0x8900] ;  /* 0x00890000e250783b */ /* 0x000e620000004200 */
        /* <DEDUP_REMOVED lines=8> */
[----:B------:R-:W-:-:S05]  /*6cd0*/  FADD.FTZ R0, R4, R5 ;  /* 0x0000000504007221 */ /* 0x000fca0000010000 */
[----:B------:R4:W-:Y:S04]  /*6ce0*/  STL [R1+0x4], R0 ;  /* 0x0000040001007387 */ /* 0x0009e80000100800 */
[----:B------:R4:W-:Y:S01]  /*6cf0*/  STL [R1], R2 ;  /* 0x0000000201007387 */ /* 0x0009e20000100800 */
[C---:B--2---:R-:W-:Y:S08]  /*6d00*/  HMMA.16816.F32.BF16 R52, R96.reuse, R56, R76 ;  /* 0x000000386034723c */ /* 0x044ff0000004184c */
[C---:B------:R-:W-:Y:S08]  /*6d10*/  HMMA.16816.F32.BF16 R56, R96.reuse, R58, R68 ;  /* 0x0000003a6038723c */ /* 0x040ff00000041844 */
[C---:B------:R-:W-:Y:S08]  /*6d20*/  HMMA.16816.F32.BF16 R128, R96.reuse, R132, R128 ;  /* 0x000000846080723c */ /* 0x040ff00000041880 */
[C---:B---3--:R-:W-:Y:S08]  /*6d30*/  HMMA.16816.F32.BF16 R144, R96.reuse, R148, R144 ;  /* 0x000000946090723c */ /* 0x048ff00000041890 */
[C---:B------:R-:W-:Y:S08]  /*6d40*/  HMMA.16816.F32.BF16 R60, R96.reuse, R64, R60 ;  /* 0x00000040603c723c */ /* 0x040ff0000004183c */
[C---:B------:R-:W-:Y:S08]  /*6d50*/  HMMA.16816.F32.BF16 R68, R96.reuse, R72, R40 ;  /* 0x000000486044723c */ /* 0x040ff00000041828 */
        /* <DEDUP_REMOVED lines=10> */
[----:B----4-:R-:W2:Y:S01]  /*6e00*/  LDL.LU R183, [R1+0x30] ;  /* 0x0000300001b77983 */ /* 0x010ea20000300800 */
[----:B------:R-:W-:-:S02]  /*6e10*/  IMAD.MOV.U32 R102, RZ, RZ, R3 ;  /* 0x000000ffff667224 */ /* 0x000fc400078e0003 */
[----:B------:R-:W-:Y:S01]  /*6e20*/  IMAD.MOV.U32 R101, RZ, RZ, R100 ;  /* 0x000000ffff657224 */ /* 0x000fe200078e0064 */
[----:B------:R-:W3:Y:S01]  /*6e30*/  LDL.LU.64 R180, [R1+0x28] ;  /* 0x0000280001b47983 */ /* 0x000ee20000300a00 */
[----:B--2---:R-:W-:-:S03]  /*6e40*/  IADD3 R250, R183, -0x2, RZ ;  /* 0xfffffffeb7fa7810 */ /* 0x004fc60007ffe0ff */
[----:B------:R-:W2:Y:S01]  /*6e50*/  LDL.LU.64 R182, [R1+0x38] ;  /* 0x0000380001b67983 */ /* 0x000ea20000300a00 */
[----:B---3--:R-:W-:Y:S02]  /*6e60*/  MOV R3, R181 ;  /* 0x000000b500037202 */ /* 0x008fe40000000f00 */
[----:B--2---:R-:W-:-:S05]  /*6e70*/  MOV R2, R182 ;  /* 0x000000b600027202 */ /* 0x004fca0000000f00 */
[----:B------:R1:W-:Y:S02]  /*6e80*/  STL.64 [R1+0x8], R2 ;  /* 0x0000080201007387 */ /* 0x0003e40000100a00 */
.L_x_25:
[----:B------:R-:W2:Y:S01]  /*6e90*/  LDL.64 R20, [R1+0x8] ;  /* 0x0000080001147983 */ /* 0x000ea20000100a00 */
[----:B------:R-:W-:Y:S04]  /*6ea0*/  DEPBAR.LE SB0, 0x0 ;  /* 0x000080000000791a */ /* 0x000fe80000000000 */
[----:B----4-:R-:W-:Y:S01]  /*6eb0*/  SHF.R.S32.HI R0, RZ, 0x1f, R250 ;  /* 0x0000001fff007819 */ /* 0x010fe200000114fa */
[----:B------:R-:W-:Y:S01]  /*6ec0*/  BAR.SYNC.DEFER_BLOCKING 0x0 ;  /* 0x0000000000007b1d */ /* 0x000fe20000010000 */
[----:B-1----:R-:W-:Y:S01]  /*6ed0*/  IMAD.WIDE.U32 R2, R250, c[0x0][0x208], RZ ;  /* 0x00008200fa027a25 */ /* 0x002fe200078e00ff */
[----:B------:R-:W-:Y:S02]  /*6ee0*/  MOV R44, c[0x0][0x208] ;  /* 0x00008200002c7a02 */ /* 0x000fe40000000f00 */
[----:B------:R-:W-:Y:S01]  /*6ef0*/  MOV R100, 0x6 ;  /* 0x0000000600647802 */ /* 0x000fe20000000f00 */
[----:B------:R-:W-:Y:S01]  /*6f00*/  IMAD R0, R0, c[0x0][0x208], RZ ;  /* 0x0000820000007a24 */ /* 0x000fe200078e02ff */
[----:B------:R-:W-:Y:S02]  /*6f10*/  SHF.L.U32 R44, R44, 0x6, RZ ;  /* 0x000000062c2c7819 */ /* 0x000fe400000006ff */
[----:B------:R-:W-:Y:S01]  /*6f20*/  MOV R37, c[0x0][0x208] ;  /* 0x0000820000257a02 */ /* 0x000fe20000000f00 */
[----:B------:R-:W-:Y:S01]  /*6f30*/  IMAD R0, R250, c[0x0][0x20c], R0 ;  /* 0x00008300fa007a24 */ /* 0x000fe200078e0200 */
[----:B-----5:R-:W-:Y:S02]  /*6f40*/  STL [R1+0x40], R231 ;  /* 0x000040e701007387 */ /* 0x020fe40000100800 */
[----:B------:R-:W-:Y:S02]  /*6f50*/  SHF.L.U64.HI R37, R37, R100, c[0x0][0x20c] ;  /* 0x0000830025257619 */ /* 0x000fe40000010264 */
[----:B------:R-:W-:Y:S01]  /*6f60*/  IADD3 R0, R3, R0, RZ ;  /* 0x0000000003007210 */ /* 0x000fe20007ffe0ff */
[----:B------:R-:W-:Y:S04]  /*6f70*/  STL [R1+0x44], R248 ;  /* 0x000044f801007387 */ /* 0x000fe80000100800 */
        /* <DEDUP_REMOVED lines=19> */
[----:B------:R-:W-:Y:S04]  /*70b0*/  STL [R1+0x50], R245 ;  /* 0x000050f501007387 */ /* 0x000fe80000100800 */
        /* <DEDUP_REMOVED lines=24> */
[----:B--2---:R-:W-:Y:S04]  /*7240*/  IADD3 R2, P2, R2, R44, RZ ;  /* 0x0000002c02027210 */ /* 0x004fe80007f5e0ff */
[----:B------:R-:W-:Y:S02]  /*7250*/  IADD3.X R3, R3, R37, RZ, P2, !PT ;  /* 0x0000002503037210 */ /* 0x000fe400017fe4ff */
[----:B------:R-:W-:Y:S03]  /*7260*/  IADD3 R44, P0, R44, R2, RZ ;  /* 0x000000022c2c7210 */ /* 0x000fe60007f1e0ff */
[----:B------:R2:W-:Y:S01]  /*7270*/  LDGSTS.E.BYPASS.LTC128B.128 [R249+0x1100], [R2.64], !P6 ;  /* 0x0110000002f97fae */ /* 0x0005e2000f101d44 */
[----:B------:R-:W-:Y:S02]  /*7280*/  IADD3.X R45, R37, R3, RZ, P0, !PT ;  /* 0x00000003252d7210 */ /* 0x000fe400007fe4ff */
[C---:B----4-:R-:W-:Y:S01]  /*7290*/  HMMA.16816.F32.BF16 R36, R156.reuse, R40, RZ ;  /* 0x000000289c24723c */ /* 0x050fe200000418ff */
[C---:B------:R-:W-:Y:S02]  /*72a0*/  ISETP.GT.AND P0, PT, R250.reuse, RZ, PT ;  /* 0x000000fffa00720c */ /* 0x040fe40003f04270 */
[----:B------:R-:W-:Y:S02]  /*72b0*/  IADD3 R250, R250, -0x1, RZ ;  /* 0xfffffffffafa7810 */ /* 0x000fe40007ffe0ff */
[----:B------:R2:W-:Y:S03]  /*72c0*/  LDGSTS.E.BYPASS.LTC128B.128 [R249+0x4100], [R2.64+0x80], !P5 ;  /* 0x0410008002f97fae */ /* 0x0005e6000e901d44 */
[C---:B------:R-:W-:Y:S05]  /*72d0*/  HMMA.16816.F32.BF16 R40, R156.reuse, R42, RZ ;  /* 0x0000002a9c28723c */ /* 0x040fea00000418ff */
        /* <DEDUP_REMOVED lines=231> */
[----:B------:R-:W-:Y:S05]  /*8150*/  FMUL.FTZ R20, R20, c[0x0][0x320] ;  /* 0x0000c80014147a20 */ /* 0x000fea0000410000 */
[----:B------:R-:W1:Y:S01]  /*8160*/  MUFU.TANH R174, R16 ;  /* 0x0000001000ae7308 */ /* 0x000e620000002400 */
[----:B------:R-:W-:Y:S02]  /*8170*/  FMUL.FTZ R21, R21, c[0x0][0x320] ;  /* 0x0000c80015157a20 */ /* 0x000fe40000410000 */
[----:B------:R-:W-:Y:S01]  /*8180*/  FMUL.FTZ R22, R22, c[0x0][0x320] ;  /* 0x0000c80016167a20 */ /* 0x000fe20000410000 */
[----:B--2---:R-:W-:Y:S01]  /*8190*/  FMNMX.FTZ R2, R176, R2, !PT ;  /* 0x00000002b0027209 */ /* 0x004fe20007810000 */
[----:B------:R-:W-:Y:S02]  /*81a0*/  FMUL.FTZ R23, R23, c[0x0][0x320] ;  /* 0x0000c80017177a20 */ /* 0x000fe40000410000 */
[----:B------:R-:W-:Y:S02]  /*81b0*/  FMUL.FTZ R26, R26, c[0x0][0x320] ;  /* 0x0000c8001a1a7a20 */ /* 0x000fe40000410000 */
[----:B------:R-:W-:Y:S01]  /*81c0*/  FMUL.FTZ R27, R27, c[0x0][0x320] ;  /* 0x0000c8001b1b7a20 */ /* 0x000fe20000410000 */
[----:B------:R-:W2:Y:S01]  /*81d0*/  MUFU.TANH R175, R17 ;  /* 0x0000001100af7308 */ /* 0x000ea20000002400 */
[----:B------:R-:W-:Y:S02]  /*81e0*/  FMUL.FTZ R24, R24, c[0x0][0x320] ;  /* 0x0000c80018187a20 */ /* 0x000fe40000410000 */
[----:B------:R-:W-:Y:S01]  /*81f0*/  FMUL.FTZ R25, R25, c[0x0][0x320] ;  /* 0x0000c80019197a20 */ /* 0x000fe20000410000 */
[----:B---3--:R-:W-:Y:S01]  /*8200*/  FMNMX.FTZ R2, R178, R2, !PT ;  /* 0x00000002b2027209 */ /* 0x008fe20007810000 */
[C---:B-1----:R-:W-:Y:S05]  /*8210*/  HMMA.16816.F32.BF16 R28, R220.reuse, R8, R28 ;  /* 0x00000008dc1c723c */ /* 0x042fea000004181c */
[----:B------:R-:W1:Y:S03]  /*8220*/  MUFU.TANH R177, R18 ;  /* 0x0000001200b17308 */ /* 0x000e660000002400 */
[C---:B------:R-:W-:Y:S01]  /*8230*/  HMMA.16816.F32.BF16 R32, R220.reuse, R10, R32 ;  /* 0x0000000adc20723c */ /* 0x040fe20000041820 */
[----:B------:R-:W3:Y:S01]  /*8240*/  LDSM.16.M88.4 R8, [R227+0x8800] ;  /* 0x00880000e308783b */ /* 0x000ee20000000200 */
[----:B------:R-:W-:Y:S04]  /*8250*/  DEPBAR.LE SB0, 0x0 ;  /* 0x000080000000791a */ /* 0x000fe80000000000 */
[----:B------:R-:W-:Y:S01]  /*8260*/  FMNMX.FTZ R0, R174, R0, !PT ;  /* 0x00000000ae007209 */ /* 0x000fe20007810000 */
[----:B------:R-:W1:Y:S01]  /*8270*/  MUFU.TANH R183, R20 ;  /* 0x0000001400b77308 */ /* 0x000e620000002400 */
[C---:B------:R-:W-:Y:S01]  /*8280*/  HMMA.16816.F32.BF16 R36, R220.reuse, R4, R36 ;  /* 0x00000004dc24723c */ /* 0x040fe20000041824 */
[----:B------:R-:W-:Y:S04]  /*8290*/  BAR.SYNC.DEFER_BLOCKING 0x0 ;  /* 0x0000000000007b1d */ /* 0x000fe80000010000 */
[----:B--2---:R-:W-:Y:S03]  /*82a0*/  FMNMX.FTZ R0, R175, R0, !PT ;  /* 0x00000000af007209 */ /* 0x004fe60007810000 */
[C---:B------:R-:W-:Y:S04]  /*82b0*/  HMMA.16816.F32.BF16 R40, R220.reuse, R6, R40 ;  /* 0x00000006dc28723c */ /* 0x040fe80000041828 */
[----:B------:R-:W-:Y:S01]  /*82c0*/  FMUL.FTZ R28, R28, c[0x0][0x320] ;  /* 0x0000c8001c1c7a20 */ /* 0x000fe20000410000 */
[----:B-1----:R-:W-:Y:S01]  /*82d0*/  FMNMX.FTZ R2, R177, R2, !PT ;  /* 0x00000002b1027209 */ /* 0x002fe20007810000 */
[----:B------:R-:W-:Y:S02]  /*82e0*/  FMUL.FTZ R29, R29, c[0x0][0x320] ;  /* 0x0000c8001d1d7a20 */ /* 0x000fe40000410000 */
[----:B------:R-:W-:Y:S04]  /*82f0*/  FMUL.FTZ R30, R30, c[0x0][0x320] ;  /* 0x0000c8001e1e7a20 */ /* 0x000fe80000410000 */
[----:B------:R-:W-:Y:S02]  /*8300*/  FMUL.FTZ R31, R31, c[0x0][0x320] ;  /* 0x0000c8001f1f7a20 */ /* 0x000fe40000410000 */
[----:B------:R-:W-:Y:S01]  /*8310*/  @P0 IMAD.WIDE.U32 R6, R250, c[0x0][0x1e0], RZ ;  /* 0x00007800fa060a25 */ /* 0x000fe200078e00ff */
[----:B------:R-:W-:Y:S03]  /*8320*/  FMNMX.FTZ R0, R183, R0, !PT ;  /* 0x00000000b7007209 */ /* 0x000fe60007810000 */
[----:B------:R-:W-:Y:S01]  /*8330*/  FMUL.FTZ R36, R36, c[0x0][0x320] ;  /* 0x0000c80024247a20 */ /* 0x000fe20000410000 */
[----:B------:R-:W-:Y:S01]  /*8340*/  MUFU.TANH R18, R28 ;  /* 0x0000001c00127308 */ /* 0x000fe20000002400 */
[----:B------:R-:W-:Y:S02]  /*8350*/  FMUL.FTZ R37, R37, c[0x0][0x320] ;  /* 0x0000c80025257a20 */ /* 0x000fe40000410000 */
[----:B------:R-:W-:Y:S02]  /*8360*/  FMUL.FTZ R38, R38, c[0x0][0x320] ;  /* 0x0000c80026267a20 */ /* 0x000fe40000410000 */
[----:B------:R-:W-:Y:S01]  /*8370*/  FMUL.FTZ R39, R39, c[0x0][0x320] ;  /* 0x0000c80027277a20 */ /* 0x000fe20000410000 */
[C---:B---3--:R-:W-:Y:S03]  /*8380*/  HMMA.16816.F32.BF16 R44, R220.reuse, R8, R44 ;  /* 0x00000008dc2c723c */ /* 0x048fe6000004182c */
        /* <DEDUP_REMOVED lines=18> */
[----:B------:R-:W-:Y:S01]  /*84b0*/  MUFU.TANH R20, R43 ;  /* 0x0000002b00147308 */ /* 0x000fe20000002400 */
[----:B------:R-:W-:Y:S02]  /*84c0*/  FMUL.FTZ R49, R49, c[0x0][0x320] ;  /* 0x0000c80031317a20 */ /* 0x000fe40000410000 */
[----:B------:R-:W-:Y:S01]  /*84d0*/  FMUL.FTZ R50, R50, c[0x0][0x320] ;  /* 0x0000c80032327a20 */ /* 0x000fe20000410000 */
[----:B-1----:R-:W-:Y:S06]  /*84e0*/  FMNMX.FTZ R0, R182, R0, !PT ;  /* 0x00000000b6007209 */ /* 0x002fec0007810000 */
[----:B------:R-:W1:Y:S01]  /*84f0*/  MUFU.TANH R251, R22 ;  /* 0x0000001600fb7308 */ /* 0x000e620000002400 */
[----:B---3--:R-:W-:Y:S09]  /*8500*/  FMNMX.FTZ R2, R179, R2, !PT ;  /* 0x00000002b3027209 */ /* 0x008ff20007810000 */
[----:B------:R-:W3:Y:S10]  /*8510*/  MUFU.TANH R246, R23 ;  /* 0x0000001700f67308 */ /* 0x000ef40000002400 */
[----:B------:R-:W3:Y:S01]  /*8520*/  MUFU.TANH R181, R24 ;  /* 0x0000001800b57308 */ /* 0x000ee20000002400 */
[----:B-1----:R-:W-:Y:S09]  /*8530*/  FMNMX.FTZ R2, R251, R2, !PT ;  /* 0x00000002fb027209 */ /* 0x002ff20007810000 */
[----:B------:R-:W1:Y:S01]  /*8540*/  MUFU.TANH R180, R25 ;  /* 0x0000001900b47308 */ /* 0x000e620000002400 */
[----:B---3--:R-:W-:Y:S04]  /*8550*/  MOV R43, R246 ;  /* 0x000000f6002b7202 */ /* 0x008fe80000000f00 */
[----:B------:R-:W-:Y:S05]  /*8560*/  FMNMX.FTZ R2, R43, R2, !PT ;  /* 0x000000022b027209 */ /* 0x000fea0007810000 */
[----:B------:R-:W3:Y:S01]  /*8570*/  MUFU.TANH R252, R26 ;  /* 0x0000001a00fc7308 */ /* 0x000ee20000002400 */
[----:B------:R-:W-:Y:S09]  /*8580*/  FMNMX.FTZ R0, R181, R0, !PT ;  /* 0x00000000b5007209 */ /* 0x000ff20007810000 */
[----:B------:R-:W3:Y:S01]  /*8590*/  MUFU.TANH R245, R27 ;  /* 0x0000001b00f57308 */ /* 0x000ee20000002400 */
[----:B-1----:R-:W-:Y:S04]  /*85a0*/  FMNMX.FTZ R0, R180, R0, !PT ;  /* 0x00000000b4007209 */ /* 0x002fe80007810000 */
[----:B------:R-:W-:Y:S05]  /*85b0*/  FMNMX.FTZ R0, R18, R0, !PT ;  /* 0x0000000012007209 */ /* 0x000fea0007810000 */
[----:B------:R1:W-:Y:S01]  /*85c0*/  MUFU.TANH R247, R41 ;  /* 0x0000002900f77308 */ /* 0x0003e20000002400 */
[----:B------:R-:W-:Y:S02]  /*85d0*/  FMNMX.FTZ R0, R155, R0, !PT ;  /* 0x000000009b007209 */ /* 0x000fe40007810000 */
[----:B---3--:R-:W-:Y:S07]  /*85e0*/  FMNMX.FTZ R2, R252, R2, !PT ;  /* 0x00000002fc027209 */ /* 0x008fee0007810000 */
        /* <DEDUP_REMOVED lines=8> */
[----:B------:R-:W-:Y:S10]  /*8670*/  MUFU.TANH R159, R49 ;  /* 0x00000031009f7308 */ /* 0x000ff40000002400 */
[----:B------:R-:W3:Y:S01]  /*8680*/  MUFU.TANH R154, R32 ;  /* 0x00000020009a7308 */ /* 0x000ee20000002400 */
[----:B-1----:R-:W-:Y:S04]  /*8690*/  MOV R42, R231 ;  /* 0x000000e7002a7202 */ /* 0x002fe80000000f00 */
[----:B------:R-:W-:Y:S05]  /*86a0*/  FMNMX.FTZ R2, R42, R2, !PT ;  /* 0x000000022a027209 */ /* 0x000fea0007810000 */
[----:B------:R-:W1:Y:S10]  /*86b0*/  MUFU.TANH R100, R33 ;  /* 0x0000002100647308 */ /* 0x000e740000002400 */
[----:B------:R-:W1:Y:S01]  /*86c0*/  MUFU.TANH R244, R34 ;  /* 0x0000002200f47308 */ /* 0x000e620000002400 */
[----:B---3--:R-:W-:Y:S09]  /*86d0*/  FMNMX.FTZ R0, R154, R0, !PT ;  /* 0x000000009a007209 */ /* 0x008ff20007810000 */
[----:B------:R3:W-:Y:S01]  /*86e0*/  MUFU.TANH R19, R40 ;  /* 0x0000002800137308 */ /* 0x0007e20000002400 */
[----:B-1----:R-:W-:Y:S04]  /*86f0*/  MOV R49, R100 ;  /* 0x0000006400317202 */ /* 0x002fe80000000f00 */
[----:B------:R-:W-:Y:S05]  /*8700*/  FMNMX.FTZ R0, R49, R0, !PT ;  /* 0x0000000031007209 */ /* 0x000fea0007810000 */
[----:B------:R-:W1:Y:S10]  /*8710*/  MUFU.TANH R17, R36 ;  /* 0x0000002400117308 */ /* 0x000e740000002400 */
[----:B------:R-:W-:Y:S01]  /*8720*/  MUFU.TANH R16, R37 ;  /* 0x0000002500107308 */ /* 0x000fe20000002400 */
[----:B---3--:R-:W-:Y:S04]  /*8730*/  MOV R40, R244 ;  /* 0x000000f400287202 */ /* 0x008fe80000000f00 */
[----:B------:R-:W-:Y:S05]  /*8740*/  FMNMX.FTZ R2, R40, R2, !PT ;  /* 0x0000000228027209 */ /* 0x000fea0007810000 */
[----:B------:R-:W3:Y:S01]  /*8750*/  MUFU.TANH R24, R35 ;  /* 0x0000002300187308 */ /* 0x000ee20000002400 */
[----:B-1----:R-:W-:Y:S02]  /*8760*/  FMNMX.FTZ R0, R17, R0, !PT ;  /* 0x0000000011007209 */ /* 0x002fe40007810000 */
[----:B----4-:R-:W-:Y:S02]  /*8770*/  @P0 MOV R5, R13 ;  /* 0x0000000d00050202 */ /* 0x010fe40000000f00 */
[----:B------:R-:W-:Y:S05]  /*8780*/  MOV R12, c[0x0][0x1e0] ;  /* 0x00007800000c7a02 */ /* 0x000fea0000000f00 */
[----:B------:R-:W-:Y:S01]  /*8790*/  MUFU.TANH R27, R44 ;  /* 0x0000002c001b7308 */ /* 0x000fe20000002400 */
[----:B------:R-:W-:Y:S09]  /*87a0*/  MOV R13, c[0x0][0x1e4] ;  /* 0x00007900000d7a02 */ /* 0x000ff20000000f00 */
[----:B------:R-:W-:Y:S01]  /*87b0*/  MUFU.TANH R26, R45 ;  /* 0x0000002d001a7308 */ /* 0x000fe20000002400 */
[----:B---3--:R-:W-:Y:S02]  /*87c0*/  FMNMX.FTZ R3, R24, R2, !PT ;  /* 0x0000000218037209 */ /* 0x008fe40007810000 */
[----:B------:R-:W-:Y:S01]  /*87d0*/  FMNMX.FTZ R2, R16, R0, !PT ;  /* 0x0000000010027209 */ /* 0x000fe20007810000 */
[----:B------:R-:W-:Y:S01]  /*87e0*/  FMUL.FTZ R0, R51, c[0x0][0x320] ;  /* 0x0000c80033007a20 */ /* 0x000fe20000410000 */
[----:B------:R-:W-:Y:S05]  /*87f0*/  MOV R51, R155 ;  /* 0x0000009b00337202 */ /* 0x000fea0000000f00 */
[----:B------:R-:W1:Y:S01]  /*8800*/  MUFU.TANH R23, R38 ;  /* 0x0000002600177308 */ /* 0x000e620000002400 */
[----:B------:R-:W-:Y:S09]  /*8810*/  FMNMX.FTZ R2, R19, R2, !PT ;  /* 0x0000000213027209 */ /* 0x000ff20007810000 */
[----:B------:R3:W-:Y:S10]  /*8820*/  MUFU.TANH R152, R0 ;  /* 0x0000000000987308 */ /* 0x0007f40000002400 */
[----:B------:R-:W4:Y:S01]  /*8830*/  MUFU.TANH R22, R39 ;  /* 0x0000002700167308 */ /* 0x000f220000002400 */
[----:B-1----:R-:W-:Y:S09]  /*8840*/  FMNMX.FTZ R3, R23, R3, !PT ;  /* 0x0000000317037209 */ /* 0x002ff20007810000 */
[----:B------:R-:W1:Y:S01]  /*8850*/  MUFU.TANH R244, R46 ;  /* 0x0000002e00f47308 */ /* 0x000e620000002400 */
[----:B---3--:R-:W-:Y:S04]  /*8860*/  FMNMX.FTZ R0, R247, R2, !PT ;  /* 0x00000002f7007209 */ /* 0x008fe80007810000 */
[----:B------:R-:W-:Y:S05]  /*8870*/  FMNMX.FTZ R0, R27, R0, !PT ;  /* 0x000000001b007209 */ /* 0x000fea0007810000 */
[----:B------:R-:W3:Y:S01]  /*8880*/  MUFU.TANH R245, R47 ;  /* 0x0000002f00f57308 */ /* 0x000ee20000002400 */
[----:B------:R-:W-:Y:S02]  /*8890*/  FMNMX.FTZ R0, R26, R0, !PT ;  /* 0x000000001a007209 */ /* 0x000fe40007810000 */
[----:B----4-:R-:W-:Y:S02]  /*88a0*/  FMNMX.FTZ R3, R22, R3, !PT ;  /* 0x0000000316037209 */ /* 0x010fe40007810000 */
[----:B------:R-:W-:Y:S02]  /*88b0*/  FMNMX.FTZ R100, R25, R0, !PT ;  /* 0x0000000019647209 */ /* 0x000fe40007810000 */
[----:B------:R-:W-:Y:S02]  /*88c0*/  FMNMX.FTZ R2, R21, R3, !PT ;  /* 0x0000000315027209 */ /* 0x000fe40007810000 */
[----:B------:R-:W-:Y:S01]  /*88d0*/  FMNMX.FTZ R100, R159, R100, !PT ;  /* 0x000000649f647209 */ /* 0x000fe20007810000 */
[----:B------:R-:W4:Y:S01]  /*88e0*/  MUFU.TANH R103, R50 ;  /* 0x0000003200677308 */ /* 0x000f220000002400 */
[----:B------:R-:W-:Y:S03]  /*88f0*/  FMNMX.FTZ R2, R20, R2, !PT ;  /* 0x0000000214027209 */ /* 0x000fe60007810000 */
[----:B------:R-:W2:Y:S01]  /*8900*/  SHFL.BFLY PT, R3, R100, 0x2, 0x1f ;  /* 0x0c401f0064037f89 */ /* 0x000ea200000e0000 */
[----:B-1----:R-:W-:Y:S04]  /*8910*/  FMNMX.FTZ R2, R244, R2, !PT ;  /* 0x00000002f4027209 */ /* 0x002fe80007810000 */
[----:B---3--:R-:W-:Y:S04]  /*8920*/  FMNMX.FTZ R0, R245, R2, !PT ;  /* 0x00000002f5007209 */ /* 0x008fe80007810000 */
        /* <DEDUP_REMOVED lines=44> */
[----:B----4-:R-:W-:Y:S02]  /*8bf0*/  FMUL.FTZ R32, R2, R132 ;  /* 0x0000008402207220 */ /* 0x010fe40000410000 */
        /* <DEDUP_REMOVED lines=26> */
[C---:B------:R-:W-:Y:S02]  /*8da0*/  FMUL.FTZ R35, R0.reuse, R135 ;  /* 0x0000008700237220 */ /* 0x040fe40000410000 */
[C---:B------:R-:W-:Y:S01]  /*8db0*/  FMUL.FTZ R50, R0.reuse, R150 ;  /* 0x0000009600327220 */ /* 0x040fe20000410000 */
[----:B------:R2:W4:Y:S01]  /*8dc0*/  MUFU.EX2 R154, R9 ;  /* 0x00000009009a7308 */ /* 0x0005220000000800 */
[----:B------:R-:W-:Y:S02]  /*8dd0*/  FMUL.FTZ R51, R0, R151 ;  /* 0x0000009700337220 */ /* 0x000fe40000410000 */
[----:B------:R-:W-:Y:S01]  /*8de0*/  FMUL.FTZ R40, R2, R140 ;  /* 0x0000008c02287220 */ /* 0x000fe20000410000 */
[----:B------:R-:W-:Y:S01]  /*8df0*/  MOV R140, R41 ;  /* 0x00000029008c7202 */ /* 0x000fe20000000f00 */
[----:B-1----:R-:W-:Y:S02]  /*8e00*/  FMUL.FTZ R10, R0, R110 ;  /* 0x0000006e000a7220 */ /* 0x002fe40000410000 */
[----:B------:R-:W-:Y:S02]  /*8e10*/  FMUL.FTZ R41, R2, R141 ;  /* 0x0000008d02297220 */ /* 0x000fe40000410000 */
        /* <DEDUP_REMOVED lines=57> */
[----:B------:R-:W-:Y:S02]  /*91b0*/  FMUL.FTZ R93, R2, R93 ;  /* 0x0000005d025d7220 */ /* 0x000fe40000410000 */
[C---:B------:R-:W-:Y:S02]  /*91c0*/  FMUL.FTZ R94, R0.reuse, R94 ;  /* 0x0000005e005e7220 */ /* 0x040fe40000410000 */
[----:B------:R-:W-:Y:S01]  /*91d0*/  FMUL.FTZ R95, R0, R95 ;  /* 0x0000005f005f7220 */ /* 0x000fe20000410000 */
[----:B------:R-:W-:Y:S01]  /*91e0*/  LDSM.16.MT88.4 R28, [R229+0x100] ;  /* 0x00010000e51c783b */ /* 0x000fe20000004200 */
[C---:B------:R-:W-:Y:S02]  /*91f0*/  FMUL.FTZ R96, R2.reuse, R96 ;  /* 0x0000006002607220 */ /* 0x040fe40000410000 */
[----:B------:R-:W-:Y:S02]  /*9200*/  FMUL.FTZ R97, R2, R97 ;  /* 0x0000006102617220 */ /* 0x000fe40000410000 */
[C---:B------:R-:W-:Y:S02]  /*9210*/  FMUL.FTZ R98, R0.reuse, R98 ;  /* 0x0000006200627220 */ /* 0x040fe40000410000 */
[C---:B------:R-:W-:Y:S01]  /*9220*/  FMUL.FTZ R99, R0.reuse, R99 ;  /* 0x0000006300637220 */ /* 0x040fe20000410000 */
[----:B------:R-:W-:Y:S01]  /*9230*/  LDSM.16.MT88.4 R36, [R228+0x100] ;  /* 0x00010000e424783b */ /* 0x000fe20000004200 */
[C---:B-1----:R-:W-:Y:S01]  /*9240*/  FMUL.FTZ R6, R0.reuse, R106 ;  /* 0x0000006a00067220 */ /* 0x042fe20000410000 */
[----:B------:R-:W-:Y:S01]  /*9250*/  F2FP.BF16.PACK_AB R106, R231, R248 ;  /* 0x000000f8e76a723e */ /* 0x000fe200000010ff */
[----:B------:R-:W-:Y:S02]  /*9260*/  FMUL.FTZ R7, R0, R107 ;  /* 0x0000006b00077220 */ /* 0x000fe40000410000 */
[----:B--2---:R-:W-:Y:S01]  /*9270*/  FFMA.FTZ R4, R169, c[0x0][0x2d0], -R101 ;  /* 0x0000b400a9047a23 */ /* 0x004fe20000010865 */
[----:B------:R-:W-:Y:S02]  /*9280*/  MOV R169, R23 ;  /* 0x0000001700a97202 */ /* 0x000fe40000000f00 */
[----:B------:R-:W-:Y:S01]  /*9290*/  LDSM.16.MT88.4 R44, [R225+0x3100] ;  /* 0x00310000e12c783b */ /* 0x000fe20000004200 */
[----:B------:R1:W2:Y:S07]  /*92a0*/  MUFU.EX2 R165, R4 ;  /* 0x0000000400a57308 */ /* 0x0002ae0000000800 */
[----:B------:R-:W4:Y:S08]  /*92b0*/  LDSM.16.MT88.4 R20, [R226+0x100] ;  /* 0x00010000e214783b */ /* 0x000f300000004200 */
[----:B------:R-:W4:Y:S08]  /*92c0*/  LDSM.16.MT88.4 R108, [R226+0x3100] ;  /* 0x00310000e26c783b */ /* 0x000f300000004200 */
[----:B------:R-:W0:Y:S01]  /*92d0*/  LDGDEPBAR ;  /* 0x00000000000079af */ /* 0x000e220000000000 */
[----:B-1----:R-:W-:Y:S01]  /*92e0*/  FMUL.FTZ R4, R2, R104 ;  /* 0x0000006802047220 */ /* 0x002fe20000410000 */
[----:B------:R-:W-:Y:S02]  /*92f0*/  F2FP.BF16.PACK_AB R104, R246, R164 ;  /* 0x000000a4f668723e */ /* 0x000fe400000010ff */
[----:B--2---:R-:W-:Y:S07]  /*9300*/  F2FP.BF16.PACK_AB R107, R165, R155 ;  /* 0x0000009ba56b723e */ /* 0x004fee00000010ff */
[C---:B---3--:R-:W-:Y:S07]  /*9310*/  HMMA.16816.F32.BF16 R4, R104.reuse, R12, R4 ;  /* 0x0000000c6804723c */ /* 0x048fee0000041804 */
        /* <DEDUP_REMOVED lines=8> */
[C---:B------:R-:W-:Y:S01]  /*93a0*/  FMUL.FTZ R15, R0.reuse, R115 ;  /* 0x00000073000f7220 */ /* 0x040fe20000410000 */
[----:B------:R-:W-:Y:S01]  /*93b0*/  MOV R115, R16 ;  /* 0x0000001000737202 */ /* 0x000fe20000000f00 */
[----:B------:R-:W-:Y:S01]  /*93c0*/  FMUL.FTZ R19, R0, R119 ;  /* 0x0000007700137220 */ /* 0x000fe20000410000 */
[----:B------:R-:W-:Y:S01]  /*93d0*/  MOV R125, R113 ;  /* 0x00000071007d7202 */ /* 0x000fe20000000f00 */
[C---:B------:R-:W-:Y:S01]  /*93e0*/  FMUL.FTZ R16, R2.reuse, R116 ;  /* 0x0000007402107220 */ /* 0x040fe20000410000 */
[----:B------:R-:W-:Y:S01]  /*93f0*/  MOV R116, R17 ;  /* 0x0000001100747202 */ /* 0x000fe20000000f00 */
[----:B------:R-:W-:Y:S01]  /*9400*/  FMUL.FTZ R17, R2, R117 ;  /* 0x0000007502117220 */ /* 0x000fe20000410000 */
[C---:B----4-:R-:W-:Y:S03]  /*9410*/  HMMA.16816.F32.BF16 R12, R104.reuse, R20, R12 ;  /* 0x00000014680c723c */ /* 0x050fe6000004180c */
[----:B------:R-:W-:Y:S01]  /*9420*/  MOV R117, R18 ;  /* 0x0000001200757202 */ /* 0x000fe20000000f00 */
[----:B------:R-:W-:Y:S01]  /*9430*/  FMUL.FTZ R18, R0, R118 ;  /* 0x0000007600127220 */ /* 0x000fe20000410000 */
[----:B------:R-:W-:Y:S01]  /*9440*/  MOV R127, R42 ;  /* 0x0000002a007f7202 */ /* 0x000fe20000000f00 */
[C---:B------:R-:W-:Y:S01]  /*9450*/  FMUL.FTZ R24, R2.reuse, R124 ;  /* 0x0000007c02187220 */ /* 0x040fe20000410000 */
[----:B------:R-:W-:Y:S01]  /*9460*/  MOV R135, R117 ;  /* 0x0000007500877202 */ /* 0x000fe20000000f00 */
[C---:B------:R-:W-:Y:S01]  /*9470*/  FMUL.FTZ R20, R2.reuse, R120 ;  /* 0x0000007802147220 */ /* 0x040fe20000410000 */
[----:B------:R-:W-:Y:S02]  /*9480*/  MOV R120, R112 ;  /* 0x0000007000787202 */ /* 0x000fe40000000f00 */
[C---:B------:R-:W-:Y:S03]  /*9490*/  HMMA.16816.F32.BF16 R16, R104.reuse, R22, R16 ;  /* 0x000000166810723c */ /* 0x040fe60000041810 */
[----:B------:R-:W-:Y:S01]  /*94a0*/  FMUL.FTZ R21, R2, R121 ;  /* 0x0000007902157220 */ /* 0x000fe20000410000 */
[----:B------:R-:W-:Y:S01]  /*94b0*/  MOV R121, R102 ;  /* 0x0000006600797202 */ /* 0x000fe20000000f00 */
[--C-:B------:R-:W-:Y:S01]  /*94c0*/  FFMA.FTZ R102, R172, c[0x0][0x2d0], -R153.reuse ;  /* 0x0000b400ac667a23 */ /* 0x100fe20000010899 */
[----:B------:R-:W-:Y:S01]  /*94d0*/  MOV R124, R116 ;  /* 0x00000074007c7202 */ /* 0x000fe20000000f00 */
[C---:B------:R-:W-:Y:S01]  /*94e0*/  FMUL.FTZ R22, R0.reuse, R122 ;  /* 0x0000007a00167220 */ /* 0x040fe20000410000 */
[----:B------:R-:W-:Y:S01]  /*94f0*/  MOV R122, R114 ;  /* 0x00000072007a7202 */ /* 0x000fe20000000f00 */
[C---:B------:R-:W-:Y:S01]  /*9500*/  FMUL.FTZ R23, R0.reuse, R123 ;  /* 0x0000007b00177220 */ /* 0x040fe20000410000 */
[----:B------:R-:W-:Y:S02]  /*9510*/  LDSM.16.MT88.4 R116, [R228+0x3100] ;  /* 0x00310000e474783b */ /* 0x000fe40000004200 */
[----:B------:R-:W-:Y:S01]  /*9520*/  MOV R123, R115 ;  /* 0x00000073007b7202 */ /* 0x000fe20000000f00 */
[C---:B------:R-:W-:Y:S01]  /*9530*/  FMUL.FTZ R42, R0.reuse, R142 ;  /* 0x0000008e002a7220 */ /* 0x040fe20000410000 */
[----:B------:R-:W-:Y:S01]  /*9540*/  MOV R142, R43 ;  /* 0x0000002b008e7202 */ /* 0x000fe20000000f00 */
[----:B------:R-:W-:Y:S01]  /*9550*/  FMUL.FTZ R43, R0, R143 ;  /* 0x0000008f002b7220 */ /* 0x000fe20000410000 */
[C---:B------:R-:W-:Y:S02]  /*9560*/  HMMA.16816.F32.BF16 R20, R104.reuse, R28, R20 ;  /* 0x0000001c6814723c */ /* 0x040fe40000041814 */
[----:B------:R-:W1:Y:S05]  /*9570*/  LDSM.16.MT88.4 R112, [R229+0x3100] ;  /* 0x00310000e570783b */ /* 0x000e6a0000004200 */
[C---:B------:R-:W-:Y:S01]  /*9580*/  FMUL.FTZ R28, R2.reuse, R128 ;  /* 0x00000080021c7220 */ /* 0x040fe20000410000 */
[C---:B------:R-:W-:Y:S04]  /*9590*/  HMMA.16816.F32.BF16 R24, R104.reuse, R30, R24 ;  /* 0x0000001e6818723c */ /* 0x040fe80000041818 */
[C---:B------:R-:W-:Y:S01]  /*95a0*/  FMUL.FTZ R29, R2.reuse, R129 ;  /* 0x00000081021d7220 */ /* 0x040fe20000410000 */
[----:B------:R-:W-:Y:S01]  /*95b0*/  MOV R129, R49 ;  /* 0x0000003100817202 */ /* 0x000fe20000000f00 */
[----:B------:R-:W-:Y:S01]  /*95c0*/  FMUL.FTZ R49, R2, R149 ;  /* 0x0000009502317220 */ /* 0x000fe20000410000 */
[----:B------:R-:W-:Y:S01]  /*95d0*/  MOV R128, R48 ;  /* 0x0000003000807202 */ /* 0x000fe20000000f00 */
[C---:B------:R-:W-:Y:S02]  /*95e0*/  FMUL.FTZ R30, R0.reuse, R130 ;  /* 0x00000082001e7220 */ /* 0x040fe40000410000 */
[----:B------:R2:W-:Y:S02]  /*95f0*/  MUFU.EX2 R130, R102 ;  /* 0x0000006600827308 */ /* 0x0005e40000000800 */
[----:B------:R-:W-:Y:S02]  /*9600*/  FMUL.FTZ R31, R0, R131 ;  /* 0x00000083001f7220 */ /* 0x000fe40000410000 */
[C---:B------:R-:W-:Y:S02]  /*9610*/  FMUL.FTZ R48, R2.reuse, R148 ;  /* 0x0000009402307220 */ /* 0x040fe40000410000 */
[----:B------:R-:W-:Y:S03]  /*9620*/  LDSM.16.MT88.4 R148, [R226+0x5900] ;  /* 0x00590000e294783b */ /* 0x000fe60000004200 */
[C---:B------:R-:W-:Y:S07]  /*9630*/  HMMA.16816.F32.BF16 R28, R104.reuse, R36, R28 ;  /* 0x00000024681c723c */ /* 0x040fee000004181c */
[C---:B------:R-:W-:Y:S01]  /*9640*/  FMUL.FTZ R37, R2.reuse, R137 ;  /* 0x0000008902257220 */ /* 0x040fe20000410000 */
[C---:B------:R-:W-:Y:S04]  /*9650*/  HMMA.16816.F32.BF16 R32, R104.reuse, R38, R32 ;  /* 0x000000266820723c */ /* 0x040fe80000041820 */
[----:B------:R-:W-:Y:S02]  /*9660*/  FMUL.FTZ R36, R2, R136 ;  /* 0x0000008802247220 */ /* 0x000fe40000410000 */
[--C-:B--2---:R-:W-:Y:S02]  /*9670*/  FFMA.FTZ R102, R173, c[0x0][0x2d0], -R153.reuse ;  /* 0x0000b400ad667a23 */ /* 0x104fe40000010899 */
[C---:B------:R-:W-:Y:S02]  /*9680*/  FMUL.FTZ R38, R0.reuse, R138 ;  /* 0x0000008a00267220 */ /* 0x040fe40000410000 */
[----:B------:R2:W-:Y:S02]  /*9690*/  MUFU.EX2 R137, R102 ;  /* 0x0000006600897308 */ /* 0x0005e40000000800 */
[----:B------:R-:W-:Y:S07]  /*96a0*/  FMUL.FTZ R39, R0, R139 ;  /* 0x0000008b00277220 */ /* 0x000fee0000410000 */
[C---:B------:R-:W-:Y:S07]  /*96b0*/  HMMA.16816.F32.BF16 R36, R104.reuse, R44, R36 ;  /* 0x0000002c6824723c */ /* 0x040fee0000041824 */
[C---:B------:R-:W-:Y:S01]  /*96c0*/  FMUL.FTZ R45, R2.reuse, R145 ;  /* 0x00000091022d7220 */ /* 0x040fe20000410000 */
[C---:B------:R-:W-:Y:S04]  /*96d0*/  HMMA.16816.F32.BF16 R40, R104.reuse, R46, R40 ;  /* 0x0000002e6828723c */ /* 0x040fe80000041828 */
[----:B------:R-:W-:Y:S03]  /*96e0*/  FMUL.FTZ R44, R2, R144 ;  /* 0x00000090022c7220 */ /* 0x000fe60000410000 */
[----:B------:R-:W-:Y:S02]  /*96f0*/  FMUL.FTZ R46, R0, R146 ;  /* 0x00000092002e7220 */ /* 0x000fe40000410000 */
[--C-:B--2---:R-:W-:Y:S03]  /*9700*/  FFMA.FTZ R102, R174, c[0x0][0x2d0], -R153.reuse ;  /* 0x0000b400ae667a23 */ /* 0x104fe60000010899 */
[----:B------:R-:W-:Y:S01]  /*9710*/  FMUL.FTZ R47, R0, R147 ;  /* 0x00000093002f7220 */ /* 0x000fe20000410000 */
[----:B------:R2:W-:Y:S06]  /*9720*/  MUFU.EX2 R145, R102 ;  /* 0x0000006600917308 */ /* 0x0005ec0000000800 */
[C---:B------:R-:W-:Y:S08]  /*9730*/  HMMA.16816.F32.BF16 R44, R104.reuse, R108, R44 ;  /* 0x0000006c682c723c */ /* 0x040ff0000004182c */
[C---:B------:R-:W-:Y:S01]  /*9740*/  HMMA.16816.F32.BF16 R48, R104.reuse, R110, R48 ;  /* 0x0000006e6830723c */ /* 0x040fe20000041830 */
[----:B------:R-:W3:Y:S07]  /*9750*/  LDSM.16.MT88.4 R108, [R225+0x6100] ;  /* 0x00610000e16c783b */ /* 0x000eee0000004200 */
[C---:B-1----:R-:W-:Y:S04]  /*9760*/  HMMA.16816.F32.BF16 R52, R104.reuse, R112, R52 ;  /* 0x000000706834723c */ /* 0x042fe80000041834 */
[----:B--2---:R-:W-:Y:S04]  /*9770*/  FFMA.FTZ R102, R175, c[0x0][0x2d0], -R153 ;  /* 0x0000b400af667a23 */ /* 0x004fe80000010899 */
[C---:B------:R-:W-:Y:S01]  /*9780*/  HMMA.16816.F32.BF16 R56, R104.reuse, R114, R56 ;  /* 0x000000726838723c */ /* 0x040fe20000041838 */
[----:B------:R1:W-:Y:S01]  /*9790*/  MUFU.EX2 R139, R102 ;  /* 0x00000066008b7308 */ /* 0x0003e20000000800 */
[----:B------:R-:W2:Y:S06]  /*97a0*/  LDSM.16.MT88.4 R112, [R226+0x6100] ;  /* 0x00610000e270783b */ /* 0x000eac0000004200 */
[C---:B------:R-:W-:Y:S08]  /*97b0*/  HMMA.16816.F32.BF16 R60, R104.reuse, R116, R60 ;  /* 0x00000074683c723c */ /* 0x040ff0000004183c */
[C---:B------:R-:W-:Y:S01]  /*97c0*/  HMMA.16816.F32.BF16 R64, R104.reuse, R118, R64 ;  /* 0x000000766840723c */ /* 0x040fe20000041840 */
[----:B------:R-:W4:Y:S07]  /*97d0*/  LDSM.16.MT88.4 R116, [R229+0x6100] ;  /* 0x00610000e574783b */ /* 0x000f2e0000004200 */
[C---:B---3--:R-:W-:Y:S04]  /*97e0*/  HMMA.16816.F32.BF16 R68, R104.reuse, R108, R68 ;  /* 0x0000006c6844723c */ /* 0x048fe80000041844 */
[--C-:B-1----:R-:W-:Y:S04]  /*97f0*/  FFMA.FTZ R102, R176, c[0x0][0x2d0], -R101.reuse ;  /* 0x0000b400b0667a23 */ /* 0x102fe80000010865 */
[----:B------:R1:W-:Y:S01]  /*9800*/  MUFU.EX2 R132, R102 ;  /* 0x0000006600847308 */ /* 0x0003e20000000800 */
[C---:B------:R-:W-:Y:S01]  /*9810*/  HMMA.16816.F32.BF16 R72, R104.reuse, R110, R72 ;  /* 0x0000006e6848723c */ /* 0x040fe20000041848 */
[----:B------:R-:W3:Y:S07]  /*9820*/  LDSM.16.MT88.4 R108, [R228+0x6100] ;  /* 0x00610000e46c783b */ /* 0x000eee0000004200 */
[C---:B--2---:R-:W-:Y:S08]  /*9830*/  HMMA.16816.F32.BF16 R76, R104.reuse, R112, R76 ;  /* 0x00000070684c723c */ /* 0x044ff0000004184c */
[C---:B------:R-:W-:Y:S01]  /*9840*/  HMMA.16816.F32.BF16 R80, R104.reuse, R114, R80 ;  /* 0x000000726850723c */ /* 0x040fe20000041850 */
[----:B------:R-:W2:Y:S03]  /*9850*/  LDSM.16.MT88.4 R112, [R225+0x900] ;  /* 0x00090000e170783b */ /* 0x000ea60000004200 */
[--C-:B-1----:R-:W-:Y:S04]  /*9860*/  FFMA.FTZ R102, R178, c[0x0][0x2d0], -R101.reuse ;  /* 0x0000b400b2667a23 */ /* 0x102fe80000010865 */
[C---:B----4-:R-:W-:Y:S01]  /*9870*/  HMMA.16816.F32.BF16 R84, R104.reuse, R116, R84 ;  /* 0x000000746854723c */ /* 0x050fe20000041854 */
[----:B------:R1:W4:Y:S07]  /*9880*/  MUFU.EX2 R136, R102 ;  /* 0x0000006600887308 */ /* 0x00032e0000000800 */
[C---:B------:R-:W-:Y:S01]  /*9890*/  HMMA.16816.F32.BF16 R88, R104.reuse, R118, R88 ;  /* 0x000000766858723c */ /* 0x040fe20000041858 */
[----:B------:R-:W2:Y:S07]  /*98a0*/  LDSM.16.MT88.4 R116, [R226+0x900] ;  /* 0x00090000e274783b */ /* 0x000eae0000004200 */
[C---:B---3--:R-:W-:Y:S08]  /*98b0*/  HMMA.16816.F32.BF16 R92, R104.reuse, R108, R92 ;  /* 0x0000006c685c723c */ /* 0x048ff0000004185c */
[----:B------:R-:W-:Y:S01]  /*98c0*/  HMMA.16816.F32.BF16 R96, R104, R110, R96 ;  /* 0x0000006e6860723c */ /* 0x000fe20000041860 */
[----:B------:R-:W3:Y:S03]  /*98d0*/  LDSM.16.MT88.4 R108, [R229+0x900] ;  /* 0x00090000e56c783b */ /* 0x000ee60000004200 */
[--C-:B-1----:R-:W-:Y:S03]  /*98e0*/  FFMA.FTZ R102, R177, c[0x0][0x2d0], -R101.reuse ;  /* 0x0000b400b1667a23 */ /* 0x102fe60000010865 */
[----:B----4-:R-:W-:Y:S01]  /*98f0*/  F2FP.BF16.PACK_AB R105, R136, R132 ;  /* 0x000000848869723e */ /* 0x010fe200000010ff */
[----:B------:R1:W-:Y:S01]  /*9900*/  MUFU.EX2 R144, R102 ;  /* 0x0000006600907308 */ /* 0x0003e20000000800 */
[----:B------:R-:W-:Y:S03]  /*9910*/  F2FP.BF16.PACK_AB R104, R137, R130 ;  /* 0x000000828968723e */ /* 0x000fe600000010ff */
[----:B------:R-:W-:Y:S01]  /*9920*/  F2FP.BF16.PACK_AB R106, R139, R145 ;  /* 0x000000918b6a723e */ /* 0x000fe200000010ff */
[----:B-1----:R-:W-:Y:S05]  /*9930*/  FFMA.FTZ R102, R179, c[0x0][0x2d0], -R101 ;  /* 0x0000b400b3667a23 */ /* 0x002fea0000010865 */
[----:B------:R1:W4:Y:S02]  /*9940*/  MUFU.EX2 R138, R102 ;  /* 0x00000066008a7308 */ /* 0x0003240000000800 */
[--C-:B-1----:R-:W-:Y:S01]  /*9950*/  FFMA.FTZ R102, R183, c[0x0][0x2d0], -R153.reuse ;  /* 0x0000b400b7667a23 */ /* 0x102fe20000010899 */
[----:B----4-:R-:W-:Y:S07]  /*9960*/  F2FP.BF16.PACK_AB R107, R138, R144 ;  /* 0x000000908a6b723e */ /* 0x010fee00000010ff */
[----:B------:R1:W-:Y:S01]  /*9970*/  MUFU.EX2 R141, R102 ;  /* 0x00000066008d7308 */ /* 0x0003e20000000800 */
[C---:B--2---:R-:W-:Y:S08]  /*9980*/  HMMA.16816.F32.BF16 R4, R104.reuse, R112, R4 ;  /* 0x000000706804723c */ /* 0x044ff00000041804 */
[C---:B------:R-:W-:Y:S01]  /*9990*/  HMMA.16816.F32.BF16 R8, R104.reuse, R114, R8 ;  /* 0x000000726808723c */ /* 0x040fe20000041808 */
[----:B------:R-:W2:Y:S07]  /*99a0*/  LDSM.16.MT88.4 R112, [R228+0x900] ;  /* 0x00090000e470783b */ /* 0x000eae0000004200 */
[C---:B------:R-:W-:Y:S04]  /*99b0*/  HMMA.16816.F32.BF16 R12, R104.reuse, R116, R12 ;  /* 0x00000074680c723c */ /* 0x040fe8000004180c */
[--C-:B-1----:R-:W-:Y:S04]  /*99c0*/  FFMA.FTZ R102, R182, c[0x0][0x2d0], -R153.reuse ;  /* 0x0000b400b6667a23 */ /* 0x102fe80000010899 */
[C---:B------:R-:W-:Y:S01]  /*99d0*/  HMMA.16816.F32.BF16 R16, R104.reuse, R118, R16 ;  /* 0x000000766810723c */ /* 0x040fe20000041810 */
[----:B------:R1:W4:Y:S01]  /*99e0*/  MUFU.EX2 R147, R102 ;  /* 0x0000006600937308 */ /* 0x0003220000000800 */
[----:B------:R-:W4:Y:S06]  /*99f0*/  LDSM.16.MT88.4 R116, [R225+0x3900] ;  /* 0x00390000e174783b */ /* 0x000f2c0000004200 */
[C---:B---3--:R-:W-:Y:S08]  /*9a00*/  HMMA.16816.F32.BF16 R20, R104.reuse, R108, R20 ;  /* 0x0000006c6814723c */ /* 0x048ff00000041814 */
[C---:B------:R-:W-:Y:S01]  /*9a10*/  HMMA.16816.F32.BF16 R24, R104.reuse, R110, R24 ;  /* 0x0000006e6818723c */ /* 0x040fe20000041818 */
[----:B------:R-:W3:Y:S07]  /*9a20*/  LDSM.16.MT88.4 R108, [R226+0x3900] ;  /* 0x00390000e26c783b */ /* 0x000eee0000004200 */
[C---:B--2---:R-:W-:Y:S04]  /*9a30*/  HMMA.16816.F32.BF16 R28, R104.reuse, R112, R28 ;  /* 0x00000070681c723c */ /* 0x044fe8000004181c */
[--C-:B-1----:R-:W-:Y:S04]  /*9a40*/  FFMA.FTZ R102, R181, c[0x0][0x2d0], -R153.reuse ;  /* 0x0000b400b5667a23 */ /* 0x102fe80000010899 */
[----:B------:R1:W-:Y:S01]  /*9a50*/  MUFU.EX2 R146, R102 ;  /* 0x0000006600927308 */ /* 0x0003e20000000800 */
[C---:B------:R-:W-:Y:S01]  /*9a60*/  HMMA.16816.F32.BF16 R32, R104.reuse, R114, R32 ;  /* 0x000000726820723c */ /* 0x040fe20000041820 */
[----:B------:R-:W2:Y:S07]  /*9a70*/  LDSM.16.MT88.4 R112, [R229+0x3900] ;  /* 0x00390000e570783b */ /* 0x000eae0000004200 */
[C---:B----4-:R-:W-:Y:S08]  /*9a80*/  HMMA.16816.F32.BF16 R36, R104.reuse, R116, R36 ;  /* 0x000000746824723c */ /* 0x050ff00000041824 */
[C---:B------:R-:W-:Y:S01]  /*9a90*/  HMMA.16816.F32.BF16 R40, R104.reuse, R118, R40 ;  /* 0x000000766828723c */ /* 0x040fe20000041828 */
[----:B------:R-:W4:Y:S03]  /*9aa0*/  LDSM.16.MT88.4 R116, [R228+0x3900] ;  /* 0x00390000e474783b */ /* 0x000f260000004200 */
[----:B-1----:R-:W-:Y:S04]  /*9ab0*/  FFMA.FTZ R102, R180, c[0x0][0x2d0], -R153 ;  /* 0x0000b400b4667a23 */ /* 0x002fe80000010899 */
[C---:B---3--:R-:W-:Y:S01]  /*9ac0*/  HMMA.16816.F32.BF16 R44, R104.reuse, R108, R44 ;  /* 0x0000006c682c723c */ /* 0x048fe2000004182c */
[----:B------:R1:W3:Y:S07]  /*9ad0*/  MUFU.EX2 R131, R102 ;  /* 0x0000006600837308 */ /* 0x0002ee0000000800 */
[C---:B------:R-:W-:Y:S01]  /*9ae0*/  HMMA.16816.F32.BF16 R48, R104.reuse, R110, R48 ;  /* 0x0000006e6830723c */ /* 0x040fe20000041830 */
[----:B------:R-:W3:Y:S07]  /*9af0*/  LDSM.16.MT88.4 R108, [R225+0x6900] ;  /* 0x00690000e16c783b */ /* 0x000eee0000004200 */
[C---:B--2---:R-:W-:Y:S08]  /*9b00*/  HMMA.16816.F32.BF16 R52, R104.reuse, R112, R52 ;  /* 0x000000706834723c */ /* 0x044ff00000041834 */
[C---:B------:R-:W-:Y:S01]  /*9b10*/  HMMA.16816.F32.BF16 R56, R104.reuse, R114, R56 ;  /* 0x000000726838723c */ /* 0x040fe20000041838 */
[----:B------:R-:W2:Y:S03]  /*9b20*/  LDSM.16.MT88.4 R112, [R226+0x6900] ;  /* 0x00690000e270783b */ /* 0x000ea60000004200 */
[--C-:B-1----:R-:W-:Y:S04]  /*9b30*/  FFMA.FTZ R102, R251, c[0x0][0x2d0], -R101.reuse ;  /* 0x0000b400fb667a23 */ /* 0x102fe80000010865 */
[----:B------:R1:W-:Y:S01]  /*9b40*/  MUFU.EX2 R181, R102 ;  /* 0x0000006600b57308 */ /* 0x0003e20000000800 */
[C---:B----4-:R-:W-:Y:S08]  /*9b50*/  HMMA.16816.F32.BF16 R60, R104.reuse, R116, R60 ;  /* 0x00000074683c723c */ /* 0x050ff0000004183c */
[C---:B------:R-:W-:Y:S01]  /*9b60*/  HMMA.16816.F32.BF16 R64, R104.reuse, R118, R64 ;  /* 0x000000766840723c */ /* 0x040fe20000041840 */
[----:B------:R-:W4:Y:S07]  /*9b70*/  LDSM.16.MT88.4 R116, [R229+0x6900] ;  /* 0x00690000e574783b */ /* 0x000f2e0000004200 */
[C---:B---3--:R-:W-:Y:S04]  /*9b80*/  HMMA.16816.F32.BF16 R68, R104.reuse, R108, R68 ;  /* 0x0000006c6844723c */ /* 0x048fe80000041844 */
[--C-:B-1----:R-:W-:Y:S04]  /*9b90*/  FFMA.FTZ R102, R142, c[0x0][0x2d0], -R101.reuse ;  /* 0x0000b4008e667a23 */ /* 0x102fe80000010865 */
[C---:B------:R-:W-:Y:S01]  /*9ba0*/  HMMA.16816.F32.BF16 R72, R104.reuse, R110, R72 ;  /* 0x0000006e6848723c */ /* 0x040fe20000041848 */
[----:B------:R-:W1:Y:S01]  /*9bb0*/  LDSM.16.MT88.4 R108, [R228+0x6900] ;  /* 0x00690000e46c783b */ /* 0x000e620000004200 */
[----:B------:R3:W1:Y:S06]  /*9bc0*/  MUFU.EX2 R180, R102 ;  /* 0x0000006600b47308 */ /* 0x00066c0000000800 */
[C---:B--2---:R-:W-:Y:S08]  /*9bd0*/  HMMA.16816.F32.BF16 R76, R104.reuse, R112, R76 ;  /* 0x00000070684c723c */ /* 0x044ff0000004184c */
[C---:B------:R-:W-:Y:S01]  /*9be0*/  HMMA.16816.F32.BF16 R80, R104.reuse, R114, R80 ;  /* 0x000000726850723c */ /* 0x040fe20000041850 */
[----:B------:R-:W2:Y:S07]  /*9bf0*/  LDSM.16.MT88.4 R112, [R225+0x1100] ;  /* 0x00110000e170783b */ /* 0x000eae0000004200 */
[C---:B----4-:R-:W-:Y:S04]  /*9c00*/  HMMA.16816.F32.BF16 R84, R104.reuse, R116, R84 ;  /* 0x000000746854723c */ /* 0x050fe80000041854 */
[--C-:B---3--:R-:W-:Y:S04]  /*9c10*/  FFMA.FTZ R102, R252, c[0x0][0x2d0], -R101.reuse ;  /* 0x0000b400fc667a23 */ /* 0x108fe80000010865 */
        /* <DEDUP_REMOVED lines=33> */
[--C-:B--2---:R-:W-:Y:S04]  /*9e30*/  FFMA.FTZ R102, R129, c[0x0][0x2d0], -R153.reuse ;  /* 0x0000b40081667a23 */ /* 0x104fe80000010899 */
[C---:B-1----:R-:W-:Y:S01]  /*9e40*/  HMMA.16816.F32.BF16 R44, R104.reuse, R108, R44 ;  /* 0x0000006c682c723c */ /* 0x042fe2000004182c */
[----:B------:R1:W2:Y:S03]  /*9e50*/  MUFU.EX2 R135, R102 ;  /* 0x0000006600877308 */ /* 0x0002a60000000800 */
[--C-:B------:R-:W-:Y:S02]  /*9e60*/  FFMA.FTZ R129, R171, c[0x0][0x2d0], -R153.reuse ;  /* 0x0000b400ab817a23 */ /* 0x100fe40000010899 */
[----:B------:R-:W-:Y:S02]  /*9e70*/  FFMA.FTZ R171, R170, c[0x0][0x2d0], -R153 ;  /* 0x0000b400aaab7a23 */ /* 0x000fe40000010899 */
[C---:B------:R-:W-:Y:S01]  /*9e80*/  HMMA.16816.F32.BF16 R48, R104.reuse, R110, R48 ;  /* 0x0000006e6830723c */ /* 0x040fe20000041830 */
[----:B------:R-:W2:Y:S02]  /*9e90*/  LDSM.16.MT88.4 R108, [R225+0x7100] ;  /* 0x00710000e16c783b */ /* 0x000ea40000004200 */
[----:B------:R4:W-:Y:S05]  /*9ea0*/  MUFU.EX2 R176, R129 ;  /* 0x0000008100b07308 */ /* 0x0009ea0000000800 */
[C---:B---3--:R-:W-:Y:S05]  /*9eb0*/  HMMA.16816.F32.BF16 R52, R104.reuse, R112, R52 ;  /* 0x000000706834723c */ /* 0x048fea0000041834 */
[----:B------:R-:W-:Y:S03]  /*9ec0*/  MUFU.EX2 R171, R171 ;  /* 0x000000ab00ab7308 */ /* 0x000fe60000000800 */
[C---:B------:R-:W-:Y:S01]  /*9ed0*/  HMMA.16816.F32.BF16 R56, R104.reuse, R114, R56 ;  /* 0x000000726838723c */ /* 0x040fe20000041838 */
[----:B------:R-:W3:Y:S03]  /*9ee0*/  LDSM.16.MT88.4 R112, [R226+0x7100] ;  /* 0x00710000e270783b */ /* 0x000ee60000004200 */
[--C-:B-1----:R-:W-:Y:S04]  /*9ef0*/  FFMA.FTZ R102, R128, c[0x0][0x2d0], -R101.reuse ;  /* 0x0000b40080667a23 */ /* 0x102fe80000010865 */
[----:B------:R1:W-:Y:S01]  /*9f00*/  MUFU.EX2 R175, R102 ;  /* 0x0000006600af7308 */ /* 0x0003e20000000800 */
[C---:B----4-:R-:W-:Y:S03]  /*9f10*/  HMMA.16816.F32.BF16 R60, R104.reuse, R116, R60 ;  /* 0x00000074683c723c */ /* 0x050fe6000004183c */
[----:B------:R-:W-:Y:S05]  /*9f20*/  MOV R129, R141 ;  /* 0x0000008d00817202 */ /* 0x000fea0000000f00 */
[C---:B------:R-:W-:Y:S01]  /*9f30*/  HMMA.16816.F32.BF16 R64, R104.reuse, R118, R64 ;  /* 0x000000766840723c */ /* 0x040fe20000041840 */
[----:B------:R-:W4:Y:S07]  /*9f40*/  LDSM.16.MT88.4 R116, [R229+0x7100] ;  /* 0x00710000e574783b */ /* 0x000f2e0000004200 */
[C---:B--2---:R-:W-:Y:S04]  /*9f50*/  HMMA.16816.F32.BF16 R68, R104.reuse, R108, R68 ;  /* 0x0000006c6844723c */ /* 0x044fe80000041844 */
[--C-:B-1----:R-:W-:Y:S04]  /*9f60*/  FFMA.FTZ R102, R127, c[0x0][0x2d0], -R101.reuse ;  /* 0x0000b4007f667a23 */ /* 0x102fe80000010865 */
[C---:B------:R-:W-:Y:S01]  /*9f70*/  HMMA.16816.F32.BF16 R72, R104.reuse, R110, R72 ;  /* 0x0000006e6848723c */ /* 0x040fe20000041848 */
[----:B------:R-:W1:Y:S01]  /*9f80*/  LDSM.16.MT88.4 R108, [R228+0x7100] ;  /* 0x00710000e46c783b */ /* 0x000e620000004200 */
[----:B------:R2:W1:Y:S06]  /*9f90*/  MUFU.EX2 R174, R102 ;  /* 0x0000006600ae7308 */ /* 0x00046c0000000800 */
[C---:B---3--:R-:W-:Y:S08]  /*9fa0*/  HMMA.16816.F32.BF16 R76, R104.reuse, R112, R76 ;  /* 0x00000070684c723c */ /* 0x048ff0000004184c */
        /* <DEDUP_REMOVED lines=10> */
[----:B--2---:R-:W-:Y:S03]  /*a050*/  FFMA.FTZ R102, R125, c[0x0][0x2d0], -R101 ;  /* 0x0000b4007d667a23 */ /* 0x004fe60000010865 */
[----:B------:R-:W-:Y:S02]  /*a060*/  F2FP.BF16.PACK_AB R104, R133, R140 ;  /* 0x0000008c8568723e */ /* 0x000fe400000010ff */
[----:B------:R-:W2:Y:S01]  /*a070*/  LDL.LU R125, [R1] ;  /* 0x00000000017d7983 */ /* 0x000ea20000300800 */
[----:B------:R3:W3:Y:S02]  /*a080*/  MUFU.EX2 R172, R102 ;  /* 0x0000006600ac7308 */ /* 0x0006e40000000800 */
[----:B------:R-:W-:Y:S02]  /*a090*/  F2FP.BF16.PACK_AB R106, R135, R134 ;  /* 0x00000086876a723e */ /* 0x000fe400000010ff */
[----:B------:R-:W-:Y:S01]  /*a0a0*/  F2FP.BF16.PACK_AB R105, R174, R175 ;  /* 0x000000afae69723e */ /* 0x000fe200000010ff */
[--C-:B---3--:R-:W-:Y:S01]  /*a0b0*/  FFMA.FTZ R102, R124, c[0x0][0x2d0], -R153.reuse ;  /* 0x0000b4007c667a23 */ /* 0x108fe20000010899 */
[----:B------:R-:W-:Y:S01]  /*a0c0*/  F2FP.BF16.PACK_AB R107, R172, R173 ;  /* 0x000000adac6b723e */ /* 0x000fe200000010ff */
[----:B------:R-:W3:Y:S03]  /*a0d0*/  LDL.LU R124, [R1+0x4] ;  /* 0x00000400017c7983 */ /* 0x000ee60000300800 */
[----:B------:R1:W-:Y:S03]  /*a0e0*/  MUFU.EX2 R251, R102 ;  /* 0x0000006600fb7308 */ /* 0x0003e60000000800 */
        /* <DEDUP_REMOVED lines=58> */
[C---:B------:R-:W-:Y:S02]  /*a490*/  HMMA.16816.F32.BF16 R4, R104.reuse, R112, R4 ;  /* 0x000000706804723c */ /* 0x040fe40000041804 */
[----:B------:R4:W5:Y:S05]  /*a4a0*/  LDL.LU R159, [R1+0x58] ;  /* 0x00005800019f7983 */ /* 0x00096a0000300800 */
[----:B------:R-:W1:Y:S01]  /*a4b0*/  MUFU.EX2 R170, R153 ;  /* 0x0000009900aa7308 */ /* 0x000e620000000800 */
        /* <DEDUP_REMOVED lines=13> */
[----:B------:R-:W-:Y:S01]  /*a590*/  F2FP.BF16.PACK_AB R154, R170, R171 ;  /* 0x000000abaa9a723e */ /* 0x000fe200000010ff */
        /* <DEDUP_REMOVED lines=142> */
.L_x_24:
[----:B----4-:R-:W2:Y:S04]  /*ae80*/  LDL.LU R2, [R1] ;  /* 0x0000000001027983 */ /* 0x010ea80000300800 */
[----:B------:R-:W3:Y:S01]  /*ae90*/  LDL.LU R4, [R1+0x4] ;  /* 0x0000040001047983 */ /* 0x000ee20000300800 */
[----:B------:R-:W-:-:S02]  /*aea0*/  MOV R41, 0xff800000 ;  /* 0xff80000000297802 */ /* 0x000fc40000000f00 */
[----:B------:R-:W-:Y:S02]  /*aeb0*/  MOV R42, 0xff800000 ;  /* 0xff800000002a7802 */ /* 0x000fe40000000f00 */
[----:B------:R-:W-:Y:S01]  /*aec0*/  PLOP3.LUT P2, PT, PT, PT, PT, 0x8, 0x0 ;  /* 0x000000000000781c */ /* 0x000fe20003f4e170 */
[----:B--2---:R-:W1:Y:S04]  /*aed0*/  SHFL.BFLY PT, R6, R2, 0x2, 0x1f ;  /* 0x0c401f0002067f89 */ /* 0x004e6800000e0000 */
[----:B---3--:R-:W2:Y:S01]  /*aee0*/  SHFL.BFLY PT, R0, R4, 0x2, 0x1f ;  /* 0x0c401f0004007f89 */ /* 0x008ea200000e0000 */
[----:B-1----:R-:W-:Y:S02]  /*aef0*/  FADD.FTZ R6, R6, R2 ;  /* 0x0000000206067221 */ /* 0x002fe40000010000 */
[----:B--2---:R-:W-:-:S03]  /*af00*/  FADD.FTZ R0, R0, R4 ;  /* 0x0000000400007221 */ /* 0x004fc60000010000 */
[----:B------:R-:W1:Y:S04]  /*af10*/  SHFL.BFLY PT, R2, R6, 0x1, 0x1f ;  /* 0x0c201f0006027f89 */ /* 0x000e6800000e0000 */
[----:B------:R-:W2:Y:S01]  /*af20*/  SHFL.BFLY PT, R7, R0, 0x1, 0x1f ;  /* 0x0c201f0000077f89 */ /* 0x000ea200000e0000 */
[----:B-1----:R-:W-:Y:S01]  /*af30*/  FADD.FTZ R6, R6, R2 ;  /* 0x0000000206067221 */ /* 0x002fe20000010000 */
[----:B------:R-:W-:Y:S01]  /*af40*/  MOV R2, RZ ;  /* 0x000000ff00027202 */ /* 0x000fe20000000f00 */
[----:B--2---:R-:W-:-:S03]  /*af50*/  FADD.FTZ R7, R7, R0 ;  /* 0x0000000007077221 */ /* 0x004fc60000010000 */
[----:B------:R-:W-:Y:S02]  /*af60*/  FSETP.NE.FTZ.AND P1, PT, R6, RZ, PT ;  /* 0x000000ff0600720b */ /* 0x000fe40003f35000 */
[----:B------:R-:W-:Y:S02]  /*af70*/  MOV R0, RZ ;  /* 0x000000ff00007202 */ /* 0x000fe40000000f00 */
[----:B------:R-:W-:-:S09]  /*af80*/  FSETP.NE.FTZ.AND P0, PT, R7, RZ, PT ;  /* 0x000000ff0700720b */ /* 0x000fd20003f15000 */
[----:B------:R-:W1:Y:S01]  /*af90*/  @P1 MUFU.RCP R2, R6 ;  /* 0x0000000600021308 */ /* 0x000e620000001000 */
[----:B------:R-:W-:-:S05]  /*afa0*/  @P1 MOV R4, 0x3f317218 ;  /* 0x3f31721800041802 */ /* 0x000fca0000000f00 */
[----:B------:R-:W-:Y:S02]  /*afb0*/  @P1 FMUL.FTZ R5, R4, c[0x0][0x2d0] ;  /* 0x0000b40004051a20 */ /* 0x000fe40000410000 */
[----:B------:R-:W-:Y:S08]  /*afc0*/  @P0 MUFU.RCP R0, R7 ;  /* 0x0000000700000308 */ /* 0x000ff00000001000 */
[----:B------:R-:W2:Y:S01]  /*afd0*/  @P1 MUFU.LG2 R6, R6 ;  /* 0x0000000600061308 */ /* 0x000ea20000000c00 */
[----:B-1----:R-:W-:-:S02]  /*afe0*/  FMUL.FTZ R104, R2, R104 ;  /* 0x0000006802687220 */ /* 0x002fc40000410000 */
[C---:B------:R-:W-:Y:S02]  /*aff0*/  FMUL.FTZ R8, R2.reuse, R105 ;  /* 0x0000006902087220 */ /* 0x040fe40000410000 */
[C---:B------:R-:W-:Y:S02]  /*b000*/  FMUL.FTZ R108, R2.reuse, R108 ;  /* 0x0000006c026c7220 */ /* 0x040fe40000410000 */
[C---:B------:R-:W-:Y:S01]  /*b010*/  FMUL.FTZ R109, R2.reuse, R109 ;  /* 0x0000006d026d7220 */ /* 0x040fe20000410000 */
[----:B------:R-:W1:Y:S01]  /*b020*/  @P0 MUFU.LG2 R7, R7 ;  /* 0x0000000700070308 */ /* 0x000e620000000c00 */
        /* <DEDUP_REMOVED lines=43> */
[----:B------:R-:W-:Y:S01]  /*b2e0*/  FMUL.FTZ R14, R2, R97 ;  /* 0x00000061020e7220 */ /* 0x000fe20000410000 */
[----:B------:R-:W-:Y:S01]  /*b2f0*/  @P0 MOV R2, 0x3f317218 ;  /* 0x3f31721800020802 */ /* 0x000fe20000000f00 */
[----:B--2---:R-:W-:-:S02]  /*b300*/  @P1 FMUL.FTZ R6, R6, 0.69314718246459960938 ;  /* 0x3f31721806061820 */ /* 0x004fc40000410000 */
[----:B-1----:R-:W-:Y:S02]  /*b310*/  @P0 FMUL.FTZ R4, R7, 0.69314718246459960938 ;  /* 0x3f31721807040820 */ /* 0x002fe40000410000 */
[----:B------:R-:W-:Y:S02]  /*b320*/  @P0 FMUL.FTZ R2, R2, c[0x0][0x2d0] ;  /* 0x0000b40002020a20 */ /* 0x000fe40000410000 */
        /* <DEDUP_REMOVED lines=47> */
[----:B------:R-:W-:Y:S02]  /*b620*/  FMUL.FTZ R99, R0, R99 ;  /* 0x0000006300637220 */ /* 0x000fe40000410000 */
[----:B------:R-:W-:Y:S02]  /*b630*/  @P1 FFMA.FTZ R41, R5, R100, R6 ;  /* 0x0000006405291223 */ /* 0x000fe40000010006 */
[----:B------:R-:W-:Y:S02]  /*b640*/  @P0 FFMA.FTZ R42, R2, R3, R4 ;  /* 0x00000003022a0223 */ /* 0x000fe40000010004 */
.L_x_22:
[----:B-1----:R-:W-:Y:S05]  /*b650*/  @P2 BRA `(.L_x_26) ;  /* 0x000016b000002947 */ /* 0x002fea0003800000 */
[----:B------:R-:W2:Y:S01]  /*b660*/  LDL R45, [R1+0x20] ;  /* 0x00002000012d7983 */ /* 0x000ea20000100800 */
[----:B------:R-:W-:Y:S02]  /*b670*/  F2FP.BF16.PACK_AB R8, R8, R104 ;  /* 0x000000680808723e */ /* 0x000fe400000010ff */
[----:B------:R-:W-:Y:S01]  /*b680*/  F2FP.BF16.PACK_AB R5, R107, R106 ;  /* 0x0000006a6b05723e */ /* 0x000fe200000010ff */
[----:B------:R-:W1:Y:S01]  /*b690*/  S2R R44, SR_TID.X ;  /* 0x00000000002c7919 */ /* 0x000e620000002100 */
[----:B------:R-:W-:-:S02]  /*b6a0*/  F2FP.BF16.PACK_AB R6, R109, R108 ;  /* 0x0000006c6d06723e */ /* 0x000fc400000010ff */
[----:B------:R-:W-:Y:S02]  /*b6b0*/  F2FP.BF16.PACK_AB R110, R111, R110 ;  /* 0x0000006e6f6e723e */ /* 0x000fe400000010ff */
[----:B------:R-:W-:Y:S02]  /*b6c0*/  F2FP.BF16.PACK_AB R38, R38, R112 ;  /* 0x000000702626723e */ /* 0x000fe400000010ff */
[----:B------:R-:W-:Y:S02]  /*b6d0*/  F2FP.BF16.PACK_AB R114, R115, R114 ;  /* 0x000000727372723e */ /* 0x000fe400000010ff */
[----:B------:R-:W-:Y:S02]  /*b6e0*/  F2FP.BF16.PACK_AB R7, R117, R116 ;  /* 0x000000747507723e */ /* 0x000fe400000010ff */
[----:B------:R-:W-:Y:S02]  /*b6f0*/  F2FP.BF16.PACK_AB R118, R119, R118 ;  /* 0x000000767776723e */ /* 0x000fe400000010ff */
[----:B------:R-:W-:-:S02]  /*b700*/  F2FP.BF16.PACK_AB R37, R37, R120 ;  /* 0x000000782525723e */ /* 0x000fc400000010ff */
[----:B------:R-:W-:Y:S02]  /*b710*/  F2FP.BF16.PACK_AB R122, R123, R122 ;  /* 0x0000007a7b7a723e */ /* 0x000fe400000010ff */
[----:B------:R-:W-:Y:S02]  /*b720*/  F2FP.BF16.PACK_AB R36, R36, R124 ;  /* 0x0000007c2424723e */ /* 0x000fe400000010ff */
[----:B------:R-:W-:Y:S02]  /*b730*/  F2FP.BF16.PACK_AB R126, R127, R126 ;  /* 0x0000007e7f7e723e */ /* 0x000fe400000010ff */
[----:B------:R-:W-:Y:S02]  /*b740*/  F2FP.BF16.PACK_AB R35, R35, R128 ;  /* 0x000000802323723e */ /* 0x000fe400000010ff */
[----:B------:R-:W-:Y:S02]  /*b750*/  F2FP.BF16.PACK_AB R130, R131, R130 ;  /* 0x000000828382723e */ /* 0x000fe400000010ff */
[----:B-1----:R-:W-:-:S02]  /*b760*/  SHF.R.S32.HI R43, RZ, 0x1f, R44 ;  /* 0x0000001fff2b7819 */ /* 0x002fc4000001142c */
[----:B------:R-:W-:Y:S02]  /*b770*/  F2FP.BF16.PACK_AB R34, R34, R132 ;  /* 0x000000842222723e */ /* 0x000fe400000010ff */
[CC--:B------:R-:W-:Y:S02]  /*b780*/  LEA.HI R2, R43.reuse, R44.reuse, RZ, 0x2 ;  /* 0x0000002c2b027211 */ /* 0x0c0fe400078f10ff */
[----:B------:R-:W-:Y:S02]  /*b790*/  LEA.HI R40, R43, R44, RZ, 0x5 ;  /* 0x0000002c2b287211 */ /* 0x000fe400078f28ff */
[--C-:B------:R-:W-:Y:S02]  /*b7a0*/  SHF.R.S32.HI R4, RZ, 0x2, R2.reuse ;  /* 0x00000002ff047819 */ /* 0x100fe40000011402 */
[----:B------:R-:W-:Y:S02]  /*b7b0*/  SHF.R.S32.HI R0, RZ, 0x1f, R2 ;  /* 0x0000001fff007819 */ /* 0x000fe40000011402 */
[----:B------:R-:W-:-:S02]  /*b7c0*/  SHF.R.S32.HI R39, RZ, 0x5, R40 ;  /* 0x00000005ff277819 */ /* 0x000fc40000011428 */
[----:B------:R-:W-:Y:S02]  /*b7d0*/  LEA.HI R0, R0, R4, RZ, 0x3 ;  /* 0x0000000400007211 */ /* 0x000fe400078f18ff */
[----:B------:R-:W-:Y:S02]  /*b7e0*/  F2FP.BF16.PACK_AB R134, R135, R134 ;  /* 0x000000868786723e */ /* 0x000fe400000010ff */
[----:B------:R-:W-:Y:S02]  /*b7f0*/  LOP3.LUT R0, R0, 0xfffffff8, RZ, 0xc0, !PT ;  /* 0xfffffff800007812 */ /* 0x000fe400078ec0ff */
[----:B------:R-:W-:Y:S02]  /*b800*/  F2FP.BF16.PACK_AB R33, R33, R136 ;  /* 0x000000882121723e */ /* 0x000fe400000010ff */
[----:B------:R-:W-:Y:S01]  /*b810*/  F2FP.BF16.PACK_AB R138, R139, R138 ;  /* 0x0000008a8b8a723e */ /* 0x000fe200000010ff */
[----:B------:R-:W-:Y:S01]  /*b820*/  IMAD.IADD R4, R4, 0x1, -R0 ;  /* 0x0000000104047824 */ /* 0x000fe200078e0a00 */
[----:B------:R-:W-:-:S02]  /*b830*/  LOP3.LUT R0, R2, 0xfffffffc, RZ, 0xc0, !PT ;  /* 0xfffffffc02007812 */ /* 0x000fc400078ec0ff */
[----:B------:R-:W-:Y:S01]  /*b840*/  F2FP.BF16.PACK_AB R32, R32, R140 ;  /* 0x0000008c2020723e */ /* 0x000fe200000010ff */
[C---:B------:R-:W-:Y:S01]  /*b850*/  IMAD.SHL.U32 R2, R4.reuse, 0x40, RZ ;  /* 0x0000004004027824 */ /* 0x040fe200078e00ff */
[----:B------:R-:W-:Y:S01]  /*b860*/  LOP3.LUT R3, R4, 0x1, RZ, 0xc0, !PT ;  /* 0x0000000104037812 */ /* 0x000fe200078ec0ff */
[----:B------:R-:W-:Y:S01]  /*b870*/  IMAD.IADD R26, R44, 0x1, -R0 ;  /* 0x000000012c1a7824 */ /* 0x000fe200078e0a00 */
[----:B------:R-:W-:Y:S02]  /*b880*/  F2FP.BF16.PACK_AB R142, R143, R142 ;  /* 0x0000008e8f8e723e */ /* 0x000fe400000010ff */
[----:B------:R-:W-:Y:S01]  /*b890*/  LOP3.LUT R0, R2, 0x1c0, RZ, 0xc0, !PT ;  /* 0x000001c002007812 */ /* 0x000fe200078ec0ff */
[----:B------:R-:W-:Y:S01]  /*b8a0*/  IMAD R2, R39, 0x200, R26 ;  /* 0x0000020027027824 */ /* 0x000fe200078e021a */
[----:B------:R-:W-:Y:S02]  /*b8b0*/  ISETP.NE.U32.AND P0, PT, R3, 0x1, PT ;  /* 0x000000010300780c */ /* 0x000fe40003f05070 */
[----:B------:R-:W-:-:S02]  /*b8c0*/  LEA.HI R0, R0, R0, RZ, 0x1d ;  /* 0x0000000000007211 */ /* 0x000fc400078fe8ff */
[----:B------:R-:W-:Y:S01]  /*b8d0*/  R2P PR, R4, 0x6 ;  /* 0x0000000604007804 */ /* 0x000fe20000000000 */
[----:B------:R-:W-:Y:S01]  /*b8e0*/  IMAD.MOV.U32 R4, RZ, RZ, 0x20 ;  /* 0x00000020ff047424 */ /* 0x000fe200078e00ff */
[----:B------:R-:W-:Y:S01]  /*b8f0*/  F2FP.BF16.PACK_AB R31, R31, R144 ;  /* 0x000000901f1f723e */ /* 0x000fe200000010ff */
[----:B------:R-:W-:Y:S01]  /*b900*/  IMAD.U32 R0, R2, 0x2, R0 ;  /* 0x0000000202007824 */ /* 0x000fe200078e0000 */
[----:B------:R-:W-:Y:S02]  /*b910*/  F2FP.BF16.PACK_AB R146, R147, R146 ;  /* 0x000000929392723e */ /* 0x000fe400000010ff */
[----:B------:R-:W-:Y:S01]  /*b920*/  SEL R4, R4, 0xffffffe0, !P1 ;  /* 0xffffffe004047807 */ /* 0x000fe20004800000 */
[----:B------:R-:W-:Y:S01]  /*b930*/  IMAD.SHL.U32 R0, R0, 0x2, RZ ;  /* 0x0000000200007824 */ /* 0x000fe200078e00ff */
[----:B------:R-:W-:Y:S01]  /*b940*/  BAR.SYNC.DEFER_BLOCKING 0x1, 0x100 ;  /* 0x0044000000007b1d */ /* 0x000fe20000010000 */
[----:B------:R-:W-:Y:S02]  /*b950*/  F2FP.BF16.PACK_AB R30, R30, R148 ;  /* 0x000000941e1e723e */ /* 0x000fe400000010ff */
[----:B------:R-:W-:-:S02]  /*b960*/  F2FP.BF16.PACK_AB R150, R151, R150 ;  /* 0x000000969796723e */ /* 0x000fc400000010ff */
[C---:B------:R-:W-:Y:S02]  /*b970*/  IADD3 R3, R0.reuse, 0x80, RZ ;  /* 0x0000008000037810 */ /* 0x040fe40007ffe0ff */
[C---:B------:R-:W-:Y:S02]  /*b980*/  IADD3 R2, R0.reuse, 0x70, RZ ;  /* 0x0000007000027810 */ /* 0x040fe40007ffe0ff */
[----:B------:R-:W-:Y:S01]  /*b990*/  @P0 IADD3 R2, R3, 0x10, RZ ;  /* 0x0000001003020810 */ /* 0x000fe20007ffe0ff */
[----:B------:R-:W-:Y:S01]  /*b9a0*/  IMAD.IADD R3, R0, 0x1, R4 ;  /* 0x0000000100037824 */ /* 0x000fe200078e0204 */
[----:B------:R-:W-:Y:S02]  /*b9b0*/  F2FP.BF16.PACK_AB R29, R29, R52 ;  /* 0x000000341d1d723e */ /* 0x000fe400000010ff */
[----:B------:R-:W-:Y:S02]  /*b9c0*/  F2FP.BF16.PACK_AB R54, R55, R54 ;  /* 0x000000363736723e */ /* 0x000fe400000010ff */
[----:B------:R-:W-:-:S02]  /*b9d0*/  F2FP.BF16.PACK_AB R28, R28, R56 ;  /* 0x000000381c1c723e */ /* 0x000fc400000010ff */
[----:B------:R-:W-:Y:S02]  /*b9e0*/  F2FP.BF16.PACK_AB R58, R59, R58 ;  /* 0x0000003a3b3a723e */ /* 0x000fe400000010ff */
[----:B------:R-:W-:Y:S02]  /*b9f0*/  F2FP.BF16.PACK_AB R27, R27, R60 ;  /* 0x0000003c1b1b723e */ /* 0x000fe400000010ff */
[----:B------:R-:W-:Y:S02]  /*ba00*/  F2FP.BF16.PACK_AB R62, R63, R62 ;  /* 0x0000003e3f3e723e */ /* 0x000fe400000010ff */
[----:B------:R-:W-:Y:S01]  /*ba10*/  F2FP.BF16.PACK_AB R25, R25, R64 ;  /* 0x000000401919723e */ /* 0x000fe200000010ff */
[----:B------:R1:W-:Y:S01]  /*ba20*/  STS [R0+0x80], R8 ;  /* 0x0000800800007388 */ /* 0x0003e20000000800 */
[----:B------:R-:W-:Y:S02]  /*ba30*/  F2FP.BF16.PACK_AB R67, R67, R66 ;  /* 0x000000424343723e */ /* 0x000fe400000010ff */
[----:B------:R-:W-:Y:S01]  /*ba40*/  F2FP.BF16.PACK_AB R24, R24, R68 ;  /* 0x000000441818723e */ /* 0x000fe200000010ff */
[----:B------:R-:W-:Y:S01]  /*ba50*/  STS [R0+0x480], R5 ;  /* 0x0004800500007388 */ /* 0x000fe20000000800 */
[----:B------:R-:W-:-:S02]  /*ba60*/  F2FP.BF16.PACK_AB R23, R23, R70 ;  /* 0x000000461717723e */ /* 0x000fc400000010ff */
[----:B------:R-:W-:Y:S01]  /*ba70*/  F2FP.BF16.PACK_AB R22, R22, R72 ;  /* 0x000000481616723e */ /* 0x000fe200000010ff */
[----:B------:R3:W-:Y:S01]  /*ba80*/  STS [R2], R6 ;  /* 0x0000000602007388 */ /* 0x0007e20000000800 */
[----:B------:R-:W-:Y:S02]  /*ba90*/  F2FP.BF16.PACK_AB R21, R21, R74 ;  /* 0x0000004a1515723e */ /* 0x000fe400000010ff */
[----:B------:R-:W-:Y:S01]  /*baa0*/  F2FP.BF16.PACK_AB R20, R20, R76 ;  /* 0x0000004c1414723e */ /* 0x000fe200000010ff */
[----:B------:R-:W-:Y:S01]  /*bab0*/  STS [R2+0x400], R110 ;  /* 0x0004006e02007388 */ /* 0x000fe20000000800 */
        /* <DEDUP_REMOVED lines=8> */
[----:B-1----:R-:W-:Y:S01]  /*bb40*/  IMAD.MOV.U32 R8, RZ, RZ, 0x40 ;  /* 0x00000040ff087424 */ /* 0x002fe200078e00ff */
[----:B------:R-:W-:Y:S02]  /*bb50*/  F2FP.BF16.PACK_AB R11, R11, R90 ;  /* 0x0000005a0b0b723e */ /* 0x000fe400000010ff */
[----:B------:R-:W-:Y:S02]  /*bb60*/  F2FP.BF16.PACK_AB R9, R9, R92 ;  /* 0x0000005c0909723e */ /* 0x000fe400000010ff */
[----:B------:R-:W-:-:S02]  /*bb70*/  F2FP.BF16.PACK_AB R15, R15, R94 ;  /* 0x0000005e0f0f723e */ /* 0x000fc400000010ff */
[----:B------:R-:W-:Y:S02]  /*bb80*/  F2FP.BF16.PACK_AB R14, R14, R96 ;  /* 0x000000600e0e723e */ /* 0x000fe400000010ff */
[----:B---3--:R-:W-:Y:S01]  /*bb90*/  SEL R6, R8, 0xffffffc0, !P2 ;  /* 0xffffffc008067807 */ /* 0x008fe20005000000 */
[----:B------:R-:W-:Y:S01]  /*bba0*/  IMAD.IADD R8, R4, 0x1, R2 ;  /* 0x0000000104087824 */ /* 0x000fe200078e0202 */
[----:B------:R-:W-:Y:S02]  /*bbb0*/  F2FP.BF16.PACK_AB R10, R99, R98 ;  /* 0x00000062630a723e */ /* 0x000fe400000010ff */
[----:B------:R-:W-:Y:S01]  /*bbc0*/  ISETP.NE.U32.AND P0, PT, RZ, c[0x0][0x500], PT ;  /* 0x00014000ff007a0c */ /* 0x000fe20003f05070 */
[----:B------:R-:W-:Y:S01]  /*bbd0*/  IMAD.IADD R5, R0, 0x1, R6 ;  /* 0x0000000100057824 */ /* 0x000fe200078e0206 */
[----:B------:R1:W-:Y:S01]  /*bbe0*/  STS [R8], R7 ;  /* 0x0000000708007388 */ /* 0x0003e20000000800 */
[----:B------:R-:W-:Y:S01]  /*bbf0*/  IMAD.IADD R4, R6, 0x1, R3 ;  /* 0x0000000106047824 */ /* 0x000fe200078e0203 */
[----:B------:R-:W-:-:S02]  /*bc00*/  ISETP.NE.AND.EX P0, PT, RZ, c[0x0][0x504], PT, P0 ;  /* 0x00014100ff007a0c */ /* 0x000fc40003f05300 */
[----:B------:R-:W-:Y:S01]  /*bc10*/  STS [R8+0x400], R118 ;  /* 0x0004007608007388 */ /* 0x000fe20000000800 */
[----:B------:R-:W-:-:S03]  /*bc20*/  ISETP.NE.U32.AND P1, PT, RZ, c[0x0][0x508], PT ;  /* 0x00014200ff007a0c */ /* 0x000fc60003f25070 */
[----:B------:R-:W-:Y:S01]  /*bc30*/  STS [R5+0x80], R37 ;  /* 0x0000802505007388 */ /* 0x000fe20000000800 */
[----:B------:R-:W-:-:S03]  /*bc40*/  ISETP.NE.AND.EX P1, PT, RZ, c[0x0][0x50c], PT, P1 ;  /* 0x00014300ff007a0c */ /* 0x000fc60003f25310 */
[----:B------:R-:W-:Y:S01]  /*bc50*/  STS [R5+0x480], R122 ;  /* 0x0004807a05007388 */ /* 0x000fe20000000800 */
[----:B-1----:R-:W-:Y:S02]  /*bc60*/  IMAD.IADD R7, R6, 0x1, R2 ;  /* 0x0000000106077824 */ /* 0x002fe400078e0202 */
[----:B------:R-:W-:-:S03]  /*bc70*/  IMAD.IADD R6, R8, 0x1, R6 ;  /* 0x0000000108067824 */ /* 0x000fc600078e0206 */
[----:B------:R-:W-:Y:S04]  /*bc80*/  STS [R7], R36 ;  /* 0x0000002407007388 */ /* 0x000fe80000000800 */
[----:B------:R-:W-:Y:S04]  /*bc90*/  STS [R7+0x400], R126 ;  /* 0x0004007e07007388 */ /* 0x000fe80000000800 */
[----:B------:R-:W-:Y:S04]  /*bca0*/  STS [R4+0x80], R35 ;  /* 0x0000802304007388 */ /* 0x000fe80000000800 */
[----:B------:R-:W-:Y:S04]  /*bcb0*/  STS [R4+0x480], R130 ;  /* 0x0004808204007388 */ /* 0x000fe80000000800 */
[----:B------:R-:W-:Y:S04]  /*bcc0*/  STS [R6], R34 ;  /* 0x0000002206007388 */ /* 0x000fe80000000800 */
        /* <DEDUP_REMOVED lines=20> */
[----:B------:R1:W-:Y:S04]  /*be10*/  STS [R2+0x8400], R21 ;  /* 0x0084001502007388 */ /* 0x0003e80000000800 */
[----:B------:R-:W-:Y:S04]  /*be20*/  STS [R3+0x8080], R20 ;  /* 0x0080801403007388 */ /* 0x000fe80000000800 */
[----:B------:R-:W-:Y:S04]  /*be30*/  STS [R3+0x8480], R19 ;  /* 0x0084801303007388 */ /* 0x000fe80000000800 */
[----:B------:R-:W-:Y:S04]  /*be40*/  STS [R8+0x8000], R18 ;  /* 0x0080001208007388 */ /* 0x000fe80000000800 */
[----:B------:R-:W-:Y:S04]  /*be50*/  STS [R8+0x8400], R17 ;  /* 0x0084001108007388 */ /* 0x000fe80000000800 */
[----:B------:R-:W-:Y:S04]  /*be60*/  STS [R5+0x8080], R16 ;  /* 0x0080801005007388 */ /* 0x000fe80000000800 */
[----:B------:R-:W-:Y:S01]  /*be70*/  STS [R5+0x8480], R13 ;  /* 0x0084800d05007388 */ /* 0x000fe20000000800 */
[----:B-1----:R-:W-:-:S03]  /*be80*/  IMAD.MOV.U32 R2, RZ, RZ, 0x4 ;  /* 0x00000004ff027424 */ /* 0x002fc600078e00ff */
[----:B------:R-:W-:Y:S04]  /*be90*/  STS [R7+0x8000], R12 ;  /* 0x0080000c07007388 */ /* 0x000fe80000000800 */
[----:B------:R-:W-:Y:S04]  /*bea0*/  STS [R7+0x8400], R11 ;  /* 0x0084000b07007388 */ /* 0x000fe80000000800 */
[----:B------:R2:W-:Y:S04]  /*beb0*/  STS [R4+0x8080], R9 ;  /* 0x0080800904007388 */ /* 0x0005e80000000800 */
[----:B------:R1:W-:Y:S04]  /*bec0*/  STS [R4+0x8480], R15 ;  /* 0x0084800f04007388 */ /* 0x0003e80000000800 */
[----:B------:R1:W-:Y:S04]  /*bed0*/  STS [R6+0x8000], R14 ;  /* 0x0080000e06007388 */ /* 0x0003e80000000800 */
[----:B------:R1:W-:Y:S01]  /*bee0*/  STS [R6+0x8400], R10 ;  /* 0x0084000a06007388 */ /* 0x0003e20000000800 */
[----:B--2---:R-:W-:-:S03]  /*bef0*/  IMAD.WIDE R8, R45, R2, c[0x0][0x500] ;  /* 0x000140002d087625 */ /* 0x004fc600078e0202 */
[----:B------:R-:W-:Y:S06]  /*bf00*/  BAR.SYNC.DEFER_BLOCKING 0x1, 0x100 ;  /* 0x0044000000007b1d */ /* 0x000fec0000010000 */
[----:B------:R-:W2:Y:S01]  /*bf10*/  @P0 LDG.E R0, [R8.64] ;  /* 0x0000000408000981 */ /* 0x000ea2000c1e1900 */
[----:B------:R-:W-:Y:S02]  /*bf20*/  IMAD.MOV.U32 R24, RZ, RZ, c[0x0][0x388] ;  /* 0x0000e200ff187624 */ /* 0x000fe400078e00ff */
[----:B------:R-:W-:-:S05]  /*bf30*/  @P1 IMAD.WIDE R2, R45, R2, c[0x0][0x508] ;  /* 0x000142002d021625 */ /* 0x000fca00078e0202 */
[----:B------:R3:W5:Y:S02]  /*bf40*/  @P1 LDG.E R24, [R2.64] ;  /* 0x0000000402181981 */ /* 0x000764000c1e1900 */
[----:B---3--:R-:W-:Y:S02]  /*bf50*/  CS2R R2, SRZ ;  /* 0x0000000000027805 */ /* 0x008fe4000001ff00 */
[--C-:B--2---:R-:W-:Y:S01]  /*bf60*/  @P0 SHF.R.S32.HI R3, RZ, 0x1f, R0.reuse ;  /* 0x0000001fff030819 */ /* 0x104fe20000011400 */
[----:B------:R-:W-:Y:S01]  /*bf70*/  @P0 IMAD.MOV.U32 R2, RZ, RZ, R0 ;  /* 0x000000ffff020224 */ /* 0x000fe200078e0000 */
[----:B------:R-:W-:Y:S05]  /*bf80*/  @P1 BRA `(.L_x_27) ;  /* 0x0000004000001947 */ /* 0x000fea0003800000 */
[----:B-1----:R-:W-:Y:S05]  /*bf90*/  @!P0 BRA `(.L_x_27) ;  /* 0x0000003000008947 */ /* 0x002fea0003800000 */
[----:B------:R-:W2:Y:S04]  /*bfa0*/  LDG.E R4, [R8.64] ;  /* 0x0000000408047981 */ /* 0x000ea8000c1e1900 */
[----:B------:R-:W2:Y:S02]  /*bfb0*/  LDG.E R0, [R8.64+0x4] ;  /* 0x0000040408007981 */ /* 0x000ea4000c1e1900 */
[----:B--2--5:R-:W-:-:S02]  /*bfc0*/  IADD3 R24, -R4, R0, RZ ;  /* 0x0000000004187210 */ /* 0x024fc40007ffe1ff */
.L_x_27:
[----:B-1----:R-:W-:Y:S01]  /*bfd0*/  LOP3.LUT R0, R40, 0xffffffe0, RZ, 0xc0, !PT ;  /* 0xffffffe028007812 */ /* 0x002fe200078ec0ff */
[----:B------:R-:W1:Y:S01]  /*bfe0*/  S2R R20, SR_CTAID.X ;  /* 0x0000000000147919 */ /* 0x000e620000002500 */
[----:B------:R-:W-:Y:S01]  /*bff0*/  SHF.R.S32.HI R4, RZ, 0x1f, R39 ;  /* 0x0000001fff047819 */ /* 0x000fe20000011427 */
[----:B------:R-:W-:Y:S01]  /*c000*/  IMAD.MOV.U32 R7, RZ, RZ, c[0x0][0x4e8] ;  /* 0x00013a00ff077624 */ /* 0x000fe200078e00ff */
[----:B------:R-:W-:Y:S01]  /*c010*/  LEA.HI R16, R43, R44, RZ, 0x3 ;  /* 0x0000002c2b107211 */ /* 0x000fe200078f18ff */
[----:B------:R-:W-:Y:S01]  /*c020*/  IMAD.IADD R0, R44, 0x1, -R0 ;  /* 0x000000012c007824 */ /* 0x000fe200078e0a00 */
[----:B------:R-:W2:Y:S01]  /*c030*/  S2R R11, SR_CTAID.Y ;  /* 0x00000000000b7919 */ /* 0x000ea20000002600 */
[----:B------:R-:W-:Y:S01]  /*c040*/  LEA.HI R4, R4, R39, RZ, 0x3 ;  /* 0x0000002704047211 */ /* 0x000fe200078f18ff */
[----:B-----5:R-:W-:Y:S01]  /*c050*/  IMAD R24, R24, c[0x0][0x4e8], RZ ;  /* 0x00013a0018187a24 */ /* 0x020fe200078e02ff */
[----:B------:R-:W-:Y:S01]  /*c060*/  ISETP.NE.AND P1, PT, R7, 0x1, PT ;  /* 0x000000010700780c */ /* 0x000fe20003f25270 */
[----:B------:R-:W-:Y:S01]  /*c070*/  BSSY B0, `(.L_x_28) ;  /* 0x0000081000007945 */ /* 0x000fe20003800000 */
[----:B------:R-:W-:-:S02]  /*c080*/  SHF.R.S32.HI R6, RZ, 0x1f, R0 ;  /* 0x0000001fff067819 */ /* 0x000fc40000011400 */
[----:B------:R-:W-:Y:S02]  /*c090*/  LOP3.LUT R5, R4, 0xffffff8, RZ, 0xc0, !PT ;  /* 0x0ffffff804057812 */ /* 0x000fe400078ec0ff */
[----:B------:R-:W-:Y:S02]  /*c0a0*/  LEA.HI R4, R26, R26, RZ, 0x1 ;  /* 0x0000001a1a047211 */ /* 0x000fe400078f08ff */
[----:B------:R-:W-:Y:S02]  /*c0b0*/  LEA.HI R6, R6, R0, RZ, 0x2 ;  /* 0x0000000006067211 */ /* 0x000fe400078f10ff */
[----:B------:R-:W-:Y:S02]  /*c0c0*/  IADD3 R7, R39, -R5, RZ ;  /* 0x8000000527077210 */ /* 0x000fe40007ffe0ff */
[----:B------:R-:W-:Y:S02]  /*c0d0*/  LOP3.LUT R4, R4, 0x1ffffffe, RZ, 0xc0, !PT ;  /* 0x1ffffffe04047812 */ /* 0x000fe400078ec0ff */
[----:B------:R-:W-:Y:S01]  /*c0e0*/  SHF.R.S32.HI R5, RZ, 0x2, R6 ;  /* 0x00000002ff057819 */ /* 0x000fe20000011406 */
[----:B------:R-:W-:Y:S01]  /*c0f0*/  IMAD R6, R3, c[0x0][0x3a0], RZ ;  /* 0x0000e80003067a24 */ /* 0x000fe200078e02ff */
[----:B------:R-:W-:Y:S01]  /*c100*/  LOP3.LUT P2, RZ, R0, 0x3, RZ, 0xc0, !PT ;  /* 0x0000000300ff7812 */ /* 0x000fe2000784c0ff */
[----:B------:R-:W-:Y:S01]  /*c110*/  IMAD.IADD R0, R26, 0x1, -R4 ;  /* 0x000000011a007824 */ /* 0x000fe200078e0a04 */
[----:B------:R-:W-:Y:S01]  /*c120*/  LOP3.LUT R4, R16, 0xfffffff8, RZ, 0xc0, !PT ;  /* 0xfffffff810047812 */ /* 0x000fe200078ec0ff */
[----:B------:R-:W-:Y:S01]  /*c130*/  IMAD R17, R7, 0x10, R5 ;  /* 0x0000001007117824 */ /* 0x000fe200078e0205 */
[----:B------:R-:W-:Y:S01]  /*c140*/  SEL R14, R45, RZ, !P0 ;  /* 0x000000ff2d0e7207 */ /* 0x000fe20004000000 */
[----:B------:R-:W-:Y:S01]  /*c150*/  IMAD R6, R2, c[0x0][0x3a4], R6 ;  /* 0x0000e90002067a24 */ /* 0x000fe200078e0206 */
[----:B------:R-:W-:Y:S01]  /*c160*/  IADD3 R15, -R4, R44, RZ ;  /* 0x0000002c040f7210 */ /* 0x000fe20007ffe1ff */
[----:B------:R-:W-:Y:S01]  /*c170*/  IMAD R0, R0, 0x8, R17 ;  /* 0x0000000800007824 */ /* 0x000fe200078e0211 */
[----:B--2---:R-:W-:Y:S01]  /*c180*/  SHF.R.S32.HI R10, RZ, 0x1f, R11 ;  /* 0x0000001fff0a7819 */ /* 0x004fe2000001140b */
[----:B------:R-:W-:Y:S01]  /*c190*/  IMAD.WIDE.U32 R4, R2, c[0x0][0x3a0], RZ ;  /* 0x0000e80002047a25 */ /* 0x000fe200078e00ff */
[----:B------:R-:W-:-:S02]  /*c1a0*/  SHF.R.S32.HI R16, RZ, 0x3, R16 ;  /* 0x00000003ff107819 */ /* 0x000fc40000011410 */
[----:B------:R-:W-:Y:S01]  /*c1b0*/  LEA.HI R19, R43, R44, RZ, 0x6 ;  /* 0x0000002c2b137211 */ /* 0x000fe200078f30ff */
[----:B-1----:R-:W-:Y:S01]  /*c1c0*/  IMAD R7, R20, 0x80, R0 ;  /* 0x0000008014077824 */ /* 0x002fe200078e0200 */
[----:B------:R-:W-:Y:S01]  /*c1d0*/  LEA R13, R15, R16, 0x5 ;  /* 0x000000100f0d7211 */ /* 0x000fe200078e28ff */
[----:B------:R-:W-:Y:S01]  /*c1e0*/  IMAD.WIDE.U32 R8, R11, c[0x0][0x490], R2 ;  /* 0x000124000b087a25 */ /* 0x000fe200078e0002 */
[----:B------:R-:W-:-:S03]  /*c1f0*/  IADD3 R3, R5, R6, RZ ;  /* 0x0000000605037210 */ /* 0x000fc60007ffe0ff */
[----:B------:R-:W-:-:S04]  /*c200*/  @P1 IMAD.HI.U32 R6, R7, c[0x0][0x4ec], RZ ;  /* 0x00013b0007061a27 */ /* 0x000fc800078e00ff */
[C---:B------:R-:W-:Y:S02]  /*c210*/  IMAD R5, R10.reuse, c[0x0][0x490], RZ ;  /* 0x000124000a057a24 */ /* 0x040fe400078e02ff */
[----:B------:R-:W-:Y:S01]  /*c220*/  IMAD.MOV.U32 R0, RZ, RZ, R7 ;  /* 0x000000ffff007224 */ /* 0x000fe200078e0007 */
[----:B------:R-:W-:Y:S01]  /*c230*/  @P1 SHF.R.U32.HI R0, RZ, c[0x0][0x4f0], R6 ;  /* 0x00013c00ff001a19 */ /* 0x000fe20000011606 */
[----:B------:R-:W-:Y:S02]  /*c240*/  IMAD R5, R11, c[0x0][0x494], R5 ;  /* 0x000125000b057a24 */ /* 0x000fe400078e0205 */
[----:B------:R-:W-:Y:S01]  /*c250*/  IMAD.MOV.U32 R2, RZ, RZ, R4 ;  /* 0x000000ffff027224 */ /* 0x000fe200078e0004 */
[----:B------:R-:W-:Y:S01]  /*c260*/  SHF.R.S32.HI R4, RZ, 0x1f, R45 ;  /* 0x0000001fff047819 */ /* 0x000fe2000001142d */
[----:B------:R-:W-:Y:S01]  /*c270*/  IMAD R10, R10, c[0x0][0x3e8], RZ ;  /* 0x0000fa000a0a7a24 */ /* 0x000fe200078e02ff */
[----:B------:R-:W-:Y:S01]  /*c280*/  IADD3 R5, R9, R5, RZ ;  /* 0x0000000509057210 */ /* 0x000fe20007ffe0ff */
[----:B------:R-:W-:Y:S01]  /*c290*/  IMAD.MOV R6, RZ, RZ, -R0 ;  /* 0x000000ffff067224 */ /* 0x000fe200078e0a00 */
[----:B------:R-:W-:Y:S01]  /*c2a0*/  SEL R12, R4, RZ, !P0 ;  /* 0x000000ff040c7207 */ /* 0x000fe20004000000 */
[----:B------:R-:W-:Y:S01]  /*c2b0*/  IMAD.MOV.U32 R4, RZ, RZ, R8 ;  /* 0x000000ffff047224 */ /* 0x000fe200078e0008 */
[----:B------:R-:W-:Y:S01]  /*c2c0*/  SHF.R.S32.HI R9, RZ, 0x1f, R0 ;  /* 0x0000001fff097819 */ /* 0x000fe20000011400 */
[----:B------:R-:W-:-:S02]  /*c2d0*/  IMAD R10, R11, c[0x0][0x3ec], R10 ;  /* 0x0000fb000b0a7a24 */ /* 0x000fc400078e020a */
[----:B------:R-:W-:-:S04]  /*c2e0*/  IMAD.WIDE.U32 R2, R11, c[0x0][0x3e8], R2 ;  /* 0x0000fa000b027a25 */ /* 0x000fc800078e0002 */
[----:B------:R-:W-:Y:S01]  /*c2f0*/  IMAD R8, R6, c[0x0][0x4e8], R7 ;  /* 0x00013a0006087a24 */ /* 0x000fe200078e0207 */
[----:B------:R-:W-:Y:S01]  /*c300*/  IADD3 R3, R3, R10, RZ ;  /* 0x0000000a03037210 */ /* 0x000fe20007ffe0ff */
[----:B------:R-:W-:Y:S02]  /*c310*/  IMAD R6, R12, c[0x0][0x498], RZ ;  /* 0x000126000c067a24 */ /* 0x000fe400078e02ff */
[----:B------:R-:W-:Y:S01]  /*c320*/  IMAD.WIDE.U32 R4, R14, c[0x0][0x498], R4 ;  /* 0x000126000e047a25 */ /* 0x000fe200078e0004 */
[----:B------:R-:W-:-:S03]  /*c330*/  SHF.R.S32.HI R10, RZ, 0x1f, R8 ;  /* 0x0000001fff0a7819 */ /* 0x000fc60000011408 */
[----:B------:R-:W-:Y:S01]  /*c340*/  IMAD R6, R14, c[0x0][0x49c], R6 ;  /* 0x000127000e067a24 */ /* 0x000fe200078e0206 */
[----:B------:R-:W-:Y:S01]  /*c350*/  IADD3 R4, P0, R0, R4, RZ ;  /* 0x0000000400047210 */ /* 0x000fe20007f1e0ff */
[----:B------:R-:W-:Y:S02]  /*c360*/  IMAD R10, R10, c[0x0][0x488], RZ ;  /* 0x000122000a0a7a24 */ /* 0x000fe400078e02ff */
[----:B------:R-:W-:Y:S01]  /*c370*/  IMAD R13, R20, 0x80, R13 ;  /* 0x00000080140d7824 */ /* 0x000fe200078e020d */
[----:B------:R-:W-:Y:S01]  /*c380*/  IADD3.X R5, R9, R5, R6, P0, !PT ;  /* 0x0000000509057210 */ /* 0x000fe200007fe406 */
[----:B------:R-:W-:Y:S02]  /*c390*/  IMAD.SHL.U32 R18, R16, 0x40, RZ ;  /* 0x0000004010127824 */ /* 0x000fe400078e00ff */
[C---:B------:R-:W-:Y:S02]  /*c3a0*/  IMAD R10, R8.reuse, c[0x0][0x48c], R10 ;  /* 0x00012300080a7a24 */ /* 0x040fe400078e020a */
[----:B------:R-:W-:Y:S01]  /*c3b0*/  IMAD.WIDE.U32 R4, R8, c[0x0][0x488], R4 ;  /* 0x0001220008047a25 */ /* 0x000fe200078e0004 */
[----:B------:R-:W-:-:S03]  /*c3c0*/  LOP3.LUT R0, R18, 0x1c0, RZ, 0xc0, !PT ;  /* 0x000001c012007812 */ /* 0x000fc600078ec0ff */
[----:B------:R-:W-:Y:S01]  /*c3d0*/  @P1 IMAD.HI.U32 R11, R13, c[0x0][0x4ec], RZ ;  /* 0x00013b000d0b1a27 */ /* 0x000fe200078e00ff */
[----:B------:R-:W-:Y:S02]  /*c3e0*/  LEA R9, P0, R4, c[0x0][0x450], 0x2 ;  /* 0x0001140004097a11 */ /* 0x000fe400078010ff */
[----:B------:R-:W-:Y:S01]  /*c3f0*/  IADD3 R10, R5, R10, RZ ;  /* 0x0000000a050a7210 */ /* 0x000fe20007ffe0ff */
[----:B------:R-:W-:Y:S02]  /*c400*/  IMAD.SHL.U32 R6, R15, 0x8, RZ ;  /* 0x000000080f067824 */ /* 0x000fe400078e00ff */
[----:B------:R-:W-:Y:S01]  /*c410*/  IMAD R8, R12, c[0x0][0x3f0], RZ ;  /* 0x0000fc000c087a24 */ /* 0x000fe200078e02ff */
[----:B------:R-:W-:Y:S01]  /*c420*/  LEA.HI.X R4, R4, c[0x0][0x454], R10, 0x2, P0 ;  /* 0x0001150004047a11 */ /* 0x000fe200000f140a */
[----:B------:R-:W-:Y:S01]  /*c430*/  IMAD.MOV.U32 R7, RZ, RZ, R13 ;  /* 0x000000ffff077224 */ /* 0x000fe200078e000d */
[----:B------:R-:W-:Y:S01]  /*c440*/  @P1 SHF.R.U32.HI R7, RZ, c[0x0][0x4f0], R11 ;  /* 0x00013c00ff071a19 */ /* 0x000fe2000001160b */
[C---:B------:R-:W-:Y:S01]  /*c450*/  IMAD R8, R14.reuse, c[0x0][0x3f4], R8 ;  /* 0x0000fd000e087a24 */ /* 0x040fe200078e0208 */
[----:B------:R-:W-:Y:S01]  /*c460*/  SHF.R.U32.HI R11, RZ, 0x3, R0 ;  /* 0x00000003ff0b7819 */ /* 0x000fe20000011600 */
[----:B------:R-:W-:Y:S01]  /*c470*/  IMAD.WIDE.U32 R2, R14, c[0x0][0x3f0], R2 ;  /* 0x0000fc000e027a25 */ /* 0x000fe200078e0002 */
[----:B------:R-:W-:Y:S01]  /*c480*/  LOP3.LUT R0, R0, 0x38, R6, 0xf8, !PT ;  /* 0x0000003800007812 */ /* 0x000fe200078ef806 */
[----:B------:R-:W-:Y:S01]  /*c490*/  SHFL.IDX PT, R10, R9, RZ, 0x1c1f ;  /* 0x001c1fff090a7589 */ /* 0x000fe200000e0000 */
[--C-:B------:R-:W-:Y:S01]  /*c4a0*/  SHF.R.S32.HI R5, RZ, 0x1f, R7.reuse ;  /* 0x0000001fff057819 */ /* 0x100fe20000011407 */
[----:B------:R-:W-:Y:S01]  /*c4b0*/  IMAD.IADD R3, R3, 0x1, R8 ;  /* 0x0000000103037824 */ /* 0x000fe200078e0208 */
[----:B------:R-:W-:Y:S01]  /*c4c0*/  LOP3.LUT R14, R0, R11, RZ, 0x3c, !PT ;  /* 0x0000000b000e7212 */ /* 0x000fe200078e3cff */
[----:B------:R-:W-:Y:S01]  /*c4d0*/  IMAD.MOV R0, RZ, RZ, -R7 ;  /* 0x000000ffff007224 */ /* 0x000fe200078e0a07 */
[----:B------:R-:W1:Y:S01]  /*c4e0*/  SHFL.IDX PT, R11, R4, RZ, 0x1c1f ;  /* 0x001c1fff040b7589 */ /* 0x000e6200000e0000 */
[----:B------:R-:W-:-:S02]  /*c4f0*/  IMAD R5, R5, c[0x0][0x3e0], RZ ;  /* 0x0000f80005057a24 */ /* 0x000fc400078e02ff */
[C---:B------:R-:W-:Y:S01]  /*c500*/  IMAD.WIDE.U32 R2, R7.reuse, c[0x0][0x3e0], R2 ;  /* 0x0000f80007027a25 */ /* 0x040fe200078e0002 */
[----:B------:R-:W-:Y:S03]  /*c510*/  SHFL.IDX PT, R8, R9, 0x1, 0x1c1f ;  /* 0x003c1f0009087f89 */ /* 0x000fe600000e0000 */
[----:B------:R-:W-:Y:S01]  /*c520*/  IMAD R12, R7, c[0x0][0x3e4], R5 ;  /* 0x0000f900070c7a24 */ /* 0x000fe200078e0205 */
[----:B------:R2:W3:Y:S01]  /*c530*/  SHFL.IDX PT, R9, R4, 0x1, 0x1c1f ;  /* 0x003c1f0004097f89 */ /* 0x0004e200000e0000 */
[----:B------:R-:W-:Y:S02]  /*c540*/  IMAD.SHL.U32 R5, R19, 0x8, RZ ;  /* 0x0000000813057824 */ /* 0x000fe400078e00ff */
[----:B------:R-:W-:-:S03]  /*c550*/  IMAD.IADD R3, R3, 0x1, R12 ;  /* 0x0000000103037824 */ /* 0x000fc600078e020c */
[----:B------:R-:W-:Y:S01]  /*c560*/  LOP3.LUT R7, R14, 0x7ffffe00, R5, 0xf8, !PT ;  /* 0x7ffffe000e077812 */ /* 0x000fe200078ef805 */
[----:B--2---:R-:W-:Y:S01]  /*c570*/  IMAD R4, R0, c[0x0][0x4e8], R13 ;  /* 0x00013a0000047a24 */ /* 0x004fe200078e020d */
[----:B------:R-:W-:-:S03]  /*c580*/  LEA R0, R20, R17, 0x7 ;  /* 0x0000001114007211 */ /* 0x000fc600078e38ff */
[----:B------:R-:W-:Y:S01]  /*c590*/  IMAD.WIDE.U32 R2, R4, c[0x0][0x3d8], R2 ;  /* 0x0000f60004027a25 */ /* 0x000fe200078e0002 */
[C---:B------:R-:W-:Y:S02]  /*c5a0*/  IADD3 R13, R0.reuse, 0x8, RZ ;  /* 0x00000008000d7810 */ /* 0x040fe40007ffe0ff */
[-C--:B------:R-:W-:Y:S02]  /*c5b0*/  ISETP.GE.OR P0, PT, R0, R24.reuse, P2 ;  /* 0x000000180000720c */ /* 0x080fe40001706670 */
[----:B------:R-:W-:Y:S02]  /*c5c0*/  SHF.R.S32.HI R0, RZ, 0x1f, R4 ;  /* 0x0000001fff007819 */ /* 0x000fe40000011404 */
[----:B------:R-:W-:-:S03]  /*c5d0*/  ISETP.GE.OR P2, PT, R13, R24, P2 ;  /* 0x000000180d00720c */ /* 0x000fc60001746670 */
[----:B------:R-:W-:-:S04]  /*c5e0*/  IMAD R0, R0, c[0x0][0x3d8], RZ ;  /* 0x0000f60000007a24 */ /* 0x000fc800078e02ff */
[----:B------:R-:W-:Y:S01]  /*c5f0*/  IMAD R5, R4, c[0x0][0x3dc], R0 ;  /* 0x0000f70004057a24 */ /* 0x000fe200078e0200 */
[----:B------:R-:W-:Y:S01]  /*c600*/  SHF.L.U32 R0, R7, 0x1, RZ ;  /* 0x0000000107007819 */ /* 0x000fe200000006ff */
[----:B-1----:R1:W-:Y:S01]  /*c610*/  @!P0 ST.E [R10.64], R41 ;  /* 0x000000290a008985 */ /* 0x0023e2000c101904 */
[----:B------:R-:W-:Y:S01]  /*c620*/  LEA R25, P0, R2, c[0x0][0x380], 0x1 ;  /* 0x0000e00002197a11 */ /* 0x000fe200078008ff */
[----:B------:R-:W-:Y:S02]  /*c630*/  IMAD.IADD R3, R3, 0x1, R5 ;  /* 0x0000000103037824 */ /* 0x000fe400078e0205 */
[----:B---3--:R2:W-:Y:S04]  /*c640*/  @!P2 ST.E [R8.64], R42 ;  /* 0x0000002a0800a985 */ /* 0x0085e8000c101904 */
[----:B------:R2:W3:Y:S04]  /*c650*/  LDS.128 R36, [R0+0x1080] ;  /* 0x0010800000247984 */ /* 0x0004e80000000c00 */
[----:B------:R2:W4:Y:S04]  /*c660*/  LDS.128 R48, [R0+0x2080] ;  /* 0x0020800000307984 */ /* 0x0005280000000c00 */
[----:B------:R2:W2:Y:S04]  /*c670*/  LDS.128 R56, [R0+0x3080] ;  /* 0x0030800000387984 */ /* 0x0004a80000000c00 */
[----:B------:R2:W2:Y:S04]  /*c680*/  LDS.128 R32, [R0+0x5080] ;  /* 0x0050800000207984 */ /* 0x0004a80000000c00 */
[----:B------:R2:W2:Y:S01]  /*c690*/  LDS.128 R44, [R0+0x6080] ;  /* 0x00608000002c7984 */ /* 0x0004a20000000c00 */
[----:B-1----:R-:W-:-:S03]  /*c6a0*/  LEA R10, R20, R16, 0x7 ;  /* 0x00000010140a7211 */ /* 0x002fc600078e38ff */
[----:B------:R1:W1:Y:S01]  /*c6b0*/  LDS.128 R52, [R0+0x7080] ;  /* 0x0070800000347984 */ /* 0x0002620000000c00 */
[----:B------:R-:W-:Y:S02]  /*c6c0*/  LEA.HI.X R11, R2, c[0x0][0x384], R3, 0x1, P0 ;  /* 0x0000e100020b7a11 */ /* 0x000fe400000f0c03 */
[----:B------:R-:W-:Y:S01]  /*c6d0*/  ISETP.GE.AND P0, PT, R10, R24, PT ;  /* 0x000000180a00720c */ /* 0x000fe20003f06270 */
[----:B------:R1:W1:Y:S04]  /*c6e0*/  LDS.128 R28, [R0+0x9080] ;  /* 0x00908000001c7984 */ /* 0x0002680000000c00 */
[----:B------:R1:W1:Y:S04]  /*c6f0*/  LDS.128 R40, [R0+0xa080] ;  /* 0x00a0800000287984 */ /* 0x0002680000000c00 */
[----:B------:R1:W1:Y:S04]  /*c700*/  LDS.128 R60, [R0+0xb080] ;  /* 0x00b08000003c7984 */ /* 0x0002680000000c00 */
[----:B------:R1:W1:Y:S04]  /*c710*/  SHFL.IDX PT, R2, R25, RZ, 0x181f ;  /* 0x00181fff19027589 */ /* 0x00026800000e0000 */
[----:B------:R1:W1:Y:S01]  /*c720*/  SHFL.IDX PT, R3, R11, RZ, 0x181f ;  /* 0x00181fff0b037589 */ /* 0x00026200000e0000 */
[----:B------:R-:W-:Y:S05]  /*c730*/  @P0 BRA `(.L_x_29) ;  /* 0x0000014000000947 */ /* 0x000fea0003800000 */
[----:B---3--:R-:W3:Y:S01]  /*c740*/  LDS.128 R20, [R0+0x80] ;  /* 0x0000800000147984 */ /* 0x008ee20000000c00 */
[----:B------:R-:W-:-:S02]  /*c750*/  IADD3 R5, R6, 0x40, RZ ;  /* 0x0000004006057810 */ /* 0x000fc40007ffe0ff */
[C---:B------:R-:W-:Y:S01]  /*c760*/  IADD3 R7, R6.reuse, 0x80, RZ ;  /* 0x0000008006077810 */ /* 0x040fe20007ffe0ff */
[----:B------:R-:W5:Y:S01]  /*c770*/  LDS.128 R16, [R0+0x4080] ;  /* 0x0040800000107984 */ /* 0x000f620000000c00 */
[----:B------:R-:W-:Y:S02]  /*c780*/  ISETP.GE.AND P1, PT, R5, c[0x0][0x3c8], PT ;  /* 0x0000f20005007a0c */ /* 0x000fe40003f26270 */
[----:B------:R-:W-:Y:S01]  /*c790*/  ISETP.GE.AND P0, PT, R7, c[0x0][0x3c8], PT ;  /* 0x0000f20007007a0c */ /* 0x000fe20003f06270 */
[----:B------:R4:W2:Y:S01]  /*c7a0*/  LDS.128 R12, [R0+0x8080] ;  /* 0x00808000000c7984 */ /* 0x0008a20000000c00 */
[----:B------:R-:W-:-:S09]  /*c7b0*/  ISETP.GE.AND P2, PT, R6, c[0x0][0x3c8], PT ;  /* 0x0000f20006007a0c */ /* 0x000fd20003f46270 */
[----:B------:R-:W-:-:S04]  /*c7c0*/  @!P1 SHF.R.S32.HI R4, RZ, 0x1f, R5 ;  /* 0x0000001fff049819 */ /* 0x000fc80000011405 */
[----:B------:R-:W-:Y:S01]  /*c7d0*/  @!P1 LEA.HI R4, R4, R5, RZ, 0x3 ;  /* 0x0000000504049211 */ /* 0x000fe200078f18ff */
[----:B-12---:R-:W-:-:S03]  /*c7e0*/  @!P2 IMAD.WIDE R8, R6, 0x2, R2 ;  /* 0x000000020608a825 */ /* 0x006fc600078e0202 */
[----:B------:R-:W-:Y:S02]  /*c7f0*/  @!P1 LOP3.LUT R4, R4, 0xfffffff8, RZ, 0xc0, !PT ;  /* 0xfffffff804049812 */ /* 0x000fe400078ec0ff */
[----:B----4-:R-:W-:-:S03]  /*c800*/  @!P0 SHF.R.S32.HI R0, RZ, 0x1f, R7 ;  /* 0x0000001fff008819 */ /* 0x010fc60000011407 */
[----:B------:R-:W-:Y:S01]  /*c810*/  @!P1 IMAD.WIDE R4, R4, 0x2, R2 ;  /* 0x0000000204049825 */ /* 0x000fe200078e0202 */
[----:B------:R-:W-:-:S04]  /*c820*/  @!P0 LEA.HI R0, R0, R7, RZ, 0x3 ;  /* 0x0000000700008211 */ /* 0x000fc800078f18ff */
[----:B------:R-:W-:Y:S01]  /*c830*/  @!P0 LOP3.LUT R0, R0, 0xfffffff8, RZ, 0xc0, !PT ;  /* 0xfffffff800008812 */ /* 0x000fe200078ec0ff */
[----:B---3--:R1:W-:Y:S04]  /*c840*/  @!P2 ST.E.128 [R8.64], R20 ;  /* 0x000000140800a985 */ /* 0x0083e8000c101d04 */
[----:B------:R-:W-:Y:S01]  /*c850*/  @!P0 IMAD.WIDE R2, R0, 0x2, R2 ;  /* 0x0000000200028825 */ /* 0x000fe200078e0202 */
[----:B-----5:R1:W-:Y:S04]  /*c860*/  @!P1 ST.E.128 [R4.64], R16 ;  /* 0x0000001004009985 */ /* 0x0203e8000c101d04 */
[----:B------:R1:W-:Y:S02]  /*c870*/  @!P0 ST.E.128 [R2.64], R12 ;  /* 0x0000000c02008985 */ /* 0x0003e4000c101d04 */
.L_x_29:
[----:B---3--:R-:W-:Y:S05]  /*c880*/  BSYNC B0 ;  /* 0x0000000000007941 */ /* 0x008fea0003800000 */
.L_x_28:
[----:B-12---:R-:W-:Y:S01]  /*c890*/  IADD3 R0, R10, 0x20, RZ ;  /* 0x000000200a007810 */ /* 0x006fe20007ffe0ff */
[----:B------:R1:W2:Y:S01]  /*c8a0*/  SHFL.IDX PT, R3, R11, 0x1, 0x181f ;  /* 0x00381f000b037f89 */ /* 0x0002a200000e0000 */
[----:B------:R-:W-:Y:S02]  /*c8b0*/  BSSY B0, `(.L_x_30) ;  /* 0x0000015000007945 */ /* 0x000fe40003800000 */
[----:B------:R-:W-:Y:S01]  /*c8c0*/  ISETP.GE.AND P0, PT, R0, R24, PT ;  /* 0x000000180000720c */ /* 0x000fe20003f06270 */
[----:B------:R1:W3:-:S12]  /*c8d0*/  SHFL.IDX PT, R2, R25, 0x1, 0x181f ;  /* 0x00381f0019027f89 */ /* 0x0002d800000e0000 */
[----:B------:R-:W-:Y:S05]  /*c8e0*/  @P0 BRA `(.L_x_31) ;  /* 0x0000011000000947 */ /* 0x000fea0003800000 */
[C---:B------:R-:W-:Y:S02]  /*c8f0*/  IADD3 R5, R6.reuse, 0x40, RZ ;  /* 0x0000004006057810 */ /* 0x040fe40007ffe0ff */
[C---:B------:R-:W-:Y:S02]  /*c900*/  IADD3 R7, R6.reuse, 0x80, RZ ;  /* 0x0000008006077810 */ /* 0x040fe40007ffe0ff */
[----:B------:R-:W-:Y:S02]  /*c910*/  ISETP.GE.AND P1, PT, R5, c[0x0][0x3c8], PT ;  /* 0x0000f20005007a0c */ /* 0x000fe40003f26270 */
[----:B------:R-:W-:Y:S02]  /*c920*/  ISETP.GE.AND P0, PT, R7, c[0x0][0x3c8], PT ;  /* 0x0000f20007007a0c */ /* 0x000fe40003f06270 */
[----:B------:R-:W-:-:S09]  /*c930*/  ISETP.GE.AND P2, PT, R6, c[0x0][0x3c8], PT ;  /* 0x0000f20006007a0c */ /* 0x000fd20003f46270 */
[----:B------:R-:W-:Y:S02]  /*c940*/  @!P1 SHF.R.S32.HI R4, RZ, 0x1f, R5 ;  /* 0x0000001fff049819 */ /* 0x000fe40000011405 */
[----:B------:R-:W-:Y:S02]  /*c950*/  @!P0 SHF.R.S32.HI R0, RZ, 0x1f, R7 ;  /* 0x0000001fff008819 */ /* 0x000fe40000011407 */
[----:B------:R-:W-:Y:S01]  /*c960*/  @!P1 LEA.HI R4, R4, R5, RZ, 0x3 ;  /* 0x0000000504049211 */ /* 0x000fe200078f18ff */
[--C-:B--23--:R-:W-:Y:S01]  /*c970*/  @!P2 IMAD.WIDE R8, R6, 0x2, R2.reuse ;  /* 0x000000020608a825 */ /* 0x10cfe200078e0202 */
        /* <DEDUP_REMOVED lines=8> */
.L_x_31:
[----:B------:R-:W-:Y:S05]  /*ca00*/  BSYNC B0 ;  /* 0x0000000000007941 */ /* 0x000fea0003800000 */
.L_x_30:
[----:B------:R-:W-:Y:S01]  /*ca10*/  IADD3 R0, R10, 0x40, RZ ;  /* 0x000000400a007810 */ /* 0x000fe20007ffe0ff */
[----:B--2---:R2:W1:Y:S01]  /*ca20*/  SHFL.IDX PT, R3, R11, 0x2, 0x181f ;  /* 0x00581f000b037f89 */ /* 0x00446200000e0000 */
[----:B------:R-:W-:Y:S02]  /*ca30*/  BSSY B0, `(.L_x_32) ;  /* 0x0000015000007945 */ /* 0x000fe40003800000 */
[----:B------:R-:W-:Y:S01]  /*ca40*/  ISETP.GE.AND P0, PT, R0, R24, PT ;  /* 0x000000180000720c */ /* 0x000fe20003f06270 */
[----:B---3--:R2:W3:-:S12]  /*ca50*/  SHFL.IDX PT, R2, R25, 0x2, 0x181f ;  /* 0x00581f0019027f89 */ /* 0x0084d800000e0000 */
        /* <DEDUP_REMOVED lines=9> */
[--C-:B-1-3--:R-:W-:Y:S01]  /*caf0*/  @!P2 IMAD.WIDE R8, R6, 0x2, R2.reuse ;  /* 0x000000020608a825 */ /* 0x10afe200078e0202 */
[----:B------:R-:W-:Y:S02]  /*cb00*/  @!P0 LEA.HI R0, R0, R7, RZ, 0x3 ;  /* 0x0000000700008211 */ /* 0x000fe400078f18ff */
[----:B------:R-:W-:Y:S02]  /*cb10*/  @!P1 LOP3.LUT R4, R4, 0xfffffff8, RZ, 0xc0, !PT ;  /* 0xfffffff804049812 */ /* 0x000fe400078ec0ff */
[----:B------:R-:W-:Y:S01]  /*cb20*/  @!P0 LOP3.LUT R0, R0, 0xfffffff8, RZ, 0xc0, !PT ;  /* 0xfffffff800008812 */ /* 0x000fe200078ec0ff */
[----:B----4-:R1:W-:Y:S02]  /*cb30*/  @!P2 ST.E.128 [R8.64], R48 ;  /* 0x000000300800a985 */ /* 0x0103e4000c101d04 */
[----:B------:R-:W-:-:S04]  /*cb40*/  @!P1 IMAD.WIDE R4, R4, 0x2, R2 ;  /* 0x0000000204049825 */ /* 0x000fc800078e0202 */
[----:B------:R-:W-:Y:S01]  /*cb50*/  @!P0 IMAD.WIDE R2, R0, 0x2, R2 ;  /* 0x0000000200028825 */ /* 0x000fe200078e0202 */
[----:B------:R1:W-:Y:S04]  /*cb60*/  @!P1 ST.E.128 [R4.64], R44 ;  /* 0x0000002c04009985 */ /* 0x0003e8000c101d04 */
[----:B------:R1:W-:Y:S02]  /*cb70*/  @!P0 ST.E.128 [R2.64], R40 ;  /* 0x0000002802008985 */ /* 0x0003e4000c101d04 */
.L_x_33:
[----:B------:R-:W-:Y:S05]  /*cb80*/  BSYNC B0 ;  /* 0x0000000000007941 */ /* 0x000fea0003800000 */
.L_x_32:
[----:B------:R-:W-:Y:S01]  /*cb90*/  IADD3 R0, R10, 0x60, RZ ;  /* 0x000000600a007810 */ /* 0x000fe20007ffe0ff */
[----:B-1----:R1:W2:Y:S03]  /*cba0*/  SHFL.IDX PT, R3, R11, 0x3, 0x181f ;  /* 0x00781f000b037f89 */ /* 0x0022a600000e0000 */
[----:B------:R-:W-:Y:S01]  /*cbb0*/  ISETP.GE.AND P0, PT, R0, R24, PT ;  /* 0x000000180000720c */ /* 0x000fe20003f06270 */
[----:B---3--:R1:W3:-:S12]  /*cbc0*/  SHFL.IDX PT, R2, R25, 0x3, 0x181f ;  /* 0x00781f0019027f89 */ /* 0x0082d800000e0000 */
[----:B------:R-:W-:Y:S05]  /*cbd0*/  @P0 EXIT ;  /* 0x000000000000094d */ /* 0x000fea0003800000 */
[C---:B------:R-:W-:Y:S02]  /*cbe0*/  IADD3 R4, R6.reuse, 0x40, RZ ;  /* 0x0000004006047810 */ /* 0x040fe40007ffe0ff */
[----:B------:R-:W-:Y:S02]  /*cbf0*/  ISETP.GE.AND P1, PT, R6, c[0x0][0x3c8], PT ;  /* 0x0000f20006007a0c */ /* 0x000fe40003f26270 */
[----:B------:R-:W-:-:S11]  /*cc00*/  ISETP.GE.AND P0, PT, R4, c[0x0][0x3c8], PT ;  /* 0x0000f20004007a0c */ /* 0x000fd60003f06270 */
[----:B--23--:R-:W-:Y:S02]  /*cc10*/  @!P1 IMAD.WIDE R8, R6, 0x2, R2 ;  /* 0x0000000206089825 */ /* 0x00cfe400078e0202 */
[----:B------:R-:W-:-:S03]  /*cc20*/  @!P0 SHF.R.S32.HI R0, RZ, 0x1f, R4 ;  /* 0x0000001fff008819 */ /* 0x000fc60000011404 */
[----:B------:R2:W-:Y:S01]  /*cc30*/  @!P1 ST.E.128 [R8.64], R56 ;  /* 0x0000003808009985 */ /* 0x0005e2000c101d04 */
[----:B------:R-:W-:-:S04]  /*cc40*/  @!P0 LEA.HI R0, R0, R4, RZ, 0x3 ;  /* 0x0000000400008211 */ /* 0x000fc800078f18ff */
[----:B------:R-:W-:-:S05]  /*cc50*/  @!P0 LOP3.LUT R0, R0, 0xfffffff8, RZ, 0xc0, !PT ;  /* 0xfffffff800008812 */ /* 0x000fca00078ec0ff */
[----:B------:R-:W-:Y:S01]  /*cc60*/  @!P0 IMAD.WIDE R4, R0, 0x2, R2 ;  /* 0x0000000200048825 */ /* 0x000fe200078e0202 */
[----:B------:R-:W-:-:S04]  /*cc70*/  IADD3 R0, R6, 0x80, RZ ;  /* 0x0000008006007810 */ /* 0x000fc80007ffe0ff */
[----:B------:R2:W-:Y:S01]  /*cc80*/  @!P0 ST.E.128 [R4.64], R52 ;  /* 0x0000003404008985 */ /* 0x0005e2000c101d04 */
[----:B------:R-:W-:-:S13]  /*cc90*/  ISETP.GE.AND P0, PT, R0, c[0x0][0x3c8], PT ;  /* 0x0000f20000007a0c */ /* 0x000fda0003f06270 */
[----:B------:R-:W-:Y:S05]  /*cca0*/  @P0 EXIT ;  /* 0x000000000000094d */ /* 0x000fea0003800000 */
[----:B--2---:R-:W-:-:S04]  /*ccb0*/  SHF.R.S32.HI R4, RZ, 0x1f, R0 ;  /* 0x0000001fff047819 */ /* 0x004fc80000011400 */
[----:B------:R-:W-:-:S04]  /*ccc0*/  LEA.HI R0, R4, R0, RZ, 0x3 ;  /* 0x0000000004007211 */ /* 0x000fc800078f18ff */
[----:B------:R-:W-:-:S05]  /*ccd0*/  LOP3.LUT R0, R0, 0xfffffff8, RZ, 0xc0, !PT ;  /* 0xfffffff800007812 */ /* 0x000fca00078ec0ff */
[----:B------:R-:W-:-:S05]  /*cce0*/  IMAD.WIDE R2, R0, 0x2, R2 ;  /* 0x0000000200027825 */ /* 0x000fca00078e0202 */
[----:B------:R-:W-:Y:S01]  /*ccf0*/  ST.E.128 [R2.64], R60 ;  /* 0x0000003c02007985 */ /* 0x000fe2000c101d04 */
[----:B------:R-:W-:Y:S05]  /*cd00*/  EXIT ;  /* 0x000000000000794d */ /* 0x000fea0003800000 */
.L_x_26:
[----:B------:R-:W2:Y:S01]  /*cd10*/  LDL R8, [R1+0x20] ;  /* 0x0000200001087983 */ /* 0x000ea20000100800 */
[----:B------:R-:W-:Y:S01]  /*cd20*/  ISETP.NE.U32.AND P0, PT, RZ, c[0x0][0x508], PT ;  /* 0x00014200ff007a0c */ /* 0x000fe20003f05070 */
[----:B------:R-:W-:Y:S01]  /*cd30*/  IMAD.MOV.U32 R2, RZ, RZ, 0x4 ;  /* 0x00000004ff027424 */ /* 0x000fe200078e00ff */
[----:B------:R-:W-:Y:S02]  /*cd40*/  ISETP.NE.U32.AND P1, PT, RZ, c[0x0][0x500], PT ;  /* 0x00014000ff007a0c */ /* 0x000fe40003f25070 */
[----:B------:R-:W-:Y:S02]  /*cd50*/  ISETP.NE.AND.EX P0, PT, RZ, c[0x0][0x50c], PT, P0 ;  /* 0x00014300ff007a0c */ /* 0x000fe40003f05300 */
[----:B------:R-:W-:Y:S01]  /*cd60*/  ISETP.NE.AND.EX P1, PT, RZ, c[0x0][0x504], PT, P1 ;  /* 0x00014100ff007a0c */ /* 0x000fe20003f25310 */
[----:B------:R-:W-:Y:S02]  /*cd70*/  IMAD.MOV.U32 R13, RZ, RZ, c[0x0][0x388] ;  /* 0x0000e200ff0d7624 */ /* 0x000fe400078e00ff */
[----:B--2---:R-:W-:-:S08]  /*cd80*/  IMAD.WIDE R6, R8, R2, c[0x0][0x500] ;  /* 0x0001400008067625 */ /* 0x004fd000078e0202 */
[----:B------:R-:W-:Y:S02]  /*cd90*/  @P0 IMAD.WIDE R2, R8, R2, c[0x0][0x508] ;  /* 0x0001420008020625 */ /* 0x000fe400078e0202 */
[----:B------:R-:W2:Y:S04]  /*cda0*/  @P1 LDG.E R0, [R6.64] ;  /* 0x0000000406001981 */ /* 0x000ea8000c1e1900 */
[----:B------:R1:W5:Y:S01]  /*cdb0*/  @P0 LDG.E R13, [R2.64] ;  /* 0x00000004020d0981 */ /* 0x000362000c1e1900 */
[----:B------:R-:W-:Y:S02]  /*cdc0*/  CS2R R4, SRZ ;  /* 0x0000000000047805 */ /* 0x000fe4000001ff00 */
[--C-:B--2---:R-:W-:Y:S01]  /*cdd0*/  @P1 SHF.R.S32.HI R5, RZ, 0x1f, R0.reuse ;  /* 0x0000001fff051819 */ /* 0x104fe20000011400 */
[----:B------:R-:W-:Y:S01]  /*cde0*/  @P1 IMAD.MOV.U32 R4, RZ, RZ, R0 ;  /* 0x000000ffff041224 */ /* 0x000fe200078e0000 */
[----:B------:R-:W-:Y:S05]  /*cdf0*/  @P0 BRA `(.L_x_34) ;  /* 0x0000004000000947 */ /* 0x000fea0003800000 */
[----:B-1----:R-:W-:Y:S05]  /*ce00*/  @!P1 BRA `(.L_x_34) ;  /* 0x0000003000009947 */ /* 0x002fea0003800000 */
[----:B------:R1:W2:Y:S04]  /*ce10*/  LDG.E R0, [R6.64] ;  /* 0x0000000406007981 */ /* 0x0002a8000c1e1900 */
[----:B-1----:R-:W2:Y:S02]  /*ce20*/  LDG.E R6, [R6.64+0x4] ;  /* 0x0000040406067981 */ /* 0x002ea4000c1e1900 */
[----:B--2--5:R-:W-:-:S02]  /*ce30*/  IADD3 R13, -R0, R6, RZ ;  /* 0x00000006000d7210 */ /* 0x024fc40007ffe1ff */
.L_x_34:
[----:B-1----:R-:W1:Y:S01]  /*ce40*/  S2R R11, SR_TID.X ;  /* 0x00000000000b7919 */ /* 0x002e620000002100 */
[----:B------:R-:W-:Y:S01]  /*ce50*/  SHF.R.S32.HI R0, RZ, 0x1f, R8 ;  /* 0x0000001fff007819 */ /* 0x000fe20000011408 */
[----:B------:R-:W-:Y:S01]  /*ce60*/  BSSY B0, `(.L_x_35) ;  /* 0x0000028000007945 */ /* 0x000fe20003800000 */
[----:B------:R-:W-:-:S02]  /*ce70*/  SEL R10, R8, RZ, !P1 ;  /* 0x000000ff080a7207 */ /* 0x000fc40004800000 */
[----:B------:R-:W-:Y:S02]  /*ce80*/  SEL R12, R0, RZ, !P1 ;  /* 0x000000ff000c7207 */ /* 0x000fe40004800000 */
[----:B-1----:R-:W-:-:S13]  /*ce90*/  ISETP.GE.AND P0, PT, R11, 0x80, PT ;  /* 0x000000800b00780c */ /* 0x002fda0003f06270 */
[----:B------:R-:W-:Y:S05]  /*cea0*/  @P0 BRA `(.L_x_36) ;  /* 0x0000023000000947 */ /* 0x000fea0003800000 */
[----:B------:R-:W1:Y:S01]  /*ceb0*/  S2R R9, SR_CTAID.X ;  /* 0x0000000000097919 */ /* 0x000e620000002500 */
[----:B-----5:R-:W-:Y:S01]  /*cec0*/  IMAD R0, R13, c[0x0][0x4e8], RZ ;  /* 0x00013a000d007a24 */ /* 0x020fe200078e02ff */
[----:B-1----:R-:W-:-:S04]  /*ced0*/  LEA R9, R9, R11, 0x7 ;  /* 0x0000000b09097211 */ /* 0x002fc800078e38ff */
[----:B------:R-:W-:-:S13]  /*cee0*/  ISETP.GE.AND P0, PT, R9, R0, PT ;  /* 0x000000000900720c */ /* 0x000fda0003f06270 */
[----:B------:R-:W-:Y:S05]  /*cef0*/  @P0 BRA `(.L_x_36) ;  /* 0x000001e000000947 */ /* 0x000fea0003800000 */
[----:B------:R-:W1:Y:S01]  /*cf00*/  S2R R8, SR_CTAID.Y ;  /* 0x0000000000087919 */ /* 0x000e620000002600 */
[----:B------:R-:W-:Y:S01]  /*cf10*/  MOV R0, c[0x0][0x4e8] ;  /* 0x00013a0000007a02 */ /* 0x000fe20000000f00 */
[----:B------:R-:W-:Y:S01]  /*cf20*/  IMAD.MOV.U32 R3, RZ, RZ, R5 ;  /* 0x000000ffff037224 */ /* 0x000fe200078e0005 */
[----:B------:R-:W-:Y:S02]  /*cf30*/  MOV R2, R4 ;  /* 0x0000000400027202 */ /* 0x000fe40000000f00 */
[----:B------:R-:W-:-:S13]  /*cf40*/  ISETP.NE.AND P0, PT, R0, 0x1, PT ;  /* 0x000000010000780c */ /* 0x000fda0003f05270 */
[----:B------:R-:W-:Y:S01]  /*cf50*/  @P0 IMAD.HI.U32 R7, R9, c[0x0][0x4ec], RZ ;  /* 0x00013b0009070a27 */ /* 0x000fe200078e00ff */
[----:B-1----:R-:W-:-:S03]  /*cf60*/  SHF.R.S32.HI R0, RZ, 0x1f, R8 ;  /* 0x0000001fff007819 */ /* 0x002fc60000011408 */
[----:B------:R-:W-:-:S04]  /*cf70*/  IMAD.WIDE.U32 R2, R8, c[0x0][0x490], R2 ;  /* 0x0001240008027a25 */ /* 0x000fc800078e0002 */
[----:B------:R-:W-:Y:S02]  /*cf80*/  IMAD R6, R0, c[0x0][0x490], RZ ;  /* 0x0001240000067a24 */ /* 0x000fe400078e02ff */
[----:B------:R-:W-:Y:S01]  /*cf90*/  IMAD.MOV.U32 R0, RZ, RZ, R9 ;  /* 0x000000ffff007224 */ /* 0x000fe200078e0009 */
[----:B------:R-:W-:Y:S01]  /*cfa0*/  @P0 SHF.R.U32.HI R0, RZ, c[0x0][0x4f0], R7 ;  /* 0x00013c00ff000a19 */ /* 0x000fe20000011607 */
[----:B------:R-:W-:Y:S02]  /*cfb0*/  IMAD R6, R8, c[0x0][0x494], R6 ;  /* 0x0001250008067a24 */ /* 0x000fe400078e0206 */
[----:B------:R-:W-:Y:S01]  /*cfc0*/  IMAD R8, R12, c[0x0][0x498], RZ ;  /* 0x000126000c087a24 */ /* 0x000fe200078e02ff */
[----:B------:R-:W-:Y:S01]  /*cfd0*/  IADD3 R7, -R0, RZ, RZ ;  /* 0x000000ff00077210 */ /* 0x000fe20007ffe1ff */
[----:B------:R-:W-:Y:S02]  /*cfe0*/  IMAD.IADD R3, R6, 0x1, R3 ;  /* 0x0000000106037824 */ /* 0x000fe400078e0203 */
[----:B------:R-:W-:-:S02]  /*cff0*/  IMAD R8, R10, c[0x0][0x49c], R8 ;  /* 0x000127000a087a24 */ /* 0x000fc400078e0208 */
[----:B------:R-:W-:Y:S01]  /*d000*/  IMAD R6, R7, c[0x0][0x4e8], R9 ;  /* 0x00013a0007067a24 */ /* 0x000fe200078e0209 */
[----:B------:R-:W-:Y:S01]  /*d010*/  SHF.R.S32.HI R9, RZ, 0x1f, R0 ;  /* 0x0000001fff097819 */ /* 0x000fe20000011400 */
[----:B------:R-:W-:-:S03]  /*d020*/  IMAD.WIDE.U32 R2, R10, c[0x0][0x498], R2 ;  /* 0x000126000a027a25 */ /* 0x000fc600078e0002 */
[----:B------:R-:W-:Y:S02]  /*d030*/  SHF.R.S32.HI R7, RZ, 0x1f, R6 ;  /* 0x0000001fff077819 */ /* 0x000fe40000011406 */
[----:B------:R-:W-:-:S03]  /*d040*/  IADD3 R2, P0, R0, R2, RZ ;  /* 0x0000000200027210 */ /* 0x000fc60007f1e0ff */
[----:B------:R-:W-:Y:S01]  /*d050*/  IMAD R0, R7, c[0x0][0x488], RZ ;  /* 0x0001220007007a24 */ /* 0x000fe200078e02ff */
[----:B------:R-:W-:-:S03]  /*d060*/  IADD3.X R3, R9, R3, R8, P0, !PT ;  /* 0x0000000309037210 */ /* 0x000fc600007fe408 */
[C---:B------:R-:W-:Y:S02]  /*d070*/  IMAD R0, R6.reuse, c[0x0][0x48c], R0 ;  /* 0x0001230006007a24 */ /* 0x040fe400078e0200 */
[----:B------:R-:W-:-:S05]  /*d080*/  IMAD.WIDE.U32 R2, R6, c[0x0][0x488], R2 ;  /* 0x0001220006027a25 */ /* 0x000fca00078e0002 */
[----:B------:R-:W-:Y:S02]  /*d090*/  IADD3 R0, R3, R0, RZ ;  /* 0x0000000003007210 */ /* 0x000fe40007ffe0ff */
[----:B------:R-:W-:-:S04]  /*d0a0*/  LEA R6, P0, R2, c[0x0][0x450], 0x2 ;  /* 0x0001140002067a11 */ /* 0x000fc800078010ff */
[----:B------:R-:W-:Y:S02]  /*d0b0*/  LEA.HI.X R7, R2, c[0x0][0x454], R0, 0x2, P0 ;  /* 0x0001150002077a11 */ /* 0x000fe400000f1400 */
[----:B------:R-:W-:-:S05]  /*d0c0*/  MOV R0, 0xff800000 ;  /* 0xff80000000007802 */ /* 0x000fca0000000f00 */
[----:B------:R1:W-:Y:S02]  /*d0d0*/  STG.E [R6.64], R0 ;  /* 0x0000000006007986 */ /* 0x0003e4000c101904 */
.L_x_36:
[----:B------:R-:W-:Y:S05]  /*d0e0*/  BSYNC B0 ;  /* 0x0000000000007941 */ /* 0x000fea0003800000 */
.L_x_35:
[----:B-1----:R-:W1:Y:S01]  /*d0f0*/  S2R R6, SR_CTAID.Y ;  /* 0x0000000000067919 */ /* 0x002e620000002600 */
[----:B------:R-:W-:Y:S01]  /*d100*/  IMAD R0, R5, c[0x0][0x3a0], RZ ;  /* 0x0000e80005007a24 */ /* 0x000fe200078e02ff */
[----:B------:R-:W-:Y:S01]  /*d110*/  SHF.R.S32.HI R5, RZ, 0x1f, R11 ;  /* 0x0000001fff057819 */ /* 0x000fe2000001140b */
[C---:B------:R-:W-:Y:S01]  /*d120*/  IMAD.WIDE.U32 R2, R4.reuse, c[0x0][0x3a0], RZ ;  /* 0x0000e80004027a25 */ /* 0x040fe200078e00ff */
[----:B------:R-:W2:Y:S01]  /*d130*/  S2R R9, SR_CTAID.X ;  /* 0x0000000000097919 */ /* 0x000ea20000002500 */
[----:B------:R-:W-:Y:S01]  /*d140*/  MOV R8, c[0x0][0x4e8] ;  /* 0x00013a0000087a02 */ /* 0x000fe20000000f00 */
[----:B------:R-:W-:Y:S01]  /*d150*/  BSSY B0, `(.L_x_37) ;  /* 0x000003c000007945 */ /* 0x000fe20003800000 */
[----:B------:R-:W-:Y:S01]  /*d160*/  LEA.HI R5, R5, R11, RZ, 0x3 ;  /* 0x0000000b05057211 */ /* 0x000fe200078f18ff */
[----:B------:R-:W-:Y:S01]  /*d170*/  IMAD R0, R4, c[0x0][0x3a4], R0 ;  /* 0x0000e90004007a24 */ /* 0x000fe200078e0200 */
[----:B------:R-:W-:Y:S01]  /*d180*/  ISETP.NE.AND P0, PT, R8, 0x1, PT ;  /* 0x000000010800780c */ /* 0x000fe20003f05270 */
[----:B-----5:R-:W-:Y:S01]  /*d190*/  IMAD R13, R13, c[0x0][0x4e8], RZ ;  /* 0x00013a000d0d7a24 */ /* 0x020fe200078e02ff */
[----:B------:R-:W-:-:S02]  /*d1a0*/  LOP3.LUT R4, R5, 0xfffffff8, RZ, 0xc0, !PT ;  /* 0xfffffff805047812 */ /* 0x000fc400078ec0ff */
[----:B------:R-:W-:-:S03]  /*d1b0*/  IADD3 R3, R3, R0, RZ ;  /* 0x0000000003037210 */ /* 0x000fc60007ffe0ff */
[----:B------:R-:W-:Y:S01]  /*d1c0*/  IMAD.IADD R8, R11, 0x1, -R4 ;  /* 0x000000010b087824 */ /* 0x000fe200078e0a04 */
[----:B------:R-:W-:-:S04]  /*d1d0*/  SHF.R.S32.HI R11, RZ, 0x3, R5 ;  /* 0x00000003ff0b7819 */ /* 0x000fc80000011405 */
[-C--:B------:R-:W-:Y:S02]  /*d1e0*/  LEA R4, R8, R11.reuse, 0x5 ;  /* 0x0000000b08047211 */ /* 0x080fe400078e28ff */
[----:B-1----:R-:W-:Y:S01]  /*d1f0*/  SHF.R.S32.HI R7, RZ, 0x1f, R6 ;  /* 0x0000001fff077819 */ /* 0x002fe20000011406 */
[----:B------:R-:W-:Y:S01]  /*d200*/  IMAD.WIDE.U32 R2, R6, c[0x0][0x3e8], R2 ;  /* 0x0000fa0006027a25 */ /* 0x000fe200078e0002 */
[----:B--2---:R-:W-:-:S03]  /*d210*/  LEA R11, R9, R11, 0x7 ;  /* 0x0000000b090b7211 */ /* 0x004fc600078e38ff */
[----:B------:R-:W-:Y:S02]  /*d220*/  IMAD R0, R7, c[0x0][0x3e8], RZ ;  /* 0x0000fa0007007a24 */ /* 0x000fe400078e02ff */
[----:B------:R-:W-:Y:S02]  /*d230*/  IMAD R4, R9, 0x80, R4 ;  /* 0x0000008009047824 */ /* 0x000fe400078e0204 */
[----:B------:R-:W-:Y:S02]  /*d240*/  IMAD R0, R6, c[0x0][0x3ec], R0 ;  /* 0x0000fb0006007a24 */ /* 0x000fe400078e0200 */
[----:B------:R-:W-:-:S03]  /*d250*/  @P0 IMAD.HI.U32 R5, R4, c[0x0][0x4ec], RZ ;  /* 0x00013b0004050a27 */ /* 0x000fc600078e00ff */
[----:B------:R-:W-:Y:S01]  /*d260*/  IADD3 R3, R0, R3, RZ ;  /* 0x0000000300037210 */ /* 0x000fe20007ffe0ff */
[----:B------:R-:W-:Y:S01]  /*d270*/  IMAD R6, R12, c[0x0][0x3f0], RZ ;  /* 0x0000fc000c067a24 */ /* 0x000fe200078e02ff */
[----:B------:R-:W-:Y:S02]  /*d280*/  MOV R0, R4 ;  /* 0x0000000400007202 */ /* 0x000fe40000000f00 */
[----:B------:R-:W-:Y:S01]  /*d290*/  @P0 SHF.R.U32.HI R0, RZ, c[0x0][0x4f0], R5 ;  /* 0x00013c00ff000a19 */ /* 0x000fe20000011605 */
[C---:B------:R-:W-:Y:S02]  /*d2a0*/  IMAD R7, R10.reuse, c[0x0][0x3f4], R6 ;  /* 0x0000fd000a077a24 */ /* 0x040fe400078e0206 */
[----:B------:R-:W-:Y:S01]  /*d2b0*/  IMAD.WIDE.U32 R2, R10, c[0x0][0x3f0], R2 ;  /* 0x0000fc000a027a25 */ /* 0x000fe200078e0002 */
[----:B------:R-:W-:-:S03]  /*d2c0*/  SHF.R.S32.HI R6, RZ, 0x1f, R0 ;  /* 0x0000001fff067819 */ /* 0x000fc60000011400 */
[----:B------:R-:W-:Y:S01]  /*d2d0*/  IMAD.MOV R5, RZ, RZ, -R0 ;  /* 0x000000ffff057224 */ /* 0x000fe200078e0a00 */
[----:B------:R-:W-:Y:S01]  /*d2e0*/  IADD3 R3, R3, R7, RZ ;  /* 0x0000000703037210 */ /* 0x000fe20007ffe0ff */
[----:B------:R-:W-:Y:S02]  /*d2f0*/  IMAD R6, R6, c[0x0][0x3e0], RZ ;  /* 0x0000f80006067a24 */ /* 0x000fe400078e02ff */
[----:B------:R-:W-:Y:S02]  /*d300*/  IMAD R5, R5, c[0x0][0x4e8], R4 ;  /* 0x00013a0005057a24 */ /* 0x000fe400078e0204 */
[----:B------:R-:W-:-:S03]  /*d310*/  IMAD.WIDE.U32 R2, R0, c[0x0][0x3e0], R2 ;  /* 0x0000f80000027a25 */ /* 0x000fc600078e0002 */
[----:B------:R-:W-:Y:S01]  /*d320*/  SHF.R.S32.HI R4, RZ, 0x1f, R5 ;  /* 0x0000001fff047819 */ /* 0x000fe20000011405 */
[----:B------:R-:W-:-:S05]  /*d330*/  IMAD R0, R0, c[0x0][0x3e4], R6 ;  /* 0x0000f90000007a24 */ /* 0x000fca00078e0206 */
[----:B------:R-:W-:Y:S01]  /*d340*/  IADD3 R3, R3, R0, RZ ;  /* 0x0000000003037210 */ /* 0x000fe20007ffe0ff */
[----:B------:R-:W-:-:S04]  /*d350*/  IMAD R0, R4, c[0x0][0x3d8], RZ ;  /* 0x0000f60004007a24 */ /* 0x000fc800078e02ff */
[C---:B------:R-:W-:Y:S02]  /*d360*/  IMAD R0, R5.reuse, c[0x0][0x3dc], R0 ;  /* 0x0000f70005007a24 */ /* 0x040fe400078e0200 */
[----:B------:R-:W-:-:S04]  /*d370*/  IMAD.WIDE.U32 R2, R5, c[0x0][0x3d8], R2 ;  /* 0x0000f60005027a25 */ /* 0x000fc800078e0002 */
[----:B------:R-:W-:Y:S01]  /*d380*/  IMAD.IADD R0, R3, 0x1, R0 ;  /* 0x0000000103007824 */ /* 0x000fe200078e0200 */
[----:B------:R-:W-:-:S04]  /*d390*/  LEA R14, P0, R2, c[0x0][0x380], 0x1 ;  /* 0x0000e000020e7a11 */ /* 0x000fc800078008ff */
[----:B------:R-:W-:Y:S02]  /*d3a0*/  LEA.HI.X R12, R2, c[0x0][0x384], R0, 0x1, P0 ;  /* 0x0000e100020c7a11 */ /* 0x000fe400000f0c00 */
[----:B------:R-:W-:Y:S01]  /*d3b0*/  ISETP.GE.AND P0, PT, R11, R13, PT ;  /* 0x0000000d0b00720c */ /* 0x000fe20003f06270 */
[----:B------:R1:W2:Y:S01]  /*d3c0*/  SHFL.IDX PT, R2, R14, RZ, 0x181f ;  /* 0x00181fff0e027589 */ /* 0x0002a200000e0000 */
[----:B------:R-:W-:-:S03]  /*d3d0*/  SHF.L.U32 R0, R8, 0x3, RZ ;  /* 0x0000000308007819 */ /* 0x000fc600000006ff */
[----:B------:R1:W3:Y:S01]  /*d3e0*/  SHFL.IDX PT, R3, R12, RZ, 0x181f ;  /* 0x00181fff0c037589 */ /* 0x0002e200000e0000 */
[C---:B------:R-:W-:Y:S02]  /*d3f0*/  IADD3 R9, R0.reuse, 0x40, RZ ;  /* 0x0000004000097810 */ /* 0x040fe40007ffe0ff */
[----:B------:R-:W-:-:S05]  /*d400*/  IADD3 R10, R0, 0x80, RZ ;  /* 0x00000080000a7810 */ /* 0x000fca0007ffe0ff */
[----:B------:R-:W-:Y:S05]  /*d410*/  @P0 BRA `(.L_x_38) ;  /* 0x000000f000000947 */ /* 0x000fea0003800000 */
        /* <DEDUP_REMOVED lines=10> */
[----:B------:R2:W-:Y:S02]  /*d4c0*/  @!P2 ST.E.128 [R6.64], RZ ;  /* 0x000000ff0600a985 */ /* 0x0005e4000c101d04 */
[----:B------:R-:W-:-:S04]  /*d4d0*/  @!P1 IMAD.WIDE R4, R5, 0x2, R2 ;  /* 0x0000000205049825 */ /* 0x000fc800078e0202 */
[----:B------:R-:W-:Y:S01]  /*d4e0*/  @!P0 IMAD.WIDE R2, R8, 0x2, R2 ;  /* 0x0000000208028825 */ /* 0x000fe200078e0202 */
[----:B------:R2:W-:Y:S04]  /*d4f0*/  @!P1 ST.E.128 [R4.64], RZ ;  /* 0x000000ff04009985 */ /* 0x0005e8000c101d04 */
[----:B------:R2:W-:Y:S02]  /*d500*/  @!P0 ST.E.128 [R2.64], RZ ;  /* 0x000000ff02008985 */ /* 0x0005e4000c101d04 */
.L_x_38:
[----:B------:R-:W-:Y:S05]  /*d510*/  BSYNC B0 ;  /* 0x0000000000007941 */ /* 0x000fea0003800000 */
.L_x_37:
[----:B--2---:R-:W-:Y:S01]  /*d520*/  IADD3 R4, R11, 0x20, RZ ;  /* 0x000000200b047810 */ /* 0x004fe20007ffe0ff */
[----:B---3--:R2:W3:Y:S01]  /*d530*/  SHFL.IDX PT, R3, R12, 0x1, 0x181f ;  /* 0x00381f000c037f89 */ /* 0x0084e200000e0000 */
[----:B------:R-:W-:Y:S02]  /*d540*/  BSSY B0, `(.L_x_39) ;  /* 0x0000013000007945 */ /* 0x000fe40003800000 */
[----:B------:R-:W-:Y:S01]  /*d550*/  ISETP.GE.AND P0, PT, R4, R13, PT ;  /* 0x0000000d0400720c */ /* 0x000fe20003f06270 */
[----:B------:R2:W4:-:S12]  /*d560*/  SHFL.IDX PT, R2, R14, 0x1, 0x181f ;  /* 0x00381f000e027f89 */ /* 0x00051800000e0000 */
[----:B------:R-:W-:Y:S05]  /*d570*/  @P0 BRA `(.L_x_40) ;  /* 0x000000f000000947 */ /* 0x000fea0003800000 */
[----:B------:R-:W-:Y:S02]  /*d580*/  ISETP.GE.AND P1, PT, R9, c[0x0][0x3c8], PT ;  /* 0x0000f20009007a0c */ /* 0x000fe40003f26270 */
[----:B------:R-:W-:Y:S02]  /*d590*/  ISETP.GE.AND P0, PT, R10, c[0x0][0x3c8], PT ;  /* 0x0000f2000a007a0c */ /* 0x000fe40003f06270 */
[----:B------:R-:W-:-:S09]  /*d5a0*/  ISETP.GE.AND P2, PT, R0, c[0x0][0x3c8], PT ;  /* 0x0000f20000007a0c */ /* 0x000fd20003f46270 */
[----:B------:R-:W-:Y:S02]  /*d5b0*/  @!P1 SHF.R.S32.HI R5, RZ, 0x1f, R9 ;  /* 0x0000001fff059819 */ /* 0x000fe40000011409 */
[----:B------:R-:W-:Y:S02]  /*d5c0*/  @!P0 SHF.R.S32.HI R4, RZ, 0x1f, R10 ;  /* 0x0000001fff048819 */ /* 0x000fe4000001140a */
[----:B------:R-:W-:Y:S01]  /*d5d0*/  @!P1 LEA.HI R5, R5, R9, RZ, 0x3 ;  /* 0x0000000905059211 */ /* 0x000fe200078f18ff */
[--C-:B---34-:R-:W-:Y:S01]  /*d5e0*/  @!P2 IMAD.WIDE R6, R0, 0x2, R2.reuse ;  /* 0x000000020006a825 */ /* 0x118fe200078e0202 */
        /* <DEDUP_REMOVED lines=8> */
.L_x_40:
[----:B------:R-:W-:Y:S05]  /*d670*/  BSYNC B0 ;  /* 0x0000000000007941 */ /* 0x000fea0003800000 */
.L_x_39:
[----:B---3--:R-:W-:Y:S01]  /*d680*/  IADD3 R4, R11, 0x40, RZ ;  /* 0x000000400b047810 */ /* 0x008fe20007ffe0ff */
[----:B------:R3:W1:Y:S01]  /*d690*/  SHFL.IDX PT, R3, R12, 0x2, 0x181f ;  /* 0x00581f000c037f89 */ /* 0x00066200000e0000 */
[----:B------:R-:W-:Y:S02]  /*d6a0*/  BSSY B0, `(.L_x_41) ;  /* 0x0000013000007945 */ /* 0x000fe40003800000 */
[----:B------:R-:W-:Y:S01]  /*d6b0*/  ISETP.GE.AND P0, PT, R4, R13, PT ;  /* 0x0000000d0400720c */ /* 0x000fe20003f06270 */
[----:B----4-:R3:W4:-:S12]  /*d6c0*/  SHFL.IDX PT, R2, R14, 0x2, 0x181f ;  /* 0x00581f000e027f89 */ /* 0x01071800000e0000 */
[----:B------:R-:W-:Y:S05]  /*d6d0*/  @P0 BRA `(.L_x_42) ;  /* 0x000000f000000947 */ /* 0x000fea0003800000 */
[----:B------:R-:W-:Y:S02]  /*d6e0*/  ISETP.GE.AND P1, PT, R9, c[0x0][0x3c8], PT ;  /* 0x0000f20009007a0c */ /* 0x000fe40003f26270 */
        /* <DEDUP_REMOVED lines=14> */
.L_x_42:
[----:B------:R-:W-:Y:S05]  /*d7d0*/  BSYNC B0 ;  /* 0x0000000000007941 */ /* 0x000fea0003800000 */
.L_x_41:
[----:B-1----:R-:W-:Y:S01]  /*d7e0*/  IADD3 R4, R11, 0x60, RZ ;  /* 0x000000600b047810 */ /* 0x002fe20007ffe0ff */
[----:B------:R1:W2:Y:S03]  /*d7f0*/  SHFL.IDX PT, R3, R12, 0x3, 0x181f ;  /* 0x00781f000c037f89 */ /* 0x0002a600000e0000 */
[----:B------:R-:W-:Y:S01]  /*d800*/  ISETP.GE.AND P0, PT, R4, R13, PT ;  /* 0x0000000d0400720c */ /* 0x000fe20003f06270 */
[----:B----4-:R1:W4:-:S12]  /*d810*/  SHFL.IDX PT, R2, R14, 0x3, 0x181f ;  /* 0x00781f000e027f89 */ /* 0x01031800000e0000 */
[----:B------:R-:W-:Y:S05]  /*d820*/  @P0 EXIT ;  /* 0x000000000000094d */ /* 0x000fea0003800000 */
[----:B------:R-:W-:Y:S02]  /*d830*/  ISETP.GE.AND P0, PT, R9, c[0x0][0x3c8], PT ;  /* 0x0000f20009007a0c */ /* 0x000fe40003f06270 */
[----:B------:R-:W-:-:S11]  /*d840*/  ISETP.GE.AND P1, PT, R0, c[0x0][0x3c8], PT ;  /* 0x0000f20000007a0c */ /* 0x000fd60003f26270 */
[----:B------:R-:W-:Y:S02]  /*d850*/  @!P0 SHF.R.S32.HI R4, RZ, 0x1f, R9 ;  /* 0x0000001fff048819 */ /* 0x000fe40000011409 */
[----:B--2-4-:R-:W-:Y:S02]  /*d860*/  @!P1 IMAD.WIDE R6, R0, 0x2, R2 ;  /* 0x0000000200069825 */ /* 0x014fe400078e0202 */
[----:B------:R-:W-:-:S03]  /*d870*/  @!P0 LEA.HI R4, R4, R9, RZ, 0x3 ;  /* 0x0000000904048211 */ /* 0x000fc600078f18ff */
[----:B------:R2:W-:Y:S01]  /*d880*/  @!P1 ST.E.128 [R6.64], RZ ;  /* 0x000000ff06009985 */ /* 0x0005e2000c101d04 */
[----:B------:R-:W-:-:S05]  /*d890*/  @!P0 LOP3.LUT R4, R4, 0xfffffff8, RZ, 0xc0, !PT ;  /* 0xfffffff804048812 */ /* 0x000fca00078ec0ff */
[----:B------:R-:W-:-:S05]  /*d8a0*/  @!P0 IMAD.WIDE R4, R4, 0x2, R2 ;  /* 0x0000000204048825 */ /* 0x000fca00078e0202 */
[----:B------:R2:W-:Y:S01]  /*d8b0*/  @!P0 ST.E.128 [R4.64], RZ ;  /* 0x000000ff04008985 */ /* 0x0005e2000c101d04 */
[----:B------:R-:W-:-:S13]  /*d8c0*/  ISETP.GE.AND P0, PT, R10, c[0x0][0x3c8], PT ;  /* 0x0000f2000a007a0c */ /* 0x000fda0003f06270 */
[----:B------:R-:W-:Y:S05]  /*d8d0*/  @P0 EXIT ;  /* 0x000000000000094d */ /* 0x000fea0003800000 */
[----:B------:R-:W-:-:S04]  /*d8e0*/  SHF.R.S32.HI R0, RZ, 0x1f, R10 ;  /* 0x0000001fff007819 */ /* 0x000fc8000001140a */
[----:B------:R-:W-:-:S04]  /*d8f0*/  LEA.HI R0, R0, R10, RZ, 0x3 ;  /* 0x0000000a00007211 */ /* 0x000fc800078f18ff */
[----:B------:R-:W-:-:S05]  /*d900*/  LOP3.LUT R0, R0, 0xfffffff8, RZ, 0xc0, !PT ;  /* 0xfffffff800007812 */ /* 0x000fca00078ec0ff */
[----:B------:R-:W-:-:S05]  /*d910*/  IMAD.WIDE R2, R0, 0x2, R2 ;  /* 0x0000000200027825 */ /* 0x000fca00078e0202 */
[----:B------:R-:W-:Y:S01]  /*d920*/  ST.E.128 [R2.64], RZ ;  /* 0x000000ff02007985 */ /* 0x000fe2000c101d04 */
[----:B------:R-:W-:Y:S05]  /*d930*/  EXIT ;  /* 0x000000000000794d */ /* 0x000fea0003800000 */
.L_x_43:
        /* <DEDUP_REMOVED lines=12> */
.L_x_1332:


//--------------------- .text._ZN7cutlass13device_kernelIN5flash19enable_sm80_to_sm89INS1_16FlashAttnFwdSm80INS1_25CollectiveMainloopFwdSm80ILi8ELi1ELb0EN4cute5tupleIJNS5_1CILi128EEENS7_ILi64EEENS7_ILi192EEEEEELi192ENS_10bfloat16_tEfNS_4arch4Sm80ELb0ELb0ELb1ELb1ELb0ELb1ELb1ELb0EEENS1_21CollectiveEpilogueFwdINS6_IJS8_SA_S9_EEENS6_IJNS7_ILi1EEESI_SI_EEESC_SE_Li256ELb1ELb1ELb0ELb0EEENS1_19SingleTileSchedulerILb1ELb0ELb1ELi128EEEEEEEEEvNT_6ParamsE --------------------------
	.section	.text._ZN7cutlass13device_kernelIN5flash19enable_sm80_to_sm89INS1_16FlashAttnFwdSm80INS1_25CollectiveMainloopFwdSm80ILi8ELi1ELb0EN4cute5tupleIJNS5_1CILi128EEENS7_ILi64EEENS7_ILi192EEEEEELi192ENS_10bfloat16_tEfNS_4arch4Sm80ELb0ELb0ELb1ELb1ELb0ELb1ELb1ELb0EEENS1_21CollectiveEpilogueFwdINS6_IJS8_SA_S9_EEENS6_IJNS7_ILi1EEESI_SI_EEESC_SE_Li256ELb1ELb1ELb0ELb0EEENS1_19SingleTileSchedulerILb1ELb0ELb1ELi128EEEEEEEEEvNT_6ParamsE,"ax",@progbits
	.sectioninfo	@"SHI_REGISTERS=250"
	.align	128
.text._ZN7cutlass13device_kernelIN5flash19enable_sm80_to_sm89INS1_16FlashAttnFwdSm80INS1_25CollectiveMainloopFwdSm80ILi8ELi1ELb0EN4cute5tupleIJNS5_1CILi128EEENS7_ILi64EEENS7_ILi192EEEEEELi192ENS_10bfloat16_tEfNS_4arch4Sm80ELb0ELb0ELb1ELb1ELb0ELb1ELb1ELb0EEENS1_21CollectiveEpilogueFwdINS6_IJS8_SA_S9_EEENS6_IJNS7_ILi1EEESI_SI_EEESC_SE_Li256ELb1ELb1ELb0ELb0EEENS1_19SingleTileSchedulerILb1ELb0ELb1ELi128EEEEEEEEEvNT_6ParamsE:
        .type           _ZN7cutlass13device_kernelIN5flash19enable_sm80_to_sm89INS1_16FlashAttnFwdSm80INS1_25CollectiveMainloopFwdSm80ILi8ELi1ELb0EN4cute5tupleIJNS5_1CILi128EEENS7_ILi64EEENS7_ILi192EEEEEELi192ENS_10bfloat16_tEfNS_4arch4Sm80ELb0ELb0ELb1ELb1ELb0ELb1ELb1ELb0EEENS1_21CollectiveEpilogueFwdINS6_IJS8_SA_S9_EEENS6_IJNS7_ILi1EEESI_SI_EEESC_SE_Li256ELb1ELb1ELb0ELb0EEENS1_19SingleTileSchedulerILb1ELb0ELb1ELi128EEEEEEEEEvNT_6ParamsE,@function
        .size           _ZN7cutlass13device_kernelIN5flash19enable_sm80_to_sm89INS1_16FlashAttnFwdSm80INS1_25CollectiveMainloopFwdSm80ILi8ELi1ELb0EN4cute5tupleIJNS5_1CILi128EEENS7_ILi64EEENS7_ILi192EEEEEELi192ENS_10bfloat16_tEfNS_4arch4Sm80ELb0ELb0ELb1ELb1ELb0ELb1ELb1ELb0EEENS1_21CollectiveEpilogueFwdINS6_IJS8_SA_S9_EEENS6_IJNS7_ILi1EEESI_SI_EEESC_SE_Li256ELb1ELb1ELb0ELb0EEENS1_19SingleTileSchedulerILb1ELb0ELb1ELi128EEEEEEEEEvNT_6ParamsE,(.L_x_1333 - _ZN7cutlass13device_kernelIN5flash19enable_sm80_to_sm89INS1_16FlashAttnFwdSm80INS1_25CollectiveMainloopFwdSm80ILi8ELi1ELb0EN4cute5tupleIJNS5_1CILi128EEENS7_ILi64EEENS7_ILi192EEEEEELi192ENS_10bfloat16_tEfNS_4arch4Sm80ELb0ELb0ELb1ELb1ELb0ELb1ELb1ELb0EEENS1_21CollectiveEpilogueFwdINS6_IJS8_SA_S9_EEENS6_IJNS7_ILi1EEESI_SI_EEESC_SE_Li256ELb1ELb1ELb0ELb0EEENS1_19SingleTileSchedulerILb1ELb0ELb1ELi128EEEEEEEEEvNT_6ParamsE)
        .other          _ZN7cutlass13device_kernelIN5flash19enable_sm80_to_sm89INS1_16FlashAttnFwdSm80INS1_25CollectiveMainloopFwdSm80ILi8ELi1ELb0EN4cute5tupleIJNS5_1CILi128EEENS7_ILi64EEENS7_ILi192EEEEEELi192ENS_10bfloat16_tEfNS_4arch4Sm80ELb0ELb0ELb1ELb1ELb0ELb1ELb1ELb0EEENS1_21CollectiveEpilogueFwdINS6_IJS8_SA_S9_EEENS6_IJNS7_ILi1EEESI_SI_EEESC_SE_Li256ELb1ELb1ELb0ELb0EEENS1_19SingleTileSchedulerILb1ELb0ELb1ELi128EEEEEEEEEvNT_6ParamsE,@"STO_CUDA_ENTRY STV_DEFAULT"
_ZN7cutlass13device_kernelIN5flash19enable_sm80_to_sm89INS1_16FlashAttnFwdSm80INS1_25CollectiveMainloopFwdSm80ILi8ELi1ELb0EN4cute5tupleIJNS5_1CILi128EEENS7_ILi64EEENS7_ILi192EEEEEELi192ENS_10bfloat16_tEfNS_4arch4Sm80ELb0ELb0ELb1ELb1ELb0ELb1ELb1ELb0EEENS1_21CollectiveEpilogueFwdINS6_IJS8_SA_S9_EEENS6_IJNS7_ILi1EEESI_SI_EEESC_SE_Li256ELb1ELb1ELb0ELb0EEENS1_19SingleTileSchedulerILb1ELb0ELb1ELi128EEEEEEEEEvNT_6ParamsE:
[----:B------:R-:W-:Y:S02]  /*0000*/  MOV R1, c[0x0][0x28] ;  /* 0x00000a0000017a02 */ /* 0x000fe40000000f00 */
[----:B------:R-:W1:Y:S01]  /*0010*/  S2R R84, SR_TID.X ;  /* 0x0000000000547919 */ /* 0x000e620000002100 */
[----:B------:R-:W-:Y:S01]  /*0020*/  MOV R5, 0x4 ;  /* 0x0000000400057802 */ /* 0x000fe20000000f00 */
[----:B------:R-:W-:Y:S02]  /*0030*/  ULDC.64 UR6, c[0x0][0x118] ;  /* 0x0000460000067ab9 */ /* 0x000fe40000000a00 */
        /* <DEDUP_REMOVED lines=12> */
.L_x_45:
        /* <DEDUP_REMOVED lines=8> */
.L_x_47:
[----:B------:R-:W-:-:S05]  /*0180*/  MOV R3, c[0x0][0x54c] ;  /* 0x0001530000037a02 */ /* 0x000fca0000000f00 */
.L_x_46:
[----:B-----5:R-:W-:Y:S01]  /*0190*/  IMAD R3, R3, c[0x0][0x548], RZ ;  /* 0x0001520003037a24 */ /* 0x020fe200078e02ff */
[----:B------:R-:W-:-:S04]  /*01a0*/  SHF.L.U32 R0, R85, 0x7, RZ ;  /* 0x0000000755007819 */ /* 0x000fc800000006ff */
[----:B------:R-:W-:-:S04]  /*01b0*/  ISETP.GE.AND P0, PT, R0, R3, PT ;  /* 0x000000030000720c */ /* 0x000fc80003f06270 */
[----:B------:R-:W-:Y:S01]  /*01c0*/  SEL R208, R208, 0xffffffff, !P0 ;  /* 0xffffffffd0d07807 */ /* 0x000fe20004000000 */
[----:B------:R-:W-:Y:S05]  /*01d0*/  BRA `(.L_x_48) ;  /* 0x0000012000007947 */ /* 0x000fea0003800000 */
.L_x_44:
[----:B---3--:R-:W-:-:S04]  /*01e0*/  ISETP.NE.U32.AND P0, PT, RZ, c[0x0][0x568], PT ;  /* 0x00015a00ff007a0c */ /* 0x008fc80003f05070 */
[----:B------:R-:W-:-:S13]  /*01f0*/  ISETP.NE.AND.EX P0, PT, RZ, c[0x0][0x56c], PT, P0 ;  /* 0x00015b00ff007a0c */ /* 0x000fda0003f05300 */
[----:B------:R-:W-:Y:S05]  /*0200*/  @!P0 BRA `(.L_x_49) ;  /* 0x0000002000008947 */ /* 0x000fea0003800000 */
[----:B------:R1:W5:Y:S01]  /*0210*/  LDG.E R3, [R2.64] ;  /* 0x0000000602037981 */ /* 0x000362000c1e1900 */
[----:B------:R-:W-:Y:S05]  /*0220*/  BRA `(.L_x_50) ;  /* 0x0000009000007947 */ /* 0x000fea0003800000 */
.L_x_49:
        /* <DEDUP_REMOVED lines=8> */
.L_x_51:
[----:B------:R-:W-:-:S05]  /*02b0*/  MOV R3, c[0x0][0x54c] ;  /* 0x0001530000037a02 */ /* 0x000fca0000000f00 */
.L_x_50:
[----:B-----5:R-:W-:Y:S01]  /*02c0*/  IMAD R3, R3, c[0x0][0x548], RZ ;  /* 0x0001520003037a24 */ /* 0x020fe200078e02ff */
[----:B------:R-:W-:-:S04]  /*02d0*/  SHF.L.U32 R0, R85, 0x7, RZ ;  /* 0x0000000755007819 */ /* 0x000fc800000006ff */
[----:B------:R-:W-:-:S04]  /*02e0*/  ISETP.GE.AND P0, PT, R0, R3, PT ;  /* 0x000000030000720c */ /* 0x000fc80003f06270 */
[----:B------:R-:W-:-:S04]  /*02f0*/  SEL R208, R208, 0xffffffff, !P0 ;  /* 0xffffffffd0d07807 */ /* 0x000fc80004000000 */
.L_x_48:
[----:B------:R-:W-:-:S13]  /*0300*/  ISETP.GE.AND P0, PT, R208, RZ, PT ;  /* 0x000000ffd000720c */ /* 0x000fda0003f06270 */
        /* <DEDUP_REMOVED lines=8> */
[----:B------:R-:W-:Y:S01]  /*0390*/  IMAD.MOV.U32 R104, RZ, RZ, RZ ;  /* 0x000000ffff687224 */ /* 0x000fe200078e00ff */
[----:B------:R-:W-:Y:S01]  /*03a0*/  ISETP.NE.U32.AND P1, PT, RZ, c[0x0][0x348], PT ;  /* 0x0000d200ff007a0c */ /* 0x000fe20003f25070 */
[----:B------:R-:W-:Y:S01]  /*03b0*/  IMAD.WIDE R10, R208, R5, c[0x0][0x348] ;  /* 0x0000d200d00a7625 */ /* 0x000fe200078e0205 */
[----:B------:R-:W-:-:S02]  /*03c0*/  ISETP.NE.U32.AND P6, PT, RZ, c[0x0][0x350], PT ;  /* 0x0000d400ff007a0c */ /* 0x000fc40003fc5070 */
[----:B------:R-:W-:Y:S01]  /*03d0*/  ISETP.NE.U32.AND P3, PT, RZ, c[0x0][0x358], PT ;  /* 0x0000d600ff007a0c */ /* 0x000fe20003f65070 */
[CC--:B------:R-:W-:Y:S01]  /*03e0*/  IMAD.WIDE R8, R208.reuse, R5.reuse, c[0x0][0x350] ;  /* 0x0000d400d0087625 */ /* 0x0c0fe200078e0205 */
[----:B------:R-:W-:Y:S02]  /*03f0*/  ISETP.NE.AND.EX P1, PT, RZ, c[0x0][0x34c], PT, P1 ;  /* 0x0000d300ff007a0c */ /* 0x000fe40003f25310 */
[----:B------:R-:W-:Y:S01]  /*0400*/  ISETP.NE.AND.EX P6, PT, RZ, c[0x0][0x354], PT, P6 ;  /* 0x0000d500ff007a0c */ /* 0x000fe20003fc5360 */
[----:B------:R-:W-:Y:S01]  /*0410*/  @P2 IMAD.WIDE R14, R208, R5, c[0x0][0x370] ;  /* 0x0000dc00d00e2625 */ /* 0x000fe200078e0205 */
[----:B------:R-:W-:-:S03]  /*0420*/  ISETP.NE.AND.EX P3, PT, RZ, c[0x0][0x35c], PT, P3 ;  /* 0x0000d700ff007a0c */ /* 0x000fc60003f65330 */
[CC--:B------:R-:W-:Y:S01]  /*0430*/  @P0 IMAD.WIDE R12, R208.reuse, R5.reuse, c[0x0][0x360] ;  /* 0x0000d800d00c0625 */ /* 0x0c0fe200078e0205 */
[----:B------:R2:W5:Y:S03]  /*0440*/  @P2 LDG.E R147, [R14.64] ;  /* 0x000000060e932981 */ /* 0x000566000c1e1900 */
[----:B------:R-:W-:Y:S01]  /*0450*/  IMAD.WIDE R6, R208, R5, c[0x0][0x358] ;  /* 0x0000d600d0067625 */ /* 0x000fe200078e0205 */
[----:B------:R2:W5:Y:S04]  /*0460*/  @P0 LDG.E R88, [R12.64] ;  /* 0x000000060c580981 */ /* 0x000568000c1e1900 */
[----:B------:R2:W5:Y:S04]  /*0470*/  @P1 LDG.E R148, [R10.64] ;  /* 0x000000060a941981 */ /* 0x000568000c1e1900 */
[----:B------:R2:W5:Y:S04]  /*0480*/  @P6 LDG.E R146, [R8.64] ;  /* 0x0000000608926981 */ /* 0x000568000c1e1900 */
[----:B------:R2:W5:Y:S04]  /*0490*/  @P3 LDG.E R104, [R6.64] ;  /* 0x0000000606683981 */ /* 0x000568000c1e1900 */
[----:B------:R-:W3:Y:S01]  /*04a0*/  S2R R207, SR_CTAID.Y ;  /* 0x0000000000cf7919 */ /* 0x000ee20000002600 */
[----:B-1----:R-:W-:-:S02]  /*04b0*/  IMAD.MOV.U32 R2, RZ, RZ, c[0x0][0x1d0] ;  /* 0x00007400ff027624 */ /* 0x002fc400078e00ff */
[----:B------:R-:W-:Y:S01]  /*04c0*/  IMAD.MOV.U32 R150, RZ, RZ, c[0x0][0x228] ;  /* 0x00008a00ff967624 */ /* 0x000fe200078e00ff */
[----:B---3--:R-:W-:Y:S01]  /*04d0*/  SHF.R.S32.HI R87, RZ, 0x1f, R207 ;  /* 0x0000001fff577819 */ /* 0x008fe200000114cf */
[----:B------:R-:W-:Y:S05]  /*04e0*/  @P0 BRA `(.L_x_52) ;  /* 0x0000004000000947 */ /* 0x000fea0003800000 */
[----:B--2---:R-:W-:Y:S05]  /*04f0*/  @!P1 BRA `(.L_x_52) ;  /* 0x0000003000009947 */ /* 0x004fea0003800000 */
[----:B-----5:R-:W2:Y:S04]  /*0500*/  LDG.E R88, [R10.64] ;  /* 0x000000060a587981 */ /* 0x020ea8000c1e1900 */
[----:B------:R-:W2:Y:S02]  /*0510*/  LDG.E R3, [R10.64+0x4] ;  /* 0x000004060a037981 */ /* 0x000ea4000c1e1900 */
[----:B--2---:R-:W-:Y:S02]  /*0520*/  IADD3 R88, -R88, R3, RZ ;  /* 0x0000000358587210 */ /* 0x004fe40007ffe1ff */
.L_x_52:
[----:B--2---:R-:W-:-:S04]  /*0530*/  ISETP.NE.U32.AND P0, PT, RZ, c[0x0][0x368], PT ;  /* 0x0000da00ff007a0c */ /* 0x004fc80003f05070 */
[----:B------:R-:W-:-:S13]  /*0540*/  ISETP.NE.AND.EX P0, PT, RZ, c[0x0][0x36c], PT, P0 ;  /* 0x0000db00ff007a0c */ /* 0x000fda0003f05300 */
[----:B------:R-:W-:Y:S05]  /*0550*/  @!P0 BRA `(.L_x_53) ;  /* 0x0000003000008947 */ /* 0x000fea0003800000 */
[----:B------:R-:W-:-:S06]  /*0560*/  IMAD.WIDE R2, R208, R5, c[0x0][0x368] ;  /* 0x0000da00d0027625 */ /* 0x000fcc00078e0205 */
[----:B------:R1:W5:Y:S01]  /*0570*/  LDG.E R2, [R2.64] ;  /* 0x0000000602027981 */ /* 0x000362000c1e1900 */
[----:B------:R-:W-:Y:S05]  /*0580*/  BRA `(.L_x_54) ;  /* 0x0000004000007947 */ /* 0x000fea0003800000 */
.L_x_53:
[----:B------:R-:W-:Y:S05]  /*0590*/  @!P6 BRA `(.L_x_54) ;  /* 0x000000300000e947 */ /* 0x000fea0003800000 */
[----:B------:R-:W2:Y:S04]  /*05a0*/  LDG.E R2, [R8.64] ;  /* 0x0000000608027981 */ /* 0x000ea8000c1e1900 */
[----:B------:R-:W2:Y:S02]  /*05b0*/  LDG.E R3, [R8.64+0x4] ;  /* 0x0000040608037981 */ /* 0x000ea4000c1e1900 */
[----:B--2---:R-:W-:Y:S02]  /*05c0*/  IADD3 R2, -R2, R3, RZ ;  /* 0x0000000302027210 */ /* 0x004fe40007ffe1ff */
.L_x_54:
[----:B------:R-:W2:Y:S04]  /*05d0*/  @P3 LDG.E R0, [R6.64] ;  /* 0x0000000606003981 */ /* 0x000ea8000c1e1900 */
[----:B------:R-:W2:Y:S01]  /*05e0*/  @P3 LDG.E R9, [R6.64+0x4] ;  /* 0x0000040606093981 */ /* 0x000ea2000c1e1900 */
[----:B-1---5:R-:W-:Y:S01]  /*05f0*/  IMAD.IADD R3, R2, 0x1, -R147 ;  /* 0x0000000102037824 */ /* 0x022fe200078e0a93 */
[----:B------:R-:W-:Y:S01]  /*0600*/  ISETP.NE.U32.AND P0, PT, RZ, c[0x0][0x378], PT ;  /* 0x0000de00ff007a0c */ /* 0x000fe20003f05070 */
[----:B------:R-:W-:-:S03]  /*0610*/  IMAD.MOV.U32 R86, RZ, RZ, R2 ;  /* 0x000000ffff567224 */ /* 0x000fc600078e0002 */
[----:B------:R-:W-:-:S13]  /*0620*/  ISETP.NE.AND.EX P0, PT, RZ, c[0x0][0x37c], PT, P0 ;  /* 0x0000df00ff007a0c */ /* 0x000fda0003f05300 */
[----:B------:R-:W-:-:S05]  /*0630*/  @P0 IMAD.WIDE R10, R208, R5, c[0x0][0x378] ;  /* 0x0000de00d00a0625 */ /* 0x000fca00078e0205 */
[----:B------:R1:W5:Y:S01]  /*0640*/  @P0 LDG.E R86, [R10.64] ;  /* 0x000000060a560981 */ /* 0x000362000c1e1900 */
[----:B--2---:R-:W-:-:S04]  /*0650*/  @P3 IMAD.IADD R150, R9, 0x1, -R0 ;  /* 0x0000000109963824 */ /* 0x004fc800078e0a00 */
[----:B------:R-:W-:-:S05]  /*0660*/  IMAD.IADD R83, R3, 0x1, R150 ;  /* 0x0000000103537824 */ /* 0x000fca00078e0296 */
[----:B------:R-:W-:-:S04]  /*0670*/  IADD3 R0, R83, 0x3f, RZ ;  /* 0x0000003f53007810 */ /* 0x000fc80007ffe0ff */
[----:B------:R-:W-:-:S04]  /*0680*/  SHF.R.S32.HI R133, RZ, 0x1f, R0 ;  /* 0x0000001fff857819 */ /* 0x000fc80000011400 */
[----:B------:R-:W-:Y:S01]  /*0690*/  LEA.HI R133, R133, R0, RZ, 0x6 ;  /* 0x0000000085857211 */ /* 0x000fe200078f30ff */
[----:B------:R-:W-:-:S03]  /*06a0*/  IMAD.MOV R0, RZ, RZ, -R3 ;  /* 0x000000ffff007224 */ /* 0x000fc600078e0a03 */
[----:B------:R-:W-:Y:S02]  /*06b0*/  LOP3.LUT R4, R133, 0xffffffc0, RZ, 0xc0, !PT ;  /* 0xffffffc085047812 */ /* 0x000fe400078ec0ff */
[----:B------:R-:W-:-:S03]  /*06c0*/  IMNMX R0, RZ, R0, !PT ;  /* 0x00000000ff007217 */ /* 0x000fc60007800200 */
[----:B------:R-:W-:Y:S01]  /*06d0*/  IMAD.IADD R3, R4, 0x1, -R3 ;  /* 0x0000000104037824 */ /* 0x000fe200078e0a03 */
[----:B------:R-:W-:-:S04]  /*06e0*/  SHF.R.U32.HI R106, RZ, 0x6, R0 ;  /* 0x00000006ff6a7819 */ /* 0x000fc80000011600 */
[----:B------:R-:W-:-:S04]  /*06f0*/  IMNMX R3, R3, R150, PT ;  /* 0x0000009603037217 */ /* 0x000fc80003800200 */
[----:B------:R-:W-:-:S13]  /*0700*/  ISETP.GT.AND P0, PT, R3, R0, PT ;  /* 0x000000000300720c */ /* 0x000fda0003f04270 */
[----:B------:R-:W-:Y:S01]  /*0710*/  @P0 IADD3 R7, R3, 0x3f, RZ ;  /* 0x0000003f03070810 */ /* 0x000fe20007ffe0ff */
[----:B------:R-:W-:-:S03]  /*0720*/  IMAD.MOV.U32 R3, RZ, RZ, R106 ;  /* 0x000000ffff037224 */ /* 0x000fc600078e006a */
[----:B------:R-:W-:-:S04]  /*0730*/  @P0 SHF.R.S32.HI R0, RZ, 0x1f, R7 ;  /* 0x0000001fff000819 */ /* 0x000fc80000011407 */
[----:B------:R-:W-:-:S04]  /*0740*/  @P0 LEA.HI R0, R0, R7, RZ, 0x6 ;  /* 0x0000000700000211 */ /* 0x000fc800078f30ff */
[----:B------:R-:W-:-:S04]  /*0750*/  @P0 SHF.R.S32.HI R3, RZ, 0x6, R0 ;  /* 0x00000006ff030819 */ /* 0x000fc80000011400 */
[----:B------:R-:W-:-:S13]  /*0760*/  ISETP.GT.AND P0, PT, R3, R106, PT ;  /* 0x0000006a0300720c */ /* 0x000fda0003f04270 */
[----:B------:R-:W-:Y:S05]  /*0770*/  @!P0 BRA `(.L_x_55) ;  /* 0x0000529000008947 */ /* 0x000fea0003800000 */
[----:B-1----:R-:W-:-:S04]  /*0780*/  ISETP.NE.U32.AND P2, PT, RZ, c[0x0][0x340], PT ;  /* 0x0000d000ff007a0c */ /* 0x002fc80003f45070 */
[----:B------:R-:W-:-:S13]  /*0790*/  ISETP.NE.AND.EX P2, PT, RZ, c[0x0][0x344], PT, P2 ;  /* 0x0000d100ff007a0c */ /* 0x000fda0003f45320 */
[----:B------:R-:W-:-:S06]  /*07a0*/  @P2 IMAD.WIDE R12, R208, R5, c[0x0][0x340] ;  /* 0x0000d000d00c2625 */ /* 0x000fcc00078e0205 */
[----:B------:R-:W2:Y:S01]  /*07b0*/  @P2 LDG.E R12, [R12.64] ;  /* 0x000000060c0c2981 */ /* 0x000ea2000c1e1900 */
[----:B------:R-:W-:Y:S01]  /*07c0*/  SHF.R.S32.HI R5, RZ, 0x1f, R84 ;  /* 0x0000001fff057819 */ /* 0x000fe20000011454 */
[----:B------:R-:W-:Y:S01]  /*07d0*/  IMAD.IADD R2, R146, 0x1, R2 ;  /* 0x0000000192027824 */ /* 0x000fe200078e0202 */
[----:B------:R-:W-:Y:S01]  /*07e0*/  SHF.R.S32.HI R0, RZ, 0x1f, R104 ;  /* 0x0000001fff007819 */ /* 0x000fe20000011468 */
[----:B------:R-:W-:Y:S01]  /*07f0*/  IMAD R164, R87, c[0x0][0x240], RZ ;  /* 0x0000900057a47a24 */ /* 0x000fe200078e02ff */
[----:B------:R-:W-:Y:S01]  /*0800*/  LEA.HI R17, R5, R84, RZ, 0x3 ;  /* 0x0000005405117211 */ /* 0x000fe200078f18ff */
[----:B------:R-:W-:Y:S01]  /*0810*/  IMAD.MOV.U32 R118, RZ, RZ, c[0x0][0x238] ;  /* 0x00008e00ff767624 */ /* 0x000fe200078e00ff */
[----:B------:R-:W-:Y:S01]  /*0820*/  IADD3 R141, R3, -0x1, RZ ;  /* 0xffffffff038d7810 */ /* 0x000fe20007ffe0ff */
[----:B------:R-:W-:Y:S01]  /*0830*/  IMAD R164, R207, c[0x0][0x244], R164 ;  /* 0x00009100cfa47a24 */ /* 0x000fe200078e02a4 */
[----:B------:R-:W-:Y:S01]  /*0840*/  LOP3.LUT R7, R17, 0x1ffffff8, RZ, 0xc0, !PT ;  /* 0x1ffffff811077812 */ /* 0x000fe200078ec0ff */
[----:B------:R-:W-:Y:S01]  /*0850*/  IMAD.MOV.U32 R113, RZ, RZ, 0x6 ;  /* 0x00000006ff717424 */ /* 0x000fe200078e00ff */
[----:B------:R-:W-:Y:S01]  /*0860*/  SHF.R.S32.HI R17, RZ, 0x3, R17 ;  /* 0x00000003ff117819 */ /* 0x000fe20000011411 */
[----:B------:R-:W-:Y:S01]  /*0870*/  IMAD.MOV.U32 R107, RZ, RZ, c[0x0][0x27c] ;  /* 0x00009f00ff6b7624 */ /* 0x000fe200078e00ff */
[----:B------:R-:W-:Y:S01]  /*0880*/  SEL R162, R208, RZ, !P3 ;  /* 0x000000ffd0a27207 */ /* 0x000fe20005800000 */
[----:B------:R-:W-:Y:S01]  /*0890*/  IMAD.IADD R30, R84, 0x1, -R7 ;  /* 0x00000001541e7824 */ /* 0x000fe200078e0a07 */
[----:B------:R-:W-:Y:S01]  /*08a0*/  IADD3 R104, P0, R17, R104, RZ ;  /* 0x0000006811687210 */ /* 0x000fe20007f1e0ff */
[----:B------:R-:W-:Y:S01]  /*08b0*/  IMAD.IADD R102, R150, 0x1, -R17 ;  /* 0x0000000196667824 */ /* 0x000fe200078e0a11 */
[----:B------:R-:W-:Y:S01]  /*08c0*/  LEA.HI R6, R5, R84, RZ, 0x2 ;  /* 0x0000005405067211 */ /* 0x000fe200078f10ff */
[----:B------:R-:W-:Y:S01]  /*08d0*/  IMAD.SHL.U32 R30, R30, 0x8, RZ ;  /* 0x000000081e1e7824 */ /* 0x000fe200078e00ff */
[C---:B------:R-:W-:Y:S01]  /*08e0*/  LEA.HI.X.SX32 R103, R17.reuse, R0, 0x1, P0 ;  /* 0x0000000011677211 */ /* 0x040fe200000f0eff */
[----:B------:R-:W-:Y:S01]  /*08f0*/  IMAD.SHL.U32 R17, R17, 0x40, RZ ;  /* 0x0000004011117824 */ /* 0x000fe200078e00ff */
[C---:B------:R-:W-:Y:S01]  /*0900*/  SHF.L.U64.HI R108, R118.reuse, R113, c[0x0][0x23c] ;  /* 0x00008f00766c7619 */ /* 0x040fe20000010271 */
[----:B------:R-:W-:Y:S01]  /*0910*/  IMAD R0, R141, -0x40, R102 ;  /* 0xffffffc08d007824 */ /* 0x000fe200078e0266 */
[----:B------:R-:W-:Y:S01]  /*0920*/  SHF.R.S32.HI R31, RZ, 0x1f, R30 ;  /* 0x0000001fff1f7819 */ /* 0x000fe2000001141e */
[----:B------:R-:W-:Y:S01]  /*0930*/  IMAD R3, R103, c[0x0][0x238], RZ ;  /* 0x00008e0067037a24 */ /* 0x000fe200078e02ff */
[----:B------:R-:W-:Y:S01]  /*0940*/  LOP3.LUT R17, R17, 0x1c0, RZ, 0xc0, !PT ;  /* 0x000001c011117812 */ /* 0x000fe200078ec0ff */
[----:B------:R-:W-:Y:S01]  /*0950*/  IMAD.SHL.U32 R109, R118, 0x40, RZ ;  /* 0x00000040766d7824 */ /* 0x000fe200078e00ff */
[----:B------:R-:W-:Y:S01]  /*0960*/  ISETP.GE.AND P1, PT, R0, 0x1, PT ;  /* 0x000000010000780c */ /* 0x000fe20003f26270 */
[C---:B------:R-:W-:Y:S01]  /*0970*/  IMAD R8, R104.reuse, c[0x0][0x23c], R3 ;  /* 0x00008f0068087a24 */ /* 0x040fe200078e0203 */
[----:B------:R-:W-:Y:S01]  /*0980*/  SHF.R.S32.HI R3, RZ, 0x1f, R2 ;  /* 0x0000001fff037819 */ /* 0x000fe20000011402 */
[----:B------:R-:W-:Y:S01]  /*0990*/  IMAD.WIDE.U32 R10, R104, c[0x0][0x238], R30 ;  /* 0x00008e00680a7a25 */ /* 0x000fe200078e001e */
[----:B------:R-:W-:Y:S01]  /*09a0*/  ISETP.GT.AND P0, PT, R0, 0x20, PT ;  /* 0x000000200000780c */ /* 0x000fe20003f04270 */
[----:B------:R-:W-:Y:S01]  /*09b0*/  ULDC.U8 UR4, c[0x0][0x298] ;  /* 0x0000a60000047ab9 */ /* 0x000fe20000000000 */
[----:B------:R-:W-:Y:S01]  /*09c0*/  LOP3.LUT R0, R17, 0x38, R30, 0xf8, !PT ;  /* 0x0000003811007812 */ /* 0x000fe200078ef81e */
[----:B------:R-:W-:Y:S01]  /*09d0*/  IMAD.IADD R9, R11, 0x1, R8 ;  /* 0x000000010b097824 */ /* 0x000fe200078e0208 */
[----:B------:R-:W-:Y:S01]  /*09e0*/  SHF.R.U32.HI R17, RZ, 0x3, R17 ;  /* 0x00000003ff117819 */ /* 0x000fe20000011611 */
[----:B------:R-:W-:Y:S01]  /*09f0*/  IMAD R11, R3, c[0x0][0x1e0], RZ ;  /* 0x00007800030b7a24 */ /* 0x000fe200078e02ff */
[----:B------:R-:W-:Y:S01]  /*0a00*/  SHF.R.S32.HI R7, RZ, 0x1f, R141 ;  /* 0x0000001fff077819 */ /* 0x000fe2000001148d */
[----:B------:R-:W-:Y:S01]  /*0a10*/  IMAD.MOV.U32 R8, RZ, RZ, R10 ;  /* 0x000000ffff087224 */ /* 0x000fe200078e000a */
[----:B------:R-:W-:Y:S01]  /*0a20*/  LOP3.LUT R17, R0, R17, RZ, 0x3c, !PT ;  /* 0x0000001100117212 */ /* 0x000fe200078e3cff */
[----:B------:R-:W-:Y:S01]  /*0a30*/  IMAD R32, R2, c[0x0][0x1e4], R11 ;  /* 0x0000790002207a24 */ /* 0x000fe200078e020b */
[----:B------:R-:W-:Y:S01]  /*0a40*/  SHF.R.S32.HI R11, RZ, 0x1f, R208 ;  /* 0x0000001fff0b7819 */ /* 0x000fe200000114d0 */
[----:B------:R-:W-:Y:S01]  /*0a50*/  IMAD.WIDE.U32 R8, R207, c[0x0][0x240], R8 ;  /* 0x00009000cf087a25 */ /* 0x000fe200078e0008 */
[----:B------:R-:W-:-:S02]  /*0a60*/  IADD3 R0, R30, 0x80, RZ ;  /* 0x000000801e007810 */ /* 0x000fc40007ffe0ff */
[----:B------:R-:W-:Y:S01]  /*0a70*/  SEL R101, R11, RZ, !P3 ;  /* 0x000000ff0b657207 */ /* 0x000fe20005800000 */
[----:B------:R-:W-:Y:S01]  /*0a80*/  IMAD.IADD R165, R9, 0x1, R164 ;  /* 0x0000000109a57824 */ /* 0x000fe200078e02a4 */
[----:B------:R-:W-:Y:S01]  /*0a90*/  LOP3.LUT R9, R6, 0xfffffffc, RZ, 0xc0, !PT ;  /* 0xfffffffc06097812 */ /* 0x000fe200078ec0ff */
[----:B------:R-:W-:Y:S01]  /*0aa0*/  IMAD.MOV.U32 R164, RZ, RZ, R8 ;  /* 0x000000ffffa47224 */ /* 0x000fe200078e0008 */
[----:B------:R-:W-:Y:S01]  /*0ab0*/  ISETP.GE.AND P3, PT, R0, c[0x0][0x1d4], PT ;  /* 0x0000750000007a0c */ /* 0x000fe20003f66270 */
[----:B------:R-:W-:Y:S01]  /*0ac0*/  IMAD R171, R101, c[0x0][0x248], RZ ;  /* 0x0000920065ab7a24 */ /* 0x000fe200078e02ff */
[----:B------:R-:W-:Y:S01]  /*0ad0*/  SHF.R.S32.HI R145, RZ, 0x2, R6 ;  /* 0x00000002ff917819 */ /* 0x000fe20000011406 */
[----:B------:R-:W-:Y:S01]  /*0ae0*/  IMAD.WIDE.U32 R164, R162, c[0x0][0x248], R164 ;  /* 0x00009200a2a47a25 */ /* 0x000fe200078e00a4 */
[----:B------:R-:W-:Y:S02]  /*0af0*/  SHF.R.S32.HI R6, RZ, 0x1f, R6 ;  /* 0x0000001fff067819 */ /* 0x000fe40000011406 */
[----:B------:R-:W-:Y:S01]  /*0b00*/  ISETP.GE.AND P5, PT, R30, c[0x0][0x1d4], PT ;  /* 0x000075001e007a0c */ /* 0x000fe20003fa6270 */
[----:B------:R-:W-:Y:S01]  /*0b10*/  IMAD R171, R162, c[0x0][0x24c], R171 ;  /* 0x00009300a2ab7a24 */ /* 0x000fe200078e02ab */
[----:B------:R-:W-:Y:S01]  /*0b20*/  LEA.HI R6, R6, R145, RZ, 0x3 ;  /* 0x0000009106067211 */ /* 0x000fe200078f18ff */
[----:B------:R-:W-:Y:S01]  /*0b30*/  IMAD R4, R108, R141, RZ ;  /* 0x0000008d6c047224 */ /* 0x000fe200078e02ff */
[-C--:B------:R-:W-:Y:S01]  /*0b40*/  LEA.HI R140, R5, R84.reuse, RZ, 0x6 ;  /* 0x00000054058c7211 */ /* 0x080fe200078f30ff */
[----:B------:R-:W-:Y:S01]  /*0b50*/  IMAD.IADD R171, R165, 0x1, R171 ;  /* 0x00000001a5ab7824 */ /* 0x000fe200078e02ab */
[----:B------:R-:W-:Y:S01]  /*0b60*/  LOP3.LUT R6, R6, 0xfffffff8, RZ, 0xc0, !PT ;  /* 0xfffffff806067812 */ /* 0x000fe200078ec0ff */
[----:B------:R-:W-:Y:S01]  /*0b70*/  IMAD.IADD R18, R84, 0x1, -R9 ;  /* 0x0000000154127824 */ /* 0x000fe200078e0a09 */
[----:B------:R-:W-:Y:S01]  /*0b80*/  LEA.HI R5, R5, R84, RZ, 0x5 ;  /* 0x0000005405057211 */ /* 0x000fe200078f28ff */
[----:B------:R-:W-:-:S02]  /*0b90*/  IMAD.MOV.U32 R170, RZ, RZ, R164 ;  /* 0x000000ffffaa7224 */ /* 0x000fc400078e00a4 */
[----:B------:R-:W-:Y:S01]  /*0ba0*/  IMAD R7, R7, R109, R4 ;  /* 0x0000006d07077224 */ /* 0x000fe200078e0204 */
[----:B------:R-:W-:Y:S01]  /*0bb0*/  IADD3 R4, R30, 0x40, RZ ;  /* 0x000000401e047810 */ /* 0x000fe20007ffe0ff */
[----:B------:R-:W-:-:S03]  /*0bc0*/  IMAD.WIDE.U32 R14, R2, c[0x0][0x1e0], RZ ;  /* 0x00007800020e7a25 */ /* 0x000fc600078e00ff */
[----:B------:R-:W-:Y:S01]  /*0bd0*/  ISETP.GE.AND P4, PT, R4, c[0x0][0x1d4], PT ;  /* 0x0000750004007a0c */ /* 0x000fe20003f86270 */
[----:B------:R-:W-:-:S04]  /*0be0*/  IMAD.WIDE.U32 R26, R141, R109, R170 ;  /* 0x0000006d8d1a7225 */ /* 0x000fc800078e00aa */
[----:B------:R-:W-:Y:S02]  /*0bf0*/  IMAD.SHL.U32 R16, R18, 0x4, RZ ;  /* 0x0000000412107824 */ /* 0x000fe400078e00ff */
[----:B------:R-:W-:Y:S02]  /*0c00*/  IMAD.IADD R33, R15, 0x1, R32 ;  /* 0x000000010f217824 */ /* 0x000fe400078e0220 */
[----:B------:R-:W-:Y:S01]  /*0c10*/  IMAD.IADD R22, R27, 0x1, R7 ;  /* 0x000000011b167824 */ /* 0x000fe200078e0207 */
[----:B------:R-:W-:Y:S01]  /*0c20*/  IADD3 R15, R16, 0x20, RZ ;  /* 0x00000020100f7810 */ /* 0x000fe20007ffe0ff */
[----:B------:R-:W-:Y:S02]  /*0c30*/  IMAD.SHL.U32 R20, R107, 0x2, RZ ;  /* 0x000000026b147824 */ /* 0x000fe400078e00ff */
[----:B------:R-:W-:Y:S02]  /*0c40*/  IMAD.SHL.U32 R18, R18, 0x8, RZ ;  /* 0x0000000812127824 */ /* 0x000fe400078e00ff */
[----:B------:R-:W-:Y:S01]  /*0c50*/  IMAD.MOV.U32 R32, RZ, RZ, R14 ;  /* 0x000000ffff207224 */ /* 0x000fe200078e000e */
[----:B------:R-:W-:Y:S01]  /*0c60*/  IADD3 R14, R16, 0x40, RZ ;  /* 0x00000040100e7810 */ /* 0x000fe20007ffe0ff */
[----:B------:R-:W-:Y:S01]  /*0c70*/  IMAD.IADD R119, R145, 0x1, -R6 ;  /* 0x0000000191777824 */ /* 0x000fe200078e0a06 */
[----:B------:R-:W-:Y:S01]  /*0c80*/  SHF.R.S32.HI R19, RZ, 0x1f, R18 ;  /* 0x0000001fff137819 */ /* 0x000fe20000011412 */
[----:B------:R-:W-:Y:S01]  /*0c90*/  IMAD.WIDE.U32 R30, R207, c[0x0][0x260], R30 ;  /* 0x00009800cf1e7a25 */ /* 0x000fe200078e001e */
[----:B------:R-:W-:-:S02]  /*0ca0*/  IADD3 R144, R18, 0x60, RZ ;  /* 0x0000006012907810 */ /* 0x000fc40007ffe0ff */
[C---:B------:R-:W-:Y:S01]  /*0cb0*/  IADD3 R143, R18.reuse, 0x80, RZ ;  /* 0x00000080128f7810 */ /* 0x040fe20007ffe0ff */
[----:B------:R-:W-:Y:S01]  /*0cc0*/  IMAD R101, R101, c[0x0][0x268], RZ ;  /* 0x00009a0065657a24 */ /* 0x000fe200078e02ff */
[----:B------:R-:W-:Y:S01]  /*0cd0*/  IADD3 R142, R18, 0xa0, RZ ;  /* 0x000000a0128e7810 */ /* 0x000fe20007ffe0ff */
[----:B------:R-:W-:Y:S02]  /*0ce0*/  IMAD.SHL.U32 R140, R140, 0x8, RZ ;  /* 0x000000088c8c7824 */ /* 0x000fe400078e00ff */
[----:B------:R-:W-:Y:S02]  /*0cf0*/  IMAD R101, R162, c[0x0][0x26c], R101 ;  /* 0x00009b00a2657a24 */ /* 0x000fe400078e0265 */
[----:B------:R-:W-:Y:S01]  /*0d00*/  IMAD.SHL.U32 R5, R5, 0x10, RZ ;  /* 0x0000001005057824 */ /* 0x000fe200078e00ff */
[----:B------:R-:W-:Y:S01]  /*0d10*/  LOP3.LUT R140, R17, 0xfffffe00, R140, 0xf8, !PT ;  /* 0xfffffe00118c7812 */ /* 0x000fe200078ef88c */
[----:B------:R-:W-:Y:S01]  /*0d20*/  IMAD.MOV.U32 R117, RZ, RZ, 0x5 ;  /* 0x00000005ff757424 */ /* 0x000fe200078e00ff */
[----:B------:R-:W-:Y:S01]  /*0d30*/  SHF.R.S32.HI R17, RZ, 0x1f, R16 ;  /* 0x0000001fff117819 */ /* 0x000fe20000011410 */
[----:B------:R-:W-:Y:S01]  /*0d40*/  IMAD R166, R87, c[0x0][0x1e8], RZ ;  /* 0x00007a0057a67a24 */ /* 0x000fe200078e02ff */
[----:B------:R-:W-:Y:S01]  /*0d50*/  LOP3.LUT R5, R5, 0xfffffe00, RZ, 0xc0, !PT ;  /* 0xfffffe0005057812 */ /* 0x000fe200078ec0ff */
[----:B------:R-:W-:Y:S01]  /*0d60*/  IMAD.SHL.U32 R140, R140, 0x2, RZ ;  /* 0x000000028c8c7824 */ /* 0x000fe200078e00ff */
[C---:B------:R-:W-:Y:S01]  /*0d70*/  SHF.L.U64.HI R117, R118.reuse, R117, c[0x0][0x23c] ;  /* 0x00008f0076757619 */ /* 0x040fe20000010275 */
[----:B------:R-:W-:-:S02]  /*0d80*/  IMAD.SHL.U32 R118, R118, 0x20, RZ ;  /* 0x0000002076767824 */ /* 0x000fc400078e00ff */
[C---:B------:R-:W-:Y:S02]  /*0d90*/  IMAD R166, R207.reuse, c[0x0][0x1ec], R166 ;  /* 0x00007b00cfa67a24 */ /* 0x040fe400078e02a6 */
[----:B------:R-:W-:-:S04]  /*0da0*/  IMAD.WIDE.U32 R32, R207, c[0x0][0x1e8], R32 ;  /* 0x00007a00cf207a25 */ /* 0x000fc800078e0020 */
[----:B------:R-:W-:Y:S02]  /*0db0*/  IMAD.IADD R167, R33, 0x1, R166 ;  /* 0x0000000121a77824 */ /* 0x000fe400078e02a6 */
[----:B------:R-:W-:Y:S02]  /*0dc0*/  IMAD.MOV.U32 R166, RZ, RZ, R32 ;  /* 0x000000ffffa67224 */ /* 0x000fe400078e0020 */
[----:B------:R-:W-:-:S04]  /*0dd0*/  IMAD.WIDE.U32 R158, R145, c[0x0][0x280], R16 ;  /* 0x0000a000919e7a25 */ /* 0x000fc800078e0010 */
[----:B------:R-:W-:-:S04]  /*0de0*/  IMAD.WIDE.U32 R156, R145, c[0x0][0x290], R16 ;  /* 0x0000a400919c7a25 */ /* 0x000fc800078e0010 */
[----:B------:R-:W-:-:S04]  /*0df0*/  IMAD.WIDE.U32 R34, R145, c[0x0][0x280], R18 ;  /* 0x0000a00091227a25 */ /* 0x000fc800078e0012 */
[----:B------:R-:W-:-:S04]  /*0e00*/  IMAD.WIDE.U32 R32, R145, c[0x0][0x290], R18 ;  /* 0x0000a40091207a25 */ /* 0x000fc800078e0012 */
[----:B------:R-:W-:-:S04]  /*0e10*/  IMAD.WIDE.U32 R168, R145, c[0x0][0x1e0], RZ ;  /* 0x0000780091a87a25 */ /* 0x000fc800078e00ff */
[----:B------:R-:W-:Y:S02]  /*0e20*/  IMAD.MOV.U32 R112, RZ, RZ, c[0x0][0x1e0] ;  /* 0x00007800ff707624 */ /* 0x000fe400078e00ff */
[----:B------:R-:W-:Y:S02]  /*0e30*/  IMAD.MOV.U32 R114, RZ, RZ, c[0x0][0x280] ;  /* 0x0000a000ff727624 */ /* 0x000fe400078e00ff */
[----:B------:R-:W-:Y:S01]  /*0e40*/  IMAD.MOV.U32 R116, RZ, RZ, c[0x0][0x290] ;  /* 0x0000a400ff747624 */ /* 0x000fe200078e00ff */
[CC--:B------:R-:W-:Y:S01]  /*0e50*/  SHF.L.U64.HI R110, R112.reuse, R113.reuse, c[0x0][0x1e4] ;  /* 0x00007900706e7619 */ /* 0x0c0fe20000010271 */
[----:B------:R-:W-:Y:S01]  /*0e60*/  IMAD.SHL.U32 R112, R112, 0x40, RZ ;  /* 0x0000004070707824 */ /* 0x000fe200078e00ff */
[CC--:B------:R-:W-:Y:S01]  /*0e70*/  SHF.L.U64.HI R111, R114.reuse, R113.reuse, c[0x0][0x284] ;  /* 0x0000a100726f7619 */ /* 0x0c0fe20000010271 */
[----:B------:R-:W-:Y:S01]  /*0e80*/  IMAD.SHL.U32 R114, R114, 0x40, RZ ;  /* 0x0000004072727824 */ /* 0x000fe200078e00ff */
[C---:B------:R-:W-:Y:S01]  /*0e90*/  SHF.L.U64.HI R113, R116.reuse, R113, c[0x0][0x294] ;  /* 0x0000a50074717619 */ /* 0x040fe20000010271 */
[----:B------:R-:W-:Y:S01]  /*0ea0*/  IMAD.SHL.U32 R116, R116, 0x40, RZ ;  /* 0x0000004074747824 */ /* 0x000fe200078e00ff */
[----:B--2---:R-:W-:Y:S01]  /*0eb0*/  @P2 SHF.R.S32.HI R13, RZ, 0x1f, R12 ;  /* 0x0000001fff0d2819 */ /* 0x004fe2000001140c */
[----:B------:R-:W-:-:S02]  /*0ec0*/  @!P2 IMAD.MOV.U32 R12, RZ, RZ, R208 ;  /* 0x000000ffff0ca224 */ /* 0x000fc400078e00d0 */
[----:B------:R-:W-:Y:S01]  /*0ed0*/  @!P2 IMAD.MOV.U32 R13, RZ, RZ, R11 ;  /* 0x000000ffff0da224 */ /* 0x000fe200078e000b */
[----:B------:R-:W-:Y:S02]  /*0ee0*/  ISETP.GE.AND P2, PT, R107, 0x1, PT ;  /* 0x000000016b00780c */ /* 0x000fe40003f46270 */
[----:B------:R-:W-:Y:S02]  /*0ef0*/  IADD3 R11, -R20, c[0x0][0x1d4], RZ ;  /* 0x00007500140b7a10 */ /* 0x000fe40007ffe1ff */
[----:B------:R-:W-:Y:S02]  /*0f00*/  P2R R0, PR, RZ, 0x4 ;  /* 0x00000004ff007803 */ /* 0x000fe40000000000 */
[----:B------:R-:W-:Y:S02]  /*0f10*/  @P1 LEA R28, P2, R26, c[0x0][0x220], 0x1 ;  /* 0x000088001a1c1a11 */ /* 0x000fe400078408ff */
[----:B------:R-:W-:Y:S01]  /*0f20*/  SEL R4, R13, RZ, !P6 ;  /* 0x000000ff0d047207 */ /* 0x000fe20007000000 */
[----:B------:R-:W-:Y:S01]  /*0f30*/  IMAD.IADD R13, R16, 0x1, R15 ;  /* 0x00000001100d7824 */ /* 0x000fe200078e020f */
[----:B------:R-:W-:-:S02]  /*0f40*/  @P1 LEA.HI.X R29, R26, c[0x0][0x224], R22, 0x1, P2 ;  /* 0x000089001a1d1a11 */ /* 0x000fc400010f0c16 */
[----:B------:R-:W-:Y:S01]  /*0f50*/  ISETP.GE.AND P2, PT, R18, c[0x0][0x27c], PT ;  /* 0x00009f0012007a0c */ /* 0x000fe20003f46270 */
[----:B------:R-:W-:Y:S01]  /*0f60*/  IMAD R105, R4, c[0x0][0x1f0], RZ ;  /* 0x00007c0004697a24 */ /* 0x000fe200078e02ff */
[----:B------:R-:W-:Y:S01]  /*0f70*/  SEL R160, R12, RZ, !P6 ;  /* 0x000000ff0ca07207 */ /* 0x000fe20007000000 */
[----:B------:R-:W-:Y:S01]  /*0f80*/  IMAD.IADD R12, R16, 0x1, R14 ;  /* 0x00000001100c7824 */ /* 0x000fe200078e020e */
[----:B------:R-:W-:Y:S01]  /*0f90*/  SEL R9, RZ, c[0x0][0x27c], !P2 ;  /* 0x00009f00ff097a07 */ /* 0x000fe20005000000 */
[----:B------:R-:W-:Y:S01]  /*0fa0*/  @!PT LDS RZ, [RZ] ;  /* 0x00000000fffff984 */ /* 0x000fe20000000800 */
[----:B------:R-:W-:Y:S01]  /*0fb0*/  @!PT LDS RZ, [RZ] ;  /* 0x00000000fffff984 */ /* 0x000fe20000000800 */
[----:B------:R-:W-:Y:S01]  /*0fc0*/  @!PT LDS RZ, [RZ] ;  /* 0x00000000fffff984 */ /* 0x000fe20000000800 */
[----:B------:R1:W-:Y:S01]  /*0fd0*/  @P1 LDGSTS.E.BYPASS.LTC128B.128 [R140+0x6100], [R28.64], !P5 ;  /* 0x061000001c8c1fae */ /* 0x0003e2000e901d46 */
[-C--:B------:R-:W-:Y:S01]  /*0fe0*/  SEL R7, R20, R11.reuse, !P2 ;  /* 0x0000000b14077207 */ /* 0x080fe20005000000 */
[----:B------:R-:W-:Y:S01]  /*0ff0*/  IMAD R97, R4, c[0x0][0x218], RZ ;  /* 0x0000860004617a24 */ /* 0x000fe200078e02ff */
[----:B------:R-:W-:Y:S01]  /*1000*/  ISETP.GE.AND P2, PT, R13, c[0x0][0x27c], PT ;  /* 0x00009f000d007a0c */ /* 0x000fe20003f46270 */
[----:B------:R-:W-:Y:S01]  /*1010*/  IMAD.IADD R24, R18, 0x1, R9 ;  /* 0x0000000112187824 */ /* 0x000fe200078e0209 */
[----:B------:R-:W-:Y:S01]  /*1020*/  SHF.R.S32.HI R136, RZ, 0x1f, R7 ;  /* 0x0000001fff887819 */ /* 0x000fe20000011407 */
[----:B------:R1:W-:Y:S01]  /*1030*/  @P1 LDGSTS.E.BYPASS.LTC128B.128 [R140+0x8100], [R28.64+0x80], !P4 ;  /* 0x081000801c8c1fae */ /* 0x0003e2000e101d46 */
[----:B------:R-:W-:Y:S01]  /*1040*/  SEL R8, RZ, c[0x0][0x27c], !P2 ;  /* 0x00009f00ff087a07 */ /* 0x000fe20005000000 */
[----:B------:R-:W-:Y:S01]  /*1050*/  IMAD.WIDE.U32 R166, R160, c[0x0][0x1f0], R166 ;  /* 0x00007c00a0a67a25 */ /* 0x000fe200078e00a6 */
[----:B------:R-:W-:Y:S01]  /*1060*/  SEL R10, R20, R11, !P2 ;  /* 0x0000000b140a7207 */ /* 0x000fe20005000000 */
[----:B------:R1:W-:Y:S01]  /*1070*/  @P1 LDGSTS.E.BYPASS.LTC128B.128 [R140+0xa100], [R28.64+0x100], !P3 ;  /* 0x0a1001001c8c1fae */ /* 0x0003e2000d901d46 */
[----:B------:R-:W-:Y:S01]  /*1080*/  ISETP.GE.AND P2, PT, R12, c[0x0][0x27c], PT ;  /* 0x00009f000c007a0c */ /* 0x000fe20003f46270 */
[----:B------:R-:W-:Y:S01]  /*1090*/  IMAD.IADD R8, R8, 0x1, R13 ;  /* 0x0000000108087824 */ /* 0x000fe200078e020d */
[----:B------:R-:W-:Y:S01]  /*10a0*/  LEA.HI R136, R136, R7, RZ, 0x4 ;  /* 0x0000000788887211 */ /* 0x000fe200078f20ff */
[C---:B------:R-:W-:Y:S01]  /*10b0*/  IMAD R105, R160.reuse, c[0x0][0x1f4], R105 ;  /* 0x00007d00a0697a24 */ /* 0x040fe200078e0269 */
[----:B------:R-:W-:Y:S01]  /*10c0*/  SHF.R.S32.HI R7, RZ, 0x1f, R10 ;  /* 0x0000001fff077819 */ /* 0x000fe2000001140a */
[----:B------:R-:W-:Y:S01]  /*10d0*/  IMAD R97, R160, c[0x0][0x21c], R97 ;  /* 0x00008700a0617a24 */ /* 0x000fe200078e0261 */
[----:B------:R-:W-:Y:S01]  /*10e0*/  SEL R9, RZ, c[0x0][0x27c], !P2 ;  /* 0x00009f00ff097a07 */ /* 0x000fe20005000000 */
[----:B------:R-:W-:Y:S01]  /*10f0*/  IMAD.IADD R105, R167, 0x1, R105 ;  /* 0x00000001a7697824 */ /* 0x000fe200078e0269 */
[----:B------:R-:W-:Y:S01]  /*1100*/  SEL R11, R20, R11, !P2 ;  /* 0x0000000b140b7207 */ /* 0x000fe20005000000 */
[----:B------:R-:W-:Y:S01]  /*1110*/  IMAD R20, R87, c[0x0][0x260], RZ ;  /* 0x0000980057147a24 */ /* 0x000fe200078e02ff */
[----:B------:R-:W-:Y:S01]  /*1120*/  LEA.HI R7, R7, R10, RZ, 0x4 ;  /* 0x0000000a07077211 */ /* 0x000fe200078f20ff */
[----:B------:R-:W-:Y:S01]  /*1130*/  IMAD.IADD R10, R9, 0x1, R12 ;  /* 0x00000001090a7824 */ /* 0x000fe200078e020c */
[----:B------:R-:W-:Y:S01]  /*1140*/  SHF.R.S32.HI R6, RZ, 0x1f, R11 ;  /* 0x0000001fff067819 */ /* 0x000fe2000001140b */
[----:B------:R-:W-:Y:S01]  /*1150*/  IMAD R20, R207, c[0x0][0x264], R20 ;  /* 0x00009900cf147a24 */ /* 0x000fe200078e0214 */
[C---:B------:R-:W-:Y:S01]  /*1160*/  LOP3.LUT P2, RZ, R119.reuse, 0x4, RZ, 0xc0, !PT ;  /* 0x0000000477ff7812 */ /* 0x040fe2000784c0ff */
[----:B------:R-:W-:Y:S01]  /*1170*/  IMAD.SHL.U32 R119, R119, 0x40, RZ ;  /* 0x0000004077777824 */ /* 0x000fe200078e00ff */
[----:B------:R-:W-:Y:S01]  /*1180*/  SHF.R.S32.HI R129, RZ, 0x1f, R24 ;  /* 0x0000001fff817819 */ /* 0x000fe20000011418 */
[----:B------:R-:W-:Y:S01]  /*1190*/  IMAD.IADD R21, R31, 0x1, R20 ;  /* 0x000000011f157824 */ /* 0x000fe200078e0214 */
[----:B------:R-:W-:Y:S01]  /*11a0*/  SHF.R.S32.HI R125, RZ, 0x1f, R8 ;  /* 0x0000001fff7d7819 */ /* 0x000fe20000011408 */
[----:B------:R-:W-:Y:S01]  /*11b0*/  IMAD.MOV.U32 R20, RZ, RZ, R30 ;  /* 0x000000ffff147224 */ /* 0x000fe200078e001e */
[----:B------:R-:W-:Y:S01]  /*11c0*/  LEA.HI R6, R6, R11, RZ, 0x4 ;  /* 0x0000000b06067211 */ /* 0x000fe200078f20ff */
[----:B------:R-:W-:Y:S01]  /*11d0*/  IMAD.WIDE.U32 R30, R207, c[0x0][0x210], R18 ;  /* 0x00008400cf1e7a25 */ /* 0x000fe200078e0012 */
[----:B------:R-:W-:-:S02]  /*11e0*/  SHF.R.S32.HI R121, RZ, 0x1f, R10 ;  /* 0x0000001fff797819 */ /* 0x000fc4000001140a */
[----:B------:R-:W-:Y:S01]  /*11f0*/  LEA.HI R139, R129, R24, RZ, 0x3 ;  /* 0x00000018818b7211 */ /* 0x000fe200078f18ff */
[----:B------:R-:W-:Y:S01]  /*1200*/  IMAD.WIDE.U32 R162, R162, c[0x0][0x268], R20 ;  /* 0x00009a00a2a27a25 */ /* 0x000fe200078e0014 */
[----:B------:R-:W-:Y:S02]  /*1210*/  LOP3.LUT R119, R119, 0x1c0, RZ, 0xc0, !PT ;  /* 0x000001c077777812 */ /* 0x000fe400078ec0ff */
[----:B------:R-:W-:Y:S01]  /*1220*/  LEA.HI R138, R125, R8, RZ, 0x3 ;  /* 0x000000087d8a7211 */ /* 0x000fe200078f18ff */
[----:B------:R-:W-:Y:S01]  /*1230*/  IMAD.IADD R101, R163, 0x1, R101 ;  /* 0x00000001a3657824 */ /* 0x000fe200078e0265 */
[----:B------:R-:W-:Y:S02]  /*1240*/  SHF.R.S32.HI R136, RZ, 0x4, R136 ;  /* 0x00000004ff887819 */ /* 0x000fe40000011488 */
[----:B------:R-:W-:Y:S02]  /*1250*/  SHF.R.S32.HI R7, RZ, 0x4, R7 ;  /* 0x00000004ff077819 */ /* 0x000fe40000011407 */
[----:B------:R-:W-:-:S02]  /*1260*/  LEA.HI R137, R121, R10, RZ, 0x3 ;  /* 0x0000000a79897211 */ /* 0x000fc400078f18ff */
[----:B------:R-:W-:Y:S02]  /*1270*/  SHF.R.S32.HI R6, RZ, 0x4, R6 ;  /* 0x00000004ff067819 */ /* 0x000fe40000011406 */
[----:B------:R-:W-:Y:S02]  /*1280*/  LEA.HI R125, R125, R8, RZ, 0x6 ;  /* 0x000000087d7d7211 */ /* 0x000fe400078f30ff */
[----:B------:R-:W-:Y:S02]  /*1290*/  SHF.R.U32.HI R8, RZ, 0x3, R119 ;  /* 0x00000003ff087819 */ /* 0x000fe40000011677 */
[----:B------:R-:W-:Y:S01]  /*12a0*/  LOP3.LUT R9, R119, 0x38, R139, 0xf8, !PT ;  /* 0x0000003877097812 */ /* 0x000fe200078ef88b */
[----:B------:R-:W-:Y:S01]  /*12b0*/  IMAD.SHL.U32 R125, R125, 0x40, RZ ;  /* 0x000000407d7d7824 */ /* 0x000fe200078e00ff */
[----:B------:R-:W-:Y:S02]  /*12c0*/  LEA.HI.SX32 R136, R139, R136, 0x1d ;  /* 0x000000888b887211 */ /* 0x000fe400078feaff */
[----:B------:R-:W-:-:S02]  /*12d0*/  LEA.HI.SX32 R132, R138, R7, 0x1d ;  /* 0x000000078a847211 */ /* 0x000fc400078feaff */
[----:B------:R-:W-:Y:S02]  /*12e0*/  LEA.HI.SX32 R131, R137, R6, 0x1d ;  /* 0x0000000689837211 */ /* 0x000fe400078feaff */
[----:B------:R-:W-:Y:S02]  /*12f0*/  LOP3.LUT R20, R9, R8, RZ, 0x3c, !PT ;  /* 0x0000000809147212 */ /* 0x000fe400078e3cff */
[----:B------:R-:W-:Y:S01]  /*1300*/  LEA.HI R129, R129, R24, RZ, 0x6 ;  /* 0x0000001881817211 */ /* 0x000fe200078f30ff */
[----:B------:R-:W-:Y:S01]  /*1310*/  IMAD R24, R87, c[0x0][0x210], RZ ;  /* 0x0000840057187a24 */ /* 0x000fe200078e02ff */
[----:B------:R-:W-:Y:S02]  /*1320*/  LOP3.LUT R9, R119, 0x38, R138, 0xf8, !PT ;  /* 0x0000003877097812 */ /* 0x000fe400078ef88a */
[----:B------:R-:W-:Y:S01]  /*1330*/  LEA.HI R121, R121, R10, RZ, 0x6 ;  /* 0x0000000a79797211 */ /* 0x000fe200078f30ff */
[----:B------:R-:W-:Y:S01]  /*1340*/  IMAD.SHL.U32 R129, R129, 0x40, RZ ;  /* 0x0000004081817824 */ /* 0x000fe200078e00ff */
[----:B------:R-:W-:Y:S01]  /*1350*/  SHF.R.S32.HI R7, RZ, 0x1f, R136 ;  /* 0x0000001fff077819 */ /* 0x000fe20000011488 */
[----:B------:R-:W-:Y:S01]  /*1360*/  IMAD R24, R207, c[0x0][0x214], R24 ;  /* 0x00008500cf187a24 */ /* 0x000fe200078e0218 */
[----:B------:R-:W-:Y:S01]  /*1370*/  SHF.R.S32.HI R123, RZ, 0x1f, R132 ;  /* 0x0000001fff7b7819 */ /* 0x000fe20000011484 */
[----:B------:R-:W-:Y:S01]  /*1380*/  IMAD.SHL.U32 R121, R121, 0x40, RZ ;  /* 0x0000004079797824 */ /* 0x000fe200078e00ff */
[----:B------:R-:W-:Y:S01]  /*1390*/  SHF.R.S32.HI R6, RZ, 0x1f, R131 ;  /* 0x0000001fff067819 */ /* 0x000fe20000011483 */
[----:B------:R-:W-:Y:S01]  /*13a0*/  IMAD.IADD R25, R31, 0x1, R24 ;  /* 0x000000011f197824 */ /* 0x000fe200078e0218 */
[----:B------:R-:W-:Y:S01]  /*13b0*/  LOP3.LUT R125, R125, 0x7ffff000, RZ, 0xc0, !PT ;  /* 0x7ffff0007d7d7812 */ /* 0x000fe200078ec0ff */
[----:B------:R-:W-:Y:S01]  /*13c0*/  IMAD.MOV.U32 R24, RZ, RZ, R30 ;  /* 0x000000ffff187224 */ /* 0x000fe200078e001e */
[----:B------:R-:W-:-:S02]  /*13d0*/  LOP3.LUT R10, R9, R8, RZ, 0x3c, !PT ;  /* 0x00000008090a7212 */ /* 0x000fc400078e3cff */
[----:B------:R-:W-:Y:S01]  /*13e0*/  LEA.HI R7, R7, R136, RZ, 0x3 ;  /* 0x0000008807077211 */ /* 0x000fe200078f18ff */
[----:B------:R-:W-:Y:S01]  /*13f0*/  IMAD.SHL.U32 R136, R136, 0x8, RZ ;  /* 0x0000000888887824 */ /* 0x000fe200078e00ff */
[----:B------:R-:W-:Y:S01]  /*1400*/  LEA.HI R123, R123, R132, RZ, 0x3 ;  /* 0x000000847b7b7211 */ /* 0x000fe200078f18ff */
[----:B------:R-:W-:Y:S01]  /*1410*/  IMAD.SHL.U32 R132, R132, 0x8, RZ ;  /* 0x0000000884847824 */ /* 0x000fe200078e00ff */
[----:B------:R-:W-:Y:S01]  /*1420*/  LOP3.LUT R9, R119, 0x38, R137, 0xf8, !PT ;  /* 0x0000003877097812 */ /* 0x000fe200078ef889 */
[----:B------:R-:W-:Y:S01]  /*1430*/  IMAD.SHL.U32 R7, R7, 0x200, RZ ;  /* 0x0000020007077824 */ /* 0x000fe200078e00ff */
[----:B------:R-:W-:Y:S01]  /*1440*/  LEA.HI R6, R6, R131, RZ, 0x3 ;  /* 0x0000008306067211 */ /* 0x000fe200078f18ff */
[----:B------:R-:W-:Y:S01]  /*1450*/  IMAD.SHL.U32 R131, R131, 0x8, RZ ;  /* 0x0000000883837824 */ /* 0x000fe200078e00ff */
[----:B------:R-:W-:Y:S01]  /*1460*/  IADD3 R125, R10, R125, R5 ;  /* 0x0000007d0a7d7210 */ /* 0x000fe20007ffe005 */
[----:B------:R-:W-:Y:S01]  /*1470*/  IMAD.SHL.U32 R123, R123, 0x200, RZ ;  /* 0x000002007b7b7824 */ /* 0x000fe200078e00ff */
[----:B------:R-:W-:Y:S01]  /*1480*/  LOP3.LUT R10, R9, R8, RZ, 0x3c, !PT ;  /* 0x00000008090a7212 */ /* 0x000fe200078e3cff */
[----:B------:R-:W-:Y:S01]  /*1490*/  IMAD.SHL.U32 R6, R6, 0x200, RZ ;  /* 0x0000020006067824 */ /* 0x000fe200078e00ff */
[----:B------:R-:W-:Y:S01]  /*14a0*/  LOP3.LUT R129, R129, 0x7ffff000, RZ, 0xc0, !PT ;  /* 0x7ffff00081817812 */ /* 0x000fe200078ec0ff */
[----:B------:R-:W-:Y:S01]  /*14b0*/  IMAD.WIDE.U32 R160, R160, c[0x0][0x218], R24 ;  /* 0x00008600a0a07a25 */ /* 0x000fe200078e0018 */
[----:B------:R-:W-:-:S02]  /*14c0*/  LOP3.LUT R121, R121, 0x7ffff000, RZ, 0xc0, !PT ;  /* 0x7ffff00079797812 */ /* 0x000fc400078ec0ff */
[----:B------:R-:W-:Y:S01]  /*14d0*/  LOP3.LUT R135, R119, 0x18, R18, 0xf8, !PT ;  /* 0x0000001877877812 */ /* 0x000fe200078ef812 */
[----:B------:R-:W-:Y:S01]  /*14e0*/  IMAD.IADD R97, R161, 0x1, R97 ;  /* 0x00000001a1617824 */ /* 0x000fe200078e0261 */
[----:B------:R-:W-:Y:S01]  /*14f0*/  LOP3.LUT R11, R119, 0x38, R136, 0xf8, !PT ;  /* 0x00000038770b7812 */ /* 0x000fe200078ef888 */
[----:B------:R-:W-:Y:S01]  /*1500*/  IMAD.SHL.U32 R125, R125, 0x2, RZ ;  /* 0x000000027d7d7824 */ /* 0x000fe200078e00ff */
[C---:B------:R-:W-:Y:S02]  /*1510*/  LOP3.LUT R9, R119.reuse, 0x38, R132, 0xf8, !PT ;  /* 0x0000003877097812 */ /* 0x040fe400078ef884 */
[----:B------:R-:W-:Y:S02]  /*1520*/  LOP3.LUT R119, R119, 0x38, R131, 0xf8, !PT ;  /* 0x0000003877777812 */ /* 0x000fe400078ef883 */
[--C-:B------:R-:W-:Y:S02]  /*1530*/  IADD3 R129, R20, R129, R5.reuse ;  /* 0x0000008114817210 */ /* 0x100fe40007ffe005 */
[----:B------:R-:W-:-:S02]  /*1540*/  IADD3 R121, R10, R121, R5 ;  /* 0x000000790a797210 */ /* 0x000fc40007ffe005 */
[----:B------:R-:W-:Y:S01]  /*1550*/  LOP3.LUT R135, R5, R135, R8, 0xf6, !PT ;  /* 0x0000008705877212 */ /* 0x000fe200078ef608 */
[----:B------:R-:W-:Y:S01]  /*1560*/  IMAD.SHL.U32 R129, R129, 0x2, RZ ;  /* 0x0000000281817824 */ /* 0x000fe200078e00ff */
[-C--:B------:R-:W-:Y:S01]  /*1570*/  LOP3.LUT R20, R11, R8.reuse, RZ, 0x3c, !PT ;  /* 0x000000080b147212 */ /* 0x080fe200078e3cff */
[----:B------:R-:W-:Y:S01]  /*1580*/  IMAD.SHL.U32 R121, R121, 0x2, RZ ;  /* 0x0000000279797824 */ /* 0x000fe200078e00ff */
[-C--:B------:R-:W-:Y:S02]  /*1590*/  LOP3.LUT R10, R9, R8.reuse, RZ, 0x3c, !PT ;  /* 0x00000008090a7212 */ /* 0x080fe400078e3cff */
[----:B------:R-:W-:Y:S02]  /*15a0*/  LOP3.LUT R119, R119, R8, RZ, 0x3c, !PT ;  /* 0x0000000877777212 */ /* 0x000fe400078e3cff */
[----:B------:R-:W-:Y:S02]  /*15b0*/  @P0 IADD3 R8, P1, R118, R26, RZ ;  /* 0x0000001a76080210 */ /* 0x000fe40007f3e0ff */
[----:B------:R-:W-:-:S02]  /*15c0*/  LOP3.LUT R127, R7, 0x7ffff000, RZ, 0xc0, !PT ;  /* 0x7ffff000077f7812 */ /* 0x000fc400078ec0ff */
[----:B------:R-:W-:Y:S01]  /*15d0*/  SHF.R.S32.HI R0, RZ, 0x1f, R145 ;  /* 0x0000001fff007819 */ /* 0x000fe20000011491 */
[----:B------:R-:W-:Y:S01]  /*15e0*/  @P0 IMAD.X R7, R117, 0x1, R22, P1 ;  /* 0x0000000175070824 */ /* 0x000fe200008e0616 */
[----:B------:R-:W-:Y:S02]  /*15f0*/  @P0 LEA R22, P1, R8, c[0x0][0x220], 0x1 ;  /* 0x0000880008160a11 */ /* 0x000fe400078208ff */
[----:B------:R-:W-:Y:S01]  /*1600*/  LOP3.LUT R123, R123, 0x7ffff000, RZ, 0xc0, !PT ;  /* 0x7ffff0007b7b7812 */ /* 0x000fe200078ec0ff */
[----:B------:R-:W-:Y:S01]  /*1610*/  IMAD R154, R0, c[0x0][0x280], RZ ;  /* 0x0000a000009a7a24 */ /* 0x000fe200078e02ff */
[----:B------:R-:W-:Y:S01]  /*1620*/  @P0 LEA.HI.X R23, R8, c[0x0][0x224], R7, 0x1, P1 ;  /* 0x0000890008170a11 */ /* 0x000fe200008f0c07 */
[----:B------:R-:W-:Y:S01]  /*1630*/  IMAD R152, R0, c[0x0][0x290], RZ ;  /* 0x0000a40000987a24 */ /* 0x000fe200078e02ff */
[----:B------:R-:W-:Y:S01]  /*1640*/  LOP3.LUT R6, R6, 0x7ffff000, RZ, 0xc0, !PT ;  /* 0x7ffff00006067812 */ /* 0x000fe200078ec0ff */
[C---:B------:R-:W-:Y:S01]  /*1650*/  IMAD R154, R145.reuse, c[0x0][0x284], R154 ;  /* 0x0000a100919a7a24 */ /* 0x040fe200078e029a */
[--C-:B------:R-:W-:Y:S01]  /*1660*/  IADD3 R127, R20, R127, R5.reuse ;  /* 0x0000007f147f7210 */ /* 0x100fe20007ffe005 */
[----:B------:R1:W-:Y:S01]  /*1670*/  @P0 LDGSTS.E.BYPASS.LTC128B.128 [R140+0x7100], [R22.64], !P5 ;  /* 0x07100000168c0fae */ /* 0x0003e2000e901d46 */
[----:B------:R-:W-:Y:S01]  /*1680*/  IMAD R152, R145, c[0x0][0x294], R152 ;  /* 0x0000a50091987a24 */ /* 0x000fe200078e0298 */
[--C-:B------:R-:W-:Y:S01]  /*1690*/  IADD3 R123, R10, R123, R5.reuse ;  /* 0x0000007b0a7b7210 */ /* 0x100fe20007ffe005 */
[----:B------:R-:W-:Y:S01]  /*16a0*/  IMAD.IADD R159, R159, 0x1, R154 ;  /* 0x000000019f9f7824 */ /* 0x000fe200078e029a */
[----:B------:R1:W-:Y:S01]  /*16b0*/  @P0 LDGSTS.E.BYPASS.LTC128B.128 [R140+0x9100], [R22.64+0x80], !P4 ;  /* 0x09100080168c0fae */ /* 0x0003e2000e101d46 */
[----:B------:R-:W-:Y:S01]  /*16c0*/  IMAD.IADD R157, R157, 0x1, R152 ;  /* 0x000000019d9d7824 */ /* 0x000fe200078e0298 */
[----:B------:R-:W-:Y:S01]  /*16d0*/  IADD3 R119, R119, R6, R5 ;  /* 0x0000000677777210 */ /* 0x000fe20007ffe005 */
[----:B------:R-:W-:Y:S01]  /*16e0*/  IMAD.IADD R155, R154, 0x1, R35 ;  /* 0x000000019a9b7824 */ /* 0x000fe200078e0223 */
[----:B------:R1:W-:Y:S01]  /*16f0*/  @P0 LDGSTS.E.BYPASS.LTC128B.128 [R140+0xb100], [R22.64+0x100], !P3 ;  /* 0x0b100100168c0fae */ /* 0x0003e2000d901d46 */
[----:B------:R-:W-:Y:S01]  /*1700*/  IADD3 R99, P0, R2, R145, RZ ;  /* 0x0000009102637210 */ /* 0x000fe20007f1e0ff */
[----:B------:R-:W-:Y:S01]  /*1710*/  IMAD.IADD R153, R152, 0x1, R33 ;  /* 0x0000000198997824 */ /* 0x000fe200078e0221 */
[----:B------:R-:W-:Y:S01]  /*1720*/  LEA R135, R135, 0x100, 0x1 ;  /* 0x0000010087877811 */ /* 0x000fe200078e08ff */
[----:B------:R-:W0:Y:S01]  /*1730*/  LDGDEPBAR ;  /* 0x00000000000079af */ /* 0x000e220000000000 */
[----:B------:R-:W-:Y:S01]  /*1740*/  IMAD.MOV.U32 R154, RZ, RZ, R34 ;  /* 0x000000ffff9a7224 */ /* 0x000fe200078e0022 */
[----:B------:R-:W-:Y:S01]  /*1750*/  LOP3.LUT R139, R139, 0xfffffff8, RZ, 0xc0, !PT ;  /* 0xfffffff88b8b7812 */ /* 0x000fe200078ec0ff */
[----:B------:R-:W-:Y:S01]  /*1760*/  IMAD.X R98, R3, 0x1, R0, P0 ;  /* 0x0000000103627824 */ /* 0x000fe200000e0600 */
[----:B-----5:R-:W-:Y:S01]  /*1770*/  SHF.R.S32.HI R3, RZ, 0x1f, R86 ;  /* 0x0000001fff037819 */ /* 0x020fe20000011456 */
[----:B------:R-:W-:Y:S01]  /*1780*/  IMAD R0, R0, c[0x0][0x1e0], RZ ;  /* 0x0000780000007a24 */ /* 0x000fe200078e02ff */
[----:B------:R-:W-:Y:S01]  /*1790*/  IADD3 R91, P1, P0, R166, R168, R18 ;  /* 0x000000a8a65b7210 */ /* 0x000fe2000783e012 */
[----:B------:R-:W-:Y:S01]  /*17a0*/  IMAD.MOV.U32 R152, RZ, RZ, R32 ;  /* 0x000000ffff987224 */ /* 0x000fe200078e0020 */
[----:B------:R-:W-:Y:S01]  /*17b0*/  LOP3.LUT R138, R138, 0xfffffff8, RZ, 0xc0, !PT ;  /* 0xfffffff88a8a7812 */ /* 0x000fe200078ec0ff */
[----:B------:R-:W-:Y:S01]  /*17c0*/  IMAD R115, R145, c[0x0][0x1e4], R0 ;  /* 0x0000790091737a24 */ /* 0x000fe200078e0200 */
[----:B------:R-:W-:Y:S01]  /*17d0*/  LOP3.LUT R137, R137, 0xfffffff8, RZ, 0xc0, !PT ;  /* 0xfffffff889897812 */ /* 0x000fe200078ec0ff */
[----:B------:R-:W-:Y:S01]  /*17e0*/  IMAD R93, R3, c[0x0][0x280], RZ ;  /* 0x0000a000035d7a24 */ /* 0x000fe200078e02ff */
[----:B------:R-:W-:Y:S01]  /*17f0*/  IADD3 R134, R135, 0x40, RZ ;  /* 0x0000004087867810 */ /* 0x000fe20007ffe0ff */
[----:B------:R-:W-:Y:S01]  /*1800*/  IMAD R3, R3, c[0x0][0x290], RZ ;  /* 0x0000a40003037a24 */ /* 0x000fe200078e02ff */
[----:B------:R-:W-:Y:S01]  /*1810*/  ISETP.NE.AND P6, PT, RZ, UR4, PT ;  /* 0x00000004ff007c0c */ /* 0x000fe2000bfc5270 */
[----:B------:R-:W-:Y:S01]  /*1820*/  IMAD.IADD R115, R169, 0x1, R115 ;  /* 0x00000001a9737824 */ /* 0x000fe200078e0273 */
[----:B------:R-:W-:Y:S01]  /*1830*/  IADD3 R11, R16, 0x30, RZ ;  /* 0x00000030100b7810 */ /* 0x000fe20007ffe0ff */
[----:B------:R-:W-:Y:S01]  /*1840*/  IMAD R93, R86, c[0x0][0x284], R93 ;  /* 0x0000a100565d7a24 */ /* 0x000fe200078e025d */
[----:B------:R-:W-:Y:S01]  /*1850*/  IADD3 R10, R16, 0x50, RZ ;  /* 0x00000050100a7810 */ /* 0x000fe20007ffe0ff */
[----:B------:R-:W-:Y:S01]  /*1860*/  IMAD.WIDE.U32 R158, R86, c[0x0][0x280], R158 ;  /* 0x0000a000569e7a25 */ /* 0x000fe200078e009e */
[----:B------:R-:W-:-:S02]  /*1870*/  IADD3.X R90, R105, R115, R19, P1, P0 ;  /* 0x00000073695a7210 */ /* 0x000fc40000fe0413 */
[----:B------:R-:W-:Y:S01]  /*1880*/  IADD3 R9, R16, 0x10, RZ ;  /* 0x0000001010097810 */ /* 0x000fe20007ffe0ff */
[C---:B------:R-:W-:Y:S01]  /*1890*/  IMAD R3, R86.reuse, c[0x0][0x294], R3 ;  /* 0x0000a50056037a24 */ /* 0x040fe200078e0203 */
[----:B------:R-:W-:Y:S01]  /*18a0*/  SHF.R.S32.HI R130, RZ, 0x1f, R139 ;  /* 0x0000001fff827819 */ /* 0x000fe2000001148b */
[C---:B------:R-:W-:Y:S01]  /*18b0*/  IMAD.WIDE.U32 R154, R86.reuse, c[0x0][0x280], R154 ;  /* 0x0000a000569a7a25 */ /* 0x040fe200078e009a */
[----:B------:R-:W-:Y:S02]  /*18c0*/  @P2 IADD3 R134, R135, -0x40, RZ ;  /* 0xffffffc087862810 */ /* 0x000fe40007ffe0ff */
[----:B------:R-:W-:Y:S01]  /*18d0*/  SHF.R.S32.HI R124, RZ, 0x1f, R136 ;  /* 0x0000001fff7c7819 */ /* 0x000fe20000011488 */
[C---:B------:R-:W-:Y:S01]  /*18e0*/  IMAD.WIDE.U32 R156, R86.reuse, c[0x0][0x290], R156 ;  /* 0x0000a400569c7a25 */ /* 0x040fe200078e009c */
[----:B------:R-:W-:Y:S02]  /*18f0*/  SHF.R.S32.HI R128, RZ, 0x1f, R138 ;  /* 0x0000001fff807819 */ /* 0x000fe4000001148a */
[----:B------:R-:W-:Y:S01]  /*1900*/  SHF.R.S32.HI R126, RZ, 0x1f, R137 ;  /* 0x0000001fff7e7819 */ /* 0x000fe20000011489 */
[----:B------:R-:W-:Y:S01]  /*1910*/  IMAD.WIDE.U32 R152, R86, c[0x0][0x290], R152 ;  /* 0x0000a40056987a25 */ /* 0x000fe200078e0098 */
[----:B------:R-:W-:-:S02]  /*1920*/  SHF.R.S32.HI R122, RZ, 0x1f, R132 ;  /* 0x0000001fff7a7819 */ /* 0x000fc40000011484 */
[----:B------:R-:W-:Y:S01]  /*1930*/  SHF.R.S32.HI R120, RZ, 0x1f, R131 ;  /* 0x0000001fff787819 */ /* 0x000fe20000011483 */
[----:B------:R-:W-:Y:S02]  /*1940*/  IMAD.IADD R95, R159, 0x1, R93 ;  /* 0x000000019f5f7824 */ /* 0x000fe400078e025d */
[----:B------:R-:W-:Y:S02]  /*1950*/  IMAD.IADD R93, R93, 0x1, R155 ;  /* 0x000000015d5d7824 */ /* 0x000fe400078e029b */
[----:B------:R-:W-:Y:S02]  /*1960*/  IMAD.IADD R94, R157, 0x1, R3 ;  /* 0x000000019d5e7824 */ /* 0x000fe400078e0203 */
[----:B------:R-:W-:Y:S02]  /*1970*/  IMAD.IADD R92, R3, 0x1, R153 ;  /* 0x00000001035c7824 */ /* 0x000fe400078e0299 */
[----:B------:R-:W-:Y:S02]  /*1980*/  IMAD.SHL.U32 R127, R127, 0x2, RZ ;  /* 0x000000027f7f7824 */ /* 0x000fe400078e00ff */
[----:B------:R-:W-:-:S02]  /*1990*/  IMAD.SHL.U32 R123, R123, 0x2, RZ ;  /* 0x000000027b7b7824 */ /* 0x000fc400078e00ff */
[----:B------:R-:W-:Y:S01]  /*19a0*/  IMAD.SHL.U32 R119, R119, 0x2, RZ ;  /* 0x0000000277777824 */ /* 0x000fe200078e00ff */
[----:B-1----:R-:W-:Y:S06]  /*19b0*/  BAR.SYNC.DEFER_BLOCKING 0x0 ;  /* 0x0000000000007b1d */ /* 0x002fec0000010000 */
.L_x_80:
[-C--:B------:R-:W-:Y:S01]  /*19c0*/  IMAD R5, R110, R141.reuse, RZ ;  /* 0x0000008d6e057224 */ /* 0x080fe200078e02ff */
[----:B------:R-:W-:Y:S01]  /*19d0*/  SHF.R.S32.HI R89, RZ, 0x1f, R141 ;  /* 0x0000001fff597819 */ /* 0x000fe2000001148d */
[----:B------:R-:W-:Y:S01]  /*19e0*/  IMAD.WIDE.U32 R24, R112, R141, RZ ;  /* 0x0000008d70187225 */ /* 0x000fe200078e00ff */
[----:B------:R-:W-:Y:S04]  /*19f0*/  DEPBAR.LE SB0, 0x0 ;  /* 0x000080000000791a */ /* 0x000fe80000000000 */
[----:B------:R-:W-:Y:S01]  /*1a00*/  BAR.SYNC.DEFER_BLOCKING 0x0 ;  /* 0x0000000000007b1d */ /* 0x000fe20000010000 */
[----:B------:R-:W-:Y:S01]  /*1a10*/  ISETP.GE.AND P2, PT, R107, 0x1, PT ;  /* 0x000000016b00780c */ /* 0x000fe20003f46270 */
[----:B------:R-:W-:Y:S01]  /*1a20*/  IMAD R5, R89, R112, R5 ;  /* 0x0000007059057224 */ /* 0x000fe200078e0205 */
[----:B-1----:R-:W-:Y:S03]  /*1a30*/  IADD3 R3, P1, R91, R24, RZ ;  /* 0x000000185b037210 */ /* 0x002fe60007f3e0ff */
[----:B------:R-:W-:Y:S01]  /*1a40*/  IMAD.IADD R96, R25, 0x1, R5 ;  /* 0x0000000119607824 */ /* 0x000fe200078e0205 */
[C---:B------:R-:W-:Y:S03]  /*1a50*/  LEA R72, P0, R3.reuse, c[0x0][0x1c8], 0x1 ;  /* 0x0000720003487a11 */ /* 0x040fe600078008ff */
[----:B------:R-:W-:Y:S05]  /*1a60*/  IMAD.X R0, R96, 0x1, R90, P1 ;  /* 0x0000000160007824 */ /* 0x000fea00008e065a */
[----:B------:R-:W-:Y:S01]  /*1a70*/  LEA.HI.X R73, R3, c[0x0][0x1cc], R0, 0x1, P0 ;  /* 0x0000730003497a11 */ /* 0x000fe200000f0c00 */
[----:B------:R-:W-:Y:S01]  /*1a80*/  BSSY B1, `(.L_x_56) ;  /* 0x0000395000017945 */ /* 0x000fe20003800000 */
[----:B------:R-:W-:-:S05]  /*1a90*/  @!P2 BRA `(.L_x_57) ;  /* 0x000037c00000a947 */ /* 0x000fca0003800000 */
[-C--:B------:R-:W-:Y:S02]  /*1aa0*/  IMAD R21, R111, R141.reuse, RZ ;  /* 0x0000008d6f157224 */ /* 0x080fe400078e02ff */
[-C--:B------:R-:W-:Y:S02]  /*1ab0*/  IMAD R3, R113, R141.reuse, RZ ;  /* 0x0000008d71037224 */ /* 0x080fe400078e02ff */
[----:B------:R-:W-:Y:S02]  /*1ac0*/  IMAD R2, R141, -0x40, R150 ;  /* 0xffffffc08d027824 */ /* 0x000fe400078e0296 */
[-C--:B------:R-:W-:Y:S03]  /*1ad0*/  IMAD.WIDE.U32 R6, R114, R141.reuse, RZ ;  /* 0x0000008d72067225 */ /* 0x080fe600078e00ff */
[----:B------:R-:W-:Y:S01]  /*1ae0*/  IMNMX R2, R2, 0x40, PT ;  /* 0x0000004002027817 */ /* 0x000fe20003800200 */
[----:B------:R-:W-:Y:S04]  /*1af0*/  IMAD.WIDE.U32 R4, R116, R141, RZ ;  /* 0x0000008d74047225 */ /* 0x000fe800078e00ff */
[C---:B------:R-:W-:Y:S02]  /*1b00*/  IMAD R21, R89.reuse, R114, R21 ;  /* 0x0000007259157224 */ /* 0x040fe400078e0215 */
[----:B------:R-:W-:Y:S03]  /*1b10*/  IMAD R3, R89, R116, R3 ;  /* 0x0000007459037224 */ /* 0x000fe600078e0203 */
[----:B------:R-:W-:Y:S02]  /*1b20*/  IADD3 R0, R7, R21, RZ ;  /* 0x0000001507007210 */ /* 0x000fe40007ffe0ff */
[----:B------:R-:W-:Y:S01]  /*1b30*/  IADD3 R3, R5, R3, RZ ;  /* 0x0000000305037210 */ /* 0x000fe20007ffe0ff */
[----:B------:R-:W-:-:S05]  /*1b40*/  @!P6 BRA `(.L_x_58) ;  /* 0x00001bc00000e947 */ /* 0x000fca0003800000 */
[----:B------:R-:W-:Y:S01]  /*1b50*/  ISETP.GE.AND P1, PT, R145, R2, PT ;  /* 0x000000029100720c */ /* 0x000fe20003f26270 */
[----:B------:R-:W-:Y:S01]  /*1b60*/  BSSY B0, `(.L_x_59) ;  /* 0x000003a000007945 */ /* 0x000fe20003800000 */
[----:B------:R-:W-:Y:S01]  /*1b70*/  CS2R R26, SRZ ;  /* 0x00000000001a7805 */ /* 0x000fe2000001ff00 */
        /* <DEDUP_REMOVED lines=11> */
[----:B------:R-:W-:-:S05]  /*1c30*/  @P1 BRA `(.L_x_60) ;  /* 0x000002c000001947 */ /* 0x000fca0003800000 */
[----:B------:R-:W-:Y:S01]  /*1c40*/  IADD3 R6, P0, R158, R6, RZ ;  /* 0x000000069e067210 */ /* 0x000fe20007f1e0ff */
[----:B------:R-:W-:Y:S01]  /*1c50*/  CS2R R42, SRZ ;  /* 0x00000000002a7805 */ /* 0x000fe2000001ff00 */
[----:B------:R-:W-:Y:S01]  /*1c60*/  CS2R R46, SRZ ;  /* 0x00000000002e7805 */ /* 0x000fe2000001ff00 */
[----:B------:R-:W-:Y:S01]  /*1c70*/  CS2R R44, SRZ ;  /* 0x00000000002c7805 */ /* 0x000fe2000001ff00 */
[----:B------:R-:W-:Y:S01]  /*1c80*/  CS2R R70, SRZ ;  /* 0x0000000000467805 */ /* 0x000fe2000001ff00 */
[----:B------:R-:W-:Y:S01]  /*1c90*/  IMAD.X R5, R0, 0x1, R95, P0 ;  /* 0x0000000100057824 */ /* 0x000fe200000e065f */
[----:B------:R-:W-:Y:S01]  /*1ca0*/  IADD3 R4, P0, R156, R4, RZ ;  /* 0x000000049c047210 */ /* 0x000fe20007f1e0ff */
[----:B------:R-:W-:Y:S01]  /*1cb0*/  CS2R R36, SRZ ;  /* 0x0000000000247805 */ /* 0x000fe2000001ff00 */
[----:B------:R-:W-:Y:S01]  /*1cc0*/  CS2R R66, SRZ ;  /* 0x0000000000427805 */ /* 0x000fe2000001ff00 */
[----:B------:R-:W-:Y:S01]  /*1cd0*/  CS2R R32, SRZ ;  /* 0x0000000000207805 */ /* 0x000fe2000001ff00 */
[----:B------:R-:W-:Y:S01]  /*1ce0*/  CS2R R62, SRZ ;  /* 0x00000000003e7805 */ /* 0x000fe2000001ff00 */
[----:B------:R-:W-:Y:S01]  /*1cf0*/  IMAD.X R3, R3, 0x1, R94, P0 ;  /* 0x0000000103037824 */ /* 0x000fe200000e065e */
[C---:B------:R-:W-:Y:S01]  /*1d00*/  LEA R20, P0, R6.reuse, c[0x0][0x270], 0x1 ;  /* 0x00009c0006147a11 */ /* 0x040fe200078008ff */
[----:B------:R-:W-:Y:S01]  /*1d10*/  CS2R R30, SRZ ;  /* 0x00000000001e7805 */ /* 0x000fe2000001ff00 */
[----:B------:R-:W-:Y:S01]  /*1d20*/  CS2R R58, SRZ ;  /* 0x00000000003a7805 */ /* 0x000fe2000001ff00 */
[----:B------:R-:W-:Y:S01]  /*1d30*/  CS2R R26, SRZ ;  /* 0x00000000001a7805 */ /* 0x000fe2000001ff00 */
[----:B------:R-:W-:Y:S01]  /*1d40*/  LEA.HI.X R21, R6, c[0x0][0x274], R5, 0x1, P0 ;  /* 0x00009d0006157a11 */ /* 0x000fe200000f0c05 */
[----:B------:R-:W-:Y:S01]  /*1d50*/  CS2R R54, SRZ ;  /* 0x0000000000367805 */ /* 0x000fe2000001ff00 */
[C---:B------:R-:W-:Y:S04]  /*1d60*/  LEA R6, P0, R4.reuse, c[0x0][0x288], 0x1 ;  /* 0x0000a20004067a11 */ /* 0x040fe800078008ff */
[----:B------:R-:W-:Y:S02]  /*1d70*/  LEA.HI.X R7, R4, c[0x0][0x28c], R3, 0x1, P0 ;  /* 0x0000a30004077a11 */ /* 0x000fe400000f0c03 */
[----:B------:R-:W-:Y:S11]  /*1d80*/  ISETP.GE.AND P0, PT, R16, c[0x0][0x27c], PT ;  /* 0x00009f0010007a0c */ /* 0x000ff60003f06270 */
[----:B------:R-:W-:Y:S02]  /*1d90*/  @!UPT UIADD3 URZ, URZ, URZ, URZ ;  /* 0x0000003f3f3ff290 */ /* 0x000fe4000fffe03f */
[----:B------:R1:W5:Y:S04]  /*1da0*/  @!P0 LDG.E.64 R42, [R20.64] ;  /* 0x00000006142a8981 */ /* 0x000368000c1e1b00 */
[----:B------:R1:W5:Y:S01]  /*1db0*/  @!P0 LDG.E.64 R46, [R6.64] ;  /* 0x00000006062e8981 */ /* 0x000362000c1e1b00 */
[----:B------:R-:W-:Y:S11]  /*1dc0*/  ISETP.GE.AND P0, PT, R9, c[0x0][0x27c], PT ;  /* 0x00009f0009007a0c */ /* 0x000ff60003f06270 */
[----:B------:R-:W-:Y:S02]  /*1dd0*/  @!UPT UIADD3 URZ, URZ, URZ, URZ ;  /* 0x0000003f3f3ff290 */ /* 0x000fe4000fffe03f */
[----:B------:R1:W5:Y:S04]  /*1de0*/  @!P0 LDG.E.64 R44, [R20.64+0x20] ;  /* 0x00002006142c8981 */ /* 0x000368000c1e1b00 */
[----:B------:R1:W5:Y:S01]  /*1df0*/  @!P0 LDG.E.64 R70, [R6.64+0x20] ;  /* 0x0000200606468981 */ /* 0x000362000c1e1b00 */
        /* <DEDUP_REMOVED lines=15> */
[----:B------:R1:W5:Y:S02]  /*1ef0*/  @!P0 LDG.E.64 R54, [R6.64+0xa0] ;  /* 0x0000a00606368981 */ /* 0x000364000c1e1b00 */
.L_x_60:
[----:B------:R-:W-:Y:S05]  /*1f00*/  BSYNC B0 ;  /* 0x0000000000007941 */ /* 0x000fea0003800000 */
.L_x_59:
[----:B------:R-:W-:-:S05]  /*1f10*/  @P1 BRA `(.L_x_61) ;  /* 0x000034b000001947 */ /* 0x000fca0003800000 */
[----:B------:R-:W-:Y:S01]  /*1f20*/  ISETP.GE.AND P0, PT, R18, c[0x0][0x1d4], PT ;  /* 0x0000750012007a0c */ /* 0x000fe20003f06270 */
[----:B-----5:R-:W-:Y:S01]  /*1f30*/  IMAD.MOV.U32 R2, RZ, RZ, R30 ;  /* 0x000000ffff027224 */ /* 0x020fe200078e001e */
[----:B------:R-:W-:Y:S01]  /*1f40*/  BSSY B0, `(.L_x_62) ;  /* 0x0000060000007945 */ /* 0x000fe20003800000 */
[----:B------:R-:W-:Y:S02]  /*1f50*/  IMAD.MOV.U32 R0, RZ, RZ, R31 ;  /* 0x000000ffff007224 */ /* 0x000fe400078e001f */
[----:B-1----:R-:W-:Y:S01]  /*1f60*/  IMAD.MOV.U32 R21, RZ, RZ, R54 ;  /* 0x000000ffff157224 */ /* 0x002fe200078e0036 */
[----:B------:R-:W-:Y:S01]  /*1f70*/  PRMT R8, R2, 0x7610, R8 ;  /* 0x0000761002087816 */ /* 0x000fe20000000008 */
[----:B------:R-:W-:Y:S01]  /*1f80*/  IMAD.MOV.U32 R20, RZ, RZ, R55 ;  /* 0x000000ffff147224 */ /* 0x000fe200078e0037 */
        /* <DEDUP_REMOVED lines=32> */
[----:B------:R-:W-:Y:S02]  /*2190*/  PRMT R64, R22, 0x7610, R64 ;  /* 0x0000761016407816 */ /* 0x000fe40000000040 */
[----:B------:R-:W-:Y:S02]  /*21a0*/  PRMT R69, R21, 0x7610, R69 ;  /* 0x0000761015457816 */ /* 0x000fe40000000045 */
[----:B------:R-:W-:Y:S01]  /*21b0*/  PRMT R68, R20, 0x7610, R68 ;  /* 0x0000761014447816 */ /* 0x000fe20000000044 */
[----:B------:R-:W-:-:S05]  /*21c0*/  @P0 BRA `(.L_x_63) ;  /* 0x0000037000000947 */ /* 0x000fca0003800000 */
[----:B------:R-:W-:Y:S01]  /*21d0*/  ISETP.GE.AND P0, PT, R16, c[0x0][0x27c], PT ;  /* 0x00009f0010007a0c */ /* 0x000fe20003f06270 */
[----:B------:R-:W1:Y:S01]  /*21e0*/  LDS.128 R20, [R135+0x6000] ;  /* 0x0060000087147984 */ /* 0x000e620000000c00 */
[----:B------:R-:W-:Y:S01]  /*21f0*/  MOV R40, R42 ;  /* 0x0000002a00287202 */ /* 0x000fe20000000f00 */
[----:B------:R-:W-:Y:S02]  /*2200*/  IMAD.MOV.U32 R48, RZ, RZ, R46 ;  /* 0x000000ffff307224 */ /* 0x000fe400078e002e */
[----:B------:R-:W-:Y:S02]  /*2210*/  IMAD.MOV.U32 R41, RZ, RZ, R43 ;  /* 0x000000ffff297224 */ /* 0x000fe400078e002b */
[--C-:B------:R-:W-:Y:S06]  /*2220*/  IMAD.MOV.U32 R51, RZ, RZ, R47.reuse ;  /* 0x000000ffff337224 */ /* 0x100fec00078e002f */
[----:B------:R-:W-:Y:S02]  /*2230*/  @!P0 SHF.R.U64 R49, R46, 0x10, R47 ;  /* 0x000000102e318819 */ /* 0x000fe4000000122f */
[--C-:B------:R-:W-:Y:S02]  /*2240*/  @!P0 SHF.R.U64 R39, R42, 0x10, R43.reuse ;  /* 0x000000102a278819 */ /* 0x100fe4000000122b */
[----:B------:R-:W-:Y:S02]  /*2250*/  @!P0 SHF.R.U32.HI R38, RZ, 0x10, R43 ;  /* 0x00000010ff268819 */ /* 0x000fe4000001162b */
[----:B------:R-:W-:Y:S02]  /*2260*/  @!P0 PRMT R49, R48, 0x5410, R49 ;  /* 0x0000541030318816 */ /* 0x000fe40000000031 */
[----:B------:R-:W-:Y:S02]  /*2270*/  @!P0 SHF.R.U32.HI R46, RZ, 0x10, R47 ;  /* 0x00000010ff2e8819 */ /* 0x000fe4000001162f */
[----:B------:R-:W-:Y:S02]  /*2280*/  @!P0 PRMT R39, R40, 0x5410, R39 ;  /* 0x0000541028278816 */ /* 0x000fe40000000027 */
[----:B------:R-:W-:Y:S02]  /*2290*/  @!P0 PRMT R38, R41, 0x5410, R38 ;  /* 0x0000541029268816 */ /* 0x000fe40000000026 */
[----:B------:R-:W-:Y:S01]  /*22a0*/  @!P0 PRMT R51, R51, 0x5410, R46 ;  /* 0x0000541033338816 */ /* 0x000fe2000000002e */
[C---:B------:R-:W-:Y:S01]  /*22b0*/  @!P0 IMAD.U32 R46, R49.reuse, 0x10000, RZ ;  /* 0x00010000312e8824 */ /* 0x040fe200078e00ff */
[----:B------:R-:W-:Y:S02]  /*22c0*/  @!P0 LOP3.LUT R49, R49, 0xffff0000, RZ, 0xc0, !PT ;  /* 0xffff000031318812 */ /* 0x000fe400078ec0ff */
[C---:B------:R-:W-:Y:S02]  /*22d0*/  @!P0 SHF.L.U32 R40, R39.reuse, 0x10, RZ ;  /* 0x0000001027288819 */ /* 0x040fe400000006ff */
[----:B------:R-:W-:Y:S01]  /*22e0*/  @!P0 LOP3.LUT R39, R39, 0xffff0000, RZ, 0xc0, !PT ;  /* 0xffff000027278812 */ /* 0x000fe200078ec0ff */
[C---:B-1----:R-:W-:Y:S01]  /*22f0*/  @!P0 IMAD.U32 R47, R20.reuse, 0x10000, RZ ;  /* 0x00010000142f8824 */ /* 0x042fe200078e00ff */
[----:B------:R-:W-:Y:S02]  /*2300*/  @!P0 LOP3.LUT R41, R20, 0xffff0000, RZ, 0xc0, !PT ;  /* 0xffff000014298812 */ /* 0x000fe400078ec0ff */
[C---:B------:R-:W-:Y:S02]  /*2310*/  @!P0 LOP3.LUT R42, R21.reuse, 0xffff0000, RZ, 0xc0, !PT ;  /* 0xffff0000152a8812 */ /* 0x040fe400078ec0ff */
[----:B------:R-:W-:Y:S01]  /*2320*/  @!P0 SHF.L.U32 R48, R21, 0x10, RZ ;  /* 0x0000001015308819 */ /* 0x000fe200000006ff */
[C---:B------:R-:W-:Y:S01]  /*2330*/  @!P0 FMUL.FTZ R75, R41.reuse, R46 ;  /* 0x0000002e294b8220 */ /* 0x040fe20000410000 */
[----:B------:R-:W-:Y:S01]  /*2340*/  @!P0 SHF.L.U32 R50, R22, 0x10, RZ ;  /* 0x0000001016328819 */ /* 0x000fe200000006ff */
[----:B------:R-:W-:Y:S02]  /*2350*/  @!P0 FMUL.FTZ R77, R42, R49 ;  /* 0x000000312a4d8220 */ /* 0x000fe40000410000 */
[-C--:B------:R-:W-:Y:S01]  /*2360*/  @!P0 FMUL.FTZ R0, R41, R40.reuse ;  /* 0x0000002829008220 */ /* 0x080fe20000410000 */
[----:B------:R-:W-:Y:S01]  /*2370*/  @!P0 LOP3.LUT R41, R23, 0xffff0000, RZ, 0xc0, !PT ;  /* 0xffff000017298812 */ /* 0x000fe200078ec0ff */
[----:B------:R-:W-:Y:S01]  /*2380*/  @!P0 FFMA.FTZ R75, R47, R40, -R75 ;  /* 0x000000282f4b8223 */ /* 0x000fe2000001084b */
[----:B------:R-:W-:Y:S01]  /*2390*/  @!P0 LOP3.LUT R40, R22, 0xffff0000, RZ, 0xc0, !PT ;  /* 0xffff000016288812 */ /* 0x000fe200078ec0ff */
[-C--:B------:R-:W-:Y:S02]  /*23a0*/  @!P0 FMUL.FTZ R2, R42, R39.reuse ;  /* 0x000000272a028220 */ /* 0x080fe40000410000 */
[----:B------:R-:W-:Y:S02]  /*23b0*/  @!P0 FFMA.FTZ R77, R48, R39, -R77 ;  /* 0x00000027304d8223 */ /* 0x000fe4000001084d */
[C---:B------:R-:W-:Y:S01]  /*23c0*/  @!P0 IMAD.U32 R39, R38.reuse, 0x10000, RZ ;  /* 0x0001000026278824 */ /* 0x040fe200078e00ff */
[----:B------:R-:W-:Y:S01]  /*23d0*/  @!P0 LOP3.LUT R38, R38, 0xffff0000, RZ, 0xc0, !PT ;  /* 0xffff000026268812 */ /* 0x000fe200078ec0ff */
[----:B------:R-:W-:Y:S01]  /*23e0*/  @!P0 FFMA.FTZ R0, R46, R47, R0 ;  /* 0x0000002f2e008223 */ /* 0x000fe20000010000 */
[C---:B------:R-:W-:Y:S01]  /*23f0*/  @!P0 LOP3.LUT R47, R51.reuse, 0xffff0000, RZ, 0xc0, !PT ;  /* 0xffff0000332f8812 */ /* 0x040fe200078ec0ff */
[----:B------:R-:W-:Y:S01]  /*2400*/  @!P0 IMAD.U32 R46, R51, 0x10000, RZ ;  /* 0x00010000332e8824 */ /* 0x000fe200078e00ff */
[----:B------:R-:W-:Y:S01]  /*2410*/  @!P0 SHF.L.U32 R51, R23, 0x10, RZ ;  /* 0x0000001017338819 */ /* 0x000fe200000006ff */
[----:B------:R-:W-:Y:S01]  /*2420*/  @!P0 FMUL.FTZ R3, R40, R39 ;  /* 0x0000002728038220 */ /* 0x000fe20000410000 */
[----:B------:R-:W-:Y:S01]  /*2430*/  @!P0 F2FP.BF16.PACK_AB R75, R0, R75 ;  /* 0x0000004b004b823e */ /* 0x000fe200000010ff */
[----:B------:R-:W-:Y:S02]  /*2440*/  @!P0 FMUL.FTZ R74, R40, R46 ;  /* 0x0000002e284a8220 */ /* 0x000fe40000410000 */
[C---:B------:R-:W-:Y:S02]  /*2450*/  @!P0 FMUL.FTZ R76, R41.reuse, R47 ;  /* 0x0000002f294c8220 */ /* 0x040fe40000410000 */
[----:B------:R-:W-:Y:S02]  /*2460*/  @!P0 FMUL.FTZ R4, R41, R38 ;  /* 0x0000002629048220 */ /* 0x000fe40000410000 */
[----:B------:R-:W-:Y:S02]  /*2470*/  @!P0 FFMA.FTZ R2, R49, R48, R2 ;  /* 0x0000003031028223 */ /* 0x000fe40000010002 */
[----:B------:R-:W-:Y:S02]  /*2480*/  @!P0 FFMA.FTZ R3, R46, R50, R3 ;  /* 0x000000322e038223 */ /* 0x000fe40000010003 */
[----:B------:R-:W-:Y:S01]  /*2490*/  @!P0 FFMA.FTZ R74, R50, R39, -R74 ;  /* 0x00000027324a8223 */ /* 0x000fe2000001084a */
[----:B------:R-:W-:Y:S01]  /*24a0*/  @!P0 F2FP.BF16.PACK_AB R78, R2, R77 ;  /* 0x0000004d024e823e */ /* 0x000fe200000010ff */
[----:B------:R-:W-:Y:S02]  /*24b0*/  @!P0 FFMA.FTZ R76, R51, R38, -R76 ;  /* 0x00000026334c8223 */ /* 0x000fe4000001084c */
[----:B------:R-:W-:Y:S01]  /*24c0*/  @!P0 FFMA.FTZ R4, R47, R51, R4 ;  /* 0x000000332f048223 */ /* 0x000fe20000010004 */
[----:B------:R-:W-:Y:S01]  /*24d0*/  @!P0 F2FP.BF16.PACK_AB R74, R3, R74 ;  /* 0x0000004a034a823e */ /* 0x000fe200000010ff */
[----:B------:R-:W-:Y:S01]  /*24e0*/  @!P0 IMAD.MOV.U32 R20, RZ, RZ, R75 ;  /* 0x000000ffff148224 */ /* 0x000fe200078e004b */
[----:B------:R-:W-:Y:S02]  /*24f0*/  @!P0 MOV R21, R78 ;  /* 0x0000004e00158202 */ /* 0x000fe40000000f00 */
[----:B------:R-:W-:Y:S01]  /*2500*/  @!P0 F2FP.BF16.PACK_AB R77, R4, R76 ;  /* 0x0000004c044d823e */ /* 0x000fe200000010ff */
[----:B------:R-:W-:Y:S03]  /*2510*/  @!P0 IMAD.MOV.U32 R22, RZ, RZ, R74 ;  /* 0x000000ffff168224 */ /* 0x000fe600078e004a */
[----:B------:R-:W-:Y:S05]  /*2520*/  @!P0 MOV R23, R77 ;  /* 0x0000004d00178202 */ /* 0x000fea0000000f00 */
[----:B------:R1:W-:Y:S02]  /*2530*/  STG.E.128 [R72.64], R20 ;  /* 0x0000001448007986 */ /* 0x0003e4000c101d06 */
.L_x_63:
[----:B------:R-:W-:Y:S05]  /*2540*/  BSYNC B0 ;  /* 0x0000000000007941 */ /* 0x000fea0003800000 */
.L_x_62:
[----:B------:R-:W-:Y:S01]  /*2550*/  ISETP.GE.AND P0, PT, R13, c[0x0][0x1d4], PT ;  /* 0x000075000d007a0c */ /* 0x000fe20003f06270 */
[----:B------:R-:W-:Y:S01]  /*2560*/  @!UPT UIADD3 URZ, URZ, URZ, URZ ;  /* 0x0000003f3f3ff290 */ /* 0x000fe2000fffe03f */
[----:B------:R-:W-:Y:S11]  /*2570*/  BSSY B0, `(.L_x_64) ;  /* 0x0000036000007945 */ /* 0x000ff60003800000 */
[----:B------:R-:W-:-:S05]  /*2580*/  @P0 BRA `(.L_x_65) ;  /* 0x0000034000000947 */ /* 0x000fca0003800000 */
[----:B------:R-:W-:Y:S01]  /*2590*/  ISETP.GE.AND P0, PT, R9, c[0x0][0x27c], PT ;  /* 0x00009f0009007a0c */ /* 0x000fe20003f06270 */
[----:B-1----:R-:W1:Y:S11]  /*25a0*/  LDS.128 R20, [R134+0x6000] ;  /* 0x0060000086147984 */ /* 0x002e760000000c00 */
[----:B------:R-:W-:Y:S01]  /*25b0*/  @!UPT UIADD3 URZ, URZ, URZ, URZ ;  /* 0x0000003f3f3ff290 */ /* 0x000fe2000fffe03f */
[----:B------:R-:W-:Y:S02]  /*25c0*/  @!P0 SHF.R.U64 R42, R70, 0x10, R71 ;  /* 0x00000010462a8819 */ /* 0x000fe40000001247 */
[--C-:B------:R-:W-:Y:S02]  /*25d0*/  @!P0 SHF.R.U64 R38, R44, 0x10, R45.reuse ;  /* 0x000000102c268819 */ /* 0x100fe4000000122d */
[----:B------:R-:W-:Y:S02]  /*25e0*/  @!P0 PRMT R69, R69, 0x5410, R42 ;  /* 0x0000541045458816 */ /* 0x000fe4000000002a */
[----:B------:R-:W-:Y:S02]  /*25f0*/  @!P0 PRMT R35, R35, 0x5410, R38 ;  /* 0x0000541023238816 */ /* 0x000fe40000000026 */
[C---:B------:R-:W-:Y:S01]  /*2600*/  @!P0 LOP3.LUT R47, R69.reuse, 0xffff0000, RZ, 0xc0, !PT ;  /* 0xffff0000452f8812 */ /* 0x040fe200078ec0ff */
[----:B------:R-:W-:Y:S01]  /*2610*/  @!P0 IMAD.U32 R41, R69, 0x10000, RZ ;  /* 0x0001000045298824 */ /* 0x000fe200078e00ff */
[----:B------:R-:W-:Y:S01]  /*2620*/  @!P0 SHF.R.U32.HI R45, RZ, 0x10, R45 ;  /* 0x00000010ff2d8819 */ /* 0x000fe2000001162d */
[C---:B------:R-:W-:Y:S01]  /*2630*/  @!P0 IMAD.U32 R38, R35.reuse, 0x10000, RZ ;  /* 0x0001000023268824 */ /* 0x040fe200078e00ff */
[----:B------:R-:W-:Y:S02]  /*2640*/  @!P0 SHF.R.U32.HI R71, RZ, 0x10, R71 ;  /* 0x00000010ff478819 */ /* 0x000fe40000011647 */
[----:B------:R-:W-:Y:S02]  /*2650*/  @!P0 LOP3.LUT R35, R35, 0xffff0000, RZ, 0xc0, !PT ;  /* 0xffff000023238812 */ /* 0x000fe400078ec0ff */
[----:B------:R-:W-:Y:S02]  /*2660*/  @!P0 PRMT R34, R34, 0x5410, R45 ;  /* 0x0000541022228816 */ /* 0x000fe4000000002d */
[----:B------:R-:W-:Y:S01]  /*2670*/  @!P0 PRMT R68, R68, 0x5410, R71 ;  /* 0x0000541044448816 */ /* 0x000fe20000000047 */
[C---:B-1----:R-:W-:Y:S01]  /*2680*/  @!P0 IMAD.U32 R42, R21.reuse, 0x10000, RZ ;  /* 0x00010000152a8824 */ /* 0x042fe200078e00ff */
[C---:B------:R-:W-:Y:S02]  /*2690*/  @!P0 LOP3.LUT R39, R20.reuse, 0xffff0000, RZ, 0xc0, !PT ;  /* 0xffff000014278812 */ /* 0x040fe400078ec0ff */
[----:B------:R-:W-:Y:S02]  /*26a0*/  @!P0 LOP3.LUT R40, R21, 0xffff0000, RZ, 0xc0, !PT ;  /* 0xffff000015288812 */ /* 0x000fe400078ec0ff */
[----:B------:R-:W-:Y:S01]  /*26b0*/  @!P0 SHF.L.U32 R43, R20, 0x10, RZ ;  /* 0x00000010142b8819 */ /* 0x000fe200000006ff */
[----:B------:R-:W-:Y:S01]  /*26c0*/  @!P0 FMUL.FTZ R51, R39, R41 ;  /* 0x0000002927338220 */ /* 0x000fe20000410000 */
[----:B------:R-:W-:Y:S01]  /*26d0*/  @!P0 SHF.L.U32 R46, R22, 0x10, RZ ;  /* 0x00000010162e8819 */ /* 0x000fe200000006ff */
[----:B------:R-:W-:Y:S01]  /*26e0*/  @!P0 FMUL.FTZ R75, R40, R47 ;  /* 0x0000002f284b8220 */ /* 0x000fe20000410000 */
[----:B------:R-:W-:Y:S01]  /*26f0*/  @!P0 SHF.L.U32 R49, R23, 0x10, RZ ;  /* 0x0000001017318819 */ /* 0x000fe200000006ff */
        /* <DEDUP_REMOVED lines=10> */
[----:B------:R-:W-:Y:S02]  /*27a0*/  @!P0 IMAD.U32 R41, R68, 0x10000, RZ ;  /* 0x0001000044298824 */ /* 0x000fe400078e00ff */
        /* <DEDUP_REMOVED lines=17> */
[----:B------:R1:W-:Y:S02]  /*28c0*/  STG.E.128 [R72.64+0x40], R20 ;  /* 0x0000401448007986 */ /* 0x0003e4000c101d06 */
.L_x_65:
[----:B------:R-:W-:Y:S05]  /*28d0*/  BSYNC B0 ;  /* 0x0000000000007941 */ /* 0x000fea0003800000 */
.L_x_64:
        /* <DEDUP_REMOVED lines=56> */
.L_x_67:
[----:B------:R-:W-:Y:S05]  /*2c60*/  BSYNC B0 ;  /* 0x0000000000007941 */ /* 0x000fea0003800000 */
.L_x_66:
        /* <DEDUP_REMOVED lines=56> */
.L_x_69:
[----:B------:R-:W-:Y:S05]  /*2ff0*/  BSYNC B0 ;  /* 0x0000000000007941 */ /* 0x000fea0003800000 */
.L_x_68:
        /* <DEDUP_REMOVED lines=8> */
[----:B------:R-:W-:Y:S02]  /*3080*/  @!P0 SHF.R.U64 R25, R30, 0x10, R31 ;  /* 0x000000101e198819 */ /* 0x000fe4000000121f */
        /* <DEDUP_REMOVED lines=9> */
[----:B------:R-:W-:Y:S04]  /*3120*/  @!P0 PRMT R56, R56, 0x5410, R59 ;  /* 0x0000541038388816 */ /* 0x000fe8000000003b */
[----:B------:R-:W-:Y:S01]  /*3130*/  @!P0 LOP3.LUT R37, R56, 0xffff0000, RZ, 0xc0, !PT ;  /* 0xffff000038258812 */ /* 0x000fe200078ec0ff */
[C---:B-1----:R-:W-:Y:S01]  /*3140*/  @!P0 IMAD.U32 R35, R21.reuse, 0x10000, RZ ;  /* 0x0001000015238824 */ /* 0x042fe200078e00ff */
[----:B------:R-:W-:Y:S02]  /*3150*/  @!P0 LOP3.LUT R25, R21, 0xffff0000, RZ, 0xc0, !PT ;  /* 0xffff000015198812 */ /* 0x000fe400078ec0ff */
[C---:B------:R-:W-:Y:S02]  /*3160*/  @!P0 LOP3.LUT R29, R20.reuse, 0xffff0000, RZ, 0xc0, !PT ;  /* 0xffff0000141d8812 */ /* 0x040fe400078ec0ff */
[----:B------:R-:W-:Y:S01]  /*3170*/  @!P0 SHF.L.U32 R33, R20, 0x10, RZ ;  /* 0x0000001014218819 */ /* 0x000fe200000006ff */
[----:B------:R-:W-:Y:S01]  /*3180*/  @!P0 FMUL.FTZ R41, R25, R32 ;  /* 0x0000002019298220 */ /* 0x000fe20000410000 */
[----:B------:R-:W-:Y:S01]  /*3190*/  @!P0 SHF.L.U32 R34, R23, 0x10, RZ ;  /* 0x0000001017228819 */ /* 0x000fe200000006ff */
[C---:B------:R-:W-:Y:S02]  /*31a0*/  @!P0 FMUL.FTZ R39, R29.reuse, R28 ;  /* 0x0000001c1d278220 */ /* 0x040fe40000410000 */
[----:B------:R-:W-:Y:S02]  /*31b0*/  @!P0 FMUL.FTZ R0, R29, R24 ;  /* 0x000000181d008220 */ /* 0x000fe40000410000 */
[-C--:B------:R-:W-:Y:S01]  /*31c0*/  @!P0 FMUL.FTZ R2, R25, R8.reuse ;  /* 0x0000000819028220 */ /* 0x080fe20000410000 */
[----:B------:R-:W-:Y:S01]  /*31d0*/  @!P0 LOP3.LUT R25, R22, 0xffff0000, RZ, 0xc0, !PT ;  /* 0xffff000016198812 */ /* 0x000fe200078ec0ff */
[----:B------:R-:W-:Y:S02]  /*31e0*/  @!P0 FFMA.FTZ R41, R35, R8, -R41 ;  /* 0x0000000823298223 */ /* 0x000fe40000010829 */
[C---:B------:R-:W-:Y:S01]  /*31f0*/  @!P0 IMAD.U32 R8, R7.reuse, 0x10000, RZ ;  /* 0x0001000007088824 */ /* 0x040fe200078e00ff */
[----:B------:R-:W-:Y:S01]  /*3200*/  @!P0 LOP3.LUT R7, R7, 0xffff0000, RZ, 0xc0, !PT ;  /* 0xffff000007078812 */ /* 0x000fe200078ec0ff */
[----:B------:R-:W-:Y:S01]  /*3210*/  @!P0 FFMA.FTZ R39, R33, R24, -R39 ;  /* 0x0000001821278223 */ /* 0x000fe20000010827 */
[----:B------:R-:W-:Y:S01]  /*3220*/  @!P0 LOP3.LUT R24, R23, 0xffff0000, RZ, 0xc0, !PT ;  /* 0xffff000017188812 */ /* 0x000fe200078ec0ff */
[----:B------:R-:W-:Y:S01]  /*3230*/  @!P0 FFMA.FTZ R0, R28, R33, R0 ;  /* 0x000000211c008223 */ /* 0x000fe20000010000 */
[----:B------:R-:W-:Y:S01]  /*3240*/  @!P0 SHF.L.U32 R33, R22, 0x10, RZ ;  /* 0x0000001016218819 */ /* 0x000fe200000006ff */
[----:B------:R-:W-:Y:S02]  /*3250*/  @!P0 IMAD.U32 R28, R56, 0x10000, RZ ;  /* 0x00010000381c8824 */ /* 0x000fe400078e00ff */
[C---:B------:R-:W-:Y:S01]  /*3260*/  @!P0 FMUL.FTZ R3, R25.reuse, R8 ;  /* 0x0000000819038220 */ /* 0x040fe20000410000 */
        /* <DEDUP_REMOVED lines=17> */
.L_x_71:
[----:B------:R-:W-:Y:S05]  /*3380*/  BSYNC B0 ;  /* 0x0000000000007941 */ /* 0x000fea0003800000 */
.L_x_70:
[----:B------:R-:W-:Y:S11]  /*3390*/  ISETP.GE.AND P0, PT, R142, c[0x0][0x1d4], PT ;  /* 0x000075008e007a0c */ /* 0x000ff60003f06270 */
[----:B------:R-:W-:Y:S02]  /*33a0*/  @!UPT UIADD3 URZ, URZ, URZ, URZ ;  /* 0x0000003f3f3ff290 */ /* 0x000fe4000fffe03f */
        /* <DEDUP_REMOVED lines=18> */
[C---:B------:R-:W-:Y:S02]  /*34d0*/  @!P0 LOP3.LUT R8, R20.reuse, 0xffff0000, RZ, 0xc0, !PT ;  /* 0xffff000014088812 */ /* 0x040fe400078ec0ff */
[----:B------:R-:W-:Y:S02]  /*34e0*/  @!P0 LOP3.LUT R25, R21, 0xffff0000, RZ, 0xc0, !PT ;  /* 0xffff000015198812 */ /* 0x000fe400078ec0ff */
[----:B------:R-:W-:Y:S01]  /*34f0*/  @!P0 SHF.L.U32 R24, R20, 0x10, RZ ;  /* 0x0000001014188819 */ /* 0x000fe200000006ff */
[C---:B------:R-:W-:Y:S01]  /*3500*/  @!P0 FMUL.FTZ R35, R8.reuse, R29 ;  /* 0x0000001d08238220 */ /* 0x040fe20000410000 */
[----:B------:R-:W-:Y:S01]  /*3510*/  @!P0 SHF.L.U32 R30, R23, 0x10, RZ ;  /* 0x00000010171e8819 */ /* 0x000fe200000006ff */
[----:B------:R-:W-:Y:S02]  /*3520*/  @!P0 FMUL.FTZ R37, R25, R28 ;  /* 0x0000001c19258220 */ /* 0x000fe40000410000 */
[-C--:B------:R-:W-:Y:S01]  /*3530*/  @!P0 FMUL.FTZ R0, R8, R7.reuse ;  /* 0x0000000708008220 */ /* 0x080fe20000410000 */
[----:B------:R-:W-:Y:S01]  /*3540*/  @!P0 LOP3.LUT R8, R23, 0xffff0000, RZ, 0xc0, !PT ;  /* 0xffff000017088812 */ /* 0x000fe200078ec0ff */
[----:B------:R-:W-:Y:S01]  /*3550*/  @!P0 FFMA.FTZ R35, R24, R7, -R35 ;  /* 0x0000000718238223 */ /* 0x000fe20000010823 */
[C---:B------:R-:W-:Y:S01]  /*3560*/  @!P0 LOP3.LUT R7, R22.reuse, 0xffff0000, RZ, 0xc0, !PT ;  /* 0xffff000016078812 */ /* 0x040fe200078ec0ff */
[-C--:B------:R-:W-:Y:S02]  /*3570*/  @!P0 FMUL.FTZ R2, R25, R6.reuse ;  /* 0x0000000619028220 */ /* 0x080fe40000410000 */
[----:B------:R-:W-:Y:S02]  /*3580*/  @!P0 FFMA.FTZ R37, R31, R6, -R37 ;  /* 0x000000061f258223 */ /* 0x000fe40000010825 */
[C---:B------:R-:W-:Y:S01]  /*3590*/  @!P0 IMAD.U32 R6, R5.reuse, 0x10000, RZ ;  /* 0x0001000005068824 */ /* 0x040fe200078e00ff */
        /* <DEDUP_REMOVED lines=21> */
[----:B------:R1:W-:Y:S01]  /*36f0*/  STG.E.128 [R72.64+0x140], R20 ;  /* 0x0001401448007986 */ /* 0x0003e2000c101d06 */
[----:B------:R-:W-:-:S05]  /*3700*/  BRA `(.L_x_61) ;  /* 0x00001cc000007947 */ /* 0x000fca0003800000 */
.L_x_58:
        /* <DEDUP_REMOVED lines=37> */
[----:B------:R1:W5:Y:S04]  /*3960*/  @!P0 LDG.E.128 R40, [R26.64] ;  /* 0x000000061a288981 */ /* 0x000368000c1e1d00 */
[----:B------:R1:W5:Y:S01]  /*3970*/  @!P0 LDG.E.128 R52, [R2.64] ;  /* 0x0000000602348981 */ /* 0x000362000c1e1d00 */
[----:B------:R-:W-:Y:S11]  /*3980*/  ISETP.GE.AND P0, PT, R13, c[0x0][0x27c], PT ;  /* 0x00009f000d007a0c */ /* 0x000ff60003f06270 */
[----:B------:R-:W-:Y:S02]  /*3990*/  @!UPT UIADD3 URZ, URZ, URZ, URZ ;  /* 0x0000003f3f3ff290 */ /* 0x000fe4000fffe03f */
[----:B------:R1:W5:Y:S04]  /*39a0*/  @!P0 LDG.E.128 R28, [R26.64+0x40] ;  /* 0x000040061a1c8981 */ /* 0x000368000c1e1d00 */
[----:B------:R1:W5:Y:S01]  /*39b0*/  @!P0 LDG.E.128 R68, [R2.64+0x40] ;  /* 0x0000400602448981 */ /* 0x000362000c1e1d00 */
[----:B------:R-:W-:Y:S11]  /*39c0*/  ISETP.GE.AND P0, PT, R12, c[0x0][0x27c], PT ;  /* 0x00009f000c007a0c */ /* 0x000ff60003f06270 */
[----:B------:R-:W-:Y:S02]  /*39d0*/  @!UPT UIADD3 URZ, URZ, URZ, URZ ;  /* 0x0000003f3f3ff290 */ /* 0x000fe4000fffe03f */
[----:B------:R1:W5:Y:S04]  /*39e0*/  @!P0 LDG.E.128 R20, [R26.64+0x80] ;  /* 0x000080061a148981 */ /* 0x000368000c1e1d00 */
[----:B------:R1:W5:Y:S02]  /*39f0*/  @!P0 LDG.E.128 R64, [R2.64+0x80] ;  /* 0x0000800602408981 */ /* 0x000364000c1e1d00 */
.L_x_73:
[----:B------:R-:W-:Y:S05]  /*3a00*/  BSYNC B0 ;  /* 0x0000000000007941 */ /* 0x000fea0003800000 */
.L_x_72:
[----:B------:R-:W-:Y:S04]  /*3a10*/  IADD3 R149, P0, R168, R24, RZ ;  /* 0x00000018a8957210 */ /* 0x000fe80007f1e0ff */
[----:B------:R-:W-:Y:S01]  /*3a20*/  IADD3.X R96, R115, R96, RZ, P0, !PT ;  /* 0x0000006073607210 */ /* 0x000fe200007fe4ff */
[----:B------:R-:W-:-:S05]  /*3a30*/  @P1 BRA `(.L_x_61) ;  /* 0x0000199000001947 */ /* 0x000fca0003800000 */
[----:B------:R-:W-:Y:S01]  /*3a40*/  ISETP.GE.AND P0, PT, R18, c[0x0][0x1d4], PT ;  /* 0x0000750012007a0c */ /* 0x000fe20003f06270 */
[----:B-----5:R-:W-:Y:S01]  /*3a50*/  IMAD.MOV.U32 R4, RZ, RZ, R22 ;  /* 0x000000ffff047224 */ /* 0x020fe200078e0016 */
[----:B------:R-:W-:Y:S01]  /*3a60*/  BSSY B0, `(.L_x_74) ;  /* 0x0000098000007945 */ /* 0x000fe20003800000 */
[----:B-1----:R-:W-:Y:S02]  /*3a70*/  IMAD.MOV.U32 R3, RZ, RZ, R23 ;  /* 0x000000ffff037224 */ /* 0x002fe400078e0017 */
        /* <DEDUP_REMOVED lines=33> */
[CC--:B------:R-:W-:Y:S01]  /*3c90*/  IADD3 R173, P1, P0, R166.reuse, R149.reuse, R139 ;  /* 0x00000095a6ad7210 */ /* 0x0c0fe2000783e08b */
[----:B------:R-:W-:Y:S01]  /*3ca0*/  IMAD.MOV.U32 R48, RZ, RZ, R53 ;  /* 0x000000ffff307224 */ /* 0x000fe200078e0035 */
[----:B------:R-:W-:Y:S01]  /*3cb0*/  MOV R59, R54 ;  /* 0x00000036003b7202 */ /* 0x000fe20000000f00 */
[----:B------:R-:W-:Y:S01]  /*3cc0*/  IMAD.MOV.U32 R46, RZ, RZ, R42 ;  /* 0x000000ffff2e7224 */ /* 0x000fe200078e002a */
[CC--:B------:R-:W-:Y:S01]  /*3cd0*/  IADD3.X R172, R105.reuse, R96.reuse, R130, P1, P0 ;  /* 0x0000006069ac7210 */ /* 0x0c0fe20000fe0482 */
[----:B------:R-:W-:Y:S02]  /*3ce0*/  IMAD.MOV.U32 R63, RZ, RZ, R55 ;  /* 0x000000ffff3f7224 */ /* 0x000fe400078e0037 */
[----:B------:R-:W2:Y:S01]  /*3cf0*/  LDS.128 R72, [R129+0x6100] ;  /* 0x0061000081487984 */ /* 0x000ea20000000c00 */
[----:B------:R-:W-:Y:S02]  /*3d00*/  IMAD.MOV.U32 R50, RZ, RZ, R52 ;  /* 0x000000ffff327224 */ /* 0x000fe400078e0034 */
[--C-:B------:R-:W-:Y:S01]  /*3d10*/  IMAD.MOV.U32 R44, RZ, RZ, R41.reuse ;  /* 0x000000ffff2c7224 */ /* 0x100fe200078e0029 */
[----:B------:R-:W-:Y:S01]  /*3d20*/  @!P2 IADD3 R151, P1, P0, R166, R149, R136 ;  /* 0x00000095a697a210 */ /* 0x000fe2000783e088 */
[----:B------:R-:W-:Y:S03]  /*3d30*/  IMAD.MOV.U32 R45, RZ, RZ, R40 ;  /* 0x000000ffff2d7224 */ /* 0x000fe600078e0028 */
[----:B------:R-:W-:Y:S02]  /*3d40*/  @!P2 IADD3.X R100, R105, R96, R124, P1, P0 ;  /* 0x000000606964a210 */ /* 0x000fe40000fe047c */
[C---:B------:R-:W-:Y:S04]  /*3d50*/  LEA R174, P0, R173.reuse, c[0x0][0x1c8], 0x1 ;  /* 0x00007200adae7a11 */ /* 0x040fe800078008ff */
[----:B------:R-:W-:Y:S02]  /*3d60*/  LEA.HI.X R175, R173, c[0x0][0x1cc], R172, 0x1, P0 ;  /* 0x00007300adaf7a11 */ /* 0x000fe400000f0cac */
[C---:B------:R-:W-:Y:S04]  /*3d70*/  @!P2 LEA R172, P0, R151.reuse, c[0x0][0x1c8], 0x1 ;  /* 0x0000720097acaa11 */ /* 0x040fe800078008ff */
[----:B------:R-:W-:Y:S02]  /*3d80*/  @!P2 LEA.HI.X R173, R151, c[0x0][0x1cc], R100, 0x1, P0 ;  /* 0x0000730097adaa11 */ /* 0x000fe400000f0c64 */
[----:B------:R-:W-:Y:S11]  /*3d90*/  ISETP.GE.AND P0, PT, R18, c[0x0][0x27c], PT ;  /* 0x00009f0012007a0c */ /* 0x000ff60003f06270 */
[----:B------:R-:W-:Y:S02]  /*3da0*/  @!UPT UIADD3 URZ, URZ, URZ, URZ ;  /* 0x0000003f3f3ff290 */ /* 0x000fe4000fffe03f */
[----:B------:R-:W-:Y:S02]  /*3db0*/  @!P0 SHF.R.U32.HI R47, RZ, 0x10, R41 ;  /* 0x00000010ff2f8819 */ /* 0x000fe40000011629 */
[----:B------:R-:W-:Y:S02]  /*3dc0*/  @!P0 SHF.R.U64 R56, R54, 0x10, R55 ;  /* 0x0000001036388819 */ /* 0x000fe40000001237 */
[----:B------:R-:W-:Y:S02]  /*3dd0*/  @!P0 PRMT R44, R44, 0x5410, R47 ;  /* 0x000054102c2c8816 */ /* 0x000fe4000000002f */
[----:B-1----:R-:W-:Y:S02]  /*3de0*/  @!P0 SHF.L.U32 R47, R25, 0x10, RZ ;  /* 0x00000010192f8819 */ /* 0x002fe400000006ff */
[C---:B--2---:R-:W-:Y:S02]  /*3df0*/  @!P0 SHF.L.U32 R57, R74.reuse, 0x10, RZ ;  /* 0x000000104a398819 */ /* 0x044fe400000006ff */
[C---:B------:R-:W-:Y:S02]  /*3e00*/  @!P0 SHF.L.U32 R61, R75.reuse, 0x10, RZ ;  /* 0x000000104b3d8819 */ /* 0x040fe400000006ff */
[----:B------:R-:W-:Y:S02]  /*3e10*/  @!P0 LOP3.LUT R60, R75, 0xffff0000, RZ, 0xc0, !PT ;  /* 0xffff00004b3c8812 */ /* 0x000fe400078ec0ff */
[----:B------:R-:W-:Y:S02]  /*3e20*/  @!P0 PRMT R59, R59, 0x5410, R56 ;  /* 0x000054103b3b8816 */ /* 0x000fe40000000038 */
[----:B------:R-:W-:Y:S02]  /*3e30*/  @!P0 LOP3.LUT R56, R74, 0xffff0000, RZ, 0xc0, !PT ;  /* 0xffff00004a388812 */ /* 0x000fe400078ec0ff */
[----:B------:R-:W-:Y:S02]  /*3e40*/  @!P0 SHF.R.U32.HI R58, RZ, 0x10, R55 ;  /* 0x00000010ff3a8819 */ /* 0x000fe40000011637 */
[C---:B------:R-:W-:Y:S02]  /*3e50*/  @!P0 LOP3.LUT R55, R73.reuse, 0xffff0000, RZ, 0xc0, !PT ;  /* 0xffff000049378812 */ /* 0x040fe400078ec0ff */
[--C-:B------:R-:W-:Y:S02]  /*3e60*/  @!P0 SHF.R.U64 R51, R52, 0x10, R53.reuse ;  /* 0x0000001034338819 */ /* 0x100fe40000001235 */
[----:B------:R-:W-:Y:S02]  /*3e70*/  @!P0 SHF.R.U32.HI R53, RZ, 0x10, R53 ;  /* 0x00000010ff358819 */ /* 0x000fe40000011635 */
[----:B------:R-:W-:Y:S02]  /*3e80*/  @!P0 SHF.R.U64 R49, R42, 0x10, R43 ;  /* 0x000000102a318819 */ /* 0x000fe4000000122b */
[----:B------:R-:W-:Y:S01]  /*3e90*/  @!P0 PRMT R52, R48, 0x5410, R53 ;  /* 0x0000541030348816 */ /* 0x000fe20000000035 */
[----:B------:R-:W-:Y:S01]  /*3ea0*/  @!P0 IMAD.U32 R53, R73, 0x10000, RZ ;  /* 0x0001000049358824 */ /* 0x000fe200078e00ff */
[----:B------:R-:W-:Y:S02]  /*3eb0*/  @!P0 SHF.L.U32 R48, R72, 0x10, RZ ;  /* 0x0000001048308819 */ /* 0x000fe400000006ff */
[----:B------:R-:W-:Y:S02]  /*3ec0*/  @!P0 SHF.R.U32.HI R42, RZ, 0x10, R43 ;  /* 0x00000010ff2a8819 */ /* 0x000fe4000001162b */
[----:B------:R-:W-:Y:S01]  /*3ed0*/  @!P0 SHF.R.U64 R40, R40, 0x10, R41 ;  /* 0x0000001028288819 */ /* 0x000fe20000001229 */
[----:B------:R-:W-:Y:S01]  /*3ee0*/  IMAD.MOV.U32 R41, RZ, RZ, R43 ;  /* 0x000000ffff297224 */ /* 0x000fe200078e002b */
[----:B------:R-:W-:Y:S01]  /*3ef0*/  @!P0 PRMT R43, R46, 0x5410, R49 ;  /* 0x000054102e2b8816 */ /* 0x000fe20000000031 */
[----:B------:R-:W-:Y:S01]  /*3f00*/  @!P0 IMAD.U32 R46, R24, 0x10000, RZ ;  /* 0x00010000182e8824 */ /* 0x000fe200078e00ff */
[----:B------:R-:W-:Y:S02]  /*3f10*/  @!P0 PRMT R40, R45, 0x5410, R40 ;  /* 0x000054102d288816 */ /* 0x000fe40000000028 */
[----:B------:R-:W-:Y:S01]  /*3f20*/  @!P0 PRMT R41, R41, 0x5410, R42 ;  /* 0x0000541029298816 */ /* 0x000fe2000000002a */
[C---:B------:R-:W-:Y:S01]  /*3f30*/  @!P0 IMAD.U32 R42, R44.reuse, 0x10000, RZ ;  /* 0x000100002c2a8824 */ /* 0x040fe200078e00ff */
[----:B------:R-:W-:Y:S01]  /*3f40*/  @!P0 LOP3.LUT R44, R44, 0xffff0000, RZ, 0xc0, !PT ;  /* 0xffff00002c2c8812 */ /* 0x000fe200078ec0ff */
[----:B------:R-:W-:Y:S01]  /*3f50*/  @!P0 IMAD.U32 R45, R40, 0x10000, RZ ;  /* 0x00010000282d8824 */ /* 0x000fe200078e00ff */
[----:B------:R-:W-:Y:S01]  /*3f60*/  @!P0 PRMT R54, R50, 0x5410, R51 ;  /* 0x0000541032368816 */ /* 0x000fe20000000033 */
[C---:B------:R-:W-:Y:S01]  /*3f70*/  @!P0 IMAD.U32 R50, R52.reuse, 0x10000, RZ ;  /* 0x0001000034328824 */ /* 0x040fe200078e00ff */
[----:B------:R-:W-:Y:S01]  /*3f80*/  @!P0 LOP3.LUT R52, R52, 0xffff0000, RZ, 0xc0, !PT ;  /* 0xffff000034348812 */ /* 0x000fe200078ec0ff */
[----:B------:R-:W-:Y:S01]  /*3f90*/  @!P0 FMUL.FTZ R0, R46, R45 ;  /* 0x0000002d2e008220 */ /* 0x000fe20000410000 */
[----:B------:R-:W-:Y:S01]  /*3fa0*/  @!P0 PRMT R63, R63, 0x5410, R58 ;  /* 0x000054103f3f8816 */ /* 0x000fe2000000003a */
[----:B------:R-:W-:Y:S02]  /*3fb0*/  @!P0 IMAD.U32 R51, R54, 0x10000, RZ ;  /* 0x0001000036338824 */ /* 0x000fe400078e00ff */
[----:B------:R-:W-:Y:S02]  /*3fc0*/  @!P0 FMUL.FTZ R151, R47, R50 ;  /* 0x000000322f978220 */ /* 0x000fe40000410000 */
[----:B------:R-:W-:Y:S02]  /*3fd0*/  @!P0 FMUL.FTZ R100, R46, R51 ;  /* 0x000000332e648220 */ /* 0x000fe40000410000 */
[----:B------:R-:W-:Y:S01]  /*3fe0*/  @!P0 FFMA.FTZ R0, R51, R48, R0 ;  /* 0x0000003033008223 */ /* 0x000fe20000010000 */
[----:B------:R-:W-:Y:S01]  /*3ff0*/  @!P0 LOP3.LUT R51, R54, 0xffff0000, RZ, 0xc0, !PT ;  /* 0xffff000036338812 */ /* 0x000fe200078ec0ff */
[----:B------:R-:W-:Y:S01]  /*4000*/  @!P0 FFMA.FTZ R100, R48, R45, -R100 ;  /* 0x0000002d30648223 */ /* 0x000fe20000010864 */
[----:B------:R-:W-:Y:S01]  /*4010*/  @!P0 LOP3.LUT R48, R72, 0xffff0000, RZ, 0xc0, !PT ;  /* 0xffff000048308812 */ /* 0x000fe200078ec0ff */
[-C--:B------:R-:W-:Y:S01]  /*4020*/  @!P0 FMUL.FTZ R3, R47, R42.reuse ;  /* 0x0000002a2f038220 */ /* 0x080fe20000410000 */
[----:B------:R-:W-:Y:S01]  /*4030*/  @!P0 LOP3.LUT R47, R25, 0xffff0000, RZ, 0xc0, !PT ;  /* 0xffff0000192f8812 */ /* 0x000fe200078ec0ff */
[----:B------:R-:W-:Y:S01]  /*4040*/  @!P0 FFMA.FTZ R151, R53, R42, -R151 ;  /* 0x0000002a35978223 */ /* 0x000fe20000010897 */
[----:B------:R-:W-:Y:S01]  /*4050*/  @!P0 LOP3.LUT R42, R24, 0xffff0000, RZ, 0xc0, !PT ;  /* 0xffff0000182a8812 */ /* 0x000fe200078ec0ff */
[----:B------:R-:W-:Y:S01]  /*4060*/  @!P0 IMAD.U32 R54, R59, 0x10000, RZ ;  /* 0x000100003b368824 */ /* 0x000fe200078e00ff */
[----:B------:R-:W-:Y:S01]  /*4070*/  @!P0 LOP3.LUT R45, R40, 0xffff0000, RZ, 0xc0, !PT ;  /* 0xffff0000282d8812 */ /* 0x000fe200078ec0ff */
[C---:B------:R-:W-:Y:S01]  /*4080*/  @!P0 IMAD.U32 R40, R43.reuse, 0x10000, RZ ;  /* 0x000100002b288824 */ /* 0x040fe200078e00ff */
[----:B------:R-:W-:Y:S01]  /*4090*/  @!P0 LOP3.LUT R43, R43, 0xffff0000, RZ, 0xc0, !PT ;  /* 0xffff00002b2b8812 */ /* 0x000fe200078ec0ff */
[C---:B------:R-:W-:Y:S01]  /*40a0*/  @!P0 FMUL.FTZ R177, R42.reuse, R51 ;  /* 0x000000332ab18220 */ /* 0x040fe20000410000 */
[----:B------:R-:W-:Y:S01]  /*40b0*/  @!P0 LOP3.LUT R59, R59, 0xffff0000, RZ, 0xc0, !PT ;  /* 0xffff00003b3b8812 */ /* 0x000fe200078ec0ff */
[-C--:B------:R-:W-:Y:S01]  /*40c0*/  @!P0 FMUL.FTZ R2, R42, R45.reuse ;  /* 0x0000002d2a028220 */ /* 0x080fe20000410000 */
[----:B------:R-:W-:Y:S01]  /*40d0*/  @!P0 LOP3.LUT R42, R26, 0xffff0000, RZ, 0xc0, !PT ;  /* 0xffff00001a2a8812 */ /* 0x000fe200078ec0ff */
[----:B------:R-:W-:Y:S02]  /*40e0*/  @!P0 FFMA.FTZ R177, R48, R45, -R177 ;  /* 0x0000002d30b18223 */ /* 0x000fe400000108b1 */
[----:B------:R-:W-:Y:S02]  /*40f0*/  @!P0 IMAD.U32 R45, R26, 0x10000, RZ ;  /* 0x000100001a2d8824 */ /* 0x000fe400078e00ff */
[C---:B------:R-:W-:Y:S01]  /*4100*/  @!P0 FMUL.FTZ R179, R42.reuse, R59 ;  /* 0x0000003b2ab38220 */ /* 0x040fe20000410000 */
[----:B------:R-:W-:Y:S01]  /*4110*/  @!P0 F2FP.BF16.PACK_AB R100, R177, R100 ;  /* 0x00000064b164823e */ /* 0x000fe200000010ff */
[----:B------:R-:W-:Y:S02]  /*4120*/  @!P0 FMUL.FTZ R178, R45, R54 ;  /* 0x000000362db28220 */ /* 0x000fe40000410000 */
[-C--:B------:R-:W-:Y:S01]  /*4130*/  @!P0 FMUL.FTZ R6, R42, R43.reuse ;  /* 0x0000002b2a068220 */ /* 0x080fe20000410000 */
[----:B------:R-:W-:Y:S01]  /*4140*/  @!P0 MOV R72, R100 ;  /* 0x0000006400488202 */ /* 0x000fe20000000f00 */
[----:B------:R-:W-:Y:S01]  /*4150*/  @!P0 IMAD.U32 R58, R63, 0x10000, RZ ;  /* 0x000100003f3a8824 */ /* 0x000fe200078e00ff */
[----:B------:R-:W-:Y:S01]  /*4160*/  @!P0 LOP3.LUT R42, R27, 0xffff0000, RZ, 0xc0, !PT ;  /* 0xffff00001b2a8812 */ /* 0x000fe200078ec0ff */
[----:B------:R-:W-:Y:S01]  /*4170*/  @!P0 FFMA.FTZ R179, R56, R43, -R179 ;  /* 0x0000002b38b38223 */ /* 0x000fe200000108b3 */
[----:B------:R-:W-:Y:S01]  /*4180*/  @!P0 LOP3.LUT R63, R63, 0xffff0000, RZ, 0xc0, !PT ;  /* 0xffff00003f3f8812 */ /* 0x000fe200078ec0ff */
[----:B------:R-:W-:Y:S02]  /*4190*/  @!P0 IMAD.U32 R43, R27, 0x10000, RZ ;  /* 0x000100001b2b8824 */ /* 0x000fe400078e00ff */
[C---:B------:R-:W-:Y:S02]  /*41a0*/  @!P0 FMUL.FTZ R176, R47.reuse, R52 ;  /* 0x000000342fb08220 */ /* 0x040fe40000410000 */
[----:B------:R-:W-:Y:S02]  /*41b0*/  @!P0 FMUL.FTZ R4, R47, R44 ;  /* 0x0000002c2f048220 */ /* 0x000fe40000410000 */
[-C--:B------:R-:W-:Y:S02]  /*41c0*/  @!P0 FMUL.FTZ R5, R45, R40.reuse ;  /* 0x000000282d058220 */ /* 0x080fe40000410000 */
[----:B------:R-:W-:Y:S02]  /*41d0*/  @!P0 FFMA.FTZ R178, R57, R40, -R178 ;  /* 0x0000002839b28223 */ /* 0x000fe400000108b2 */
[C---:B------:R-:W-:Y:S01]  /*41e0*/  @!P0 IMAD.U32 R40, R41.reuse, 0x10000, RZ ;  /* 0x0001000029288824 */ /* 0x040fe200078e00ff */
[----:B------:R-:W-:Y:S01]  /*41f0*/  @!P0 LOP3.LUT R41, R41, 0xffff0000, RZ, 0xc0, !PT ;  /* 0xffff000029298812 */ /* 0x000fe200078ec0ff */
[----:B------:R-:W-:Y:S01]  /*4200*/  @!P0 FFMA.FTZ R2, R51, R48, R2 ;  /* 0x0000003033028223 */ /* 0x000fe20000010002 */
[----:B------:R-:W-:Y:S01]  /*4210*/  @!P0 F2FP.BF16.PACK_AB R178, R179, R178 ;  /* 0x000000b2b3b2823e */ /* 0x000fe200000010ff */
[----:B------:R-:W-:Y:S02]  /*4220*/  @!P0 FMUL.FTZ R181, R43, R58 ;  /* 0x0000003a2bb58220 */ /* 0x000fe40000410000 */
[----:B------:R-:W-:Y:S01]  /*4230*/  @!P0 FMUL.FTZ R180, R42, R63 ;  /* 0x0000003f2ab48220 */ /* 0x000fe20000410000 */
[----:B------:R-:W-:Y:S01]  /*4240*/  @!P0 F2FP.BF16.PACK_AB R100, R2, R0 ;  /* 0x000000000264823e */ /* 0x000fe200000010ff */
[----:B------:R-:W-:Y:S02]  /*4250*/  @!P0 FFMA.FTZ R3, R50, R53, R3 ;  /* 0x0000003532038223 */ /* 0x000fe40000010003 */
[----:B------:R-:W-:Y:S02]  /*4260*/  @!P0 FFMA.FTZ R176, R55, R44, -R176 ;  /* 0x0000002c37b08223 */ /* 0x000fe400000108b0 */
[----:B------:R-:W-:Y:S02]  /*4270*/  @!P0 FFMA.FTZ R4, R52, R55, R4 ;  /* 0x0000003734048223 */ /* 0x000fe40000010004 */
[-C--:B------:R-:W-:Y:S01]  /*4280*/  @!P0 FFMA.FTZ R181, R61, R40.reuse, -R181 ;  /* 0x000000283db58223 */ /* 0x080fe200000108b5 */
[----:B------:R-:W-:Y:S01]  /*4290*/  @!P0 F2FP.BF16.PACK_AB R151, R176, R151 ;  /* 0x00000097b097823e */ /* 0x000fe200000010ff */
[----:B------:R-:W-:Y:S02]  /*42a0*/  @!P0 FFMA.FTZ R180, R60, R41, -R180 ;  /* 0x000000293cb48223 */ /* 0x000fe400000108b4 */
[----:B------:R-:W-:Y:S02]  /*42b0*/  @!P0 FMUL.FTZ R7, R43, R40 ;  /* 0x000000282b078220 */ /* 0x000fe40000410000 */
[----:B------:R-:W-:Y:S01]  /*42c0*/  @!P0 FFMA.FTZ R5, R54, R57, R5 ;  /* 0x0000003936058223 */ /* 0x000fe20000010005 */
[----:B------:R-:W-:Y:S01]  /*42d0*/  @!P0 F2FP.BF16.PACK_AB R181, R180, R181 ;  /* 0x000000b5b4b5823e */ /* 0x000fe200000010ff */
[----:B------:R-:W-:Y:S02]  /*42e0*/  @!P0 FMUL.FTZ R8, R42, R41 ;  /* 0x000000292a088220 */ /* 0x000fe40000410000 */
[----:B------:R-:W-:Y:S01]  /*42f0*/  @!P0 FFMA.FTZ R6, R59, R56, R6 ;  /* 0x000000383b068223 */ /* 0x000fe20000010006 */
[----:B------:R-:W-:Y:S01]  /*4300*/  @!P0 MOV R75, R181 ;  /* 0x000000b5004b8202 */ /* 0x000fe20000000f00 */
[----:B------:R-:W-:Y:S02]  /*4310*/  @!P0 FFMA.FTZ R7, R58, R61, R7 ;  /* 0x0000003d3a078223 */ /* 0x000fe40000010007 */
[----:B------:R-:W-:Y:S01]  /*4320*/  @!P0 FFMA.FTZ R8, R63, R60, R8 ;  /* 0x0000003c3f088223 */ /* 0x000fe20000010008 */
[----:B------:R-:W-:Y:S01]  /*4330*/  @!P0 F2FP.BF16.PACK_AB R176, R6, R5 ;  /* 0x0000000506b0823e */ /* 0x000fe200000010ff */
[----:B------:R-:W-:Y:S01]  /*4340*/  @!P0 IMAD.MOV.U32 R73, RZ, RZ, R151 ;  /* 0x000000ffff498224 */ /* 0x000fe200078e0097 */
[----:B------:R-:W-:Y:S01]  /*4350*/  @!P0 F2FP.BF16.PACK_AB R151, R4, R3 ;  /* 0x000000030497823e */ /* 0x000fe200000010ff */
[----:B------:R-:W-:Y:S01]  /*4360*/  @!P0 IMAD.MOV.U32 R74, RZ, RZ, R178 ;  /* 0x000000ffff4a8224 */ /* 0x000fe200078e00b2 */
[----:B------:R-:W-:Y:S01]  /*4370*/  @!P0 F2FP.BF16.PACK_AB R177, R8, R7 ;  /* 0x0000000708b1823e */ /* 0x000fe200000010ff */
[----:B------:R-:W-:Y:S01]  /*4380*/  @!P0 IMAD.MOV.U32 R24, RZ, RZ, R100 ;  /* 0x000000ffff188224 */ /* 0x000fe200078e0064 */
[----:B------:R-:W-:Y:S01]  /*4390*/  @!P0 MOV R26, R176 ;  /* 0x000000b0001a8202 */ /* 0x000fe20000000f00 */
[----:B------:R-:W-:Y:S01]  /*43a0*/  @!P0 IMAD.MOV.U32 R25, RZ, RZ, R151 ;  /* 0x000000ffff198224 */ /* 0x000fe200078e0097 */
[----:B------:R1:W-:Y:S01]  /*43b0*/  STG.E.128 [R174.64], R72 ;  /* 0x00000048ae007986 */ /* 0x0003e2000c101d06 */
[----:B------:R-:W-:Y:S07]  /*43c0*/  @!P0 IMAD.MOV.U32 R27, RZ, RZ, R177 ;  /* 0x000000ffff1b8224 */ /* 0x000fee00078e00b1 */
[----:B------:R1:W-:Y:S02]  /*43d0*/  @!P2 STG.E.128 [R172.64], R24 ;  /* 0x00000018ac00a986 */ /* 0x0003e4000c101d06 */
.L_x_75:
[----:B------:R-:W-:Y:S05]  /*43e0*/  BSYNC B0 ;  /* 0x0000000000007941 */ /* 0x000fea0003800000 */
.L_x_74:
[----:B------:R-:W-:Y:S01]  /*43f0*/  ISETP.GE.AND P0, PT, R13, c[0x0][0x1d4], PT ;  /* 0x000075000d007a0c */ /* 0x000fe20003f06270 */
[----:B------:R-:W-:Y:S01]  /*4400*/  @!UPT UIADD3 URZ, URZ, URZ, URZ ;  /* 0x0000003f3f3ff290 */ /* 0x000fe2000fffe03f */
[----:B------:R-:W-:Y:S11]  /*4410*/  BSSY B0, `(.L_x_76) ;  /* 0x0000071000007945 */ /* 0x000ff60003800000 */
[----:B------:R-:W-:-:S05]  /*4420*/  @P0 BRA `(.L_x_77) ;  /* 0x000006f000000947 */ /* 0x000fca0003800000 */
[----:B------:R-:W-:Y:S01]  /*4430*/  ISETP.GE.AND P2, PT, R132, c[0x0][0x1d4], PT ;  /* 0x0000750084007a0c */ /* 0x000fe20003f46270 */
[----:B-1----:R-:W1:Y:S01]  /*4440*/  LDS.128 R24, [R123+0x6100] ;  /* 0x006100007b187984 */ /* 0x002e620000000c00 */
[CC--:B------:R-:W-:Y:S04]  /*4450*/  IADD3 R63, P1, P0, R166.reuse, R149.reuse, R138 ;  /* 0x00000095a63f7210 */ /* 0x0c0fe8000783e08a */
[CC--:B------:R-:W-:Y:S03]  /*4460*/  IADD3.X R60, R105.reuse, R96.reuse, R128, P1, P0 ;  /* 0x00000060693c7210 */ /* 0x0c0fe60000fe0480 */
[----:B------:R-:W2:Y:S04]  /*4470*/  LDS.128 R56, [R125+0x6100] ;  /* 0x006100007d387984 */ /* 0x000ea80000000c00 */
[----:B------:R-:W-:Y:S04]  /*4480*/  @!P2 IADD3 R61, P1, P0, R166, R149, R132 ;  /* 0x00000095a63da210 */ /* 0x000fe8000783e084 */
[----:B------:R-:W-:Y:S02]  /*4490*/  @!P2 IADD3.X R54, R105, R96, R122, P1, P0 ;  /* 0x000000606936a210 */ /* 0x000fe40000fe047a */
[C---:B------:R-:W-:Y:S04]  /*44a0*/  LEA R72, P0, R63.reuse, c[0x0][0x1c8], 0x1 ;  /* 0x000072003f487a11 */ /* 0x040fe800078008ff */
[----:B------:R-:W-:Y:S02]  /*44b0*/  LEA.HI.X R73, R63, c[0x0][0x1cc], R60, 0x1, P0 ;  /* 0x000073003f497a11 */ /* 0x000fe400000f0c3c */
[C---:B------:R-:W-:Y:S04]  /*44c0*/  @!P2 LEA R60, P0, R61.reuse, c[0x0][0x1c8], 0x1 ;  /* 0x000072003d3caa11 */ /* 0x040fe800078008ff */
[----:B------:R-:W-:Y:S02]  /*44d0*/  @!P2 LEA.HI.X R61, R61, c[0x0][0x1cc], R54, 0x1, P0 ;  /* 0x000073003d3daa11 */ /* 0x000fe400000f0c36 */
[----:B------:R-:W-:Y:S11]  /*44e0*/  ISETP.GE.AND P0, PT, R13, c[0x0][0x27c], PT ;  /* 0x00009f000d007a0c */ /* 0x000ff60003f06270 */
[----:B------:R-:W-:Y:S02]  /*44f0*/  @!UPT UIADD3 URZ, URZ, URZ, URZ ;  /* 0x0000003f3f3ff290 */ /* 0x000fe4000fffe03f */
[----:B------:R-:W-:Y:S02]  /*4500*/  @!P0 SHF.R.U64 R30, R30, 0x10, R31 ;  /* 0x000000101e1e8819 */ /* 0x000fe4000000121f */
[----:B------:R-:W-:Y:S02]  /*4510*/  @!P0 SHF.R.U32.HI R45, RZ, 0x10, R71 ;  /* 0x00000010ff2d8819 */ /* 0x000fe40000011647 */
[----:B------:R-:W-:Y:S01]  /*4520*/  @!P0 PRMT R39, R39, 0x5410, R30 ;  /* 0x0000541027278816 */ /* 0x000fe2000000001e */
[----:B-1----:R-:W-:Y:S01]  /*4530*/  @!P0 IMAD.U32 R30, R24, 0x10000, RZ ;  /* 0x00010000181e8824 */ /* 0x002fe200078e00ff */
[----:B--2---:R-:W-:Y:S01]  /*4540*/  @!P0 LOP3.LUT R47, R57, 0xffff0000, RZ, 0xc0, !PT ;  /* 0xffff0000392f8812 */ /* 0x004fe200078ec0ff */
[----:B------:R-:W-:Y:S01]  /*4550*/  @!P0 IMAD.U32 R40, R56, 0x10000, RZ ;  /* 0x0001000038288824 */ /* 0x000fe200078e00ff */
[----:B------:R-:W-:Y:S01]  /*4560*/  @!P0 LOP3.LUT R55, R59, 0xffff0000, RZ, 0xc0, !PT ;  /* 0xffff00003b378812 */ /* 0x000fe200078ec0ff */
[----:B------:R-:W-:Y:S01]  /*4570*/  @!P0 IMAD.U32 R44, R57, 0x10000, RZ ;  /* 0x00010000392c8824 */ /* 0x000fe200078e00ff */
[C---:B------:R-:W-:Y:S01]  /*4580*/  @!P0 LOP3.LUT R51, R58.reuse, 0xffff0000, RZ, 0xc0, !PT ;  /* 0xffff00003a338812 */ /* 0x040fe200078ec0ff */
[----:B------:R-:W-:Y:S01]  /*4590*/  @!P0 IMAD.U32 R52, R59, 0x10000, RZ ;  /* 0x000100003b348824 */ /* 0x000fe200078e00ff */
[----:B------:R-:W-:Y:S01]  /*45a0*/  @!P0 SHF.R.U32.HI R41, RZ, 0x10, R31 ;  /* 0x00000010ff298819 */ /* 0x000fe2000001161f */
[----:B------:R-:W-:Y:S01]  /*45b0*/  @!P0 IMAD.U32 R48, R58, 0x10000, RZ ;  /* 0x000100003a308824 */ /* 0x000fe200078e00ff */
[----:B------:R-:W-:Y:S02]  /*45c0*/  @!P0 LOP3.LUT R31, R24, 0xffff0000, RZ, 0xc0, !PT ;  /* 0xffff0000181f8812 */ /* 0x000fe400078ec0ff */
[----:B------:R-:W-:Y:S02]  /*45d0*/  @!P0 PRMT R80, R80, 0x5410, R45 ;  /* 0x0000541050508816 */ /* 0x000fe4000000002d */
[----:B------:R-:W-:Y:S02]  /*45e0*/  @!P0 LOP3.LUT R45, R56, 0xffff0000, RZ, 0xc0, !PT ;  /* 0xffff0000382d8812 */ /* 0x000fe400078ec0ff */
[C---:B------:R-:W-:Y:S01]  /*45f0*/  @!P0 LOP3.LUT R53, R80.reuse, 0xffff0000, RZ, 0xc0, !PT ;  /* 0xffff000050358812 */ /* 0x040fe200078ec0ff */
[----:B------:R-:W-:Y:S01]  /*4600*/  @!P0 IMAD.U32 R50, R80, 0x10000, RZ ;  /* 0x0001000050328824 */ /* 0x000fe200078e00ff */
[----:B------:R-:W-:Y:S02]  /*4610*/  @!P0 SHF.R.U64 R28, R28, 0x10, R29 ;  /* 0x000000101c1c8819 */ /* 0x000fe4000000121d */
[----:B------:R-:W-:Y:S02]  /*4620*/  @!P0 SHF.R.U64 R43, R68, 0x10, R69 ;  /* 0x00000010442b8819 */ /* 0x000fe40000001245 */
[----:B------:R-:W-:Y:S02]  /*4630*/  @!P0 PRMT R37, R37, 0x5410, R28 ;  /* 0x0000541025258816 */ /* 0x000fe4000000001c */
[----:B------:R-:W-:Y:S02]  /*4640*/  @!P0 SHF.R.U32.HI R29, RZ, 0x10, R29 ;  /* 0x00000010ff1d8819 */ /* 0x000fe4000001161d */
[C---:B------:R-:W-:Y:S02]  /*4650*/  @!P0 LOP3.LUT R28, R37.reuse, 0xffff0000, RZ, 0xc0, !PT ;  /* 0xffff0000251c8812 */ /* 0x040fe400078ec0ff */
[----:B------:R-:W-:Y:S02]  /*4660*/  @!P0 PRMT R82, R82, 0x5410, R43 ;  /* 0x0000541052528816 */ /* 0x000fe4000000002b */
[----:B------:R-:W-:Y:S01]  /*4670*/  @!P0 PRMT R36, R36, 0x5410, R29 ;  /* 0x0000541024248816 */ /* 0x000fe2000000001d */
[----:B------:R-:W-:Y:S01]  /*4680*/  @!P0 IMAD.U32 R29, R37, 0x10000, RZ ;  /* 0x00010000251d8824 */ /* 0x000fe200078e00ff */
[C---:B------:R-:W-:Y:S01]  /*4690*/  @!P0 LOP3.LUT R42, R82.reuse, 0xffff0000, RZ, 0xc0, !PT ;  /* 0xffff0000522a8812 */ /* 0x040fe200078ec0ff */
[----:B------:R-:W-:Y:S01]  /*46a0*/  @!P0 IMAD.U32 R43, R82, 0x10000, RZ ;  /* 0x00010000522b8824 */ /* 0x000fe200078e00ff */
[----:B------:R-:W-:Y:S01]  /*46b0*/  @!P0 PRMT R38, R38, 0x5410, R41 ;  /* 0x0000541026268816 */ /* 0x000fe20000000029 */
[C---:B------:R-:W-:Y:S01]  /*46c0*/  @!P0 FMUL.FTZ R0, R30.reuse, R29 ;  /* 0x0000001d1e008220 */ /* 0x040fe20000410000 */
[----:B------:R-:W-:Y:S01]  /*46d0*/  @!P0 SHF.R.U32.HI R68, RZ, 0x10, R69 ;  /* 0x00000010ff448819 */ /* 0x000fe20000011645 */
[----:B------:R-:W-:Y:S01]  /*46e0*/  @!P0 FMUL.FTZ R54, R30, R43 ;  /* 0x0000002b1e368220 */ /* 0x000fe20000410000 */
[----:B------:R-:W-:Y:S01]  /*46f0*/  @!P0 SHF.R.U64 R70, R70, 0x10, R71 ;  /* 0x0000001046468819 */ /* 0x000fe20000001247 */
[----:B------:R-:W-:Y:S01]  /*4700*/  @!P0 FMUL.FTZ R63, R31, R42 ;  /* 0x0000002a1f3f8220 */ /* 0x000fe20000410000 */
[----:B------:R-:W-:Y:S01]  /*4710*/  @!P0 PRMT R81, R81, 0x5410, R68 ;  /* 0x0000541051518816 */ /* 0x000fe20000000044 */
[----:B------:R-:W-:Y:S01]  /*4720*/  @!P0 FFMA.FTZ R0, R43, R40, R0 ;  /* 0x000000282b008223 */ /* 0x000fe20000010000 */
[----:B------:R-:W-:Y:S01]  /*4730*/  @!P0 PRMT R79, R79, 0x5410, R70 ;  /* 0x000054104f4f8816 */ /* 0x000fe20000000046 */
[-C--:B------:R-:W-:Y:S01]  /*4740*/  @!P0 FMUL.FTZ R2, R31, R28.reuse ;  /* 0x0000001c1f028220 */ /* 0x080fe20000410000 */
[----:B------:R-:W-:Y:S01]  /*4750*/  @!P0 LOP3.LUT R31, R25, 0xffff0000, RZ, 0xc0, !PT ;  /* 0xffff0000191f8812 */ /* 0x000fe200078ec0ff */
[----:B------:R-:W-:Y:S01]  /*4760*/  @!P0 FFMA.FTZ R54, R40, R29, -R54 ;  /* 0x0000001d28368223 */ /* 0x000fe20000010836 */
[----:B------:R-:W-:Y:S01]  /*4770*/  @!P0 LOP3.LUT R43, R81, 0xffff0000, RZ, 0xc0, !PT ;  /* 0xffff0000512b8812 */ /* 0x000fe200078ec0ff */
[----:B------:R-:W-:Y:S01]  /*4780*/  @!P0 IMAD.U32 R30, R25, 0x10000, RZ ;  /* 0x00010000191e8824 */ /* 0x000fe200078e00ff */
[----:B------:R-:W-:Y:S01]  /*4790*/  @!P0 SHF.L.U32 R40, R81, 0x10, RZ ;  /* 0x0000001051288819 */ /* 0x000fe200000006ff */
[----:B------:R-:W-:Y:S01]  /*47a0*/  @!P0 FFMA.FTZ R63, R45, R28, -R63 ;  /* 0x0000001c2d3f8223 */ /* 0x000fe2000001083f */
[C---:B------:R-:W-:Y:S01]  /*47b0*/  @!P0 LOP3.LUT R28, R36.reuse, 0xffff0000, RZ, 0xc0, !PT ;  /* 0xffff0000241c8812 */ /* 0x040fe200078ec0ff */
[----:B------:R-:W-:Y:S01]  /*47c0*/  @!P0 IMAD.U32 R29, R36, 0x10000, RZ ;  /* 0x00010000241d8824 */ /* 0x000fe200078e00ff */
[----:B------:R-:W-:Y:S01]  /*47d0*/  @!P0 LOP3.LUT R49, R79, 0xffff0000, RZ, 0xc0, !PT ;  /* 0xffff00004f318812 */ /* 0x000fe200078ec0ff */
[----:B------:R-:W-:Y:S01]  /*47e0*/  @!P0 FMUL.FTZ R75, R31, R43 ;  /* 0x0000002b1f4b8220 */ /* 0x000fe20000410000 */
[----:B------:R-:W-:Y:S01]  /*47f0*/  @!P0 F2FP.BF16.PACK_AB R54, R63, R54 ;  /* 0x000000363f36823e */ /* 0x000fe200000010ff */
[C---:B------:R-:W-:Y:S02]  /*4800*/  @!P0 FMUL.FTZ R74, R30.reuse, R40 ;  /* 0x000000281e4a8220 */ /* 0x040fe40000410000 */
[-C--:B------:R-:W-:Y:S01]  /*4810*/  @!P0 FMUL.FTZ R3, R30, R29.reuse ;  /* 0x0000001d1e038220 */ /* 0x080fe20000410000 */
[----:B------:R-:W-:Y:S01]  /*4820*/  @!P0 MOV R56, R54 ;  /* 0x0000003600388202 */ /* 0x000fe20000000f00 */
[-C--:B------:R-:W-:Y:S01]  /*4830*/  @!P0 FMUL.FTZ R4, R31, R28.reuse ;  /* 0x0000001c1f048220 */ /* 0x080fe20000410000 */
[----:B------:R-:W-:Y:S01]  /*4840*/  @!P0 LOP3.LUT R31, R27, 0xffff0000, RZ, 0xc0, !PT ;  /* 0xffff00001b1f8812 */ /* 0x000fe200078ec0ff */
[----:B------:R-:W-:Y:S01]  /*4850*/  @!P0 FFMA.FTZ R75, R47, R28, -R75 ;  /* 0x0000001c2f4b8223 */ /* 0x000fe2000001084b */
[----:B------:R-:W-:Y:S01]  /*4860*/  @!P0 LOP3.LUT R28, R38, 0xffff0000, RZ, 0xc0, !PT ;  /* 0xffff0000261c8812 */ /* 0x000fe200078ec0ff */
[----:B------:R-:W-:Y:S02]  /*4870*/  @!P0 IMAD.U32 R30, R27, 0x10000, RZ ;  /* 0x000100001b1e8824 */ /* 0x000fe400078e00ff */
[----:B------:R-:W-:Y:S01]  /*4880*/  @!P0 FFMA.FTZ R74, R44, R29, -R74 ;  /* 0x0000001d2c4a8223 */ /* 0x000fe2000001084a */
[----:B------:R-:W-:Y:S01]  /*4890*/  @!P0 SHF.L.U32 R29, R38, 0x10, RZ ;  /* 0x00000010261d8819 */ /* 0x000fe200000006ff */
[----:B------:R-:W-:Y:S02]  /*48a0*/  @!P0 FMUL.FTZ R100, R30, R50 ;  /* 0x000000321e648220 */ /* 0x000fe40000410000 */
[----:B------:R-:W-:Y:S01]  /*48b0*/  @!P0 FMUL.FTZ R151, R31, R53 ;  /* 0x000000351f978220 */ /* 0x000fe20000410000 */
[----:B------:R-:W-:Y:S01]  /*48c0*/  @!P0 F2FP.BF16.PACK_AB R75, R75, R74 ;  /* 0x0000004a4b4b823e */ /* 0x000fe200000010ff */
[-C--:B------:R-:W-:Y:S01]  /*48d0*/  @!P0 FMUL.FTZ R8, R31, R28.reuse ;  /* 0x0000001c1f088220 */ /* 0x080fe20000410000 */
[----:B------:R-:W-:Y:S01]  /*48e0*/  @!P0 LOP3.LUT R31, R26, 0xffff0000, RZ, 0xc0, !PT ;  /* 0xffff00001a1f8812 */ /* 0x000fe200078ec0ff */
[-C--:B------:R-:W-:Y:S02]  /*48f0*/  @!P0 FMUL.FTZ R7, R30, R29.reuse ;  /* 0x0000001d1e078220 */ /* 0x080fe40000410000 */
[----:B------:R-:W-:Y:S02]  /*4900*/  @!P0 IMAD.U32 R30, R26, 0x10000, RZ ;  /* 0x000100001a1e8824 */ /* 0x000fe400078e00ff */
[----:B------:R-:W-:Y:S02]  /*4910*/  @!P0 IMAD.U32 R46, R79, 0x10000, RZ ;  /* 0x000100004f2e8824 */ /* 0x000fe400078e00ff */
[----:B------:R-:W-:Y:S02]  /*4920*/  @!P0 FFMA.FTZ R100, R52, R29, -R100 ;  /* 0x0000001d34648223 */ /* 0x000fe40000010864 */
[----:B------:R-:W-:Y:S02]  /*4930*/  @!P0 IMAD.U32 R29, R39, 0x10000, RZ ;  /* 0x00010000271d8824 */ /* 0x000fe400078e00ff */
[----:B------:R-:W-:Y:S01]  /*4940*/  @!P0 FFMA.FTZ R151, R55, R28, -R151 ;  /* 0x0000001c37978223 */ /* 0x000fe20000010897 */
[----:B------:R-:W-:Y:S01]  /*4950*/  @!P0 LOP3.LUT R28, R39, 0xffff0000, RZ, 0xc0, !PT ;  /* 0xffff0000271c8812 */ /* 0x000fe200078ec0ff */
[----:B------:R-:W-:Y:S02]  /*4960*/  @!P0 FMUL.FTZ R173, R30, R46 ;  /* 0x0000002e1ead8220 */ /* 0x000fe40000410000 */
[----:B------:R-:W-:Y:S01]  /*4970*/  @!P0 FMUL.FTZ R172, R31, R49 ;  /* 0x000000311fac8220 */ /* 0x000fe20000410000 */
[----:B------:R-:W-:Y:S01]  /*4980*/  @!P0 F2FP.BF16.PACK_AB R100, R151, R100 ;  /* 0x000000649764823e */ /* 0x000fe200000010ff */
[----:B------:R-:W-:Y:S02]  /*4990*/  @!P0 FFMA.FTZ R2, R42, R45, R2 ;  /* 0x0000002d2a028223 */ /* 0x000fe40000010002 */
[-C--:B------:R-:W-:Y:S02]  /*49a0*/  @!P0 FMUL.FTZ R5, R30, R29.reuse ;  /* 0x0000001d1e058220 */ /* 0x080fe40000410000 */
[----:B------:R-:W-:Y:S01]  /*49b0*/  @!P0 FFMA.FTZ R3, R40, R44, R3 ;  /* 0x0000002c28038223 */ /* 0x000fe20000010003 */
[----:B------:R-:W-:Y:S01]  /*49c0*/  @!P0 F2FP.BF16.PACK_AB R54, R2, R0 ;  /* 0x000000000236823e */ /* 0x000fe200000010ff */
[----:B------:R-:W-:Y:S02]  /*49d0*/  @!P0 FFMA.FTZ R173, R48, R29, -R173 ;  /* 0x0000001d30ad8223 */ /* 0x000fe400000108ad */
[-C--:B------:R-:W-:Y:S02]  /*49e0*/  @!P0 FMUL.FTZ R6, R31, R28.reuse ;  /* 0x0000001c1f068220 */ /* 0x080fe40000410000 */
[----:B------:R-:W-:Y:S02]  /*49f0*/  @!P0 FFMA.FTZ R172, R51, R28, -R172 ;  /* 0x0000001c33ac8223 */ /* 0x000fe400000108ac */
[----:B------:R-:W-:Y:S02]  /*4a00*/  @!P0 FFMA.FTZ R4, R43, R47, R4 ;  /* 0x0000002f2b048223 */ /* 0x000fe40000010004 */
[----:B------:R-:W-:Y:S01]  /*4a10*/  @!P0 FFMA.FTZ R5, R46, R48, R5 ;  /* 0x000000302e058223 */ /* 0x000fe20000010005 */
[----:B------:R-:W-:Y:S01]  /*4a20*/  @!P0 F2FP.BF16.PACK_AB R173, R172, R173 ;  /* 0x000000adacad823e */ /* 0x000fe200000010ff */
[----:B------:R-:W-:Y:S01]  /*4a30*/  @!P0 FFMA.FTZ R6, R49, R51, R6 ;  /* 0x0000003331068223 */ /* 0x000fe20000010006 */
[----:B------:R-:W-:Y:S01]  /*4a40*/  @!P0 F2FP.BF16.PACK_AB R63, R4, R3 ;  /* 0x00000003043f823e */ /* 0x000fe200000010ff */
[----:B------:R-:W-:Y:S02]  /*4a50*/  @!P0 FFMA.FTZ R7, R50, R52, R7 ;  /* 0x0000003432078223 */ /* 0x000fe40000010007 */
[----:B------:R-:W-:Y:S01]  /*4a60*/  @!P0 FFMA.FTZ R8, R53, R55, R8 ;  /* 0x0000003735088223 */ /* 0x000fe20000010008 */
[----:B------:R-:W-:Y:S01]  /*4a70*/  @!P0 F2FP.BF16.PACK_AB R74, R6, R5 ;  /* 0x00000005064a823e */ /* 0x000fe200000010ff */
[----:B------:R-:W-:Y:S01]  /*4a80*/  @!P0 IMAD.MOV.U32 R57, RZ, RZ, R75 ;  /* 0x000000ffff398224 */ /* 0x000fe200078e004b */
[----:B------:R-:W-:Y:S01]  /*4a90*/  @!P0 MOV R25, R63 ;  /* 0x0000003f00198202 */ /* 0x000fe20000000f00 */
[----:B------:R-:W-:Y:S01]  /*4aa0*/  @!P0 IMAD.MOV.U32 R58, RZ, RZ, R173 ;  /* 0x000000ffff3a8224 */ /* 0x000fe200078e00ad */
[----:B------:R-:W-:Y:S01]  /*4ab0*/  @!P0 F2FP.BF16.PACK_AB R75, R8, R7 ;  /* 0x00000007084b823e */ /* 0x000fe200000010ff */
[----:B------:R-:W-:Y:S02]  /*4ac0*/  @!P0 IMAD.MOV.U32 R59, RZ, RZ, R100 ;  /* 0x000000ffff3b8224 */ /* 0x000fe400078e0064 */
[----:B------:R-:W-:Y:S02]  /*4ad0*/  @!P0 IMAD.MOV.U32 R24, RZ, RZ, R54 ;  /* 0x000000ffff188224 */ /* 0x000fe400078e0036 */
[----:B------:R-:W-:Y:S01]  /*4ae0*/  @!P0 IMAD.MOV.U32 R26, RZ, RZ, R74 ;  /* 0x000000ffff1a8224 */ /* 0x000fe200078e004a */
[----:B------:R1:W-:Y:S01]  /*4af0*/  STG.E.128 [R72.64], R56 ;  /* 0x0000003848007986 */ /* 0x0003e2000c101d06 */
[----:B------:R-:W-:Y:S07]  /*4b00*/  @!P0 IMAD.MOV.U32 R27, RZ, RZ, R75 ;  /* 0x000000ffff1b8224 */ /* 0x000fee00078e004b */
[----:B------:R1:W-:Y:S02]  /*4b10*/  @!P2 STG.E.128 [R60.64], R24 ;  /* 0x000000183c00a986 */ /* 0x0003e4000c101d06 */
.L_x_77:
[----:B------:R-:W-:Y:S05]  /*4b20*/  BSYNC B0 ;  /* 0x0000000000007941 */ /* 0x000fea0003800000 */
.L_x_76:
[----:B------:R-:W-:Y:S11]  /*4b30*/  ISETP.GE.AND P0, PT, R12, c[0x0][0x1d4], PT ;  /* 0x000075000c007a0c */ /* 0x000ff60003f06270 */
[----:B------:R-:W-:Y:S02]  /*4b40*/  @!UPT UIADD3 URZ, URZ, URZ, URZ ;  /* 0x0000003f3f3ff290 */ /* 0x000fe4000fffe03f */
[----:B------:R-:W-:-:S05]  /*4b50*/  @P0 BRA `(.L_x_61) ;  /* 0x0000087000000947 */ /* 0x000fca0003800000 */
[----:B-1----:R-:W-:Y:S01]  /*4b60*/  IADD3 R58, P1, P0, R166, R149, R137 ;  /* 0x00000095a63a7210 */ /* 0x002fe2000783e089 */
[----:B------:R-:W1:Y:S03]  /*4b70*/  LDS.128 R24, [R119+0x6100] ;  /* 0x0061000077187984 */ /* 0x000e660000000c00 */
[----:B------:R-:W-:Y:S02]  /*4b80*/  IADD3.X R57, R105, R96, R126, P1, P0 ;  /* 0x0000006069397210 */ /* 0x000fe40000fe047e */
[----:B------:R-:W-:Y:S02]  /*4b90*/  ISETP.GE.AND P0, PT, R12, c[0x0][0x27c], PT ;  /* 0x00009f000c007a0c */ /* 0x000fe40003f06270 */
[C---:B------:R-:W-:Y:S01]  /*4ba0*/  LEA R56, P1, R58.reuse, c[0x0][0x1c8], 0x1 ;  /* 0x000072003a387a11 */ /* 0x040fe200078208ff */
[----:B------:R-:W2:Y:S03]  /*4bb0*/  LDS.128 R52, [R121+0x6100] ;  /* 0x0061000079347984 */ /* 0x000ea60000000c00 */
[----:B------:R-:W-:Y:S02]  /*4bc0*/  LEA.HI.X R57, R58, c[0x0][0x1cc], R57, 0x1, P1 ;  /* 0x000073003a397a11 */ /* 0x000fe400008f0c39 */
[----:B------:R-:W-:Y:S05]  /*4bd0*/  ISETP.GE.AND P1, PT, R131, c[0x0][0x1d4], PT ;  /* 0x0000750083007a0c */ /* 0x000fea0003f26270 */
[----:B------:R-:W-:Y:S02]  /*4be0*/  @!P0 SHF.R.U32.HI R39, RZ, 0x10, R65 ;  /* 0x00000010ff278819 */ /* 0x000fe40000011641 */
[----:B------:R-:W-:Y:S02]  /*4bf0*/  @!P0 SHF.R.U64 R20, R20, 0x10, R21 ;  /* 0x0000001014148819 */ /* 0x000fe40000001215 */
[----:B------:R-:W-:Y:S02]  /*4c00*/  @!P0 PRMT R78, R78, 0x5410, R39 ;  /* 0x000054104e4e8816 */ /* 0x000fe40000000027 */
[----:B------:R-:W-:Y:S02]  /*4c10*/  @!P0 PRMT R33, R33, 0x5410, R20 ;  /* 0x0000541021218816 */ /* 0x000fe40000000014 */
[C---:B------:R-:W-:Y:S01]  /*4c20*/  @!P0 LOP3.LUT R42, R78.reuse, 0xffff0000, RZ, 0xc0, !PT ;  /* 0xffff00004e2a8812 */ /* 0x040fe200078ec0ff */
[----:B------:R-:W-:Y:S01]  /*4c30*/  @!P0 IMAD.U32 R40, R78, 0x10000, RZ ;  /* 0x000100004e288824 */ /* 0x000fe200078e00ff */
[----:B------:R-:W-:Y:S02]  /*4c40*/  @!P0 SHF.R.U32.HI R29, RZ, 0x10, R21 ;  /* 0x00000010ff1d8819 */ /* 0x000fe40000011615 */
[----:B------:R-:W-:Y:S02]  /*4c50*/  @!P0 SHF.R.U32.HI R21, RZ, 0x10, R23 ;  /* 0x00000010ff158819 */ /* 0x000fe40000011617 */
[----:B------:R-:W-:Y:S02]  /*4c60*/  @!P0 PRMT R32, R32, 0x5410, R29 ;  /* 0x0000541020208816 */ /* 0x000fe4000000001d */
[----:B------:R-:W-:Y:S01]  /*4c70*/  @!P0 PRMT R34, R34, 0x5410, R21 ;  /* 0x0000541022228816 */ /* 0x000fe20000000015 */
[----:B------:R-:W-:Y:S01]  /*4c80*/  @!P0 IMAD.U32 R21, R33, 0x10000, RZ ;  /* 0x0001000021158824 */ /* 0x000fe200078e00ff */
[----:B------:R-:W-:Y:S01]  /*4c90*/  @!P0 SHF.R.U32.HI R37, RZ, 0x10, R67 ;  /* 0x00000010ff258819 */ /* 0x000fe20000011643 */
[C---:B------:R-:W-:Y:S01]  /*4ca0*/  @!P0 IMAD.U32 R20, R32.reuse, 0x10000, RZ ;  /* 0x0001000020148824 */ /* 0x040fe200078e00ff */
[----:B------:R-:W-:Y:S01]  /*4cb0*/  @!P0 LOP3.LUT R32, R32, 0xffff0000, RZ, 0xc0, !PT ;  /* 0xffff000020208812 */ /* 0x000fe200078ec0ff */
[C---:B-1----:R-:W-:Y:S01]  /*4cc0*/  @!P0 IMAD.U32 R31, R26.reuse, 0x10000, RZ ;  /* 0x000100001a1f8824 */ /* 0x042fe200078e00ff */
[----:B------:R-:W-:Y:S02]  /*4cd0*/  @!P0 LOP3.LUT R29, R26, 0xffff0000, RZ, 0xc0, !PT ;  /* 0xffff00001a1d8812 */ /* 0x000fe400078ec0ff */
[----:B------:R-:W-:Y:S01]  /*4ce0*/  @!P0 SHF.R.U64 R22, R22, 0x10, R23 ;  /* 0x0000001016168819 */ /* 0x000fe20000001217 */
[----:B------:R-:W-:Y:S01]  /*4cf0*/  @!P0 IMAD.U32 R23, R25, 0x10000, RZ ;  /* 0x0001000019178824 */ /* 0x000fe200078e00ff */
[----:B------:R-:W-:Y:S02]  /*4d00*/  @!P0 PRMT R62, R62, 0x5410, R37 ;  /* 0x000054103e3e8816 */ /* 0x000fe40000000025 */
[----:B------:R-:W-:Y:S01]  /*4d10*/  @!P0 PRMT R35, R35, 0x5410, R22 ;  /* 0x0000541023238816 */ /* 0x000fe20000000016 */
[----:B--2---:R-:W-:Y:S01]  /*4d20*/  @!P0 IMAD.U32 R41, R53, 0x10000, RZ ;  /* 0x0001000035298824 */ /* 0x004fe200078e00ff */
[C---:B------:R-:W-:Y:S01]  /*4d30*/  @!P0 SHF.L.U32 R36, R52.reuse, 0x10, RZ ;  /* 0x0000001034248819 */ /* 0x040fe200000006ff */
[----:B------:R-:W-:Y:S01]  /*4d40*/  @!P0 FMUL.FTZ R58, R23, R40 ;  /* 0x00000028173a8220 */ /* 0x000fe20000410000 */
[----:B------:R-:W-:Y:S01]  /*4d50*/  @!P0 LOP3.LUT R39, R52, 0xffff0000, RZ, 0xc0, !PT ;  /* 0xffff000034278812 */ /* 0x000fe200078ec0ff */
[----:B------:R-:W-:Y:S01]  /*4d60*/  @!P0 IMAD.U32 R22, R24, 0x10000, RZ ;  /* 0x0001000018168824 */ /* 0x000fe200078e00ff */
[----:B------:R-:W-:Y:S01]  /*4d70*/  @!P0 LOP3.LUT R43, R53, 0xffff0000, RZ, 0xc0, !PT ;  /* 0xffff0000352b8812 */ /* 0x000fe200078ec0ff */
[-C--:B------:R-:W-:Y:S01]  /*4d80*/  @!P0 FMUL.FTZ R3, R23, R20.reuse ;  /* 0x0000001417038220 */ /* 0x080fe20000410000 */
[----:B------:R-:W-:Y:S01]  /*4d90*/  @!P0 LOP3.LUT R47, R54, 0xffff0000, RZ, 0xc0, !PT ;  /* 0xffff0000362f8812 */ /* 0x000fe200078ec0ff */
[----:B------:R-:W-:Y:S01]  /*4da0*/  @!P0 FFMA.FTZ R58, R41, R20, -R58 ;  /* 0x00000014293a8223 */ /* 0x000fe2000001083a */
[----:B------:R-:W-:Y:S01]  /*4db0*/  @!P0 SHF.R.U64 R64, R64, 0x10, R65 ;  /* 0x0000001040408819 */ /* 0x000fe20000001241 */
[----:B------:R-:W-:Y:S01]  /*4dc0*/  @!P0 FMUL.FTZ R0, R22, R21 ;  /* 0x0000001516008220 */ /* 0x000fe20000410000 */
[----:B------:R-:W-:Y:S01]  /*4dd0*/  @!P0 SHF.L.U32 R49, R55, 0x10, RZ ;  /* 0x0000001037318819 */ /* 0x000fe200000006ff */
[----:B------:R-:W-:Y:S01]  /*4de0*/  @!P0 IMAD.U32 R45, R54, 0x10000, RZ ;  /* 0x00010000362d8824 */ /* 0x000fe200078e00ff */
[----:B------:R-:W-:Y:S01]  /*4df0*/  @!P0 PRMT R77, R77, 0x5410, R64 ;  /* 0x000054104d4d8816 */ /* 0x000fe20000000040 */
[----:B------:R-:W-:Y:S01]  /*4e00*/  @!P0 IMAD.U32 R30, R35, 0x10000, RZ ;  /* 0x00010000231e8824 */ /* 0x000fe200078e00ff */
[----:B------:R-:W-:Y:S02]  /*4e10*/  @!P0 LOP3.LUT R51, R55, 0xffff0000, RZ, 0xc0, !PT ;  /* 0xffff000037338812 */ /* 0x000fe400078ec0ff */
[----:B------:R-:W-:Y:S01]  /*4e20*/  @!P0 LOP3.LUT R20, R33, 0xffff0000, RZ, 0xc0, !PT ;  /* 0xffff000021148812 */ /* 0x000fe200078ec0ff */
[----:B------:R-:W-:Y:S01]  /*4e30*/  @!P0 IMAD.U32 R37, R77, 0x10000, RZ ;  /* 0x000100004d258824 */ /* 0x000fe200078e00ff */
[----:B------:R-:W-:Y:S01]  /*4e40*/  @!P0 SHF.R.U64 R67, R66, 0x10, R67 ;  /* 0x0000001042438819 */ /* 0x000fe20000001243 */
[----:B------:R-:W-:Y:S01]  /*4e50*/  @!P0 FMUL.FTZ R5, R31, R30 ;  /* 0x0000001e1f058220 */ /* 0x000fe20000410000 */
[----:B------:R-:W-:Y:S01]  /*4e60*/  @!P0 LOP3.LUT R28, R35, 0xffff0000, RZ, 0xc0, !PT ;  /* 0xffff0000231c8812 */ /* 0x000fe200078ec0ff */
[----:B------:R-:W-:Y:S01]  /*4e70*/  @!P0 FMUL.FTZ R59, R22, R37 ;  /* 0x00000025163b8220 */ /* 0x000fe20000410000 */
[----:B------:R-:W-:Y:S01]  /*4e80*/  @!P0 LOP3.LUT R23, R24, 0xffff0000, RZ, 0xc0, !PT ;  /* 0xffff000018178812 */ /* 0x000fe200078ec0ff */
[----:B------:R-:W-:Y:S01]  /*4e90*/  @!P0 IMAD.U32 R22, R34, 0x10000, RZ ;  /* 0x0001000022168824 */ /* 0x000fe200078e00ff */
[----:B------:R-:W-:Y:S01]  /*4ea0*/  @!P0 LOP3.LUT R38, R77, 0xffff0000, RZ, 0xc0, !PT ;  /* 0xffff00004d268812 */ /* 0x000fe200078ec0ff */
[----:B------:R-:W-:Y:S01]  /*4eb0*/  @!P0 FFMA.FTZ R59, R36, R21, -R59 ;  /* 0x00000015243b8223 */ /* 0x000fe2000001083b */
[----:B------:R-:W-:Y:S01]  /*4ec0*/  @!P0 PRMT R76, R76, 0x5410, R67 ;  /* 0x000054104c4c8816 */ /* 0x000fe20000000043 */
[----:B------:R-:W-:Y:S01]  /*4ed0*/  @!P0 FMUL.FTZ R2, R23, R20 ;  /* 0x0000001417028220 */ /* 0x000fe20000410000 */
[----:B------:R-:W-:Y:S01]  /*4ee0*/  @!P0 LOP3.LUT R33, R25, 0xffff0000, RZ, 0xc0, !PT ;  /* 0xffff000019218812 */ /* 0x000fe200078ec0ff */
[----:B------:R-:W-:Y:S01]  /*4ef0*/  @!P0 FMUL.FTZ R60, R23, R38 ;  /* 0x00000026173c8220 */ /* 0x000fe20000410000 */
[C---:B------:R-:W-:Y:S01]  /*4f00*/  @!P0 LOP3.LUT R46, R76.reuse, 0xffff0000, RZ, 0xc0, !PT ;  /* 0xffff00004c2e8812 */ /* 0x040fe200078ec0ff */
[----:B------:R-:W-:Y:S01]  /*4f10*/  @!P0 IMAD.U32 R44, R76, 0x10000, RZ ;  /* 0x000100004c2c8824 */ /* 0x000fe200078e00ff */
[C---:B------:R-:W-:Y:S01]  /*4f20*/  @!P0 LOP3.LUT R21, R27.reuse, 0xffff0000, RZ, 0xc0, !PT ;  /* 0xffff00001b158812 */ /* 0x040fe200078ec0ff */
[----:B------:R-:W-:Y:S01]  /*4f30*/  @!P0 IMAD.U32 R23, R27, 0x10000, RZ ;  /* 0x000100001b178824 */ /* 0x000fe200078e00ff */
[C---:B------:R-:W-:Y:S01]  /*4f40*/  @!P0 SHF.L.U32 R48, R62.reuse, 0x10, RZ ;  /* 0x000000103e308819 */ /* 0x040fe200000006ff */
[----:B------:R-:W-:Y:S01]  /*4f50*/  @!P0 FFMA.FTZ R60, R39, R20, -R60 ;  /* 0x00000014273c8223 */ /* 0x000fe2000001083c */
[----:B------:R-:W-:Y:S01]  /*4f60*/  @!P0 LOP3.LUT R50, R62, 0xffff0000, RZ, 0xc0, !PT ;  /* 0xffff00003e328812 */ /* 0x000fe200078ec0ff */
[----:B------:R-:W-:Y:S01]  /*4f70*/  @!P0 FMUL.FTZ R69, R33, R42 ;  /* 0x0000002a21458220 */ /* 0x000fe20000410000 */
[----:B------:R-:W-:Y:S01]  /*4f80*/  @!P0 LOP3.LUT R20, R34, 0xffff0000, RZ, 0xc0, !PT ;  /* 0xffff000022148812 */ /* 0x000fe200078ec0ff */
[----:B------:R-:W-:Y:S01]  /*4f90*/  @!P0 FMUL.FTZ R70, R31, R44 ;  /* 0x0000002c1f468220 */ /* 0x000fe20000410000 */
[----:B------:R-:W-:Y:S01]  /*4fa0*/  @!P0 F2FP.BF16.PACK_AB R59, R60, R59 ;  /* 0x0000003b3c3b823e */ /* 0x000fe200000010ff */
[----:B------:R-:W-:Y:S02]  /*4fb0*/  @!P0 FMUL.FTZ R63, R29, R46 ;  /* 0x0000002e1d3f8220 */ /* 0x000fe40000410000 */
[----:B------:R-:W-:Y:S01]  /*4fc0*/  @!P0 FMUL.FTZ R68, R23, R48 ;  /* 0x0000003017448220 */ /* 0x000fe20000410000 */
[----:B------:R-:W-:Y:S01]  /*4fd0*/  @!P0 MOV R52, R59 ;  /* 0x0000003b00348202 */ /* 0x000fe20000000f00 */
[----:B------:R-:W-:Y:S02]  /*4fe0*/  @!P0 FMUL.FTZ R61, R21, R50 ;  /* 0x00000032153d8220 */ /* 0x000fe40000410000 */
[----:B------:R-:W-:Y:S02]  /*4ff0*/  @!P0 FFMA.FTZ R69, R43, R32, -R69 ;  /* 0x000000202b458223 */ /* 0x000fe40000010845 */
[----:B------:R-:W-:Y:S02]  /*5000*/  @!P0 FFMA.FTZ R70, R45, R30, -R70 ;  /* 0x0000001e2d468223 */ /* 0x000fe40000010846 */
[----:B------:R-:W-:Y:S01]  /*5010*/  @!P0 FFMA.FTZ R63, R47, R28, -R63 ;  /* 0x0000001c2f3f8223 */ /* 0x000fe2000001083f */
[----:B------:R-:W-:Y:S01]  /*5020*/  @!P0 F2FP.BF16.PACK_AB R58, R69, R58 ;  /* 0x0000003a453a823e */ /* 0x000fe200000010ff */
[----:B------:R-:W-:Y:S02]  /*5030*/  @!P0 FFMA.FTZ R68, R49, R22, -R68 ;  /* 0x0000001631448223 */ /* 0x000fe40000010844 */
[----:B------:R-:W-:Y:S01]  /*5040*/  @!P0 FFMA.FTZ R61, R51, R20, -R61 ;  /* 0x00000014333d8223 */ /* 0x000fe2000001083d */
[----:B------:R-:W-:Y:S01]  /*5050*/  @!P0 F2FP.BF16.PACK_AB R70, R63, R70 ;  /* 0x000000463f46823e */ /* 0x000fe200000010ff */
[----:B------:R-:W-:Y:S02]  /*5060*/  @!P0 IMAD.MOV.U32 R53, RZ, RZ, R58 ;  /* 0x000000ffff358224 */ /* 0x000fe400078e003a */
[----:B------:R-:W-:Y:S01]  /*5070*/  @!P0 FFMA.FTZ R0, R37, R36, R0 ;  /* 0x0000002425008223 */ /* 0x000fe20000010000 */
[----:B------:R-:W-:Y:S01]  /*5080*/  @!P0 F2FP.BF16.PACK_AB R61, R61, R68 ;  /* 0x000000443d3d823e */ /* 0x000fe200000010ff */
[----:B------:R-:W-:Y:S02]  /*5090*/  @!P0 IMAD.MOV.U32 R54, RZ, RZ, R70 ;  /* 0x000000ffff368224 */ /* 0x000fe400078e0046 */
[----:B------:R-:W-:Y:S01]  /*50a0*/  @!P0 FMUL.FTZ R4, R33, R32 ;  /* 0x0000002021048220 */ /* 0x000fe20000410000 */
[----:B------:R-:W-:Y:S01]  /*50b0*/  @!P0 MOV R55, R61 ;  /* 0x0000003d00378202 */ /* 0x000fe20000000f00 */
[----:B------:R-:W-:Y:S02]  /*50c0*/  @!P0 FFMA.FTZ R2, R38, R39, R2 ;  /* 0x0000002726028223 */ /* 0x000fe40000010002 */
[----:B------:R-:W-:Y:S02]  /*50d0*/  @!P0 FFMA.FTZ R3, R40, R41, R3 ;  /* 0x0000002928038223 */ /* 0x000fe40000010003 */
[----:B------:R-:W-:Y:S01]  /*50e0*/  @!P0 FMUL.FTZ R6, R29, R28 ;  /* 0x0000001c1d068220 */ /* 0x000fe20000410000 */
[----:B------:R1:W-:Y:S01]  /*50f0*/  STG.E.128 [R56.64], R52 ;  /* 0x0000003438007986 */ /* 0x0003e2000c101d06 */
[----:B------:R-:W-:Y:S01]  /*5100*/  @!P0 FFMA.FTZ R4, R42, R43, R4 ;  /* 0x0000002b2a048223 */ /* 0x000fe20000010004 */
[----:B------:R-:W-:Y:S01]  /*5110*/  @!P0 F2FP.BF16.PACK_AB R58, R2, R0 ;  /* 0x00000000023a823e */ /* 0x000fe200000010ff */
[----:B------:R-:W-:Y:S02]  /*5120*/  @!P0 FMUL.FTZ R7, R23, R22 ;  /* 0x0000001617078220 */ /* 0x000fe40000410000 */
[----:B------:R-:W-:Y:S02]  /*5130*/  @!P0 FFMA.FTZ R5, R44, R45, R5 ;  /* 0x0000002d2c058223 */ /* 0x000fe40000010005 */
[----:B------:R-:W-:Y:S02]  /*5140*/  @!P0 FMUL.FTZ R8, R21, R20 ;  /* 0x0000001415088220 */ /* 0x000fe40000410000 */
[----:B------:R-:W-:Y:S02]  /*5150*/  @!P0 FFMA.FTZ R6, R46, R47, R6 ;  /* 0x0000002f2e068223 */ /* 0x000fe40000010006 */
[----:B------:R-:W-:Y:S02]  /*5160*/  @!P0 FFMA.FTZ R7, R48, R49, R7 ;  /* 0x0000003130078223 */ /* 0x000fe40000010007 */
[----:B------:R-:W-:Y:S02]  /*5170*/  @!P0 FFMA.FTZ R8, R50, R51, R8 ;  /* 0x0000003332088223 */ /* 0x000fe40000010008 */
[----:B------:R-:W-:Y:S03]  /*5180*/  @!P0 IMAD.MOV.U32 R24, RZ, RZ, R58 ;  /* 0x000000ffff188224 */ /* 0x000fe600078e003a */
[----:B------:R-:W-:Y:S05]  /*5190*/  @!P0 F2FP.BF16.PACK_AB R59, R8, R7 ;  /* 0x00000007083b823e */ /* 0x000fea00000010ff */
[----:B------:R-:W-:Y:S01]  /*51a0*/  @!P0 IMAD.MOV.U32 R27, RZ, RZ, R59 ;  /* 0x000000ffff1b8224 */ /* 0x000fe200078e003b */
[----:B-1----:R-:W-:Y:S02]  /*51b0*/  @!P0 F2FP.BF16.PACK_AB R57, R4, R3 ;  /* 0x000000030439823e */ /* 0x002fe400000010ff */
[----:B------:R-:W-:Y:S03]  /*51c0*/  @!P0 F2FP.BF16.PACK_AB R56, R6, R5 ;  /* 0x000000050638823e */ /* 0x000fe600000010ff */
[----:B------:R-:W-:Y:S01]  /*51d0*/  @!P0 IMAD.MOV.U32 R25, RZ, RZ, R57 ;  /* 0x000000ffff198224 */ /* 0x000fe200078e0039 */
[----:B------:R-:W-:Y:S01]  /*51e0*/  @!P0 MOV R26, R56 ;  /* 0x00000038001a8202 */ /* 0x000fe20000000f00 */
[----:B------:R-:W-:-:S05]  /*51f0*/  @P1 BRA `(.L_x_61) ;  /* 0x000001d000001947 */ /* 0x000fca0003800000 */
[----:B------:R-:W-:Y:S04]  /*5200*/  IADD3 R149, P1, P0, R166, R149, R131 ;  /* 0x00000095a6957210 */ /* 0x000fe8000783e083 */
[----:B------:R-:W-:Y:S02]  /*5210*/  IADD3.X R96, R105, R96, R120, P1, P0 ;  /* 0x0000006069607210 */ /* 0x000fe40000fe0478 */
[C---:B------:R-:W-:Y:S04]  /*5220*/  LEA R2, P0, R149.reuse, c[0x0][0x1c8], 0x1 ;  /* 0x0000720095027a11 */ /* 0x040fe800078008ff */
[----:B------:R-:W-:Y:S05]  /*5230*/  LEA.HI.X R3, R149, c[0x0][0x1cc], R96, 0x1, P0 ;  /* 0x0000730095037a11 */ /* 0x000fea00000f0c60 */
[----:B------:R1:W-:Y:S01]  /*5240*/  STG.E.128 [R2.64], R24 ;  /* 0x0000001802007986 */ /* 0x0003e2000c101d06 */
[----:B------:R-:W-:-:S05]  /*5250*/  BRA `(.L_x_61) ;  /* 0x0000017000007947 */ /* 0x000fca0003800000 */
.L_x_57:
[----:B------:R-:W-:Y:S05]  /*5260*/  IMAD R0, R141, -0x40, R150 ;  /* 0xffffffc08d007824 */ /* 0x000fea00078e0296 */
[----:B------:R-:W-:Y:S04]  /*5270*/  IMNMX R0, R0, 0x40, PT ;  /* 0x0000004000007817 */ /* 0x000fe80003800200 */
[----:B------:R-:W-:Y:S11]  /*5280*/  ISETP.GE.AND P0, PT, R145, R0, PT ;  /* 0x000000009100720c */ /* 0x000ff60003f06270 */
[----:B------:R-:W-:Y:S02]  /*5290*/  @!UPT UIADD3 URZ, URZ, URZ, URZ ;  /* 0x0000003f3f3ff290 */ /* 0x000fe4000fffe03f */
[----:B------:R-:W-:-:S05]  /*52a0*/  @P0 BRA `(.L_x_61) ;  /* 0x0000012000000947 */ /* 0x000fca0003800000 */
[----:B------:R-:W-:Y:S02]  /*52b0*/  ISETP.GE.AND P0, PT, R18, c[0x0][0x1d4], PT ;  /* 0x0000750012007a0c */ /* 0x000fe40003f06270 */
[----:B------:R-:W-:Y:S02]  /*52c0*/  ISETP.GE.AND P1, PT, R12, c[0x0][0x1d4], PT ;  /* 0x000075000c007a0c */ /* 0x000fe40003f26270 */
[----:B------:R-:W-:Y:S09]  /*52d0*/  ISETP.GE.AND P2, PT, R13, c[0x0][0x1d4], PT ;  /* 0x000075000d007a0c */ /* 0x000ff20003f46270 */
[----:B------:R-:W1:Y:S04]  /*52e0*/  @!P0 LDS.128 R4, [R135+0x6000] ;  /* 0x0060000087048984 */ /* 0x000e680000000c00 */
[----:B------:R-:W2:Y:S04]  /*52f0*/  @!P1 LDS.128 R28, [R135+0x8000] ;  /* 0x00800000871c9984 */ /* 0x000ea80000000c00 */
[----:B------:R-:W3:Y:S04]  /*5300*/  @!P2 LDS.128 R32, [R134+0x6000] ;  /* 0x006000008620a984 */ /* 0x000ee80000000c00 */
[----:B-1----:R-:W-:Y:S01]  /*5310*/  @!P0 STG.E.128 [R72.64], R4 ;  /* 0x0000000448008986 */ /* 0x002fe2000c101d06 */
[----:B------:R-:W-:Y:S03]  /*5320*/  ISETP.GE.AND P0, PT, R144, c[0x0][0x1d4], PT ;  /* 0x0000750090007a0c */ /* 0x000fe60003f06270 */
[----:B--2---:R-:W-:Y:S01]  /*5330*/  @!P1 STG.E.128 [R72.64+0x80], R28 ;  /* 0x0000801c48009986 */ /* 0x004fe2000c101d06 */
[----:B------:R-:W-:Y:S03]  /*5340*/  ISETP.GE.AND P1, PT, R143, c[0x0][0x1d4], PT ;  /* 0x000075008f007a0c */ /* 0x000fe60003f26270 */
[----:B---3--:R-:W-:Y:S06]  /*5350*/  @!P2 STG.E.128 [R72.64+0x40], R32 ;  /* 0x000040204800a986 */ /* 0x008fec000c101d06 */
[----:B------:R-:W1:Y:S04]  /*5360*/  @!P0 LDS.128 R24, [R134+0x8000] ;  /* 0x0080000086188984 */ /* 0x000e680000000c00 */
[----:B------:R-:W2:Y:S04]  /*5370*/  @!P1 LDS.128 R20, [R135+0xa000] ;  /* 0x00a0000087149984 */ /* 0x000ea80000000c00 */
[----:B-1----:R-:W-:Y:S01]  /*5380*/  @!P0 STG.E.128 [R72.64+0xc0], R24 ;  /* 0x0000c01848008986 */ /* 0x002fe2000c101d06 */
[----:B------:R-:W-:Y:S03]  /*5390*/  ISETP.GE.AND P0, PT, R142, c[0x0][0x1d4], PT ;  /* 0x000075008e007a0c */ /* 0x000fe60003f06270 */
[----:B--2---:R-:W-:Y:S10]  /*53a0*/  @!P1 STG.E.128 [R72.64+0x100], R20 ;  /* 0x0001001448009986 */ /* 0x004ff4000c101d06 */
[----:B------:R-:W1:Y:S04]  /*53b0*/  @!P0 LDS.128 R4, [R134+0xa000] ;  /* 0x00a0000086048984 */ /* 0x000e680000000c00 */
[----:B-1----:R1:W-:Y:S02]  /*53c0*/  @!P0 STG.E.128 [R72.64+0x140], R4 ;  /* 0x0001400448008986 */ /* 0x0023e4000c101d06 */
.L_x_61:
[----:B------:R-:W-:Y:S05]  /*53d0*/  BSYNC B1 ;  /* 0x0000000000017941 */ /* 0x000fea0003800000 */
.L_x_56:
[C---:B-1----:R-:W-:Y:S01]  /*53e0*/  IMAD.SHL.U32 R3, R141.reuse, 0x40, RZ ;  /* 0x000000408d037824 */ /* 0x042fe200078e00ff */
[----:B------:R-:W-:Y:S01]  /*53f0*/  SHF.L.U64.HI R89, R141, 0x6, R89 ;  /* 0x000000068d597819 */ /* 0x000fe20000010259 */
[----:B------:R-:W-:Y:S02]  /*5400*/  BSSY B0, `(.L_x_78) ;  /* 0x0000047000007945 */ /* 0x000fe40003800000 */
[----:B------:R-:W-:Y:S01]  /*5410*/  IMAD.IADD R0, R102, 0x1, -R3 ;  /* 0x0000000166007824 */ /* 0x000fe200078e0a03 */
[----:B------:R-:W-:Y:S04]  /*5420*/  IADD3 R5, P1, R3, R104, RZ ;  /* 0x0000006803057210 */ /* 0x000fe80007f3e0ff */
[C---:B------:R-:W-:Y:S01]  /*5430*/  ISETP.GE.AND P0, PT, R0.reuse, 0x21, PT ;  /* 0x000000210000780c */ /* 0x040fe20003f06270 */
[----:B------:R-:W-:Y:S11]  /*5440*/  IMAD.X R2, R89, 0x1, R103, P1 ;  /* 0x0000000159027824 */ /* 0x000ff600008e0667 */
[----:B------:R-:W-:Y:S01]  /*5450*/  @!UPT UIADD3 URZ, URZ, URZ, URZ ;  /* 0x0000003f3f3ff290 */ /* 0x000fe2000fffe03f */
[----:B------:R-:W-:Y:S04]  /*5460*/  @P0 IADD3 R7, P1, R5, 0x20, RZ ;  /* 0x0000002005070810 */ /* 0x000fe80007f3e0ff */
[----:B------:R-:W-:Y:S02]  /*5470*/  @P0 IADD3.X R4, RZ, R2, RZ, P1, !PT ;  /* 0x00000002ff040210 */ /* 0x000fe40000ffe4ff */
[----:B------:R-:W-:Y:S02]  /*5480*/  ISETP.GE.AND P1, PT, R0, 0x1, PT ;  /* 0x000000010000780c */ /* 0x000fe40003f26270 */
[----:B------:R-:W-:Y:S01]  /*5490*/  IADD3 R0, -R3, R150, RZ ;  /* 0x0000009603007210 */ /* 0x000fe20007ffe1ff */
[----:B------:R-:W-:Y:S03]  /*54a0*/  @P0 IMAD R4, R4, c[0x0][0x258], RZ ;  /* 0x0000960004040a24 */ /* 0x000fe600078e02ff */
[----:B------:R-:W-:Y:S01]  /*54b0*/  IMNMX R0, R0, 0x40, PT ;  /* 0x0000004000007817 */ /* 0x000fe20003800200 */
[----:B------:R-:W-:Y:S06]  /*54c0*/  @P0 IMAD R4, R7, c[0x0][0x25c], R4 ;  /* 0x0000970007040a24 */ /* 0x000fec00078e0204 */
[----:B------:R-:W-:Y:S02]  /*54d0*/  @P1 IMAD.MOV.U32 R100, RZ, RZ, R162 ;  /* 0x000000ffff641224 */ /* 0x000fe400078e00a2 */
[----:B------:R-:W-:Y:S02]  /*54e0*/  @P1 IMAD R2, R2, c[0x0][0x258], RZ ;  /* 0x0000960002021a24 */ /* 0x000fe400078e02ff */
[C---:B-----5:R-:W-:Y:S01]  /*54f0*/  @P1 IMAD.WIDE.U32 R20, R5.reuse, c[0x0][0x258], R100 ;  /* 0x0000960005141a25 */ /* 0x060fe200078e0064 */
[----:B------:R-:W-:Y:S03]  /*5500*/  @P0 MOV R100, R162 ;  /* 0x000000a200640202 */ /* 0x000fe60000000f00 */
[----:B------:R-:W-:Y:S01]  /*5510*/  @P1 IMAD R2, R5, c[0x0][0x25c], R2 ;  /* 0x0000970005021a24 */ /* 0x000fe200078e0202 */
[C---:B------:R-:W-:Y:S03]  /*5520*/  @P1 LEA R22, P2, R20.reuse, c[0x0][0x250], 0x1 ;  /* 0x0000940014161a11 */ /* 0x040fe600078408ff */
[----:B------:R-:W-:Y:S05]  /*5530*/  @P1 IMAD.IADD R2, R21, 0x1, R2 ;  /* 0x0000000115021824 */ /* 0x000fea00078e0202 */
[----:B------:R-:W-:Y:S01]  /*5540*/  @P1 LEA.HI.X R23, R20, c[0x0][0x254], R2, 0x1, P2 ;  /* 0x0000950014171a11 */ /* 0x000fe200010f0c02 */
[----:B------:R-:W-:Y:S04]  /*5550*/  @P0 IMAD.WIDE.U32 R20, R7, c[0x0][0x258], R100 ;  /* 0x0000960007140a25 */ /* 0x000fe800078e0064 */
[----:B------:R-:W-:Y:S01]  /*5560*/  @!PT LDS RZ, [RZ] ;  /* 0x00000000fffff984 */ /* 0x000fe20000000800 */
[----:B------:R-:W-:Y:S01]  /*5570*/  @!PT LDS RZ, [RZ] ;  /* 0x00000000fffff984 */ /* 0x000fe20000000800 */
[----:B------:R-:W-:Y:S01]  /*5580*/  @!PT LDS RZ, [RZ] ;  /* 0x00000000fffff984 */ /* 0x000fe20000000800 */
[----:B------:R1:W-:Y:S01]  /*5590*/  @P1 LDGSTS.E.BYPASS.LTC128B.128 [R140+0x100], [R22.64], !P5 ;  /* 0x00100000168c1fae */ /* 0x0003e2000e901d46 */
[----:B------:R-:W-:Y:S01]  /*55a0*/  @P0 IMAD.IADD R4, R21, 0x1, R4 ;  /* 0x0000000115040824 */ /* 0x000fe200078e0204 */
[C---:B------:R-:W-:Y:S02]  /*55b0*/  @P0 LEA R6, P2, R20.reuse, c[0x0][0x250], 0x1 ;  /* 0x0000940014060a11 */ /* 0x040fe400078408ff */
[----:B------:R1:W-:Y:S02]  /*55c0*/  @P1 LDGSTS.E.BYPASS.LTC128B.128 [R140+0x2100], [R22.64+0x80], !P4 ;  /* 0x02100080168c1fae */ /* 0x0003e4000e101d46 */
[----:B------:R-:W-:Y:S02]  /*55d0*/  @P0 LEA.HI.X R7, R20, c[0x0][0x254], R4, 0x1, P2 ;  /* 0x0000950014070a11 */ /* 0x000fe400010f0c04 */
[----:B------:R1:W-:Y:S04]  /*55e0*/  @P1 LDGSTS.E.BYPASS.LTC128B.128 [R140+0x4100], [R22.64+0x100], !P3 ;  /* 0x04100100168c1fae */ /* 0x0003e8000d901d46 */
[----:B------:R1:W-:Y:S04]  /*55f0*/  @P0 LDGSTS.E.BYPASS.LTC128B.128 [R140+0x1100], [R6.64], !P5 ;  /* 0x01100000068c0fae */ /* 0x0003e8000e901d46 */
[----:B------:R1:W-:Y:S04]  /*5600*/  @P0 LDGSTS.E.BYPASS.LTC128B.128 [R140+0x3100], [R6.64+0x80], !P4 ;  /* 0x03100080068c0fae */ /* 0x0003e8000e101d46 */
[----:B------:R1:W-:Y:S01]  /*5610*/  @P0 LDGSTS.E.BYPASS.LTC128B.128 [R140+0x5100], [R6.64+0x100], !P3 ;  /* 0x05100100068c0fae */ /* 0x0003e2000d901d46 */
[----:B------:R-:W-:Y:S03]  /*5620*/  ISETP.GE.AND P0, PT, R145, R0, PT ;  /* 0x000000009100720c */ /* 0x000fe60003f06270 */
[----:B------:R-:W0:Y:S01]  /*5630*/  LDGDEPBAR ;  /* 0x00000000000079af */ /* 0x000e220000000000 */
[----:B------:R-:W-:Y:S04]  /*5640*/  DEPBAR.LE SB0, 0x0 ;  /* 0x000080000000791a */ /* 0x000fe80000000000 */
[----:B------:R-:W-:Y:S06]  /*5650*/  BAR.SYNC.DEFER_BLOCKING 0x0 ;  /* 0x0000000000007b1d */ /* 0x000fec0000010000 */
[----:B------:R-:W-:-:S05]  /*5660*/  @P0 BRA `(.L_x_79) ;  /* 0x0000020000000947 */ /* 0x000fca0003800000 */
[----:B-1----:R-:W-:Y:S01]  /*5670*/  IADD3 R3, P0, R3, R99, RZ ;  /* 0x0000006303037210 */ /* 0x002fe20007f1e0ff */
[----:B------:R-:W-:Y:S01]  /*5680*/  IMAD.MOV.U32 R96, RZ, RZ, R160 ;  /* 0x000000ffff607224 */ /* 0x000fe200078e00a0 */
[----:B------:R-:W-:Y:S03]  /*5690*/  ISETP.GE.AND P1, PT, R18, c[0x0][0x1d4], PT ;  /* 0x0000750012007a0c */ /* 0x000fe60003f26270 */
[----:B------:R-:W-:Y:S02]  /*56a0*/  IMAD.X R0, R89, 0x1, R98, P0 ;  /* 0x0000000159007824 */ /* 0x000fe400000e0662 */
[C---:B------:R-:W-:Y:S04]  /*56b0*/  IMAD.WIDE.U32 R20, R3.reuse, c[0x0][0x208], R96 ;  /* 0x0000820003147a25 */ /* 0x040fe800078e0060 */
[----:B------:R-:W-:Y:S01]  /*56c0*/  IMAD R0, R0, c[0x0][0x208], RZ ;  /* 0x0000820000007a24 */ /* 0x000fe200078e02ff */
[C---:B------:R-:W-:Y:S03]  /*56d0*/  LEA R2, P0, R20.reuse, c[0x0][0x1f8], 0x1 ;  /* 0x00007e0014027a11 */ /* 0x040fe600078008ff */
[----:B------:R-:W1:Y:S01]  /*56e0*/  @!P1 LDS.128 R4, [R135] ;  /* 0x0000000087049984 */ /* 0x000e620000000c00 */
[----:B------:R-:W-:Y:S04]  /*56f0*/  IMAD R0, R3, c[0x0][0x20c], R0 ;  /* 0x0000830003007a24 */ /* 0x000fe800078e0200 */
[----:B------:R-:W-:Y:S05]  /*5700*/  IMAD.IADD R0, R21, 0x1, R0 ;  /* 0x0000000115007824 */ /* 0x000fea00078e0200 */
[----:B------:R-:W-:Y:S02]  /*5710*/  LEA.HI.X R3, R20, c[0x0][0x1fc], R0, 0x1, P0 ;  /* 0x00007f0014037a11 */ /* 0x000fe400000f0c00 */
[----:B------:R-:W-:Y:S11]  /*5720*/  ISETP.GE.AND P0, PT, R13, c[0x0][0x1d4], PT ;  /* 0x000075000d007a0c */ /* 0x000ff60003f06270 */
[----:B------:R-:W-:Y:S02]  /*5730*/  @!UPT UIADD3 URZ, URZ, URZ, URZ ;  /* 0x0000003f3f3ff290 */ /* 0x000fe4000fffe03f */
[----:B------:R-:W2:Y:S04]  /*5740*/  @!P0 LDS.128 R32, [R134] ;  /* 0x0000000086208984 */ /* 0x000ea80000000c00 */
[----:B-1----:R-:W-:Y:S01]  /*5750*/  @!P1 STG.E.128 [R2.64], R4 ;  /* 0x0000000402009986 */ /* 0x002fe2000c101d06 */
[----:B------:R-:W-:Y:S11]  /*5760*/  ISETP.GE.AND P1, PT, R12, c[0x0][0x1d4], PT ;  /* 0x000075000c007a0c */ /* 0x000ff60003f26270 */
[----:B------:R-:W-:Y:S02]  /*5770*/  @!UPT UIADD3 URZ, URZ, URZ, URZ ;  /* 0x0000003f3f3ff290 */ /* 0x000fe4000fffe03f */
[----:B------:R-:W1:Y:S04]  /*5780*/  @!P1 LDS.128 R28, [R135+0x2000] ;  /* 0x00200000871c9984 */ /* 0x000e680000000c00 */
[----:B--2---:R-:W-:Y:S01]  /*5790*/  @!P0 STG.E.128 [R2.64+0x40], R32 ;  /* 0x0000402002008986 */ /* 0x004fe2000c101d06 */
[----:B------:R-:W-:Y:S11]  /*57a0*/  ISETP.GE.AND P0, PT, R144, c[0x0][0x1d4], PT ;  /* 0x0000750090007a0c */ /* 0x000ff60003f06270 */
[----:B------:R-:W-:Y:S02]  /*57b0*/  @!UPT UIADD3 URZ, URZ, URZ, URZ ;  /* 0x0000003f3f3ff290 */ /* 0x000fe4000fffe03f */
[----:B------:R-:W2:Y:S04]  /*57c0*/  @!P0 LDS.128 R24, [R134+0x2000] ;  /* 0x0020000086188984 */ /* 0x000ea80000000c00 */
[----:B-1----:R-:W-:Y:S01]  /*57d0*/  @!P1 STG.E.128 [R2.64+0x80], R28 ;  /* 0x0000801c02009986 */ /* 0x002fe2000c101d06 */
[----:B------:R-:W-:Y:S11]  /*57e0*/  ISETP.GE.AND P1, PT, R143, c[0x0][0x1d4], PT ;  /* 0x000075008f007a0c */ /* 0x000ff60003f26270 */
[----:B------:R-:W-:Y:S02]  /*57f0*/  @!UPT UIADD3 URZ, URZ, URZ, URZ ;  /* 0x0000003f3f3ff290 */ /* 0x000fe4000fffe03f */
[----:B------:R-:W1:Y:S04]  /*5800*/  @!P1 LDS.128 R20, [R135+0x4000] ;  /* 0x0040000087149984 */ /* 0x000e680000000c00 */
[----:B--2---:R-:W-:Y:S01]  /*5810*/  @!P0 STG.E.128 [R2.64+0xc0], R24 ;  /* 0x0000c01802008986 */ /* 0x004fe2000c101d06 */
[----:B------:R-:W-:Y:S11]  /*5820*/  ISETP.GE.AND P0, PT, R142, c[0x0][0x1d4], PT ;  /* 0x000075008e007a0c */ /* 0x000ff60003f06270 */
[----:B------:R-:W-:Y:S02]  /*5830*/  @!UPT UIADD3 URZ, URZ, URZ, URZ ;  /* 0x0000003f3f3ff290 */ /* 0x000fe4000fffe03f */
[----:B------:R-:W2:Y:S04]  /*5840*/  @!P0 LDS.128 R4, [R134+0x4000] ;  /* 0x0040000086048984 */ /* 0x000ea80000000c00 */
[----:B-1----:R1:W-:Y:S04]  /*5850*/  @!P1 STG.E.128 [R2.64+0x100], R20 ;  /* 0x0001001402009986 */ /* 0x0023e8000c101d06 */
[----:B--2---:R1:W-:Y:S02]  /*5860*/  @!P0 STG.E.128 [R2.64+0x140], R4 ;  /* 0x0001400402008986 */ /* 0x0043e4000c101d06 */
.L_x_79:
[----:B-1----:R-:W-:Y:S05]  /*5870*/  BSYNC B0 ;  /* 0x0000000000007941 */ /* 0x002fea0003800000 */
.L_x_78:
[C---:B------:R-:W-:Y:S02]  /*5880*/  ISETP.GT.AND P0, PT, R141.reuse, R106, PT ;  /* 0x0000006a8d00720c */ /* 0x040fe40003f04270 */
[----:B------:R-:W-:Y:S11]  /*5890*/  IADD3 R141, R141, -0x1, RZ ;  /* 0xffffffff8d8d7810 */ /* 0x000ff60007ffe0ff */
[----:B------:R-:W-:Y:S01]  /*58a0*/  @P0 SHF.R.S32.HI R2, RZ, 0x1f, R141 ;  /* 0x0000001fff020819 */ /* 0x000fe2000001148d */
[----:B------:R-:W-:Y:S02]  /*58b0*/  @P0 IMAD R0, R108, R141, RZ ;  /* 0x0000008d6c000224 */ /* 0x000fe400078e02ff */
[----:B------:R-:W-:Y:S02]  /*58c0*/  @P0 IMAD.MOV.U32 R4, RZ, RZ, R164 ;  /* 0x000000ffff040224 */ /* 0x000fe400078e00a4 */
[----:B------:R-:W-:Y:S02]  /*58d0*/  @P0 IMAD.MOV.U32 R5, RZ, RZ, R171 ;  /* 0x000000ffff050224 */ /* 0x000fe400078e00ab */
[-C--:B------:R-:W-:Y:S02]  /*58e0*/  @P0 IMAD R0, R2, R109.reuse, R0 ;  /* 0x0000006d02000224 */ /* 0x080fe400078e0200 */
[----:B------:R-:W-:Y:S04]  /*58f0*/  @P0 IMAD.WIDE.U32 R4, R141, R109, R4 ;  /* 0x0000006d8d040225 */ /* 0x000fe800078e0004 */
[----:B------:R-:W-:Y:S01]  /*5900*/  @P0 IMAD.IADD R0, R5, 0x1, R0 ;  /* 0x0000000105000824 */ /* 0x000fe200078e0200 */
[C---:B------:R-:W-:Y:S04]  /*5910*/  @P0 LEA R6, P1, R4.reuse, c[0x0][0x220], 0x1 ;  /* 0x0000880004060a11 */ /* 0x040fe800078208ff */
[----:B------:R-:W-:Y:S02]  /*5920*/  @P0 LEA.HI.X R7, R4, c[0x0][0x224], R0, 0x1, P1 ;  /* 0x0000890004070a11 */ /* 0x000fe400008f0c00 */
[C---:B------:R-:W-:Y:S03]  /*5930*/  @P0 LEA R2, P1, R118.reuse, R6, 0x1 ;  /* 0x0000000676020211 */ /* 0x040fe600078208ff */
[----:B------:R-:W-:Y:S01]  /*5940*/  @!PT LDS RZ, [RZ] ;  /* 0x00000000fffff984 */ /* 0x000fe20000000800 */
[----:B------:R-:W-:Y:S01]  /*5950*/  @!PT LDS RZ, [RZ] ;  /* 0x00000000fffff984 */ /* 0x000fe20000000800 */
[----:B------:R-:W-:Y:S01]  /*5960*/  @!PT LDS RZ, [RZ] ;  /* 0x00000000fffff984 */ /* 0x000fe20000000800 */
[----:B------:R1:W-:Y:S01]  /*5970*/  @P0 LDGSTS.E.BYPASS.LTC128B.128 [R140+0x6100], [R6.64], !P5 ;  /* 0x06100000068c0fae */ /* 0x0003e2000e901d46 */
[----:B------:R-:W-:Y:S03]  /*5980*/  @P0 LEA.HI.X R3, R118, R7, R117, 0x1, P1 ;  /* 0x0000000776030211 */ /* 0x000fe600008f0c75 */
[----:B------:R1:W-:Y:S04]  /*5990*/  @P0 LDGSTS.E.BYPASS.LTC128B.128 [R140+0x8100], [R6.64+0x80], !P4 ;  /* 0x08100080068c0fae */ /* 0x0003e8000e101d46 */
[----:B------:R1:W-:Y:S04]  /*59a0*/  @P0 LDGSTS.E.BYPASS.LTC128B.128 [R140+0xa100], [R6.64+0x100], !P3 ;  /* 0x0a100100068c0fae */ /* 0x0003e8000d901d46 */
[----:B------:R1:W-:Y:S04]  /*59b0*/  @P0 LDGSTS.E.BYPASS.LTC128B.128 [R140+0x7100], [R2.64], !P5 ;  /* 0x07100000028c0fae */ /* 0x0003e8000e901d46 */
[----:B------:R1:W-:Y:S04]  /*59c0*/  @P0 LDGSTS.E.BYPASS.LTC128B.128 [R140+0x9100], [R2.64+0x80], !P4 ;  /* 0x09100080028c0fae */ /* 0x0003e8000e101d46 */
[----:B------:R1:W-:Y:S04]  /*59d0*/  @P0 LDGSTS.E.BYPASS.LTC128B.128 [R140+0xb100], [R2.64+0x100], !P3 ;  /* 0x0b100100028c0fae */ /* 0x0003e8000d901d46 */
[----:B------:R-:W0:Y:S01]  /*59e0*/  LDGDEPBAR ;  /* 0x00000000000079af */ /* 0x000e220000000000 */
[----:B------:R-:W-:-:S05]  /*59f0*/  @P0 BRA `(.L_x_80) ;  /* 0xffffbfc000000947 */ /* 0x000fca000383ffff */
[----:B------:R-:W-:Y:S06]  /*5a00*/  BAR.SYNC.DEFER_BLOCKING 0x0 ;  /* 0x0000000000007b1d */ /* 0x000fec0000010000 */
.L_x_55:
[----:B-1----:R-:W-:Y:S01]  /*5a10*/  ISETP.GE.AND P0, PT, R83, 0x1, PT ;  /* 0x000000015300780c */ /* 0x002fe20003f06270 */
[----:B------:R-:W-:Y:S01]  /*5a20*/  IMAD.IADD R147, R146, 0x1, R147 ;  /* 0x0000000192937824 */ /* 0x000fe200078e0293 */
[----:B------:R-:W-:Y:S01]  /*5a30*/  PLOP3.LUT P2, PT, PT, PT, PT, 0x80, 0x0 ;  /* 0x000000000000781c */ /* 0x000fe20003f4f070 */
[----:B------:R-:W-:Y:S01]  /*5a40*/  CS2R R98, SRZ ;  /* 0x0000000000627805 */ /* 0x000fe2000001ff00 */
[----:B------:R-:W-:Y:S01]  /*5a50*/  CS2R R96, SRZ ;  /* 0x0000000000607805 */ /* 0x000fe2000001ff00 */
[----:B------:R-:W-:Y:S01]  /*5a60*/  CS2R R94, SRZ ;  /* 0x00000000005e7805 */ /* 0x000fe2000001ff00 */
[----:B------:R-:W-:Y:S01]  /*5a70*/  CS2R R92, SRZ ;  /* 0x00000000005c7805 */ /* 0x000fe2000001ff00 */
[----:B------:R-:W-:Y:S01]  /*5a80*/  CS2R R90, SRZ ;  /* 0x00000000005a7805 */ /* 0x000fe2000001ff00 */
[----:B------:R-:W-:Y:S01]  /*5a90*/  MOV R89, RZ ;  /* 0x000000ff00597202 */ /* 0x000fe20000000f00 */
[----:B------:R-:W-:Y:S01]  /*5aa0*/  CS2R R8, SRZ ;  /* 0x0000000000087805 */ /* 0x000fe2000001ff00 */
[----:B------:R-:W-:Y:S01]  /*5ab0*/  CS2R R10, SRZ ;  /* 0x00000000000a7805 */ /* 0x000fe2000001ff00 */
[----:B------:R-:W-:Y:S01]  /*5ac0*/  IMAD.MOV.U32 R4, RZ, RZ, RZ ;  /* 0x000000ffff047224 */ /* 0x000fe200078e00ff */
[----:B------:R-:W-:Y:S01]  /*5ad0*/  CS2R R6, SRZ ;  /* 0x0000000000067805 */ /* 0x000fe2000001ff00 */
[----:B------:R-:W-:Y:S01]  /*5ae0*/  MOV R82, RZ ;  /* 0x000000ff00527202 */ /* 0x000fe20000000f00 */
        /* <DEDUP_REMOVED lines=39> */
[----:B------:R-:W-:Y:S01]  /*5d60*/  IMAD.MOV.U32 R12, RZ, RZ, RZ ;  /* 0x000000ffff0c7224 */ /* 0x000fe200078e00ff */
[----:B------:R-:W-:Y:S05]  /*5d70*/  @!P0 BRA `(.L_x_81) ;  /* 0x0000cc6000008947 */ /* 0x000fea0003800000 */
[----:B------:R-:W-:-:S04]  /*5d80*/  ISETP.NE.U32.AND P0, PT, RZ, c[0x0][0x340], PT ;  /* 0x0000d000ff007a0c */ /* 0x000fc80003f05070 */
[----:B------:R-:W-:-:S13]  /*5d90*/  ISETP.NE.AND.EX P1, PT, RZ, c[0x0][0x344], PT, P0 ;  /* 0x0000d100ff007a0c */ /* 0x000fda0003f25300 */
[----:B------:R-:W-:-:S04]  /*5da0*/  @P1 IMAD.MOV.U32 R7, RZ, RZ, 0x4 ;  /* 0x00000004ff071424 */ /* 0x000fc800078e00ff */
[----:B------:R-:W-:-:S05]  /*5db0*/  @P1 IMAD.WIDE R6, R208, R7, c[0x0][0x340] ;  /* 0x0000d000d0061625 */ /* 0x000fca00078e0207 */
[----:B------:R1:W2:Y:S01]  /*5dc0*/  @P1 LDG.E R0, [R6.64] ;  /* 0x0000000606001981 */ /* 0x0002a2000c1e1900 */
[----:B------:R-:W-:Y:S01]  /*5dd0*/  SHF.R.S32.HI R5, RZ, 0x1f, R148 ;  /* 0x0000001fff057819 */ /* 0x000fe20000011494 */
[C---:B------:R-:W-:Y:S01]  /*5de0*/  IMAD.WIDE.U32 R12, R148.reuse, c[0x0][0x178], RZ ;  /* 0x00005e00940c7a25 */ /* 0x040fe200078e00ff */
[----:B------:R-:W-:Y:S01]  /*5df0*/  SHF.R.S32.HI R9, RZ, 0x1f, R84 ;  /* 0x0000001fff097819 */ /* 0x000fe20000011454 */
[----:B------:R-:W-:Y:S01]  /*5e00*/  BSSY B0, `(.L_x_82) ;  /* 0x0000094000007945 */ /* 0x000fe20003800000 */
[----:B------:R-:W-:Y:S01]  /*5e10*/  ISETP.NE.U32.AND P0, PT, RZ, c[0x0][0x348], PT ;  /* 0x0000d200ff007a0c */ /* 0x000fe20003f05070 */
[----:B------:R-:W-:Y:S01]  /*5e20*/  IMAD R5, R5, c[0x0][0x178], RZ ;  /* 0x00005e0005057a24 */ /* 0x000fe200078e02ff */
[CC--:B------:R-:W-:Y:S01]  /*5e30*/  LEA.HI R3, R9.reuse, R84.reuse, RZ, 0x3 ;  /* 0x0000005409037211 */ /* 0x0c0fe200078f18ff */
[----:B------:R-:W-:Y:S01]  /*5e40*/  IMAD.MOV.U32 R2, RZ, RZ, c[0x0][0x2c4] ;  /* 0x0000b100ff027624 */ /* 0x000fe200078e00ff */
[----:B------:R-:W-:Y:S01]  /*5e50*/  LEA.HI R15, R9, R84, RZ, 0x4 ;  /* 0x00000054090f7211 */ /* 0x000fe200078f20ff */
[----:B------:R-:W-:Y:S01]  /*5e60*/  IMAD R5, R148, c[0x0][0x17c], R5 ;  /* 0x00005f0094057a24 */ /* 0x000fe200078e0205 */
[----:B------:R-:W-:Y:S01]  /*5e70*/  SHF.R.S32.HI R18, RZ, 0x3, R3 ;  /* 0x00000003ff127819 */ /* 0x000fe20000011403 */
[----:B------:R-:W-:Y:S01]  /*5e80*/  IMAD R46, R88, c[0x0][0x2c4], RZ ;  /* 0x0000b100582e7a24 */ /* 0x000fe200078e02ff */
[----:B------:R-:W-:Y:S01]  /*5e90*/  LOP3.LUT R3, R3, 0xfffffff8, RZ, 0xc0, !PT ;  /* 0xfffffff803037812 */ /* 0x000fe200078ec0ff */
[----:B------:R-:W-:Y:S01]  /*5ea0*/  IMAD.IADD R13, R13, 0x1, R5 ;  /* 0x000000010d0d7824 */ /* 0x000fe200078e0205 */
[----:B------:R-:W-:Y:S01]  /*5eb0*/  SHF.R.S32.HI R4, RZ, 0x4, R15 ;  /* 0x00000004ff047819 */ /* 0x000fe2000001140f */
[----:B------:R-:W-:Y:S01]  /*5ec0*/  IMAD.SHL.U32 R5, R18, 0x40, RZ ;  /* 0x0000004012057824 */ /* 0x000fe200078e00ff */
[----:B------:R-:W-:Y:S01]  /*5ed0*/  ISETP.NE.AND P2, PT, R2, 0x1, PT ;  /* 0x000000010200780c */ /* 0x000fe20003f45270 */
[----:B------:R-:W-:Y:S01]  /*5ee0*/  IMAD.IADD R3, R84, 0x1, -R3 ;  /* 0x0000000154037824 */ /* 0x000fe200078e0a03 */
[----:B------:R-:W-:Y:S01]  /*5ef0*/  LEA.HI R19, R15, R4, RZ, 0x1 ;  /* 0x000000040f137211 */ /* 0x000fe200078f08ff */
[----:B------:R-:W-:Y:S01]  /*5f00*/  IMAD R2, R87, c[0x0][0x1b8], RZ ;  /* 0x00006e0057027a24 */ /* 0x000fe200078e02ff */
[----:B------:R-:W-:Y:S01]  /*5f10*/  LOP3.LUT R5, R5, 0x1c0, RZ, 0xc0, !PT ;  /* 0x000001c005057812 */ /* 0x000fe200078ec0ff */
[----:B------:R-:W-:Y:S01]  /*5f20*/  IMAD.SHL.U32 R20, R3, 0x8, RZ ;  /* 0x0000000803147824 */ /* 0x000fe200078e00ff */
[----:B------:R-:W-:Y:S01]  /*5f30*/  LOP3.LUT R19, R19, 0xfffffffe, RZ, 0xc0, !PT ;  /* 0xfffffffe13137812 */ /* 0x000fe200078ec0ff */
[----:B------:R-:W-:Y:S01]  /*5f40*/  IMAD.WIDE.U32 R12, R207, c[0x0][0x1b8], R12 ;  /* 0x00006e00cf0c7a25 */ /* 0x000fe200078e000c */
[----:B------:R-:W-:-:S02]  /*5f50*/  SHF.R.U32.HI R16, RZ, 0x3, R5 ;  /* 0x00000003ff107819 */ /* 0x000fc40000011605 */
[----:B-1----:R-:W-:Y:S01]  /*5f60*/  LOP3.LUT R7, R5, 0x38, R20, 0xf8, !PT ;  /* 0x0000003805077812 */ /* 0x002fe200078ef814 */
[----:B------:R-:W-:Y:S01]  /*5f70*/  IMAD R5, R207, c[0x0][0x1bc], R2 ;  /* 0x00006f00cf057a24 */ /* 0x000fe200078e0202 */
[----:B------:R-:W-:Y:S01]  /*5f80*/  ISETP.NE.AND.EX P0, PT, RZ, c[0x0][0x34c], PT, P0 ;  /* 0x0000d300ff007a0c */ /* 0x000fe20003f05300 */
[----:B------:R-:W-:Y:S01]  /*5f90*/  IMAD.IADD R19, R4, 0x1, -R19 ;  /* 0x0000000104137824 */ /* 0x000fe200078e0a13 */
[----:B------:R-:W-:Y:S01]  /*5fa0*/  LOP3.LUT R16, R7, R16, RZ, 0x3c, !PT ;  /* 0x0000001007107212 */ /* 0x000fe200078e3cff */
[----:B------:R-:W-:Y:S01]  /*5fb0*/  IMAD.IADD R13, R13, 0x1, R5 ;  /* 0x000000010d0d7824 */ /* 0x000fe200078e0205 */
[----:B------:R-:W-:Y:S02]  /*5fc0*/  SHF.R.S32.HI R5, RZ, 0x1f, R208 ;  /* 0x0000001fff057819 */ /* 0x000fe400000114d0 */
[----:B------:R-:W-:Y:S02]  /*5fd0*/  LEA R4, R3, R18, 0x5 ;  /* 0x0000001203047211 */ /* 0x000fe400078e28ff */
[----:B------:R-:W-:-:S02]  /*5fe0*/  SEL R7, R5, RZ, !P0 ;  /* 0x000000ff05077207 */ /* 0x000fc40004000000 */
[----:B------:R-:W-:Y:S01]  /*5ff0*/  LOP3.LUT R15, R15, 0xfffffff0, RZ, 0xc0, !PT ;  /* 0xfffffff00f0f7812 */ /* 0x000fe200078ec0ff */
[----:B------:R-:W-:Y:S01]  /*6000*/  IMAD R4, R85, 0x80, R4 ;  /* 0x0000008055047824 */ /* 0x000fe200078e0204 */
[----:B------:R-:W-:Y:S01]  /*6010*/  SEL R22, R208, RZ, !P0 ;  /* 0x000000ffd0167207 */ /* 0x000fe20004000000 */
[----:B------:R-:W-:Y:S01]  /*6020*/  IMAD R7, R7, c[0x0][0x1c0], RZ ;  /* 0x0000700007077a24 */ /* 0x000fe200078e02ff */
[----:B------:R-:W-:Y:S01]  /*6030*/  IADD3 R2, R20, 0x80, RZ ;  /* 0x0000008014027810 */ /* 0x000fe20007ffe0ff */
[----:B------:R-:W-:Y:S01]  /*6040*/  IMAD.IADD R15, R84, 0x1, -R15 ;  /* 0x00000001540f7824 */ /* 0x000fe200078e0a0f */
[----:B------:R-:W-:Y:S01]  /*6050*/  SHF.R.S32.HI R11, RZ, 0x1f, R147 ;  /* 0x0000001fff0b7819 */ /* 0x000fe20000011493 */
[----:B------:R-:W-:Y:S01]  /*6060*/  @P2 IMAD.HI.U32 R6, R4, c[0x0][0x2c8], RZ ;  /* 0x0000b20004062a27 */ /* 0x000fe200078e00ff */
[----:B------:R-:W-:Y:S02]  /*6070*/  ISETP.GE.AND P3, PT, R2, c[0x0][0x1d4], PT ;  /* 0x0000750002007a0c */ /* 0x000fe40003f66270 */
[----:B------:R-:W-:Y:S01]  /*6080*/  IADD3 R147, P0, R18, R147, RZ ;  /* 0x0000009312937210 */ /* 0x000fe20007f1e0ff */
[C---:B------:R-:W-:Y:S01]  /*6090*/  IMAD R10, R22.reuse, c[0x0][0x1c4], R7 ;  /* 0x00007100160a7a24 */ /* 0x040fe200078e0207 */
[----:B------:R-:W-:Y:S01]  /*60a0*/  SHF.R.S32.HI R21, RZ, 0x1f, R20 ;  /* 0x0000001fff157819 */ /* 0x000fe20000011414 */
[----:B------:R-:W-:Y:S01]  /*60b0*/  IMAD.WIDE.U32 R22, R22, c[0x0][0x1c0], R12 ;  /* 0x0000700016167a25 */ /* 0x000fe200078e000c */
[----:B------:R-:W-:-:S02]  /*60c0*/  SHF.R.S32.HI R12, RZ, 0x1f, R15 ;  /* 0x0000001fff0c7819 */ /* 0x000fc4000001140f */
[----:B------:R-:W-:Y:S01]  /*60d0*/  P2R R211, PR, RZ, 0x8 ;  /* 0x00000008ffd37803 */ /* 0x000fe20000000000 */
[----:B------:R-:W-:Y:S01]  /*60e0*/  IMAD.MOV.U32 R2, RZ, RZ, R4 ;  /* 0x000000ffff027224 */ /* 0x000fe200078e0004 */
[----:B------:R-:W-:Y:S01]  /*60f0*/  @P2 SHF.R.U32.HI R2, RZ, c[0x0][0x2cc], R6 ;  /* 0x0000b300ff022a19 */ /* 0x000fe20000011606 */
[----:B------:R-:W-:Y:S01]  /*6100*/  IMAD.WIDE.U32 R26, R147, c[0x0][0x208], R20 ;  /* 0x00008200931a7a25 */ /* 0x000fe200078e0014 */
[----:B------:R-:W-:Y:S02]  /*6110*/  LEA.HI.X.SX32 R6, R18, R11, 0x1, P0 ;  /* 0x0000000b12067211 */ /* 0x000fe400000f0eff */
[----:B------:R-:W-:Y:S01]  /*6120*/  LEA.HI R13, R12, R15, RZ, 0x3 ;  /* 0x0000000f0c0d7211 */ /* 0x000fe200078f18ff */
[----:B------:R-:W-:Y:S01]  /*6130*/  IMAD.IADD R23, R23, 0x1, R10 ;  /* 0x0000000117177824 */ /* 0x000fe200078e020a */
[----:B------:R-:W-:Y:S01]  /*6140*/  LEA.HI R11, R9, R84, RZ, 0x6 ;  /* 0x00000054090b7211 */ /* 0x000fe200078f30ff */
[----:B------:R-:W-:Y:S01]  /*6150*/  IMAD R8, R6, c[0x0][0x1e0], RZ ;  /* 0x0000780006087a24 */ /* 0x000fe200078e02ff */
[----:B------:R-:W-:Y:S01]  /*6160*/  IADD3 R7, -R2, RZ, RZ ;  /* 0x000000ff02077210 */ /* 0x000fe20007ffe1ff */
[----:B------:R-:W-:Y:S01]  /*6170*/  IMAD R6, R6, c[0x0][0x208], RZ ;  /* 0x0000820006067a24 */ /* 0x000fe200078e02ff */
[----:B------:R-:W-:Y:S01]  /*6180*/  LOP3.LUT R12, R13, 0xfffffff8, RZ, 0xc0, !PT ;  /* 0xfffffff80d0c7812 */ /* 0x000fe200078ec0ff */
[----:B------:R-:W-:Y:S01]  /*6190*/  IMAD.SHL.U32 R11, R11, 0x8, RZ ;  /* 0x000000080b0b7824 */ /* 0x000fe200078e00ff */
[----:B------:R-:W-:Y:S01]  /*61a0*/  ISETP.NE.U32.AND P2, PT, RZ, c[0x0][0x350], PT ;  /* 0x0000d400ff007a0c */ /* 0x000fe20003f45070 */
[----:B------:R-:W-:Y:S01]  /*61b0*/  IMAD R7, R7, c[0x0][0x2c4], R4 ;  /* 0x0000b10007077a24 */ /* 0x000fe200078e0204 */
[----:B------:R-:W-:Y:S01]  /*61c0*/  SHF.R.S32.HI R4, RZ, 0x1f, R2 ;  /* 0x0000001fff047819 */ /* 0x000fe20000011402 */
[----:B------:R-:W-:Y:S01]  /*61d0*/  IMAD.IADD R12, R15, 0x1, -R12 ;  /* 0x000000010f0c7824 */ /* 0x000fe200078e0a0c */
[----:B------:R-:W-:Y:S01]  /*61e0*/  LOP3.LUT R16, R16, 0xfffffe00, R11, 0xf8, !PT ;  /* 0xfffffe0010107812 */ /* 0x000fe200078ef80b */
[----:B------:R-:W-:Y:S01]  /*61f0*/  IMAD R6, R147, c[0x0][0x20c], R6 ;  /* 0x0000830093067a24 */ /* 0x000fe200078e0206 */
[----:B------:R-:W-:Y:S01]  /*6200*/  ISETP.NE.AND.EX P2, PT, RZ, c[0x0][0x354], PT, P2 ;  /* 0x0000d500ff007a0c */ /* 0x000fe20003f45320 */
[----:B------:R-:W-:Y:S01]  /*6210*/  IMAD R11, R4, c[0x0][0x1b0], RZ ;  /* 0x00006c00040b7a24 */ /* 0x000fe200078e02ff */
[----:B------:R-:W-:Y:S01]  /*6220*/  LOP3.LUT P5, RZ, R12, 0x4, RZ, 0xc0, !PT ;  /* 0x000000040cff7812 */ /* 0x000fe200078ac0ff */
[----:B------:R-:W-:Y:S01]  /*6230*/  IMAD.WIDE.U32 R22, R2, c[0x0][0x1b0], R22 ;  /* 0x00006c0002167a25 */ /* 0x000fe200078e0016 */
[----:B------:R-:W-:-:S02]  /*6240*/  LOP3.LUT P3, RZ, R12, 0x2, RZ, 0xc0, !PT ;  /* 0x000000020cff7812 */ /* 0x000fc4000786c0ff */
[----:B------:R-:W-:Y:S01]  /*6250*/  IADD3 R27, R27, R6, RZ ;  /* 0x000000061b1b7210 */ /* 0x000fe20007ffe0ff */
[----:B------:R-:W-:Y:S01]  /*6260*/  IMAD.SHL.U32 R12, R12, 0x40, RZ ;  /* 0x000000400c0c7824 */ /* 0x000fe200078e00ff */
[----:B------:R-:W-:Y:S01]  /*6270*/  SHF.R.S32.HI R6, RZ, 0x1f, R7 ;  /* 0x0000001fff067819 */ /* 0x000fe20000011407 */
[----:B------:R-:W-:Y:S01]  /*6280*/  IMAD R11, R2, c[0x0][0x1b4], R11 ;  /* 0x00006d00020b7a24 */ /* 0x000fe200078e020b */
[----:B------:R-:W-:Y:S01]  /*6290*/  ISETP.GE.AND P6, PT, R20, c[0x0][0x1d4], PT ;  /* 0x0000750014007a0c */ /* 0x000fe20003fc6270 */
[C---:B------:R-:W-:Y:S01]  /*62a0*/  IMAD R8, R147.reuse, c[0x0][0x1e4], R8 ;  /* 0x0000790093087a24 */ /* 0x040fe200078e0208 */
[----:B------:R-:W-:Y:S01]  /*62b0*/  LOP3.LUT R15, R12, 0x1c0, RZ, 0xc0, !PT ;  /* 0x000001c00c0f7812 */ /* 0x000fe200078ec0ff */
[----:B------:R-:W-:-:S04]  /*62c0*/  IMAD.WIDE.U32 R24, R147, c[0x0][0x1e0], R20 ;  /* 0x0000780093187a25 */ /* 0x000fc800078e0014 */
[----:B------:R-:W-:Y:S02]  /*62d0*/  IMAD.SHL.U32 R10, R19, 0x8, RZ ;  /* 0x00000008130a7824 */ /* 0x000fe400078e00ff */
[----:B------:R-:W-:Y:S02]  /*62e0*/  IMAD.IADD R23, R23, 0x1, R11 ;  /* 0x0000000117177824 */ /* 0x000fe400078e020b */
[----:B------:R-:W-:Y:S01]  /*62f0*/  IMAD R6, R6, c[0x0][0x1a8], RZ ;  /* 0x00006a0006067a24 */ /* 0x000fe200078e02ff */
[----:B------:R-:W-:Y:S01]  /*6300*/  LOP3.LUT R2, R15, 0x8, R10, 0xf8, !PT ;  /* 0x000000080f027812 */ /* 0x000fe200078ef80a */
[----:B------:R-:W-:Y:S01]  /*6310*/  IMAD.IADD R25, R25, 0x1, R8 ;  /* 0x0000000119197824 */ /* 0x000fe200078e0208 */
[----:B------:R-:W-:Y:S01]  /*6320*/  SHF.R.U32.HI R15, RZ, 0x3, R15 ;  /* 0x00000003ff0f7819 */ /* 0x000fe2000001160f */
[C---:B------:R-:W-:Y:S02]  /*6330*/  IMAD R4, R87.reuse, c[0x0][0x1e8], RZ ;  /* 0x00007a0057047a24 */ /* 0x040fe400078e02ff */
[----:B------:R-:W-:Y:S01]  /*6340*/  IMAD R8, R87, c[0x0][0x210], RZ ;  /* 0x0000840057087a24 */ /* 0x000fe200078e02ff */
[----:B------:R-:W-:Y:S01]  /*6350*/  LOP3.LUT R2, R2, R15, RZ, 0x3c, !PT ;  /* 0x0000000f02027212 */ /* 0x000fe200078e3cff */
[C---:B------:R-:W-:Y:S01]  /*6360*/  IMAD R6, R7.reuse, c[0x0][0x1ac], R6 ;  /* 0x00006b0007067a24 */ /* 0x040fe200078e0206 */
[----:B------:R-:W-:Y:S01]  /*6370*/  IADD3 R15, R20, 0x40, RZ ;  /* 0x00000040140f7810 */ /* 0x000fe20007ffe0ff */
[----:B------:R-:W-:-:S04]  /*6380*/  IMAD.WIDE.U32 R10, R7, c[0x0][0x1a8], R22 ;  /* 0x00006a00070a7a25 */ /* 0x000fc800078e0016 */
[C---:B------:R-:W-:Y:S02]  /*6390*/  IMAD R4, R207.reuse, c[0x0][0x1ec], R4 ;  /* 0x00007b00cf047a24 */ /* 0x040fe400078e0204 */
[----:B------:R-:W-:-:S04]  /*63a0*/  IMAD.WIDE.U32 R216, R207, c[0x0][0x1e8], R24 ;  /* 0x00007a00cfd87a25 */ /* 0x000fc800078e0018 */
[C---:B------:R-:W-:Y:S02]  /*63b0*/  IMAD R8, R207.reuse, c[0x0][0x214], R8 ;  /* 0x00008500cf087a24 */ /* 0x040fe400078e0208 */
[----:B------:R-:W-:-:S04]  /*63c0*/  IMAD.WIDE.U32 R26, R207, c[0x0][0x210], R26 ;  /* 0x00008400cf1a7a25 */ /* 0x000fc800078e001a */
[----:B------:R-:W-:Y:S02]  /*63d0*/  IMAD.IADD R217, R4, 0x1, R217 ;  /* 0x0000000104d97824 */ /* 0x000fe400078e02d9 */
[----:B------:R-:W-:Y:S01]  /*63e0*/  IMAD.IADD R23, R8, 0x1, R27 ;  /* 0x0000000108177824 */ /* 0x000fe200078e021b */
[C---:B------:R-:W-:Y:S01]  /*63f0*/  LEA R8, P0, R10.reuse, c[0x0][0x160], 0x1 ;  /* 0x000058000a087a11 */ /* 0x040fe200078008ff */
[----:B------:R-:W-:Y:S01]  /*6400*/  IMAD.IADD R4, R11, 0x1, R6 ;  /* 0x000000010b047824 */ /* 0x000fe200078e0206 */
[----:B------:R-:W-:Y:S01]  /*6410*/  SHF.L.U32 R11, R3, 0x3, RZ ;  /* 0x00000003030b7819 */ /* 0x000fe200000006ff */
[----:B------:R-:W-:Y:S02]  /*6420*/  IMAD.MOV.U32 R22, RZ, RZ, R26 ;  /* 0x000000ffff167224 */ /* 0x000fe400078e001a */
[----:B------:R-:W-:Y:S01]  /*6430*/  IMAD.SHL.U32 R13, R13, 0x40, RZ ;  /* 0x000000400d0d7824 */ /* 0x000fe200078e00ff */
[----:B------:R-:W-:Y:S01]  /*6440*/  LEA.HI.X R4, R10, c[0x0][0x164], R4, 0x1, P0 ;  /* 0x000059000a047a11 */ /* 0x000fe200000f0c04 */
[----:B------:R1:W3:Y:S01]  /*6450*/  SHFL.IDX PT, R24, R8, RZ, 0x181f ;  /* 0x00181fff08187589 */ /* 0x0002e200000e0000 */
[----:B------:R-:W-:-:S02]  /*6460*/  IADD3 R10, R11, 0x80, RZ ;  /* 0x000000800b0a7810 */ /* 0x000fc40007ffe0ff */
[----:B------:R-:W-:Y:S01]  /*6470*/  LOP3.LUT R2, R2, 0xfffffe00, R13, 0xf8, !PT ;  /* 0xfffffe0002027812 */ /* 0x000fe200078ef80d */
[----:B------:R1:W4:Y:S01]  /*6480*/  SHFL.IDX PT, R25, R4, RZ, 0x181f ;  /* 0x00181fff04197589 */ /* 0x00032200000e0000 */
[----:B------:R-:W-:Y:S02]  /*6490*/  ISETP.GE.AND P4, PT, R10, c[0x0][0x198], PT ;  /* 0x000066000a007a0c */ /* 0x000fe40003f86270 */
[----:B--2---:R-:W-:Y:S01]  /*64a0*/  @P1 SHF.R.S32.HI R7, RZ, 0x1f, R0 ;  /* 0x0000001fff071819 */ /* 0x004fe20000011400 */
[----:B------:R-:W-:Y:S01]  /*64b0*/  @!P1 IMAD.MOV.U32 R7, RZ, RZ, R5 ;  /* 0x000000ffff079224 */ /* 0x000fe200078e0005 */
[----:B------:R-:W-:Y:S01]  /*64c0*/  @P1 MOV R6, R0 ;  /* 0x0000000000061202 */ /* 0x000fe20000000f00 */
[----:B------:R-:W-:Y:S01]  /*64d0*/  @!P1 IMAD.MOV.U32 R6, RZ, RZ, R208 ;  /* 0x000000ffff069224 */ /* 0x000fe200078e00d0 */
[----:B------:R-:W-:Y:S01]  /*64e0*/  ISETP.GE.AND P1, PT, R11, c[0x0][0x198], PT ;  /* 0x000066000b007a0c */ /* 0x000fe20003f26270 */
[----:B------:R-:W-:Y:S01]  /*64f0*/  IMAD.MOV.U32 R0, RZ, RZ, 0x10 ;  /* 0x00000010ff007424 */ /* 0x000fe200078e00ff */
[----:B------:R-:W-:Y:S01]  /*6500*/  SEL R209, R7, RZ, !P2 ;  /* 0x000000ff07d17207 */ /* 0x000fe20005000000 */
[----:B------:R-:W-:Y:S01]  /*6510*/  IMAD R7, R85, 0x80, R18 ;  /* 0x0000008055077824 */ /* 0x000fe200078e0212 */
[----:B------:R-:W-:Y:S01]  /*6520*/  SEL R214, R6, RZ, !P2 ;  /* 0x000000ff06d67207 */ /* 0x000fe20005000000 */
[----:B------:R-:W-:Y:S01]  /*6530*/  IMAD.MOV.U32 R5, RZ, RZ, 0x20 ;  /* 0x00000020ff057424 */ /* 0x000fe200078e00ff */
[----:B------:R-:W-:Y:S01]  /*6540*/  ISETP.GE.AND P2, PT, R15, c[0x0][0x1d4], PT ;  /* 0x000075000f007a0c */ /* 0x000fe20003f46270 */
[----:B------:R-:W-:Y:S01]  /*6550*/  IMAD R219, R209, c[0x0][0x1f0], RZ ;  /* 0x00007c00d1db7a24 */ /* 0x000fe200078e02ff */
[----:B------:R-:W-:Y:S01]  /*6560*/  ISETP.GE.AND P0, PT, R7, R46, PT ;  /* 0x0000002e0700720c */ /* 0x000fe20003f06270 */
[----:B------:R-:W-:Y:S01]  /*6570*/  IMAD R209, R209, c[0x0][0x218], RZ ;  /* 0x00008600d1d17a24 */ /* 0x000fe200078e02ff */
[----:B------:R-:W-:Y:S01]  /*6580*/  SEL R0, R0, 0xfffffff0, !P3 ;  /* 0xfffffff000007807 */ /* 0x000fe20005800000 */
[C---:B------:R-:W-:Y:S01]  /*6590*/  IMAD R219, R214.reuse, c[0x0][0x1f4], R219 ;  /* 0x00007d00d6db7a24 */ /* 0x040fe200078e02db */
[----:B------:R-:W-:Y:S01]  /*65a0*/  P2R R212, PR, RZ, 0x4 ;  /* 0x00000004ffd47803 */ /* 0x000fe20000000000 */
[C---:B------:R-:W-:Y:S01]  /*65b0*/  IMAD R209, R214.reuse, c[0x0][0x21c], R209 ;  /* 0x00008700d6d17a24 */ /* 0x040fe200078e02d1 */
[----:B------:R-:W-:Y:S01]  /*65c0*/  SEL R5, R5, 0xffffffe0, !P5 ;  /* 0xffffffe005057807 */ /* 0x000fe20006800000 */
[----:B------:R-:W-:Y:S01]  /*65d0*/  IMAD.WIDE.U32 R216, R214, c[0x0][0x1f0], R216 ;  /* 0x00007c00d6d87a25 */ /* 0x000fe200078e00d8 */
[----:B------:R-:W-:-:S02]  /*65e0*/  ISETP.GE.AND P3, PT, R15, c[0x0][0x198], PT ;  /* 0x000066000f007a0c */ /* 0x000fc40003f66270 */
[----:B------:R-:W-:Y:S01]  /*65f0*/  LEA.HI R6, R9, R84, RZ, 0x5 ;  /* 0x0000005409067211 */ /* 0x000fe200078f28ff */
[----:B------:R-:W-:Y:S01]  /*6600*/  IMAD.WIDE.U32 R214, R214, c[0x0][0x218], R22 ;  /* 0x00008600d6d67a25 */ /* 0x000fe200078e0016 */
[----:B------:R-:W-:-:S03]  /*6610*/  SEL R22, RZ, 0x1, P6 ;  /* 0x00000001ff167807 */ /* 0x000fc60003000000 */
[----:B------:R-:W-:Y:S02]  /*6620*/  IMAD.IADD R219, R217, 0x1, R219 ;  /* 0x00000001d9db7824 */ /* 0x000fe400078e02db */
[----:B------:R-:W-:Y:S01]  /*6630*/  IMAD.IADD R209, R215, 0x1, R209 ;  /* 0x00000001d7d17824 */ /* 0x000fe200078e02d1 */
[----:B------:R-:W-:Y:S05]  /*6640*/  @P0 BRA `(.L_x_83) ;  /* 0x000000f000000947 */ /* 0x000fea0003800000 */
[----:B-1-34-:R-:W-:Y:S02]  /*6650*/  SHF.R.S32.HI R12, RZ, 0x1f, R15 ;  /* 0x0000001fff0c7819 */ /* 0x01afe4000001140f */
[----:B------:R-:W-:Y:S02]  /*6660*/  SHF.R.S32.HI R13, RZ, 0x1f, R10 ;  /* 0x0000001fff0d7819 */ /* 0x000fe4000001140a */
[----:B------:R-:W-:Y:S02]  /*6670*/  LEA.HI R12, R12, R15, RZ, 0x3 ;  /* 0x0000000f0c0c7211 */ /* 0x000fe400078f18ff */
[----:B------:R-:W-:Y:S01]  /*6680*/  LEA.HI R13, R13, R10, RZ, 0x3 ;  /* 0x0000000a0d0d7211 */ /* 0x000fe200078f18ff */
[----:B------:R-:W-:Y:S01]  /*6690*/  IMAD.SHL.U32 R10, R16, 0x2, RZ ;  /* 0x00000002100a7824 */ /* 0x000fe200078e00ff */
[----:B------:R-:W-:-:S02]  /*66a0*/  LEA R26, P0, R11, R24, 0x1 ;  /* 0x000000180b1a7211 */ /* 0x000fc400078008ff */
[----:B------:R-:W-:Y:S02]  /*66b0*/  LOP3.LUT R12, R12, 0xfffffff8, RZ, 0xc0, !PT ;  /* 0xfffffff80c0c7812 */ /* 0x000fe400078ec0ff */
[----:B------:R-:W-:Y:S02]  /*66c0*/  LOP3.LUT R13, R13, 0xfffffff8, RZ, 0xc0, !PT ;  /* 0xfffffff80d0d7812 */ /* 0x000fe400078ec0ff */
[----:B------:R-:W-:Y:S01]  /*66d0*/  LEA.HI.X R27, R11, R25, R21, 0x1, P0 ;  /* 0x000000190b1b7211 */ /* 0x000fe200000f0c15 */
[----:B------:R-:W-:-:S04]  /*66e0*/  IMAD.WIDE R28, R12, 0x2, R24 ;  /* 0x000000020c1c7825 */ /* 0x000fc800078e0218 */
[----:B------:R-:W-:Y:S01]  /*66f0*/  IMAD.WIDE R24, R13, 0x2, R24 ;  /* 0x000000020d187825 */ /* 0x000fe200078e0218 */
[----:B------:R-:W-:Y:S01]  /*6700*/  @!PT LDS RZ, [RZ] ;  /* 0x00000000fffff984 */ /* 0x000fe20000000800 */
[----:B------:R1:W-:Y:S04]  /*6710*/  LDGSTS.E.BYPASS.LTC128B.128 [R10+0xc100], [R26.64], !P1 ;  /* 0x0c1000001a0a7fae */ /* 0x0003e8000c901d46 */
[----:B------:R1:W-:Y:S04]  /*6720*/  LDGSTS.E.BYPASS.LTC128B.128 [R10+0x10100], [R28.64], !P3 ;  /* 0x101000001c0a7fae */ /* 0x0003e8000d901d46 */
[----:B------:R1:W-:Y:S02]  /*6730*/  LDGSTS.E.BYPASS.LTC128B.128 [R10+0x14100], [R24.64], !P4 ;  /* 0x14100000180a7fae */ /* 0x0003e4000e101d46 */
.L_x_83:
[----:B-1-34-:R-:W-:Y:S05]  /*6740*/  BSYNC B0 ;  /* 0x0000000000007941 */ /* 0x01afea0003800000 */
.L_x_82:
[----:B------:R-:W-:Y:S01]  /*6750*/  IADD3 R13, R7, 0x20, RZ ;  /* 0x00000020070d7810 */ /* 0x000fe20007ffe0ff */
[----:B------:R1:W2:Y:S01]  /*6760*/  SHFL.IDX PT, R25, R4, 0x1, 0x181f ;  /* 0x00381f0004197f89 */ /* 0x0002a200000e0000 */
[----:B------:R-:W-:Y:S02]  /*6770*/  BSSY B0, `(.L_x_84) ;  /* 0x0000014000007945 */ /* 0x000fe40003800000 */
[----:B------:R-:W-:Y:S01]  /*6780*/  ISETP.GE.AND P0, PT, R13, R46, PT ;  /* 0x0000002e0d00720c */ /* 0x000fe20003f06270 */
[----:B------:R1:W3:-:S12]  /*6790*/  SHFL.IDX PT, R24, R8, 0x1, 0x181f ;  /* 0x00381f0008187f89 */ /* 0x0002d800000e0000 */
[----:B------:R-:W-:Y:S05]  /*67a0*/  @P0 BRA `(.L_x_85) ;  /* 0x0000010000000947 */ /* 0x000fea0003800000 */
[C---:B------:R-:W-:Y:S02]  /*67b0*/  IADD3 R13, R11.reuse, 0x80, RZ ;  /* 0x000000800b0d7810 */ /* 0x040fe40007ffe0ff */
[----:B------:R-:W-:Y:S02]  /*67c0*/  SHF.R.S32.HI R12, RZ, 0x1f, R15 ;  /* 0x0000001fff0c7819 */ /* 0x000fe4000001140f */
[----:B------:R-:W-:Y:S02]  /*67d0*/  SHF.R.S32.HI R10, RZ, 0x1f, R13 ;  /* 0x0000001fff0a7819 */ /* 0x000fe4000001140d */
[----:B------:R-:W-:Y:S02]  /*67e0*/  LEA.HI R12, R12, R15, RZ, 0x3 ;  /* 0x0000000f0c0c7211 */ /* 0x000fe400078f18ff */
[----:B------:R-:W-:Y:S01]  /*67f0*/  LEA.HI R10, R10, R13, RZ, 0x3 ;  /* 0x0000000d0a0a7211 */ /* 0x000fe200078f18ff */
[----:B------:R-:W-:Y:S01]  /*6800*/  IMAD.SHL.U32 R13, R16, 0x2, RZ ;  /* 0x00000002100d7824 */ /* 0x000fe200078e00ff */
[----:B---3--:R-:W-:-:S02]  /*6810*/  LEA R26, P0, R11, R24, 0x1 ;  /* 0x000000180b1a7211 */ /* 0x008fc400078008ff */
[----:B------:R-:W-:Y:S02]  /*6820*/  LOP3.LUT R12, R12, 0xfffffff8, RZ, 0xc0, !PT ;  /* 0xfffffff80c0c7812 */ /* 0x000fe400078ec0ff */
[----:B------:R-:W-:Y:S02]  /*6830*/  LOP3.LUT R10, R10, 0xfffffff8, RZ, 0xc0, !PT ;  /* 0xfffffff80a0a7812 */ /* 0x000fe400078ec0ff */
[----:B--2---:R-:W-:Y:S01]  /*6840*/  LEA.HI.X R27, R11, R25, R21, 0x1, P0 ;  /* 0x000000190b1b7211 */ /* 0x004fe200000f0c15 */
[----:B------:R-:W-:-:S04]  /*6850*/  IMAD.WIDE R28, R12, 0x2, R24 ;  /* 0x000000020c1c7825 */ /* 0x000fc800078e0218 */
[----:B------:R-:W-:Y:S01]  /*6860*/  IMAD.WIDE R24, R10, 0x2, R24 ;  /* 0x000000020a187825 */ /* 0x000fe200078e0218 */
[----:B------:R-:W-:Y:S01]  /*6870*/  @!PT LDS RZ, [RZ] ;  /* 0x00000000fffff984 */ /* 0x000fe20000000800 */
[----:B------:R2:W-:Y:S04]  /*6880*/  LDGSTS.E.BYPASS.LTC128B.128 [R13+0xd100], [R26.64], !P1 ;  /* 0x0d1000001a0d7fae */ /* 0x0005e8000c901d46 */
[----:B------:R2:W-:Y:S04]  /*6890*/  LDGSTS.E.BYPASS.LTC128B.128 [R13+0x11100], [R28.64], !P3 ;  /* 0x111000001c0d7fae */ /* 0x0005e8000d901d46 */
[----:B------:R2:W-:Y:S02]  /*68a0*/  LDGSTS.E.BYPASS.LTC128B.128 [R13+0x15100], [R24.64], !P4 ;  /* 0x15100000180d7fae */ /* 0x0005e4000e101d46 */
.L_x_85:
[----:B------:R-:W-:Y:S05]  /*68b0*/  BSYNC B0 ;  /* 0x0000000000007941 */ /* 0x000fea0003800000 */
.L_x_84:
[----:B--2---:R-:W-:Y:S01]  /*68c0*/  IADD3 R13, R7, 0x40, RZ ;  /* 0x00000040070d7810 */ /* 0x004fe20007ffe0ff */
[----:B------:R2:W4:Y:S01]  /*68d0*/  SHFL.IDX PT, R25, R4, 0x2, 0x181f ;  /* 0x00581f0004197f89 */ /* 0x00052200000e0000 */
[----:B------:R-:W-:Y:S02]  /*68e0*/  BSSY B0, `(.L_x_86) ;  /* 0x0000014000007945 */ /* 0x000fe40003800000 */
[----:B------:R-:W-:Y:S01]  /*68f0*/  ISETP.GE.AND P0, PT, R13, R46, PT ;  /* 0x0000002e0d00720c */ /* 0x000fe20003f06270 */
[----:B---3--:R2:W3:-:S12]  /*6900*/  SHFL.IDX PT, R24, R8, 0x2, 0x181f ;  /* 0x00581f0008187f89 */ /* 0x0084d800000e0000 */
        /* <DEDUP_REMOVED lines=10> */
[----:B----4-:R-:W-:Y:S01]  /*69b0*/  LEA.HI.X R27, R11, R25, R21, 0x1, P0 ;  /* 0x000000190b1b7211 */ /* 0x010fe200000f0c15 */
[----:B------:R-:W-:-:S04]  /*69c0*/  IMAD.WIDE R28, R12, 0x2, R24 ;  /* 0x000000020c1c7825 */ /* 0x000fc800078e0218 */
[----:B------:R-:W-:Y:S01]  /*69d0*/  IMAD.WIDE R24, R10, 0x2, R24 ;  /* 0x000000020a187825 */ /* 0x000fe200078e0218 */
[----:B------:R-:W-:Y:S01]  /*69e0*/  @!PT LDS RZ, [RZ] ;  /* 0x00000000fffff984 */ /* 0x000fe20000000800 */
[----:B------:R3:W-:Y:S04]  /*69f0*/  LDGSTS.E.BYPASS.LTC128B.128 [R13+0xe100], [R26.64], !P1 ;  /* 0x0e1000001a0d7fae */ /* 0x0007e8000c901d46 */
[----:B------:R3:W-:Y:S04]  /*6a00*/  LDGSTS.E.BYPASS.LTC128B.128 [R13+0x12100], [R28.64], !P3 ;  /* 0x121000001c0d7fae */ /* 0x0007e8000d901d46 */
[----:B------:R3:W-:Y:S02]  /*6a10*/  LDGSTS.E.BYPASS.LTC128B.128 [R13+0x16100], [R24.64], !P4 ;  /* 0x16100000180d7fae */ /* 0x0007e4000e101d46 */
.L_x_87:
[----:B------:R-:W-:Y:S05]  /*6a20*/  BSYNC B0 ;  /* 0x0000000000007941 */ /* 0x000fea0003800000 */
.L_x_86:
[----:B---3--:R3:W1:Y:S01]  /*6a30*/  SHFL.IDX PT, R24, R8, 0x3, 0x181f ;  /* 0x00781f0008187f89 */ /* 0x00866200000e0000 */
[----:B------:R-:W-:Y:S01]  /*6a40*/  IADD3 R7, R7, 0x60, RZ ;  /* 0x0000006007077810 */ /* 0x000fe20007ffe0ff */
[----:B------:R-:W-:Y:S01]  /*6a50*/  IMAD.IADD R14, R83, 0x1, -R18 ;  /* 0x00000001530e7824 */ /* 0x000fe200078e0a12 */
[----:B------:R-:W-:Y:S01]  /*6a60*/  LEA.HI.SX32 R17, R133, 0xffffffff, 0x1a ;  /* 0xffffffff85117811 */ /* 0x000fe200078fd2ff */
[----:B----4-:R4:W2:Y:S01]  /*6a70*/  SHFL.IDX PT, R25, R4, 0x3, 0x181f ;  /* 0x00781f0004197f89 */ /* 0x0108a200000e0000 */
[----:B------:R-:W-:Y:S01]  /*6a80*/  ISETP.GE.AND P0, PT, R7, R46, PT ;  /* 0x0000002e0700720c */ /* 0x000fe20003f06270 */
[----:B------:R-:W-:Y:S01]  /*6a90*/  IMAD.MOV.U32 R7, RZ, RZ, c[0x0][0x1e0] ;  /* 0x00007800ff077624 */ /* 0x000fe200078e00ff */
[----:B------:R-:W-:Y:S01]  /*6aa0*/  SHF.R.S32.HI R20, RZ, 0x1f, R17 ;  /* 0x0000001fff147819 */ /* 0x000fe20000011411 */
[----:B------:R-:W-:-:S02]  /*6ab0*/  IMAD.MOV.U32 R12, RZ, RZ, 0x6 ;  /* 0x00000006ff0c7424 */ /* 0x000fc400078e00ff */
[----:B------:R-:W-:Y:S02]  /*6ac0*/  IMAD.SHL.U32 R81, R7, 0x40, RZ ;  /* 0x0000004007517824 */ /* 0x000fe400078e00ff */
[----:B------:R-:W-:Y:S02]  /*6ad0*/  IMAD.MOV.U32 R218, RZ, RZ, R216 ;  /* 0x000000ffffda7224 */ /* 0x000fe400078e00d8 */
[----:B------:R-:W-:-:S04]  /*6ae0*/  IMAD.MOV.U32 R210, RZ, RZ, 0x5 ;  /* 0x00000005ffd27424 */ /* 0x000fc800078e00ff */
[----:B------:R-:W-:Y:S01]  /*6af0*/  @!P0 IMAD.SHL.U32 R10, R16, 0x2, RZ ;  /* 0x00000002100a8824 */ /* 0x000fe200078e00ff */
[----:B------:R-:W-:Y:S01]  /*6b00*/  SHF.L.U64.HI R210, R7, R210, c[0x0][0x1e4] ;  /* 0x0000790007d27619 */ /* 0x000fe200000102d2 */
[----:B-123--:R-:W-:Y:S01]  /*6b10*/  IMAD R8, R17, -0x40, R14 ;  /* 0xffffffc011087824 */ /* 0x00efe200078e020e */
[----:B------:R-:W-:Y:S02]  /*6b20*/  @!P0 LEA R28, P2, R11, R24, 0x1 ;  /* 0x000000180b1c8211 */ /* 0x000fe400078408ff */
[----:B----4-:R-:W-:Y:S01]  /*6b30*/  SHF.L.U64.HI R4, R7, R12, c[0x0][0x1e4] ;  /* 0x0000790007047619 */ /* 0x010fe2000001020c */
[----:B------:R-:W-:Y:S01]  /*6b40*/  IMAD.WIDE.U32 R12, R17, R81, R218 ;  /* 0x00000051110c7225 */ /* 0x000fe200078e00da */
[C---:B------:R-:W-:Y:S02]  /*6b50*/  @!P0 LEA.HI.X R29, R11.reuse, R25, R21, 0x1, P2 ;  /* 0x000000190b1d8211 */ /* 0x040fe400010f0c15 */
[----:B------:R-:W-:Y:S01]  /*6b60*/  ISETP.GE.AND P2, PT, R8, 0x1, PT ;  /* 0x000000010800780c */ /* 0x000fe20003f46270 */
[----:B------:R-:W-:Y:S01]  /*6b70*/  IMAD R21, R4, R17, RZ ;  /* 0x0000001104157224 */ /* 0x000fe200078e02ff */
[----:B------:R-:W-:Y:S01]  /*6b80*/  @!P0 IADD3 R11, R11, 0x80, RZ ;  /* 0x000000800b0b8810 */ /* 0x000fe20007ffe0ff */
[----:B------:R-:W-:Y:S01]  /*6b90*/  @!PT LDS RZ, [RZ] ;  /* 0x00000000fffff984 */ /* 0x000fe20000000800 */
[----:B------:R1:W-:Y:S01]  /*6ba0*/  @!P0 LDGSTS.E.BYPASS.LTC128B.128 [R10+0xf100], [R28.64], !P1 ;  /* 0x0f1000001c0a8fae */ /* 0x0003e2000c901d46 */
[----:B------:R-:W-:-:S02]  /*6bb0*/  IMAD.SHL.U32 R7, R7, 0x20, RZ ;  /* 0x0000002007077824 */ /* 0x000fc400078e00ff */
[----:B------:R-:W-:-:S04]  /*6bc0*/  IMAD R21, R20, R81, R21 ;  /* 0x0000005114157224 */ /* 0x000fc800078e0215 */
[----:B------:R-:W-:-:S03]  /*6bd0*/  IMAD.IADD R21, R13, 0x1, R21 ;  /* 0x000000010d157824 */ /* 0x000fc600078e0215 */
[----:B------:R-:W-:-:S04]  /*6be0*/  @P2 LEA R26, P1, R12, c[0x0][0x1c8], 0x1 ;  /* 0x000072000c1a2a11 */ /* 0x000fc800078208ff */
[----:B------:R-:W-:Y:S02]  /*6bf0*/  @P2 LEA.HI.X R27, R12, c[0x0][0x1cc], R21, 0x1, P1 ;  /* 0x000073000c1b2a11 */ /* 0x000fe400008f0c15 */
[----:B------:R-:W-:Y:S02]  /*6c00*/  ISETP.GE.AND P1, PT, R8, 0x21, PT ;  /* 0x000000210800780c */ /* 0x000fe40003f26270 */
[----:B------:R-:W-:-:S04]  /*6c10*/  @!P0 SHF.R.S32.HI R8, RZ, 0x1f, R15 ;  /* 0x0000001fff088819 */ /* 0x000fc8000001140f */
[----:B------:R-:W-:Y:S02]  /*6c20*/  @!P0 LEA.HI R15, R8, R15, RZ, 0x3 ;  /* 0x0000000f080f8211 */ /* 0x000fe400078f18ff */
[----:B------:R-:W-:Y:S02]  /*6c30*/  @!P0 SHF.R.S32.HI R8, RZ, 0x1f, R11 ;  /* 0x0000001fff088819 */ /* 0x000fe4000001140b */
[----:B------:R-:W-:Y:S02]  /*6c40*/  @!P0 LOP3.LUT R15, R15, 0xfffffff8, RZ, 0xc0, !PT ;  /* 0xfffffff80f0f8812 */ /* 0x000fe400078ec0ff */
[----:B------:R-:W-:Y:S02]  /*6c50*/  @!P0 LEA.HI R11, R8, R11, RZ, 0x3 ;  /* 0x0000000b080b8211 */ /* 0x000fe400078f18ff */
[----:B------:R-:W-:Y:S01]  /*6c60*/  @P1 IADD3 R13, P5, R7, R12, RZ ;  /* 0x0000000c070d1210 */ /* 0x000fe20007fbe0ff */
[----:B-1----:R-:W-:Y:S01]  /*6c70*/  @!P0 IMAD.WIDE R28, R15, 0x2, R24 ;  /* 0x000000020f1c8825 */ /* 0x002fe200078e0218 */
[----:B------:R-:W-:-:S03]  /*6c80*/  @!P0 LOP3.LUT R11, R11, 0xfffffff8, RZ, 0xc0, !PT ;  /* 0xfffffff80b0b8812 */ /* 0x000fc600078ec0ff */
[----:B------:R-:W-:Y:S01]  /*6c90*/  @P1 IMAD.X R12, R210, 0x1, R21, P5 ;  /* 0x00000001d20c1824 */ /* 0x000fe200028e0615 */
[----:B------:R1:W-:Y:S01]  /*6ca0*/  @!P0 LDGSTS.E.BYPASS.LTC128B.128 [R10+0x13100], [R28.64], !P3 ;  /* 0x131000001c0a8fae */ /* 0x0003e2000d901d46 */
[----:B------:R-:W-:Y:S01]  /*6cb0*/  @!P0 IMAD.WIDE R24, R11, 0x2, R24 ;  /* 0x000000020b188825 */ /* 0x000fe200078e0218 */
[----:B------:R-:W-:Y:S02]  /*6cc0*/  ISETP.NE.AND P5, PT, R211, RZ, PT ;  /* 0x000000ffd300720c */ /* 0x000fe40003fa5270 */
[C---:B------:R-:W-:Y:S01]  /*6cd0*/  @P1 LEA R14, P3, R13.reuse, c[0x0][0x1c8], 0x1 ;  /* 0x000072000d0e1a11 */ /* 0x040fe200078608ff */
[----:B------:R-:W-:Y:S01]  /*6ce0*/  @P1 IMAD.SHL.U32 R11, R16, 0x2, RZ ;  /* 0x00000002100b1824 */ /* 0x000fe200078e00ff */
[----:B------:R1:W-:Y:S01]  /*6cf0*/  @!P0 LDGSTS.E.BYPASS.LTC128B.128 [R10+0x17100], [R24.64], !P4 ;  /* 0x17100000180a8fae */ /* 0x0003e2000e101d46 */
[----:B------:R-:W-:Y:S02]  /*6d00*/  ISETP.NE.AND P4, PT, R212, RZ, PT ;  /* 0x000000ffd400720c */ /* 0x000fe40003f85270 */
[----:B------:R-:W-:Y:S01]  /*6d10*/  @P1 LEA.HI.X R15, R13, c[0x0][0x1cc], R12, 0x1, P3 ;  /* 0x000073000d0f1a11 */ /* 0x000fe200018f0c0c */
[----:B------:R-:W0:Y:S04]  /*6d20*/  LDGDEPBAR ;  /* 0x00000000000079af */ /* 0x000e280000000000 */
[----:B------:R-:W-:Y:S01]  /*6d30*/  BAR.SYNC.DEFER_BLOCKING 0x0 ;  /* 0x0000000000007b1d */ /* 0x000fe20000010000 */
[----:B------:R-:W-:Y:S01]  /*6d40*/  ISETP.LT.AND P0, PT, RZ, c[0x0][0x27c], PT ;  /* 0x00009f00ff007a0c */ /* 0x000fe20003f01270 */
[----:B------:R-:W-:Y:S01]  /*6d50*/  @P2 IMAD.SHL.U32 R13, R16, 0x2, RZ ;  /* 0x00000002100d2824 */ /* 0x000fe200078e00ff */
[----:B------:R-:W-:-:S04]  /*6d60*/  SHF.R.S32.HI R21, RZ, 0x5, R6 ;  /* 0x00000005ff157819 */ /* 0x000fc80000011406 */
[----:B------:R-:W-:Y:S01]  /*6d70*/  @!PT LDS RZ, [RZ] ;  /* 0x00000000fffff984 */ /* 0x000fe20000000800 */
[----:B------:R-:W-:Y:S01]  /*6d80*/  @!PT LDS RZ, [RZ] ;  /* 0x00000000fffff984 */ /* 0x000fe20000000800 */
[----:B------:R-:W-:Y:S01]  /*6d90*/  @!PT LDS RZ, [RZ] ;  /* 0x00000000fffff984 */ /* 0x000fe20000000800 */
[----:B------:R1:W-:Y:S04]  /*6da0*/  @P2 LDGSTS.E.BYPASS.LTC128B.128 [R13+0x6100], [R26.64], !P6 ;  /* 0x061000001a0d2fae */ /* 0x0003e8000f101d46 */
[----:B------:R1:W-:Y:S04]  /*6db0*/  @P2 LDGSTS.E.BYPASS.LTC128B.128 [R13+0x8100], [R26.64+0x80], !P4 ;  /* 0x081000801a0d2fae */ /* 0x0003e8000e101d46 */
[----:B------:R1:W-:Y:S04]  /*6dc0*/  @P2 LDGSTS.E.BYPASS.LTC128B.128 [R13+0xa100], [R26.64+0x100], !P5 ;  /* 0x0a1001001a0d2fae */ /* 0x0003e8000e901d46 */
[----:B------:R1:W-:Y:S04]  /*6dd0*/  @P1 LDGSTS.E.BYPASS.LTC128B.128 [R11+0x7100], [R14.64], !P6 ;  /* 0x071000000e0b1fae */ /* 0x0003e8000f101d46 */
[----:B------:R1:W-:Y:S04]  /*6de0*/  @P1 LDGSTS.E.BYPASS.LTC128B.128 [R11+0x9100], [R14.64+0x80], !P4 ;  /* 0x091000800e0b1fae */ /* 0x0003e8000e101d46 */
[----:B------:R1:W-:Y:S04]  /*6df0*/  @P1 LDGSTS.E.BYPASS.LTC128B.128 [R11+0xb100], [R14.64+0x100], !P5 ;  /* 0x0b1001000e0b1fae */ /* 0x0003e8000e901d46 */
[----:B------:R-:W0:Y:S01]  /*6e00*/  LDGDEPBAR ;  /* 0x00000000000079af */ /* 0x000e220000000000 */
[----:B------:R-:W-:Y:S05]  /*6e10*/  @P0 BRA `(.L_x_88) ;  /* 0x0000002000000947 */ /* 0x000fea0003800000 */
[----:B------:R-:W-:-:S04]  /*6e20*/  DEPBAR.LE SB0, 0x1 ;  /* 0x000080400000791a */ /* 0x000fc80000000000 */
[----:B------:R-:W-:Y:S05]  /*6e30*/  BRA `(.L_x_89) ;  /* 0x00005c1000007947 */ /* 0x000fea0003800000 */
.L_x_88:
[----:B-1---5:R-:W-:Y:S01]  /*6e40*/  SHF.R.S32.HI R11, RZ, 0x1f, R86 ;  /* 0x0000001fff0b7819 */ /* 0x022fe20000011456 */
[----:B------:R-:W-:Y:S01]  /*6e50*/  ULDC.U8 UR4, c[0x0][0x298] ;  /* 0x0000a60000047ab9 */ /* 0x000fe20000000000 */
[-C--:B------:R-:W-:Y:S01]  /*6e60*/  LEA.HI R9, R9, R84.reuse, RZ, 0x2 ;  /* 0x0000005409097211 */ /* 0x080fe200078f10ff */
[----:B------:R-:W-:Y:S01]  /*6e70*/  IMAD.WIDE.U32 R12, R86, c[0x0][0x280], RZ ;  /* 0x0000a000560c7a25 */ /* 0x000fe200078e00ff */
[----:B------:R-:W-:Y:S01]  /*6e80*/  ISETP.NE.AND P2, PT, RZ, UR4, PT ;  /* 0x00000004ff007c0c */ /* 0x000fe2000bf45270 */
[----:B------:R-:W-:Y:S01]  /*6e90*/  BSSY B2, `(.L_x_89) ;  /* 0x00005bb000027945 */ /* 0x000fe20003800000 */
[----:B------:R-:W-:Y:S01]  /*6ea0*/  LOP3.LUT R49, R9, 0xfffffffc, RZ, 0xc0, !PT ;  /* 0xfffffffc09317812 */ /* 0x000fe200078ec0ff */
[C---:B------:R-:W-:Y:S01]  /*6eb0*/  IMAD R15, R11.reuse, c[0x0][0x280], RZ ;  /* 0x0000a0000b0f7a24 */ /* 0x040fe200078e02ff */
[----:B------:R-:W-:Y:S01]  /*6ec0*/  SHF.R.S32.HI R24, RZ, 0x2, R9 ;  /* 0x00000002ff187819 */ /* 0x000fe20000011409 */
[----:B------:R-:W-:Y:S01]  /*6ed0*/  IMAD R11, R11, c[0x0][0x290], RZ ;  /* 0x0000a4000b0b7a24 */ /* 0x000fe200078e02ff */
[----:B------:R-:W-:Y:S01]  /*6ee0*/  LEA R52, P1, R12, c[0x0][0x270], 0x1 ;  /* 0x00009c000c347a11 */ /* 0x000fe200078208ff */
[C---:B------:R-:W-:Y:S01]  /*6ef0*/  IMAD R10, R86.reuse, c[0x0][0x284], R15 ;  /* 0x0000a100560a7a24 */ /* 0x040fe200078e020f */
[----:B------:R-:W-:Y:S01]  /*6f00*/  IADD3 R49, -R49, R84, RZ ;  /* 0x0000005431317210 */ /* 0x000fe20007ffe1ff */
[----:B------:R-:W-:-:S02]  /*6f10*/  IMAD R8, R86, c[0x0][0x294], R11 ;  /* 0x0000a50056087a24 */ /* 0x000fc400078e020b */
[----:B------:R-:W-:Y:S01]  /*6f20*/  IMAD.WIDE.U32 R86, R86, c[0x0][0x290], RZ ;  /* 0x0000a40056567a25 */ /* 0x000fe200078e00ff */
[----:B------:R-:W-:-:S03]  /*6f30*/  SHF.L.U32 R23, R49, 0x3, RZ ;  /* 0x0000000331177819 */ /* 0x000fc600000006ff */
[----:B------:R-:W-:Y:S01]  /*6f40*/  IMAD.IADD R10, R10, 0x1, R13 ;  /* 0x000000010a0a7824 */ /* 0x000fe200078e020d */
[----:B------:R-:W-:Y:S01]  /*6f50*/  LEA R44, P0, R86, c[0x0][0x288], 0x1 ;  /* 0x0000a200562c7a11 */ /* 0x000fe200078008ff */
[----:B------:R-:W-:Y:S02]  /*6f60*/  IMAD.IADD R8, R8, 0x1, R87 ;  /* 0x0000000108087824 */ /* 0x000fe400078e0257 */
[----:B------:R-:W-:Y:S01]  /*6f70*/  IMAD R9, R85, 0x80, R24 ;  /* 0x0000008055097824 */ /* 0x000fe200078e0218 */
[----:B------:R-:W-:Y:S02]  /*6f80*/  LEA.HI.X R53, R12, c[0x0][0x274], R10, 0x1, P1 ;  /* 0x00009d000c357a11 */ /* 0x000fe400008f0c0a */
[----:B------:R-:W-:Y:S01]  /*6f90*/  LEA.HI.X R45, R86, c[0x0][0x28c], R8, 0x1, P0 ;  /* 0x0000a300562d7a11 */ /* 0x000fe200000f0c08 */
[----:B------:R-:W-:Y:S05]  /*6fa0*/  @!P2 BRA `(.L_x_90) ;  /* 0x00002b000000a947 */ /* 0x000fea0003800000 */
[----:B------:R-:W-:Y:S01]  /*6fb0*/  ISETP.GE.AND P0, PT, R9, R46, PT ;  /* 0x0000002e0900720c */ /* 0x000fe20003f06270 */
[----:B------:R-:W-:Y:S01]  /*6fc0*/  BSSY B0, `(.L_x_91) ;  /* 0x000004d000007945 */ /* 0x000fe20003800000 */
[----:B------:R-:W-:Y:S01]  /*6fd0*/  SHF.L.U32 R13, R49, 0x2, RZ ;  /* 0x00000002310d7819 */ /* 0x000fe200000006ff */
        /* <DEDUP_REMOVED lines=12> */
[----:B------:R-:W-:Y:S05]  /*70a0*/  @P0 BRA `(.L_x_92) ;  /* 0x000003e000000947 */ /* 0x000fea0003800000 */
[C---:B------:R-:W-:Y:S01]  /*70b0*/  IADD3 R9, R13.reuse, 0x10, RZ ;  /* 0x000000100d097810 */ /* 0x040fe20007ffe0ff */
[----:B------:R-:W-:Y:S01]  /*70c0*/  CS2R R32, SRZ ;  /* 0x0000000000207805 */ /* 0x000fe2000001ff00 */
[----:B------:R-:W-:Y:S01]  /*70d0*/  ISETP.GE.AND P1, PT, R13, c[0x0][0x27c], PT ;  /* 0x00009f000d007a0c */ /* 0x000fe20003f26270 */
[----:B------:R-:W-:Y:S01]  /*70e0*/  CS2R R50, SRZ ;  /* 0x0000000000327805 */ /* 0x000fe2000001ff00 */
[----:B------:R-:W-:Y:S01]  /*70f0*/  ISETP.GE.AND P0, PT, R9, c[0x0][0x27c], PT ;  /* 0x00009f0009007a0c */ /* 0x000fe20003f06270 */
[----:B------:R-:W-:Y:S01]  /*7100*/  CS2R R30, SRZ ;  /* 0x00000000001e7805 */ /* 0x000fe2000001ff00 */
[----:B------:R-:W-:Y:S01]  /*7110*/  CS2R R48, SRZ ;  /* 0x0000000000307805 */ /* 0x000fe2000001ff00 */
[----:B------:R-:W-:-:S02]  /*7120*/  IADD3 R25, R13, 0x20, RZ ;  /* 0x000000200d197810 */ /* 0x000fc40007ffe0ff */
[C---:B------:R-:W-:Y:S02]  /*7130*/  IADD3 R15, R13.reuse, 0x30, RZ ;  /* 0x000000300d0f7810 */ /* 0x040fe40007ffe0ff */
[----:B------:R-:W-:-:S04]  /*7140*/  IADD3 R11, R13, 0x40, RZ ;  /* 0x000000400d0b7810 */ /* 0x000fc80007ffe0ff */
[C---:B------:R-:W-:Y:S02]  /*7150*/  @!P1 IMAD.WIDE R34, R13.reuse, 0x2, R52 ;  /* 0x000000020d229825 */ /* 0x040fe400078e0234 */
[----:B------:R-:W-:Y:S02]  /*7160*/  @!P0 SHF.R.S32.HI R8, RZ, 0x1f, R9 ;  /* 0x0000001fff088819 */ /* 0x000fe40000011409 */
[----:B------:R-:W-:Y:S01]  /*7170*/  @!P1 IMAD.WIDE R28, R13, 0x2, R44 ;  /* 0x000000020d1c9825 */ /* 0x000fe200078e022c */
[----:B------:R1:W5:Y:S01]  /*7180*/  @!P1 LD.E.64 R32, [R34.64] ;  /* 0x0000000622209980 */ /* 0x000362000c101b00 */
[----:B------:R-:W-:Y:S02]  /*7190*/  @!P0 LEA.HI R9, R8, R9, RZ, 0x2 ;  /* 0x0000000908098211 */ /* 0x000fe400078f10ff */
[----:B------:R-:W-:Y:S01]  /*71a0*/  ISETP.GE.AND P3, PT, R25, c[0x0][0x27c], PT ;  /* 0x00009f0019007a0c */ /* 0x000fe20003f66270 */
[----:B------:R2:W5:Y:S01]  /*71b0*/  @!P1 LD.E.64 R50, [R28.64] ;  /* 0x000000061c329980 */ /* 0x000562000c101b00 */
[----:B------:R-:W-:-:S05]  /*71c0*/  @!P0 LOP3.LUT R9, R9, 0xfffffffc, RZ, 0xc0, !PT ;  /* 0xfffffffc09098812 */ /* 0x000fca00078ec0ff */
[----:B------:R-:W-:-:S04]  /*71d0*/  @!P0 IMAD.WIDE R26, R9, 0x2, R52 ;  /* 0x00000002091a8825 */ /* 0x000fc800078e0234 */
[----:B------:R-:W-:Y:S01]  /*71e0*/  @!P0 IMAD.WIDE R36, R9, 0x2, R44 ;  /* 0x0000000209248825 */ /* 0x000fe200078e022c */
[----:B------:R-:W-:Y:S01]  /*71f0*/  IADD3 R9, R13, 0x50, RZ ;  /* 0x000000500d097810 */ /* 0x000fe20007ffe0ff */
[----:B------:R3:W5:Y:S01]  /*7200*/  @!P0 LD.E.64 R30, [R26.64] ;  /* 0x000000061a1e8980 */ /* 0x000762000c101b00 */
[----:B------:R-:W-:Y:S02]  /*7210*/  ISETP.GE.AND P2, PT, R15, c[0x0][0x27c], PT ;  /* 0x00009f000f007a0c */ /* 0x000fe40003f46270 */
[----:B------:R-:W-:Y:S01]  /*7220*/  ISETP.GE.AND P1, PT, R11, c[0x0][0x27c], PT ;  /* 0x00009f000b007a0c */ /* 0x000fe20003f26270 */
[----:B------:R4:W5:Y:S01]  /*7230*/  @!P0 LD.E.64 R48, [R36.64] ;  /* 0x0000000624308980 */ /* 0x000962000c101b00 */
[----:B------:R-:W-:Y:S02]  /*7240*/  ISETP.GE.AND P0, PT, R9, c[0x0][0x27c], PT ;  /* 0x00009f0009007a0c */ /* 0x000fe40003f06270 */
[----:B------:R-:W-:-:S07]  /*7250*/  @!P3 SHF.R.S32.HI R14, RZ, 0x1f, R25 ;  /* 0x0000001fff0eb819 */ /* 0x000fce0000011419 */
[----:B------:R-:W-:Y:S02]  /*7260*/  @!P2 SHF.R.S32.HI R12, RZ, 0x1f, R15 ;  /* 0x0000001fff0ca819 */ /* 0x000fe4000001140f */
[----:B------:R-:W-:Y:S02]  /*7270*/  @!P1 SHF.R.S32.HI R10, RZ, 0x1f, R11 ;  /* 0x0000001fff0a9819 */ /* 0x000fe4000001140b */
[----:B------:R-:W-:Y:S02]  /*7280*/  @!P0 SHF.R.S32.HI R8, RZ, 0x1f, R9 ;  /* 0x0000001fff088819 */ /* 0x000fe40000011409 */
[----:B------:R-:W-:Y:S02]  /*7290*/  @!P3 LEA.HI R25, R14, R25, RZ, 0x2 ;  /* 0x000000190e19b211 */ /* 0x000fe400078f10ff */
[----:B------:R-:W-:Y:S02]  /*72a0*/  @!P2 LEA.HI R15, R12, R15, RZ, 0x2 ;  /* 0x0000000f0c0fa211 */ /* 0x000fe400078f10ff */
[----:B------:R-:W-:-:S02]  /*72b0*/  @!P1 LEA.HI R11, R10, R11, RZ, 0x2 ;  /* 0x0000000b0a0b9211 */ /* 0x000fc400078f10ff */
[----:B------:R-:W-:Y:S02]  /*72c0*/  @!P0 LEA.HI R9, R8, R9, RZ, 0x2 ;  /* 0x0000000908098211 */ /* 0x000fe400078f10ff */
[----:B------:R-:W-:Y:S02]  /*72d0*/  @!P3 LOP3.LUT R25, R25, 0xfffffffc, RZ, 0xc0, !PT ;  /* 0xfffffffc1919b812 */ /* 0x000fe400078ec0ff */
[----:B------:R-:W-:Y:S02]  /*72e0*/  @!P2 LOP3.LUT R15, R15, 0xfffffffc, RZ, 0xc0, !PT ;  /* 0xfffffffc0f0fa812 */ /* 0x000fe400078ec0ff */
[----:B------:R-:W-:Y:S02]  /*72f0*/  @!P1 LOP3.LUT R11, R11, 0xfffffffc, RZ, 0xc0, !PT ;  /* 0xfffffffc0b0b9812 */ /* 0x000fe400078ec0ff */
[----:B------:R-:W-:Y:S01]  /*7300*/  @!P0 LOP3.LUT R9, R9, 0xfffffffc, RZ, 0xc0, !PT ;  /* 0xfffffffc09098812 */ /* 0x000fe200078ec0ff */
[----:B------:R-:W-:Y:S01]  /*7310*/  @!P3 IMAD.WIDE R54, R25, 0x2, R52 ;  /* 0x000000021936b825 */ /* 0x000fe200078e0234 */
[----:B--2---:R-:W-:Y:S01]  /*7320*/  CS2R R28, SRZ ;  /* 0x00000000001c7805 */ /* 0x004fe2000001ff00 */
[----:B------:R-:W-:-:S02]  /*7330*/  CS2R R70, SRZ ;  /* 0x0000000000467805 */ /* 0x000fc4000001ff00 */
[--C-:B------:R-:W-:Y:S01]  /*7340*/  @!P2 IMAD.WIDE R40, R15, 0x2, R52.reuse ;  /* 0x000000020f28a825 */ /* 0x100fe200078e0234 */
[----:B---3--:R-:W-:Y:S01]  /*7350*/  CS2R R26, SRZ ;  /* 0x00000000001a7805 */ /* 0x008fe2000001ff00 */
[----:B------:R-:W-:Y:S01]  /*7360*/  CS2R R42, SRZ ;  /* 0x00000000002a7805 */ /* 0x000fe2000001ff00 */
[----:B------:R-:W-:Y:S01]  /*7370*/  CS2R R68, SRZ ;  /* 0x0000000000447805 */ /* 0x000fe2000001ff00 */
[----:B-1----:R-:W-:Y:S01]  /*7380*/  @!P1 IMAD.WIDE R34, R11, 0x2, R52 ;  /* 0x000000020b229825 */ /* 0x002fe200078e0234 */
[----:B------:R1:W5:Y:S03]  /*7390*/  @!P3 LD.E.64 R28, [R54.64] ;  /* 0x00000006361cb980 */ /* 0x000366000c101b00 */
[--C-:B------:R-:W-:Y:S01]  /*73a0*/  @!P3 IMAD.WIDE R56, R25, 0x2, R44.reuse ;  /* 0x000000021938b825 */ /* 0x100fe200078e022c */
[----:B------:R1:W5:Y:S03]  /*73b0*/  @!P2 LD.E.64 R26, [R40.64] ;  /* 0x00000006281aa980 */ /* 0x000366000c101b00 */
[----:B----4-:R-:W-:Y:S01]  /*73c0*/  @!P2 IMAD.WIDE R36, R15, 0x2, R44 ;  /* 0x000000020f24a825 */ /* 0x010fe200078e022c */
[----:B------:R1:W5:Y:S01]  /*73d0*/  @!P3 LD.E.64 R70, [R56.64] ;  /* 0x000000063846b980 */ /* 0x000362000c101b00 */
[----:B------:R-:W-:-:S02]  /*73e0*/  CS2R R14, SRZ ;  /* 0x00000000000e7805 */ /* 0x000fc4000001ff00 */
[----:B------:R-:W-:Y:S02]  /*73f0*/  @!P1 IMAD.WIDE R38, R11, 0x2, R44 ;  /* 0x000000020b269825 */ /* 0x000fe400078e022c */
[----:B------:R-:W-:Y:S02]  /*7400*/  CS2R R10, SRZ ;  /* 0x00000000000a7805 */ /* 0x000fe4000001ff00 */
[C---:B------:R-:W-:Y:S01]  /*7410*/  @!P0 IMAD.WIDE R52, R9.reuse, 0x2, R52 ;  /* 0x0000000209348825 */ /* 0x040fe200078e0234 */
[----:B------:R1:W5:Y:S03]  /*7420*/  @!P1 LD.E.64 R14, [R34.64] ;  /* 0x00000006220e9980 */ /* 0x000366000c101b00 */
[----:B------:R-:W-:Y:S01]  /*7430*/  @!P0 IMAD.WIDE R44, R9, 0x2, R44 ;  /* 0x00000002092c8825 */ /* 0x000fe200078e022c */
[----:B------:R1:W5:Y:S01]  /*7440*/  @!P2 LD.E.64 R10, [R36.64] ;  /* 0x00000006240aa980 */ /* 0x000362000c101b00 */
[----:B------:R-:W-:-:S03]  /*7450*/  CS2R R8, SRZ ;  /* 0x0000000000087805 */ /* 0x000fc6000001ff00 */
[----:B------:R1:W5:Y:S04]  /*7460*/  @!P0 LD.E.64 R42, [R52.64] ;  /* 0x00000006342a8980 */ /* 0x000368000c101b00 */
[----:B------:R1:W5:Y:S04]  /*7470*/  @!P1 LD.E.64 R8, [R38.64] ;  /* 0x0000000626089980 */ /* 0x000368000c101b00 */
[----:B------:R1:W5:Y:S02]  /*7480*/  @!P0 LD.E.64 R68, [R44.64] ;  /* 0x000000062c448980 */ /* 0x000364000c101b00 */
.L_x_92:
[----:B------:R-:W-:Y:S05]  /*7490*/  BSYNC B0 ;  /* 0x0000000000007941 */ /* 0x000fea0003800000 */
.L_x_91:
[----:B------:R-:W-:Y:S01]  /*74a0*/  SHF.R.S32.HI R65, RZ, 0x1f, R24 ;  /* 0x0000001fff417819 */ /* 0x000fe20000011418 */
[--C-:B-----5:R-:W-:Y:S01]  /*74b0*/  IMAD.MOV.U32 R63, RZ, RZ, R31.reuse ;  /* 0x000000ffff3f7224 */ /* 0x120fe200078e001f */
[----:B-1----:R-:W-:Y:S01]  /*74c0*/  SHF.R.U64 R40, R30, 0x10, R31 ;  /* 0x000000101e287819 */ /* 0x002fe2000000121f */
[----:B------:R-:W-:Y:S01]  /*74d0*/  IMAD.MOV.U32 R59, RZ, RZ, R27 ;  /* 0x000000ffff3b7224 */ /* 0x000fe200078e001b */
[----:B------:R-:W-:Y:S01]  /*74e0*/  LEA.HI R65, R65, R24, RZ, 0x3 ;  /* 0x0000001841417211 */ /* 0x000fe200078f18ff */
[----:B------:R-:W-:Y:S01]  /*74f0*/  IMAD R85, R85, -0x80, R46 ;  /* 0xffffff8055557824 */ /* 0x000fe200078e022e */
[----:B------:R-:W-:Y:S01]  /*7500*/  SHF.R.U32.HI R39, RZ, 0x10, R31 ;  /* 0x00000010ff277819 */ /* 0x000fe2000001161f */
[----:B------:R-:W-:Y:S01]  /*7510*/  IMAD.MOV.U32 R66, RZ, RZ, R32 ;  /* 0x000000ffff427224 */ /* 0x000fe200078e0020 */
[----:B------:R-:W-:Y:S01]  /*7520*/  LOP3.LUT R65, R65, 0xfffffff8, RZ, 0xc0, !PT ;  /* 0xfffffff841417812 */ /* 0x000fe200078ec0ff */
[----:B------:R-:W-:Y:S01]  /*7530*/  IMAD.MOV.U32 R62, RZ, RZ, R28 ;  /* 0x000000ffff3e7224 */ /* 0x000fe200078e001c */
[----:B------:R-:W-:Y:S01]  /*7540*/  SHF.R.U32.HI R31, RZ, 0x10, R27 ;  /* 0x00000010ff1f7819 */ /* 0x000fe2000001161b */
[----:B------:R-:W-:Y:S01]  /*7550*/  IMAD.MOV.U32 R57, RZ, RZ, R15 ;  /* 0x000000ffff397224 */ /* 0x000fe200078e000f */
[----:B------:R-:W-:Y:S01]  /*7560*/  SHF.R.U64 R45, R32, 0x10, R33 ;  /* 0x00000010202d7819 */ /* 0x000fe20000001221 */
[----:B------:R-:W-:Y:S01]  /*7570*/  IMAD.IADD R46, R24, 0x1, -R65 ;  /* 0x00000001182e7824 */ /* 0x000fe200078e0a41 */
[----:B------:R-:W-:Y:S01]  /*7580*/  SHF.R.U64 R36, R28, 0x10, R29 ;  /* 0x000000101c247819 */ /* 0x000fe2000000121d */
[----:B------:R-:W-:Y:S01]  /*7590*/  IMAD.MOV.U32 R56, RZ, RZ, R42 ;  /* 0x000000ffff387224 */ /* 0x000fe200078e002a */
[----:B------:R-:W-:Y:S01]  /*75a0*/  SHF.R.U64 R32, R26, 0x10, R27 ;  /* 0x000000101a207819 */ /* 0x000fe2000000121b */
[----:B------:R-:W-:Y:S01]  /*75b0*/  IMAD.MOV.U32 R58, RZ, RZ, R14 ;  /* 0x000000ffff3a7224 */ /* 0x000fe200078e000e */
[----:B------:R-:W-:Y:S01]  /*75c0*/  SHF.R.U64 R28, R14, 0x10, R15 ;  /* 0x000000100e1c7819 */ /* 0x000fe2000000120f */
[----:B------:R-:W-:Y:S01]  /*75d0*/  IMAD.MOV.U32 R55, RZ, RZ, R43 ;  /* 0x000000ffff377224 */ /* 0x000fe200078e002b */
[----:B------:R-:W-:Y:S01]  /*75e0*/  SHF.R.U32.HI R27, RZ, 0x10, R15 ;  /* 0x00000010ff1b7819 */ /* 0x000fe2000001160f */
[----:B------:R-:W-:Y:S01]  /*75f0*/  IMAD.MOV.U32 R54, RZ, RZ, R50 ;  /* 0x000000ffff367224 */ /* 0x000fe200078e0032 */
[----:B------:R-:W-:Y:S01]  /*7600*/  PRMT R31, R59, 0x5410, R31 ;  /* 0x000054103b1f7816 */ /* 0x000fe2000000001f */
[----:B------:R-:W-:Y:S01]  /*7610*/  IMAD.SHL.U32 R59, R46, 0x40, RZ ;  /* 0x000000402e3b7824 */ /* 0x000fe200078e00ff */
[--C-:B------:R-:W-:Y:S01]  /*7620*/  SHF.R.U64 R15, R42, 0x10, R43.reuse ;  /* 0x000000102a0f7819 */ /* 0x100fe2000000122b */
[----:B------:R-:W-:Y:S01]  /*7630*/  IMAD.MOV.U32 R47, RZ, RZ, R70 ;  /* 0x000000ffff2f7224 */ /* 0x000fe200078e0046 */
[----:B------:R-:W-:Y:S01]  /*7640*/  SHF.R.U32.HI R14, RZ, 0x10, R43 ;  /* 0x00000010ff0e7819 */ /* 0x000fe2000001162b */
[----:B------:R-:W-:Y:S01]  /*7650*/  IMAD.MOV.U32 R67, RZ, RZ, R33 ;  /* 0x000000ffff437224 */ /* 0x000fe200078e0021 */
[----:B------:R-:W-:Y:S01]  /*7660*/  SHF.R.U64 R43, R50, 0x10, R51 ;  /* 0x00000010322b7819 */ /* 0x000fe20000001233 */
[----:B------:R-:W-:Y:S01]  /*7670*/  IMAD.MOV.U32 R50, RZ, RZ, R49 ;  /* 0x000000ffff327224 */ /* 0x000fe200078e0031 */
[----:B------:R-:W-:Y:S01]  /*7680*/  PRMT R15, R56, 0x5410, R15 ;  /* 0x00005410380f7816 */ /* 0x000fe2000000000f */
[----:B------:R-:W-:Y:S01]  /*7690*/  IMAD.MOV.U32 R60, RZ, RZ, R26 ;  /* 0x000000ffff3c7224 */ /* 0x000fe200078e001a */
[----:B------:R-:W-:Y:S01]  /*76a0*/  SHF.R.U64 R38, R70, 0x10, R71 ;  /* 0x0000001046267819 */ /* 0x000fe20000001247 */
[----:B------:R-:W-:Y:S01]  /*76b0*/  IMAD.MOV.U32 R53, RZ, RZ, R51 ;  /* 0x000000ffff357224 */ /* 0x000fe200078e0033 */
[----:B------:R-:W-:Y:S01]  /*76c0*/  LOP3.LUT R56, R59, 0x1c0, RZ, 0xc0, !PT ;  /* 0x000001c03b387812 */ /* 0x000fe200078ec0ff */
[----:B------:R-:W-:Y:S01]  /*76d0*/  IMAD.MOV.U32 R64, RZ, RZ, R30 ;  /* 0x000000ffff407224 */ /* 0x000fe200078e001e */
[----:B------:R-:W-:Y:S01]  /*76e0*/  PRMT R43, R54, 0x5410, R43 ;  /* 0x00005410362b7816 */ /* 0x000fe2000000002b */
[----:B------:R-:W-:Y:S01]  /*76f0*/  IMAD.MOV.U32 R61, RZ, RZ, R29 ;  /* 0x000000ffff3d7224 */ /* 0x000fe200078e001d */
[----:B------:R-:W-:Y:S01]  /*7700*/  LOP3.LUT R54, R56, 0x18, R23, 0xf8, !PT ;  /* 0x0000001838367812 */ /* 0x000fe200078ef817 */
[----:B------:R-:W-:Y:S01]  /*7710*/  IMAD.MOV.U32 R26, RZ, RZ, R11 ;  /* 0x000000ffff1a7224 */ /* 0x000fe200078e000b */
[----:B------:R-:W-:Y:S01]  /*7720*/  PRMT R38, R47, 0x5410, R38 ;  /* 0x000054102f267816 */ /* 0x000fe20000000026 */
[----:B------:R-:W-:Y:S01]  /*7730*/  IMAD.MOV.U32 R12, RZ, RZ, R8 ;  /* 0x000000ffff0c7224 */ /* 0x000fe200078e0008 */
[----:B------:R-:W-:Y:S01]  /*7740*/  SHF.R.U32.HI R23, RZ, 0x3, R56 ;  /* 0x00000003ff177819 */ /* 0x000fe20000011638 */
[----:B------:R-:W-:-:S04]  /*7750*/  DEPBAR.LE SB0, 0x1 ;  /* 0x000080400000791a */ /* 0x000fc80000000000 */
[----:B------:R-:W-:Y:S01]  /*7760*/  IMNMX R47, R85, 0x80, PT ;  /* 0x00000080552f7817 */ /* 0x000fe20003800200 */
[----:B------:R-:W-:Y:S01]  /*7770*/  BSSY B1, `(.L_x_93) ;  /* 0x0000130000017945 */ /* 0x000fe20003800000 */
[----:B------:R-:W-:Y:S02]  /*7780*/  LOP3.LUT P1, RZ, R46, 0x4, RZ, 0xc0, !PT ;  /* 0x000000042eff7812 */ /* 0x000fe4000782c0ff */
[----:B------:R-:W-:Y:S02]  /*7790*/  LOP3.LUT R54, R54, R23, RZ, 0x3c, !PT ;  /* 0x0000001736367212 */ /* 0x000fe400078e3cff */
[----:B------:R-:W-:Y:S02]  /*77a0*/  ISETP.GE.AND P0, PT, R24, R47, PT ;  /* 0x0000002f1800720c */ /* 0x000fe40003f06270 */
[--C-:B------:R-:W-:Y:S01]  /*77b0*/  SHF.R.U64 R42, R48, 0x10, R49.reuse ;  /* 0x00000010302a7819 */ /* 0x100fe20000001231 */
[----:B------:R-:W-:Y:S01]  /*77c0*/  IMAD R23, R21, 0x200, R54 ;  /* 0x0000020015177824 */ /* 0x000fe200078e0236 */
[----:B------:R-:W-:Y:S01]  /*77d0*/  SHF.R.U32.HI R41, RZ, 0x10, R49 ;  /* 0x00000010ff297819 */ /* 0x000fe20000011631 */
[--C-:B------:R-:W-:Y:S01]  /*77e0*/  IMAD.MOV.U32 R49, RZ, RZ, R71.reuse ;  /* 0x000000ffff317224 */ /* 0x100fe200078e0047 */
[----:B------:R-:W-:-:S02]  /*77f0*/  SHF.R.U32.HI R37, RZ, 0x10, R71 ;  /* 0x00000010ff257819 */ /* 0x000fc40000011647 */
[----:B------:R-:W-:Y:S02]  /*7800*/  SHF.R.U32.HI R44, RZ, 0x10, R33 ;  /* 0x00000010ff2c7819 */ /* 0x000fe40000011621 */
[----:B------:R-:W-:Y:S01]  /*7810*/  SHF.R.U32.HI R52, RZ, 0x10, R51 ;  /* 0x00000010ff347819 */ /* 0x000fe20000011633 */
[----:B------:R-:W-:Y:S01]  /*7820*/  IMAD.MOV.U32 R51, RZ, RZ, R48 ;  /* 0x000000ffff337224 */ /* 0x000fe200078e0030 */
[----:B------:R-:W-:Y:S01]  /*7830*/  SHF.R.U32.HI R35, RZ, 0x10, R29 ;  /* 0x00000010ff237819 */ /* 0x000fe2000001161d */
[----:B------:R-:W-:Y:S01]  /*7840*/  IMAD.MOV.U32 R48, RZ, RZ, R10 ;  /* 0x000000ffff307224 */ /* 0x000fe200078e000a */
[--C-:B------:R-:W-:Y:S01]  /*7850*/  SHF.R.U64 R34, R10, 0x10, R11.reuse ;  /* 0x000000100a227819 */ /* 0x100fe2000000120b */
[----:B------:R-:W-:Y:S01]  /*7860*/  IMAD.MOV.U32 R10, RZ, RZ, R68 ;  /* 0x000000ffff0a7224 */ /* 0x000fe200078e0044 */
[----:B------:R-:W-:Y:S01]  /*7870*/  SHF.R.U32.HI R33, RZ, 0x10, R11 ;  /* 0x00000010ff217819 */ /* 0x000fe2000001160b */
[--C-:B------:R-:W-:Y:S01]  /*7880*/  IMAD.MOV.U32 R11, RZ, RZ, R9.reuse ;  /* 0x000000ffff0b7224 */ /* 0x100fe200078e0009 */
[----:B------:R-:W-:-:S02]  /*7890*/  SHF.R.U64 R30, R8, 0x10, R9 ;  /* 0x00000010081e7819 */ /* 0x000fc40000001209 */
[----:B------:R-:W-:Y:S01]  /*78a0*/  SHF.R.U32.HI R29, RZ, 0x10, R9 ;  /* 0x00000010ff1d7819 */ /* 0x000fe20000011609 */
[----:B------:R-:W-:Y:S01]  /*78b0*/  IMAD.MOV.U32 R9, RZ, RZ, R69 ;  /* 0x000000ffff097224 */ /* 0x000fe200078e0045 */
[----:B------:R-:W-:Y:S02]  /*78c0*/  PRMT R37, R49, 0x5410, R37 ;  /* 0x0000541031257816 */ /* 0x000fe40000000025 */
[C---:B------:R-:W-:Y:S02]  /*78d0*/  IADD3 R49, R23.reuse, 0x20, RZ ;  /* 0x0000002017317810 */ /* 0x040fe40007ffe0ff */
[--C-:B------:R-:W-:Y:S02]  /*78e0*/  SHF.R.U64 R25, R68, 0x10, R69.reuse ;  /* 0x0000001044197819 */ /* 0x100fe40000001245 */
[----:B------:R-:W-:Y:S02]  /*78f0*/  SHF.R.U32.HI R8, RZ, 0x10, R69 ;  /* 0x00000010ff087819 */ /* 0x000fe40000011645 */
[----:B------:R-:W-:-:S02]  /*7900*/  @P1 IADD3 R49, R23, -0x20, RZ ;  /* 0xffffffe017311810 */ /* 0x000fc40007ffe0ff */
[----:B------:R-:W-:Y:S02]  /*7910*/  PRMT R33, R26, 0x5410, R33 ;  /* 0x000054101a217816 */ /* 0x000fe40000000021 */
[----:B------:R-:W-:Y:S02]  /*7920*/  PRMT R30, R12, 0x5410, R30 ;  /* 0x000054100c1e7816 */ /* 0x000fe4000000001e */
[----:B------:R-:W-:Y:S02]  /*7930*/  LEA R26, R23, 0xc100, 0x1 ;  /* 0x0000c100171a7811 */ /* 0x000fe400078e08ff */
[----:B------:R-:W-:Y:S02]  /*7940*/  PRMT R45, R66, 0x5410, R45 ;  /* 0x00005410422d7816 */ /* 0x000fe4000000002d */
[----:B------:R-:W-:Y:S02]  /*7950*/  PRMT R44, R67, 0x5410, R44 ;  /* 0x00005410432c7816 */ /* 0x000fe4000000002c */
[----:B------:R-:W-:-:S02]  /*7960*/  PRMT R40, R64, 0x5410, R40 ;  /* 0x0000541040287816 */ /* 0x000fc40000000028 */
[----:B------:R-:W-:Y:S02]  /*7970*/  PRMT R39, R63, 0x5410, R39 ;  /* 0x000054103f277816 */ /* 0x000fe40000000027 */
[----:B------:R-:W-:Y:S02]  /*7980*/  PRMT R36, R62, 0x5410, R36 ;  /* 0x000054103e247816 */ /* 0x000fe40000000024 */
[----:B------:R-:W-:Y:S02]  /*7990*/  PRMT R35, R61, 0x5410, R35 ;  /* 0x000054103d237816 */ /* 0x000fe40000000023 */
        /* <DEDUP_REMOVED lines=9> */
[----:B------:R-:W-:Y:S02]  /*7a30*/  LEA R12, R49, 0xc100, 0x1 ;  /* 0x0000c100310c7811 */ /* 0x000fe400078e08ff */
[----:B------:R-:W-:Y:S02]  /*7a40*/  PRMT R25, R10, 0x5410, R25 ;  /* 0x000054100a197816 */ /* 0x000fe40000000019 */
[----:B------:R-:W-:Y:S01]  /*7a50*/  PRMT R23, R9, 0x5410, R8 ;  /* 0x0000541009177816 */ /* 0x000fe20000000008 */
[----:B------:R-:W-:Y:S06]  /*7a60*/  BAR.SYNC.DEFER_BLOCKING 0x0 ;  /* 0x0000000000007b1d */ /* 0x000fec0000010000 */
[----:B------:R-:W-:Y:S05]  /*7a70*/  @P0 BRA `(.L_x_94) ;  /* 0x00000ff000000947 */ /* 0x000fea0003800000 */
[----:B------:R-:W-:Y:S01]  /*7a80*/  ISETP.GE.AND P0, PT, R13, c[0x0][0x27c], PT ;  /* 0x00009f000d007a0c */ /* 0x000fe20003f06270 */
[----:B------:R-:W-:-:S12]  /*7a90*/  BSSY B0, `(.L_x_95) ;  /* 0x0000028000007945 */ /* 0x000fd80003800000 */
[----:B------:R-:W-:Y:S05]  /*7aa0*/  @P0 BRA `(.L_x_96) ;  /* 0x0000026000000947 */ /* 0x000fea0003800000 */
[----:B------:R-:W1:Y:S01]  /*7ab0*/  LDS.128 R8, [R26] ;  /* 0x000000001a087984 */ /* 0x000e620000000c00 */
[----:B------:R-:W-:Y:S01]  /*7ac0*/  SHF.L.U32 R53, R45, 0x10, RZ ;  /* 0x000000102d357819 */ /* 0x000fe200000006ff */
[----:B------:R-:W-:Y:S01]  /*7ad0*/  IMAD.U32 R50, R43, 0x10000, RZ ;  /* 0x000100002b327824 */ /* 0x000fe200078e00ff */
[----:B------:R-:W-:Y:S02]  /*7ae0*/  LOP3.LUT R51, R45, 0xffff0000, RZ, 0xc0, !PT ;  /* 0xffff00002d337812 */ /* 0x000fe400078ec0ff */
[C---:B-1----:R-:W-:Y:S01]  /*7af0*/  SHF.L.U32 R49, R8.reuse, 0x10, RZ ;  /* 0x0000001008317819 */ /* 0x042fe200000006ff */
[----:B------:R-:W-:Y:S01]  /*7b00*/  IMAD.U32 R52, R11, 0x10000, RZ ;  /* 0x000100000b347824 */ /* 0x000fe200078e00ff */
[----:B------:R-:W-:Y:S02]  /*7b10*/  LOP3.LUT R48, R8, 0xffff0000, RZ, 0xc0, !PT ;  /* 0xffff000008307812 */ /* 0x000fe400078ec0ff */
[C---:B------:R-:W-:Y:S02]  /*7b20*/  SHF.L.U32 R8, R9.reuse, 0x10, RZ ;  /* 0x0000001009087819 */ /* 0x040fe400000006ff */
[----:B------:R-:W-:-:S02]  /*7b30*/  LOP3.LUT R56, R9, 0xffff0000, RZ, 0xc0, !PT ;  /* 0xffff000009387812 */ /* 0x000fc400078ec0ff */
[----:B------:R-:W-:Y:S02]  /*7b40*/  LOP3.LUT R9, R43, 0xffff0000, RZ, 0xc0, !PT ;  /* 0xffff00002b097812 */ /* 0x000fe400078ec0ff */
[C---:B------:R-:W-:Y:S02]  /*7b50*/  SHF.L.U32 R55, R10.reuse, 0x10, RZ ;  /* 0x000000100a377819 */ /* 0x040fe400000006ff */
[----:B------:R-:W-:Y:S01]  /*7b60*/  LOP3.LUT R54, R10, 0xffff0000, RZ, 0xc0, !PT ;  /* 0xffff00000a367812 */ /* 0x000fe200078ec0ff */
[CC--:B------:R-:W-:Y:S01]  /*7b70*/  FMUL.FTZ R10, R48.reuse, R50.reuse ;  /* 0x00000032300a7220 */ /* 0x0c0fe20000410000 */
[----:B------:R-:W-:Y:S01]  /*7b80*/  LOP3.LUT R57, R11, 0xffff0000, RZ, 0xc0, !PT ;  /* 0xffff00000b397812 */ /* 0x000fe200078ec0ff */
[----:B------:R-:W-:Y:S02]  /*7b90*/  FMUL.FTZ R48, R48, R53 ;  /* 0x0000003530307220 */ /* 0x000fe40000410000 */
[----:B------:R-:W-:Y:S02]  /*7ba0*/  FMUL.FTZ R11, R56, R9 ;  /* 0x00000009380b7220 */ /* 0x000fe40000410000 */
[C---:B------:R-:W-:Y:S01]  /*7bb0*/  FFMA.FTZ R10, R49.reuse, R53, -R10 ;  /* 0x00000035310a7223 */ /* 0x040fe2000001080a */
[----:B------:R-:W-:Y:S01]  /*7bc0*/  SHF.L.U32 R53, R44, 0x10, RZ ;  /* 0x000000102c357819 */ /* 0x000fe200000006ff */
[----:B------:R-:W-:Y:S01]  /*7bd0*/  FFMA.FTZ R49, R49, R50, R48 ;  /* 0x0000003231317223 */ /* 0x000fe20000010030 */
[----:B------:R-:W-:Y:S01]  /*7be0*/  SHF.L.U32 R50, R46, 0x10, RZ ;  /* 0x000000102e327819 */ /* 0x000fe200000006ff */
[-C--:B------:R-:W-:Y:S01]  /*7bf0*/  FMUL.FTZ R56, R56, R51.reuse ;  /* 0x0000003338387220 */ /* 0x080fe20000410000 */
[----:B------:R-:W-:Y:S01]  /*7c00*/  LOP3.LUT R48, R46, 0xffff0000, RZ, 0xc0, !PT ;  /* 0xffff00002e307812 */ /* 0x000fe200078ec0ff */
[----:B------:R-:W-:Y:S01]  /*7c10*/  FFMA.FTZ R11, R8, R51, -R11 ;  /* 0x00000033080b7223 */ /* 0x000fe2000001080b */
[----:B------:R-:W-:Y:S01]  /*7c20*/  LOP3.LUT R51, R44, 0xffff0000, RZ, 0xc0, !PT ;  /* 0xffff00002c337812 */ /* 0x000fe200078ec0ff */
[----:B------:R-:W-:-:S02]  /*7c30*/  FFMA.FTZ R56, R8, R9, R56 ;  /* 0x0000000908387223 */ /* 0x000fc40000010038 */
[C---:B------:R-:W-:Y:S02]  /*7c40*/  FMUL.FTZ R8, R54.reuse, R50 ;  /* 0x0000003236087220 */ /* 0x040fe40000410000 */
[C---:B------:R-:W-:Y:S02]  /*7c50*/  FMUL.FTZ R9, R57.reuse, R48 ;  /* 0x0000003039097220 */ /* 0x040fe40000410000 */
[----:B------:R-:W-:Y:S02]  /*7c60*/  FMUL.FTZ R54, R54, R53 ;  /* 0x0000003536367220 */ /* 0x000fe40000410000 */
[----:B------:R-:W-:Y:S02]  /*7c70*/  FMUL.FTZ R57, R57, R51 ;  /* 0x0000003339397220 */ /* 0x000fe40000410000 */
[----:B------:R-:W-:Y:S01]  /*7c80*/  FFMA.FTZ R53, R55, R53, -R8 ;  /* 0x0000003537357223 */ /* 0x000fe20000010808 */
[----:B------:R-:W-:Y:S01]  /*7c90*/  F2FP.BF16.PACK_AB R8, R49, R10 ;  /* 0x0000000a3108723e */ /* 0x000fe200000010ff */
[----:B------:R-:W-:-:S02]  /*7ca0*/  FFMA.FTZ R54, R55, R50, R54 ;  /* 0x0000003237367223 */ /* 0x000fc40000010036 */
[----:B------:R-:W-:Y:S01]  /*7cb0*/  FFMA.FTZ R51, R52, R51, -R9 ;  /* 0x0000003334337223 */ /* 0x000fe20000010809 */
[----:B------:R-:W-:Y:S01]  /*7cc0*/  F2FP.BF16.PACK_AB R9, R56, R11 ;  /* 0x0000000b3809723e */ /* 0x000fe200000010ff */
[----:B------:R-:W-:Y:S01]  /*7cd0*/  FFMA.FTZ R48, R52, R48, R57 ;  /* 0x0000003034307223 */ /* 0x000fe20000010039 */
[----:B------:R-:W-:-:S04]  /*7ce0*/  F2FP.BF16.PACK_AB R10, R54, R53 ;  /* 0x00000035360a723e */ /* 0x000fc800000010ff */
[----:B------:R-:W-:-:S05]  /*7cf0*/  F2FP.BF16.PACK_AB R11, R48, R51 ;  /* 0x00000033300b723e */ /* 0x000fca00000010ff */
[----:B------:R1:W-:Y:S02]  /*7d00*/  STS.128 [R26], R8 ;  /* 0x000000081a007388 */ /* 0x0003e40000000c00 */
.L_x_96:
[----:B------:R-:W-:Y:S05]  /*7d10*/  BSYNC B0 ;  /* 0x0000000000007941 */ /* 0x000fea0003800000 */
.L_x_95:
[----:B-1----:R-:W-:Y:S01]  /*7d20*/  IADD3 R8, R13, 0x10, RZ ;  /* 0x000000100d087810 */ /* 0x002fe20007ffe0ff */
[----:B------:R-:W-:Y:S03]  /*7d30*/  BSSY B0, `(.L_x_97) ;  /* 0x0000029000007945 */ /* 0x000fe60003800000 */
[----:B------:R-:W-:-:S13]  /*7d40*/  ISETP.GE.AND P0, PT, R8, c[0x0][0x27c], PT ;  /* 0x00009f0008007a0c */ /* 0x000fda0003f06270 */
        /* <DEDUP_REMOVED lines=16> */
[C---:B------:R-:W-:Y:S02]  /*7e50*/  FMUL.FTZ R11, R56.reuse, R9 ;  /* 0x00000009380b7220 */ /* 0x040fe40000410000 */
[----:B------:R-:W-:Y:S01]  /*7e60*/  FFMA.FTZ R10, R49, R53, -R10 ;  /* 0x00000035310a7223 */ /* 0x000fe2000001080a */
[----:B------:R-:W-:Y:S01]  /*7e70*/  SHF.L.U32 R53, R39, 0x10, RZ ;  /* 0x0000001027357819 */ /* 0x000fe200000006ff */
[----:B------:R-:W-:Y:S01]  /*7e80*/  FFMA.FTZ R49, R49, R50, R48 ;  /* 0x0000003231317223 */ /* 0x000fe20000010030 */
[C---:B------:R-:W-:Y:S01]  /*7e90*/  SHF.L.U32 R50, R41.reuse, 0x10, RZ ;  /* 0x0000001029327819 */ /* 0x040fe200000006ff */
[-C--:B------:R-:W-:Y:S01]  /*7ea0*/  FMUL.FTZ R56, R56, R51.reuse ;  /* 0x0000003338387220 */ /* 0x080fe20000410000 */
[----:B------:R-:W-:Y:S01]  /*7eb0*/  LOP3.LUT R48, R41, 0xffff0000, RZ, 0xc0, !PT ;  /* 0xffff000029307812 */ /* 0x000fe200078ec0ff */
[C---:B------:R-:W-:Y:S01]  /*7ec0*/  FFMA.FTZ R11, R8.reuse, R51, -R11 ;  /* 0x00000033080b7223 */ /* 0x040fe2000001080b */
        /* <DEDUP_REMOVED lines=15> */
.L_x_98:
[----:B------:R-:W-:Y:S05]  /*7fc0*/  BSYNC B0 ;  /* 0x0000000000007941 */ /* 0x000fea0003800000 */
.L_x_97:
[----:B-1----:R-:W-:Y:S01]  /*7fd0*/  IADD3 R8, R13, 0x20, RZ ;  /* 0x000000200d087810 */ /* 0x002fe20007ffe0ff */
[----:B------:R-:W-:Y:S03]  /*7fe0*/  BSSY B0, `(.L_x_99) ;  /* 0x0000029000007945 */ /* 0x000fe60003800000 */
[----:B------:R-:W-:-:S13]  /*7ff0*/  ISETP.GE.AND P0, PT, R8, c[0x0][0x27c], PT ;  /* 0x00009f0008007a0c */ /* 0x000fda0003f06270 */
[----:B------:R-:W-:Y:S05]  /*8000*/  @P0 BRA `(.L_x_100) ;  /* 0x0000026000000947 */ /* 0x000fea0003800000 */
[----:B------:R-:W1:Y:S01]  /*8010*/  LDS.128 R8, [R26+0x4000] ;  /* 0x004000001a087984 */ /* 0x000e620000000c00 */
        /* <DEDUP_REMOVED lines=36> */
[----:B------:R1:W-:Y:S02]  /*8260*/  STS.128 [R26+0x4000], R8 ;  /* 0x004000081a007388 */ /* 0x0003e40000000c00 */
.L_x_100:
[----:B------:R-:W-:Y:S05]  /*8270*/  BSYNC B0 ;  /* 0x0000000000007941 */ /* 0x000fea0003800000 */
.L_x_99:
        /* <DEDUP_REMOVED lines=42> */
.L_x_102:
[----:B------:R-:W-:Y:S05]  /*8520*/  BSYNC B0 ;  /* 0x0000000000007941 */ /* 0x000fea0003800000 */
.L_x_101:
        /* <DEDUP_REMOVED lines=42> */
.L_x_104:
[----:B------:R-:W-:Y:S05]  /*87d0*/  BSYNC B0 ;  /* 0x0000000000007941 */ /* 0x000fea0003800000 */
.L_x_103:
[----:B-1----:R-:W-:-:S04]  /*87e0*/  IADD3 R8, R13, 0x50, RZ ;  /* 0x000000500d087810 */ /* 0x002fc80007ffe0ff */
        /* <DEDUP_REMOVED lines=21> */
[C---:B------:R-:W-:Y:S01]  /*8940*/  SHF.L.U32 R50, R23.reuse, 0x10, RZ ;  /* 0x0000001017327819 */ /* 0x040fe200000006ff */
        /* <DEDUP_REMOVED lines=18> */
.L_x_94:
[----:B------:R-:W-:Y:S05]  /*8a70*/  BSYNC B1 ;  /* 0x0000000000017941 */ /* 0x000fea0003800000 */
.L_x_93:
[----:B------:R-:W-:-:S04]  /*8a80*/  IADD3 R24, R24, 0x40, RZ ;  /* 0x0000004018187810 */ /* 0x000fc80007ffe0ff */
[----:B------:R-:W-:-:S13]  /*8a90*/  ISETP.GE.AND P0, PT, R24, R47, PT ;  /* 0x0000002f1800720c */ /* 0x000fda0003f06270 */
[----:B------:R-:W-:Y:S05]  /*8aa0*/  @P0 BRA `(.L_x_105) ;  /* 0x00003f9000000947 */ /* 0x000fea0003800000 */
[----:B------:R-:W-:Y:S01]  /*8ab0*/  ISETP.GE.AND P0, PT, R13, c[0x0][0x27c], PT ;  /* 0x00009f000d007a0c */ /* 0x000fe20003f06270 */
[----:B------:R-:W-:-:S12]  /*8ac0*/  BSSY B0, `(.L_x_106) ;  /* 0x0000028000007945 */ /* 0x000fd80003800000 */
[----:B------:R-:W-:Y:S05]  /*8ad0*/  @P0 BRA `(.L_x_107) ;  /* 0x0000026000000947 */ /* 0x000fea0003800000 */
[----:B-1----:R-:W1:Y:S01]  /*8ae0*/  LDS.128 R8, [R26+0x2000] ;  /* 0x002000001a087984 */ /* 0x002e620000000c00 */
[----:B------:R-:W-:Y:S02]  /*8af0*/  LOP3.LUT R49, R45, 0xffff0000, RZ, 0xc0, !PT ;  /* 0xffff00002d317812 */ /* 0x000fe400078ec0ff */
[C---:B-1----:R-:W-:Y:S01]  /*8b00*/  SHF.L.U32 R47, R8.reuse, 0x10, RZ ;  /* 0x00000010082f7819 */ /* 0x042fe200000006ff */
[----:B------:R-:W-:Y:S01]  /*8b10*/  IMAD.U32 R50, R11, 0x10000, RZ ;  /* 0x000100000b327824 */ /* 0x000fe200078e00ff */
[----:B------:R-:W-:Y:S02]  /*8b20*/  LOP3.LUT R24, R8, 0xffff0000, RZ, 0xc0, !PT ;  /* 0xffff000008187812 */ /* 0x000fe400078ec0ff */
[C---:B------:R-:W-:Y:S02]  /*8b30*/  SHF.L.U32 R8, R9.reuse, 0x10, RZ ;  /* 0x0000001009087819 */ /* 0x040fe400000006ff */
[----:B------:R-:W-:Y:S02]  /*8b40*/  LOP3.LUT R48, R9, 0xffff0000, RZ, 0xc0, !PT ;  /* 0xffff000009307812 */ /* 0x000fe400078ec0ff */
[----:B------:R-:W-:Y:S01]  /*8b50*/  SHF.L.U32 R9, R45, 0x10, RZ ;  /* 0x000000102d097819 */ /* 0x000fe200000006ff */
[C---:B------:R-:W-:Y:S01]  /*8b60*/  IMAD.U32 R45, R43.reuse, 0x10000, RZ ;  /* 0x000100002b2d7824 */ /* 0x040fe200078e00ff */
[----:B------:R-:W-:-:S02]  /*8b70*/  LOP3.LUT R43, R43, 0xffff0000, RZ, 0xc0, !PT ;  /* 0xffff00002b2b7812 */ /* 0x000fc400078ec0ff */
[C---:B------:R-:W-:Y:S02]  /*8b80*/  SHF.L.U32 R52, R10.reuse, 0x10, RZ ;  /* 0x000000100a347819 */ /* 0x040fe400000006ff */
[----:B------:R-:W-:Y:S01]  /*8b90*/  LOP3.LUT R51, R10, 0xffff0000, RZ, 0xc0, !PT ;  /* 0xffff00000a337812 */ /* 0x000fe200078ec0ff */
[----:B------:R-:W-:Y:S01]  /*8ba0*/  FMUL.FTZ R10, R45, R24 ;  /* 0x000000182d0a7220 */ /* 0x000fe20000410000 */
[----:B------:R-:W-:Y:S01]  /*8bb0*/  LOP3.LUT R53, R11, 0xffff0000, RZ, 0xc0, !PT ;  /* 0xffff00000b357812 */ /* 0x000fe200078ec0ff */
[----:B------:R-:W-:Y:S02]  /*8bc0*/  FMUL.FTZ R11, R43, R48 ;  /* 0x000000302b0b7220 */ /* 0x000fe40000410000 */
[C---:B------:R-:W-:Y:S02]  /*8bd0*/  FMUL.FTZ R24, R9.reuse, R24 ;  /* 0x0000001809187220 */ /* 0x040fe40000410000 */
[-C--:B------:R-:W-:Y:S02]  /*8be0*/  FFMA.FTZ R10, R9, R47.reuse, -R10 ;  /* 0x0000002f090a7223 */ /* 0x080fe4000001080a */
[----:B------:R-:W-:Y:S01]  /*8bf0*/  FFMA.FTZ R9, R49, R8, -R11 ;  /* 0x0000000831097223 */ /* 0x000fe2000001080b */
[----:B------:R-:W-:Y:S01]  /*8c00*/  SHF.L.U32 R11, R46, 0x10, RZ ;  /* 0x000000102e0b7819 */ /* 0x000fe200000006ff */
[----:B------:R-:W-:Y:S01]  /*8c10*/  FFMA.FTZ R45, R45, R47, R24 ;  /* 0x0000002f2d2d7223 */ /* 0x000fe20000010018 */
[----:B------:R-:W-:Y:S01]  /*8c20*/  SHF.L.U32 R24, R44, 0x10, RZ ;  /* 0x000000102c187819 */ /* 0x000fe200000006ff */
[----:B------:R-:W-:Y:S01]  /*8c30*/  FMUL.FTZ R48, R49, R48 ;  /* 0x0000003031307220 */ /* 0x000fe20000410000 */
[----:B------:R-:W-:-:S02]  /*8c40*/  LOP3.LUT R46, R46, 0xffff0000, RZ, 0xc0, !PT ;  /* 0xffff00002e2e7812 */ /* 0x000fc400078ec0ff */
[----:B------:R-:W-:Y:S01]  /*8c50*/  LOP3.LUT R44, R44, 0xffff0000, RZ, 0xc0, !PT ;  /* 0xffff00002c2c7812 */ /* 0x000fe200078ec0ff */
[----:B------:R-:W-:Y:S01]  /*8c60*/  FFMA.FTZ R48, R43, R8, R48 ;  /* 0x000000082b307223 */ /* 0x000fe20000010030 */
[----:B------:R-:W-:Y:S01]  /*8c70*/  F2FP.BF16.PACK_AB R8, R45, R10 ;  /* 0x0000000a2d08723e */ /* 0x000fe200000010ff */
[-C--:B------:R-:W-:Y:S02]  /*8c80*/  FMUL.FTZ R43, R11, R51.reuse ;  /* 0x000000330b2b7220 */ /* 0x080fe40000410000 */
[----:B------:R-:W-:Y:S01]  /*8c90*/  FMUL.FTZ R51, R24, R51 ;  /* 0x0000003318337220 */ /* 0x000fe20000410000 */
[----:B------:R-:W-:Y:S01]  /*8ca0*/  F2FP.BF16.PACK_AB R9, R48, R9 ;  /* 0x000000093009723e */ /* 0x000fe200000010ff */
[-C--:B------:R-:W-:Y:S02]  /*8cb0*/  FMUL.FTZ R47, R46, R53.reuse ;  /* 0x000000352e2f7220 */ /* 0x080fe40000410000 */
[----:B------:R-:W-:Y:S02]  /*8cc0*/  FMUL.FTZ R53, R44, R53 ;  /* 0x000000352c357220 */ /* 0x000fe40000410000 */
[----:B------:R-:W-:-:S02]  /*8cd0*/  FFMA.FTZ R43, R24, R52, -R43 ;  /* 0x00000034182b7223 */ /* 0x000fc4000001082b */
[----:B------:R-:W-:Y:S02]  /*8ce0*/  FFMA.FTZ R52, R11, R52, R51 ;  /* 0x000000340b347223 */ /* 0x000fe40000010033 */
[-C--:B------:R-:W-:Y:S02]  /*8cf0*/  FFMA.FTZ R11, R44, R50.reuse, -R47 ;  /* 0x000000322c0b7223 */ /* 0x080fe4000001082f */
[----:B------:R-:W-:Y:S01]  /*8d00*/  FFMA.FTZ R46, R46, R50, R53 ;  /* 0x000000322e2e7223 */ /* 0x000fe20000010035 */
[----:B------:R-:W-:-:S04]  /*8d10*/  F2FP.BF16.PACK_AB R10, R52, R43 ;  /* 0x0000002b340a723e */ /* 0x000fc800000010ff */
[----:B------:R-:W-:-:S05]  /*8d20*/  F2FP.BF16.PACK_AB R11, R46, R11 ;  /* 0x0000000b2e0b723e */ /* 0x000fca00000010ff */
[----:B------:R1:W-:Y:S02]  /*8d30*/  STS.128 [R26+0x2000], R8 ;  /* 0x002000081a007388 */ /* 0x0003e40000000c00 */
.L_x_107:
[----:B------:R-:W-:Y:S05]  /*8d40*/  BSYNC B0 ;  /* 0x0000000000007941 */ /* 0x000fea0003800000 */
.L_x_106:
[----:B-1----:R-:W-:Y:S01]  /*8d50*/  IADD3 R8, R13, 0x10, RZ ;  /* 0x000000100d087810 */ /* 0x002fe20007ffe0ff */
[----:B------:R-:W-:Y:S03]  /*8d60*/  BSSY B0, `(.L_x_108) ;  /* 0x0000029000007945 */ /* 0x000fe60003800000 */
[----:B------:R-:W-:-:S13]  /*8d70*/  ISETP.GE.AND P0, PT, R8, c[0x0][0x27c], PT ;  /* 0x00009f0008007a0c */ /* 0x000fda0003f06270 */
[----:B------:R-:W-:Y:S05]  /*8d80*/  @P0 BRA `(.L_x_109) ;  /* 0x0000026000000947 */ /* 0x000fea0003800000 */
[----:B------:R-:W1:Y:S01]  /*8d90*/  LDS.128 R8, [R12+0x2000] ;  /* 0x002000000c087984 */ /* 0x000e620000000c00 */
[----:B------:R-:W-:Y:S02]  /*8da0*/  LOP3.LUT R45, R40, 0xffff0000, RZ, 0xc0, !PT ;  /* 0xffff0000282d7812 */ /* 0x000fe400078ec0ff */
[----:B------:R-:W-:Y:S02]  /*8db0*/  LOP3.LUT R47, R42, 0xffff0000, RZ, 0xc0, !PT ;  /* 0xffff00002a2f7812 */ /* 0x000fe400078ec0ff */
[C---:B-1----:R-:W-:Y:S02]  /*8dc0*/  SHF.L.U32 R43, R8.reuse, 0x10, RZ ;  /* 0x00000010082b7819 */ /* 0x042fe400000006ff */
[----:B------:R-:W-:Y:S02]  /*8dd0*/  LOP3.LUT R24, R8, 0xffff0000, RZ, 0xc0, !PT ;  /* 0xffff000008187812 */ /* 0x000fe400078ec0ff */
[C---:B------:R-:W-:Y:S02]  /*8de0*/  SHF.L.U32 R8, R9.reuse, 0x10, RZ ;  /* 0x0000001009087819 */ /* 0x040fe400000006ff */
[----:B------:R-:W-:-:S02]  /*8df0*/  LOP3.LUT R44, R9, 0xffff0000, RZ, 0xc0, !PT ;  /* 0xffff0000092c7812 */ /* 0x000fc400078ec0ff */
[----:B------:R-:W-:Y:S01]  /*8e00*/  SHF.L.U32 R9, R40, 0x10, RZ ;  /* 0x0000001028097819 */ /* 0x000fe200000006ff */
[----:B------:R-:W-:Y:S01]  /*8e10*/  IMAD.U32 R40, R42, 0x10000, RZ ;  /* 0x000100002a287824 */ /* 0x000fe200078e00ff */
[C---:B------:R-:W-:Y:S01]  /*8e20*/  SHF.L.U32 R48, R10.reuse, 0x10, RZ ;  /* 0x000000100a307819 */ /* 0x040fe200000006ff */
[C---:B------:R-:W-:Y:S01]  /*8e30*/  IMAD.U32 R42, R11.reuse, 0x10000, RZ ;  /* 0x000100000b2a7824 */ /* 0x040fe200078e00ff */
[----:B------:R-:W-:Y:S01]  /*8e40*/  LOP3.LUT R46, R10, 0xffff0000, RZ, 0xc0, !PT ;  /* 0xffff00000a2e7812 */ /* 0x000fe200078ec0ff */
[----:B------:R-:W-:Y:S01]  /*8e50*/  FMUL.FTZ R10, R40, R24 ;  /* 0x00000018280a7220 */ /* 0x000fe20000410000 */
[----:B------:R-:W-:Y:S01]  /*8e60*/  LOP3.LUT R49, R11, 0xffff0000, RZ, 0xc0, !PT ;  /* 0xffff00000b317812 */ /* 0x000fe200078ec0ff */
[----:B------:R-:W-:Y:S02]  /*8e70*/  FMUL.FTZ R11, R47, R44 ;  /* 0x0000002c2f0b7220 */ /* 0x000fe40000410000 */
[C---:B------:R-:W-:Y:S02]  /*8e80*/  FMUL.FTZ R24, R9.reuse, R24 ;  /* 0x0000001809187220 */ /* 0x040fe40000410000 */
[----:B------:R-:W-:-:S02]  /*8e90*/  FFMA.FTZ R10, R9, R43, -R10 ;  /* 0x0000002b090a7223 */ /* 0x000fc4000001080a */
[----:B------:R-:W-:Y:S01]  /*8ea0*/  FFMA.FTZ R9, R45, R8, -R11 ;  /* 0x000000082d097223 */ /* 0x000fe2000001080b */
[----:B------:R-:W-:Y:S01]  /*8eb0*/  SHF.L.U32 R11, R41, 0x10, RZ ;  /* 0x00000010290b7819 */ /* 0x000fe200000006ff */
[----:B------:R-:W-:Y:S01]  /*8ec0*/  FMUL.FTZ R44, R45, R44 ;  /* 0x0000002c2d2c7220 */ /* 0x000fe20000410000 */
[----:B------:R-:W-:Y:S01]  /*8ed0*/  SHF.L.U32 R45, R39, 0x10, RZ ;  /* 0x00000010272d7819 */ /* 0x000fe200000006ff */
[----:B------:R-:W-:Y:S01]  /*8ee0*/  FFMA.FTZ R43, R40, R43, R24 ;  /* 0x0000002b282b7223 */ /* 0x000fe20000010018 */
[----:B------:R-:W-:Y:S01]  /*8ef0*/  LOP3.LUT R41, R41, 0xffff0000, RZ, 0xc0, !PT ;  /* 0xffff000029297812 */ /* 0x000fe200078ec0ff */
[----:B------:R-:W-:Y:S01]  /*8f00*/  FFMA.FTZ R44, R47, R8, R44 ;  /* 0x000000082f2c7223 */ /* 0x000fe2000001002c */
[----:B------:R-:W-:Y:S01]  /*8f10*/  LOP3.LUT R39, R39, 0xffff0000, RZ, 0xc0, !PT ;  /* 0xffff000027277812 */ /* 0x000fe200078ec0ff */
[-C--:B------:R-:W-:Y:S02]  /*8f20*/  FMUL.FTZ R8, R11, R46.reuse ;  /* 0x0000002e0b087220 */ /* 0x080fe40000410000 */
[----:B------:R-:W-:Y:S01]  /*8f30*/  FMUL.FTZ R46, R45, R46 ;  /* 0x0000002e2d2e7220 */ /* 0x000fe20000410000 */
[----:B------:R-:W-:Y:S01]  /*8f40*/  F2FP.BF16.PACK_AB R9, R44, R9 ;  /* 0x000000092c09723e */ /* 0x000fe200000010ff */
[----:B------:R-:W-:-:S02]  /*8f50*/  FMUL.FTZ R24, R41, R49 ;  /* 0x0000003129187220 */ /* 0x000fc40000410000 */
[----:B------:R-:W-:Y:S02]  /*8f60*/  FMUL.FTZ R49, R39, R49 ;  /* 0x0000003127317220 */ /* 0x000fe40000410000 */
[----:B------:R-:W-:Y:S02]  /*8f70*/  FFMA.FTZ R46, R11, R48, R46 ;  /* 0x000000300b2e7223 */ /* 0x000fe4000001002e */
[----:B------:R-:W-:Y:S02]  /*8f80*/  FFMA.FTZ R11, R39, R42, -R24 ;  /* 0x0000002a270b7223 */ /* 0x000fe40000010818 */
[----:B------:R-:W-:Y:S01]  /*8f90*/  FFMA.FTZ R45, R45, R48, -R8 ;  /* 0x000000302d2d7223 */ /* 0x000fe20000010808 */
[----:B------:R-:W-:Y:S01]  /*8fa0*/  F2FP.BF16.PACK_AB R8, R43, R10 ;  /* 0x0000000a2b08723e */ /* 0x000fe200000010ff */
[----:B------:R-:W-:-:S03]  /*8fb0*/  FFMA.FTZ R42, R41, R42, R49 ;  /* 0x0000002a292a7223 */ /* 0x000fc60000010031 */
[----:B------:R-:W-:Y:S02]  /*8fc0*/  F2FP.BF16.PACK_AB R10, R46, R45 ;  /* 0x0000002d2e0a723e */ /* 0x000fe400000010ff */
[----:B------:R-:W-:-:S05]  /*8fd0*/  F2FP.BF16.PACK_AB R11, R42, R11 ;  /* 0x0000000b2a0b723e */ /* 0x000fca00000010ff */
[----:B------:R1:W-:Y:S02]  /*8fe0*/  STS.128 [R12+0x2000], R8 ;  /* 0x002000080c007388 */ /* 0x0003e40000000c00 */
.L_x_109:
[----:B------:R-:W-:Y:S05]  /*8ff0*/  BSYNC B0 ;  /* 0x0000000000007941 */ /* 0x000fea0003800000 */
.L_x_108:
        /* <DEDUP_REMOVED lines=42> */
.L_x_111:
[----:B------:R-:W-:Y:S05]  /*92a0*/  BSYNC B0 ;  /* 0x0000000000007941 */ /* 0x000fea0003800000 */
.L_x_110:
        /* <DEDUP_REMOVED lines=42> */
.L_x_113:
[----:B------:R-:W-:Y:S05]  /*9550*/  BSYNC B0 ;  /* 0x0000000000007941 */ /* 0x000fea0003800000 */
.L_x_112:
        /* <DEDUP_REMOVED lines=42> */
.L_x_115:
[----:B------:R-:W-:Y:S05]  /*9800*/  BSYNC B0 ;  /* 0x0000000000007941 */ /* 0x000fea0003800000 */
.L_x_114:
[----:B------:R-:W-:-:S04]  /*9810*/  IADD3 R13, R13, 0x50, RZ ;  /* 0x000000500d0d7810 */ /* 0x000fc80007ffe0ff */
[----:B------:R-:W-:-:S13]  /*9820*/  ISETP.GE.AND P0, PT, R13, c[0x0][0x27c], PT ;  /* 0x00009f000d007a0c */ /* 0x000fda0003f06270 */
        /* <DEDUP_REMOVED lines=13> */
[-C--:B------:R-:W-:Y:S01]  /*9900*/  FMUL.FTZ R10, R15, R13.reuse ;  /* 0x0000000d0f0a7220 */ /* 0x080fe20000410000 */
[----:B------:R-:W-:Y:S01]  /*9910*/  LOP3.LUT R31, R11, 0xffff0000, RZ, 0xc0, !PT ;  /* 0xffff00000b1f7812 */ /* 0x000fe200078ec0ff */
[----:B------:R-:W-:Y:S02]  /*9920*/  FMUL.FTZ R11, R25, R26 ;  /* 0x0000001a190b7220 */ /* 0x000fe40000410000 */
[C---:B------:R-:W-:Y:S02]  /*9930*/  FMUL.FTZ R13, R9.reuse, R13 ;  /* 0x0000000d090d7220 */ /* 0x040fe40000410000 */
[----:B------:R-:W-:Y:S02]  /*9940*/  FFMA.FTZ R10, R9, R24, -R10 ;  /* 0x00000018090a7223 */ /* 0x000fe4000001080a */
[----:B------:R-:W-:Y:S01]  /*9950*/  FFMA.FTZ R9, R27, R8, -R11 ;  /* 0x000000081b097223 */ /* 0x000fe2000001080b */
[----:B------:R-:W-:Y:S01]  /*9960*/  SHF.L.U32 R11, R23, 0x10, RZ ;  /* 0x00000010170b7819 */ /* 0x000fe200000006ff */
[----:B------:R-:W-:Y:S01]  /*9970*/  FFMA.FTZ R13, R15, R24, R13 ;  /* 0x000000180f0d7223 */ /* 0x000fe2000001000d */
[----:B------:R-:W-:Y:S01]  /*9980*/  SHF.L.U32 R15, R14, 0x10, RZ ;  /* 0x000000100e0f7819 */ /* 0x000fe200000006ff */
[----:B------:R-:W-:Y:S01]  /*9990*/  FMUL.FTZ R26, R27, R26 ;  /* 0x0000001a1b1a7220 */ /* 0x000fe20000410000 */
[----:B------:R-:W-:-:S02]  /*99a0*/  LOP3.LUT R23, R23, 0xffff0000, RZ, 0xc0, !PT ;  /* 0xffff000017177812 */ /* 0x000fc400078ec0ff */
[----:B------:R-:W-:Y:S01]  /*99b0*/  LOP3.LUT R14, R14, 0xffff0000, RZ, 0xc0, !PT ;  /* 0xffff00000e0e7812 */ /* 0x000fe200078ec0ff */
[----:B------:R-:W-:Y:S02]  /*99c0*/  FFMA.FTZ R26, R25, R8, R26 ;  /* 0x00000008191a7223 */ /* 0x000fe4000001001a */
[-C--:B------:R-:W-:Y:S02]  /*99d0*/  FMUL.FTZ R8, R11, R29.reuse ;  /* 0x0000001d0b087220 */ /* 0x080fe40000410000 */
[----:B------:R-:W-:Y:S01]  /*99e0*/  FMUL.FTZ R29, R15, R29 ;  /* 0x0000001d0f1d7220 */ /* 0x000fe20000410000 */
[----:B------:R-:W-:Y:S01]  /*99f0*/  F2FP.BF16.PACK_AB R9, R26, R9 ;  /* 0x000000091a09723e */ /* 0x000fe200000010ff */
[-C--:B------:R-:W-:Y:S02]  /*9a00*/  FMUL.FTZ R25, R23, R31.reuse ;  /* 0x0000001f17197220 */ /* 0x080fe40000410000 */
[----:B------:R-:W-:Y:S02]  /*9a10*/  FMUL.FTZ R31, R14, R31 ;  /* 0x0000001f0e1f7220 */ /* 0x000fe40000410000 */
[----:B------:R-:W-:Y:S01]  /*9a20*/  FFMA.FTZ R15, R15, R30, -R8 ;  /* 0x0000001e0f0f7223 */ /* 0x000fe20000010808 */
[----:B------:R-:W-:Y:S01]  /*9a30*/  F2FP.BF16.PACK_AB R8, R13, R10 ;  /* 0x0000000a0d08723e */ /* 0x000fe200000010ff */
[----:B------:R-:W-:-:S02]  /*9a40*/  FFMA.FTZ R30, R11, R30, R29 ;  /* 0x0000001e0b1e7223 */ /* 0x000fc4000001001d */
[-C--:B------:R-:W-:Y:S02]  /*9a50*/  FFMA.FTZ R11, R14, R28.reuse, -R25 ;  /* 0x0000001c0e0b7223 */ /* 0x080fe40000010819 */
[----:B------:R-:W-:Y:S01]  /*9a60*/  FFMA.FTZ R28, R23, R28, R31 ;  /* 0x0000001c171c7223 */ /* 0x000fe2000001001f */
[----:B------:R-:W-:-:S04]  /*9a70*/  F2FP.BF16.PACK_AB R10, R30, R15 ;  /* 0x0000000f1e0a723e */ /* 0x000fc800000010ff */
[----:B------:R-:W-:-:S05]  /*9a80*/  F2FP.BF16.PACK_AB R11, R28, R11 ;  /* 0x0000000b1c0b723e */ /* 0x000fca00000010ff */
[----:B------:R1:W-:Y:S01]  /*9a90*/  STS.128 [R12+0xa000], R8 ;  /* 0x00a000080c007388 */ /* 0x0003e20000000c00 */
[----:B------:R-:W-:Y:S05]  /*9aa0*/  BRA `(.L_x_105) ;  /* 0x00002f9000007947 */ /* 0x000fea0003800000 */
.L_x_90:
        /* <DEDUP_REMOVED lines=17> */
[----:B------:R-:W-:Y:S01]  /*9bc0*/  IADD3 R8, R23, 0x40, RZ ;  /* 0x0000004017087810 */ /* 0x000fe20007ffe0ff */
[----:B------:R-:W-:Y:S01]  /*9bd0*/  CS2R R36, SRZ ;  /* 0x0000000000247805 */ /* 0x000fe2000001ff00 */
[----:B------:R-:W-:-:S02]  /*9be0*/  ISETP.GE.AND P1, PT, R9, c[0x0][0x27c], PT ;  /* 0x00009f0009007a0c */ /* 0x000fc40003f26270 */
[----:B------:R-:W-:Y:S02]  /*9bf0*/  ISETP.GE.AND P0, PT, R8, c[0x0][0x27c], PT ;  /* 0x00009f0008007a0c */ /* 0x000fe40003f06270 */
[----:B------:R-:W-:-:S09]  /*9c00*/  ISETP.GE.AND P2, PT, R23, c[0x0][0x27c], PT ;  /* 0x00009f0017007a0c */ /* 0x000fd20003f46270 */
[----:B------:R-:W-:Y:S02]  /*9c10*/  @!P1 SHF.R.S32.HI R26, RZ, 0x1f, R9 ;  /* 0x0000001fff1a9819 */ /* 0x000fe40000011409 */
[----:B------:R-:W-:Y:S02]  /*9c20*/  @!P0 SHF.R.S32.HI R25, RZ, 0x1f, R8 ;  /* 0x0000001fff198819 */ /* 0x000fe40000011408 */
[----:B------:R-:W-:Y:S01]  /*9c30*/  @!P1 LEA.HI R26, R26, R9, RZ, 0x3 ;  /* 0x000000091a1a9211 */ /* 0x000fe200078f18ff */
[--C-:B------:R-:W-:Y:S01]  /*9c40*/  @!P2 IMAD.WIDE R28, R23, 0x2, R52.reuse ;  /* 0x00000002171ca825 */ /* 0x100fe200078e0234 */
[----:B------:R-:W-:Y:S02]  /*9c50*/  @!P0 LEA.HI R25, R25, R8, RZ, 0x3 ;  /* 0x0000000819198211 */ /* 0x000fe400078f18ff */
[----:B------:R-:W-:Y:S02]  /*9c60*/  @!P1 LOP3.LUT R26, R26, 0xfffffff8, RZ, 0xc0, !PT ;  /* 0xfffffff81a1a9812 */ /* 0x000fe400078ec0ff */
[----:B------:R-:W-:Y:S01]  /*9c70*/  @!P0 LOP3.LUT R25, R25, 0xfffffff8, RZ, 0xc0, !PT ;  /* 0xfffffff819198812 */ /* 0x000fe200078ec0ff */
[----:B------:R1:W5:Y:S01]  /*9c80*/  @!P2 LD.E.128 R36, [R28.64] ;  /* 0x000000061c24a980 */ /* 0x000362000c101d00 */
[----:B------:R-:W-:Y:S01]  /*9c90*/  CS2R R10, SRZ ;  /* 0x00000000000a7805 */ /* 0x000fe2000001ff00 */
[C---:B------:R-:W-:Y:S01]  /*9ca0*/  @!P1 IMAD.WIDE R50, R26.reuse, 0x2, R52 ;  /* 0x000000021a329825 */ /* 0x040fe200078e0234 */
[----:B------:R-:W-:Y:S01]  /*9cb0*/  CS2R R8, SRZ ;  /* 0x0000000000087805 */ /* 0x000fe2000001ff00 */
[----:B------:R-:W-:Y:S01]  /*9cc0*/  CS2R R42, SRZ ;  /* 0x00000000002a7805 */ /* 0x000fe2000001ff00 */
[----:B------:R-:W-:Y:S01]  /*9cd0*/  CS2R R40, SRZ ;  /* 0x0000000000287805 */ /* 0x000fe2000001ff00 */
[----:B------:R-:W-:Y:S01]  /*9ce0*/  CS2R R14, SRZ ;  /* 0x00000000000e7805 */ /* 0x000fe2000001ff00 */
[----:B------:R-:W-:Y:S01]  /*9cf0*/  CS2R R12, SRZ ;  /* 0x00000000000c7805 */ /* 0x000fe2000001ff00 */
[--C-:B------:R-:W-:Y:S01]  /*9d00*/  @!P1 IMAD.WIDE R26, R26, 0x2, R44.reuse ;  /* 0x000000021a1a9825 */ /* 0x100fe200078e022c */
[----:B------:R-:W-:Y:S01]  /*9d10*/  CS2R R34, SRZ ;  /* 0x0000000000227805 */ /* 0x000fe2000001ff00 */
[----:B------:R-:W-:Y:S01]  /*9d20*/  CS2R R32, SRZ ;  /* 0x0000000000207805 */ /* 0x000fe2000001ff00 */
[----:B------:R-:W-:Y:S01]  /*9d30*/  CS2R R30, SRZ ;  /* 0x00000000001e7805 */ /* 0x000fe2000001ff00 */
[C---:B------:R-:W-:Y:S01]  /*9d40*/  @!P0 IMAD.WIDE R54, R25.reuse, 0x2, R44 ;  /* 0x0000000219368825 */ /* 0x040fe200078e022c */
[----:B------:R2:W5:Y:S03]  /*9d50*/  @!P1 LD.E.128 R40, [R50.64] ;  /* 0x0000000632289980 */ /* 0x000566000c101d00 */
[----:B------:R-:W-:Y:S01]  /*9d60*/  @!P0 IMAD.WIDE R52, R25, 0x2, R52 ;  /* 0x0000000219348825 */ /* 0x000fe200078e0234 */
[----:B------:R2:W5:Y:S03]  /*9d70*/  @!P1 LD.E.128 R12, [R26.64] ;  /* 0x000000061a0c9980 */ /* 0x000566000c101d00 */
[----:B------:R-:W-:Y:S01]  /*9d80*/  @!P2 IMAD.WIDE R44, R23, 0x2, R44 ;  /* 0x00000002172ca825 */ /* 0x000fe200078e022c */
[----:B------:R2:W5:Y:S01]  /*9d90*/  @!P0 LD.E.128 R32, [R52.64] ;  /* 0x0000000634208980 */ /* 0x000562000c101d00 */
[----:B-1----:R-:W-:-:S03]  /*9da0*/  CS2R R28, SRZ ;  /* 0x00000000001c7805 */ /* 0x002fc6000001ff00 */
[----:B------:R2:W5:Y:S04]  /*9db0*/  @!P2 LD.E.128 R8, [R44.64] ;  /* 0x000000062c08a980 */ /* 0x000568000c101d00 */
[----:B------:R2:W5:Y:S02]  /*9dc0*/  @!P0 LD.E.128 R28, [R54.64] ;  /* 0x00000006361c8980 */ /* 0x000564000c101d00 */
.L_x_117:
[----:B------:R-:W-:Y:S05]  /*9dd0*/  BSYNC B0 ;  /* 0x0000000000007941 */ /* 0x000fea0003800000 */
.L_x_116:
[----:B--2--5:R-:W-:Y:S01]  /*9de0*/  IMAD.MOV.U32 R51, RZ, RZ, R8 ;  /* 0x000000ffff337224 */ /* 0x024fe200078e0008 */
[----:B------:R-:W-:Y:S01]  /*9df0*/  SHF.R.U64 R44, R8, 0x10, R9 ;  /* 0x00000010082c7819 */ /* 0x000fe20000001209 */
[----:B------:R-:W-:Y:S01]  /*9e00*/  IMAD R85, R85, -0x80, R46 ;  /* 0xffffff8055557824 */ /* 0x000fe200078e022e */
[--C-:B------:R-:W-:Y:S01]  /*9e10*/  SHF.R.U64 R48, R36, 0x10, R37.reuse ;  /* 0x0000001024307819 */ /* 0x100fe20000001225 */
[----:B------:R-:W-:Y:S01]  /*9e20*/  IMAD.MOV.U32 R68, RZ, RZ, R37 ;  /* 0x000000ffff447224 */ /* 0x000fe200078e0025 */
[----:B------:R-:W-:Y:S01]  /*9e30*/  PRMT R44, R51, 0x5410, R44 ;  /* 0x00005410332c7816 */ /* 0x000fe2000000002c */
[----:B------:R-:W-:Y:S01]  /*9e40*/  IMAD.MOV.U32 R67, RZ, RZ, R38 ;  /* 0x000000ffff437224 */ /* 0x000fe200078e0026 */
[----:B------:R-:W-:Y:S01]  /*9e50*/  IMNMX R51, R85, 0x80, PT ;  /* 0x0000008055337817 */ /* 0x000fe20003800200 */
[----:B------:R-:W-:Y:S01]  /*9e60*/  IMAD.MOV.U32 R61, RZ, RZ, R43 ;  /* 0x000000ffff3d7224 */ /* 0x000fe200078e002b */
[----:B------:R-:W-:Y:S01]  /*9e70*/  SHF.R.U32.HI R47, RZ, 0x10, R37 ;  /* 0x00000010ff2f7819 */ /* 0x000fe20000011625 */
[--C-:B------:R-:W-:Y:S01]  /*9e80*/  IMAD.MOV.U32 R65, RZ, RZ, R39.reuse ;  /* 0x000000ffff417224 */ /* 0x100fe200078e0027 */
[----:B------:R-:W-:Y:S01]  /*9e90*/  ISETP.GE.AND P0, PT, R24, R51, PT ;  /* 0x000000331800720c */ /* 0x000fe20003f06270 */
[----:B------:R-:W-:Y:S01]  /*9ea0*/  IMAD.MOV.U32 R64, RZ, RZ, R40 ;  /* 0x000000ffff407224 */ /* 0x000fe200078e0028 */
[----:B------:R-:W-:Y:S01]  /*9eb0*/  SHF.R.U64 R66, R38, 0x10, R39 ;  /* 0x0000001026427819 */ /* 0x000fe20000001227 */
[----:B------:R-:W-:Y:S01]  /*9ec0*/  IMAD.MOV.U32 R62, RZ, RZ, R42 ;  /* 0x000000ffff3e7224 */ /* 0x000fe200078e002a */
[----:B------:R-:W-:Y:S01]  /*9ed0*/  SHF.R.U64 R38, R42, 0x10, R43 ;  /* 0x000000102a267819 */ /* 0x000fe2000000122b */
[----:B------:R-:W-:Y:S01]  /*9ee0*/  IMAD.MOV.U32 R63, RZ, RZ, R41 ;  /* 0x000000ffff3f7224 */ /* 0x000fe200078e0029 */
[----:B------:R-:W-:Y:S01]  /*9ef0*/  SHF.R.U32.HI R37, RZ, 0x10, R43 ;  /* 0x00000010ff257819 */ /* 0x000fe2000001162b */
[----:B------:R-:W-:Y:S01]  /*9f00*/  IMAD.MOV.U32 R43, RZ, RZ, R9 ;  /* 0x000000ffff2b7224 */ /* 0x000fe200078e0009 */
[----:B------:R-:W-:Y:S01]  /*9f10*/  SHF.R.U32.HI R45, RZ, 0x10, R39 ;  /* 0x00000010ff2d7819 */ /* 0x000fe20000011627 */
[----:B------:R-:W-:Y:S01]  /*9f20*/  IMAD.MOV.U32 R69, RZ, RZ, R36 ;  /* 0x000000ffff457224 */ /* 0x000fe200078e0024 */
[----:B------:R-:W-:Y:S01]  /*9f30*/  SHF.R.U32.HI R8, RZ, 0x10, R9 ;  /* 0x00000010ff087819 */ /* 0x000fe20000011609 */
[----:B------:R-:W-:Y:S01]  /*9f40*/  IMAD.MOV.U32 R9, RZ, RZ, R10 ;  /* 0x000000ffff097224 */ /* 0x000fe200078e000a */
[----:B------:R-:W-:Y:S01]  /*9f50*/  SHF.R.U64 R40, R40, 0x10, R41 ;  /* 0x0000001028287819 */ /* 0x000fe20000001229 */
[----:B------:R-:W-:Y:S01]  /*9f60*/  IMAD.MOV.U32 R55, RZ, RZ, R35 ;  /* 0x000000ffff377224 */ /* 0x000fe200078e0023 */
[----:B------:R-:W-:Y:S01]  /*9f70*/  SHF.R.U32.HI R39, RZ, 0x10, R41 ;  /* 0x00000010ff277819 */ /* 0x000fe20000011629 */
[--C-:B------:R-:W-:Y:S01]  /*9f80*/  IMAD.MOV.U32 R41, RZ, RZ, R11.reuse ;  /* 0x000000ffff297224 */ /* 0x100fe200078e000b */
[--C-:B------:R-:W-:Y:S01]  /*9f90*/  SHF.R.U64 R42, R10, 0x10, R11.reuse ;  /* 0x000000100a2a7819 */ /* 0x100fe2000000120b */
[----:B------:R-:W-:Y:S01]  /*9fa0*/  IMAD.MOV.U32 R60, RZ, RZ, R32 ;  /* 0x000000ffff3c7224 */ /* 0x000fe200078e0020 */
[----:B------:R-:W-:Y:S01]  /*9fb0*/  SHF.R.U32.HI R10, RZ, 0x10, R11 ;  /* 0x00000010ff0a7819 */ /* 0x000fe2000001160b */
[----:B------:R-:W-:Y:S01]  /*9fc0*/  IMAD.MOV.U32 R11, RZ, RZ, R12 ;  /* 0x000000ffff0b7224 */ /* 0x000fe200078e000c */
[--C-:B------:R-:W-:Y:S01]  /*9fd0*/  SHF.R.U64 R56, R34, 0x10, R35.reuse ;  /* 0x0000001022387819 */ /* 0x100fe20000001223 */
[----:B------:R-:W-:Y:S01]  /*9fe0*/  IMAD.MOV.U32 R57, RZ, RZ, R34 ;  /* 0x000000ffff397224 */ /* 0x000fe200078e0022 */
[----:B------:R-:W-:Y:S01]  /*9ff0*/  SHF.R.U32.HI R54, RZ, 0x10, R35 ;  /* 0x00000010ff367819 */ /* 0x000fe20000011623 */
[--C-:B------:R-:W-:Y:S01]  /*a000*/  IMAD.MOV.U32 R35, RZ, RZ, R13.reuse ;  /* 0x000000ffff237224 */ /* 0x100fe200078e000d */
[----:B------:R-:W-:Y:S01]  /*a010*/  SHF.R.U64 R36, R12, 0x10, R13 ;  /* 0x000000100c247819 */ /* 0x000fe2000000120d */
        /* <DEDUP_REMOVED lines=11> */
[----:B------:R-:W-:Y:S01]  /*a0d0*/  SHF.R.U64 R28, R28, 0x10, R29 ;  /* 0x000000101c1c7819 */ /* 0x000fe2000000121d */
[----:B------:R-:W-:Y:S01]  /*a0e0*/  IMAD.MOV.U32 R25, RZ, RZ, R31 ;  /* 0x000000ffff197224 */ /* 0x000fe200078e001f */
[----:B------:R-:W-:Y:S01]  /*a0f0*/  SHF.R.U32.HI R50, RZ, 0x10, R29 ;  /* 0x00000010ff327819 */ /* 0x000fe2000001161d */
[----:B------:R-:W-:-:S04]  /*a100*/  DEPBAR.LE SB0, 0x1 ;  /* 0x000080400000791a */ /* 0x000fc80000000000 */
[--C-:B------:R-:W-:Y:S01]  /*a110*/  SHF.R.U64 R26, R30, 0x10, R31.reuse ;  /* 0x000000101e1a7819 */ /* 0x100fe2000000121f */
[----:B------:R-:W-:Y:S01]  /*a120*/  BSSY B1, `(.L_x_118) ;  /* 0x0000151000017945 */ /* 0x000fe20003800000 */
[----:B------:R-:W-:Y:S02]  /*a130*/  SHF.R.U32.HI R52, RZ, 0x10, R31 ;  /* 0x00000010ff347819 */ /* 0x000fe4000001161f */
        /* <DEDUP_REMOVED lines=22> */
[----:B------:R-:W-:Y:S01]  /*a2a0*/  PRMT R25, R25, 0x5410, R52 ;  /* 0x0000541019197816 */ /* 0x000fe20000000034 */
[----:B------:R-:W-:Y:S06]  /*a2b0*/  BAR.SYNC.DEFER_BLOCKING 0x0 ;  /* 0x0000000000007b1d */ /* 0x000fec0000010000 */
[----:B------:R-:W-:Y:S05]  /*a2c0*/  @P0 BRA `(.L_x_119) ;  /* 0x0000136000000947 */ /* 0x000fea0003800000 */
[----:B------:R-:W-:Y:S01]  /*a2d0*/  ISETP.GE.AND P0, PT, R23, c[0x0][0x27c], PT ;  /* 0x00009f0017007a0c */ /* 0x000fe20003f06270 */
[----:B------:R-:W-:-:S12]  /*a2e0*/  BSSY B0, `(.L_x_120) ;  /* 0x0000060000007945 */ /* 0x000fd80003800000 */
[----:B------:R-:W-:Y:S05]  /*a2f0*/  @P0 BRA `(.L_x_121) ;  /* 0x000005e000000947 */ /* 0x000fea0003800000 */
[----:B------:R-:W-:Y:S01]  /*a300*/  IMAD.MOV.U32 R14, RZ, RZ, c[0x0][0x27c] ;  /* 0x00009f00ff0e7624 */ /* 0x000fe200078e00ff */
[----:B------:R-:W-:Y:S01]  /*a310*/  SHF.L.U32 R10, R21, 0x9, RZ ;  /* 0x00000009150a7819 */ /* 0x000fe200000006ff */
[----:B------:R-:W-:Y:S01]  /*a320*/  IMAD.SHL.U32 R12, R24, 0x40, RZ ;  /* 0x00000040180c7824 */ /* 0x000fe200078e00ff */
[----:B------:R-:W-:Y:S01]  /*a330*/  LOP3.LUT R59, R46, 0xffff0000, RZ, 0xc0, !PT ;  /* 0xffff00002e3b7812 */ /* 0x000fe200078ec0ff */
[----:B------:R-:W-:Y:S01]  /*a340*/  IMAD.U32 R58, R42, 0x10000, RZ ;  /* 0x000100002a3a7824 */ /* 0x000fe200078e00ff */
[----:B------:R-:W-:Y:S01]  /*a350*/  LEA.HI R14, R14, R49, RZ, 0x1d ;  /* 0x000000310e0e7211 */ /* 0x000fe200078fe8ff */
[----:B------:R-:W-:Y:S01]  /*a360*/  IMAD.U32 R60, R46, 0x10000, RZ ;  /* 0x000100002e3c7824 */ /* 0x000fe200078e00ff */
[----:B------:R-:W-:Y:S01]  /*a370*/  LOP3.LUT R12, R12, 0x1c0, RZ, 0xc0, !PT ;  /* 0x000001c00c0c7812 */ /* 0x000fe200078ec0ff */
[----:B------:R-:W-:Y:S01]  /*a380*/  IMAD.U32 R68, R44, 0x10000, RZ ;  /* 0x000100002c447824 */ /* 0x000fe200078e00ff */
[----:B------:R-:W-:Y:S01]  /*a390*/  SHF.R.S32.HI R9, RZ, 0x1f, R14 ;  /* 0x0000001fff097819 */ /* 0x000fe2000001140e */
[----:B------:R-:W-:Y:S01]  /*a3a0*/  IMAD.SHL.U32 R8, R14, 0x8, RZ ;  /* 0x000000080e087824 */ /* 0x000fe200078e00ff */
[----:B------:R-:W-:Y:S01]  /*a3b0*/  SHF.R.U32.HI R11, RZ, 0x3, R12 ;  /* 0x00000003ff0b7819 */ /* 0x000fe2000001160c */
[----:B------:R-:W-:Y:S01]  /*a3c0*/  IMAD.U32 R63, R47, 0x10000, RZ ;  /* 0x000100002f3f7824 */ /* 0x000fe200078e00ff */
[----:B------:R-:W-:-:S02]  /*a3d0*/  LEA.HI R9, R9, R14, RZ, 0x3 ;  /* 0x0000000e09097211 */ /* 0x000fc400078f18ff */
[C---:B------:R-:W-:Y:S02]  /*a3e0*/  LOP3.LUT R8, R12.reuse, 0x38, R8, 0xf8, !PT ;  /* 0x000000380c087812 */ /* 0x040fe400078ef808 */
[----:B------:R-:W-:Y:S02]  /*a3f0*/  SHF.L.U32 R9, R9, 0xa, RZ ;  /* 0x0000000a09097819 */ /* 0x000fe400000006ff */
[----:B------:R-:W-:Y:S02]  /*a400*/  LOP3.LUT R52, R12, 0x38, R23, 0xf8, !PT ;  /* 0x000000380c347812 */ /* 0x000fe400078ef817 */
[----:B------:R-:W-:Y:S02]  /*a410*/  LOP3.LUT R8, R8, R11, RZ, 0x3c, !PT ;  /* 0x0000000b08087212 */ /* 0x000fe400078e3cff */
[----:B------:R-:W-:Y:S02]  /*a420*/  LOP3.LUT R9, R9, 0x7fffe000, RZ, 0xc0, !PT ;  /* 0x7fffe00009097812 */ /* 0x000fe400078ec0ff */
[----:B------:R-:W-:-:S02]  /*a430*/  LOP3.LUT R52, R10, R52, R11, 0xf6, !PT ;  /* 0x000000340a347212 */ /* 0x000fc400078ef60b */
[----:B------:R-:W-:Y:S02]  /*a440*/  IADD3 R8, R8, R9, R10 ;  /* 0x0000000908087210 */ /* 0x000fe40007ffe00a */
[----:B------:R-:W-:Y:S01]  /*a450*/  SHF.L.U32 R70, R48, 0x10, RZ ;  /* 0x0000001030467819 */ /* 0x000fe200000006ff */
[----:B------:R-:W-:Y:S01]  /*a460*/  IMAD.SHL.U32 R52, R52, 0x2, RZ ;  /* 0x0000000234347824 */ /* 0x000fe200078e00ff */
[----:B------:R-:W-:Y:S02]  /*a470*/  SHF.L.U32 R50, R8, 0x1, RZ ;  /* 0x0000000108327819 */ /* 0x000fe400000006ff */
[----:B------:R-:W-:Y:S02]  /*a480*/  LOP3.LUT R67, R47, 0xffff0000, RZ, 0xc0, !PT ;  /* 0xffff00002f437812 */ /* 0x000fe400078ec0ff */
[----:B------:R-:W1:Y:S04]  /*a490*/  LDS.128 R12, [R52+0xc100] ;  /* 0x00c10000340c7984 */ /* 0x000e680000000c00 */
[----:B------:R-:W2:Y:S01]  /*a4a0*/  LDS.128 R8, [R50+0xc100] ;  /* 0x00c1000032087984 */ /* 0x000ea20000000c00 */
[C---:B-1----:R-:W-:Y:S01]  /*a4b0*/  IMAD.U32 R53, R12.reuse, 0x10000, RZ ;  /* 0x000100000c357824 */ /* 0x042fe200078e00ff */
[----:B------:R-:W-:Y:S01]  /*a4c0*/  LOP3.LUT R54, R12, 0xffff0000, RZ, 0xc0, !PT ;  /* 0xffff00000c367812 */ /* 0x000fe200078ec0ff */
[----:B------:R-:W-:Y:S01]  /*a4d0*/  IMAD.U32 R57, R14, 0x10000, RZ ;  /* 0x000100000e397824 */ /* 0x000fe200078e00ff */
[----:B------:R-:W-:-:S02]  /*a4e0*/  SHF.L.U32 R56, R13, 0x10, RZ ;  /* 0x000000100d387819 */ /* 0x000fc400000006ff */
[----:B------:R-:W-:Y:S02]  /*a4f0*/  LOP3.LUT R12, R13, 0xffff0000, RZ, 0xc0, !PT ;  /* 0xffff00000d0c7812 */ /* 0x000fe400078ec0ff */
[----:B------:R-:W-:Y:S02]  /*a500*/  LOP3.LUT R55, R14, 0xffff0000, RZ, 0xc0, !PT ;  /* 0xffff00000e377812 */ /* 0x000fe400078ec0ff */
[----:B--2---:R-:W-:Y:S02]  /*a510*/  SHF.L.U32 R61, R10, 0x10, RZ ;  /* 0x000000100a3d7819 */ /* 0x004fe400000006ff */
[C---:B------:R-:W-:Y:S02]  /*a520*/  SHF.L.U32 R13, R15.reuse, 0x10, RZ ;  /* 0x000000100f0d7819 */ /* 0x040fe400000006ff */
[----:B------:R-:W-:Y:S01]  /*a530*/  LOP3.LUT R14, R15, 0xffff0000, RZ, 0xc0, !PT ;  /* 0xffff00000f0e7812 */ /* 0x000fe200078ec0ff */
[C---:B------:R-:W-:Y:S01]  /*a540*/  IMAD.U32 R15, R8.reuse, 0x10000, RZ ;  /* 0x00010000080f7824 */ /* 0x040fe200078e00ff */
[----:B------:R-:W-:Y:S01]  /*a550*/  LOP3.LUT R65, R8, 0xffff0000, RZ, 0xc0, !PT ;  /* 0xffff000008417812 */ /* 0x000fe200078ec0ff */
[----:B------:R-:W-:Y:S01]  /*a560*/  FMUL.FTZ R62, R61, R58 ;  /* 0x0000003a3d3e7220 */ /* 0x000fe20000410000 */
[----:B------:R-:W-:Y:S01]  /*a570*/  SHF.L.U32 R8, R9, 0x10, RZ ;  /* 0x0000001009087819 */ /* 0x000fe200000006ff */
[-C--:B------:R-:W-:Y:S01]  /*a580*/  FMUL.FTZ R61, R61, R60.reuse ;  /* 0x0000003c3d3d7220 */ /* 0x080fe20000410000 */
[----:B------:R-:W-:Y:S01]  /*a590*/  LOP3.LUT R64, R9, 0xffff0000, RZ, 0xc0, !PT ;  /* 0xffff000009407812 */ /* 0x000fe200078ec0ff */
[----:B------:R-:W-:Y:S01]  /*a5a0*/  FFMA.FTZ R62, R57, R60, -R62 ;  /* 0x0000003c393e7223 */ /* 0x000fe2000001083e */
[----:B------:R-:W-:Y:S01]  /*a5b0*/  SHF.L.U32 R9, R11, 0x10, RZ ;  /* 0x000000100b097819 */ /* 0x000fe200000006ff */
[----:B------:R-:W-:Y:S01]  /*a5c0*/  FFMA.FTZ R57, R57, R58, R61 ;  /* 0x0000003a39397223 */ /* 0x000fe2000001003d */
[----:B------:R-:W-:-:S02]  /*a5d0*/  LOP3.LUT R66, R11, 0xffff0000, RZ, 0xc0, !PT ;  /* 0xffff00000b427812 */ /* 0x000fc400078ec0ff */
[----:B------:R-:W-:Y:S02]  /*a5e0*/  LOP3.LUT R10, R10, 0xffff0000, RZ, 0xc0, !PT ;  /* 0xffff00000a0a7812 */ /* 0x000fe400078ec0ff */
[----:B------:R-:W-:Y:S02]  /*a5f0*/  LOP3.LUT R11, R42, 0xffff0000, RZ, 0xc0, !PT ;  /* 0xffff00002a0b7812 */ /* 0x000fe400078ec0ff */
[----:B------:R-:W-:-:S03]  /*a600*/  LOP3.LUT R58, R44, 0xffff0000, RZ, 0xc0, !PT ;  /* 0xffff00002c3a7812 */ /* 0x000fc600078ec0ff */
[C---:B------:R-:W-:Y:S02]  /*a610*/  FMUL.FTZ R60, R10.reuse, R11 ;  /* 0x0000000b0a3c7220 */ /* 0x040fe40000410000 */
[-C--:B------:R-:W-:Y:S02]  /*a620*/  FMUL.FTZ R10, R10, R59.reuse ;  /* 0x0000003b0a0a7220 */ /* 0x080fe40000410000 */
[----:B------:R-:W-:Y:S02]  /*a630*/  FFMA.FTZ R59, R55, R59, -R60 ;  /* 0x0000003b373b7223 */ /* 0x000fe4000001083c */
[C---:B------:R-:W-:Y:S02]  /*a640*/  FMUL.FTZ R60, R15.reuse, R68 ;  /* 0x000000440f3c7220 */ /* 0x040fe40000410000 */
[-C--:B------:R-:W-:Y:S02]  /*a650*/  FMUL.FTZ R15, R15, R70.reuse ;  /* 0x000000460f0f7220 */ /* 0x080fe40000410000 */
[----:B------:R-:W-:Y:S01]  /*a660*/  FFMA.FTZ R10, R55, R11, R10 ;  /* 0x0000000b370a7223 */ /* 0x000fe2000001000a */
[----:B------:R-:W-:Y:S01]  /*a670*/  LOP3.LUT R55, R48, 0xffff0000, RZ, 0xc0, !PT ;  /* 0xffff000030377812 */ /* 0x000fe200078ec0ff */
[----:B------:R-:W-:Y:S01]  /*a680*/  FFMA.FTZ R60, R53, R70, -R60 ;  /* 0x00000046353c7223 */ /* 0x000fe2000001083c */
[----:B------:R-:W-:Y:S01]  /*a690*/  SHF.L.U32 R11, R43, 0x10, RZ ;  /* 0x000000102b0b7819 */ /* 0x000fe200000006ff */
[----:B------:R-:W-:Y:S01]  /*a6a0*/  FFMA.FTZ R53, R53, R68, R15 ;  /* 0x0000004435357223 */ /* 0x000fe2000001000f */
[----:B------:R-:W-:Y:S01]  /*a6b0*/  SHF.L.U32 R70, R45, 0x10, RZ ;  /* 0x000000102d467819 */ /* 0x000fe200000006ff */
[C---:B------:R-:W-:Y:S01]  /*a6c0*/  FMUL.FTZ R15, R65.reuse, R58 ;  /* 0x0000003a410f7220 */ /* 0x040fe20000410000 */
[----:B------:R-:W-:Y:S01]  /*a6d0*/  F2FP.BF16.PACK_AB R10, R10, R57 ;  /* 0x000000390a0a723e */ /* 0x000fe200000010ff */
[----:B------:R-:W-:-:S02]  /*a6e0*/  FMUL.FTZ R65, R65, R55 ;  /* 0x0000003741417220 */ /* 0x000fc40000410000 */
[----:B------:R-:W-:Y:S02]  /*a6f0*/  FFMA.FTZ R55, R54, R55, -R15 ;  /* 0x0000003736377223 */ /* 0x000fe4000001080f */
[C---:B------:R-:W-:Y:S02]  /*a700*/  FMUL.FTZ R61, R8.reuse, R11 ;  /* 0x0000000b083d7220 */ /* 0x040fe40000410000 */
[-C--:B------:R-:W-:Y:S02]  /*a710*/  FMUL.FTZ R15, R8, R63.reuse ;  /* 0x0000003f080f7220 */ /* 0x080fe40000410000 */
[C---:B------:R-:W-:Y:S02]  /*a720*/  IMAD.U32 R68, R41.reuse, 0x10000, RZ ;  /* 0x0001000029447824 */ /* 0x040fe400078e00ff */
[----:B------:R-:W-:Y:S02]  /*a730*/  FFMA.FTZ R8, R54, R58, R65 ;  /* 0x0000003a36087223 */ /* 0x000fe40000010041 */
[C---:B------:R-:W-:Y:S01]  /*a740*/  FFMA.FTZ R58, R56.reuse, R63, -R61 ;  /* 0x0000003f383a7223 */ /* 0x040fe2000001083d */
[----:B------:R-:W-:Y:S01]  /*a750*/  LOP3.LUT R61, R41, 0xffff0000, RZ, 0xc0, !PT ;  /* 0xffff0000293d7812 */ /* 0x000fe200078ec0ff */
[----:B------:R-:W-:Y:S01]  /*a760*/  FFMA.FTZ R56, R56, R11, R15 ;  /* 0x0000000b38387223 */ /* 0x000fe2000001000f */
[----:B------:R-:W-:Y:S01]  /*a770*/  LOP3.LUT R15, R45, 0xffff0000, RZ, 0xc0, !PT ;  /* 0xffff00002d0f7812 */ /* 0x000fe200078ec0ff */
[C---:B------:R-:W-:Y:S01]  /*a780*/  FMUL.FTZ R54, R9.reuse, R68 ;  /* 0x0000004409367220 */ /* 0x040fe20000410000 */
[----:B------:R-:W-:Y:S01]  /*a790*/  F2FP.BF16.PACK_AB R8, R8, R53 ;  /* 0x000000350808723e */ /* 0x000fe200000010ff */
[-C--:B------:R-:W-:Y:S01]  /*a7a0*/  FMUL.FTZ R11, R9, R70.reuse ;  /* 0x00000046090b7220 */ /* 0x080fe20000410000 */
[----:B------:R-:W-:Y:S01]  /*a7b0*/  LOP3.LUT R9, R43, 0xffff0000, RZ, 0xc0, !PT ;  /* 0xffff00002b097812 */ /* 0x000fe200078ec0ff */
[----:B------:R-:W-:-:S02]  /*a7c0*/  FFMA.FTZ R54, R13, R70, -R54 ;  /* 0x000000460d367223 */ /* 0x000fc40000010836 */
[----:B------:R-:W-:Y:S02]  /*a7d0*/  FFMA.FTZ R11, R13, R68, R11 ;  /* 0x000000440d0b7223 */ /* 0x000fe4000001000b */
[C---:B------:R-:W-:Y:S02]  /*a7e0*/  FMUL.FTZ R13, R64.reuse, R9 ;  /* 0x00000009400d7220 */ /* 0x040fe40000410000 */
[----:B------:R-:W-:Y:S02]  /*a7f0*/  FMUL.FTZ R65, R64, R67 ;  /* 0x0000004340417220 */ /* 0x000fe40000410000 */
[C---:B------:R-:W-:Y:S02]  /*a800*/  FMUL.FTZ R64, R66.reuse, R61 ;  /* 0x0000003d42407220 */ /* 0x040fe40000410000 */
[----:B------:R-:W-:Y:S02]  /*a810*/  FMUL.FTZ R63, R66, R15 ;  /* 0x0000000f423f7220 */ /* 0x000fe40000410000 */
[----:B------:R-:W-:-:S02]  /*a820*/  FFMA.FTZ R13, R12, R67, -R13 ;  /* 0x000000430c0d7223 */ /* 0x000fc4000001080d */
[----:B------:R-:W-:Y:S02]  /*a830*/  FFMA.FTZ R15, R14, R15, -R64 ;  /* 0x0000000f0e0f7223 */ /* 0x000fe40000010840 */
[----:B------:R-:W-:Y:S01]  /*a840*/  FFMA.FTZ R9, R12, R9, R65 ;  /* 0x000000090c097223 */ /* 0x000fe20000010041 */
[----:B------:R-:W-:Y:S01]  /*a850*/  F2FP.BF16.PACK_AB R12, R55, R60 ;  /* 0x0000003c370c723e */ /* 0x000fe200000010ff */
[----:B------:R-:W-:Y:S01]  /*a860*/  FFMA.FTZ R64, R14, R61, R63 ;  /* 0x0000003d0e407223 */ /* 0x000fe2000001003f */
[----:B------:R-:W-:Y:S02]  /*a870*/  F2FP.BF16.PACK_AB R14, R59, R62 ;  /* 0x0000003e3b0e723e */ /* 0x000fe400000010ff */
[----:B------:R-:W-:Y:S02]  /*a880*/  F2FP.BF16.PACK_AB R13, R13, R58 ;  /* 0x0000003a0d0d723e */ /* 0x000fe400000010ff */
[----:B------:R-:W-:Y:S02]  /*a890*/  F2FP.BF16.PACK_AB R15, R15, R54 ;  /* 0x000000360f0f723e */ /* 0x000fe400000010ff */
[----:B------:R-:W-:-:S02]  /*a8a0*/  F2FP.BF16.PACK_AB R9, R9, R56 ;  /* 0x000000380909723e */ /* 0x000fc400000010ff */
[----:B------:R-:W-:Y:S01]  /*a8b0*/  F2FP.BF16.PACK_AB R11, R64, R11 ;  /* 0x0000000b400b723e */ /* 0x000fe200000010ff */
[----:B------:R1:W-:Y:S04]  /*a8c0*/  STS.128 [R52+0xc100], R12 ;  /* 0x00c1000c34007388 */ /* 0x0003e80000000c00 */
[----:B------:R1:W-:Y:S02]  /*a8d0*/  STS.128 [R50+0xc100], R8 ;  /* 0x00c1000832007388 */ /* 0x0003e40000000c00 */
.L_x_121:
[----:B------:R-:W-:Y:S05]  /*a8e0*/  BSYNC B0 ;  /* 0x0000000000007941 */ /* 0x000fea0003800000 */
.L_x_120:
[----:B-1----:R-:W-:Y:S01]  /*a8f0*/  IADD3 R12, R23, 0x20, RZ ;  /* 0x00000020170c7810 */ /* 0x002fe20007ffe0ff */
[----:B------:R-:W-:Y:S03]  /*a900*/  BSSY B0, `(.L_x_122) ;  /* 0x0000069000007945 */ /* 0x000fe60003800000 */
[----:B------:R-:W-:-:S13]  /*a910*/  ISETP.GE.AND P0, PT, R12, c[0x0][0x27c], PT ;  /* 0x00009f000c007a0c */ /* 0x000fda0003f06270 */
[----:B------:R-:W-:Y:S05]  /*a920*/  @P0 BRA `(.L_x_123) ;  /* 0x0000066000000947 */ /* 0x000fea0003800000 */
[----:B------:R-:W-:Y:S01]  /*a930*/  SHF.R.S32.HI R11, RZ, 0x1f, R12 ;  /* 0x0000001fff0b7819 */ /* 0x000fe2000001140c */
[----:B------:R-:W-:Y:S01]  /*a940*/  IMAD.MOV.U32 R8, RZ, RZ, c[0x0][0x27c] ;  /* 0x00009f00ff087624 */ /* 0x000fe200078e00ff */
[----:B------:R-:W-:Y:S01]  /*a950*/  SHF.L.U32 R58, R40, 0x10, RZ ;  /* 0x00000010283a7819 */ /* 0x000fe200000006ff */
[----:B------:R-:W-:Y:S01]  /*a960*/  IMAD.SHL.U32 R9, R24, 0x40, RZ ;  /* 0x0000004018097824 */ /* 0x000fe200078e00ff */
[CC--:B------:R-:W-:Y:S01]  /*a970*/  LEA.HI R10, R11.reuse, R12.reuse, RZ, 0x3 ;  /* 0x0000000c0b0a7211 */ /* 0x0c0fe200078f18ff */
[----:B------:R-:W-:Y:S01]  /*a980*/  IMAD.U32 R60, R36, 0x10000, RZ ;  /* 0x00010000243c7824 */ /* 0x000fe200078e00ff */
[----:B------:R-:W-:Y:S01]  /*a990*/  LEA.HI R11, R11, R12, RZ, 0x6 ;  /* 0x0000000c0b0b7211 */ /* 0x000fe200078f30ff */
[----:B------:R-:W-:Y:S01]  /*a9a0*/  IMAD.U32 R68, R33, 0x10000, RZ ;  /* 0x0001000021447824 */ /* 0x000fe200078e00ff */
[----:B------:R-:W-:Y:S02]  /*a9b0*/  SHF.R.S32.HI R13, RZ, 0x3, R10 ;  /* 0x00000003ff0d7819 */ /* 0x000fe4000001140a */
[----:B------:R-:W-:-:S02]  /*a9c0*/  LOP3.LUT R9, R9, 0x1c0, RZ, 0xc0, !PT ;  /* 0x000001c009097812 */ /* 0x000fc400078ec0ff */
[----:B------:R-:W-:Y:S02]  /*a9d0*/  LEA.HI R8, R8, R13, RZ, 0x1d ;  /* 0x0000000d08087211 */ /* 0x000fe400078fe8ff */
[----:B------:R-:W-:Y:S02]  /*a9e0*/  SHF.L.U32 R11, R11, 0x7, RZ ;  /* 0x000000070b0b7819 */ /* 0x000fe400000006ff */
[----:B------:R-:W-:Y:S02]  /*a9f0*/  SHF.R.S32.HI R13, RZ, 0x1f, R8 ;  /* 0x0000001fff0d7819 */ /* 0x000fe40000011408 */
[----:B------:R-:W-:Y:S02]  /*aa00*/  LOP3.LUT R15, R9, 0x38, R10, 0xf8, !PT ;  /* 0x00000038090f7812 */ /* 0x000fe400078ef80a */
[----:B------:R-:W-:Y:S01]  /*aa10*/  LEA.HI R13, R13, R8, RZ, 0x3 ;  /* 0x000000080d0d7211 */ /* 0x000fe200078f18ff */
[----:B------:R-:W-:Y:S01]  /*aa20*/  IMAD.SHL.U32 R8, R8, 0x8, RZ ;  /* 0x0000000808087824 */ /* 0x000fe200078e00ff */
[----:B------:R-:W-:-:S02]  /*aa30*/  SHF.R.U32.HI R10, RZ, 0x3, R9 ;  /* 0x00000003ff0a7819 */ /* 0x000fc40000011609 */
[----:B------:R-:W-:Y:S02]  /*aa40*/  SHF.L.U32 R13, R13, 0xa, RZ ;  /* 0x0000000a0d0d7819 */ /* 0x000fe400000006ff */
[----:B------:R-:W-:Y:S02]  /*aa50*/  LOP3.LUT R9, R9, 0x38, R8, 0xf8, !PT ;  /* 0x0000003809097812 */ /* 0x000fe400078ef808 */
[----:B------:R-:W-:Y:S02]  /*aa60*/  LOP3.LUT R12, R11, 0x7fffe000, RZ, 0xc0, !PT ;  /* 0x7fffe0000b0c7812 */ /* 0x000fe400078ec0ff */
[----:B------:R-:W-:Y:S02]  /*aa70*/  LOP3.LUT R8, R13, 0x7fffe000, RZ, 0xc0, !PT ;  /* 0x7fffe0000d087812 */ /* 0x000fe400078ec0ff */
[-C--:B------:R-:W-:Y:S01]  /*aa80*/  LOP3.LUT R15, R15, R10.reuse, RZ, 0x3c, !PT ;  /* 0x0000000a0f0f7212 */ /* 0x080fe200078e3cff */
[----:B------:R-:W-:Y:S01]  /*aa90*/  IMAD R12, R21, 0x200, R12 ;  /* 0x00000200150c7824 */ /* 0x000fe200078e020c */
[----:B------:R-:W-:-:S02]  /*aaa0*/  LOP3.LUT R9, R9, R10, RZ, 0x3c, !PT ;  /* 0x0000000a09097212 */ /* 0x000fc400078e3cff */
[----:B------:R-:W-:Y:S01]  /*aab0*/  LEA R8, R21, R8, 0x9 ;  /* 0x0000000815087211 */ /* 0x000fe200078e48ff */
[----:B------:R-:W-:Y:S01]  /*aac0*/  IMAD.IADD R12, R12, 0x1, R15 ;  /* 0x000000010c0c7824 */ /* 0x000fe200078e020f */
[----:B------:R-:W-:Y:S02]  /*aad0*/  LOP3.LUT R59, R40, 0xffff0000, RZ, 0xc0, !PT ;  /* 0xffff0000283b7812 */ /* 0x000fe400078ec0ff */
[----:B------:R-:W-:Y:S01]  /*aae0*/  SHF.L.U32 R70, R37, 0x10, RZ ;  /* 0x0000001025467819 */ /* 0x000fe200000006ff */
[----:B------:R-:W-:Y:S01]  /*aaf0*/  IMAD.IADD R50, R8, 0x1, R9 ;  /* 0x0000000108327824 */ /* 0x000fe200078e0209 */
[----:B------:R-:W-:Y:S01]  /*ab00*/  LOP3.LUT R67, R39, 0xffff0000, RZ, 0xc0, !PT ;  /* 0xffff000027437812 */ /* 0x000fe200078ec0ff */
[----:B------:R-:W-:Y:S02]  /*ab10*/  IMAD.SHL.U32 R52, R12, 0x2, RZ ;  /* 0x000000020c347824 */ /* 0x000fe400078e00ff */
[----:B------:R-:W-:-:S03]  /*ab20*/  IMAD.SHL.U32 R50, R50, 0x2, RZ ;  /* 0x0000000232327824 */ /* 0x000fc600078e00ff */
[----:B------:R-:W1:Y:S04]  /*ab30*/  LDS.128 R12, [R52+0xc100] ;  /* 0x00c10000340c7984 */ /* 0x000e680000000c00 */
[----:B------:R-:W2:Y:S01]  /*ab40*/  LDS.128 R8, [R50+0xc100] ;  /* 0x00c1000032087984 */ /* 0x000ea20000000c00 */
[C---:B-1----:R-:W-:Y:S01]  /*ab50*/  SHF.L.U32 R53, R12.reuse, 0x10, RZ ;  /* 0x000000100c357819 */ /* 0x042fe200000006ff */
[C---:B------:R-:W-:Y:S01]  /*ab60*/  IMAD.U32 R56, R13.reuse, 0x10000, RZ ;  /* 0x000100000d387824 */ /* 0x040fe200078e00ff */
[----:B------:R-:W-:Y:S01]  /*ab70*/  LOP3.LUT R57, R12, 0xffff0000, RZ, 0xc0, !PT ;  /* 0xffff00000c397812 */ /* 0x000fe200078ec0ff */
[----:B------:R-:W-:Y:S01]  /*ab80*/  IMAD.U32 R55, R14, 0x10000, RZ ;  /* 0x000100000e377824 */ /* 0x000fe200078e00ff */
[----:B------:R-:W-:Y:S01]  /*ab90*/  LOP3.LUT R12, R13, 0xffff0000, RZ, 0xc0, !PT ;  /* 0xffff00000d0c7812 */ /* 0x000fe200078ec0ff */
[----:B--2---:R-:W-:Y:S01]  /*aba0*/  IMAD.U32 R65, R8, 0x10000, RZ ;  /* 0x0001000008417824 */ /* 0x004fe200078e00ff */
[----:B------:R-:W-:Y:S01]  /*abb0*/  LOP3.LUT R54, R14, 0xffff0000, RZ, 0xc0, !PT ;  /* 0xffff00000e367812 */ /* 0x000fe200078ec0ff */
[----:B------:R-:W-:Y:S01]  /*abc0*/  IMAD.U32 R61, R10, 0x10000, RZ ;  /* 0x000100000a3d7824 */ /* 0x000fe200078e00ff */
[----:B------:R-:W-:Y:S01]  /*abd0*/  SHF.L.U32 R13, R15, 0x10, RZ ;  /* 0x000000100f0d7819 */ /* 0x000fe200000006ff */
[----:B------:R-:W-:Y:S01]  /*abe0*/  FMUL.FTZ R62, R65, R60 ;  /* 0x0000003c413e7220 */ /* 0x000fe20000410000 */
[----:B------:R-:W-:Y:S01]  /*abf0*/  LOP3.LUT R14, R15, 0xffff0000, RZ, 0xc0, !PT ;  /* 0xffff00000f0e7812 */ /* 0x000fe200078ec0ff */
[-C--:B------:R-:W-:Y:S01]  /*ac00*/  FMUL.FTZ R65, R65, R58.reuse ;  /* 0x0000003a41417220 */ /* 0x080fe20000410000 */
[----:B------:R-:W-:Y:S01]  /*ac10*/  SHF.L.U32 R15, R9, 0x10, RZ ;  /* 0x00000010090f7819 */ /* 0x000fe200000006ff */
[----:B------:R-:W-:Y:S01]  /*ac20*/  FFMA.FTZ R62, R53, R58, -R62 ;  /* 0x0000003a353e7223 */ /* 0x000fe2000001083e */
[----:B------:R-:W-:Y:S01]  /*ac30*/  LOP3.LUT R64, R9, 0xffff0000, RZ, 0xc0, !PT ;  /* 0xffff000009407812 */ /* 0x000fe200078ec0ff */
[----:B------:R-:W-:Y:S01]  /*ac40*/  FFMA.FTZ R53, R53, R60, R65 ;  /* 0x0000003c35357223 */ /* 0x000fe20000010041 */
[C---:B------:R-:W-:Y:S01]  /*ac50*/  SHF.L.U32 R9, R11.reuse, 0x10, RZ ;  /* 0x000000100b097819 */ /* 0x040fe200000006ff */
[----:B------:R-:W-:Y:S01]  /*ac60*/  IMAD.U32 R58, R34, 0x10000, RZ ;  /* 0x00010000223a7824 */ /* 0x000fe200078e00ff */
[----:B------:R-:W-:-:S02]  /*ac70*/  LOP3.LUT R66, R11, 0xffff0000, RZ, 0xc0, !PT ;  /* 0xffff00000b427812 */ /* 0x000fc400078ec0ff */
[----:B------:R-:W-:Y:S01]  /*ac80*/  LOP3.LUT R8, R8, 0xffff0000, RZ, 0xc0, !PT ;  /* 0xffff000008087812 */ /* 0x000fe200078ec0ff */
[----:B------:R-:W-:Y:S01]  /*ac90*/  FMUL.FTZ R65, R61, R58 ;  /* 0x0000003a3d417220 */ /* 0x000fe20000410000 */
[----:B------:R-:W-:Y:S02]  /*aca0*/  LOP3.LUT R11, R36, 0xffff0000, RZ, 0xc0, !PT ;  /* 0xffff0000240b7812 */ /* 0x000fe400078ec0ff */
[----:B------:R-:W-:Y:S02]  /*acb0*/  LOP3.LUT R63, R10, 0xffff0000, RZ, 0xc0, !PT ;  /* 0xffff00000a3f7812 */ /* 0x000fe400078ec0ff */
[----:B------:R-:W-:Y:S01]  /*acc0*/  SHF.L.U32 R60, R38, 0x10, RZ ;  /* 0x00000010263c7819 */ /* 0x000fe200000006ff */
[C---:B------:R-:W-:Y:S02]  /*acd0*/  FMUL.FTZ R10, R8.reuse, R11 ;  /* 0x0000000b080a7220 */ /* 0x040fe40000410000 */
[-C--:B------:R-:W-:Y:S02]  /*ace0*/  FMUL.FTZ R8, R8, R59.reuse ;  /* 0x0000003b08087220 */ /* 0x080fe40000410000 */
[----:B------:R-:W-:Y:S01]  /*acf0*/  FFMA.FTZ R59, R57, R59, -R10 ;  /* 0x0000003b393b7223 */ /* 0x000fe2000001080a */
[----:B------:R-:W-:Y:S01]  /*ad00*/  LOP3.LUT R10, R34, 0xffff0000, RZ, 0xc0, !PT ;  /* 0xffff0000220a7812 */ /* 0x000fe200078ec0ff */
[----:B------:R-:W-:-:S02]  /*ad10*/  FMUL.FTZ R61, R61, R60 ;  /* 0x0000003c3d3d7220 */ /* 0x000fc40000410000 */
[----:B------:R-:W-:Y:S01]  /*ad20*/  FFMA.FTZ R8, R57, R11, R8 ;  /* 0x0000000b39087223 */ /* 0x000fe20000010008 */
[----:B------:R-:W-:Y:S01]  /*ad30*/  LOP3.LUT R57, R38, 0xffff0000, RZ, 0xc0, !PT ;  /* 0xffff000026397812 */ /* 0x000fe200078ec0ff */
[----:B------:R-:W-:Y:S01]  /*ad40*/  FFMA.FTZ R60, R55, R60, -R65 ;  /* 0x0000003c373c7223 */ /* 0x000fe20000010841 */
[----:B------:R-:W-:Y:S01]  /*ad50*/  SHF.L.U32 R11, R35, 0x10, RZ ;  /* 0x00000010230b7819 */ /* 0x000fe200000006ff */
[----:B------:R-:W-:Y:S01]  /*ad60*/  FFMA.FTZ R55, R55, R58, R61 ;  /* 0x0000003a37377223 */ /* 0x000fe2000001003d */
[----:B------:R-:W-:Y:S01]  /*ad70*/  F2FP.BF16.PACK_AB R8, R8, R53 ;  /* 0x000000350808723e */ /* 0x000fe200000010ff */
[----:B------:R-:W-:Y:S02]  /*ad80*/  FMUL.FTZ R61, R63, R10 ;  /* 0x0000000a3f3d7220 */ /* 0x000fe40000410000 */
[----:B------:R-:W-:Y:S02]  /*ad90*/  IMAD.U32 R58, R39, 0x10000, RZ ;  /* 0x00010000273a7824 */ /* 0x000fe400078e00ff */
[----:B------:R-:W-:-:S02]  /*ada0*/  FMUL.FTZ R63, R63, R57 ;  /* 0x000000393f3f7220 */ /* 0x000fc40000410000 */
[----:B------:R-:W-:Y:S02]  /*adb0*/  FFMA.FTZ R57, R54, R57, -R61 ;  /* 0x0000003936397223 */ /* 0x000fe4000001083d */
[CC--:B------:R-:W-:Y:S02]  /*adc0*/  FMUL.FTZ R61, R15.reuse, R11.reuse ;  /* 0x0000000b0f3d7220 */ /* 0x0c0fe40000410000 */
[-C--:B------:R-:W-:Y:S02]  /*add0*/  FMUL.FTZ R15, R15, R58.reuse ;  /* 0x0000003a0f0f7220 */ /* 0x080fe40000410000 */
[----:B------:R-:W-:Y:S01]  /*ade0*/  FFMA.FTZ R58, R56, R58, -R61 ;  /* 0x0000003a383a7223 */ /* 0x000fe2000001083d */
[----:B------:R-:W-:Y:S01]  /*adf0*/  LOP3.LUT R61, R33, 0xffff0000, RZ, 0xc0, !PT ;  /* 0xffff0000213d7812 */ /* 0x000fe200078ec0ff */
[----:B------:R-:W-:Y:S02]  /*ae00*/  FFMA.FTZ R10, R54, R10, R63 ;  /* 0x0000000a360a7223 */ /* 0x000fe4000001003f */
        /* <DEDUP_REMOVED lines=24> */
.L_x_123:
[----:B------:R-:W-:Y:S05]  /*af90*/  BSYNC B0 ;  /* 0x0000000000007941 */ /* 0x000fea0003800000 */
.L_x_122:
[----:B-1----:R-:W-:-:S04]  /*afa0*/  IADD3 R12, R23, 0x40, RZ ;  /* 0x00000040170c7810 */ /* 0x002fc80007ffe0ff */
        /* <DEDUP_REMOVED lines=104> */
.L_x_119:
[----:B------:R-:W-:Y:S05]  /*b630*/  BSYNC B1 ;  /* 0x0000000000017941 */ /* 0x000fea0003800000 */
.L_x_118:
[----:B------:R-:W-:-:S04]  /*b640*/  IADD3 R24, R24, 0x40, RZ ;  /* 0x0000004018187810 */ /* 0x000fc80007ffe0ff */
[----:B------:R-:W-:-:S13]  /*b650*/  ISETP.GE.AND P0, PT, R24, R51, PT ;  /* 0x000000331800720c */ /* 0x000fda0003f06270 */
[----:B------:R-:W-:Y:S05]  /*b660*/  @P0 BRA `(.L_x_105) ;  /* 0x000013d000000947 */ /* 0x000fea0003800000 */
[----:B------:R-:W-:Y:S01]  /*b670*/  ISETP.GE.AND P0, PT, R23, c[0x0][0x27c], PT ;  /* 0x00009f0017007a0c */ /* 0x000fe20003f06270 */
[----:B------:R-:W-:-:S12]  /*b680*/  BSSY B0, `(.L_x_124) ;  /* 0x0000063000007945 */ /* 0x000fd80003800000 */
[----:B------:R-:W-:Y:S05]  /*b690*/  @P0 BRA `(.L_x_125) ;  /* 0x0000061000000947 */ /* 0x000fea0003800000 */
[----:B-1----:R-:W-:Y:S01]  /*b6a0*/  IMAD.MOV.U32 R12, RZ, RZ, c[0x0][0x27c] ;  /* 0x00009f00ff0c7624 */ /* 0x002fe200078e00ff */
[----:B------:R-:W-:Y:S01]  /*b6b0*/  SHF.R.S32.HI R9, RZ, 0x1f, R24 ;  /* 0x0000001fff097819 */ /* 0x000fe20000011418 */
[----:B------:R-:W-:Y:S02]  /*b6c0*/  IMAD.SHL.U32 R10, R24, 0x40, RZ ;  /* 0x00000040180a7824 */ /* 0x000fe400078e00ff */
[----:B------:R-:W-:Y:S01]  /*b6d0*/  IMAD.U32 R56, R42, 0x10000, RZ ;  /* 0x000100002a387824 */ /* 0x000fe200078e00ff */
[----:B------:R-:W-:Y:S01]  /*b6e0*/  LEA.HI R12, R12, R49, RZ, 0x1d ;  /* 0x000000310c0c7211 */ /* 0x000fe200078fe8ff */
[----:B------:R-:W-:Y:S01]  /*b6f0*/  IMAD.U32 R60, R46, 0x10000, RZ ;  /* 0x000100002e3c7824 */ /* 0x000fe200078e00ff */
[----:B------:R-:W-:Y:S02]  /*b700*/  LEA.HI R8, R9, R24, RZ, 0x3 ;  /* 0x0000001809087211 */ /* 0x000fe400078f18ff */
[----:B------:R-:W-:Y:S01]  /*b710*/  SHF.R.S32.HI R9, RZ, 0x1f, R12 ;  /* 0x0000001fff097819 */ /* 0x000fe2000001140c */
[----:B------:R-:W-:Y:S01]  /*b720*/  IMAD.SHL.U32 R11, R12, 0x8, RZ ;  /* 0x000000080c0b7824 */ /* 0x000fe200078e00ff */
[----:B------:R-:W-:-:S02]  /*b730*/  LOP3.LUT R10, R10, 0x1c0, RZ, 0xc0, !PT ;  /* 0x000001c00a0a7812 */ /* 0x000fc400078ec0ff */
[----:B------:R-:W-:Y:S02]  /*b740*/  LEA.HI R9, R9, R12, RZ, 0x3 ;  /* 0x0000000c09097211 */ /* 0x000fe400078f18ff */
[----:B------:R-:W-:Y:S02]  /*b750*/  SHF.L.U32 R8, R8, 0x6, RZ ;  /* 0x0000000608087819 */ /* 0x000fe400000006ff */
[C---:B------:R-:W-:Y:S01]  /*b760*/  LOP3.LUT R14, R10.reuse, 0x38, R23, 0xf8, !PT ;  /* 0x000000380a0e7812 */ /* 0x040fe200078ef817 */
[----:B------:R-:W-:Y:S01]  /*b770*/  IMAD.SHL.U32 R9, R9, 0x400, RZ ;  /* 0x0000040009097824 */ /* 0x000fe200078e00ff */
[----:B------:R-:W-:Y:S02]  /*b780*/  SHF.R.U32.HI R13, RZ, 0x3, R10 ;  /* 0x00000003ff0d7819 */ /* 0x000fe4000001160a */
[----:B------:R-:W-:Y:S02]  /*b790*/  LOP3.LUT R10, R10, 0x38, R11, 0xf8, !PT ;  /* 0x000000380a0a7812 */ /* 0x000fe400078ef80b */
[----:B------:R-:W-:-:S02]  /*b7a0*/  LOP3.LUT R8, R8, 0xfffffe00, RZ, 0xc0, !PT ;  /* 0xfffffe0008087812 */ /* 0x000fc400078ec0ff */
[----:B------:R-:W-:Y:S02]  /*b7b0*/  LOP3.LUT R49, R10, R13, RZ, 0x3c, !PT ;  /* 0x0000000d0a317212 */ /* 0x000fe400078e3cff */
[----:B------:R-:W-:Y:S02]  /*b7c0*/  LOP3.LUT R9, R9, 0x7fffe000, RZ, 0xc0, !PT ;  /* 0x7fffe00009097812 */ /* 0x000fe400078ec0ff */
[----:B------:R-:W-:Y:S02]  /*b7d0*/  LOP3.LUT R14, R8, R14, R13, 0xf6, !PT ;  /* 0x0000000e080e7212 */ /* 0x000fe400078ef60d */
[----:B------:R-:W-:Y:S02]  /*b7e0*/  IADD3 R49, R49, R9, R8 ;  /* 0x0000000931317210 */ /* 0x000fe40007ffe008 */
[----:B------:R-:W-:Y:S02]  /*b7f0*/  SHF.L.U32 R50, R14, 0x1, RZ ;  /* 0x000000010e327819 */ /* 0x000fe400000006ff */
[----:B------:R-:W-:Y:S01]  /*b800*/  LOP3.LUT R42, R42, 0xffff0000, RZ, 0xc0, !PT ;  /* 0xffff00002a2a7812 */ /* 0x000fe200078ec0ff */
[----:B------:R-:W-:-:S02]  /*b810*/  IMAD.SHL.U32 R49, R49, 0x2, RZ ;  /* 0x0000000231317824 */ /* 0x000fc400078e00ff */
[----:B------:R-:W1:Y:S04]  /*b820*/  LDS.128 R12, [R50+0xc100] ;  /* 0x00c10000320c7984 */ /* 0x000e680000000c00 */
[----:B------:R-:W2:Y:S01]  /*b830*/  LDS.128 R8, [R49+0xc100] ;  /* 0x00c1000031087984 */ /* 0x000ea20000000c00 */
[C---:B-1----:R-:W-:Y:S01]  /*b840*/  IMAD.U32 R52, R12.reuse, 0x10000, RZ ;  /* 0x000100000c347824 */ /* 0x042fe200078e00ff */
[----:B------:R-:W-:Y:S01]  /*b850*/  LOP3.LUT R51, R12, 0xffff0000, RZ, 0xc0, !PT ;  /* 0xffff00000c337812 */ /* 0x000fe200078ec0ff */
[----:B------:R-:W-:Y:S01]  /*b860*/  IMAD.U32 R53, R14, 0x10000, RZ ;  /* 0x000100000e357824 */ /* 0x000fe200078e00ff */
[C---:B------:R-:W-:Y:S01]  /*b870*/  SHF.L.U32 R12, R13.reuse, 0x10, RZ ;  /* 0x000000100d0c7819 */ /* 0x040fe200000006ff */
[----:B--2---:R-:W-:Y:S01]  /*b880*/  IMAD.U32 R57, R8, 0x10000, RZ ;  /* 0x0001000008397824 */ /* 0x004fe200078e00ff */
[----:B------:R-:W-:-:S02]  /*b890*/  LOP3.LUT R54, R13, 0xffff0000, RZ, 0xc0, !PT ;  /* 0xffff00000d367812 */ /* 0x000fc400078ec0ff */
[C---:B------:R-:W-:Y:S02]  /*b8a0*/  SHF.L.U32 R13, R15.reuse, 0x10, RZ ;  /* 0x000000100f0d7819 */ /* 0x040fe400000006ff */
[----:B------:R-:W-:Y:S02]  /*b8b0*/  LOP3.LUT R58, R15, 0xffff0000, RZ, 0xc0, !PT ;  /* 0xffff00000f3a7812 */ /* 0x000fe400078ec0ff */
[----:B------:R-:W-:Y:S02]  /*b8c0*/  SHF.L.U32 R15, R10, 0x10, RZ ;  /* 0x000000100a0f7819 */ /* 0x000fe400000006ff */
[----:B------:R-:W-:Y:S02]  /*b8d0*/  LOP3.LUT R55, R8, 0xffff0000, RZ, 0xc0, !PT ;  /* 0xffff000008377812 */ /* 0x000fe400078ec0ff */
[C---:B------:R-:W-:Y:S02]  /*b8e0*/  SHF.L.U32 R8, R9.reuse, 0x10, RZ ;  /* 0x0000001009087819 */ /* 0x040fe400000006ff */
[----:B------:R-:W-:Y:S01]  /*b8f0*/  LOP3.LUT R61, R9, 0xffff0000, RZ, 0xc0, !PT ;  /* 0xffff0000093d7812 */ /* 0x000fe200078ec0ff */
[-C--:B------:R-:W-:Y:S01]  /*b900*/  FMUL.FTZ R9, R56, R15.reuse ;  /* 0x0000000f38097220 */ /* 0x080fe20000410000 */
[----:B------:R-:W-:Y:S01]  /*b910*/  LOP3.LUT R59, R10, 0xffff0000, RZ, 0xc0, !PT ;  /* 0xffff00000a3b7812 */ /* 0x000fe200078ec0ff */
[----:B------:R-:W-:Y:S01]  /*b920*/  FMUL.FTZ R15, R60, R15 ;  /* 0x0000000f3c0f7220 */ /* 0x000fe20000410000 */
[----:B------:R-:W-:Y:S01]  /*b930*/  LOP3.LUT R14, R14, 0xffff0000, RZ, 0xc0, !PT ;  /* 0xffff00000e0e7812 */ /* 0x000fe200078ec0ff */
[-C--:B------:R-:W-:Y:S01]  /*b940*/  FFMA.FTZ R9, R60, R53.reuse, -R9 ;  /* 0x000000353c097223 */ /* 0x080fe20000010809 */
[----:B------:R-:W-:Y:S01]  /*b950*/  LOP3.LUT R60, R46, 0xffff0000, RZ, 0xc0, !PT ;  /* 0xffff00002e3c7812 */ /* 0x000fe200078ec0ff */
[----:B------:R-:W-:Y:S01]  /*b960*/  FFMA.FTZ R15, R56, R53, R15 ;  /* 0x00000035380f7223 */ /* 0x000fe2000001000f */
[----:B------:R-:W-:Y:S01]  /*b970*/  SHF.L.U32 R53, R48, 0x10, RZ ;  /* 0x0000001030357819 */ /* 0x000fe200000006ff */
[C---:B------:R-:W-:Y:S01]  /*b980*/  IMAD.U32 R46, R44.reuse, 0x10000, RZ ;  /* 0x000100002c2e7824 */ /* 0x040fe200078e00ff */
[----:B------:R-:W-:Y:S01]  /*b990*/  LOP3.LUT R44, R44, 0xffff0000, RZ, 0xc0, !PT ;  /* 0xffff00002c2c7812 */ /* 0x000fe200078ec0ff */
[----:B------:R-:W-:Y:S01]  /*b9a0*/  FMUL.FTZ R63, R42, R59 ;  /* 0x0000003b2a3f7220 */ /* 0x000fe20000410000 */
[----:B------:R-:W-:Y:S01]  /*b9b0*/  LOP3.LUT R48, R48, 0xffff0000, RZ, 0xc0, !PT ;  /* 0xffff000030307812 */ /* 0x000fe200078ec0ff */
[-C--:B------:R-:W-:Y:S01]  /*b9c0*/  FMUL.FTZ R56, R46, R57.reuse ;  /* 0x000000392e387220 */ /* 0x080fe20000410000 */
[----:B------:R-:W-:Y:S01]  /*b9d0*/  SHF.L.U32 R10, R11, 0x10, RZ ;  /* 0x000000100b0a7819 */ /* 0x000fe200000006ff */
[----:B------:R-:W-:Y:S01]  /*b9e0*/  FMUL.FTZ R57, R53, R57 ;  /* 0x0000003935397220 */ /* 0x000fe20000410000 */
[----:B------:R-:W-:Y:S01]  /*b9f0*/  LOP3.LUT R11, R11, 0xffff0000, RZ, 0xc0, !PT ;  /* 0xffff00000b0b7812 */ /* 0x000fe200078ec0ff */
[----:B------:R-:W-:-:S02]  /*ba00*/  FMUL.FTZ R59, R60, R59 ;  /* 0x0000003b3c3b7220 */ /* 0x000fc40000410000 */
[----:B------:R-:W-:Y:S02]  /*ba10*/  FFMA.FTZ R57, R46, R52, R57 ;  /* 0x000000342e397223 */ /* 0x000fe40000010039 */
[-C--:B------:R-:W-:Y:S02]  /*ba20*/  FMUL.FTZ R46, R44, R55.reuse ;  /* 0x000000372c2e7220 */ /* 0x080fe40000410000 */
[-C--:B------:R-:W-:Y:S02]  /*ba30*/  FFMA.FTZ R60, R60, R14.reuse, -R63 ;  /* 0x0000000e3c3c7223 */ /* 0x080fe4000001083f */
[----:B------:R-:W-:Y:S02]  /*ba40*/  FFMA.FTZ R42, R42, R14, R59 ;  /* 0x0000000e2a2a7223 */ /* 0x000fe4000001003b */
[----:B------:R-:W-:Y:S01]  /*ba50*/  FFMA.FTZ R56, R53, R52, -R56 ;  /* 0x0000003435387223 */ /* 0x000fe20000010838 */
[C---:B------:R-:W-:Y:S01]  /*ba60*/  SHF.L.U32 R53, R43.reuse, 0x10, RZ ;  /* 0x000000102b357819 */ /* 0x040fe200000006ff */
[C---:B------:R-:W-:Y:S01]  /*ba70*/  FMUL.FTZ R14, R48.reuse, R55 ;  /* 0x00000037300e7220 */ /* 0x040fe20000410000 */
[----:B------:R-:W-:Y:S01]  /*ba80*/  LOP3.LUT R43, R43, 0xffff0000, RZ, 0xc0, !PT ;  /* 0xffff00002b2b7812 */ /* 0x000fe200078ec0ff */
[-C--:B------:R-:W-:Y:S01]  /*ba90*/  FFMA.FTZ R55, R48, R51.reuse, -R46 ;  /* 0x0000003330377223 */ /* 0x080fe2000001082e */
[----:B------:R-:W-:Y:S01]  /*baa0*/  SHF.L.U32 R48, R45, 0x10, RZ ;  /* 0x000000102d307819 */ /* 0x000fe200000006ff */
[C---:B------:R-:W-:Y:S01]  /*bab0*/  IMAD.U32 R46, R41.reuse, 0x10000, RZ ;  /* 0x00010000292e7824 */ /* 0x040fe200078e00ff */
[----:B------:R-:W-:Y:S01]  /*bac0*/  LOP3.LUT R41, R41, 0xffff0000, RZ, 0xc0, !PT ;  /* 0xffff000029297812 */ /* 0x000fe200078ec0ff */
[C---:B------:R-:W-:Y:S01]  /*bad0*/  IMAD.U32 R59, R47.reuse, 0x10000, RZ ;  /* 0x000100002f3b7824 */ /* 0x040fe200078e00ff */
[----:B------:R-:W-:Y:S01]  /*bae0*/  LOP3.LUT R47, R47, 0xffff0000, RZ, 0xc0, !PT ;  /* 0xffff00002f2f7812 */ /* 0x000fe200078ec0ff */
[----:B------:R-:W-:Y:S01]  /*baf0*/  FFMA.FTZ R44, R44, R51, R14 ;  /* 0x000000332c2c7223 */ /* 0x000fe2000001000e */
[----:B------:R-:W-:Y:S01]  /*bb00*/  LOP3.LUT R45, R45, 0xffff0000, RZ, 0xc0, !PT ;  /* 0xffff00002d2d7812 */ /* 0x000fe200078ec0ff */
[----:B------:R-:W-:-:S02]  /*bb10*/  FMUL.FTZ R52, R53, R8 ;  /* 0x0000000835347220 */ /* 0x000fc40000410000 */
[----:B------:R-:W-:Y:S02]  /*bb20*/  FMUL.FTZ R14, R46, R10 ;  /* 0x0000000a2e0e7220 */ /* 0x000fe40000410000 */
[----:B------:R-:W-:Y:S02]  /*bb30*/  FMUL.FTZ R8, R59, R8 ;  /* 0x000000083b087220 */ /* 0x000fe40000410000 */
[C---:B------:R-:W-:Y:S02]  /*bb40*/  FMUL.FTZ R10, R48.reuse, R10 ;  /* 0x0000000a300a7220 */ /* 0x040fe40000410000 */
[----:B------:R-:W-:Y:S02]  /*bb50*/  FFMA.FTZ R53, R53, R12, R8 ;  /* 0x0000000c35357223 */ /* 0x000fe40000010008 */
[----:B------:R-:W-:Y:S01]  /*bb60*/  FFMA.FTZ R48, R48, R13, -R14 ;  /* 0x0000000d30307223 */ /* 0x000fe2000001080e */
[----:B------:R-:W-:Y:S01]  /*bb70*/  F2FP.BF16.PACK_AB R14, R60, R9 ;  /* 0x000000093c0e723e */ /* 0x000fe200000010ff */
[----:B------:R-:W-:Y:S01]  /*bb80*/  FFMA.FTZ R46, R46, R13, R10 ;  /* 0x0000000d2e2e7223 */ /* 0x000fe2000001000a */
[----:B------:R-:W-:Y:S01]  /*bb90*/  F2FP.BF16.PACK_AB R10, R42, R15 ;  /* 0x0000000f2a0a723e */ /* 0x000fe200000010ff */
[----:B------:R-:W-:-:S02]  /*bba0*/  FMUL.FTZ R13, R43, R61 ;  /* 0x0000003d2b0d7220 */ /* 0x000fc40000410000 */
[----:B------:R-:W-:Y:S02]  /*bbb0*/  FMUL.FTZ R8, R41, R11 ;  /* 0x0000000b29087220 */ /* 0x000fe40000410000 */
[----:B------:R-:W-:Y:S02]  /*bbc0*/  FMUL.FTZ R61, R47, R61 ;  /* 0x0000003d2f3d7220 */ /* 0x000fe40000410000 */
[----:B------:R-:W-:Y:S02]  /*bbd0*/  FMUL.FTZ R11, R45, R11 ;  /* 0x0000000b2d0b7220 */ /* 0x000fe40000410000 */
[----:B------:R-:W-:Y:S01]  /*bbe0*/  FFMA.FTZ R52, R59, R12, -R52 ;  /* 0x0000000c3b347223 */ /* 0x000fe20000010834 */
[----:B------:R-:W-:Y:S01]  /*bbf0*/  F2FP.BF16.PACK_AB R12, R55, R56 ;  /* 0x00000038370c723e */ /* 0x000fe200000010ff */
[----:B------:R-:W-:Y:S02]  /*bc00*/  FFMA.FTZ R13, R47, R54, -R13 ;  /* 0x000000362f0d7223 */ /* 0x000fe4000001080d */
[----:B------:R-:W-:Y:S01]  /*bc10*/  FFMA.FTZ R45, R45, R58, -R8 ;  /* 0x0000003a2d2d7223 */ /* 0x000fe20000010808 */
[----:B------:R-:W-:Y:S01]  /*bc20*/  F2FP.BF16.PACK_AB R8, R44, R57 ;  /* 0x000000392c08723e */ /* 0x000fe200000010ff */
[----:B------:R-:W-:Y:S01]  /*bc30*/  FFMA.FTZ R54, R43, R54, R61 ;  /* 0x000000362b367223 */ /* 0x000fe2000001003d */
[----:B------:R-:W-:Y:S01]  /*bc40*/  F2FP.BF16.PACK_AB R13, R13, R52 ;  /* 0x000000340d0d723e */ /* 0x000fe200000010ff */
[----:B------:R-:W-:Y:S01]  /*bc50*/  FFMA.FTZ R11, R41, R58, R11 ;  /* 0x0000003a290b7223 */ /* 0x000fe2000001000b */
[----:B------:R-:W-:-:S02]  /*bc60*/  F2FP.BF16.PACK_AB R15, R45, R48 ;  /* 0x000000302d0f723e */ /* 0x000fc400000010ff */
[----:B------:R-:W-:Y:S02]  /*bc70*/  F2FP.BF16.PACK_AB R9, R54, R53 ;  /* 0x000000353609723e */ /* 0x000fe400000010ff */
[----:B------:R-:W-:Y:S01]  /*bc80*/  F2FP.BF16.PACK_AB R11, R11, R46 ;  /* 0x0000002e0b0b723e */ /* 0x000fe200000010ff */
[----:B------:R1:W-:Y:S04]  /*bc90*/  STS.128 [R50+0xc100], R12 ;  /* 0x00c1000c32007388 */ /* 0x0003e80000000c00 */
[----:B------:R1:W-:Y:S02]  /*bca0*/  STS.128 [R49+0xc100], R8 ;  /* 0x00c1000831007388 */ /* 0x0003e40000000c00 */
.L_x_125:
[----:B------:R-:W-:Y:S05]  /*bcb0*/  BSYNC B0 ;  /* 0x0000000000007941 */ /* 0x000fea0003800000 */
.L_x_124:
[----:B-1----:R-:W-:Y:S01]  /*bcc0*/  IADD3 R11, R23, 0x20, RZ ;  /* 0x00000020170b7810 */ /* 0x002fe20007ffe0ff */
[----:B------:R-:W-:Y:S03]  /*bcd0*/  BSSY B0, `(.L_x_126) ;  /* 0x000006b000007945 */ /* 0x000fe60003800000 */
[----:B------:R-:W-:-:S13]  /*bce0*/  ISETP.GE.AND P0, PT, R11, c[0x0][0x27c], PT ;  /* 0x00009f000b007a0c */ /* 0x000fda0003f06270 */
[----:B------:R-:W-:Y:S05]  /*bcf0*/  @P0 BRA `(.L_x_127) ;  /* 0x0000068000000947 */ /* 0x000fea0003800000 */
[----:B------:R-:W-:Y:S01]  /*bd00*/  SHF.R.S32.HI R12, RZ, 0x1f, R11 ;  /* 0x0000001fff0c7819 */ /* 0x000fe2000001140b */
[----:B------:R-:W-:Y:S01]  /*bd10*/  IMAD.MOV.U32 R13, RZ, RZ, c[0x0][0x27c] ;  /* 0x00009f00ff0d7624 */ /* 0x000fe200078e00ff */
[----:B------:R-:W-:Y:S01]  /*bd20*/  SHF.R.S32.HI R9, RZ, 0x1f, R24 ;  /* 0x0000001fff097819 */ /* 0x000fe20000011418 */
[----:B------:R-:W-:Y:S01]  /*bd30*/  IMAD.SHL.U32 R14, R24, 0x40, RZ ;  /* 0x00000040180e7824 */ /* 0x000fe200078e00ff */
[-C--:B------:R-:W-:Y:S01]  /*bd40*/  LEA.HI R15, R12, R11.reuse, RZ, 0x3 ;  /* 0x0000000b0c0f7211 */ /* 0x080fe200078f18ff */
[----:B------:R-:W-:Y:S01]  /*bd50*/  IMAD.U32 R49, R40, 0x10000, RZ ;  /* 0x0001000028317824 */ /* 0x000fe200078e00ff */
[----:B------:R-:W-:Y:S02]  /*bd60*/  LEA.HI R12, R12, R11, RZ, 0x6 ;  /* 0x0000000b0c0c7211 */ /* 0x000fe400078f30ff */
[----:B------:R-:W-:Y:S02]  /*bd70*/  SHF.R.S32.HI R8, RZ, 0x3, R15 ;  /* 0x00000003ff087819 */ /* 0x000fe4000001140f */
[----:B------:R-:W-:Y:S01]  /*bd80*/  LOP3.LUT R14, R14, 0x1c0, RZ, 0xc0, !PT ;  /* 0x000001c00e0e7812 */ /* 0x000fe200078ec0ff */
[----:B------:R-:W-:Y:S01]  /*bd90*/  IMAD.SHL.U32 R12, R12, 0x80, RZ ;  /* 0x000000800c0c7824 */ /* 0x000fe200078e00ff */
[----:B------:R-:W-:-:S02]  /*bda0*/  LEA.HI R13, R13, R8, RZ, 0x1d ;  /* 0x000000080d0d7211 */ /* 0x000fc400078fe8ff */
[----:B------:R-:W-:Y:S02]  /*bdb0*/  LEA.HI R9, R9, R24, RZ, 0x3 ;  /* 0x0000001809097211 */ /* 0x000fe400078f18ff */
[----:B------:R-:W-:Y:S01]  /*bdc0*/  SHF.R.S32.HI R10, RZ, 0x1f, R13 ;  /* 0x0000001fff0a7819 */ /* 0x000fe2000001140d */
[----:B------:R-:W-:Y:S01]  /*bdd0*/  IMAD.SHL.U32 R11, R13, 0x8, RZ ;  /* 0x000000080d0b7824 */ /* 0x000fe200078e00ff */
[----:B------:R-:W-:Y:S02]  /*bde0*/  LOP3.LUT R15, R14, 0x38, R15, 0xf8, !PT ;  /* 0x000000380e0f7812 */ /* 0x000fe400078ef80f */
[----:B------:R-:W-:Y:S02]  /*bdf0*/  LEA.HI R10, R10, R13, RZ, 0x3 ;  /* 0x0000000d0a0a7211 */ /* 0x000fe400078f18ff */
[----:B------:R-:W-:Y:S02]  /*be00*/  SHF.R.U32.HI R8, RZ, 0x3, R14 ;  /* 0x00000003ff087819 */ /* 0x000fe4000001160e */
[----:B------:R-:W-:Y:S01]  /*be10*/  SHF.L.U32 R9, R9, 0x6, RZ ;  /* 0x0000000609097819 */ /* 0x000fe200000006ff */
[----:B------:R-:W-:Y:S01]  /*be20*/  IMAD.SHL.U32 R10, R10, 0x400, RZ ;  /* 0x000004000a0a7824 */ /* 0x000fe200078e00ff */
[----:B------:R-:W-:-:S02]  /*be30*/  LOP3.LUT R12, R12, 0x7fffe000, RZ, 0xc0, !PT ;  /* 0x7fffe0000c0c7812 */ /* 0x000fc400078ec0ff */
[----:B------:R-:W-:Y:S02]  /*be40*/  LOP3.LUT R15, R15, R8, RZ, 0x3c, !PT ;  /* 0x000000080f0f7212 */ /* 0x000fe400078e3cff */
[----:B------:R-:W-:Y:S02]  /*be50*/  LOP3.LUT R9, R9, 0xfffffe00, RZ, 0xc0, !PT ;  /* 0xfffffe0009097812 */ /* 0x000fe400078ec0ff */
[----:B------:R-:W-:Y:S02]  /*be60*/  LOP3.LUT R11, R14, 0x38, R11, 0xf8, !PT ;  /* 0x000000380e0b7812 */ /* 0x000fe400078ef80b */
[--C-:B------:R-:W-:Y:S02]  /*be70*/  IADD3 R12, R15, R12, R9.reuse ;  /* 0x0000000c0f0c7210 */ /* 0x100fe40007ffe009 */
[----:B------:R-:W-:Y:S02]  /*be80*/  LOP3.LUT R8, R11, R8, RZ, 0x3c, !PT ;  /* 0x000000080b087212 */ /* 0x000fe400078e3cff */
[----:B------:R-:W-:Y:S01]  /*be90*/  LOP3.LUT R10, R10, 0x7fffe000, RZ, 0xc0, !PT ;  /* 0x7fffe0000a0a7812 */ /* 0x000fe200078ec0ff */
[----:B------:R-:W-:Y:S01]  /*bea0*/  IMAD.SHL.U32 R42, R12, 0x2, RZ ;  /* 0x000000020c2a7824 */ /* 0x000fe200078e00ff */
[----:B------:R-:W-:Y:S01]  /*beb0*/  LOP3.LUT R54, R40, 0xffff0000, RZ, 0xc0, !PT ;  /* 0xffff000028367812 */ /* 0x000fe200078ec0ff */
[----:B------:R-:W-:Y:S01]  /*bec0*/  IMAD.U32 R40, R34, 0x10000, RZ ;  /* 0x0001000022287824 */ /* 0x000fe200078e00ff */
[----:B------:R-:W-:-:S02]  /*bed0*/  IADD3 R41, R8, R10, R9 ;  /* 0x0000000a08297210 */ /* 0x000fc40007ffe009 */
[----:B------:R-:W1:Y:S01]  /*bee0*/  LDS.128 R12, [R42+0xc100] ;  /* 0x00c100002a0c7984 */ /* 0x000e620000000c00 */
[----:B------:R-:W-:Y:S02]  /*bef0*/  LOP3.LUT R34, R34, 0xffff0000, RZ, 0xc0, !PT ;  /* 0xffff000022227812 */ /* 0x000fe400078ec0ff */
[----:B------:R-:W-:-:S05]  /*bf00*/  SHF.L.U32 R41, R41, 0x1, RZ ;  /* 0x0000000129297819 */ /* 0x000fca00000006ff */
[----:B------:R-:W2:Y:S01]  /*bf10*/  LDS.128 R8, [R41+0xc100] ;  /* 0x00c1000029087984 */ /* 0x000ea20000000c00 */
[C---:B-1----:R-:W-:Y:S01]  /*bf20*/  IMAD.U32 R44, R12.reuse, 0x10000, RZ ;  /* 0x000100000c2c7824 */ /* 0x042fe200078e00ff */
[----:B------:R-:W-:Y:S01]  /*bf30*/  LOP3.LUT R43, R12, 0xffff0000, RZ, 0xc0, !PT ;  /* 0xffff00000c2b7812 */ /* 0x000fe200078ec0ff */
[C---:B------:R-:W-:Y:S01]  /*bf40*/  IMAD.U32 R12, R13.reuse, 0x10000, RZ ;  /* 0x000100000d0c7824 */ /* 0x040fe200078e00ff */
[----:B------:R-:W-:Y:S01]  /*bf50*/  LOP3.LUT R46, R13, 0xffff0000, RZ, 0xc0, !PT ;  /* 0xffff00000d2e7812 */ /* 0x000fe200078ec0ff */
[C---:B------:R-:W-:Y:S01]  /*bf60*/  IMAD.U32 R13, R15.reuse, 0x10000, RZ ;  /* 0x000100000f0d7824 */ /* 0x040fe200078e00ff */
[----:B------:R-:W-:Y:S02]  /*bf70*/  LOP3.LUT R48, R15, 0xffff0000, RZ, 0xc0, !PT ;  /* 0xffff00000f307812 */ /* 0x000fe400078ec0ff */
[----:B------:R-:W-:Y:S01]  /*bf80*/  SHF.L.U32 R45, R14, 0x10, RZ ;  /* 0x000000100e2d7819 */ /* 0x000fe200000006ff */
[C---:B--2---:R-:W-:Y:S01]  /*bf90*/  IMAD.U32 R47, R8.reuse, 0x10000, RZ ;  /* 0x00010000082f7824 */ /* 0x044fe200078e00ff */
[----:B------:R-:W-:Y:S01]  /*bfa0*/  LOP3.LUT R15, R8, 0xffff0000, RZ, 0xc0, !PT ;  /* 0xffff0000080f7812 */ /* 0x000fe200078ec0ff */
[----:B------:R-:W-:Y:S01]  /*bfb0*/  IMAD.U32 R50, R11, 0x10000, RZ ;  /* 0x000100000b327824 */ /* 0x000fe200078e00ff */
[----:B------:R-:W-:-:S02]  /*bfc0*/  SHF.L.U32 R8, R9, 0x10, RZ ;  /* 0x0000001009087819 */ /* 0x000fc400000006ff */
[----:B------:R-:W-:Y:S01]  /*bfd0*/  LOP3.LUT R53, R9, 0xffff0000, RZ, 0xc0, !PT ;  /* 0xffff000009357812 */ /* 0x000fe200078ec0ff */
[----:B------:R-:W-:Y:S01]  /*bfe0*/  IMAD.U32 R9, R36, 0x10000, RZ ;  /* 0x0001000024097824 */ /* 0x000fe200078e00ff */
[C---:B------:R-:W-:Y:S02]  /*bff0*/  SHF.L.U32 R52, R10.reuse, 0x10, RZ ;  /* 0x000000100a347819 */ /* 0x040fe400000006ff */
[----:B------:R-:W-:Y:S01]  /*c000*/  LOP3.LUT R51, R10, 0xffff0000, RZ, 0xc0, !PT ;  /* 0xffff00000a337812 */ /* 0x000fe200078ec0ff */
[-C--:B------:R-:W-:Y:S01]  /*c010*/  FMUL.FTZ R10, R9, R47.reuse ;  /* 0x0000002f090a7220 */ /* 0x080fe20000410000 */
[----:B------:R-:W-:Y:S01]  /*c020*/  LOP3.LUT R36, R36, 0xffff0000, RZ, 0xc0, !PT ;  /* 0xffff000024247812 */ /* 0x000fe200078ec0ff */
[C---:B------:R-:W-:Y:S01]  /*c030*/  FMUL.FTZ R47, R49.reuse, R47 ;  /* 0x0000002f312f7220 */ /* 0x040fe20000410000 */
[----:B------:R-:W-:Y:S01]  /*c040*/  LOP3.LUT R14, R14, 0xffff0000, RZ, 0xc0, !PT ;  /* 0xffff00000e0e7812 */ /* 0x000fe200078ec0ff */
[----:B------:R-:W-:Y:S01]  /*c050*/  FFMA.FTZ R10, R49, R44, -R10 ;  /* 0x0000002c310a7223 */ /* 0x000fe2000001080a */
[----:B------:R-:W-:Y:S01]  /*c060*/  LOP3.LUT R11, R11, 0xffff0000, RZ, 0xc0, !PT ;  /* 0xffff00000b0b7812 */ /* 0x000fe200078ec0ff */
[----:B------:R-:W-:-:S02]  /*c070*/  FMUL.FTZ R49, R36, R15 ;  /* 0x0000000f24317220 */ /* 0x000fc40000410000 */
[----:B------:R-:W-:Y:S02]  /*c080*/  FMUL.FTZ R15, R54, R15 ;  /* 0x0000000f360f7220 */ /* 0x000fe40000410000 */
[----:B------:R-:W-:Y:S01]  /*c090*/  FFMA.FTZ R47, R9, R44, R47 ;  /* 0x0000002c092f7223 */ /* 0x000fe2000001002f */
[----:B------:R-:W-:Y:S01]  /*c0a0*/  SHF.L.U32 R9, R38, 0x10, RZ ;  /* 0x0000001026097819 */ /* 0x000fe200000006ff */
[-C--:B------:R-:W-:Y:S01]  /*c0b0*/  FFMA.FTZ R49, R54, R43.reuse, -R49 ;  /* 0x0000002b36317223 */ /* 0x080fe20000010831 */
[----:B------:R-:W-:Y:S01]  /*c0c0*/  LOP3.LUT R38, R38, 0xffff0000, RZ, 0xc0, !PT ;  /* 0xffff000026267812 */ /* 0x000fe200078ec0ff */
[----:B------:R-:W-:Y:S02]  /*c0d0*/  FFMA.FTZ R36, R36, R43, R15 ;  /* 0x0000002b24247223 */ /* 0x000fe4000001000f */
[----:B------:R-:W-:Y:S02]  /*c0e0*/  FMUL.FTZ R43, R34, R51 ;  /* 0x00000033222b7220 */ /* 0x000fe40000410000 */
[----:B------:R-:W-:-:S02]  /*c0f0*/  FMUL.FTZ R44, R40, R52 ;  /* 0x00000034282c7220 */ /* 0x000fc40000410000 */
[----:B------:R-:W-:Y:S02]  /*c100*/  FMUL.FTZ R52, R9, R52 ;  /* 0x0000003409347220 */ /* 0x000fe40000410000 */
[C---:B------:R-:W-:Y:S02]  /*c110*/  FMUL.FTZ R51, R38.reuse, R51 ;  /* 0x0000003326337220 */ /* 0x040fe40000410000 */
[----:B------:R-:W-:Y:S01]  /*c120*/  FFMA.FTZ R43, R38, R14, -R43 ;  /* 0x0000000e262b7223 */ /* 0x000fe2000001082b */
[C---:B------:R-:W-:Y:S01]  /*c130*/  SHF.L.U32 R38, R33.reuse, 0x10, RZ ;  /* 0x0000001021267819 */ /* 0x040fe200000006ff */
[-C--:B------:R-:W-:Y:S01]  /*c140*/  FFMA.FTZ R52, R40, R45.reuse, R52 ;  /* 0x0000002d28347223 */ /* 0x080fe20000010034 */
[----:B------:R-:W-:Y:S01]  /*c150*/  LOP3.LUT R33, R33, 0xffff0000, RZ, 0xc0, !PT ;  /* 0xffff000021217812 */ /* 0x000fe200078ec0ff */
[C---:B------:R-:W-:Y:S01]  /*c160*/  IMAD.U32 R40, R37.reuse, 0x10000, RZ ;  /* 0x0001000025287824 */ /* 0x040fe200078e00ff */
[----:B------:R-:W-:Y:S01]  /*c170*/  LOP3.LUT R37, R37, 0xffff0000, RZ, 0xc0, !PT ;  /* 0xffff000025257812 */ /* 0x000fe200078ec0ff */
[----:B------:R-:W-:-:S02]  /*c180*/  FFMA.FTZ R44, R9, R45, -R44 ;  /* 0x0000002d092c7223 */ /* 0x000fc4000001082c */
[----:B------:R-:W-:Y:S02]  /*c190*/  FFMA.FTZ R51, R34, R14, R51 ;  /* 0x0000000e22337223 */ /* 0x000fe40000010033 */
[C---:B------:R-:W-:Y:S01]  /*c1a0*/  IMAD.U32 R9, R35.reuse, 0x10000, RZ ;  /* 0x0001000023097824 */ /* 0x040fe200078e00ff */
[----:B------:R-:W-:Y:S01]  /*c1b0*/  LOP3.LUT R35, R35, 0xffff0000, RZ, 0xc0, !PT ;  /* 0xffff000023237812 */ /* 0x000fe200078ec0ff */
[-C--:B------:R-:W-:Y:S02]  /*c1c0*/  FMUL.FTZ R14, R38, R50.reuse ;  /* 0x00000032260e7220 */ /* 0x080fe40000410000 */
[C---:B------:R-:W-:Y:S01]  /*c1d0*/  IMAD.U32 R15, R39.reuse, 0x10000, RZ ;  /* 0x00010000270f7824 */ /* 0x040fe200078e00ff */
[----:B------:R-:W-:Y:S01]  /*c1e0*/  LOP3.LUT R39, R39, 0xffff0000, RZ, 0xc0, !PT ;  /* 0xffff000027277812 */ /* 0x000fe200078ec0ff */
[----:B------:R-:W-:Y:S02]  /*c1f0*/  FMUL.FTZ R50, R40, R50 ;  /* 0x0000003228327220 */ /* 0x000fe40000410000 */
[----:B------:R-:W-:-:S02]  /*c200*/  FMUL.FTZ R45, R9, R8 ;  /* 0x00000008092d7220 */ /* 0x000fc40000410000 */
[----:B------:R-:W-:Y:S02]  /*c210*/  FFMA.FTZ R50, R38, R13, R50 ;  /* 0x0000000d26327223 */ /* 0x000fe40000010032 */
[----:B------:R-:W-:Y:S02]  /*c220*/  FMUL.FTZ R34, R35, R53 ;  /* 0x0000003523227220 */ /* 0x000fe40000410000 */
[----:B------:R-:W-:Y:S02]  /*c230*/  FMUL.FTZ R38, R33, R11 ;  /* 0x0000000b21267220 */ /* 0x000fe40000410000 */
[----:B------:R-:W-:Y:S02]  /*c240*/  FMUL.FTZ R8, R15, R8 ;  /* 0x000000080f087220 */ /* 0x000fe40000410000 */
[----:B------:R-:W-:Y:S02]  /*c250*/  FMUL.FTZ R53, R39, R53 ;  /* 0x0000003527357220 */ /* 0x000fe40000410000 */
[----:B------:R-:W-:-:S02]  /*c260*/  FMUL.FTZ R11, R37, R11 ;  /* 0x0000000b250b7220 */ /* 0x000fc40000410000 */
[----:B------:R-:W-:Y:S02]  /*c270*/  FFMA.FTZ R45, R15, R12, -R45 ;  /* 0x0000000c0f2d7223 */ /* 0x000fe4000001082d */
[----:B------:R-:W-:Y:S01]  /*c280*/  FFMA.FTZ R15, R40, R13, -R14 ;  /* 0x0000000d280f7223 */ /* 0x000fe2000001080e */
[----:B------:R-:W-:Y:S01]  /*c290*/  F2FP.BF16.PACK_AB R14, R43, R44 ;  /* 0x0000002c2b0e723e */ /* 0x000fe200000010ff */
[----:B------:R-:W-:Y:S02]  /*c2a0*/  FFMA.FTZ R34, R39, R46, -R34 ;  /* 0x0000002e27227223 */ /* 0x000fe40000010822 */
[----:B------:R-:W-:Y:S02]  /*c2b0*/  FFMA.FTZ R38, R37, R48, -R38 ;  /* 0x0000003025267223 */ /* 0x000fe40000010826 */
[----:B------:R-:W-:Y:S01]  /*c2c0*/  FFMA.FTZ R9, R9, R12, R8 ;  /* 0x0000000c09097223 */ /* 0x000fe20000010008 */
[----:B------:R-:W-:Y:S01]  /*c2d0*/  F2FP.BF16.PACK_AB R12, R49, R10 ;  /* 0x0000000a310c723e */ /* 0x000fe200000010ff */
[----:B------:R-:W-:Y:S01]  /*c2e0*/  FFMA.FTZ R46, R35, R46, R53 ;  /* 0x0000002e232e7223 */ /* 0x000fe20000010035 */
[----:B------:R-:W-:Y:S01]  /*c2f0*/  F2FP.BF16.PACK_AB R13, R34, R45 ;  /* 0x0000002d220d723e */ /* 0x000fe200000010ff */
[----:B------:R-:W-:Y:S01]  /*c300*/  FFMA.FTZ R11, R33, R48, R11 ;  /* 0x00000030210b7223 */ /* 0x000fe2000001000b */
[----:B------:R-:W-:-:S02]  /*c310*/  F2FP.BF16.PACK_AB R15, R38, R15 ;  /* 0x0000000f260f723e */ /* 0x000fc400000010ff */
[----:B------:R-:W-:Y:S02]  /*c320*/  F2FP.BF16.PACK_AB R10, R51, R52 ;  /* 0x00000034330a723e */ /* 0x000fe400000010ff */
[----:B------:R-:W-:Y:S01]  /*c330*/  F2FP.BF16.PACK_AB R8, R36, R47 ;  /* 0x0000002f2408723e */ /* 0x000fe200000010ff */
[----:B------:R1:W-:Y:S01]  /*c340*/  STS.128 [R42+0xc100], R12 ;  /* 0x00c1000c2a007388 */ /* 0x0003e20000000c00 */
[----:B------:R-:W-:Y:S02]  /*c350*/  F2FP.BF16.PACK_AB R9, R46, R9 ;  /* 0x000000092e09723e */ /* 0x000fe400000010ff */
[----:B------:R-:W-:-:S05]  /*c360*/  F2FP.BF16.PACK_AB R11, R11, R50 ;  /* 0x000000320b0b723e */ /* 0x000fca00000010ff */
[----:B------:R1:W-:Y:S02]  /*c370*/  STS.128 [R41+0xc100], R8 ;  /* 0x00c1000829007388 */ /* 0x0003e40000000c00 */
.L_x_127:
[----:B------:R-:W-:Y:S05]  /*c380*/  BSYNC B0 ;  /* 0x0000000000007941 */ /* 0x000fea0003800000 */
.L_x_126:
[----:B-1----:R-:W-:-:S04]  /*c390*/  IADD3 R8, R23, 0x40, RZ ;  /* 0x0000004017087810 */ /* 0x002fc80007ffe0ff */
[----:B------:R-:W-:-:S13]  /*c3a0*/  ISETP.GE.AND P0, PT, R8, c[0x0][0x27c], PT ;  /* 0x00009f0008007a0c */ /* 0x000fda0003f06270 */
[----:B------:R-:W-:Y:S05]  /*c3b0*/  @P0 BRA `(.L_x_105) ;  /* 0x0000068000000947 */ /* 0x000fea0003800000 */
[----:B------:R-:W-:Y:S01]  /*c3c0*/  SHF.R.S32.HI R13, RZ, 0x1f, R8 ;  /* 0x0000001fff0d7819 */ /* 0x000fe20000011408 */
[----:B------:R-:W-:Y:S01]  /*c3d0*/  IMAD.MOV.U32 R11, RZ, RZ, c[0x0][0x27c] ;  /* 0x00009f00ff0b7624 */ /* 0x000fe200078e00ff */
[----:B------:R-:W-:Y:S01]  /*c3e0*/  SHF.R.S32.HI R15, RZ, 0x1f, R24 ;  /* 0x0000001fff0f7819 */ /* 0x000fe20000011418 */
[----:B------:R-:W-:Y:S01]  /*c3f0*/  IMAD.SHL.U32 R12, R24, 0x40, RZ ;  /* 0x00000040180c7824 */ /* 0x000fe200078e00ff */
[CC--:B------:R-:W-:Y:S01]  /*c400*/  LEA.HI R9, R13.reuse, R8.reuse, RZ, 0x3 ;  /* 0x000000080d097211 */ /* 0x0c0fe200078f18ff */
        /* <DEDUP_REMOVED lines=11> */
[----:B------:R-:W-:Y:S02]  /*c4c0*/  SHF.L.U32 R8, R8, 0x6, RZ ;  /* 0x0000000608087819 */ /* 0x000fe400000006ff */
[----:B------:R-:W-:Y:S01]  /*c4d0*/  SHF.R.U32.HI R9, RZ, 0x3, R12 ;  /* 0x00000003ff097819 */ /* 0x000fe2000001160c */
[----:B------:R-:W-:Y:S01]  /*c4e0*/  IMAD.SHL.U32 R11, R10, 0x400, RZ ;  /* 0x000004000a0b7824 */ /* 0x000fe200078e00ff */
[----:B------:R-:W-:-:S02]  /*c4f0*/  LOP3.LUT R12, R12, 0x38, R15, 0xf8, !PT ;  /* 0x000000380c0c7812 */ /* 0x000fc400078ef80f */
[----:B------:R-:W-:Y:S02]  /*c500*/  LOP3.LUT R13, R13, 0x7fffe000, RZ, 0xc0, !PT ;  /* 0x7fffe0000d0d7812 */ /* 0x000fe400078ec0ff */
[----:B------:R-:W-:Y:S02]  /*c510*/  LOP3.LUT R8, R8, 0xfffffe00, RZ, 0xc0, !PT ;  /* 0xfffffe0008087812 */ /* 0x000fe400078ec0ff */
[-C--:B------:R-:W-:Y:S02]  /*c520*/  LOP3.LUT R14, R14, R9.reuse, RZ, 0x3c, !PT ;  /* 0x000000090e0e7212 */ /* 0x080fe400078e3cff */
[----:B------:R-:W-:Y:S02]  /*c530*/  LOP3.LUT R10, R12, R9, RZ, 0x3c, !PT ;  /* 0x000000090c0a7212 */ /* 0x000fe400078e3cff */
[----:B------:R-:W-:Y:S02]  /*c540*/  IADD3 R13, R14, R13, R8 ;  /* 0x0000000d0e0d7210 */ /* 0x000fe40007ffe008 */
[----:B------:R-:W-:-:S02]  /*c550*/  LOP3.LUT R9, R11, 0x7fffe000, RZ, 0xc0, !PT ;  /* 0x7fffe0000b097812 */ /* 0x000fc400078ec0ff */
[----:B------:R-:W-:Y:S01]  /*c560*/  SHF.L.U32 R42, R30, 0x10, RZ ;  /* 0x000000101e2a7819 */ /* 0x000fe200000006ff */
[----:B------:R-:W-:Y:S01]  /*c570*/  IMAD.SHL.U32 R24, R13, 0x2, RZ ;  /* 0x000000020d187824 */ /* 0x000fe200078e00ff */
[----:B------:R-:W-:Y:S02]  /*c580*/  IADD3 R9, R10, R9, R8 ;  /* 0x000000090a097210 */ /* 0x000fe40007ffe008 */
[----:B------:R-:W-:Y:S02]  /*c590*/  LOP3.LUT R26, R26, 0xffff0000, RZ, 0xc0, !PT ;  /* 0xffff00001a1a7812 */ /* 0x000fe400078ec0ff */
[----:B------:R-:W-:Y:S01]  /*c5a0*/  SHF.L.U32 R23, R9, 0x1, RZ ;  /* 0x0000000109177819 */ /* 0x000fe200000006ff */
[----:B------:R-:W1:Y:S04]  /*c5b0*/  LDS.128 R12, [R24+0xc100] ;  /* 0x00c10000180c7984 */ /* 0x000e680000000c00 */
[----:B------:R-:W2:Y:S01]  /*c5c0*/  LDS.128 R8, [R23+0xc100] ;  /* 0x00c1000017087984 */ /* 0x000ea20000000c00 */
[C---:B-1----:R-:W-:Y:S01]  /*c5d0*/  IMAD.U32 R34, R12.reuse, 0x10000, RZ ;  /* 0x000100000c227824 */ /* 0x042fe200078e00ff */
[----:B------:R-:W-:Y:S01]  /*c5e0*/  LOP3.LUT R33, R12, 0xffff0000, RZ, 0xc0, !PT ;  /* 0xffff00000c217812 */ /* 0x000fe200078ec0ff */
[C---:B------:R-:W-:Y:S01]  /*c5f0*/  IMAD.U32 R12, R13.reuse, 0x10000, RZ ;  /* 0x000100000d0c7824 */ /* 0x040fe200078e00ff */
[----:B------:R-:W-:Y:S01]  /*c600*/  LOP3.LUT R36, R13, 0xffff0000, RZ, 0xc0, !PT ;  /* 0xffff00000d247812 */ /* 0x000fe200078ec0ff */
[C---:B------:R-:W-:Y:S01]  /*c610*/  IMAD.U32 R13, R15.reuse, 0x10000, RZ ;  /* 0x000100000f0d7824 */ /* 0x040fe200078e00ff */
[----:B------:R-:W-:Y:S01]  /*c620*/  LOP3.LUT R40, R15, 0xffff0000, RZ, 0xc0, !PT ;  /* 0xffff00000f287812 */ /* 0x000fe200078ec0ff */
[----:B--2---:R-:W-:Y:S01]  /*c630*/  IMAD.U32 R39, R8, 0x10000, RZ ;  /* 0x0001000008277824 */ /* 0x004fe200078e00ff */
[----:B------:R-:W-:-:S02]  /*c640*/  SHF.L.U32 R15, R10, 0x10, RZ ;  /* 0x000000100a0f7819 */ /* 0x000fc400000006ff */
[----:B------:R-:W-:Y:S01]  /*c650*/  LOP3.LUT R37, R8, 0xffff0000, RZ, 0xc0, !PT ;  /* 0xffff000008257812 */ /* 0x000fe200078ec0ff */
[C---:B------:R-:W-:Y:S01]  /*c660*/  IMAD.U32 R8, R9.reuse, 0x10000, RZ ;  /* 0x0001000009087824 */ /* 0x040fe200078e00ff */
[----:B------:R-:W-:Y:S02]  /*c670*/  SHF.L.U32 R35, R14, 0x10, RZ ;  /* 0x000000100e237819 */ /* 0x000fe400000006ff */
[----:B------:R-:W-:Y:S01]  /*c680*/  LOP3.LUT R43, R9, 0xffff0000, RZ, 0xc0, !PT ;  /* 0xffff0000092b7812 */ /* 0x000fe200078ec0ff */
[-C--:B------:R-:W-:Y:S01]  /*c690*/  FMUL.FTZ R9, R38, R15.reuse ;  /* 0x0000000f26097220 */ /* 0x080fe20000410000 */
[----:B------:R-:W-:Y:S01]  /*c6a0*/  LOP3.LUT R41, R10, 0xffff0000, RZ, 0xc0, !PT ;  /* 0xffff00000a297812 */ /* 0x000fe200078ec0ff */
[----:B------:R-:W-:Y:S01]  /*c6b0*/  FMUL.FTZ R15, R42, R15 ;  /* 0x0000000f2a0f7220 */ /* 0x000fe20000410000 */
[----:B------:R-:W-:Y:S01]  /*c6c0*/  LOP3.LUT R14, R14, 0xffff0000, RZ, 0xc0, !PT ;  /* 0xffff00000e0e7812 */ /* 0x000fe200078ec0ff */
[-C--:B------:R-:W-:Y:S01]  /*c6d0*/  FFMA.FTZ R9, R42, R35.reuse, -R9 ;  /* 0x000000232a097223 */ /* 0x080fe20000010809 */
[----:B------:R-:W-:Y:S01]  /*c6e0*/  LOP3.LUT R42, R30, 0xffff0000, RZ, 0xc0, !PT ;  /* 0xffff00001e2a7812 */ /* 0x000fe200078ec0ff */
[C---:B------:R-:W-:Y:S01]  /*c6f0*/  IMAD.U32 R30, R28.reuse, 0x10000, RZ ;  /* 0x000100001c1e7824 */ /* 0x040fe200078e00ff */
[----:B------:R-:W-:Y:S01]  /*c700*/  LOP3.LUT R28, R28, 0xffff0000, RZ, 0xc0, !PT ;  /* 0xffff00001c1c7812 */ /* 0x000fe200078ec0ff */
[----:B------:R-:W-:Y:S01]  /*c710*/  FFMA.FTZ R15, R38, R35, R15 ;  /* 0x00000023260f7223 */ /* 0x000fe2000001000f */
[----:B------:R-:W-:Y:S01]  /*c720*/  SHF.L.U32 R35, R32, 0x10, RZ ;  /* 0x0000001020237819 */ /* 0x000fe200000006ff */
[----:B------:R-:W-:Y:S01]  /*c730*/  FMUL.FTZ R45, R26, R41 ;  /* 0x000000291a2d7220 */ /* 0x000fe20000410000 */
[----:B------:R-:W-:Y:S01]  /*c740*/  LOP3.LUT R32, R32, 0xffff0000, RZ, 0xc0, !PT ;  /* 0xffff000020207812 */ /* 0x000fe200078ec0ff */
[----:B------:R-:W-:-:S02]  /*c750*/  FMUL.FTZ R38, R30, R39 ;  /* 0x000000271e267220 */ /* 0x000fc40000410000 */
[C---:B------:R-:W-:Y:S02]  /*c760*/  FMUL.FTZ R41, R42.reuse, R41 ;  /* 0x000000292a297220 */ /* 0x040fe40000410000 */
[----:B------:R-:W-:Y:S02]  /*c770*/  FFMA.FTZ R42, R42, R14, -R45 ;  /* 0x0000000e2a2a7223 */ /* 0x000fe4000001082d */
[C---:B------:R-:W-:Y:S02]  /*c780*/  FMUL.FTZ R39, R35.reuse, R39 ;  /* 0x0000002723277220 */ /* 0x040fe40000410000 */
[----:B------:R-:W-:Y:S02]  /*c790*/  FFMA.FTZ R38, R35, R34, -R38 ;  /* 0x0000002223267223 */ /* 0x000fe40000010826 */
[-C--:B------:R-:W-:Y:S02]  /*c7a0*/  FMUL.FTZ R45, R28, R37.reuse ;  /* 0x000000251c2d7220 */ /* 0x080fe40000410000 */
[----:B------:R-:W-:Y:S01]  /*c7b0*/  FFMA.FTZ R26, R26, R14, R41 ;  /* 0x0000000e1a1a7223 */ /* 0x000fe20000010029 */
[----:B------:R-:W-:Y:S01]  /*c7c0*/  SHF.L.U32 R14, R25, 0x10, RZ ;  /* 0x00000010190e7819 */ /* 0x000fe200000006ff */
[C---:B------:R-:W-:Y:S01]  /*c7d0*/  IMAD.U32 R35, R27.reuse, 0x10000, RZ ;  /* 0x000100001b237824 */ /* 0x040fe200078e00ff */
[----:B------:R-:W-:Y:S01]  /*c7e0*/  LOP3.LUT R27, R27, 0xffff0000, RZ, 0xc0, !PT ;  /* 0xffff00001b1b7812 */ /* 0x000fe200078ec0ff */
[C---:B------:R-:W-:Y:S01]  /*c7f0*/  IMAD.U32 R41, R31.reuse, 0x10000, RZ ;  /* 0x000100001f297824 */ /* 0x040fe200078e00ff */
[----:B------:R-:W-:Y:S01]  /*c800*/  LOP3.LUT R31, R31, 0xffff0000, RZ, 0xc0, !PT ;  /* 0xffff00001f1f7812 */ /* 0x000fe200078ec0ff */
[----:B------:R-:W-:-:S02]  /*c810*/  FMUL.FTZ R37, R32, R37 ;  /* 0x0000002520257220 */ /* 0x000fc40000410000 */
[-C--:B------:R-:W-:Y:S02]  /*c820*/  FFMA.FTZ R45, R32, R33.reuse, -R45 ;  /* 0x00000021202d7223 */ /* 0x080fe4000001082d */
[----:B------:R-:W-:Y:S02]  /*c830*/  FMUL.FTZ R32, R35, R8 ;  /* 0x0000000823207220 */ /* 0x000fe40000410000 */
[C---:B------:R-:W-:Y:S01]  /*c840*/  IMAD.U32 R10, R11.reuse, 0x10000, RZ ;  /* 0x000100000b0a7824 */ /* 0x040fe200078e00ff */
[----:B------:R-:W-:Y:S01]  /*c850*/  LOP3.LUT R11, R11, 0xffff0000, RZ, 0xc0, !PT ;  /* 0xffff00000b0b7812 */ /* 0x000fe200078ec0ff */
[----:B------:R-:W-:Y:S02]  /*c860*/  FFMA.FTZ R39, R30, R34, R39 ;  /* 0x000000221e277223 */ /* 0x000fe40000010027 */
[----:B------:R-:W-:Y:S02]  /*c870*/  FMUL.FTZ R8, R41, R8 ;  /* 0x0000000829087220 */ /* 0x000fe40000410000 */
[C---:B------:R-:W-:Y:S01]  /*c880*/  IMAD.U32 R30, R29.reuse, 0x10000, RZ ;  /* 0x000100001d1e7824 */ /* 0x040fe200078e00ff */
[----:B------:R-:W-:Y:S01]  /*c890*/  LOP3.LUT R29, R29, 0xffff0000, RZ, 0xc0, !PT ;  /* 0xffff00001d1d7812 */ /* 0x000fe200078ec0ff */
[----:B------:R-:W-:-:S02]  /*c8a0*/  FFMA.FTZ R28, R28, R33, R37 ;  /* 0x000000211c1c7223 */ /* 0x000fc40000010025 */
[----:B------:R-:W-:Y:S02]  /*c8b0*/  FMUL.FTZ R33, R14, R10 ;  /* 0x0000000a0e217220 */ /* 0x000fe40000410000 */
[----:B------:R-:W-:Y:S01]  /*c8c0*/  FFMA.FTZ R35, R35, R12, R8 ;  /* 0x0000000c23237223 */ /* 0x000fe20000010008 */
[----:B------:R-:W-:Y:S01]  /*c8d0*/  LOP3.LUT R8, R25, 0xffff0000, RZ, 0xc0, !PT ;  /* 0xffff000019087812 */ /* 0x000fe200078ec0ff */
[C---:B------:R-:W-:Y:S02]  /*c8e0*/  FMUL.FTZ R10, R30.reuse, R10 ;  /* 0x0000000a1e0a7220 */ /* 0x040fe40000410000 */
[-C--:B------:R-:W-:Y:S02]  /*c8f0*/  FFMA.FTZ R33, R30, R13.reuse, -R33 ;  /* 0x0000000d1e217223 */ /* 0x080fe40000010821 */
[----:B------:R-:W-:Y:S01]  /*c900*/  FFMA.FTZ R25, R14, R13, R10 ;  /* 0x0000000d0e197223 */ /* 0x000fe2000001000a */
[----:B------:R-:W-:Y:S01]  /*c910*/  F2FP.BF16.PACK_AB R10, R26, R15 ;  /* 0x0000000f1a0a723e */ /* 0x000fe200000010ff */
[----:B------:R-:W-:Y:S01]  /*c920*/  FMUL.FTZ R13, R27, R43 ;  /* 0x0000002b1b0d7220 */ /* 0x000fe20000410000 */
[----:B------:R-:W-:Y:S01]  /*c930*/  F2FP.BF16.PACK_AB R14, R42, R9 ;  /* 0x000000092a0e723e */ /* 0x000fe200000010ff */
[----:B------:R-:W-:-:S02]  /*c940*/  FMUL.FTZ R30, R8, R11 ;  /* 0x0000000b081e7220 */ /* 0x000fc40000410000 */
[----:B------:R-:W-:Y:S02]  /*c950*/  FMUL.FTZ R43, R31, R43 ;  /* 0x0000002b1f2b7220 */ /* 0x000fe40000410000 */
[----:B------:R-:W-:Y:S02]  /*c960*/  FMUL.FTZ R11, R29, R11 ;  /* 0x0000000b1d0b7220 */ /* 0x000fe40000410000 */
[----:B------:R-:W-:Y:S01]  /*c970*/  FFMA.FTZ R32, R41, R12, -R32 ;  /* 0x0000000c29207223 */ /* 0x000fe20000010820 */
[----:B------:R-:W-:Y:S01]  /*c980*/  F2FP.BF16.PACK_AB R12, R45, R38 ;  /* 0x000000262d0c723e */ /* 0x000fe200000010ff */
[----:B------:R-:W-:Y:S02]  /*c990*/  FFMA.FTZ R13, R31, R36, -R13 ;  /* 0x000000241f0d7223 */ /* 0x000fe4000001080d */
[----:B------:R-:W-:Y:S02]  /*c9a0*/  FFMA.FTZ R30, R29, R40, -R30 ;  /* 0x000000281d1e7223 */ /* 0x000fe4000001081e */
[----:B------:R-:W-:Y:S01]  /*c9b0*/  FFMA.FTZ R36, R27, R36, R43 ;  /* 0x000000241b247223 */ /* 0x000fe2000001002b */
[----:B------:R-:W-:Y:S01]  /*c9c0*/  F2FP.BF16.PACK_AB R13, R13, R32 ;  /* 0x000000200d0d723e */ /* 0x000fe200000010ff */
[----:B------:R-:W-:Y:S01]  /*c9d0*/  FFMA.FTZ R40, R8, R40, R11 ;  /* 0x0000002808287223 */ /* 0x000fe2000001000b */
[----:B------:R-:W-:-:S02]  /*c9e0*/  F2FP.BF16.PACK_AB R15, R30, R33 ;  /* 0x000000211e0f723e */ /* 0x000fc400000010ff */
[----:B------:R-:W-:Y:S02]  /*c9f0*/  F2FP.BF16.PACK_AB R8, R28, R39 ;  /* 0x000000271c08723e */ /* 0x000fe400000010ff */
[----:B------:R-:W-:Y:S01]  /*ca00*/  F2FP.BF16.PACK_AB R9, R36, R35 ;  /* 0x000000232409723e */ /* 0x000fe200000010ff */
[----:B------:R1:W-:Y:S01]  /*ca10*/  STS.128 [R24+0xc100], R12 ;  /* 0x00c1000c18007388 */ /* 0x0003e20000000c00 */
[----:B------:R-:W-:-:S05]  /*ca20*/  F2FP.BF16.PACK_AB R11, R40, R25 ;  /* 0x00000019280b723e */ /* 0x000fca00000010ff */
[----:B------:R1:W-:Y:S02]  /*ca30*/  STS.128 [R23+0xc100], R8 ;  /* 0x00c1000817007388 */ /* 0x0003e40000000c00 */
.L_x_105:
[----:B------:R-:W-:Y:S05]  /*ca40*/  BSYNC B2 ;  /* 0x0000000000027941 */ /* 0x000fea0003800000 */
.L_x_89:
[----:B-1----:R-:W-:Y:S01]  /*ca50*/  IMAD.SHL.U32 R10, R3, 0x40, RZ ;  /* 0x00000040030a7824 */ /* 0x002fe200078e00ff */
[----:B------:R-:W-:-:S04]  /*ca60*/  DEPBAR.LE SB0, 0x0 ;  /* 0x000080000000791a */ /* 0x000fc80000000000 */
[----:B------:R-:W-:Y:S01]  /*ca70*/  IMAD.SHL.U32 R15, R18, 0x8, RZ ;  /* 0x00000008120f7824 */ /* 0x000fe200078e00ff */
[----:B------:R-:W-:Y:S01]  /*ca80*/  LOP3.LUT R10, R10, 0x1c0, RZ, 0xc0, !PT ;  /* 0x000001c00a0a7812 */ /* 0x000fe200078ec0ff */
[----:B------:R-:W-:Y:S01]  /*ca90*/  IMAD R8, R20, c[0x0][0x208], RZ ;  /* 0x0000820014087a24 */ /* 0x000fe200078e02ff */
[----:B------:R-:W-:Y:S01]  /*caa0*/  SEL R9, RZ, 0x4, P5 ;  /* 0x00000004ff097807 */ /* 0x000fe20002800000 */
[C---:B------:R-:W-:Y:S01]  /*cab0*/  IMAD.WIDE.U32 R12, R17.reuse, c[0x0][0x208], RZ ;  /* 0x00008200110c7a25 */ /* 0x040fe200078e00ff */
[----:B------:R-:W-:Y:S02]  /*cac0*/  LOP3.LUT R15, R10, 0x8, R15, 0xf8, !PT ;  /* 0x000000080a0f7812 */ /* 0x000fe400078ef80f */
[----:B------:R-:W-:Y:S01]  /*cad0*/  SHF.R.U32.HI R10, RZ, 0x3, R10 ;  /* 0x00000003ff0a7819 */ /* 0x000fe2000001160a */
[----:B------:R-:W-:Y:S01]  /*cae0*/  IMAD R8, R17, c[0x0][0x20c], R8 ;  /* 0x0000830011087a24 */ /* 0x000fe200078e0208 */
[----:B------:R-:W-:Y:S01]  /*caf0*/  BAR.SYNC.DEFER_BLOCKING 0x0 ;  /* 0x0000000000007b1d */ /* 0x000fe20000010000 */
[----:B------:R-:W-:Y:S01]  /*cb00*/  LEA R11, P0, R12, R214, 0x6 ;  /* 0x000000d60c0b7211 */ /* 0x000fe200078030ff */
[----:B------:R-:W-:Y:S01]  /*cb10*/  IMAD R206, R21, 0x400, R2 ;  /* 0x0000040015ce7824 */ /* 0x000fe200078e0202 */
[----:B------:R-:W-:Y:S01]  /*cb20*/  LOP3.LUT R10, R15, R10, RZ, 0x3c, !PT ;  /* 0x0000000a0f0a7212 */ /* 0x000fe200078e3cff */
[----:B------:R-:W-:Y:S01]  /*cb30*/  IMAD.IADD R8, R13, 0x1, R8 ;  /* 0x000000010d087824 */ /* 0x000fe200078e0208 */
[----:B------:R-:W-:Y:S01]  /*cb40*/  SEL R13, RZ, 0x2, P4 ;  /* 0x00000002ff0d7807 */ /* 0x000fe20002000000 */
[----:B------:R-:W-:-:S02]  /*cb50*/  IMAD.SHL.U32 R206, R206, 0x2, RZ ;  /* 0x00000002cece7824 */ /* 0x000fc400078e00ff */
[----:B------:R-:W-:Y:S01]  /*cb60*/  IMAD R205, R19, 0x200, R10 ;  /* 0x0000020013cd7824 */ /* 0x000fe200078e020a */
[----:B------:R-:W-:Y:S01]  /*cb70*/  LEA.HI.X R8, R12, R209, R8, 0x6, P0 ;  /* 0x000000d10c087211 */ /* 0x000fe200000f3408 */
[----:B------:R-:W-:Y:S01]  /*cb80*/  IMAD R80, R17, -0x40, R83 ;  /* 0xffffffc011507824 */ /* 0x000fe200078e0253 */
[----:B------:R-:W-:Y:S01]  /*cb90*/  LEA R12, P0, R11, c[0x0][0x1f8], 0x1 ;  /* 0x00007e000b0c7a11 */ /* 0x000fe200078008ff */
[----:B------:R-:W-:Y:S01]  /*cba0*/  IMAD.SHL.U32 R205, R205, 0x2, RZ ;  /* 0x00000002cdcd7824 */ /* 0x000fe200078e00ff */
[----:B------:R-:W-:Y:S01]  /*cbb0*/  IADD3 R9, R9, R13, R22 ;  /* 0x0000000d09097210 */ /* 0x000fe20007ffe016 */
[----:B------:R-:W-:Y:S01]  /*cbc0*/  IMAD.MOV.U32 R15, RZ, RZ, c[0x0][0x208] ;  /* 0x00008200ff0f7624 */ /* 0x000fe200078e00ff */
[----:B------:R-:W-:Y:S01]  /*cbd0*/  LEA.HI.X R13, R11, c[0x0][0x1fc], R8, 0x1, P0 ;  /* 0x00007f000b0d7a11 */ /* 0x000fe200000f0c08 */
[----:B------:R-:W-:Y:S01]  /*cbe0*/  IMAD.MOV.U32 R11, RZ, RZ, c[0x0][0x20c] ;  /* 0x00008300ff0b7624 */ /* 0x000fe200078e00ff */
[----:B------:R-:W-:Y:S01]  /*cbf0*/  LOP3.LUT P0, RZ, R3, 0x2, RZ, 0xc0, !PT ;  /* 0x0000000203ff7812 */ /* 0x000fe2000780c0ff */
[--C-:B------:R-:W-:Y:S01]  /*cc00*/  IMAD R202, R0, 0x2, R206.reuse ;  /* 0x0000000200ca7824 */ /* 0x100fe200078e02ce */
[C---:B------:R-:W-:Y:S01]  /*cc10*/  IADD3 R8, R205.reuse, 0x6100, RZ ;  /* 0x00006100cd087810 */ /* 0x040fe20007ffe0ff */
[----:B------:R-:W-:Y:S01]  /*cc20*/  IMAD.SHL.U32 R213, R16, 0x2, RZ ;  /* 0x0000000210d57824 */ /* 0x000fe200078e00ff */
[----:B------:R-:W-:Y:S01]  /*cc30*/  IADD3 R204, R205, 0x6120, RZ ;  /* 0x00006120cdcc7810 */ /* 0x000fe20007ffe0ff */
[----:B------:R-:W-:Y:S01]  /*cc40*/  IMAD R201, R5, 0x2, R206 ;  /* 0x0000000205c97824 */ /* 0x000fe200078e02ce */
[----:B------:R-:W-:Y:S01]  /*cc50*/  LOP3.LUT P1, RZ, R9, 0x2, RZ, 0xc0, !PT ;  /* 0x0000000209ff7812 */ /* 0x000fe2000782c0ff */
[----:B------:R-:W-:Y:S01]  /*cc60*/  LDSM.16.M88.4 R48, [R206+0xc100] ;  /* 0x00c10000ce30783b */ /* 0x000fe20000000200 */
[----:B------:R-:W-:Y:S01]  /*cc70*/  LEA R24, P2, R15, R12, 0x6 ;  /* 0x0000000c0f187211 */ /* 0x000fe200078430ff */
[----:B------:R-:W-:-:S02]  /*cc80*/  IMAD R199, R5, 0x2, R202 ;  /* 0x0000000205c77824 */ /* 0x000fc400078e02ca */
[----:B------:R-:W1:Y:S01]  /*cc90*/  LDSM.16.M88.4 R20, [R205+0x6100] ;  /* 0x00610000cd14783b */ /* 0x000e620000000200 */
[----:B------:R-:W-:Y:S01]  /*cca0*/  LEA.HI.X R25, R15, R13, R11, 0x6, P2 ;  /* 0x0000000d0f197211 */ /* 0x000fe200010f340b */
[----:B------:R-:W-:Y:S01]  /*ccb0*/  IMAD.SHL.U32 R203, R2, 0x2, RZ ;  /* 0x0000000202cb7824 */ /* 0x000fe200078e00ff */
[----:B------:R-:W-:Y:S01]  /*ccc0*/  @P0 IADD3 R204, R8, -0x20, RZ ;  /* 0xffffffe008cc0810 */ /* 0x000fe20007ffe0ff */
[----:B------:R-:W-:Y:S01]  /*ccd0*/  IMAD.IADD R8, R80, 0x1, -R18 ;  /* 0x0000000150087824 */ /* 0x000fe200078e0a12 */
[----:B------:R-:W-:Y:S01]  /*cce0*/  LOP3.LUT P0, RZ, R9, 0x4, RZ, 0xc0, !PT ;  /* 0x0000000409ff7812 */ /* 0x000fe2000780c0ff */
[----:B------:R-:W-:Y:S01]  /*ccf0*/  LDSM.16.M88.4 R36, [R202+0xc100] ;  /* 0x00c10000ca24783b */ /* 0x000fe20000000200 */
[C-C-:B------:R-:W-:Y:S02]  /*cd00*/  IMAD R197, R5.reuse, 0x2, R203.reuse ;  /* 0x0000000205c57824 */ /* 0x140fe400078e02cb */
[C---:B------:R-:W-:Y:S01]  /*cd10*/  ISETP.LT.OR P4, PT, R8.reuse, 0x1, P6 ;  /* 0x000000010800780c */ /* 0x040fe20003781670 */
[----:B------:R-:W-:Y:S01]  /*cd20*/  LDSM.16.M88.4 R76, [R204] ;  /* 0x00000000cc4c783b */ /* 0x000fe20000000200 */
[----:B------:R-:W-:Y:S01]  /*cd30*/  ISETP.LT.OR P3, PT, R8, 0x1, !P1 ;  /* 0x000000010800780c */ /* 0x000fe20004f61670 */
[----:B------:R-:W-:Y:S01]  /*cd40*/  IMAD R198, R0, 0x2, R203 ;  /* 0x0000000200c67824 */ /* 0x000fe200078e02cb */
[C---:B------:R-:W-:Y:S01]  /*cd50*/  ISETP.LT.OR P2, PT, R8.reuse, 0x1, !P0 ;  /* 0x000000010800780c */ /* 0x040fe20004741670 */
[----:B------:R-:W2:Y:S01]  /*cd60*/  LDSM.16.M88.4 R44, [R205+0x6900] ;  /* 0x00690000cd2c783b */ /* 0x000ea20000000200 */
[C---:B------:R-:W-:Y:S01]  /*cd70*/  ISETP.LT.OR P1, PT, R8.reuse, 0x21, !P1 ;  /* 0x000000210800780c */ /* 0x040fe20004f21670 */
[----:B------:R-:W-:Y:S01]  /*cd80*/  IMAD R196, R5, 0x2, R198 ;  /* 0x0000000205c47824 */ /* 0x000fe200078e02c6 */
[----:B------:R-:W-:Y:S01]  /*cd90*/  ISETP.LT.OR P0, PT, R8, 0x21, !P0 ;  /* 0x000000210800780c */ /* 0x000fe20004701670 */
[----:B------:R-:W3:Y:S04]  /*cda0*/  LDSM.16.M88.4 R60, [R205+0x7100] ;  /* 0x00710000cd3c783b */ /* 0x000ee80000000200 */
[----:B------:R-:W4:Y:S04]  /*cdb0*/  LDSM.16.M88.4 R68, [R205+0x7900] ;  /* 0x00790000cd44783b */ /* 0x000f280000000200 */
[----:B------:R-:W-:Y:S04]  /*cdc0*/  LDSM.16.M88.4 R16, [R204+0x800] ;  /* 0x00080000cc10783b */ /* 0x000fe80000000200 */
[----:B------:R-:W-:Y:S04]  /*cdd0*/  LDSM.16.M88.4 R28, [R204+0x1000] ;  /* 0x00100000cc1c783b */ /* 0x000fe80000000200 */
[----:B------:R-:W-:Y:S04]  /*cde0*/  LDSM.16.M88.4 R52, [R204+0x1800] ;  /* 0x00180000cc34783b */ /* 0x000fe80000000200 */
[----:B------:R-:W-:Y:S01]  /*cdf0*/  @!PT LDS RZ, [RZ] ;  /* 0x00000000fffff984 */ /* 0x000fe20000000800 */
[----:B------:R-:W-:Y:S01]  /*ce00*/  @!PT LDS RZ, [RZ] ;  /* 0x00000000fffff984 */ /* 0x000fe20000000800 */
[----:B------:R-:W-:Y:S01]  /*ce10*/  @!PT LDS RZ, [RZ] ;  /* 0x00000000fffff984 */ /* 0x000fe20000000800 */
[----:B------:R2:W-:Y:S04]  /*ce20*/  LDGSTS.E.BYPASS.LTC128B.128 [R213+0x100], [R12.64], !P4 ;  /* 0x001000000cd57fae */ /* 0x0005e8000e101d46 */
[----:B------:R3:W-:Y:S01]  /*ce30*/  LDGSTS.E.BYPASS.LTC128B.128 [R213+0x2100], [R12.64+0x80], !P3 ;  /* 0x021000800cd57fae */ /* 0x0007e2000d901d46 */
[----:B------:R-:W-:Y:S01]  /*ce40*/  LOP3.LUT P3, RZ, R3, 0x4, RZ, 0xc0, !PT ;  /* 0x0000000403ff7812 */ /* 0x000fe2000786c0ff */
[----:B------:R-:W-:-:S02]  /*ce50*/  IMAD.MOV.U32 R3, RZ, RZ, 0x40 ;  /* 0x00000040ff037424 */ /* 0x000fc400078e00ff */
[----:B------:R3:W-:Y:S01]  /*ce60*/  LDGSTS.E.BYPASS.LTC128B.128 [R213+0x4100], [R12.64+0x100], !P2 ;  /* 0x041001000cd57fae */ /* 0x0007e2000d101d46 */
[----:B------:R-:W-:Y:S02]  /*ce70*/  ISETP.LT.OR P2, PT, R8, 0x21, P6 ;  /* 0x000000210800780c */ /* 0x000fe40003741670 */
[----:B------:R-:W-:Y:S01]  /*ce80*/  SEL R3, R3, 0xffffffc0, !P3 ;  /* 0xffffffc003037807 */ /* 0x000fe20005800000 */
[----:B-1----:R-:W-:Y:S04]  /*ce90*/  HMMA.16816.F32.BF16 R8, R48, R20, RZ ;  /* 0x000000143008723c */ /* 0x002fe800000418ff */
[----:B------:R-:W-:Y:S02]  /*cea0*/  IMAD.IADD R200, R205, 0x1, R3 ;  /* 0x00000001cdc87824 */ /* 0x000fe400078e0203 */
[----:B------:R-:W-:-:S02]  /*ceb0*/  IMAD.IADD R192, R3, 0x1, R204 ;  /* 0x0000000103c07824 */ /* 0x000fc400078e02cc */
[C---:B------:R-:W-:Y:S02]  /*cec0*/  HMMA.16816.F32.BF16 R20, R48.reuse, R22, RZ ;  /* 0x000000163014723c */ /* 0x040fe400000418ff */
[----:B------:R1:W-:Y:S04]  /*ced0*/  LDGSTS.E.BYPASS.LTC128B.128 [R213+0x1100], [R24.64], !P2 ;  /* 0x0110000018d57fae */ /* 0x0003e8000d101d46 */
[----:B------:R1:W-:Y:S02]  /*cee0*/  LDGSTS.E.BYPASS.LTC128B.128 [R213+0x3100], [R24.64+0x80], !P1 ;  /* 0x0310008018d57fae */ /* 0x0003e4000c901d46 */
[----:B--2---:R-:W-:Y:S02]  /*cef0*/  HMMA.16816.F32.BF16 R32, R48, R44, RZ ;  /* 0x0000002c3020723c */ /* 0x004fe400000418ff */
[----:B------:R1:W-:Y:S04]  /*cf00*/  LDGSTS.E.BYPASS.LTC128B.128 [R213+0x5100], [R24.64+0x100], !P0 ;  /* 0x0510010018d57fae */ /* 0x0003e8000c101d46 */
[----:B------:R-:W-:Y:S02]  /*cf10*/  LDSM.16.M88.4 R88, [R201+0xc100] ;  /* 0x00c10000c958783b */ /* 0x000fe40000000200 */
[----:B------:R-:W-:Y:S02]  /*cf20*/  HMMA.16816.F32.BF16 R8, R36, R76, R8 ;  /* 0x0000004c2408723c */ /* 0x000fe40000041808 */
[----:B------:R-:W2:Y:S04]  /*cf30*/  LDSM.16.M88.4 R72, [R200+0x6100] ;  /* 0x00610000c848783b */ /* 0x000ea80000000200 */
[----:B------:R-:W-:Y:S02]  /*cf40*/  LDSM.16.M88.4 R40, [R199+0xc100] ;  /* 0x00c10000c728783b */ /* 0x000fe40000000200 */
[----:B---3--:R-:W-:Y:S02]  /*cf50*/  HMMA.16816.F32.BF16 R64, R48, R60, RZ ;  /* 0x0000003c3040723c */ /* 0x008fe400000418ff */
[----:B------:R-:W3:Y:S04]  /*cf60*/  LDSM.16.M88.4 R96, [R192] ;  /* 0x00000000c060783b */ /* 0x000ee80000000200 */
[----:B------:R-:W3:Y:S02]  /*cf70*/  LDSM.16.M88.4 R12, [R200+0x6900] ;  /* 0x00690000c80c783b */ /* 0x000ee40000000200 */
[----:B------:R-:W-:Y:S02]  /*cf80*/  HMMA.16816.F32.BF16 R20, R36, R78, R20 ;  /* 0x0000004e2414723c */ /* 0x000fe40000041814 */
[----:B------:R-:W-:Y:S04]  /*cf90*/  LDSM.16.M88.4 R76, [R205+0x8100] ;  /* 0x00810000cd4c783b */ /* 0x000fe80000000200 */
[----:B-1----:R-:W1:Y:S02]  /*cfa0*/  LDSM.16.M88.4 R24, [R200+0x7100] ;  /* 0x00710000c818783b */ /* 0x002e640000000200 */
[C---:B------:R-:W-:Y:S02]  /*cfb0*/  HMMA.16816.F32.BF16 R44, R48.reuse, R46, RZ ;  /* 0x0000002e302c723c */ /* 0x040fe400000418ff */
[----:B------:R-:W-:Y:S04]  /*cfc0*/  LDSM.16.M88.4 R92, [R200+0x7900] ;  /* 0x00790000c85c783b */ /* 0x000fe80000000200 */
[----:B------:R-:W-:Y:S02]  /*cfd0*/  LDSM.16.M88.4 R104, [R205+0xa900] ;  /* 0x00a90000cd68783b */ /* 0x000fe40000000200 */
[C---:B------:R-:W-:Y:S02]  /*cfe0*/  HMMA.16816.F32.BF16 R60, R48.reuse, R62, RZ ;  /* 0x0000003e303c723c */ /* 0x040fe400000418ff */
[----:B------:R-:W-:Y:S04]  /*cff0*/  LDSM.16.M88.4 R100, [R200+0xa100] ;  /* 0x00a10000c864783b */ /* 0x000fe80000000200 */
[----:B------:R-:W0:Y:S02]  /*d000*/  LDGDEPBAR ;  /* 0x00000000000079af */ /* 0x000e240000000000 */
[----:B----4-:R-:W-:Y:S08]  /*d010*/  HMMA.16816.F32.BF16 R56, R48, R68, RZ ;  /* 0x000000443038723c */ /* 0x010ff000000418ff */
[----:B--2---:R-:W-:Y:S08]  /*d020*/  HMMA.16816.F32.BF16 R8, R88, R72, R8 ;  /* 0x000000485808723c */ /* 0x004ff00000041808 */
[----:B------:R-:W-:Y:S01]  /*d030*/  HMMA.16816.F32.BF16 R48, R48, R70, RZ ;  /* 0x000000463030723c */ /* 0x000fe200000418ff */
[----:B------:R-:W-:Y:S07]  /*d040*/  LDSM.16.M88.4 R68, [R192+0x1000] ;  /* 0x00100000c044783b */ /* 0x000fee0000000200 */
[----:B------:R-:W-:Y:S01]  /*d050*/  HMMA.16816.F32.BF16 R20, R88, R74, R20 ;  /* 0x0000004a5814723c */ /* 0x000fe20000041814 */
[----:B------:R-:W-:Y:S07]  /*d060*/  LDSM.16.M88.4 R72, [R192+0x1800] ;  /* 0x00180000c048783b */ /* 0x000fee0000000200 */
[C---:B------:R-:W-:Y:S08]  /*d070*/  HMMA.16816.F32.BF16 R32, R36.reuse, R16, R32 ;  /* 0x000000102420723c */ /* 0x040ff00000041820 */
[C---:B------:R-:W-:Y:S01]  /*d080*/  HMMA.16816.F32.BF16 R44, R36.reuse, R18, R44 ;  /* 0x00000012242c723c */ /* 0x040fe2000004182c */
[----:B------:R-:W-:Y:S07]  /*d090*/  LDSM.16.M88.4 R16, [R192+0x800] ;  /* 0x00080000c010783b */ /* 0x000fee0000000200 */
[C---:B------:R-:W-:Y:S08]  /*d0a0*/  HMMA.16816.F32.BF16 R64, R36.reuse, R28, R64 ;  /* 0x0000001c2440723c */ /* 0x040ff00000041840 */
[----:B------:R-:W-:Y:S01]  /*d0b0*/  HMMA.16816.F32.BF16 R60, R36, R30, R60 ;  /* 0x0000001e243c723c */ /* 0x000fe2000004183c */
[----:B------:R-:W2:Y:S07]  /*d0c0*/  LDSM.16.M88.4 R28, [R206+0x10100] ;  /* 0x01010000ce1c783b */ /* 0x000eae0000000200 */
[----:B---3--:R-:W-:Y:S08]  /*d0d0*/  HMMA.16816.F32.BF16 R8, R40, R96, R8 ;  /* 0x000000602808723c */ /* 0x008ff00000041808 */
[C---:B------:R-:W-:Y:S08]  /*d0e0*/  HMMA.16816.F32.BF16 R56, R36.reuse, R52, R56 ;  /* 0x000000342438723c */ /* 0x040ff00000041838 */
[----:B------:R-:W-:Y:S01]  /*d0f0*/  HMMA.16816.F32.BF16 R36, R36, R54, R48 ;  /* 0x000000362424723c */ /* 0x000fe20000041830 */
[----:B------:R-:W-:Y:S04]  /*d100*/  LDSM.16.M88.4 R52, [R204+0x2000] ;  /* 0x00200000cc34783b */ /* 0x000fe80000000200 */
[----:B------:R-:W-:Y:S03]  /*d110*/  LDSM.16.M88.4 R48, [R205+0x9100] ;  /* 0x00910000cd30783b */ /* 0x000fe60000000200 */
[----:B------:R-:W-:Y:S01]  /*d120*/  HMMA.16816.F32.BF16 R20, R40, R98, R20 ;  /* 0x000000622814723c */ /* 0x000fe20000041814 */
[----:B------:R-:W-:Y:S07]  /*d130*/  LDSM.16.M88.4 R96, [R200+0x9900] ;  /* 0x00990000c860783b */ /* 0x000fee0000000200 */
[C---:B------:R-:W-:Y:S08]  /*d140*/  HMMA.16816.F32.BF16 R32, R88.reuse, R12, R32 ;  /* 0x0000000c5820723c */ /* 0x040ff00000041820 */
[C---:B------:R-:W-:Y:S01]  /*d150*/  HMMA.16816.F32.BF16 R44, R88.reuse, R14, R44 ;  /* 0x0000000e582c723c */ /* 0x040fe2000004182c */
[----:B------:R-:W-:Y:S07]  /*d160*/  LDSM.16.M88.4 R12, [R205+0x8900] ;  /* 0x00890000cd0c783b */ /* 0x000fee0000000200 */
[C---:B-1----:R-:W-:Y:S08]  /*d170*/  HMMA.16816.F32.BF16 R64, R88.reuse, R24, R64 ;  /* 0x000000185840723c */ /* 0x042ff00000041840 */
[----:B------:R-:W-:Y:S01]  /*d180*/  HMMA.16816.F32.BF16 R60, R88, R26, R60 ;  /* 0x0000001a583c723c */ /* 0x000fe2000004183c */
[----:B------:R-:W1:Y:S07]  /*d190*/  LDSM.16.M88.4 R24, [R202+0x10100] ;  /* 0x01010000ca18783b */ /* 0x000e6e0000000200 */
[----:B--2---:R-:W-:Y:S08]  /*d1a0*/  HMMA.16816.F32.BF16 R8, R28, R76, R8 ;  /* 0x0000004c1c08723c */ /* 0x004ff00000041808 */
        /* <DEDUP_REMOVED lines=12> */
[----:B-1----:R-:W-:Y:S08]  /*d270*/  HMMA.16816.F32.BF16 R8, R24, R52, R8 ;  /* 0x000000341808723c */ /* 0x002ff00000041808 */
        /* <DEDUP_REMOVED lines=11> */
[----:B------:R-:W1:Y:S07]  /*d330*/  LDSM.16.M88.4 R48, [R192+0x2000] ;  /* 0x00200000c030783b */ /* 0x000e6e0000000200 */
[----:B--2---:R-:W-:Y:S08]  /*d340*/  HMMA.16816.F32.BF16 R8, R92, R68, R8 ;  /* 0x000000445c08723c */ /* 0x004ff00000041808 */
[C---:B------:R-:W-:Y:S08]  /*d350*/  HMMA.16816.F32.BF16 R56, R28.reuse, R36, R56 ;  /* 0x000000241c38723c */ /* 0x040ff00000041838 */
[----:B------:R-:W-:Y:S01]  /*d360*/  HMMA.16816.F32.BF16 R88, R28, R38, R88 ;  /* 0x000000261c58723c */ /* 0x000fe20000041858 */
[----:B------:R-:W2:Y:S04]  /*d370*/  LDSM.16.M88.4 R36, [R200+0x8900] ;  /* 0x00890000c824783b */ /* 0x000ea80000000200 */
[----:B------:R-:W-:Y:S03]  /*d380*/  LDSM.16.M88.4 R28, [R200+0x9100] ;  /* 0x00910000c81c783b */ /* 0x000fe60000000200 */
[----:B------:R-:W-:Y:S01]  /*d390*/  HMMA.16816.F32.BF16 R20, R92, R70, R20 ;  /* 0x000000465c14723c */ /* 0x000fe20000041814 */
[----:B------:R-:W-:Y:S07]  /*d3a0*/  LDSM.16.M88.4 R68, [R192+0x3800] ;  /* 0x00380000c044783b */ /* 0x000fee0000000200 */
[C---:B------:R-:W-:Y:S08]  /*d3b0*/  HMMA.16816.F32.BF16 R32, R24.reuse, R16, R32 ;  /* 0x000000101820723c */ /* 0x040ff00000041820 */
[----:B------:R-:W-:Y:S01]  /*d3c0*/  HMMA.16816.F32.BF16 R44, R24, R18, R44 ;  /* 0x00000012182c723c */ /* 0x000fe2000004182c */
[----:B------:R-:W3:Y:S07]  /*d3d0*/  LDSM.16.M88.4 R16, [R205+0xa100] ;  /* 0x00a10000cd10783b */ /* 0x000eee0000000200 */
[----:B-1----:R-:W-:Y:S08]  /*d3e0*/  HMMA.16816.F32.BF16 R8, R76, R48, R8 ;  /* 0x000000304c08723c */ /* 0x002ff00000041808 */
[C---:B------:R-:W-:Y:S08]  /*d3f0*/  HMMA.16816.F32.BF16 R64, R24.reuse, R12, R64 ;  /* 0x0000000c1840723c */ /* 0x040ff00000041840 */
[----:B------:R-:W-:Y:S01]  /*d400*/  HMMA.16816.F32.BF16 R60, R24, R14, R60 ;  /* 0x0000000e183c723c */ /* 0x000fe2000004183c */
[----:B------:R-:W1:Y:S07]  /*d410*/  LDSM.16.M88.4 R12, [R192+0x2800] ;  /* 0x00280000c00c783b */ /* 0x000e6e0000000200 */
[----:B------:R-:W-:Y:S01]  /*d420*/  HMMA.16816.F32.BF16 R20, R76, R50, R20 ;  /* 0x000000324c14723c */ /* 0x000fe20000041814 */
[----:B------:R-:W-:Y:S07]  /*d430*/  LDSM.16.M88.4 R48, [R205+0xb100] ;  /* 0x00b10000cd30783b */ /* 0x000fee0000000200 */
[C---:B------:R-:W-:Y:S08]  /*d440*/  HMMA.16816.F32.BF16 R56, R24.reuse, R40, R56 ;  /* 0x000000281838723c */ /* 0x040ff00000041838 */
[----:B------:R-:W-:Y:S01]  /*d450*/  HMMA.16816.F32.BF16 R88, R24, R42, R88 ;  /* 0x0000002a1858723c */ /* 0x000fe20000041858 */
[----:B------:R-:W-:Y:S04]  /*d460*/  LDSM.16.M88.4 R40, [R202+0x14100] ;  /* 0x01410000ca28783b */ /* 0x000fe80000000200 */
[----:B------:R-:W4:Y:S03]  /*d470*/  LDSM.16.M88.4 R24, [R204+0x4000] ;  /* 0x00400000cc18783b */ /* 0x000f260000000200 */
[C---:B--2---:R-:W-:Y:S08]  /*d480*/  HMMA.16816.F32.BF16 R32, R92.reuse, R36, R32 ;  /* 0x000000245c20723c */ /* 0x044ff00000041820 */
[----:B------:R-:W-:Y:S01]  /*d490*/  HMMA.16816.F32.BF16 R44, R92, R38, R44 ;  /* 0x000000265c2c723c */ /* 0x000fe2000004182c */
[----:B------:R-:W-:Y:S07]  /*d4a0*/  LDSM.16.M88.4 R36, [R204+0x4800] ;  /* 0x00480000cc24783b */ /* 0x000fee0000000200 */
[C---:B---3--:R-:W-:Y:S08]  /*d4b0*/  HMMA.16816.F32.BF16 R8, R52.reuse, R16, R8 ;  /* 0x000000103408723c */ /* 0x048ff00000041808 */
[----:B------:R-:W-:Y:S01]  /*d4c0*/  HMMA.16816.F32.BF16 R20, R52, R18, R20 ;  /* 0x000000123414723c */ /* 0x000fe20000041814 */
[----:B------:R-:W-:Y:S07]  /*d4d0*/  LDSM.16.M88.4 R16, [R199+0x14100] ;  /* 0x01410000c710783b */ /* 0x000fee0000000200 */
[C---:B------:R-:W-:Y:S08]  /*d4e0*/  HMMA.16816.F32.BF16 R64, R92.reuse, R28, R64 ;  /* 0x0000001c5c40723c */ /* 0x040ff00000041840 */
[----:B------:R-:W-:Y:S01]  /*d4f0*/  HMMA.16816.F32.BF16 R60, R92, R30, R60 ;  /* 0x0000001e5c3c723c */ /* 0x000fe2000004183c */
[----:B------:R-:W2:Y:S07]  /*d500*/  LDSM.16.M88.4 R28, [R201+0x14100] ;  /* 0x01410000c91c783b */ /* 0x000eae0000000200 */
[----:B-1----:R-:W-:Y:S08]  /*d510*/  HMMA.16816.F32.BF16 R32, R76, R12, R32 ;  /* 0x0000000c4c20723c */ /* 0x002ff00000041820 */
[----:B----4-:R-:W-:Y:S08]  /*d520*/  HMMA.16816.F32.BF16 R8, R40, R24, R8 ;  /* 0x000000182808723c */ /* 0x010ff00000041808 */
[----:B------:R-:W-:Y:S01]  /*d530*/  HMMA.16816.F32.BF16 R44, R76, R14, R44 ;  /* 0x0000000e4c2c723c */ /* 0x000fe2000004182c */
[----:B------:R-:W1:Y:S07]  /*d540*/  LDSM.16.M88.4 R12, [R192+0x4000] ;  /* 0x00400000c00c783b */ /* 0x000e6e0000000200 */
[----:B------:R-:W-:Y:S01]  /*d550*/  HMMA.16816.F32.BF16 R20, R40, R26, R20 ;  /* 0x0000001a2814723c */ /* 0x000fe20000041814 */
[----:B------:R-:W3:Y:S07]  /*d560*/  LDSM.16.M88.4 R24, [R200+0xa900] ;  /* 0x00a90000c818783b */ /* 0x000eee0000000200 */
[----:B------:R-:W-:Y:S08]  /*d570*/  HMMA.16816.F32.BF16 R32, R52, R104, R32 ;  /* 0x000000683420723c */ /* 0x000ff00000041820 */
[----:B------:R-:W-:Y:S08]  /*d580*/  HMMA.16816.F32.BF16 R64, R76, R72, R64 ;  /* 0x000000484c40723c */ /* 0x000ff00000041840 */
[----:B--2---:R-:W-:Y:S08]  /*d590*/  HMMA.16816.F32.BF16 R8, R28, R100, R8 ;  /* 0x000000641c08723c */ /* 0x004ff00000041808 */
[----:B------:R-:W-:Y:S08]  /*d5a0*/  HMMA.16816.F32.BF16 R44, R52, R106, R44 ;  /* 0x0000006a342c723c */ /* 0x000ff0000004182c */
[----:B------:R-:W-:Y:S08]  /*d5b0*/  HMMA.16816.F32.BF16 R56, R92, R96, R56 ;  /* 0x000000605c38723c */ /* 0x000ff00000041838 */
[----:B------:R-:W-:Y:S01]  /*d5c0*/  HMMA.16816.F32.BF16 R60, R76, R74, R60 ;  /* 0x0000004a4c3c723c */ /* 0x000fe2000004183c */
[----:B------:R-:W2:Y:S07]  /*d5d0*/  LDSM.16.M88.4 R72, [R204+0x5000] ;  /* 0x00500000cc48783b */ /* 0x000eae0000000200 */
[----:B------:R-:W-:Y:S08]  /*d5e0*/  HMMA.16816.F32.BF16 R20, R28, R102, R20 ;  /* 0x000000661c14723c */ /* 0x000ff00000041814 */
[----:B------:R-:W-:Y:S08]  /*d5f0*/  HMMA.16816.F32.BF16 R88, R92, R98, R88 ;  /* 0x000000625c58723c */ /* 0x000ff00000041858 */
[----:B------:R-:W-:Y:S08]  /*d600*/  HMMA.16816.F32.BF16 R32, R40, R36, R32 ;  /* 0x000000242820723c */ /* 0x000ff00000041820 */
[----:B------:R-:W-:Y:S08]  /*d610*/  HMMA.16816.F32.BF16 R64, R52, R48, R64 ;  /* 0x000000303440723c */ /* 0x000ff00000041840 */
[----:B-1----:R-:W-:Y:S08]  /*d620*/  HMMA.16816.F32.BF16 R8, R16, R12, R8 ;  /* 0x0000000c1008723c */ /* 0x002ff00000041808 */
[----:B------:R-:W-:Y:S01]  /*d630*/  HMMA.16816.F32.BF16 R44, R40, R38, R44 ;  /* 0x00000026282c723c */ /* 0x000fe2000004182c */
[----:B------:R-:W1:Y:S07]  /*d640*/  LDSM.16.M88.4 R36, [R205+0xb900] ;  /* 0x00b90000cd24783b */ /* 0x000e6e0000000200 */
[----:B------:R-:W-:Y:S01]  /*d650*/  HMMA.16816.F32.BF16 R92, R76, R68, R56 ;  /* 0x000000444c5c723c */ /* 0x000fe20000041838 */
[----:B------:R-:W4:Y:S07]  /*d660*/  LDSM.16.M88.4 R56, [R192+0x4800] ;  /* 0x00480000c038783b */ /* 0x000f2e0000000200 */
[----:B------:R-:W-:Y:S01]  /*d670*/  HMMA.16816.F32.BF16 R20, R16, R14, R20 ;  /* 0x0000000e1014723c */ /* 0x000fe20000041814 */
[----:B------:R-:W4:Y:S01]  /*d680*/  LDSM.16.M88.4 R12, [R200+0xb100] ;  /* 0x00b10000c80c783b */ /* 0x000f220000000200 */
[----:B------:R-:W-:-:S02]  /*d690*/  FMUL.FTZ R3, R8, c[0x0][0x320] ;  /* 0x0000c80008037a20 */ /* 0x000fc40000410000 */
[----:B------:R-:W-:Y:S02]  /*d6a0*/  FMUL.FTZ R48, R9, c[0x0][0x320] ;  /* 0x0000c80009307a20 */ /* 0x000fe40000410000 */
[----:B------:R-:W-:Y:S02]  /*d6b0*/  FMUL.FTZ R49, R10, c[0x0][0x320] ;  /* 0x0000c8000a317a20 */ /* 0x000fe40000410000 */
[----:B------:R-:W-:Y:S01]  /*d6c0*/  HMMA.16816.F32.BF16 R88, R76, R70, R88 ;  /* 0x000000464c58723c */ /* 0x000fe20000041858 */
[----:B------:R-:W-:Y:S01]  /*d6d0*/  FMUL.FTZ R68, R11, c[0x0][0x320] ;  /* 0x0000c8000b447a20 */ /* 0x000fe20000410000 */
[----:B------:R-:W1:Y:S01]  /*d6e0*/  MUFU.TANH R3, R3 ;  /* 0x0000000300037308 */ /* 0x000e620000002400 */
[----:B------:R-:W4:Y:S05]  /*d6f0*/  LDSM.16.M88.4 R8, [R204+0x5800] ;  /* 0x00580000cc08783b */ /* 0x000f2a0000000200 */
[----:B---3--:R-:W-:Y:S02]  /*d700*/  HMMA.16816.F32.BF16 R32, R28, R24, R32 ;  /* 0x000000181c20723c */ /* 0x008fe40000041820 */
[----:B------:R-:W3:Y:S06]  /*d710*/  MUFU.TANH R48, R48 ;  /* 0x0000003000307308 */ /* 0x000eec0000002400 */
[----:B--2---:R-:W-:Y:S01]  /*d720*/  HMMA.16816.F32.BF16 R64, R40, R72, R64 ;  /* 0x000000482840723c */ /* 0x004fe20000041840 */
[----:B------:R-:W-:Y:S01]  /*d730*/  FMUL.FTZ R20, R20, c[0x0][0x320] ;  /* 0x0000c80014147a20 */ /* 0x000fe20000410000 */
[----:B------:R-:W2:Y:S01]  /*d740*/  MUFU.TANH R49, R49 ;  /* 0x0000003100317308 */ /* 0x000ea20000002400 */
[----:B------:R-:W-:-:S05]  /*d750*/  FMUL.FTZ R21, R21, c[0x0][0x320] ;  /* 0x0000c80015157a20 */ /* 0x000fca0000410000 */
[C---:B------:R-:W-:Y:S02]  /*d760*/  HMMA.16816.F32.BF16 R60, R52.reuse, R50, R60 ;  /* 0x00000032343c723c */ /* 0x040fe4000004183c */
[----:B------:R-:W-:Y:S06]  /*d770*/  MUFU.TANH R50, R21 ;  /* 0x0000001500327308 */ /* 0x000fec0000002400 */
[C---:B-1----:R-:W-:Y:S02]  /*d780*/  HMMA.16816.F32.BF16 R92, R52.reuse, R36, R92 ;  /* 0x00000024345c723c */ /* 0x042fe4000004185c */
[----:B------:R-:W-:Y:S05]  /*d790*/  MUFU.TANH R68, R68 ;  /* 0x0000004400447308 */ /* 0x000fea0000002400 */
[----:B------:R-:W-:Y:S01]  /*d7a0*/  FMUL.FTZ R36, R22, c[0x0][0x320] ;  /* 0x0000c80016247a20 */ /* 0x000fe20000410000 */
[----:B------:R-:W-:Y:S05]  /*d7b0*/  HMMA.16816.F32.BF16 R88, R52, R38, R88 ;  /* 0x000000263458723c */ /* 0x000fea0000041858 */
[----:B------:R-:W-:Y:S03]  /*d7c0*/  MUFU.TANH R36, R36 ;  /* 0x0000002400247308 */ /* 0x000fe60000002400 */
[----:B----4-:R-:W-:Y:S05]  /*d7d0*/  HMMA.16816.F32.BF16 R32, R16, R56, R32 ;  /* 0x000000381020723c */ /* 0x010fea0000041820 */
[----:B------:R1:W-:Y:S03]  /*d7e0*/  MUFU.TANH R56, R20 ;  /* 0x0000001400387308 */ /* 0x0003e60000002400 */
[----:B------:R-:W-:Y:S07]  /*d7f0*/  HMMA.16816.F32.BF16 R64, R28, R12, R64 ;  /* 0x0000000c1c40723c */ /* 0x000fee0000041840 */
[----:B------:R-:W-:Y:S01]  /*d800*/  FMUL.FTZ R12, R23, c[0x0][0x320] ;  /* 0x0000c800170c7a20 */ /* 0x000fe20000410000 */
[----:B------:R-:W-:Y:S01]  /*d810*/  HMMA.16816.F32.BF16 R60, R40, R74, R60 ;  /* 0x0000004a283c723c */ /* 0x000fe2000004183c */
[----:B-1----:R-:W1:Y:S04]  /*d820*/  LDSM.16.M88.4 R20, [R200+0xb900] ;  /* 0x00b90000c814783b */ /* 0x002e680000000200 */
[----:B------:R-:W-:Y:S03]  /*d830*/  MUFU.TANH R12, R12 ;  /* 0x0000000c000c7308 */ /* 0x000fe60000002400 */
[----:B------:R-:W-:Y:S01]  /*d840*/  HMMA.16816.F32.BF16 R44, R28, R26, R44 ;  /* 0x0000001a1c2c723c */ /* 0x000fe2000004182c */
[----:B------:R-:W4:Y:S01]  /*d850*/  LDSM.16.M88.4 R24, [R192+0x5000] ;  /* 0x00500000c018783b */ /* 0x000f220000000200 */
[----:B------:R-:W-:-:S02]  /*d860*/  FMUL.FTZ R13, R32, c[0x0][0x320] ;  /* 0x0000c800200d7a20 */ /* 0x000fc40000410000 */
[----:B------:R-:W-:Y:S02]  /*d870*/  FMUL.FTZ R32, R33, c[0x0][0x320] ;  /* 0x0000c80021207a20 */ /* 0x000fe40000410000 */
[----:B------:R-:W-:Y:S02]  /*d880*/  FMUL.FTZ R33, R34, c[0x0][0x320] ;  /* 0x0000c80022217a20 */ /* 0x000fe40000410000 */
[----:B------:R-:W-:Y:S01]  /*d890*/  HMMA.16816.F32.BF16 R92, R40, R8, R92 ;  /* 0x00000008285c723c */ /* 0x000fe2000004185c */
[----:B------:R-:W1:Y:S01]  /*d8a0*/  MUFU.TANH R13, R13 ;  /* 0x0000000d000d7308 */ /* 0x000e620000002400 */
[----:B------:R-:W-:-:S06]  /*d8b0*/  FMUL.FTZ R34, R35, c[0x0][0x320] ;  /* 0x0000c80023227a20 */ /* 0x000fcc0000410000 */
[----:B------:R-:W-:Y:S01]  /*d8c0*/  HMMA.16816.F32.BF16 R88, R40, R10, R88 ;  /* 0x0000000a2858723c */ /* 0x000fe20000041858 */
[----:B------:R-:W2:Y:S01]  /*d8d0*/  LDSM.16.M88.4 R8, [R192+0x5800] ;  /* 0x00580000c008783b */ /* 0x000ea20000000200 */
[----:B------:R-:W1:Y:S01]  /*d8e0*/  MUFU.TANH R32, R32 ;  /* 0x0000002000207308 */ /* 0x000e620000002400 */
[----:B------:R-:W-:-:S05]  /*d8f0*/  DEPBAR.LE SB0, 0x0 ;  /* 0x000080000000791a */ /* 0x000fca0000000000 */
[----:B------:R-:W-:Y:S02]  /*d900*/  HMMA.16816.F32.BF16 R60, R28, R14, R60 ;  /* 0x0000000e1c3c723c */ /* 0x000fe4000004183c */
[----:B------:R-:W-:Y:S05]  /*d910*/  MUFU.TANH R33, R33 ;  /* 0x0000002100217308 */ /* 0x000fea0000002400 */
[----:B------:R-:W-:Y:S01]  /*d920*/  LOP3.LUT R15, R6, 0xffffffe0, RZ, 0xc0, !PT ;  /* 0xffffffe0060f7812 */ /* 0x000fe200078ec0ff */
[----:B------:R-:W-:Y:S02]  /*d930*/  HMMA.16816.F32.BF16 R44, R16, R58, R44 ;  /* 0x0000003a102c723c */ /* 0x000fe4000004182c */
[----:B------:R-:W-:Y:S02]  /*d940*/  MUFU.TANH R34, R34 ;  /* 0x0000002200227308 */ /* 0x000fe40000002400 */
[----:B------:R-:W-:-:S04]  /*d950*/  IMAD.IADD R84, R84, 0x1, -R15 ;  /* 0x0000000154547824 */ /* 0x000fc800078e0a0f */
[----:B-1----:R-:W-:Y:S01]  /*d960*/  HMMA.16816.F32.BF16 R92, R28, R20, R92 ;  /* 0x000000141c5c723c */ /* 0x002fe2000004185c */
[----:B------:R-:W-:-:S04]  /*d970*/  SHF.R.S32.HI R15, RZ, 0x1f, R84 ;  /* 0x0000001fff0f7819 */ /* 0x000fc80000011454 */
[----:B------:R-:W-:-:S03]  /*d980*/  LEA.HI R15, R15, R84, RZ, 0x2 ;  /* 0x000000540f0f7211 */ /* 0x000fc600078f10ff */
[----:B------:R-:W-:Y:S01]  /*d990*/  HMMA.16816.F32.BF16 R88, R28, R22, R88 ;  /* 0x000000161c58723c */ /* 0x000fe20000041858 */
[----:B------:R-:W-:-:S05]  /*d9a0*/  LOP3.LUT R15, R15, 0x7ffffffc, RZ, 0xc0, !PT ;  /* 0x7ffffffc0f0f7812 */ /* 0x000fca00078ec0ff */
[----:B------:R-:W-:Y:S02]  /*d9b0*/  IMAD.IADD R15, R84, 0x1, -R15 ;  /* 0x00000001540f7824 */ /* 0x000fe400078e0a0f */
[C---:B----4-:R-:W-:Y:S01]  /*d9c0*/  HMMA.16816.F32.BF16 R64, R16.reuse, R24, R64 ;  /* 0x000000181040723c */ /* 0x050fe20000041840 */
[----:B------:R-:W-:Y:S02]  /*d9d0*/  FMUL.FTZ R35, R47, c[0x0][0x320] ;  /* 0x0000c8002f237a20 */ /* 0x000fe40000410000 */
[----:B------:R-:W-:Y:S02]  /*d9e0*/  IMAD R80, R15, -0x2, R80 ;  /* 0xfffffffe0f507824 */ /* 0x000fe400078e0250 */
[----:B------:R-:W-:Y:S02]  /*d9f0*/  FMUL.FTZ R37, R46, c[0x0][0x320] ;  /* 0x0000c8002e257a20 */ /* 0x000fe40000410000 */
[----:B------:R-:W-:Y:S01]  /*da00*/  FMUL.FTZ R24, R44, c[0x0][0x320] ;  /* 0x0000c8002c187a20 */ /* 0x000fe20000410000 */
[----:B------:R-:W-:Y:S01]  /*da10*/  HMMA.16816.F32.BF16 R60, R16, R26, R60 ;  /* 0x0000001a103c723c */ /* 0x000fe2000004183c */
[C---:B------:R-:W-:Y:S01]  /*da20*/  ISETP.GT.AND P0, PT, R80.reuse, RZ, PT ;  /* 0x000000ff5000720c */ /* 0x040fe20003f04270 */
[----:B------:R-:W-:Y:S01]  /*da30*/  FMUL.FTZ R25, R45, c[0x0][0x320] ;  /* 0x0000c8002d197a20 */ /* 0x000fe20000410000 */
[C---:B------:R-:W-:Y:S01]  /*da40*/  ISETP.GT.AND P2, PT, R80.reuse, 0x1, PT ;  /* 0x000000015000780c */ /* 0x040fe20003f44270 */
[----:B------:R-:W-:Y:S01]  /*da50*/  MUFU.TANH R35, R35 ;  /* 0x0000002300237308 */ /* 0x000fe20000002400 */
[----:B------:R-:W-:-:S02]  /*da60*/  ISETP.GT.AND P3, PT, R80, 0x8, PT ;  /* 0x000000085000780c */ /* 0x000fc40003f64270 */
[----:B------:R-:W-:Y:S01]  /*da70*/  FSEL R3, R3, -INF , P0 ;  /* 0xff80000003037808 */ /* 0x000fe20000000000 */
[C---:B--2---:R-:W-:Y:S01]  /*da80*/  HMMA.16816.F32.BF16 R92, R16.reuse, R8, R92 ;  /* 0x00000008105c723c */ /* 0x044fe2000004185c */
[----:B---3--:R-:W-:Y:S02]  /*da90*/  FSEL R48, R48, -INF , P2 ;  /* 0xff80000030307808 */ /* 0x008fe40001000000 */
[C---:B------:R-:W-:Y:S01]  /*daa0*/  ISETP.GT.AND P4, PT, R80.reuse, 0x9, PT ;  /* 0x000000095000780c */ /* 0x040fe20003f84270 */
[----:B------:R-:W1:Y:S01]  /*dab0*/  MUFU.TANH R24, R24 ;  /* 0x0000001800187308 */ /* 0x000e620000002400 */
[----:B------:R-:W-:Y:S02]  /*dac0*/  ISETP.GT.AND P1, PT, R80, 0x10, PT ;  /* 0x000000105000780c */ /* 0x000fe40003f24270 */
[----:B------:R-:W-:Y:S01]  /*dad0*/  FSEL R49, R49, -INF , P0 ;  /* 0xff80000031317808 */ /* 0x000fe20000000000 */
[----:B------:R-:W-:Y:S01]  /*dae0*/  HMMA.16816.F32.BF16 R88, R16, R10, R88 ;  /* 0x0000000a1058723c */ /* 0x000fe20000041858 */
[----:B------:R-:W-:Y:S01]  /*daf0*/  FMUL.FTZ R64, R64, c[0x0][0x320] ;  /* 0x0000c80040407a20 */ /* 0x000fe20000410000 */
[----:B------:R-:W-:Y:S01]  /*db00*/  ISETP.GT.AND P0, PT, R80, 0x11, PT ;  /* 0x000000115000780c */ /* 0x000fe20003f04270 */
[----:B------:R-:W-:Y:S01]  /*db10*/  FMUL.FTZ R65, R65, c[0x0][0x320] ;  /* 0x0000c80041417a20 */ /* 0x000fe20000410000 */
[----:B------:R-:W2:Y:S01]  /*db20*/  MUFU.TANH R25, R25 ;  /* 0x0000001900197308 */ /* 0x000ea20000002400 */
[----:B------:R-:W-:Y:S01]  /*db30*/  FSEL R15, R13, -INF , P1 ;  /* 0xff8000000d0f7808 */ /* 0x000fe20000800000 */
[----:B------:R-:W-:Y:S01]  /*db40*/  FMUL.FTZ R66, R66, c[0x0][0x320] ;  /* 0x0000c80042427a20 */ /* 0x000fe20000410000 */
[----:B------:R-:W-:Y:S01]  /*db50*/  FSEL R19, R56, -INF , P3 ;  /* 0xff80000038137808 */ /* 0x000fe20001800000 */
[----:B------:R-:W-:Y:S01]  /*db60*/  FMUL.FTZ R60, R60, c[0x0][0x320] ;  /* 0x0000c8003c3c7a20 */ /* 0x000fe20000410000 */
[----:B------:R-:W-:Y:S01]  /*db70*/  FMNMX.FTZ R16, R3, R48, !PT ;  /* 0x0000003003107209 */ /* 0x000fe20007810000 */
[----:B------:R-:W-:Y:S01]  /*db80*/  FMUL.FTZ R61, R61, c[0x0][0x320] ;  /* 0x0000c8003d3d7a20 */ /* 0x000fe20000410000 */
[----:B------:R-:W-:Y:S01]  /*db90*/  FSEL R17, R50, -INF , P4 ;  /* 0xff80000032117808 */ /* 0x000fe20002000000 */
[----:B------:R-:W3:Y:S01]  /*dba0*/  MUFU.TANH R167, R64 ;  /* 0x0000004000a77308 */ /* 0x000ee20000002400 */
[----:B------:R-:W-:Y:S01]  /*dbb0*/  FMNMX.FTZ R16, R19, R16, !PT ;  /* 0x0000001013107209 */ /* 0x000fe20007810000 */
[----:B------:R-:W-:Y:S01]  /*dbc0*/  FMUL.FTZ R67, R67, c[0x0][0x320] ;  /* 0x0000c80043437a20 */ /* 0x000fe20000410000 */
[----:B------:R-:W-:Y:S01]  /*dbd0*/  FSEL R36, R36, -INF , P3 ;  /* 0xff80000024247808 */ /* 0x000fe20001800000 */
[----:B------:R-:W-:Y:S01]  /*dbe0*/  FMUL.FTZ R92, R92, c[0x0][0x320] ;  /* 0x0000c8005c5c7a20 */ /* 0x000fe20000410000 */
[----:B------:R-:W-:Y:S01]  /*dbf0*/  FMNMX.FTZ R16, R17, R16, !PT ;  /* 0x0000001011107209 */ /* 0x000fe20007810000 */
[----:B------:R-:W-:Y:S01]  /*dc00*/  FMUL.FTZ R93, R93, c[0x0][0x320] ;  /* 0x0000c8005d5d7a20 */ /* 0x000fe20000410000 */
[----:B------:R-:W-:Y:S01]  /*dc10*/  ISETP.GT.AND P3, PT, R80, 0x18, PT ;  /* 0x000000185000780c */ /* 0x000fe20003f64270 */
[----:B------:R-:W4:Y:S01]  /*dc20*/  MUFU.TANH R159, R65 ;  /* 0x00000041009f7308 */ /* 0x000f220000002400 */
[----:B------:R-:W-:Y:S01]  /*dc30*/  FSEL R13, R32, -INF , P0 ;  /* 0xff800000200d7808 */ /* 0x000fe20000000000 */
[----:B------:R-:W-:Y:S01]  /*dc40*/  FMUL.FTZ R62, R62, c[0x0][0x320] ;  /* 0x0000c8003e3e7a20 */ /* 0x000fe20000410000 */
[----:B------:R-:W-:Y:S01]  /*dc50*/  FMNMX.FTZ R16, R15, R16, !PT ;  /* 0x000000100f107209 */ /* 0x000fe20007810000 */
[----:B------:R-:W-:Y:S01]  /*dc60*/  FMUL.FTZ R88, R88, c[0x0][0x320] ;  /* 0x0000c80058587a20 */ /* 0x000fe20000410000 */
[----:B------:R-:W-:Y:S01]  /*dc70*/  FSEL R6, R12, -INF , P4 ;  /* 0xff8000000c067808 */ /* 0x000fe20002000000 */
[----:B------:R-:W-:Y:S01]  /*dc80*/  FMUL.FTZ R89, R89, c[0x0][0x320] ;  /* 0x0000c80059597a20 */ /* 0x000fe20000410000 */
[----:B------:R-:W-:Y:S01]  /*dc90*/  ISETP.GT.AND P4, PT, R80, 0x19, PT ;  /* 0x000000195000780c */ /* 0x000fe20003f84270 */
[----:B------:R-:W3:Y:S01]  /*dca0*/  MUFU.TANH R165, R60 ;  /* 0x0000003c00a57308 */ /* 0x000ee20000002400 */
[----:B-1----:R-:W-:Y:S01]  /*dcb0*/  FSEL R11, R24, -INF , P3 ;  /* 0xff800000180b7808 */ /* 0x002fe20001800000 */
[----:B------:R-:W-:Y:S01]  /*dcc0*/  FMUL.FTZ R63, R63, c[0x0][0x320] ;  /* 0x0000c8003f3f7a20 */ /* 0x000fe20000410000 */
[----:B------:R-:W-:Y:S01]  /*dcd0*/  FMNMX.FTZ R16, R13, R16, !PT ;  /* 0x000000100d107209 */ /* 0x000fe20007810000 */
[----:B------:R-:W-:Y:S01]  /*dce0*/  FMUL.FTZ R94, R94, c[0x0][0x320] ;  /* 0x0000c8005e5e7a20 */ /* 0x000fe20000410000 */
[----:B------:R-:W-:Y:S01]  /*dcf0*/  FSEL R68, R68, -INF , P2 ;  /* 0xff80000044447808 */ /* 0x000fe20001000000 */
[----:B------:R-:W-:Y:S01]  /*dd00*/  FMUL.FTZ R95, R95, c[0x0][0x320] ;  /* 0x0000c8005f5f7a20 */ /* 0x000fe20000410000 */
[----:B------:R-:W-:Y:S01]  /*dd10*/  ISETP.GT.AND P2, PT, R80, 0x20, PT ;  /* 0x000000205000780c */ /* 0x000fe20003f44270 */
[----:B------:R-:W1:Y:S01]  /*dd20*/  MUFU.TANH R37, R37 ;  /* 0x0000002500257308 */ /* 0x000e620000002400 */
[----:B--2---:R-:W-:Y:S01]  /*dd30*/  FSEL R9, R25, -INF , P4 ;  /* 0xff80000019097808 */ /* 0x004fe20002000000 */
[----:B------:R-:W-:Y:S01]  /*dd40*/  FMUL.FTZ R90, R90, c[0x0][0x320] ;  /* 0x0000c8005a5a7a20 */ /* 0x000fe20000410000 */
[----:B------:R-:W-:Y:S01]  /*dd50*/  FMNMX.FTZ R16, R11, R16, !PT ;  /* 0x000000100b107209 */ /* 0x000fe20007810000 */
[----:B------:R-:W-:Y:S01]  /*dd60*/  FMUL.FTZ R91, R91, c[0x0][0x320] ;  /* 0x0000c8005b5b7a20 */ /* 0x000fe20000410000 */
[----:B------:R-:W-:-:S02]  /*dd70*/  FSEL R14, R33, -INF , P1 ;  /* 0xff800000210e7808 */ /* 0x000fc40000800000 */
[----:B------:R-:W-:Y:S01]  /*dd80*/  ISETP.GT.AND P1, PT, R80, 0x21, PT ;  /* 0x000000215000780c */ /* 0x000fe20003f24270 */
[----:B------:R-:W2:Y:S01]  /*dd90*/  MUFU.TANH R161, R61 ;  /* 0x0000003d00a17308 */ /* 0x000ea20000002400 */
[----:B---3--:R-:W-:Y:S02]  /*dda0*/  FSEL R167, R167, -INF , P2 ;  /* 0xff800000a7a77808 */ /* 0x008fe40001000000 */
[----:B------:R-:W-:Y:S02]  /*ddb0*/  FMNMX.FTZ R16, R9, R16, !PT ;  /* 0x0000001009107209 */ /* 0x000fe40007810000 */
[----:B------:R-:W-:Y:S02]  /*ddc0*/  FMNMX.FTZ R21, R49, R68, !PT ;  /* 0x0000004431157209 */ /* 0x000fe40007810000 */
[----:B------:R-:W-:Y:S01]  /*ddd0*/  FSEL R12, R34, -INF , P0 ;  /* 0xff800000220c7808 */ /* 0x000fe20000000000 */
[----:B------:R-:W3:Y:S01]  /*dde0*/  MUFU.TANH R160, R66 ;  /* 0x0000004200a07308 */ /* 0x000ee20000002400 */
[----:B------:R-:W-:-:S02]  /*ddf0*/  ISETP.GT.AND P0, PT, R80, 0x28, PT ;  /* 0x000000285000780c */ /* 0x000fc40003f04270 */
[----:B----4-:R-:W-:Y:S02]  /*de00*/  FSEL R159, R159, -INF , P1 ;  /* 0xff8000009f9f7808 */ /* 0x010fe40000800000 */
[----:B------:R-:W-:Y:S02]  /*de10*/  FMNMX.FTZ R16, R167, R16, !PT ;  /* 0x00000010a7107209 */ /* 0x000fe40007810000 */
[----:B------:R-:W-:Y:S01]  /*de20*/  FMNMX.FTZ R21, R36, R21, !PT ;  /* 0x0000001524157209 */ /* 0x000fe20007810000 */
[----:B------:R-:W4:Y:S01]  /*de30*/  MUFU.TANH R171, R92 ;  /* 0x0000005c00ab7308 */ /* 0x000f220000002400 */
[----:B------:R-:W-:Y:S02]  /*de40*/  FSEL R8, R35, -INF , P4 ;  /* 0xff80000023087808 */ /* 0x000fe40002000000 */
[----:B------:R-:W-:Y:S02]  /*de50*/  ISETP.GT.AND P4, PT, R80, 0x29, PT ;  /* 0x000000295000780c */ /* 0x000fe40003f84270 */
[----:B------:R-:W-:-:S02]  /*de60*/  FSEL R165, R165, -INF , P0 ;  /* 0xff800000a5a57808 */ /* 0x000fc40000000000 */
[----:B------:R-:W-:Y:S01]  /*de70*/  FMNMX.FTZ R16, R159, R16, !PT ;  /* 0x000000109f107209 */ /* 0x000fe20007810000 */
[----:B------:R-:W4:Y:S01]  /*de80*/  MUFU.TANH R170, R67 ;  /* 0x0000004300aa7308 */ /* 0x000f220000002400 */
[----:B------:R-:W-:Y:S02]  /*de90*/  FMNMX.FTZ R21, R6, R21, !PT ;  /* 0x0000001506157209 */ /* 0x000fe40007810000 */
[----:B-1----:R-:W-:Y:S02]  /*dea0*/  FSEL R10, R37, -INF , P3 ;  /* 0xff800000250a7808 */ /* 0x002fe40001800000 */
[----:B------:R-:W-:Y:S02]  /*deb0*/  ISETP.GT.AND P3, PT, R80, 0x30, PT ;  /* 0x000000305000780c */ /* 0x000fe40003f64270 */
[----:B--2---:R-:W-:Y:S01]  /*dec0*/  FSEL R161, R161, -INF , P4 ;  /* 0xff800000a1a17808 */ /* 0x004fe20002000000 */
[----:B------:R-:W1:Y:S01]  /*ded0*/  MUFU.TANH R169, R93 ;  /* 0x0000005d00a97308 */ /* 0x000e620000002400 */
[----:B------:R-:W-:-:S02]  /*dee0*/  FMNMX.FTZ R16, R165, R16, !PT ;  /* 0x00000010a5107209 */ /* 0x000fc40007810000 */
[----:B------:R-:W-:Y:S02]  /*def0*/  FMNMX.FTZ R21, R14, R21, !PT ;  /* 0x000000150e157209 */ /* 0x000fe40007810000 */
[----:B---3--:R-:W-:Y:S02]  /*df00*/  FSEL R160, R160, -INF , P2 ;  /* 0xff800000a0a07808 */ /* 0x008fe40001000000 */
[----:B------:R-:W-:Y:S01]  /*df10*/  ISETP.GT.AND P2, PT, R80, 0x31, PT ;  /* 0x000000315000780c */ /* 0x000fe20003f44270 */
[----:B------:R-:W2:Y:S01]  /*df20*/  MUFU.TANH R162, R62 ;  /* 0x0000003e00a27308 */ /* 0x000ea20000002400 */
[----:B----4-:R-:W-:Y:S02]  /*df30*/  FSEL R171, R171, -INF , P3 ;  /* 0xff800000abab7808 */ /* 0x010fe40001800000 */
[----:B------:R-:W-:Y:S02]  /*df40*/  FMNMX.FTZ R16, R161, R16, !PT ;  /* 0x00000010a1107209 */ /* 0x000fe40007810000 */
[----:B------:R-:W-:-:S02]  /*df50*/  FMNMX.FTZ R21, R12, R21, !PT ;  /* 0x000000150c157209 */ /* 0x000fc40007810000 */
[----:B------:R-:W-:Y:S01]  /*df60*/  FSEL R170, R170, -INF , P1 ;  /* 0xff800000aaaa7808 */ /* 0x000fe20000800000 */
[----:B------:R-:W3:Y:S01]  /*df70*/  MUFU.TANH R143, R88 ;  /* 0x00000058008f7308 */ /* 0x000ee20000002400 */
[----:B------:R-:W-:Y:S02]  /*df80*/  ISETP.GT.AND P1, PT, R80, 0x38, PT ;  /* 0x000000385000780c */ /* 0x000fe40003f24270 */
[----:B-1----:R-:W-:Y:S02]  /*df90*/  FSEL R169, R169, -INF , P2 ;  /* 0xff800000a9a97808 */ /* 0x002fe40001000000 */
[----:B------:R-:W-:Y:S02]  /*dfa0*/  FMNMX.FTZ R16, R171, R16, !PT ;  /* 0x00000010ab107209 */ /* 0x000fe40007810000 */
[----:B------:R-:W-:Y:S01]  /*dfb0*/  FMNMX.FTZ R21, R10, R21, !PT ;  /* 0x000000150a157209 */ /* 0x000fe20007810000 */
[----:B------:R-:W1:Y:S01]  /*dfc0*/  MUFU.TANH R141, R89 ;  /* 0x00000059008d7308 */ /* 0x000e620000002400 */
[----:B--2---:R-:W-:-:S02]  /*dfd0*/  FSEL R162, R162, -INF , P0 ;  /* 0xff800000a2a27808 */ /* 0x004fc40000000000 */
[----:B------:R-:W-:Y:S02]  /*dfe0*/  ISETP.GT.AND P0, PT, R80, 0x39, PT ;  /* 0x000000395000780c */ /* 0x000fe40003f04270 */
[----:B------:R-:W-:Y:S02]  /*dff0*/  FMNMX.FTZ R16, R169, R16, !PT ;  /* 0x00000010a9107209 */ /* 0x000fe40007810000 */
[----:B------:R-:W-:Y:S01]  /*e000*/  FMNMX.FTZ R21, R8, R21, !PT ;  /* 0x0000001508157209 */ /* 0x000fe20007810000 */
[----:B------:R-:W2:Y:S01]  /*e010*/  MUFU.TANH R168, R63 ;  /* 0x0000003f00a87308 */ /* 0x000ea20000002400 */
[----:B---3--:R-:W-:Y:S02]  /*e020*/  FSEL R143, R143, -INF , P1 ;  /* 0xff8000008f8f7808 */ /* 0x008fe40000800000 */
[----:B------:R-:W-:Y:S02]  /*e030*/  FMNMX.FTZ R21, R160, R21, !PT ;  /* 0x00000015a0157209 */ /* 0x000fe40007810000 */
[----:B------:R-:W-:-:S02]  /*e040*/  FMNMX.FTZ R16, R143, R16, !PT ;  /* 0x000000108f107209 */ /* 0x000fc40007810000 */
[----:B------:R-:W-:Y:S01]  /*e050*/  FMNMX.FTZ R23, R170, R21, !PT ;  /* 0x00000015aa177209 */ /* 0x000fe20007810000 */
[----:B------:R-:W3:Y:S01]  /*e060*/  MUFU.TANH R164, R94 ;  /* 0x0000005e00a47308 */ /* 0x000ee20000002400 */
[----:B-1----:R-:W-:Y:S02]  /*e070*/  FSEL R141, R141, -INF , P0 ;  /* 0xff8000008d8d7808 */ /* 0x002fe40000000000 */
[----:B------:R-:W-:Y:S02]  /*e080*/  FMNMX.FTZ R23, R162, R23, !PT ;  /* 0x00000017a2177209 */ /* 0x000fe40007810000 */
[----:B------:R-:W-:-:S03]  /*e090*/  FMNMX.FTZ R16, R141, R16, !PT ;  /* 0x000000108d107209 */ /* 0x000fc60007810000 */
[----:B------:R-:W1:Y:S01]  /*e0a0*/  MUFU.TANH R142, R95 ;  /* 0x0000005f008e7308 */ /* 0x000e620000002400 */
[----:B--2---:R-:W-:Y:S01]  /*e0b0*/  FSEL R168, R168, -INF , P4 ;  /* 0xff800000a8a87808 */ /* 0x004fe20002000000 */
[----:B------:R-:W2:Y:S04]  /*e0c0*/  SHFL.BFLY PT, R21, R16, 0x2, 0x1f ;  /* 0x0c401f0010157f89 */ /* 0x000ea800000e0000 */
[----:B------:R-:W-:Y:S01]  /*e0d0*/  BAR.SYNC.DEFER_BLOCKING 0x0 ;  /* 0x0000000000007b1d */ /* 0x000fe20000010000 */
[----:B------:R-:W-:Y:S02]  /*e0e0*/  FMNMX.FTZ R23, R168, R23, !PT ;  /* 0x00000017a8177209 */ /* 0x000fe40007810000 */
[----:B---3--:R-:W-:Y:S02]  /*e0f0*/  FSEL R164, R164, -INF , P3 ;  /* 0xff800000a4a47808 */ /* 0x008fe40001800000 */
[----:B------:R-:W-:Y:S01]  /*e100*/  ISETP.NE.AND P4, PT, R212, RZ, PT ;  /* 0x000000ffd400720c */ /* 0x000fe20003f85270 */
[----:B------:R-:W3:Y:S01]  /*e110*/  MUFU.TANH R140, R90 ;  /* 0x0000005a008c7308 */ /* 0x000ee20000002400 */
[----:B------:R-:W-:-:S02]  /*e120*/  FMNMX.FTZ R23, R164, R23, !PT ;  /* 0x00000017a4177209 */ /* 0x000fc40007810000 */
[----:B-1----:R-:W-:-:S05]  /*e130*/  FSEL R142, R142, -INF , P2 ;  /* 0xff8000008e8e7808 */ /* 0x002fca0001000000 */
[----:B------:R-:W1:Y:S01]  /*e140*/  MUFU.TANH R158, R91 ;  /* 0x0000005b009e7308 */ /* 0x000e620000002400 */
[----:B------:R-:W-:Y:S02]  /*e150*/  FMNMX.FTZ R23, R142, R23, !PT ;  /* 0x000000178e177209 */ /* 0x000fe40007810000 */
[----:B---3--:R-:W-:-:S04]  /*e160*/  FSEL R140, R140, -INF , P1 ;  /* 0xff8000008c8c7808 */ /* 0x008fc80000800000 */
[----:B------:R-:W-:Y:S02]  /*e170*/  FMNMX.FTZ R23, R140, R23, !PT ;  /* 0x000000178c177209 */ /* 0x000fe40007810000 */
[----:B-1----:R-:W-:Y:S02]  /*e180*/  FSEL R158, R158, -INF , P0 ;  /* 0xff8000009e9e7808 */ /* 0x002fe40000000000 */
[----:B------:R-:W-:Y:S02]  /*e190*/  ISETP.GE.AND P0, PT, R83, 0x41, PT ;  /* 0x000000415300780c */ /* 0x000fe40003f06270 */
[----:B------:R-:W-:Y:S02]  /*e1a0*/  FMNMX.FTZ R18, R158, R23, !PT ;  /* 0x000000179e127209 */ /* 0x000fe40007810000 */
[----:B--2---:R-:W-:-:S03]  /*e1b0*/  FMNMX.FTZ R23, R16, R21, !PT ;  /* 0x0000001510177209 */ /* 0x004fc60007810000 */
[----:B------:R-:W1:Y:S04]  /*e1c0*/  SHFL.BFLY PT, R21, R18, 0x2, 0x1f ;  /* 0x0c401f0012157f89 */ /* 0x000e6800000e0000 */
[----:B------:R-:W2:Y:S02]  /*e1d0*/  SHFL.BFLY PT, R132, R23, 0x1, 0x1f ;  /* 0x0c201f0017847f89 */ /* 0x000ea400000e0000 */
[----:B------:R-:W-:-:S05]  /*e1e0*/  @P0 LEA.HI.SX32 R25, R133, 0xfffffffe, 0x1a ;  /* 0xfffffffe85190811 */ /* 0x000fca00078fd2ff */
[----:B------:R-:W-:Y:S01]  /*e1f0*/  @P0 IMAD R4, R4, R25, RZ ;  /* 0x0000001904040224 */ /* 0x000fe200078e02ff */
[----:B-1----:R-:W-:Y:S02]  /*e200*/  FMNMX.FTZ R21, R18, R21, !PT ;  /* 0x0000001512157209 */ /* 0x002fe40007810000 */
[----:B------:R-:W-:Y:S01]  /*e210*/  @P0 SHF.R.S32.HI R18, RZ, 0x1f, R25 ;  /* 0x0000001fff120819 */ /* 0x000fe20000011419 */
[-C--:B------:R-:W-:Y:S01]  /*e220*/  @P0 IMAD.WIDE.U32 R24, R25, R81.reuse, R218 ;  /* 0x0000005119180225 */ /* 0x080fe200078e00da */
[----:B--2---:R-:W-:Y:S01]  /*e230*/  FMNMX.FTZ R132, R23, R132, !PT ;  /* 0x0000008417847209 */ /* 0x004fe20007810000 */
[----:B------:R-:W1:Y:S02]  /*e240*/  SHFL.BFLY PT, R16, R21, 0x1, 0x1f ;  /* 0x0c201f0015107f89 */ /* 0x000e6400000e0000 */
[----:B------:R-:W-:Y:S01]  /*e250*/  @P0 IMAD R81, R18, R81, R4 ;  /* 0x0000005112510224 */ /* 0x000fe200078e0204 */
[C---:B------:R-:W-:Y:S01]  /*e260*/  FSETP.NEU.FTZ.AND P1, PT, R132.reuse, -INF , PT ;  /* 0xff8000008400780b */ /* 0x040fe20003f3d000 */
[----:B------:R-:W-:-:S02]  /*e270*/  FMUL.FTZ R166, R132, c[0x0][0x2d0] ;  /* 0x0000b40084a67a20 */ /* 0x000fc40000410000 */
[----:B------:R-:W-:-:S03]  /*e280*/  @P0 IMAD.IADD R81, R25, 0x1, R81 ;  /* 0x0000000119510824 */ /* 0x000fc600078e0251 */
[----:B------:R-:W-:Y:S02]  /*e290*/  FSEL R166, R166, RZ, P1 ;  /* 0x000000ffa6a67208 */ /* 0x000fe40000800000 */
[----:B------:R-:W-:-:S03]  /*e2a0*/  @P0 LEA R22, P1, R24, c[0x0][0x1c8], 0x1 ;  /* 0x0000720018160a11 */ /* 0x000fc600078208ff */
[--C-:B------:R-:W-:Y:S01]  /*e2b0*/  FFMA.FTZ R151, R19, c[0x0][0x2d0], -R166.reuse ;  /* 0x0000b40013977a23 */ /* 0x100fe200000108a6 */
[----:B------:R-:W-:Y:S01]  /*e2c0*/  @P0 LEA.HI.X R23, R24, c[0x0][0x1cc], R81, 0x1, P1 ;  /* 0x0000730018170a11 */ /* 0x000fe200008f0c51 */
[--C-:B------:R-:W-:Y:S01]  /*e2d0*/  FFMA.FTZ R153, R3, c[0x0][0x2d0], -R166.reuse ;  /* 0x0000b40003997a23 */ /* 0x100fe200000108a6 */
[C---:B------:R-:W-:Y:S01]  /*e2e0*/  @P0 LEA R18, P1, R7.reuse, R22, 0x1 ;  /* 0x0000001607120211 */ /* 0x040fe200078208ff */
[----:B------:R-:W-:Y:S02]  /*e2f0*/  FFMA.FTZ R150, R48, c[0x0][0x2d0], -R166 ;  /* 0x0000b40030967a23 */ /* 0x000fe400000108a6 */
[----:B------:R2:W-:Y:S01]  /*e300*/  @P0 LDGSTS.E.BYPASS.LTC128B.128 [R213+0x6100], [R22.64], !P6 ;  /* 0x0610000016d50fae */ /* 0x0005e2000f101d46 */
[----:B------:R-:W-:Y:S01]  /*e310*/  @P0 LEA.HI.X R19, R7, R23, R210, 0x1, P1 ;  /* 0x0000001707130211 */ /* 0x000fe200008f0cd2 */
[--C-:B------:R-:W-:Y:S01]  /*e320*/  FFMA.FTZ R146, R17, c[0x0][0x2d0], -R166.reuse ;  /* 0x0000b40011927a23 */ /* 0x100fe200000108a6 */
[----:B------:R-:W-:Y:S01]  /*e330*/  MUFU.EX2 R153, R153 ;  /* 0x0000009900997308 */ /* 0x000fe20000000800 */
[----:B------:R2:W-:Y:S01]  /*e340*/  @P0 LDGSTS.E.BYPASS.LTC128B.128 [R213+0x8100], [R22.64+0x80], !P4 ;  /* 0x0810008016d50fae */ /* 0x0005e2000e101d46 */
[----:B-1----:R-:W-:Y:S01]  /*e350*/  FMNMX.FTZ R3, R21, R16, !PT ;  /* 0x0000001015037209 */ /* 0x002fe20007810000 */
[----:B------:R-:W-:-:S02]  /*e360*/  FFMA.FTZ R145, R11, c[0x0][0x2d0], -R166 ;  /* 0x0000b4000b917a23 */ /* 0x000fc400000108a6 */
[----:B------:R2:W-:Y:S01]  /*e370*/  @P0 LDGSTS.E.BYPASS.LTC128B.128 [R213+0xa100], [R22.64+0x100], !P5 ;  /* 0x0a10010016d50fae */ /* 0x0005e2000e901d46 */
[C---:B------:R-:W-:Y:S01]  /*e380*/  FSETP.NEU.FTZ.AND P1, PT, R3.reuse, -INF , PT ;  /* 0xff8000000300780b */ /* 0x040fe20003f3d000 */
[----:B------:R-:W-:Y:S01]  /*e390*/  FMUL.FTZ R163, R3, c[0x0][0x2d0] ;  /* 0x0000b40003a37a20 */ /* 0x000fe20000410000 */
[----:B------:R-:W1:Y:S01]  /*e3a0*/  MUFU.EX2 R150, R150 ;  /* 0x0000009600967308 */ /* 0x000e620000000800 */
[----:B------:R3:W-:Y:S01]  /*e3b0*/  @P0 LDGSTS.E.BYPASS.LTC128B.128 [R213+0x7100], [R18.64], !P6 ;  /* 0x0710000012d50fae */ /* 0x0007e2000f101d46 */
[--C-:B------:R-:W-:Y:S02]  /*e3c0*/  FFMA.FTZ R2, R9, c[0x0][0x2d0], -R166.reuse ;  /* 0x0000b40009027a23 */ /* 0x100fe400000108a6 */
[----:B------:R-:W-:Y:S01]  /*e3d0*/  FSEL R163, R163, RZ, P1 ;  /* 0x000000ffa3a37208 */ /* 0x000fe20000800000 */
[----:B------:R3:W-:Y:S01]  /*e3e0*/  @P0 LDGSTS.E.BYPASS.LTC128B.128 [R213+0x9100], [R18.64+0x80], !P4 ;  /* 0x0910008012d50fae */ /* 0x0007e2000e101d46 */
[----:B------:R-:W-:Y:S02]  /*e3f0*/  FFMA.FTZ R149, R15, c[0x0][0x2d0], -R166 ;  /* 0x0000b4000f957a23 */ /* 0x000fe400000108a6 */
[----:B------:R-:W-:Y:S01]  /*e400*/  MUFU.EX2 R151, R151 ;  /* 0x0000009700977308 */ /* 0x000fe20000000800 */
[----:B------:R3:W-:Y:S01]  /*e410*/  @P0 LDGSTS.E.BYPASS.LTC128B.128 [R213+0xb100], [R18.64+0x100], !P5 ;  /* 0x0b10010012d50fae */ /* 0x0007e2000e901d46 */
[----:B------:R-:W-:-:S02]  /*e420*/  FFMA.FTZ R152, R49, c[0x0][0x2d0], -R163 ;  /* 0x0000b40031987a23 */ /* 0x000fc400000108a3 */
[--C-:B------:R-:W-:Y:S01]  /*e430*/  FFMA.FTZ R155, R68, c[0x0][0x2d0], -R163.reuse ;  /* 0x0000b400449b7a23 */ /* 0x100fe200000108a3 */
[----:B------:R-:W4:Y:S01]  /*e440*/  LDSM.16.MT88.4 R40, [R203+0x2100] ;  /* 0x00210000cb28783b */ /* 0x000f220000004200 */
[--C-:B------:R-:W-:Y:S02]  /*e450*/  FFMA.FTZ R157, R36, c[0x0][0x2d0], -R163.reuse ;  /* 0x0000b400249d7a23 */ /* 0x100fe400000108a3 */
[--C-:B------:R-:W-:Y:S01]  /*e460*/  FFMA.FTZ R148, R6, c[0x0][0x2d0], -R163.reuse ;  /* 0x0000b40006947a23 */ /* 0x100fe200000108a3 */
[----:B------:R-:W2:Y:S01]  /*e470*/  LDSM.16.MT88.4 R56, [R197+0x2100] ;  /* 0x00210000c538783b */ /* 0x000ea20000004200 */
[----:B------:R-:W3:Y:S01]  /*e480*/  MUFU.EX2 R146, R146 ;  /* 0x0000009200927308 */ /* 0x000ee20000000800 */
[--C-:B------:R-:W-:Y:S01]  /*e490*/  FFMA.FTZ R135, R10, c[0x0][0x2d0], -R163.reuse ;  /* 0x0000b4000a877a23 */ /* 0x100fe200000108a3 */
[----:B-1----:R-:W-:Y:S01]  /*e4a0*/  F2FP.BF16.PACK_AB R96, R150, R153 ;  /* 0x000000999660723e */ /* 0x002fe200000010ff */
[----:B------:R-:W1:Y:S01]  /*e4b0*/  LDSM.16.MT88.4 R124, [R203+0x100] ;  /* 0x00010000cb7c783b */ /* 0x000e620000004200 */
[----:B------:R-:W-:-:S02]  /*e4c0*/  FFMA.FTZ R0, R8, c[0x0][0x2d0], -R163 ;  /* 0x0000b40008007a23 */ /* 0x000fc400000108a3 */
[--C-:B------:R-:W-:Y:S01]  /*e4d0*/  FFMA.FTZ R144, R13, c[0x0][0x2d0], -R166.reuse ;  /* 0x0000b4000d907a23 */ /* 0x100fe200000108a6 */
[----:B------:R-:W1:Y:S01]  /*e4e0*/  LDSM.16.MT88.4 R116, [R198+0x100] ;  /* 0x00010000c674783b */ /* 0x000e620000004200 */
[----:B------:R-:W-:Y:S01]  /*e4f0*/  MUFU.EX2 R152, R152 ;  /* 0x0000009800987308 */ /* 0x000fe20000000800 */
[--C-:B------:R-:W-:Y:S02]  /*e500*/  FFMA.FTZ R147, R14, c[0x0][0x2d0], -R163.reuse ;  /* 0x0000b4000e937a23 */ /* 0x100fe400000108a3 */
[----:B------:R-:W1:Y:S01]  /*e510*/  LDSM.16.MT88.4 R108, [R197+0x100] ;  /* 0x00010000c56c783b */ /* 0x000e620000004200 */
[----:B------:R-:W-:Y:S02]  /*e520*/  FFMA.FTZ R134, R12, c[0x0][0x2d0], -R163 ;  /* 0x0000b4000c867a23 */ /* 0x000fe400000108a3 */
[--C-:B------:R-:W-:Y:S01]  /*e530*/  FFMA.FTZ R154, R167, c[0x0][0x2d0], -R166.reuse ;  /* 0x0000b400a79a7a23 */ /* 0x100fe200000108a6 */
[----:B------:R-:W1:Y:S01]  /*e540*/  LDSM.16.MT88.4 R100, [R196+0x100] ;  /* 0x00010000c464783b */ /* 0x000e620000004200 */
[----:B------:R-:W4:Y:S01]  /*e550*/  MUFU.EX2 R155, R155 ;  /* 0x0000009b009b7308 */ /* 0x000f220000000800 */
[----:B---3--:R-:W-:Y:S01]  /*e560*/  F2FP.BF16.PACK_AB R98, R146, R151 ;  /* 0x000000979262723e */ /* 0x008fe200000010ff */
[--C-:B------:R-:W-:Y:S01]  /*e570*/  FFMA.FTZ R156, R165, c[0x0][0x2d0], -R166.reuse ;  /* 0x0000b400a59c7a23 */ /* 0x100fe200000108a6 */
[----:B------:R-:W3:Y:S01]  /*e580*/  LDSM.16.MT88.4 R48, [R198+0x2100] ;  /* 0x00210000c630783b */ /* 0x000ee20000004200 */
[----:B------:R-:W-:-:S02]  /*e590*/  FFMA.FTZ R159, R159, c[0x0][0x2d0], -R166 ;  /* 0x0000b4009f9f7a23 */ /* 0x000fc400000108a6 */
[--C-:B------:R-:W-:Y:S01]  /*e5a0*/  FFMA.FTZ R161, R161, c[0x0][0x2d0], -R166.reuse ;  /* 0x0000b400a1a17a23 */ /* 0x100fe200000108a6 */
[----:B------:R-:W1:Y:S01]  /*e5b0*/  LDSM.16.MT88.4 R64, [R196+0x2100] ;  /* 0x00210000c440783b */ /* 0x000e620000004200 */
[----:B------:R-:W-:Y:S01]  /*e5c0*/  MUFU.EX2 R157, R157 ;  /* 0x0000009d009d7308 */ /* 0x000fe20000000800 */
[--C-:B------:R-:W-:Y:S02]  /*e5d0*/  FFMA.FTZ R160, R160, c[0x0][0x2d0], -R163.reuse ;  /* 0x0000b400a0a07a23 */ /* 0x100fe400000108a3 */
[----:B------:R-:W1:Y:S01]  /*e5e0*/  LDSM.16.MT88.4 R72, [R203+0x4100] ;  /* 0x00410000cb48783b */ /* 0x000e620000004200 */
[--C-:B------:R-:W-:Y:S02]  /*e5f0*/  FFMA.FTZ R165, R170, c[0x0][0x2d0], -R163.reuse ;  /* 0x0000b400aaa57a23 */ /* 0x100fe400000108a3 */
[--C-:B------:R-:W-:Y:S01]  /*e600*/  FFMA.FTZ R162, R162, c[0x0][0x2d0], -R163.reuse ;  /* 0x0000b400a2a27a23 */ /* 0x100fe200000108a3 */
[----:B------:R-:W1:Y:S01]  /*e610*/  LDSM.16.MT88.4 R80, [R198+0x4100] ;  /* 0x00410000c650783b */ /* 0x000e620000004200 */
[----:B------:R-:W2:Y:S01]  /*e620*/  MUFU.EX2 R148, R148 ;  /* 0x0000009400947308 */ /* 0x000ea20000000800 */
[----:B----4-:R-:W-:Y:S01]  /*e630*/  F2FP.BF16.PACK_AB R97, R155, R152 ;  /* 0x000000989b61723e */ /* 0x010fe200000010ff */
[----:B------:R-:W-:Y:S01]  /*e640*/  FFMA.FTZ R167, R168, c[0x0][0x2d0], -R163 ;  /* 0x0000b400a8a77a23 */ /* 0x000fe200000108a3 */
[----:B------:R-:W4:Y:S01]  /*e650*/  LDSM.16.MT88.4 R88, [R197+0x4100] ;  /* 0x00410000c558783b */ /* 0x000f220000004200 */
        /* <DEDUP_REMOVED lines=9> */
[----:B--2---:R-:W-:Y:S01]  /*e6f0*/  F2FP.BF16.PACK_AB R99, R148, R157 ;  /* 0x0000009d9463723e */ /* 0x004fe200000010ff */
[----:B------:R-:W2:Y:S01]  /*e700*/  MUFU.EX2 R144, R144 ;  /* 0x0000009000907308 */ /* 0x000ea20000000800 */
[--C-:B------:R-:W-:Y:S01]  /*e710*/  FFMA.FTZ R171, R142, c[0x0][0x2d0], -R163.reuse ;  /* 0x0000b4008eab7a23 */ /* 0x100fe200000108a3 */
[----:B------:R-:W2:Y:S01]  /*e720*/  LDSM.16.MT88.4 R20, [R203+0x900] ;  /* 0x00090000cb14783b */ /* 0x000ea20000004200 */
[----:B------:R-:W-:-:S02]  /*e730*/  FFMA.FTZ R166, R140, c[0x0][0x2d0], -R163 ;  /* 0x0000b4008ca67a23 */ /* 0x000fc400000108a3 */
[----:B------:R-:W-:Y:S01]  /*e740*/  FFMA.FTZ R233, R158, c[0x0][0x2d0], -R163 ;  /* 0x0000b4009ee97a23 */ /* 0x000fe200000108a3 */
[C---:B------:R-:W-:Y:S01]  /*e750*/  HMMA.16816.F32.BF16 R36, R96.reuse, R40, RZ ;  /* 0x000000286024723c */ /* 0x040fe200000418ff */
[----:B------:R-:W2:Y:S01]  /*e760*/  LDSM.16.MT88.4 R12, [R196+0x2900] ;  /* 0x00290000c40c783b */ /* 0x000ea20000004200 */
[----:B------:R-:W-:Y:S01]  /*e770*/  MUFU.EX2 R145, R145 ;  /* 0x0000009100917308 */ /* 0x000fe20000000800 */
[----:B------:R-:W-:Y:S02]  /*e780*/  FADD.FTZ R150, R153, R150 ;  /* 0x0000009699967221 */ /* 0x000fe40000010000 */
[----:B------:R-:W-:Y:S01]  /*e790*/  LDSM.16.MT88.4 R136, [R198+0x900] ;  /* 0x00090000c688783b */ /* 0x000fe20000004200 */
[----:B------:R-:W-:Y:S02]  /*e7a0*/  FADD.FTZ R152, R152, R155 ;  /* 0x0000009b98987221 */ /* 0x000fe40000010000 */
[----:B------:R-:W-:Y:S01]  /*e7b0*/  HMMA.16816.F32.BF16 R52, R96, R56, RZ ;  /* 0x000000386034723c */ /* 0x000fe200000418ff */
[----:B------:R-:W-:Y:S01]  /*e7c0*/  LDSM.16.MT88.4 R32, [R197+0x900] ;  /* 0x00090000c520783b */ /* 0x000fe20000004200 */
[----:B------:R-:W-:Y:S01]  /*e7d0*/  MUFU.EX2 R2, R2 ;  /* 0x0000000200027308 */ /* 0x000fe20000000800 */
[----:B------:R-:W-:-:S02]  /*e7e0*/  FADD.FTZ R151, R151, R150 ;  /* 0x0000009697977221 */ /* 0x000fc40000010000 */
[----:B------:R-:W-:Y:S01]  /*e7f0*/  LDSM.16.MT88.4 R28, [R196+0x900] ;  /* 0x00090000c41c783b */ /* 0x000fe20000004200 */
[----:B------:R-:W-:Y:S02]  /*e800*/  FADD.FTZ R157, R157, R152 ;  /* 0x000000989d9d7221 */ /* 0x000fe40000010000 */
[C---:B------:R-:W-:Y:S01]  /*e810*/  HMMA.16816.F32.BF16 R40, R96.reuse, R42, RZ ;  /* 0x0000002a6028723c */ /* 0x040fe200000418ff */
[----:B------:R-:W-:Y:S01]  /*e820*/  LDSM.16.MT88.4 R24, [R198+0x2900] ;  /* 0x00290000c618783b */ /* 0x000fe20000004200 */
[----:B------:R-:W-:Y:S01]  /*e830*/  MUFU.EX2 R147, R147 ;  /* 0x0000009300937308 */ /* 0x000fe20000000800 */
[----:B------:R-:W-:Y:S02]  /*e840*/  FADD.FTZ R146, R146, R151 ;  /* 0x0000009792927221 */ /* 0x000fe40000010000 */
[----:B------:R-:W-:Y:S01]  /*e850*/  FADD.FTZ R148, R148, R157 ;  /* 0x0000009d94947221 */ /* 0x000fe20000010000 */
[----:B------:R-:W-:Y:S02]  /*e860*/  LDSM.16.MT88.4 R140, [R198+0x1900] ;  /* 0x00190000c68c783b */ /* 0x000fe40000004200 */
[C---:B------:R-:W-:Y:S02]  /*e870*/  HMMA.16816.F32.BF16 R56, R96.reuse, R58, RZ ;  /* 0x0000003a6038723c */ /* 0x040fe400000418ff */
[----:B------:R-:W2:Y:S01]  /*e880*/  MUFU.EX2 R134, R134 ;  /* 0x0000008600867308 */ /* 0x000ea20000000800 */
[----:B------:R-:W0:Y:S05]  /*e890*/  LDGDEPBAR ;  /* 0x00000000000079af */ /* 0x000e2a0000000000 */
[C---:B-1----:R-:W-:Y:S02]  /*e8a0*/  HMMA.16816.F32.BF16 R128, R96.reuse, R124, RZ ;  /* 0x0000007c6080723c */ /* 0x042fe400000418ff */
[----:B------:R-:W-:Y:S06]  /*e8b0*/  MUFU.EX2 R135, R135 ;  /* 0x0000008700877308 */ /* 0x000fec0000000800 */
[C---:B------:R-:W-:Y:S02]  /*e8c0*/  HMMA.16816.F32.BF16 R120, R96.reuse, R116, RZ ;  /* 0x000000746078723c */ /* 0x040fe400000418ff */
[----:B------:R-:W1:Y:S06]  /*e8d0*/  MUFU.EX2 R0, R0 ;  /* 0x0000000000007308 */ /* 0x000e6c0000000800 */
[C---:B------:R-:W-:Y:S02]  /*e8e0*/  HMMA.16816.F32.BF16 R112, R96.reuse, R108, RZ ;  /* 0x0000006c6070723c */ /* 0x040fe400000418ff */
[----:B------:R-:W-:Y:S06]  /*e8f0*/  MUFU.EX2 R154, R154 ;  /* 0x0000009a009a7308 */ /* 0x000fec0000000800 */
[C---:B------:R-:W-:Y:S02]  /*e900*/  HMMA.16816.F32.BF16 R104, R96.reuse, R100, RZ ;  /* 0x000000646068723c */ /* 0x040fe400000418ff */
[----:B------:R-:W1:Y:S06]  /*e910*/  MUFU.EX2 R159, R159 ;  /* 0x0000009f009f7308 */ /* 0x000e6c0000000800 */
[C---:B---3--:R-:W-:Y:S02]  /*e920*/  HMMA.16816.F32.BF16 R44, R96.reuse, R48, RZ ;  /* 0x00000030602c723c */ /* 0x048fe400000418ff */
[----:B------:R-:W-:Y:S06]  /*e930*/  MUFU.EX2 R156, R156 ;  /* 0x0000009c009c7308 */ /* 0x000fec0000000800 */
[C---:B------:R-:W-:Y:S02]  /*e940*/  HMMA.16816.F32.BF16 R60, R96.reuse, R64, RZ ;  /* 0x00000040603c723c */ /* 0x040fe400000418ff */
[----:B------:R-:W3:Y:S06]  /*e950*/  MUFU.EX2 R161, R161 ;  /* 0x000000a100a17308 */ /* 0x000eec0000000800 */
[C---:B------:R-:W-:Y:S02]  /*e960*/  HMMA.16816.F32.BF16 R68, R96.reuse, R72, RZ ;  /* 0x000000486044723c */ /* 0x040fe400000418ff */
[----:B------:R-:W-:Y:S06]  /*e970*/  MUFU.EX2 R160, R160 ;  /* 0x000000a000a07308 */ /* 0x000fec0000000800 */
[C---:B------:R-:W-:Y:S02]  /*e980*/  HMMA.16816.F32.BF16 R76, R96.reuse, R80, RZ ;  /* 0x00000050604c723c */ /* 0x040fe400000418ff */
[----:B------:R-:W1:Y:S06]  /*e990*/  MUFU.EX2 R165, R165 ;  /* 0x000000a500a57308 */ /* 0x000e6c0000000800 */
[C---:B----45:R-:W-:Y:S02]  /*e9a0*/  HMMA.16816.F32.BF16 R84, R96.reuse, R88, RZ ;  /* 0x000000586054723c */ /* 0x070fe400000418ff */
[----:B------:R-:W-:Y:S06]  /*e9b0*/  MUFU.EX2 R162, R162 ;  /* 0x000000a200a27308 */ /* 0x000fec0000000800 */
[C---:B------:R-:W-:Y:S02]  /*e9c0*/  HMMA.16816.F32.BF16 R124, R96.reuse, R126, RZ ;  /* 0x0000007e607c723c */ /* 0x040fe400000418ff */
[----:B------:R-:W4:Y:S06]  /*e9d0*/  MUFU.EX2 R167, R167 ;  /* 0x000000a700a77308 */ /* 0x000f2c0000000800 */
[C---:B------:R-:W-:Y:S02]  /*e9e0*/  HMMA.16816.F32.BF16 R116, R96.reuse, R118, RZ ;  /* 0x000000766074723c */ /* 0x040fe400000418ff */
[----:B------:R-:W-:Y:S06]  /*e9f0*/  MUFU.EX2 R168, R168 ;  /* 0x000000a800a87308 */ /* 0x000fec0000000800 */
[C---:B------:R-:W-:Y:S02]  /*ea00*/  HMMA.16816.F32.BF16 R108, R96.reuse, R110, RZ ;  /* 0x0000006e606c723c */ /* 0x040fe400000418ff */
[----:B------:R-:W1:Y:S06]  /*ea10*/  MUFU.EX2 R169, R169 ;  /* 0x000000a900a97308 */ /* 0x000e6c0000000800 */
        /* <DEDUP_REMOVED lines=12> */
[C---:B------:R-:W-:Y:S07]  /*eae0*/  HMMA.16816.F32.BF16 R92, R96.reuse, R4, RZ ;  /* 0x00000004605c723c */ /* 0x040fee00000418ff */
[----:B--2---:R-:W-:Y:S01]  /*eaf0*/  F2FP.BF16.PACK_AB R4, R144, R149 ;  /* 0x000000959004723e */ /* 0x004fe200000010ff */
[----:B------:R-:W-:Y:S01]  /*eb00*/  HMMA.16816.F32.BF16 R96, R96, R6, RZ ;  /* 0x000000066060723c */ /* 0x000fe200000418ff */
[----:B------:R-:W-:Y:S01]  /*eb10*/  F2FP.BF16.PACK_AB R5, R134, R147 ;  /* 0x000000938605723e */ /* 0x000fe200000010ff */
[----:B------:R-:W-:-:S02]  /*eb20*/  FADD.FTZ R149, R149, R146 ;  /* 0x0000009295957221 */ /* 0x000fc40000010000 */
[----:B------:R-:W-:Y:S02]  /*eb30*/  FADD.FTZ R147, R147, R148 ;  /* 0x0000009493937221 */ /* 0x000fe40000010000 */
[----:B------:R-:W-:Y:S01]  /*eb40*/  FADD.FTZ R144, R144, R149 ;  /* 0x0000009590907221 */ /* 0x000fe20000010000 */
[----:B------:R-:W-:Y:S01]  /*eb50*/  F2FP.BF16.PACK_AB R6, R2, R145 ;  /* 0x000000910206723e */ /* 0x000fe200000010ff */
[----:B------:R-:W-:Y:S01]  /*eb60*/  FADD.FTZ R134, R134, R147 ;  /* 0x0000009386867221 */ /* 0x000fe20000010000 */
[----:B-1----:R-:W-:Y:S01]  /*eb70*/  F2FP.BF16.PACK_AB R7, R0, R135 ;  /* 0x000000870007723e */ /* 0x002fe200000010ff */
[----:B------:R-:W-:Y:S02]  /*eb80*/  FADD.FTZ R145, R145, R144 ;  /* 0x0000009091917221 */ /* 0x000fe40000010000 */
[----:B------:R-:W-:Y:S02]  /*eb90*/  FADD.FTZ R135, R135, R134 ;  /* 0x0000008687877221 */ /* 0x000fe40000010000 */
[----:B------:R-:W-:-:S02]  /*eba0*/  FADD.FTZ R145, R2, R145 ;  /* 0x0000009102917221 */ /* 0x000fc40000010000 */
[----:B------:R-:W-:Y:S01]  /*ebb0*/  HMMA.16816.F32.BF16 R36, R4, R8, R36 ;  /* 0x000000080424723c */ /* 0x000fe20000041824 */
[----:B------:R-:W-:-:S07]  /*ebc0*/  FADD.FTZ R135, R0, R135 ;  /* 0x0000008700877221 */ /* 0x000fce0000010000 */
[C---:B------:R-:W-:Y:S01]  /*ebd0*/  HMMA.16816.F32.BF16 R40, R4.reuse, R10, R40 ;  /* 0x0000000a0428723c */ /* 0x040fe20000041828 */
[----:B------:R-:W1:Y:S07]  /*ebe0*/  LDSM.16.MT88.4 R8, [R198+0x4900] ;  /* 0x00490000c608783b */ /* 0x000e6e0000004200 */
[C---:B------:R-:W-:Y:S08]  /*ebf0*/  HMMA.16816.F32.BF16 R52, R4.reuse, R16, R52 ;  /* 0x000000100434723c */ /* 0x040ff00000041834 */
[C---:B------:R-:W-:Y:S01]  /*ec00*/  HMMA.16816.F32.BF16 R56, R4.reuse, R18, R56 ;  /* 0x000000120438723c */ /* 0x040fe20000041838 */
[----:B------:R-:W2:Y:S07]  /*ec10*/  LDSM.16.MT88.4 R16, [R197+0x4900] ;  /* 0x00490000c510783b */ /* 0x000eae0000004200 */
[C---:B------:R-:W-:Y:S08]  /*ec20*/  HMMA.16816.F32.BF16 R128, R4.reuse, R20, R128 ;  /* 0x000000140480723c */ /* 0x040ff00000041880 */
[C---:B------:R-:W-:Y:S01]  /*ec30*/  HMMA.16816.F32.BF16 R124, R4.reuse, R22, R124 ;  /* 0x00000016047c723c */ /* 0x040fe2000004187c */
[----:B------:R-:W3:Y:S07]  /*ec40*/  LDSM.16.MT88.4 R20, [R203+0x4900] ;  /* 0x00490000cb14783b */ /* 0x000eee0000004200 */
[C---:B------:R-:W-:Y:S08]  /*ec50*/  HMMA.16816.F32.BF16 R60, R4.reuse, R12, R60 ;  /* 0x0000000c043c723c */ /* 0x040ff0000004183c */
        /* <DEDUP_REMOVED lines=8> */
[C---:B------:R-:W-:Y:S08]  /*ece0*/  HMMA.16816.F32.BF16 R120, R4.reuse, R136, R120 ;  /* 0x000000880478723c */ /* 0x040ff00000041878 */
[C---:B------:R-:W-:Y:S01]  /*ecf0*/  HMMA.16816.F32.BF16 R116, R4.reuse, R138, R116 ;  /* 0x0000008a0474723c */ /* 0x040fe20000041874 */
[----:B------:R-:W-:Y:S07]  /*ed00*/  LDSM.16.MT88.4 R136, [R197+0x1900] ;  /* 0x00190000c588783b */ /* 0x000fee0000004200 */
        /* <DEDUP_REMOVED lines=9> */
[C---:B---3--:R-:W-:Y:S08]  /*eda0*/  HMMA.16816.F32.BF16 R68, R4.reuse, R20, R68 ;  /* 0x000000140444723c */ /* 0x048ff00000041844 */
[C---:B------:R-:W-:Y:S01]  /*edb0*/  HMMA.16816.F32.BF16 R72, R4.reuse, R22, R72 ;  /* 0x000000160448723c */ /* 0x040fe20000041848 */
[----:B------:R-:W-:Y:S07]  /*edc0*/  LDSM.16.MT88.4 R20, [R203+0x5100] ;  /* 0x00510000cb14783b */ /* 0x000fee0000004200 */
[C---:B------:R-:W-:Y:S08]  /*edd0*/  HMMA.16816.F32.BF16 R92, R4.reuse, R12, R92 ;  /* 0x0000000c045c723c */ /* 0x040ff0000004185c */
[----:B------:R-:W-:Y:S01]  /*ede0*/  HMMA.16816.F32.BF16 R96, R4, R14, R96 ;  /* 0x0000000e0460723c */ /* 0x000fe20000041860 */
[----:B------:R-:W3:Y:S06]  /*edf0*/  LDSM.16.MT88.4 R12, [R203+0x3100] ;  /* 0x00310000cb0c783b */ /* 0x000eec0000004200 */
[----:B------:R-:W-:Y:S01]  /*ee00*/  F2FP.BF16.PACK_AB R4, R159, R154 ;  /* 0x0000009a9f04723e */ /* 0x000fe200000010ff */
[----:B------:R-:W-:Y:S01]  /*ee10*/  FADD.FTZ R154, R154, R145 ;  /* 0x000000919a9a7221 */ /* 0x000fe20000010000 */
[----:B------:R-:W-:-:S02]  /*ee20*/  F2FP.BF16.PACK_AB R6, R161, R156 ;  /* 0x0000009ca106723e */ /* 0x000fc400000010ff */
[----:B------:R-:W-:Y:S01]  /*ee30*/  F2FP.BF16.PACK_AB R5, R165, R160 ;  /* 0x000000a0a505723e */ /* 0x000fe200000010ff */
[----:B------:R-:W-:Y:S01]  /*ee40*/  FADD.FTZ R160, R160, R135 ;  /* 0x00000087a0a07221 */ /* 0x000fe20000010000 */
[----:B----4-:R-:W-:Y:S01]  /*ee50*/  F2FP.BF16.PACK_AB R7, R167, R162 ;  /* 0x000000a2a707723e */ /* 0x010fe200000010ff */
[----:B------:R-:W-:Y:S02]  /*ee60*/  FADD.FTZ R159, R159, R154 ;  /* 0x0000009a9f9f7221 */ /* 0x000fe40000010000 */
[----:B------:R-:W-:Y:S02]  /*ee70*/  FADD.FTZ R165, R165, R160 ;  /* 0x000000a0a5a57221 */ /* 0x000fe40000010000 */
[----:B------:R-:W-:Y:S02]  /*ee80*/  FADD.FTZ R156, R156, R159 ;  /* 0x0000009f9c9c7221 */ /* 0x000fe40000010000 */
[----:B-1----:R-:W-:Y:S01]  /*ee90*/  HMMA.16816.F32.BF16 R128, R4, R8, R128 ;  /* 0x000000080480723c */ /* 0x002fe20000041880 */
[----:B------:R-:W-:-:S02]  /*eea0*/  FADD.FTZ R162, R162, R165 ;  /* 0x000000a5a2a27221 */ /* 0x000fc40000010000 */
[----:B------:R-:W-:Y:S02]  /*eeb0*/  FADD.FTZ R161, R161, R156 ;  /* 0x0000009ca1a17221 */ /* 0x000fe40000010000 */
[----:B------:R-:W-:-:S03]  /*eec0*/  FADD.FTZ R167, R167, R162 ;  /* 0x000000a2a7a77221 */ /* 0x000fc60000010000 */
[C---:B------:R-:W-:Y:S01]  /*eed0*/  HMMA.16816.F32.BF16 R124, R4.reuse, R10, R124 ;  /* 0x0000000a047c723c */ /* 0x040fe2000004187c */
[----:B------:R-:W1:Y:S07]  /*eee0*/  LDSM.16.MT88.4 R8, [R197+0x3100] ;  /* 0x00310000c508783b */ /* 0x000e6e0000004200 */
[C---:B--2---:R-:W-:Y:S08]  /*eef0*/  HMMA.16816.F32.BF16 R120, R4.reuse, R16, R120 ;  /* 0x000000100478723c */ /* 0x044ff00000041878 */
[C---:B------:R-:W-:Y:S01]  /*ef00*/  HMMA.16816.F32.BF16 R116, R4.reuse, R18, R116 ;  /* 0x000000120474723c */ /* 0x040fe20000041874 */
[----:B------:R-:W2:Y:S07]  /*ef10*/  LDSM.16.MT88.4 R16, [R196+0x3100] ;  /* 0x00310000c410783b */ /* 0x000eae0000004200 */
[C---:B---3--:R-:W-:Y:S08]  /*ef20*/  HMMA.16816.F32.BF16 R36, R4.reuse, R12, R36 ;  /* 0x0000000c0424723c */ /* 0x048ff00000041824 */
[C---:B------:R-:W-:Y:S01]  /*ef30*/  HMMA.16816.F32.BF16 R40, R4.reuse, R14, R40 ;  /* 0x0000000e0428723c */ /* 0x040fe20000041828 */
[----:B------:R-:W3:Y:S07]  /*ef40*/  LDSM.16.MT88.4 R12, [R198+0x5100] ;  /* 0x00510000c60c783b */ /* 0x000eee0000004200 */
[C---:B------:R-:W-:Y:S08]  /*ef50*/  HMMA.16816.F32.BF16 R68, R4.reuse, R20, R68 ;  /* 0x000000140444723c */ /* 0x040ff00000041844 */
[C---:B-1----:R-:W-:Y:S08]  /*ef60*/  HMMA.16816.F32.BF16 R52, R4.reuse, R8, R52 ;  /* 0x000000080434723c */ /* 0x042ff00000041834 */
        /* <DEDUP_REMOVED lines=8> */
[C---:B------:R-:W-:Y:S01]  /*eff0*/  HMMA.16816.F32.BF16 R72, R4.reuse, R22, R72 ;  /* 0x000000160448723c */ /* 0x040fe20000041848 */
[----:B------:R-:W-:Y:S07]  /*f000*/  LDSM.16.MT88.4 R20, [R196+0x3900] ;  /* 0x00390000c414783b */ /* 0x000fee0000004200 */
        /* <DEDUP_REMOVED lines=8> */
[----:B------:R-:W4:Y:S07]  /*f090*/  LDSM.16.MT88.4 R32, [R196+0x1900] ;  /* 0x00190000c420783b */ /* 0x000f2e0000004200 */
[C---:B------:R-:W-:Y:S08]  /*f0a0*/  HMMA.16816.F32.BF16 R104, R4.reuse, R28, R104 ;  /* 0x0000001c0468723c */ /* 0x040ff00000041868 */
[C---:B------:R-:W-:Y:S01]  /*f0b0*/  HMMA.16816.F32.BF16 R100, R4.reuse, R30, R100 ;  /* 0x0000001e0464723c */ /* 0x040fe20000041864 */
[----:B------:R-:W1:Y:S07]  /*f0c0*/  LDSM.16.MT88.4 R28, [R198+0x3900] ;  /* 0x00390000c61c783b */ /* 0x000e6e0000004200 */
[C---:B------:R-:W-:Y:S08]  /*f0d0*/  HMMA.16816.F32.BF16 R44, R4.reuse, R24, R44 ;  /* 0x00000018042c723c */ /* 0x040ff0000004182c */
[----:B------:R-:W-:Y:S01]  /*f0e0*/  HMMA.16816.F32.BF16 R48, R4, R26, R48 ;  /* 0x0000001a0430723c */ /* 0x000fe20000041830 */
[----:B------:R-:W2:Y:S06]  /*f0f0*/  LDSM.16.MT88.4 R24, [R197+0x3900] ;  /* 0x00390000c518783b */ /* 0x000eac0000004200 */
[----:B------:R-:W-:Y:S01]  /*f100*/  F2FP.BF16.PACK_AB R4, R169, R168 ;  /* 0x000000a8a904723e */ /* 0x000fe200000010ff */
[----:B------:R-:W-:Y:S01]  /*f110*/  FADD.FTZ R168, R168, R161 ;  /* 0x000000a1a8a87221 */ /* 0x000fe20000010000 */
[----:B------:R-:W-:-:S02]  /*f120*/  F2FP.BF16.PACK_AB R6, R235, R170 ;  /* 0x000000aaeb06723e */ /* 0x000fc400000010ff */
[----:B------:R-:W-:Y:S01]  /*f130*/  F2FP.BF16.PACK_AB R5, R171, R164 ;  /* 0x000000a4ab05723e */ /* 0x000fe200000010ff */
[----:B------:R-:W-:Y:S01]  /*f140*/  FADD.FTZ R164, R164, R167 ;  /* 0x000000a7a4a47221 */ /* 0x000fe20000010000 */
[----:B------:R-:W-:Y:S01]  /*f150*/  F2FP.BF16.PACK_AB R7, R233, R166 ;  /* 0x000000a6e907723e */ /* 0x000fe200000010ff */
[----:B------:R-:W-:Y:S02]  /*f160*/  FADD.FTZ R169, R169, R168 ;  /* 0x000000a8a9a97221 */ /* 0x000fe40000010000 */
[----:B------:R-:W-:Y:S02]  /*f170*/  FADD.FTZ R171, R171, R164 ;  /* 0x000000a4abab7221 */ /* 0x000fe40000010000 */
[----:B------:R-:W-:Y:S02]  /*f180*/  FADD.FTZ R170, R170, R169 ;  /* 0x000000a9aaaa7221 */ /* 0x000fe40000010000 */
[----:B---3--:R-:W-:Y:S01]  /*f190*/  HMMA.16816.F32.BF16 R128, R4, R12, R128 ;  /* 0x0000000c0480723c */ /* 0x008fe20000041880 */
[----:B------:R-:W-:-:S02]  /*f1a0*/  FADD.FTZ R166, R166, R171 ;  /* 0x000000aba6a67221 */ /* 0x000fc40000010000 */
[----:B------:R-:W-:Y:S02]  /*f1b0*/  FADD.FTZ R235, R235, R170 ;  /* 0x000000aaebeb7221 */ /* 0x000fe40000010000 */
[----:B------:R-:W-:-:S03]  /*f1c0*/  FADD.FTZ R233, R233, R166 ;  /* 0x000000a6e9e97221 */ /* 0x000fc60000010000 */
        /* <DEDUP_REMOVED lines=9> */
[C---:B------:R-:W-:Y:S08]  /*f260*/  HMMA.16816.F32.BF16 R116, R4.reuse, R142, R116 ;  /* 0x0000008e0474723c */ /* 0x040ff00000041874 */
[C---:B------:R-:W-:Y:S08]  /*f270*/  HMMA.16816.F32.BF16 R112, R4.reuse, R136, R112 ;  /* 0x000000880470723c */ /* 0x040ff00000041870 */
[C---:B------:R-:W-:Y:S08]  /*f280*/  HMMA.16816.F32.BF16 R108, R4.reuse, R138, R108 ;  /* 0x0000008a046c723c */ /* 0x040ff0000004186c */
[C---:B----4-:R-:W-:Y:S08]  /*f290*/  HMMA.16816.F32.BF16 R104, R4.reuse, R32, R104 ;  /* 0x000000200468723c */ /* 0x050ff00000041868 */
[C---:B------:R-:W-:Y:S08]  /*f2a0*/  HMMA.16816.F32.BF16 R100, R4.reuse, R34, R100 ;  /* 0x000000220464723c */ /* 0x040ff00000041864 */
[C---:B------:R-:W-:Y:S08]  /*f2b0*/  HMMA.16816.F32.BF16 R44, R4.reuse, R28, R44 ;  /* 0x0000001c042c723c */ /* 0x040ff0000004182c */
[C---:B------:R-:W-:Y:S08]  /*f2c0*/  HMMA.16816.F32.BF16 R48, R4.reuse, R30, R48 ;  /* 0x0000001e0430723c */ /* 0x040ff00000041830 */
[C---:B------:R-:W-:Y:S08]  /*f2d0*/  HMMA.16816.F32.BF16 R52, R4.reuse, R24, R52 ;  /* 0x000000180434723c */ /* 0x040ff00000041834 */
[C---:B------:R-:W-:Y:S08]  /*f2e0*/  HMMA.16816.F32.BF16 R56, R4.reuse, R26, R56 ;  /* 0x0000001a0438723c */ /* 0x040ff00000041838 */
[C---:B------:R-:W-:Y:S08]  /*f2f0*/  HMMA.16816.F32.BF16 R60, R4.reuse, R20, R60 ;  /* 0x00000014043c723c */ /* 0x040ff0000004183c */
[C---:B------:R-:W-:Y:S08]  /*f300*/  HMMA.16816.F32.BF16 R64, R4.reuse, R22, R64 ;  /* 0x000000160440723c */ /* 0x040ff00000041840 */
[C---:B---3--:R-:W-:Y:S08]  /*f310*/  HMMA.16816.F32.BF16 R76, R4.reuse, R12, R76 ;  /* 0x0000000c044c723c */ /* 0x048ff0000004184c */
[C---:B------:R-:W-:Y:S08]  /*f320*/  HMMA.16816.F32.BF16 R80, R4.reuse, R14, R80 ;  /* 0x0000000e0450723c */ /* 0x040ff00000041850 */
[C---:B-1----:R-:W-:Y:S08]  /*f330*/  HMMA.16816.F32.BF16 R84, R4.reuse, R8, R84 ;  /* 0x000000080454723c */ /* 0x042ff00000041854 */
[C---:B------:R-:W-:Y:S08]  /*f340*/  HMMA.16816.F32.BF16 R88, R4.reuse, R10, R88 ;  /* 0x0000000a0458723c */ /* 0x040ff00000041858 */
[C---:B--2---:R-:W-:Y:S08]  /*f350*/  HMMA.16816.F32.BF16 R92, R4.reuse, R16, R92 ;  /* 0x00000010045c723c */ /* 0x044ff0000004185c */
[----:B------:R-:W-:Y:S01]  /*f360*/  HMMA.16816.F32.BF16 R96, R4, R18, R96 ;  /* 0x000000120460723c */ /* 0x000fe20000041860 */
[----:B------:R-:W-:Y:S07]  /*f370*/  @!P0 BRA `(.L_x_128) ;  /* 0x00002eb000008947 */ /* 0x000fee0003800000 */
[C---:B------:R-:W-:Y:S01]  /*f380*/  IADD3 RZ, P3, R214.reuse, 0x40, RZ ;  /* 0x00000040d6ff7810 */ /* 0x040fe20007f7e0ff */
[----:B------:R-:W-:Y:S01]  /*f390*/  IMAD.MOV.U32 R224, RZ, RZ, c[0x0][0x1e0] ;  /* 0x00007800ffe07624 */ /* 0x000fe200078e00ff */
[----:B------:R-:W-:Y:S01]  /*f3a0*/  IADD3 RZ, P2, R214, 0x80, RZ ;  /* 0x00000080d6ff7810 */ /* 0x000fe20007f5e0ff */
[----:B------:R-:W-:Y:S01]  /*f3b0*/  IMAD.MOV.U32 R0, RZ, RZ, R3 ;  /* 0x000000ffff007224 */ /* 0x000fe200078e0003 */
[C---:B------:R-:W-:Y:S01]  /*f3c0*/  IADD3 RZ, P1, R216.reuse, 0x40, RZ ;  /* 0x00000040d8ff7810 */ /* 0x040fe20007f3e0ff */
[----:B------:R-:W-:Y:S01]  /*f3d0*/  IMAD.MOV.U32 R135, RZ, RZ, R132 ;  /* 0x000000ffff877224 */ /* 0x000fe200078e0084 */
[----:B------:R-:W-:Y:S01]  /*f3e0*/  IADD3 RZ, P0, R216, 0x80, RZ ;  /* 0x00000080d8ff7810 */ /* 0x000fe20007f1e0ff */
[--C-:B------:R-:W-:Y:S01]  /*f3f0*/  IMAD.X R230, RZ, RZ, R209.reuse, P3 ;  /* 0x000000ffffe67224 */ /* 0x100fe200018e06d1 */
[----:B------:R-:W-:Y:S01]  /*f400*/  LEA.HI.SX32 R231, R133, 0xfffffffe, 0x1a ;  /* 0xfffffffe85e77811 */ /* 0x000fe200078fd2ff */
[----:B------:R-:W-:Y:S01]  /*f410*/  IMAD.X R229, RZ, RZ, R209, P2 ;  /* 0x000000ffffe57224 */ /* 0x000fe200010e06d1 */
[C---:B------:R-:W-:Y:S01]  /*f420*/  IADD3 R195, R204.reuse, 0x800, RZ ;  /* 0x00000800ccc37810 */ /* 0x040fe20007ffe0ff */
[--C-:B------:R-:W-:Y:S01]  /*f430*/  IMAD.X R228, RZ, RZ, R219.reuse, P1 ;  /* 0x000000ffffe47224 */ /* 0x100fe200008e06db */
[C---:B------:R-:W-:Y:S01]  /*f440*/  IADD3 R194, R204.reuse, 0x1000, RZ ;  /* 0x00001000ccc27810 */ /* 0x040fe20007ffe0ff */
[----:B------:R-:W-:Y:S01]  /*f450*/  IMAD.X R227, RZ, RZ, R219, P0 ;  /* 0x000000ffffe37224 */ /* 0x000fe200000e06db */
[C---:B------:R-:W-:Y:S01]  /*f460*/  IADD3 R193, R204.reuse, 0x1800, RZ ;  /* 0x00001800ccc17810 */ /* 0x040fe20007ffe0ff */
[----:B------:R-:W-:Y:S01]  /*f470*/  IMAD.MOV.U32 R226, RZ, RZ, c[0x0][0x208] ;  /* 0x00008200ffe27624 */ /* 0x000fe200078e00ff */
[C---:B------:R-:W-:Y:S01]  /*f480*/  IADD3 R191, R204.reuse, 0x2000, RZ ;  /* 0x00002000ccbf7810 */ /* 0x040fe20007ffe0ff */
[----:B------:R-:W-:Y:S01]  /*f490*/  IMAD.MOV.U32 R225, RZ, RZ, c[0x0][0x20c] ;  /* 0x00008300ffe17624 */ /* 0x000fe200078e00ff */
[----:B------:R-:W-:Y:S01]  /*f4a0*/  IADD3 R190, R204, 0x2800, RZ ;  /* 0x00002800ccbe7810 */ /* 0x000fe20007ffe0ff */
[----:B------:R-:W-:Y:S01]  /*f4b0*/  IMAD.SHL.U32 R224, R224, 0x20, RZ ;  /* 0x00000020e0e07824 */ /* 0x000fe200078e00ff */
[C---:B------:R-:W-:Y:S01]  /*f4c0*/  IADD3 R189, R204.reuse, 0x3000, RZ ;  /* 0x00003000ccbd7810 */ /* 0x040fe20007ffe0ff */
[----:B------:R-:W-:Y:S01]  /*f4d0*/  ULDC.64 UR4, c[0x0][0x118] ;  /* 0x0000460000047ab9 */ /* 0x000fe20000000a00 */
[----:B------:R-:W-:-:S02]  /*f4e0*/  IADD3 R188, R204, 0x3800, RZ ;  /* 0x00003800ccbc7810 */ /* 0x000fc40007ffe0ff */
[C---:B------:R-:W-:Y:S02]  /*f4f0*/  IADD3 R187, R204.reuse, 0x4000, RZ ;  /* 0x00004000ccbb7810 */ /* 0x040fe40007ffe0ff */
[C---:B------:R-:W-:Y:S02]  /*f500*/  IADD3 R186, R204.reuse, 0x4800, RZ ;  /* 0x00004800ccba7810 */ /* 0x040fe40007ffe0ff */
[C---:B------:R-:W-:Y:S02]  /*f510*/  IADD3 R185, R204.reuse, 0x5000, RZ ;  /* 0x00005000ccb97810 */ /* 0x040fe40007ffe0ff */
[----:B------:R-:W-:Y:S02]  /*f520*/  IADD3 R184, R204, 0x5800, RZ ;  /* 0x00005800ccb87810 */ /* 0x000fe40007ffe0ff */
[C---:B------:R-:W-:Y:S02]  /*f530*/  IADD3 R223, R214.reuse, 0x40, RZ ;  /* 0x00000040d6df7810 */ /* 0x040fe40007ffe0ff */
[----:B------:R-:W-:-:S02]  /*f540*/  IADD3 R222, R214, 0x80, RZ ;  /* 0x00000080d6de7810 */ /* 0x000fc40007ffe0ff */
[C---:B------:R-:W-:Y:S02]  /*f550*/  IADD3 R221, R216.reuse, 0x40, RZ ;  /* 0x00000040d8dd7810 */ /* 0x040fe40007ffe0ff */
[----:B------:R-:W-:Y:S02]  /*f560*/  IADD3 R220, R216, 0x80, RZ ;  /* 0x00000080d8dc7810 */ /* 0x000fe40007ffe0ff */
.L_x_129:
[----:B------:R-:W-:Y:S04]  /*f570*/  DEPBAR.LE SB0, 0x0 ;  /* 0x000080000000791a */ /* 0x000fe80000000000 */
[----:B------:R-:W-:Y:S01]  /*f580*/  BAR.SYNC.DEFER_BLOCKING 0x0 ;  /* 0x0000000000007b1d */ /* 0x000fe20000010000 */
[----:B------:R-:W-:Y:S01]  /*f590*/  SHF.R.S32.HI R12, RZ, 0x1f, R231 ;  /* 0x0000001fff0c7819 */ /* 0x000fe200000114e7 */
[C---:B------:R-:W-:Y:S04]  /*f5a0*/  IMAD.WIDE.U32 R2, R231.reuse, c[0x0][0x208], RZ ;  /* 0x00008200e7027a25 */ /* 0x040fe800078e00ff */
[----:B------:R-:W-:Y:S01]  /*f5b0*/  IMAD R12, R12, c[0x0][0x208], RZ ;  /* 0x000082000c0c7a24 */ /* 0x000fe200078e02ff */
[C---:B------:R-:W-:Y:S03]  /*f5c0*/  SHF.L.U32 R5, R2.reuse, 0x6, RZ ;  /* 0x0000000602057819 */ /* 0x040fe600000006ff */
[----:B------:R-:W-:Y:S01]  /*f5d0*/  IMAD R12, R231, c[0x0][0x20c], R12 ;  /* 0x00008300e70c7a24 */ /* 0x000fe200078e020c */
[----:B------:R-:W-:Y:S04]  /*f5e0*/  IADD3 R7, P1, R5, R223, RZ ;  /* 0x000000df05077210 */ /* 0x000fe80007f3e0ff */
[----:B------:R-:W-:Y:S02]  /*f5f0*/  IADD3 R12, R3, R12, RZ ;  /* 0x0000000c030c7210 */ /* 0x000fe40007ffe0ff */
[----:B------:R-:W-:Y:S02]  /*f600*/  IADD3 R3, P3, R5, R214, RZ ;  /* 0x000000d605037210 */ /* 0x000fe40007f7e0ff */
[----:B------:R-:W-:Y:S02]  /*f610*/  SHF.L.U64.HI R12, R2, 0x6, R12 ;  /* 0x00000006020c7819 */ /* 0x000fe4000001020c */
[C---:B------:R-:W-:Y:S02]  /*f620*/  LEA R16, P2, R3.reuse, c[0x0][0x1f8], 0x1 ;  /* 0x00007e0003107a11 */ /* 0x040fe400078408ff */
[C---:B------:R-:W-:Y:S01]  /*f630*/  IADD3.X R2, R12.reuse, R209, RZ, P3, !PT ;  /* 0x000000d10c027210 */ /* 0x040fe20001ffe4ff */
[----:B------:R-:W-:Y:S01]  /*f640*/  LDSM.16.M88.4 R136, [R206+0xc100] ;  /* 0x00c10000ce88783b */ /* 0x000fe20000000200 */
[----:B------:R-:W-:Y:S02]  /*f650*/  IADD3.X R4, R12, R230, RZ, P1, !PT ;  /* 0x000000e60c047210 */ /* 0x000fe40000ffe4ff */
[----:B------:R-:W-:Y:S02]  /*f660*/  LEA.HI.X R17, R3, c[0x0][0x1fc], R2, 0x1, P2 ;  /* 0x00007f0003117a11 */ /* 0x000fe400010f0c02 */
[C---:B------:R-:W-:Y:S02]  /*f670*/  LEA R3, P1, R226.reuse, R5, 0x5 ;  /* 0x00000005e2037211 */ /* 0x040fe400078228ff */
[----:B------:R-:W-:Y:S01]  /*f680*/  LEA R20, P0, R7, c[0x0][0x1f8], 0x1 ;  /* 0x00007e0007147a11 */ /* 0x000fe200078008ff */
[----:B------:R-:W1:Y:S01]  /*f690*/  LDSM.16.M88.4 R140, [R205+0x6100] ;  /* 0x00610000cd8c783b */ /* 0x000e620000000200 */
[----:B------:R-:W-:Y:S02]  /*f6a0*/  IADD3 R8, P4, R3, R223, RZ ;  /* 0x000000df03087210 */ /* 0x000fe40007f9e0ff */
[----:B------:R-:W-:Y:S02]  /*f6b0*/  LEA.HI.X R2, R226, R12, R225, 0x5, P1 ;  /* 0x0000000ce2027211 */ /* 0x000fe400008f2ce1 */
[----:B------:R-:W-:Y:S02]  /*f6c0*/  LEA.HI.X R21, R7, c[0x0][0x1fc], R4, 0x1, P0 ;  /* 0x00007f0007157a11 */ /* 0x000fe400000f0c04 */
[----:B------:R-:W-:Y:S01]  /*f6d0*/  IADD3 R4, P2, R5, R222, RZ ;  /* 0x000000de05047210 */ /* 0x000fe20007f5e0ff */
[----:B------:R-:W2:Y:S01]  /*f6e0*/  LDSM.16.M88.4 R144, [R205+0x6900] ;  /* 0x00690000cd90783b */ /* 0x000ea20000000200 */
[C---:B------:R-:W-:Y:S02]  /*f6f0*/  IADD3 R6, P0, R3.reuse, R214, RZ ;  /* 0x000000d603067210 */ /* 0x040fe40007f1e0ff */
[----:B------:R-:W-:Y:S02]  /*f700*/  IADD3.X R7, R2, R230, RZ, P4, !PT ;  /* 0x000000e602077210 */ /* 0x000fe400027fe4ff */
[----:B------:R-:W-:Y:S02]  /*f710*/  ISETP.NE.AND P4, PT, R212, RZ, PT ;  /* 0x000000ffd400720c */ /* 0x000fe40003f85270 */
[----:B------:R-:W-:Y:S01]  /*f720*/  LEA R24, P5, R4, c[0x0][0x1f8], 0x1 ;  /* 0x00007e0004187a11 */ /* 0x000fe200078a08ff */
[----:B------:R-:W3:Y:S01]  /*f730*/  LDSM.16.M88.4 R148, [R205+0x7100] ;  /* 0x00710000cd94783b */ /* 0x000ee20000000200 */
[----:B------:R-:W-:Y:S02]  /*f740*/  LEA R132, P1, R8, c[0x0][0x1f8], 0x1 ;  /* 0x00007e0008847a11 */ /* 0x000fe400078208ff */
[----:B------:R-:W-:Y:S02]  /*f750*/  IADD3 R10, P3, R3, R222, RZ ;  /* 0x000000de030a7210 */ /* 0x000fe40007f7e0ff */
[----:B------:R-:W-:Y:S02]  /*f760*/  IADD3.X R3, R12, R229, RZ, P2, !PT ;  /* 0x000000e50c037210 */ /* 0x000fe400017fe4ff */
[----:B------:R-:W-:Y:S01]  /*f770*/  LEA R32, P2, R6, c[0x0][0x1f8], 0x1 ;  /* 0x00007e0006207a11 */ /* 0x000fe200078408ff */
[----:B------:R-:W4:Y:S01]  /*f780*/  LDSM.16.M88.4 R152, [R205+0x7900] ;  /* 0x00790000cd98783b */ /* 0x000f220000000200 */
[----:B------:R-:W-:Y:S02]  /*f790*/  IADD3.X R5, R2, R209, RZ, P0, !PT ;  /* 0x000000d102057210 */ /* 0x000fe400007fe4ff */
[----:B------:R-:W-:Y:S02]  /*f7a0*/  LEA.HI.X R25, R4, c[0x0][0x1fc], R3, 0x1, P5 ;  /* 0x00007f0004197a11 */ /* 0x000fe400028f0c03 */
[----:B------:R-:W-:Y:S02]  /*f7b0*/  LEA.HI.X R33, R6, c[0x0][0x1fc], R5, 0x1, P2 ;  /* 0x00007f0006217a11 */ /* 0x000fe400010f0c05 */
[----:B------:R-:W-:Y:S01]  /*f7c0*/  LEA.HI.X R133, R8, c[0x0][0x1fc], R7, 0x1, P1 ;  /* 0x00007f0008857a11 */ /* 0x000fe200008f0c07 */
[----:B------:R-:W-:Y:S01]  /*f7d0*/  LDSM.16.M88.4 R156, [R202+0xc100] ;  /* 0x00c10000ca9c783b */ /* 0x000fe20000000200 */
[----:B------:R-:W-:Y:S02]  /*f7e0*/  ISETP.NE.AND P5, PT, R211, RZ, PT ;  /* 0x000000ffd300720c */ /* 0x000fe40003fa5270 */
[----:B------:R-:W-:Y:S02]  /*f7f0*/  IADD3.X R9, R2, R229, RZ, P3, !PT ;  /* 0x000000e502097210 */ /* 0x000fe40001ffe4ff */
[C---:B------:R-:W-:Y:S01]  /*f800*/  LEA R2, P0, R10.reuse, c[0x0][0x1f8], 0x1 ;  /* 0x00007e000a027a11 */ /* 0x040fe200078008ff */
[C---:B-1----:R-:W-:Y:S02]  /*f810*/  HMMA.16816.F32.BF16 R4, R136.reuse, R140, RZ ;  /* 0x0000008c8804723c */ /* 0x042fe400000418ff */
[----:B------:R-:W1:Y:S01]  /*f820*/  LDSM.16.M88.4 R160, [R204] ;  /* 0x00000000cca0783b */ /* 0x000e620000000200 */
[----:B------:R-:W-:Y:S02]  /*f830*/  LEA.HI.X R3, R10, c[0x0][0x1fc], R9, 0x1, P0 ;  /* 0x00007f000a037a11 */ /* 0x000fe400000f0c09 */
[C---:B------:R-:W-:Y:S02]  /*f840*/  ISETP.GT.AND P0, PT, R231.reuse, RZ, PT ;  /* 0x000000ffe700720c */ /* 0x040fe40003f04270 */
[----:B------:R-:W-:Y:S01]  /*f850*/  IADD3 R231, R231, -0x1, RZ ;  /* 0xffffffffe7e77810 */ /* 0x000fe20007ffe0ff */
[C---:B------:R-:W-:Y:S02]  /*f860*/  HMMA.16816.F32.BF16 R8, R136.reuse, R142, RZ ;  /* 0x0000008e8808723c */ /* 0x040fe400000418ff */
[----:B------:R-:W5:Y:S06]  /*f870*/  LDSM.16.M88.4 R164, [R195] ;  /* 0x00000000c3a4783b */ /* 0x000f6c0000000200 */
[C---:B--2---:R-:W-:Y:S02]  /*f880*/  HMMA.16816.F32.BF16 R12, R136.reuse, R144, RZ ;  /* 0x00000090880c723c */ /* 0x044fe400000418ff */
[----:B------:R-:W2:Y:S08]  /*f890*/  LDSM.16.M88.4 R168, [R194] ;  /* 0x00000000c2a8783b */ /* 0x000eb00000000200 */
[----:B------:R-:W1:Y:S08]  /*f8a0*/  LDSM.16.M88.4 R172, [R193] ;  /* 0x00000000c1ac783b */ /* 0x000e700000000200 */
[----:B------:R-:W-:Y:S01]  /*f8b0*/  @!PT LDS RZ, [RZ] ;  /* 0x00000000fffff984 */ /* 0x000fe20000000800 */
[----:B------:R-:W-:Y:S01]  /*f8c0*/  @!PT LDS RZ, [RZ] ;  /* 0x00000000fffff984 */ /* 0x000fe20000000800 */
[----:B------:R-:W-:Y:S01]  /*f8d0*/  @!PT LDS RZ, [RZ] ;  /* 0x00000000fffff984 */ /* 0x000fe20000000800 */
[----:B------:R2:W-:Y:S08]  /*f8e0*/  LDGSTS.E.BYPASS.LTC128B.128 [R213+0x100], [R16.64], !P6 ;  /* 0x0010000010d57fae */ /* 0x0005f0000f101d44 */
[----:B------:R3:W-:Y:S08]  /*f8f0*/  LDGSTS.E.BYPASS.LTC128B.128 [R213+0x2100], [R20.64], !P4 ;  /* 0x0210000014d57fae */ /* 0x0007f0000e101d44 */
[----:B------:R1:W-:Y:S08]  /*f900*/  LDGSTS.E.BYPASS.LTC128B.128 [R213+0x4100], [R24.64], !P5 ;  /* 0x0410000018d57fae */ /* 0x0003f0000e901d44 */
[----:B------:R4:W-:Y:S01]  /*f910*/  LDGSTS.E.BYPASS.LTC128B.128 [R213+0x1100], [R32.64], !P6 ;  /* 0x0110000020d57fae */ /* 0x0009e2000f101d44 */
[C---:B--2---:R-:W-:Y:S07]  /*f920*/  HMMA.16816.F32.BF16 R16, R136.reuse, R146, RZ ;  /* 0x000000928810723c */ /* 0x044fee00000418ff */
[----:B------:R2:W-:Y:S01]  /*f930*/  LDGSTS.E.BYPASS.LTC128B.128 [R213+0x3100], [R132.64], !P4 ;  /* 0x0310000084d57fae */ /* 0x0005e2000e101d44 */
[C---:B---3--:R-:W-:Y:S07]  /*f940*/  HMMA.16816.F32.BF16 R20, R136.reuse, R148, RZ ;  /* 0x000000948814723c */ /* 0x048fee00000418ff */
[----:B------:R3:W-:Y:S01]  /*f950*/  LDGSTS.E.BYPASS.LTC128B.128 [R213+0x5100], [R2.64], !P5 ;  /* 0x0510000002d57fae */ /* 0x0007e2000e901d44 */
[C---:B-1----:R-:W-:Y:S07]  /*f960*/  HMMA.16816.F32.BF16 R24, R136.reuse, R150, RZ ;  /* 0x000000968818723c */ /* 0x042fee00000418ff */
[----:B------:R-:W-:Y:S01]  /*f970*/  LDSM.16.M88.4 R176, [R201+0xc100] ;  /* 0x00c10000c9b0783b */ /* 0x000fe20000000200 */
[C---:B----4-:R-:W-:Y:S07]  /*f980*/  HMMA.16816.F32.BF16 R28, R136.reuse, R152, RZ ;  /* 0x00000098881c723c */ /* 0x050fee00000418ff */
[----:B------:R-:W0:Y:S01]  /*f990*/  LDGDEPBAR ;  /* 0x00000000000079af */ /* 0x000e220000000000 */
[----:B------:R-:W-:Y:S07]  /*f9a0*/  HMMA.16816.F32.BF16 R32, R136, R154, RZ ;  /* 0x0000009a8820723c */ /* 0x000fee00000418ff */
[----:B------:R-:W1:Y:S01]  /*f9b0*/  LDSM.16.M88.4 R180, [R200+0x6100] ;  /* 0x00610000c8b4783b */ /* 0x000e620000000200 */
[C---:B------:R-:W-:Y:S07]  /*f9c0*/  HMMA.16816.F32.BF16 R4, R156.reuse, R160, R4 ;  /* 0x000000a09c04723c */ /* 0x040fee0000041804 */
[----:B------:R-:W4:Y:S01]  /*f9d0*/  LDSM.16.M88.4 R136, [R200+0x6900] ;  /* 0x00690000c888783b */ /* 0x000f220000000200 */
[C---:B------:R-:W-:Y:S07]  /*f9e0*/  HMMA.16816.F32.BF16 R8, R156.reuse, R162, R8 ;  /* 0x000000a29c08723c */ /* 0x040fee0000041808 */
[----:B------:R-:W1:Y:S01]  /*f9f0*/  LDSM.16.M88.4 R140, [R200+0x7100] ;  /* 0x00710000c88c783b */ /* 0x000e620000000200 */
[C---:B-----5:R-:W-:Y:S07]  /*fa00*/  HMMA.16816.F32.BF16 R12, R156.reuse, R164, R12 ;  /* 0x000000a49c0c723c */ /* 0x060fee000004180c */
[----:B------:R-:W5:Y:S01]  /*fa10*/  LDSM.16.M88.4 R144, [R200+0x7900] ;  /* 0x00790000c890783b */ /* 0x000f620000000200 */
[C---:B------:R-:W-:Y:S07]  /*fa20*/  HMMA.16816.F32.BF16 R16, R156.reuse, R166, R16 ;  /* 0x000000a69c10723c */ /* 0x040fee0000041810 */
[----:B------:R-:W-:Y:S01]  /*fa30*/  LDSM.16.M88.4 R148, [R199+0xc100] ;  /* 0x00c10000c794783b */ /* 0x000fe20000000200 */
[C---:B------:R-:W-:Y:S07]  /*fa40*/  HMMA.16816.F32.BF16 R20, R156.reuse, R168, R20 ;  /* 0x000000a89c14723c */ /* 0x040fee0000041814 */
[----:B------:R-:W2:Y:S01]  /*fa50*/  LDSM.16.M88.4 R152, [R192] ;  /* 0x00000000c098783b */ /* 0x000ea20000000200 */
[C---:B------:R-:W-:Y:S07]  /*fa60*/  HMMA.16816.F32.BF16 R24, R156.reuse, R170, R24 ;  /* 0x000000aa9c18723c */ /* 0x040fee0000041818 */
[----:B------:R-:W-:Y:S01]  /*fa70*/  LDSM.16.M88.4 R160, [R192+0x1000] ;  /* 0x00100000c0a0783b */ /* 0x000fe20000000200 */
[C---:B------:R-:W-:Y:S07]  /*fa80*/  HMMA.16816.F32.BF16 R28, R156.reuse, R172, R28 ;  /* 0x000000ac9c1c723c */ /* 0x040fee000004181c */
[----:B------:R-:W-:Y:S01]  /*fa90*/  LDSM.16.M88.4 R164, [R192+0x1800] ;  /* 0x00180000c0a4783b */ /* 0x000fe20000000200 */
[----:B------:R-:W-:Y:S07]  /*faa0*/  HMMA.16816.F32.BF16 R32, R156, R174, R32 ;  /* 0x000000ae9c20723c */ /* 0x000fee0000041820 */
[----:B------:R-:W2:Y:S01]  /*fab0*/  LDSM.16.M88.4 R156, [R192+0x800] ;  /* 0x00080000c09c783b */ /* 0x000ea20000000200 */
[C---:B-1----:R-:W-:Y:S07]  /*fac0*/  HMMA.16816.F32.BF16 R4, R176.reuse, R180, R4 ;  /* 0x000000b4b004723c */ /* 0x042fee0000041804 */
[----:B------:R-:W-:Y:S01]  /*fad0*/  LDSM.16.M88.4 R168, [R206+0x10100] ;  /* 0x01010000cea8783b */ /* 0x000fe20000000200 */
[C---:B------:R-:W-:Y:S07]  /*fae0*/  HMMA.16816.F32.BF16 R8, R176.reuse, R182, R8 ;  /* 0x000000b6b008723c */ /* 0x040fee0000041808 */
[----:B------:R-:W1:Y:S01]  /*faf0*/  LDSM.16.M88.4 R172, [R205+0x8100] ;  /* 0x00810000cdac783b */ /* 0x000e620000000200 */
[C---:B----4-:R-:W-:Y:S07]  /*fb00*/  HMMA.16816.F32.BF16 R12, R176.reuse, R136, R12 ;  /* 0x00000088b00c723c */ /* 0x050fee000004180c */
[----:B------:R-:W-:Y:S01]  /*fb10*/  LDSM.16.M88.4 R180, [R191] ;  /* 0x00000000bfb4783b */ /* 0x000fe20000000200 */
[C---:B------:R-:W-:Y:S07]  /*fb20*/  HMMA.16816.F32.BF16 R16, R176.reuse, R138, R16 ;  /* 0x0000008ab010723c */ /* 0x040fee0000041810 */
[----:B------:R-:W4:Y:S01]  /*fb30*/  LDSM.16.M88.4 R136, [R205+0x8900] ;  /* 0x00890000cd88783b */ /* 0x000f220000000200 */
[C---:B------:R-:W-:Y:S08]  /*fb40*/  HMMA.16816.F32.BF16 R20, R176.reuse, R140, R20 ;  /* 0x0000008cb014723c */ /* 0x040ff00000041814 */
[C---:B------:R-:W-:Y:S01]  /*fb50*/  HMMA.16816.F32.BF16 R24, R176.reuse, R142, R24 ;  /* 0x0000008eb018723c */ /* 0x040fe20000041818 */
[----:B------:R-:W1:Y:S07]  /*fb60*/  LDSM.16.M88.4 R140, [R205+0x9100] ;  /* 0x00910000cd8c783b */ /* 0x000e6e0000000200 */
[C---:B-----5:R-:W-:Y:S08]  /*fb70*/  HMMA.16816.F32.BF16 R28, R176.reuse, R144, R28 ;  /* 0x00000090b01c723c */ /* 0x060ff0000004181c */
[----:B------:R-:W-:Y:S01]  /*fb80*/  HMMA.16816.F32.BF16 R32, R176, R146, R32 ;  /* 0x00000092b020723c */ /* 0x000fe20000041820 */
[----:B------:R-:W5:Y:S07]  /*fb90*/  LDSM.16.M88.4 R144, [R205+0x9900] ;  /* 0x00990000cd90783b */ /* 0x000f6e0000000200 */
[C---:B--2---:R-:W-:Y:S01]  /*fba0*/  HMMA.16816.F32.BF16 R4, R148.reuse, R152, R4 ;  /* 0x000000989404723c */ /* 0x044fe20000041804 */
[----:B------:R-:W2:Y:S07]  /*fbb0*/  LDSM.16.M88.4 R176, [R202+0x10100] ;  /* 0x01010000cab0783b */ /* 0x000eae0000000200 */
[C---:B------:R-:W-:Y:S01]  /*fbc0*/  HMMA.16816.F32.BF16 R8, R148.reuse, R154, R8 ;  /* 0x0000009a9408723c */ /* 0x040fe20000041808 */
[----:B------:R-:W-:Y:S07]  /*fbd0*/  LDSM.16.M88.4 R152, [R189] ;  /* 0x00000000bd98783b */ /* 0x000fee0000000200 */
[C---:B------:R-:W-:Y:S08]  /*fbe0*/  HMMA.16816.F32.BF16 R12, R148.reuse, R156, R12 ;  /* 0x0000009c940c723c */ /* 0x040ff0000004180c */
[C---:B------:R-:W-:Y:S01]  /*fbf0*/  HMMA.16816.F32.BF16 R16, R148.reuse, R158, R16 ;  /* 0x0000009e9410723c */ /* 0x040fe20000041810 */
[----:B------:R-:W-:Y:S07]  /*fc00*/  LDSM.16.M88.4 R156, [R188] ;  /* 0x00000000bc9c783b */ /* 0x000fee0000000200 */
[C---:B------:R-:W-:Y:S08]  /*fc10*/  HMMA.16816.F32.BF16 R20, R148.reuse, R160, R20 ;  /* 0x000000a09414723c */ /* 0x040ff00000041814 */
[C---:B------:R-:W-:Y:S01]  /*fc20*/  HMMA.16816.F32.BF16 R24, R148.reuse, R162, R24 ;  /* 0x000000a29418723c */ /* 0x040fe20000041818 */
[----:B------:R-:W-:Y:S07]  /*fc30*/  LDSM.16.M88.4 R160, [R201+0x10100] ;  /* 0x01010000c9a0783b */ /* 0x000fee0000000200 */
[C---:B------:R-:W-:Y:S08]  /*fc40*/  HMMA.16816.F32.BF16 R28, R148.reuse, R164, R28 ;  /* 0x000000a4941c723c */ /* 0x040ff0000004181c */
[----:B------:R-:W-:Y:S01]  /*fc50*/  HMMA.16816.F32.BF16 R32, R148, R166, R32 ;  /* 0x000000a69420723c */ /* 0x000fe20000041820 */
[----:B------:R-:W2:Y:S07]  /*fc60*/  LDSM.16.M88.4 R148, [R190] ;  /* 0x00000000be94783b */ /* 0x000eae0000000200 */
[C---:B-1----:R-:W-:Y:S01]  /*fc70*/  HMMA.16816.F32.BF16 R4, R168.reuse, R172, R4 ;  /* 0x000000aca804723c */ /* 0x042fe20000041804 */
[----:B------:R-:W1:Y:S07]  /*fc80*/  LDSM.16.M88.4 R164, [R200+0x8100] ;  /* 0x00810000c8a4783b */ /* 0x000e6e0000000200 */
[C---:B------:R-:W-:Y:S01]  /*fc90*/  HMMA.16816.F32.BF16 R8, R168.reuse, R174, R8 ;  /* 0x000000aea808723c */ /* 0x040fe20000041808 */
[----:B------:R-:W-:Y:S07]  /*fca0*/  LDSM.16.M88.4 R172, [R192+0x2000] ;  /* 0x00200000c0ac783b */ /* 0x000fee0000000200 */
[C---:B----4-:R-:W-:Y:S08]  /*fcb0*/  HMMA.16816.F32.BF16 R12, R168.reuse, R136, R12 ;  /* 0x00000088a80c723c */ /* 0x050ff0000004180c */
[C---:B------:R-:W-:Y:S01]  /*fcc0*/  HMMA.16816.F32.BF16 R16, R168.reuse, R138, R16 ;  /* 0x0000008aa810723c */ /* 0x040fe20000041810 */
[----:B------:R-:W4:Y:S07]  /*fcd0*/  LDSM.16.M88.4 R136, [R200+0x8900] ;  /* 0x00890000c888783b */ /* 0x000f2e0000000200 */
        /* <DEDUP_REMOVED lines=9> */
[----:B------:R-:W-:Y:S07]  /*fd70*/  LDSM.16.M88.4 R180, [R205+0xa100] ;  /* 0x00a10000cdb4783b */ /* 0x000fee0000000200 */
[C---:B------:R-:W-:Y:S08]  /*fd80*/  HMMA.16816.F32.BF16 R12, R176.reuse, R148, R12 ;  /* 0x00000094b00c723c */ /* 0x040ff0000004180c */
[C---:B------:R-:W-:Y:S01]  /*fd90*/  HMMA.16816.F32.BF16 R16, R176.reuse, R150, R16 ;  /* 0x00000096b010723c */ /* 0x040fe20000041810 */
[----:B------:R-:W2:Y:S07]  /*fda0*/  LDSM.16.M88.4 R148, [R192+0x2800] ;  /* 0x00280000c094783b */ /* 0x000eae0000000200 */
[C---:B------:R-:W-:Y:S08]  /*fdb0*/  HMMA.16816.F32.BF16 R20, R176.reuse, R152, R20 ;  /* 0x00000098b014723c */ /* 0x040ff00000041814 */
[C---:B------:R-:W-:Y:S01]  /*fdc0*/  HMMA.16816.F32.BF16 R24, R176.reuse, R154, R24 ;  /* 0x0000009ab018723c */ /* 0x040fe20000041818 */
[----:B------:R-:W2:Y:S07]  /*fdd0*/  LDSM.16.M88.4 R152, [R192+0x3000] ;  /* 0x00300000c098783b */ /* 0x000eae0000000200 */
[C---:B------:R-:W-:Y:S08]  /*fde0*/  HMMA.16816.F32.BF16 R28, R176.reuse, R156, R28 ;  /* 0x0000009cb01c723c */ /* 0x040ff0000004181c */
[----:B------:R-:W-:Y:S01]  /*fdf0*/  HMMA.16816.F32.BF16 R32, R176, R158, R32 ;  /* 0x0000009eb020723c */ /* 0x000fe20000041820 */
[----:B------:R-:W2:Y:S07]  /*fe00*/  LDSM.16.M88.4 R156, [R192+0x3800] ;  /* 0x00380000c09c783b */ /* 0x000eae0000000200 */
[C---:B-1----:R-:W-:Y:S01]  /*fe10*/  HMMA.16816.F32.BF16 R4, R160.reuse, R164, R4 ;  /* 0x000000a4a004723c */ /* 0x042fe20000041804 */
[----:B------:R-:W1:Y:S07]  /*fe20*/  LDSM.16.M88.4 R176, [R206+0x14100] ;  /* 0x01410000ceb0783b */ /* 0x000e6e0000000200 */
[C---:B------:R-:W-:Y:S01]  /*fe30*/  HMMA.16816.F32.BF16 R8, R160.reuse, R166, R8 ;  /* 0x000000a6a008723c */ /* 0x040fe20000041808 */
[----:B------:R-:W-:Y:S07]  /*fe40*/  LDSM.16.M88.4 R164, [R187] ;  /* 0x00000000bba4783b */ /* 0x000fee0000000200 */
        /* <DEDUP_REMOVED lines=15> */
[----:B------:R-:W2:Y:S07]  /*ff40*/  LDSM.16.M88.4 R148, [R186] ;  /* 0x00000000ba94783b */ /* 0x000eae0000000200 */
[C---:B------:R-:W-:Y:S08]  /*ff50*/  HMMA.16816.F32.BF16 R20, R168.reuse, R152, R20 ;  /* 0x00000098a814723c */ /* 0x040ff00000041814 */
[C---:B------:R-:W-:Y:S01]  /*ff60*/  HMMA.16816.F32.BF16 R24, R168.reuse, R154, R24 ;  /* 0x0000009aa818723c */ /* 0x040fe20000041818 */
[----:B------:R-:W2:Y:S07]  /*ff70*/  LDSM.16.M88.4 R152, [R185] ;  /* 0x00000000b998783b */ /* 0x000eae0000000200 */
        /* <DEDUP_REMOVED lines=18> */
[C---:B------:R-:W-:Y:S08]  /*100a0*/  HMMA.16816.F32.BF16 R8, R160.reuse, R166, R8 ;  /* 0x000000a6a008723c */ /* 0x040ff00000041808 */
[C---:B------:R-:W-:Y:S08]  /*100b0*/  HMMA.16816.F32.BF16 R12, R160.reuse, R148, R12 ;  /* 0x00000094a00c723c */ /* 0x040ff0000004180c */
[C---:B------:R-:W-:Y:S08]  /*100c0*/  HMMA.16816.F32.BF16 R16, R160.reuse, R150, R16 ;  /* 0x00000096a010723c */ /* 0x040ff00000041810 */
[C---:B------:R-:W-:Y:S08]  /*100d0*/  HMMA.16816.F32.BF16 R20, R160.reuse, R152, R20 ;  /* 0x00000098a014723c */ /* 0x040ff00000041814 */
[C---:B------:R-:W-:Y:S08]  /*100e0*/  HMMA.16816.F32.BF16 R24, R160.reuse, R154, R24 ;  /* 0x0000009aa018723c */ /* 0x040ff00000041818 */
[C---:B------:R-:W-:Y:S08]  /*100f0*/  HMMA.16816.F32.BF16 R28, R160.reuse, R156, R28 ;  /* 0x0000009ca01c723c */ /* 0x040ff0000004181c */
[----:B------:R-:W-:Y:S08]  /*10100*/  HMMA.16816.F32.BF16 R32, R160, R158, R32 ;  /* 0x0000009ea020723c */ /* 0x000ff00000041820 */
[C---:B-1----:R-:W-:Y:S08]  /*10110*/  HMMA.16816.F32.BF16 R4, R168.reuse, R172, R4 ;  /* 0x000000aca804723c */ /* 0x042ff00000041804 */
[C---:B------:R-:W-:Y:S08]  /*10120*/  HMMA.16816.F32.BF16 R8, R168.reuse, R174, R8 ;  /* 0x000000aea808723c */ /* 0x040ff00000041808 */
[C---:B----4-:R-:W-:Y:S08]  /*10130*/  HMMA.16816.F32.BF16 R12, R168.reuse, R136, R12 ;  /* 0x00000088a80c723c */ /* 0x050ff0000004180c */
[C---:B------:R-:W-:Y:S01]  /*10140*/  HMMA.16816.F32.BF16 R16, R168.reuse, R138, R16 ;  /* 0x0000008aa810723c */ /* 0x040fe20000041810 */
[----:B------:R-:W1:Y:S07]  /*10150*/  LDSM.16.M88.4 R136, [R192+0x4800] ;  /* 0x00480000c088783b */ /* 0x000e6e0000000200 */
[C---:B------:R-:W-:Y:S08]  /*10160*/  HMMA.16816.F32.BF16 R20, R168.reuse, R140, R20 ;  /* 0x0000008ca814723c */ /* 0x040ff00000041814 */
[C---:B------:R-:W-:Y:S08]  /*10170*/  HMMA.16816.F32.BF16 R24, R168.reuse, R142, R24 ;  /* 0x0000008ea818723c */ /* 0x040ff00000041818 */
[C---:B-----5:R-:W-:Y:S08]  /*10180*/  HMMA.16816.F32.BF16 R28, R168.reuse, R144, R28 ;  /* 0x00000090a81c723c */ /* 0x060ff0000004181c */
[----:B------:R-:W-:Y:S08]  /*10190*/  HMMA.16816.F32.BF16 R32, R168, R146, R32 ;  /* 0x00000092a820723c */ /* 0x000ff00000041820 */
[C---:B--2---:R-:W-:Y:S08]  /*101a0*/  HMMA.16816.F32.BF16 R4, R176.reuse, R180, R4 ;  /* 0x000000b4b004723c */ /* 0x044ff00000041804 */
[C---:B------:R-:W-:Y:S08]  /*101b0*/  HMMA.16816.F32.BF16 R8, R176.reuse, R182, R8 ;  /* 0x000000b6b008723c */ /* 0x040ff00000041808 */
[C---:B-1----:R-:W-:Y:S08]  /*101c0*/  HMMA.16816.F32.BF16 R12, R176.reuse, R136, R12 ;  /* 0x00000088b00c723c */ /* 0x042ff0000004180c */
[C---:B------:R-:W-:Y:S04]  /*101d0*/  HMMA.16816.F32.BF16 R16, R176.reuse, R138, R16 ;  /* 0x0000008ab010723c */ /* 0x040fe80000041810 */
[----:B------:R-:W-:Y:S02]  /*101e0*/  FMUL.FTZ R166, R4, c[0x0][0x320] ;  /* 0x0000c80004a67a20 */ /* 0x000fe40000410000 */
[----:B------:R-:W-:Y:S02]  /*101f0*/  FMUL.FTZ R161, R5, c[0x0][0x320] ;  /* 0x0000c80005a17a20 */ /* 0x000fe40000410000 */
[----:B------:R-:W-:Y:S02]  /*10200*/  FMUL.FTZ R9, R9, c[0x0][0x320] ;  /* 0x0000c80009097a20 */ /* 0x000fe40000410000 */
[----:B------:R-:W3:Y:S02]  /*10210*/  MUFU.TANH R166, R166 ;  /* 0x000000a600a67308 */ /* 0x000ee40000002400 */
[----:B------:R-:W-:Y:S02]  /*10220*/  FMUL.FTZ R10, R10, c[0x0][0x320] ;  /* 0x0000c8000a0a7a20 */ /* 0x000fe40000410000 */
[----:B------:R-:W-:Y:S02]  /*10230*/  FMUL.FTZ R11, R11, c[0x0][0x320] ;  /* 0x0000c8000b0b7a20 */ /* 0x000fe40000410000 */
[----:B------:R-:W-:Y:S02]  /*10240*/  FMUL.FTZ R165, R6, c[0x0][0x320] ;  /* 0x0000c80006a57a20 */ /* 0x000fe40000410000 */
[----:B------:R-:W-:Y:S02]  /*10250*/  FMUL.FTZ R164, R7, c[0x0][0x320] ;  /* 0x0000c80007a47a20 */ /* 0x000fe40000410000 */
[----:B------:R-:W-:Y:S01]  /*10260*/  MUFU.TANH R247, R9 ;  /* 0x0000000900f77308 */ /* 0x000fe20000002400 */
[----:B------:R-:W1:Y:S01]  /*10270*/  LDSM.16.M88.4 R4, [R192+0x5000] ;  /* 0x00500000c004783b */ /* 0x000e620000000200 */
[----:B------:R-:W-:Y:S02]  /*10280*/  FMUL.FTZ R167, R8, c[0x0][0x320] ;  /* 0x0000c80008a77a20 */ /* 0x000fe40000410000 */
[----:B------:R-:W-:Y:S02]  /*10290*/  FMUL.FTZ R171, R12, c[0x0][0x320] ;  /* 0x0000c8000cab7a20 */ /* 0x000fe40000410000 */
[----:B------:R-:W-:Y:S02]  /*102a0*/  FMUL.FTZ R14, R14, c[0x0][0x320] ;  /* 0x0000c8000e0e7a20 */ /* 0x000fe40000410000 */
[----:B------:R-:W-:Y:S02]  /*102b0*/  FMUL.FTZ R15, R15, c[0x0][0x320] ;  /* 0x0000c8000f0f7a20 */ /* 0x000fe40000410000 */
[----:B------:R-:W-:Y:S01]  /*102c0*/  MUFU.TANH R246, R10 ;  /* 0x0000000a00f67308 */ /* 0x000fe20000002400 */
[----:B------:R-:W-:Y:S02]  /*102d0*/  FMUL.FTZ R16, R16, c[0x0][0x320] ;  /* 0x0000c80010107a20 */ /* 0x000fe40000410000 */
[----:B------:R-:W-:Y:S01]  /*102e0*/  FMUL.FTZ R13, R13, c[0x0][0x320] ;  /* 0x0000c8000d0d7a20 */ /* 0x000fe20000410000 */
[----:B---3--:R-:W-:Y:S01]  /*102f0*/  FMNMX.FTZ R2, R166, R135, !PT ;  /* 0x00000087a6027209 */ /* 0x008fe20007810000 */
[----:B------:R-:W-:Y:S02]  /*10300*/  FMUL.FTZ R17, R17, c[0x0][0x320] ;  /* 0x0000c80011117a20 */ /* 0x000fe40000410000 */
[----:B------:R-:W-:Y:S02]  /*10310*/  FMUL.FTZ R18, R18, c[0x0][0x320] ;  /* 0x0000c80012127a20 */ /* 0x000fe40000410000 */
[----:B------:R-:W-:Y:S01]  /*10320*/  FMUL.FTZ R19, R19, c[0x0][0x320] ;  /* 0x0000c80013137a20 */ /* 0x000fe20000410000 */
[----:B------:R2:W-:Y:S10]  /*10330*/  MUFU.TANH R244, R11 ;  /* 0x0000000b00f47308 */ /* 0x0005f40000002400 */
[----:B------:R-:W-:Y:S10]  /*10340*/  MUFU.TANH R242, R14 ;  /* 0x0000000e00f27308 */ /* 0x000ff40000002400 */
[----:B------:R-:W-:Y:S01]  /*10350*/  MUFU.TANH R180, R15 ;  /* 0x0000000f00b47308 */ /* 0x000fe20000002400 */
[C---:B-1----:R-:W-:Y:S01]  /*10360*/  HMMA.16816.F32.BF16 R20, R176.reuse, R4, R20 ;  /* 0x00000004b014723c */ /* 0x042fe20000041814 */
[----:B--2---:R-:W1:Y:S01]  /*10370*/  LDSM.16.M88.4 R8, [R192+0x5800] ;  /* 0x00580000c008783b */ /* 0x004e620000000200 */
[----:B------:R-:W-:Y:S06]  /*10380*/  DEPBAR.LE SB0, 0x0 ;  /* 0x000080000000791a */ /* 0x000fec0000000000 */
[C---:B------:R-:W-:Y:S01]  /*10390*/  HMMA.16816.F32.BF16 R24, R176.reuse, R6, R24 ;  /* 0x00000006b018723c */ /* 0x040fe20000041818 */
[----:B------:R-:W2:Y:S01]  /*103a0*/  MUFU.TANH R161, R161 ;  /* 0x000000a100a17308 */ /* 0x000ea20000002400 */
[----:B------:R-:W-:Y:S11]  /*103b0*/  BAR.SYNC.DEFER_BLOCKING 0x0 ;  /* 0x0000000000007b1d */ /* 0x000ff60000010000 */
[----:B------:R-:W-:Y:S03]  /*103c0*/  @!UPT UIADD3 URZ, URZ, URZ, URZ ;  /* 0x0000003f3f3ff290 */ /* 0x000fe6000fffe03f */
[----:B------:R-:W-:Y:S02]  /*103d0*/  FMUL.FTZ R20, R20, c[0x0][0x320] ;  /* 0x0000c80014147a20 */ /* 0x000fe40000410000 */
[----:B------:R-:W-:Y:S02]  /*103e0*/  FMUL.FTZ R21, R21, c[0x0][0x320] ;  /* 0x0000c80015157a20 */ /* 0x000fe40000410000 */
[----:B------:R-:W-:Y:S02]  /*103f0*/  FMUL.FTZ R22, R22, c[0x0][0x320] ;  /* 0x0000c80016167a20 */ /* 0x000fe40000410000 */
[----:B------:R-:W-:Y:S02]  /*10400*/  FMUL.FTZ R23, R23, c[0x0][0x320] ;  /* 0x0000c80017177a20 */ /* 0x000fe40000410000 */
[----:B------:R-:W-:Y:S01]  /*10410*/  FMUL.FTZ R24, R24, c[0x0][0x320] ;  /* 0x0000c80018187a20 */ /* 0x000fe20000410000 */
[----:B--2---:R-:W-:Y:S01]  /*10420*/  FMNMX.FTZ R2, R161, R2, !PT ;  /* 0x00000002a1027209 */ /* 0x004fe20007810000 */
[----:B------:R-:W-:Y:S01]  /*10430*/  FMUL.FTZ R25, R25, c[0x0][0x320] ;  /* 0x0000c80019197a20 */ /* 0x000fe20000410000 */
[----:B------:R-:W2:Y:S01]  /*10440*/  MUFU.TANH R165, R165 ;  /* 0x000000a500a57308 */ /* 0x000ea20000002400 */
[----:B------:R-:W-:Y:S02]  /*10450*/  FMUL.FTZ R26, R26, c[0x0][0x320] ;  /* 0x0000c8001a1a7a20 */ /* 0x000fe40000410000 */
[----:B------:R-:W-:Y:S01]  /*10460*/  FMUL.FTZ R27, R27, c[0x0][0x320] ;  /* 0x0000c8001b1b7a20 */ /* 0x000fe20000410000 */
[C---:B-1----:R-:W-:Y:S06]  /*10470*/  HMMA.16816.F32.BF16 R28, R176.reuse, R8, R28 ;  /* 0x00000008b01c723c */ /* 0x042fec000004181c */
[----:B------:R-:W1:Y:S02]  /*10480*/  MUFU.TANH R167, R167 ;  /* 0x000000a700a77308 */ /* 0x000e640000002400 */
[----:B------:R-:W-:Y:S08]  /*10490*/  HMMA.16816.F32.BF16 R32, R176, R10, R32 ;  /* 0x0000000ab020723c */ /* 0x000ff00000041820 */
[----:B------:R-:W3:Y:S01]  /*104a0*/  MUFU.TANH R164, R164 ;  /* 0x000000a400a47308 */ /* 0x000ee20000002400 */
[----:B--2---:R-:W-:Y:S09]  /*104b0*/  FMNMX.FTZ R3, R165, R0, !PT ;  /* 0x00000000a5037209 */ /* 0x004ff20007810000 */
[----:B------:R-:W2:Y:S01]  /*104c0*/  MUFU.TANH R171, R171 ;  /* 0x000000ab00ab7308 */ /* 0x000ea20000002400 */
[----:B------:R-:W-:Y:S01]  /*104d0*/  FMUL.FTZ R28, R28, c[0x0][0x320] ;  /* 0x0000c8001c1c7a20 */ /* 0x000fe20000410000 */
[----:B-1----:R-:W-:Y:S01]  /*104e0*/  FMNMX.FTZ R2, R167, R2, !PT ;  /* 0x00000002a7027209 */ /* 0x002fe20007810000 */
[----:B------:R-:W-:Y:S02]  /*104f0*/  FMUL.FTZ R29, R29, c[0x0][0x320] ;  /* 0x0000c8001d1d7a20 */ /* 0x000fe40000410000 */
[----:B------:R-:W-:Y:S01]  /*10500*/  FMUL.FTZ R30, R30, c[0x0][0x320] ;  /* 0x0000c8001e1e7a20 */ /* 0x000fe20000410000 */
[----:B------:R-:W-:Y:S01]  /*10510*/  FMNMX.FTZ R2, R247, R2, !PT ;  /* 0x00000002f7027209 */ /* 0x000fe20007810000 */
[----:B------:R-:W-:Y:S03]  /*10520*/  FMUL.FTZ R31, R31, c[0x0][0x320] ;  /* 0x0000c8001f1f7a20 */ /* 0x000fe60000410000 */
[----:B------:R-:W1:Y:S01]  /*10530*/  MUFU.TANH R245, R13 ;  /* 0x0000000d00f57308 */ /* 0x000e620000002400 */
[----:B------:R-:W-:Y:S02]  /*10540*/  FMUL.FTZ R32, R32, c[0x0][0x320] ;  /* 0x0000c80020207a20 */ /* 0x000fe40000410000 */
[----:B------:R-:W-:Y:S01]  /*10550*/  FMUL.FTZ R33, R33, c[0x0][0x320] ;  /* 0x0000c80021217a20 */ /* 0x000fe20000410000 */
[----:B---3--:R-:W-:Y:S01]  /*10560*/  FMNMX.FTZ R3, R164, R3, !PT ;  /* 0x00000003a4037209 */ /* 0x008fe20007810000 */
[----:B------:R-:W-:Y:S02]  /*10570*/  FMUL.FTZ R34, R34, c[0x0][0x320] ;  /* 0x0000c80022227a20 */ /* 0x000fe40000410000 */
[----:B------:R-:W-:Y:S01]  /*10580*/  FMUL.FTZ R35, R35, c[0x0][0x320] ;  /* 0x0000c80023237a20 */ /* 0x000fe20000410000 */
[----:B------:R-:W-:Y:S02]  /*10590*/  FMNMX.FTZ R3, R246, R3, !PT ;  /* 0x00000003f6037209 */ /* 0x000fe40007810000 */
[----:B------:R-:W3:Y:S02]  /*105a0*/  MUFU.TANH R243, R16 ;  /* 0x0000001000f37308 */ /* 0x000ee40000002400 */
[----:B------:R-:W-:Y:S02]  /*105b0*/  FMNMX.FTZ R3, R244, R3, !PT ;  /* 0x00000003f4037209 */ /* 0x000fe40007810000 */
[----:B--2---:R-:W-:Y:S02]  /*105c0*/  FMNMX.FTZ R2, R171, R2, !PT ;  /* 0x00000002ab027209 */ /* 0x004fe40007810000 */
[----:B------:R-:W-:Y:S04]  /*105d0*/  FMNMX.FTZ R3, R242, R3, !PT ;  /* 0x00000003f2037209 */ /* 0x000fe80007810000 */
[----:B------:R-:W2:Y:S01]  /*105e0*/  MUFU.TANH R181, R17 ;  /* 0x0000001100b57308 */ /* 0x000ea20000002400 */
[----:B------:R-:W-:Y:S02]  /*105f0*/  FMNMX.FTZ R3, R180, R3, !PT ;  /* 0x00000003b4037209 */ /* 0x000fe40007810000 */
[----:B-1----:R-:W-:Y:S07]  /*10600*/  FMNMX.FTZ R2, R245, R2, !PT ;  /* 0x00000002f5027209 */ /* 0x002fee0007810000 */
[----:B------:R-:W1:Y:S01]  /*10610*/  MUFU.TANH R240, R18 ;  /* 0x0000001200f07308 */ /* 0x000e620000002400 */
[----:B---3--:R-:W-:Y:S09]  /*10620*/  FMNMX.FTZ R2, R243, R2, !PT ;  /* 0x00000002f3027209 */ /* 0x008ff20007810000 */
[----:B------:R-:W3:Y:S01]  /*10630*/  MUFU.TANH R239, R20 ;  /* 0x0000001400ef7308 */ /* 0x000ee20000002400 */
[----:B--2---:R-:W-:Y:S09]  /*10640*/  FMNMX.FTZ R2, R181, R2, !PT ;  /* 0x00000002b5027209 */ /* 0x004ff20007810000 */
[----:B------:R-:W2:Y:S01]  /*10650*/  MUFU.TANH R182, R19 ;  /* 0x0000001300b67308 */ /* 0x000ea20000002400 */
[----:B-1----:R-:W-:Y:S09]  /*10660*/  FMNMX.FTZ R3, R240, R3, !PT ;  /* 0x00000003f0037209 */ /* 0x002ff20007810000 */
        /* <DEDUP_REMOVED lines=25> */
[----:B---3--:R-:W-:Y:S01]  /*10800*/  FMNMX.FTZ R2, R172, R9, !PT ;  /* 0x00000009ac027209 */ /* 0x008fe20007810000 */
[----:B------:R-:W-:Y:S08]  /*10810*/  @P0 IMAD.WIDE.U32 R8, R231, c[0x0][0x1e0], RZ ;  /* 0x00007800e7080a25 */ /* 0x000ff000078e00ff */
[----:B------:R-:W3:Y:S01]  /*10820*/  MUFU.TANH R134, R34 ;  /* 0x0000002200867308 */ /* 0x000ee20000002400 */
[----:B--2---:R-:W-:Y:S09]  /*10830*/  FMNMX.FTZ R3, R160, R3, !PT ;  /* 0x00000003a0037209 */ /* 0x004ff20007810000 */
[----:B------:R-:W2:Y:S01]  /*10840*/  MUFU.TANH R133, R35 ;  /* 0x0000002300857308 */ /* 0x000ea20000002400 */
[----:B-1----:R-:W-:Y:S02]  /*10850*/  FMNMX.FTZ R6, R163, R2, !PT ;  /* 0x00000002a3067209 */ /* 0x002fe40007810000 */
[----:B---3--:R-:W-:Y:S03]  /*10860*/  FMNMX.FTZ R2, R134, R3, !PT ;  /* 0x0000000386027209 */ /* 0x008fe60007810000 */
[----:B------:R-:W1:Y:S01]  /*10870*/  SHFL.BFLY PT, R3, R6, 0x2, 0x1f ;  /* 0x0c401f0006037f89 */ /* 0x000e6200000e0000 */
[----:B--2---:R-:W-:Y:S07]  /*10880*/  FMNMX.FTZ R5, R133, R2, !PT ;  /* 0x0000000285057209 */ /* 0x004fee0007810000 */
[----:B------:R-:W2:Y:S01]  /*10890*/  SHFL.BFLY PT, R2, R5, 0x2, 0x1f ;  /* 0x0c401f0005027f89 */ /* 0x000ea200000e0000 */
[----:B-1----:R-:W-:Y:S07]  /*108a0*/  FMNMX.FTZ R7, R6, R3, !PT ;  /* 0x0000000306077209 */ /* 0x002fee0007810000 */
[----:B------:R-:W1:Y:S01]  /*108b0*/  SHFL.BFLY PT, R132, R7, 0x1, 0x1f ;  /* 0x0c201f0007847f89 */ /* 0x000e6200000e0000 */
[----:B--2---:R-:W-:Y:S07]  /*108c0*/  FMNMX.FTZ R4, R5, R2, !PT ;  /* 0x0000000205047209 */ /* 0x004fee0007810000 */
[----:B------:R-:W2:Y:S01]  /*108d0*/  SHFL.BFLY PT, R3, R4, 0x1, 0x1f ;  /* 0x0c201f0004037f89 */ /* 0x000ea200000e0000 */
[----:B-1----:R-:W-:Y:S02]  /*108e0*/  FMNMX.FTZ R132, R7, R132, !PT ;  /* 0x0000008407847209 */ /* 0x002fe40007810000 */
[----:B------:R-:W-:Y:S03]  /*108f0*/  @P0 SHF.R.S32.HI R7, RZ, 0x1f, R231 ;  /* 0x0000001fff070819 */ /* 0x000fe600000114e7 */
[C---:B------:R-:W-:Y:S02]  /*10900*/  FADD.FTZ R2, -R132.reuse, R135 ;  /* 0x0000008784027221 */ /* 0x040fe40000010100 */
[----:B------:R-:W-:Y:S02]  /*10910*/  FMUL.FTZ R174, R132, c[0x0][0x2d0] ;  /* 0x0000b40084ae7a20 */ /* 0x000fe40000410000 */
[----:B------:R-:W-:Y:S02]  /*10920*/  FMUL.FTZ R6, R2, c[0x0][0x2d0] ;  /* 0x0000b40002067a20 */ /* 0x000fe40000410000 */
[--C-:B------:R-:W-:Y:S02]  /*10930*/  FFMA.FTZ R169, R161, c[0x0][0x2d0], -R174.reuse ;  /* 0x0000b400a1a97a23 */ /* 0x100fe400000108ae */
[----:B------:R1:W3:Y:S01]  /*10940*/  MUFU.EX2 R2, R6 ;  /* 0x0000000600027308 */ /* 0x0002e20000000800 */
[----:B--2---:R-:W-:Y:S01]  /*10950*/  FMNMX.FTZ R3, R4, R3, !PT ;  /* 0x0000000304037209 */ /* 0x004fe20007810000 */
[--C-:B------:R-:W-:Y:S02]  /*10960*/  FFMA.FTZ R170, R166, c[0x0][0x2d0], -R174.reuse ;  /* 0x0000b400a6aa7a23 */ /* 0x100fe400000108ae */
[----:B------:R-:W-:Y:S02]  /*10970*/  FFMA.FTZ R168, R167, c[0x0][0x2d0], -R174 ;  /* 0x0000b400a7a87a23 */ /* 0x000fe400000108ae */
[C---:B------:R-:W-:Y:S02]  /*10980*/  FADD.FTZ R5, -R3.reuse, R0 ;  /* 0x0000000003057221 */ /* 0x040fe40000010100 */
[----:B------:R-:W-:Y:S02]  /*10990*/  FMUL.FTZ R161, R3, c[0x0][0x2d0] ;  /* 0x0000b40003a17a20 */ /* 0x000fe40000410000 */
[----:B------:R-:W-:Y:S01]  /*109a0*/  FMUL.FTZ R0, R5, c[0x0][0x2d0] ;  /* 0x0000b40005007a20 */ /* 0x000fe20000410000 */
[----:B------:R-:W-:Y:S01]  /*109b0*/  MUFU.EX2 R170, R170 ;  /* 0x000000aa00aa7308 */ /* 0x000fe20000000800 */
[----:B------:R-:W-:Y:S01]  /*109c0*/  @P0 IMAD R5, R7, c[0x0][0x1e0], RZ ;  /* 0x0000780007050a24 */ /* 0x000fe200078e02ff */
[----:B------:R-:W-:Y:S01]  /*109d0*/  @P0 SHF.L.U32 R7, R8, 0x6, RZ ;  /* 0x0000000608070819 */ /* 0x000fe200000006ff */
[----:B------:R-:W-:Y:S02]  /*109e0*/  FFMA.FTZ R167, R247, c[0x0][0x2d0], -R174 ;  /* 0x0000b400f7a77a23 */ /* 0x000fe400000108ae */
[----:B------:R-:W-:Y:S01]  /*109f0*/  @P0 IMAD R5, R231, c[0x0][0x1e4], R5 ;  /* 0x00007900e7050a24 */ /* 0x000fe200078e0205 */
[----:B------:R-:W-:Y:S01]  /*10a00*/  @P0 IADD3 R4, P3, R7, R220, RZ ;  /* 0x000000dc07040210 */ /* 0x000fe20007f7e0ff */
[--C-:B------:R-:W-:Y:S02]  /*10a10*/  FFMA.FTZ R166, R165, c[0x0][0x2d0], -R161.reuse ;  /* 0x0000b400a5a67a23 */ /* 0x100fe400000108a1 */
[--C-:B------:R-:W-:Y:S01]  /*10a20*/  FFMA.FTZ R165, R164, c[0x0][0x2d0], -R161.reuse ;  /* 0x0000b400a4a57a23 */ /* 0x100fe200000108a1 */
[----:B------:R-:W-:Y:S01]  /*10a30*/  @P0 IADD3 R5, R9, R5, RZ ;  /* 0x0000000509050210 */ /* 0x000fe20007ffe0ff */
[--C-:B------:R-:W-:Y:S01]  /*10a40*/  FFMA.FTZ R164, R246, c[0x0][0x2d0], -R161.reuse ;  /* 0x0000b400f6a47a23 */ /* 0x100fe200000108a1 */
[----:B------:R-:W2:Y:S01]  /*10a50*/  MUFU.EX2 R0, R0 ;  /* 0x0000000000007308 */ /* 0x000ea20000000800 */
[----:B-1----:R-:W-:Y:S01]  /*10a60*/  @P0 IADD3 R6, P1, R7, R216, RZ ;  /* 0x000000d807060210 */ /* 0x002fe20007f3e0ff */
[----:B------:R-:W-:Y:S01]  /*10a70*/  FFMA.FTZ R135, R244, c[0x0][0x2d0], -R161 ;  /* 0x0000b400f4877a23 */ /* 0x000fe200000108a1 */
[----:B------:R-:W-:Y:S01]  /*10a80*/  @P0 SHF.L.U64.HI R5, R8, 0x6, R5 ;  /* 0x0000000608050819 */ /* 0x000fe20000010205 */
[----:B---3--:R-:W-:Y:S01]  /*10a90*/  FMUL.FTZ R32, R2, R100 ;  /* 0x0000006402207220 */ /* 0x008fe20000410000 */
[----:B------:R-:W-:Y:S01]  /*10aa0*/  @P0 LEA R16, P4, R6, c[0x0][0x1c8], 0x1 ;  /* 0x0000720006100a11 */ /* 0x000fe200078808ff */
[C---:B------:R-:W-:Y:S01]  /*10ab0*/  FMUL.FTZ R33, R2.reuse, R101 ;  /* 0x0000006502217220 */ /* 0x040fe20000410000 */
[----:B------:R-:W-:Y:S01]  /*10ac0*/  @P0 IADD3.X R9, R5, R219, RZ, P1, !PT ;  /* 0x000000db05090210 */ /* 0x000fe20000ffe4ff */
[----:B------:R-:W-:Y:S01]  /*10ad0*/  FMUL.FTZ R36, R2, R36 ;  /* 0x0000002402247220 */ /* 0x000fe20000410000 */
[----:B------:R-:W-:Y:S01]  /*10ae0*/  @P0 IADD3 R8, P2, R7, R221, RZ ;  /* 0x000000dd07080210 */ /* 0x000fe20007f5e0ff */
[----:B------:R-:W1:Y:S01]  /*10af0*/  MUFU.EX2 R169, R169 ;  /* 0x000000a900a97308 */ /* 0x000e620000000800 */
[----:B------:R-:W-:Y:S01]  /*10b00*/  @P0 LEA.HI.X R17, R6, c[0x0][0x1cc], R9, 0x1, P4 ;  /* 0x0000730006110a11 */ /* 0x000fe200020f0c09 */
[----:B------:R-:W-:Y:S01]  /*10b10*/  FMUL.FTZ R37, R2, R37 ;  /* 0x0000002502257220 */ /* 0x000fe20000410000 */
[----:B------:R-:W-:Y:S01]  /*10b20*/  ISETP.NE.AND P4, PT, R212, RZ, PT ;  /* 0x000000ffd400720c */ /* 0x000fe20003f85270 */
[----:B------:R-:W-:Y:S01]  /*10b30*/  FMUL.FTZ R40, R2, R40 ;  /* 0x0000002802287220 */ /* 0x000fe20000410000 */
[----:B------:R-:W-:Y:S01]  /*10b40*/  @P0 LEA R18, P1, R8, c[0x0][0x1c8], 0x1 ;  /* 0x0000720008120a11 */ /* 0x000fe200078208ff */
[----:B------:R3:W-:Y:S01]  /*10b50*/  @P0 LDGSTS.E.BYPASS.LTC128B.128 [R213+0x6100], [R16.64], !P6 ;  /* 0x0610000010d50fae */ /* 0x0007e2000f101d44 */
[C---:B------:R-:W-:Y:S01]  /*10b60*/  @P0 IADD3.X R11, R5.reuse, R228, RZ, P2, !PT ;  /* 0x000000e4050b0210 */ /* 0x040fe200017fe4ff */
[----:B------:R-:W-:Y:S01]  /*10b70*/  FMUL.FTZ R41, R2, R41 ;  /* 0x0000002902297220 */ /* 0x000fe20000410000 */
[----:B------:R-:W-:Y:S01]  /*10b80*/  @P0 IADD3.X R9, R5, R227, RZ, P3, !PT ;  /* 0x000000e305090210 */ /* 0x000fe20001ffe4ff */
[----:B------:R-:W-:Y:S01]  /*10b90*/  MUFU.EX2 R168, R168 ;  /* 0x000000a800a87308 */ /* 0x000fe20000000800 */
[----:B------:R-:W-:Y:S01]  /*10ba0*/  @P0 LEA.HI.X R19, R8, c[0x0][0x1cc], R11, 0x1, P1 ;  /* 0x0000730008130a11 */ /* 0x000fe200008f0c0b */
[----:B------:R-:W-:Y:S01]  /*10bb0*/  FMUL.FTZ R44, R2, R44 ;  /* 0x0000002c022c7220 */ /* 0x000fe20000410000 */
[----:B------:R-:W-:Y:S01]  /*10bc0*/  @P0 LEA R8, P2, R4, c[0x0][0x1c8], 0x1 ;  /* 0x0000720004080a11 */ /* 0x000fe200078408ff */
[----:B--2---:R-:W-:Y:S01]  /*10bd0*/  FMUL.FTZ R34, R0, R102 ;  /* 0x0000006600227220 */ /* 0x004fe20000410000 */
[----:B------:R-:W-:Y:S01]  /*10be0*/  @P0 IADD3 R7, P1, R224, R7, RZ ;  /* 0x00000007e0070210 */ /* 0x000fe20007f3e0ff */
[----:B------:R2:W-:Y:S01]  /*10bf0*/  @P0 LDGSTS.E.BYPASS.LTC128B.128 [R213+0x8100], [R18.64], !P4 ;  /* 0x0810000012d50fae */ /* 0x0005e2000e101d44 */
[----:B------:R-:W-:Y:S01]  /*10c00*/  @P0 LEA.HI.X R9, R4, c[0x0][0x1cc], R9, 0x1, P2 ;  /* 0x0000730004090a11 */ /* 0x000fe200010f0c09 */
[----:B------:R-:W-:Y:S01]  /*10c10*/  FMUL.FTZ R35, R0, R103 ;  /* 0x0000006700237220 */ /* 0x000fe20000410000 */
[----:B------:R-:W-:Y:S01]  /*10c20*/  @P0 IADD3.X R5, R210, R5, RZ, P1, !PT ;  /* 0x00000005d2050210 */ /* 0x000fe20000ffe4ff */
[----:B------:R-:W4:Y:S01]  /*10c30*/  MUFU.EX2 R167, R167 ;  /* 0x000000a700a77308 */ /* 0x000f220000000800 */
[C---:B------:R-:W-:Y:S01]  /*10c40*/  @P0 IADD3 R4, P3, R7.reuse, R216, RZ ;  /* 0x000000d807040210 */ /* 0x040fe20007f7e0ff */
[C---:B------:R-:W-:Y:S01]  /*10c50*/  FMUL.FTZ R38, R0.reuse, R38 ;  /* 0x0000002600267220 */ /* 0x040fe20000410000 */
[----:B------:R-:W-:Y:S01]  /*10c60*/  @P0 IADD3 R6, P2, R7, R221, RZ ;  /* 0x000000dd07060210 */ /* 0x000fe20007f5e0ff */
[----:B------:R5:W-:Y:S01]  /*10c70*/  @P0 LDGSTS.E.BYPASS.LTC128B.128 [R213+0xa100], [R8.64], !P5 ;  /* 0x0a10000008d50fae */ /* 0x000be2000e901d44 */
[C---:B------:R-:W-:Y:S01]  /*10c80*/  @P0 IADD3.X R11, R5.reuse, R219, RZ, P3, !PT ;  /* 0x000000db050b0210 */ /* 0x040fe20001ffe4ff */
[----:B------:R-:W-:Y:S01]  /*10c90*/  FMUL.FTZ R39, R0, R39 ;  /* 0x0000002700277220 */ /* 0x000fe20000410000 */
[----:B------:R-:W-:Y:S01]  /*10ca0*/  @P0 LEA R24, P3, R4, c[0x0][0x1c8], 0x1 ;  /* 0x0000720004180a11 */ /* 0x000fe200078608ff */
[----:B------:R-:W-:Y:S01]  /*10cb0*/  FMUL.FTZ R42, R0, R42 ;  /* 0x0000002a002a7220 */ /* 0x000fe20000410000 */
[----:B------:R-:W-:Y:S01]  /*10cc0*/  @P0 IADD3.X R13, R5, R228, RZ, P2, !PT ;  /* 0x000000e4050d0210 */ /* 0x000fe200017fe4ff */
[----:B------:R-:W-:Y:S01]  /*10cd0*/  MUFU.EX2 R166, R166 ;  /* 0x000000a600a67308 */ /* 0x000fe20000000800 */
[----:B------:R-:W-:Y:S01]  /*10ce0*/  @P0 LEA.HI.X R25, R4, c[0x0][0x1cc], R11, 0x1, P3 ;  /* 0x0000730004190a11 */ /* 0x000fe200018f0c0b */
[----:B------:R-:W-:Y:S01]  /*10cf0*/  FMUL.FTZ R4, R2, R128 ;  /* 0x0000008002047220 */ /* 0x000fe20000410000 */
[----:B------:R-:W-:Y:S01]  /*10d00*/  @P0 LEA R26, P2, R6, c[0x0][0x1c8], 0x1 ;  /* 0x00007200061a0a11 */ /* 0x000fe200078408ff */
[----:B------:R-:W-:Y:S01]  /*10d10*/  FMUL.FTZ R11, R0, R127 ;  /* 0x0000007f000b7220 */ /* 0x000fe20000410000 */
[----:B------:R-:W-:Y:S01]  /*10d20*/  @P0 IADD3 R7, P1, R7, R220, RZ ;  /* 0x000000dc07070210 */ /* 0x000fe20007f3e0ff */
[----:B------:R2:W-:Y:S01]  /*10d30*/  @P0 LDGSTS.E.BYPASS.LTC128B.128 [R213+0x7100], [R24.64], !P6 ;  /* 0x0710000018d50fae */ /* 0x0005e2000f101d44 */
[----:B------:R-:W-:Y:S01]  /*10d40*/  @P0 LEA.HI.X R27, R6, c[0x0][0x1cc], R13, 0x1, P2 ;  /* 0x00007300061b0a11 */ /* 0x000fe200010f0c0d */
[----:B------:R-:W-:Y:S01]  /*10d50*/  FMUL.FTZ R6, R0, R130 ;  /* 0x0000008200067220 */ /* 0x000fe20000410000 */
[----:B------:R-:W-:Y:S01]  /*10d60*/  @P0 IADD3.X R10, R5, R227, RZ, P1, !PT ;  /* 0x000000e3050a0210 */ /* 0x000fe20000ffe4ff */
[----:B------:R-:W2:Y:S01]  /*10d70*/  MUFU.EX2 R165, R165 ;  /* 0x000000a500a57308 */ /* 0x000ea20000000800 */
[----:B------:R-:W-:Y:S01]  /*10d80*/  @P0 LEA R28, P1, R7, c[0x0][0x1c8], 0x1 ;  /* 0x00007200071c0a11 */ /* 0x000fe200078208ff */
[----:B------:R-:W-:Y:S01]  /*10d90*/  FMUL.FTZ R5, R2, R129 ;  /* 0x0000008102057220 */ /* 0x000fe20000410000 */
[----:B-1----:R-:W-:Y:S01]  /*10da0*/  F2FP.BF16.PACK_AB R128, R169, R170 ;  /* 0x000000aaa980723e */ /* 0x002fe200000010ff */
[----:B------:R1:W-:Y:S01]  /*10db0*/  @P0 LDGSTS.E.BYPASS.LTC128B.128 [R213+0x9100], [R26.64], !P4 ;  /* 0x091000001ad50fae */ /* 0x0003e2000e101d44 */
[----:B------:R-:W-:Y:S01]  /*10dc0*/  @P0 LEA.HI.X R29, R7, c[0x0][0x1cc], R10, 0x1, P1 ;  /* 0x00007300071d0a11 */ /* 0x000fe200008f0c0a */
[C---:B------:R-:W-:Y:S01]  /*10dd0*/  FMUL.FTZ R7, R0.reuse, R131 ;  /* 0x0000008300077220 */ /* 0x040fe20000410000 */
[----:B----4-:R-:W-:Y:S01]  /*10de0*/  F2FP.BF16.PACK_AB R130, R167, R168 ;  /* 0x000000a8a782723e */ /* 0x010fe200000010ff */
[----:B------:R-:W-:Y:S02]  /*10df0*/  FMUL.FTZ R10, R0, R126 ;  /* 0x0000007e000a7220 */ /* 0x000fe40000410000 */
[----:B------:R-:W-:Y:S01]  /*10e00*/  MUFU.EX2 R164, R164 ;  /* 0x000000a400a47308 */ /* 0x000fe20000000800 */
[C---:B-----5:R-:W-:Y:S01]  /*10e10*/  FMUL.FTZ R8, R2.reuse, R124 ;  /* 0x0000007c02087220 */ /* 0x060fe20000410000 */
[----:B------:R4:W-:Y:S01]  /*10e20*/  @P0 LDGSTS.E.BYPASS.LTC128B.128 [R213+0xb100], [R28.64], !P5 ;  /* 0x0b1000001cd50fae */ /* 0x0009e2000e901d44 */
[C---:B------:R-:W-:Y:S02]  /*10e30*/  FMUL.FTZ R9, R2.reuse, R125 ;  /* 0x0000007d02097220 */ /* 0x040fe40000410000 */
[C---:B---3--:R-:W-:Y:S02]  /*10e40*/  FMUL.FTZ R16, R2.reuse, R116 ;  /* 0x0000007402107220 */ /* 0x048fe40000410000 */
[----:B------:R-:W-:Y:S02]  /*10e50*/  FMUL.FTZ R17, R2, R117 ;  /* 0x0000007502117220 */ /* 0x000fe40000410000 */
[C---:B--2---:R-:W-:Y:S01]  /*10e60*/  FMUL.FTZ R18, R0.reuse, R118 ;  /* 0x0000007600127220 */ /* 0x044fe20000410000 */
[----:B------:R-:W2:Y:S01]  /*10e70*/  LDSM.16.MT88.4 R12, [R203+0x100] ;  /* 0x00010000cb0c783b */ /* 0x000ea20000004200 */
[----:B------:R-:W3:Y:S01]  /*10e80*/  MUFU.EX2 R135, R135 ;  /* 0x0000008700877308 */ /* 0x000ee20000000800 */
[----:B------:R-:W-:Y:S01]  /*10e90*/  FMUL.FTZ R19, R0, R119 ;  /* 0x0000007700137220 */ /* 0x000fe20000410000 */
[----:B------:R-:W-:Y:S01]  /*10ea0*/  F2FP.BF16.PACK_AB R129, R165, R166 ;  /* 0x000000a6a581723e */ /* 0x000fe200000010ff */
[C---:B------:R-:W-:Y:S02]  /*10eb0*/  FMUL.FTZ R24, R2.reuse, R108 ;  /* 0x0000006c02187220 */ /* 0x040fe40000410000 */
[----:B------:R-:W-:Y:S02]  /*10ec0*/  FMUL.FTZ R25, R2, R109 ;  /* 0x0000006d02197220 */ /* 0x000fe40000410000 */
[----:B------:R-:W5:Y:S01]  /*10ed0*/  LDSM.16.MT88.4 R20, [R198+0x100] ;  /* 0x00010000c614783b */ /* 0x000f620000004200 */
[C---:B------:R-:W-:Y:S02]  /*10ee0*/  FMUL.FTZ R43, R0.reuse, R43 ;  /* 0x0000002b002b7220 */ /* 0x040fe40000410000 */
[C---:B-1----:R-:W-:Y:S02]  /*10ef0*/  FMUL.FTZ R26, R0.reuse, R110 ;  /* 0x0000006e001a7220 */ /* 0x042fe40000410000 */
[----:B------:R-:W-:Y:S02]  /*10f00*/  FMUL.FTZ R27, R0, R111 ;  /* 0x0000006f001b7220 */ /* 0x000fe40000410000 */
[----:B------:R-:W-:Y:S01]  /*10f10*/  FMUL.FTZ R45, R2, R45 ;  /* 0x0000002d022d7220 */ /* 0x000fe20000410000 */
[----:B------:R-:W-:Y:S01]  /*10f20*/  LDSM.16.MT88.4 R100, [R197+0x2100] ;  /* 0x00210000c564783b */ /* 0x000fe20000004200 */
[C---:B------:R-:W-:Y:S02]  /*10f30*/  FMUL.FTZ R46, R0.reuse, R46 ;  /* 0x0000002e002e7220 */ /* 0x040fe40000410000 */
[----:B------:R-:W-:Y:S02]  /*10f40*/  FMUL.FTZ R47, R0, R47 ;  /* 0x0000002f002f7220 */ /* 0x000fe40000410000 */
[C---:B------:R-:W-:Y:S02]  /*10f50*/  FMUL.FTZ R48, R2.reuse, R48 ;  /* 0x0000003002307220 */ /* 0x040fe40000410000 */
[----:B------:R-:W-:Y:S01]  /*10f60*/  FMUL.FTZ R49, R2, R49 ;  /* 0x0000003102317220 */ /* 0x000fe20000410000 */
[----:B----4-:R-:W1:Y:S01]  /*10f70*/  LDSM.16.MT88.4 R28, [R197+0x100] ;  /* 0x00010000c51c783b */ /* 0x010e620000004200 */
[----:B---3--:R-:W-:Y:S01]  /*10f80*/  F2FP.BF16.PACK_AB R131, R135, R164 ;  /* 0x000000a48783723e */ /* 0x008fe200000010ff */
[C---:B------:R-:W-:Y:S02]  /*10f90*/  FMUL.FTZ R50, R0.reuse, R50 ;  /* 0x0000003200327220 */ /* 0x040fe40000410000 */
[----:B------:R-:W-:Y:S02]  /*10fa0*/  FMUL.FTZ R51, R0, R51 ;  /* 0x0000003300337220 */ /* 0x000fe40000410000 */
[C---:B------:R-:W-:Y:S02]  /*10fb0*/  FMUL.FTZ R52, R2.reuse, R52 ;  /* 0x0000003402347220 */ /* 0x040fe40000410000 */
[----:B------:R-:W-:Y:S01]  /*10fc0*/  LDSM.16.MT88.4 R108, [R196+0x2100] ;  /* 0x00210000c46c783b */ /* 0x000fe20000004200 */
[----:B------:R-:W-:Y:S02]  /*10fd0*/  FMUL.FTZ R53, R2, R53 ;  /* 0x0000003502357220 */ /* 0x000fe40000410000 */
[C---:B------:R-:W-:Y:S02]  /*10fe0*/  FMUL.FTZ R54, R0.reuse, R54 ;  /* 0x0000003600367220 */ /* 0x040fe40000410000 */
[----:B------:R-:W-:Y:S02]  /*10ff0*/  FMUL.FTZ R55, R0, R55 ;  /* 0x0000003700377220 */ /* 0x000fe40000410000 */
[C---:B------:R-:W-:Y:S01]  /*11000*/  FMUL.FTZ R56, R2.reuse, R56 ;  /* 0x0000003802387220 */ /* 0x040fe20000410000 */
[C---:B--2---:R-:W-:Y:S01]  /*11010*/  HMMA.16816.F32.BF16 R4, R128.reuse, R12, R4 ;  /* 0x0000000c8004723c */ /* 0x044fe20000041804 */
[----:B------:R-:W-:Y:S04]  /*11020*/  LDSM.16.MT88.4 R116, [R197+0x900] ;  /* 0x00090000c574783b */ /* 0x000fe80000004200 */
[C---:B------:R-:W-:Y:S02]  /*11030*/  FMUL.FTZ R57, R2.reuse, R57 ;  /* 0x0000003902397220 */ /* 0x040fe40000410000 */
[C---:B------:R-:W-:Y:S01]  /*11040*/  FMUL.FTZ R12, R2.reuse, R120 ;  /* 0x00000078020c7220 */ /* 0x040fe20000410000 */
[C---:B------:R-:W-:Y:S01]  /*11050*/  HMMA.16816.F32.BF16 R8, R128.reuse, R14, R8 ;  /* 0x0000000e8008723c */ /* 0x040fe20000041808 */
[----:B------:R-:W-:Y:S03]  /*11060*/  LDSM.16.MT88.4 R124, [R203+0x2900] ;  /* 0x00290000cb7c783b */ /* 0x000fe60000004200 */
[----:B------:R-:W-:Y:S02]  /*11070*/  FMUL.FTZ R13, R2, R121 ;  /* 0x00000079020d7220 */ /* 0x000fe40000410000 */
[C---:B------:R-:W-:Y:S02]  /*11080*/  FMUL.FTZ R58, R0.reuse, R58 ;  /* 0x0000003a003a7220 */ /* 0x040fe40000410000 */
[C---:B------:R-:W-:Y:S01]  /*11090*/  FMUL.FTZ R14, R0.reuse, R122 ;  /* 0x0000007a000e7220 */ /* 0x040fe20000410000 */
[----:B------:R-:W-:Y:S03]  /*110a0*/  LDSM.16.MT88.4 R136, [R198+0x2900] ;  /* 0x00290000c688783b */ /* 0x000fe60000004200 */
[C---:B------:R-:W-:Y:S02]  /*110b0*/  FMUL.FTZ R15, R0.reuse, R123 ;  /* 0x0000007b000f7220 */ /* 0x040fe40000410000 */
[----:B------:R-:W-:Y:S02]  /*110c0*/  FMUL.FTZ R59, R0, R59 ;  /* 0x0000003b003b7220 */ /* 0x000fe40000410000 */
[C---:B------:R-:W-:Y:S01]  /*110d0*/  FMUL.FTZ R60, R2.reuse, R60 ;  /* 0x0000003c023c7220 */ /* 0x040fe20000410000 */
[----:B------:R-:W2:Y:S01]  /*110e0*/  LDSM.16.MT88.4 R120, [R196+0x100] ;  /* 0x00010000c478783b */ /* 0x000ea20000004200 */
[----:B------:R-:W-:Y:S01]  /*110f0*/  FMUL.FTZ R61, R2, R61 ;  /* 0x0000003d023d7220 */ /* 0x000fe20000410000 */
[C---:B-----5:R-:W-:Y:S03]  /*11100*/  HMMA.16816.F32.BF16 R12, R128.reuse, R20, R12 ;  /* 0x00000014800c723c */ /* 0x060fe6000004180c */
[C---:B------:R-:W-:Y:S02]  /*11110*/  FMUL.FTZ R62, R0.reuse, R62 ;  /* 0x0000003e003e7220 */ /* 0x040fe40000410000 */
[----:B------:R-:W-:Y:S01]  /*11120*/  FMUL.FTZ R63, R0, R63 ;  /* 0x0000003f003f7220 */ /* 0x000fe20000410000 */
[----:B------:R-:W-:Y:S01]  /*11130*/  LDSM.16.MT88.4 R140, [R197+0x2900] ;  /* 0x00290000c58c783b */ /* 0x000fe20000004200 */
[C---:B------:R-:W-:Y:S01]  /*11140*/  FMUL.FTZ R20, R2.reuse, R112 ;  /* 0x0000007002147220 */ /* 0x040fe20000410000 */
[C---:B------:R-:W-:Y:S04]  /*11150*/  HMMA.16816.F32.BF16 R16, R128.reuse, R22, R16 ;  /* 0x000000168010723c */ /* 0x040fe80000041810 */
[----:B------:R-:W-:Y:S02]  /*11160*/  FMUL.FTZ R21, R2, R113 ;  /* 0x0000007102157220 */ /* 0x000fe40000410000 */
[----:B------:R-:W-:Y:S01]  /*11170*/  LDSM.16.MT88.4 R144, [R203+0x3900] ;  /* 0x00390000cb90783b */ /* 0x000fe20000004200 */
[C---:B------:R-:W-:Y:S02]  /*11180*/  FMUL.FTZ R22, R0.reuse, R114 ;  /* 0x0000007200167220 */ /* 0x040fe40000410000 */
[----:B------:R-:W-:Y:S03]  /*11190*/  FMUL.FTZ R23, R0, R115 ;  /* 0x0000007300177220 */ /* 0x000fe60000410000 */
[C---:B------:R-:W-:Y:S02]  /*111a0*/  FMUL.FTZ R64, R2.reuse, R64 ;  /* 0x0000004002407220 */ /* 0x040fe40000410000 */
[----:B------:R-:W3:Y:S01]  /*111b0*/  LDSM.16.MT88.4 R112, [R203+0x2100] ;  /* 0x00210000cb70783b */ /* 0x000ee20000004200 */
[----:B------:R-:W-:Y:S01]  /*111c0*/  FMUL.FTZ R65, R2, R65 ;  /* 0x0000004102417220 */ /* 0x000fe20000410000 */
[C---:B-1----:R-:W-:Y:S03]  /*111d0*/  HMMA.16816.F32.BF16 R20, R128.reuse, R28, R20 ;  /* 0x0000001c8014723c */ /* 0x042fe60000041814 */
        /* <DEDUP_REMOVED lines=10> */
[----:B------:R-:W1:Y:S01]  /*11280*/  LDSM.16.MT88.4 R104, [R198+0x2100] ;  /* 0x00210000c668783b */ /* 0x000e620000004200 */
[----:B------:R-:W-:Y:S01]  /*11290*/  FMUL.FTZ R69, R2, R69 ;  /* 0x0000004502457220 */ /* 0x000fe20000410000 */
[C---:B--2---:R-:W-:Y:S03]  /*112a0*/  HMMA.16816.F32.BF16 R28, R128.reuse, R120, R28 ;  /* 0x00000078801c723c */ /* 0x044fe6000004181c */
[C---:B------:R-:W-:Y:S02]  /*112b0*/  FMUL.FTZ R70, R0.reuse, R70 ;  /* 0x0000004600467220 */ /* 0x040fe40000410000 */
[----:B------:R-:W-:Y:S01]  /*112c0*/  FMUL.FTZ R71, R0, R71 ;  /* 0x0000004700477220 */ /* 0x000fe20000410000 */
[----:B------:R-:W-:Y:S01]  /*112d0*/  LDSM.16.MT88.4 R156, [R196+0x3900] ;  /* 0x00390000c49c783b */ /* 0x000fe20000004200 */
[C---:B------:R-:W-:Y:S01]  /*112e0*/  FMUL.FTZ R72, R2.reuse, R72 ;  /* 0x0000004802487220 */ /* 0x040fe20000410000 */
[C---:B------:R-:W-:Y:S04]  /*112f0*/  HMMA.16816.F32.BF16 R32, R128.reuse, R122, R32 ;  /* 0x0000007a8020723c */ /* 0x040fe80000041820 */
[----:B------:R-:W-:Y:S02]  /*11300*/  FMUL.FTZ R73, R2, R73 ;  /* 0x0000004902497220 */ /* 0x000fe40000410000 */
[----:B------:R-:W-:Y:S01]  /*11310*/  LDSM.16.MT88.4 R120, [R196+0x900] ;  /* 0x00090000c478783b */ /* 0x000fe20000004200 */
[C---:B------:R-:W-:Y:S01]  /*11320*/  FMUL.FTZ R74, R0.reuse, R74 ;  /* 0x0000004a004a7220 */ /* 0x040fe20000410000 */
[C---:B---3--:R-:W-:Y:S04]  /*11330*/  HMMA.16816.F32.BF16 R36, R128.reuse, R112, R36 ;  /* 0x000000708024723c */ /* 0x048fe80000041824 */
[----:B------:R-:W-:Y:S02]  /*11340*/  FMUL.FTZ R75, R0, R75 ;  /* 0x0000004b004b7220 */ /* 0x000fe40000410000 */
[----:B------:R-:W0:Y:S01]  /*11350*/  LDGDEPBAR ;  /* 0x00000000000079af */ /* 0x000e220000000000 */
[C---:B------:R-:W-:Y:S01]  /*11360*/  FMUL.FTZ R84, R2.reuse, R84 ;  /* 0x0000005402547220 */ /* 0x040fe20000410000 */
[C---:B------:R-:W-:Y:S04]  /*11370*/  HMMA.16816.F32.BF16 R40, R128.reuse, R114, R40 ;  /* 0x000000728028723c */ /* 0x040fe80000041828 */
[----:B------:R-:W-:Y:S02]  /*11380*/  FMUL.FTZ R85, R2, R85 ;  /* 0x0000005502557220 */ /* 0x000fe40000410000 */
[----:B------:R-:W-:Y:S01]  /*11390*/  LDSM.16.MT88.4 R112, [R203+0x900] ;  /* 0x00090000cb70783b */ /* 0x000fe20000004200 */
[C---:B------:R-:W-:Y:S02]  /*113a0*/  FMUL.FTZ R86, R0.reuse, R86 ;  /* 0x0000005600567220 */ /* 0x040fe40000410000 */
[----:B------:R-:W-:Y:S03]  /*113b0*/  FMUL.FTZ R87, R0, R87 ;  /* 0x0000005700577220 */ /* 0x000fe60000410000 */
[--C-:B------:R-:W-:Y:S01]  /*113c0*/  FFMA.FTZ R171, R171, c[0x0][0x2d0], -R174.reuse ;  /* 0x0000b400abab7a23 */ /* 0x100fe200000108ae */
[C---:B-1----:R-:W-:Y:S03]  /*113d0*/  HMMA.16816.F32.BF16 R44, R128.reuse, R104, R44 ;  /* 0x00000068802c723c */ /* 0x042fe6000004182c */
[--C-:B------:R-:W-:Y:S02]  /*113e0*/  FFMA.FTZ R176, R245, c[0x0][0x2d0], -R174.reuse ;  /* 0x0000b400f5b07a23 */ /* 0x100fe400000108ae */
[----:B------:R-:W-:Y:S01]  /*113f0*/  MUFU.EX2 R171, R171 ;  /* 0x000000ab00ab7308 */ /* 0x000fe20000000800 */
[--C-:B------:R-:W-:Y:S02]  /*11400*/  FFMA.FTZ R177, R243, c[0x0][0x2d0], -R174.reuse ;  /* 0x0000b400f3b17a23 */ /* 0x100fe400000108ae */
[--C-:B------:R-:W-:Y:S01]  /*11410*/  FFMA.FTZ R243, R160, c[0x0][0x2d0], -R161.reuse ;  /* 0x0000b400a0f37a23 */ /* 0x100fe200000108a1 */
[C---:B------:R-:W-:Y:S01]  /*11420*/  HMMA.16816.F32.BF16 R48, R128.reuse, R106, R48 ;  /* 0x0000006a8030723c */ /* 0x040fe20000041830 */
[----:B------:R-:W1:Y:S02]  /*11430*/  LDSM.16.MT88.4 R104, [R203+0x4100] ;  /* 0x00410000cb68783b */ /* 0x000e640000004200 */
[--C-:B------:R-:W-:Y:S02]  /*11440*/  FFMA.FTZ R178, R181, c[0x0][0x2d0], -R174.reuse ;  /* 0x0000b400b5b27a23 */ /* 0x100fe400000108ae */
[--C-:B------:R-:W-:Y:S01]  /*11450*/  FFMA.FTZ R179, R242, c[0x0][0x2d0], -R161.reuse ;  /* 0x0000b400f2b37a23 */ /* 0x100fe200000108a1 */
[----:B------:R-:W2:Y:S02]  /*11460*/  MUFU.EX2 R176, R176 ;  /* 0x000000b000b07308 */ /* 0x000ea40000000800 */
[C---:B------:R-:W-:Y:S04]  /*11470*/  HMMA.16816.F32.BF16 R52, R128.reuse, R100, R52 ;  /* 0x000000648034723c */ /* 0x040fe80000041834 */
[--C-:B------:R-:W-:Y:S02]  /*11480*/  FFMA.FTZ R180, R180, c[0x0][0x2d0], -R161.reuse ;  /* 0x0000b400b4b47a23 */ /* 0x100fe400000108a1 */
[--C-:B------:R-:W-:Y:S02]  /*11490*/  FFMA.FTZ R181, R240, c[0x0][0x2d0], -R161.reuse ;  /* 0x0000b400f0b57a23 */ /* 0x100fe400000108a1 */
[C---:B------:R-:W-:Y:S01]  /*114a0*/  HMMA.16816.F32.BF16 R56, R128.reuse, R102, R56 ;  /* 0x000000668038723c */ /* 0x040fe20000041838 */
[----:B------:R-:W3:Y:S01]  /*114b0*/  LDSM.16.MT88.4 R100, [R198+0x4100] ;  /* 0x00410000c664783b */ /* 0x000ee20000004200 */
[----:B------:R-:W-:Y:S02]  /*114c0*/  MUFU.EX2 R177, R177 ;  /* 0x000000b100b17308 */ /* 0x000fe40000000800 */
[--C-:B------:R-:W-:Y:S02]  /*114d0*/  FFMA.FTZ R182, R182, c[0x0][0x2d0], -R161.reuse ;  /* 0x0000b400b6b67a23 */ /* 0x100fe400000108a1 */
[C---:B------:R-:W-:Y:S02]  /*114e0*/  FMUL.FTZ R88, R2.reuse, R88 ;  /* 0x0000005802587220 */ /* 0x040fe40000410000 */
[C---:B------:R-:W-:Y:S04]  /*114f0*/  HMMA.16816.F32.BF16 R60, R128.reuse, R108, R60 ;  /* 0x0000006c803c723c */ /* 0x040fe8000004183c */
[----:B------:R-:W-:Y:S01]  /*11500*/  FMUL.FTZ R89, R2, R89 ;  /* 0x0000005902597220 */ /* 0x000fe20000410000 */
[----:B------:R-:W-:Y:S01]  /*11510*/  MUFU.EX2 R178, R178 ;  /* 0x000000b200b27308 */ /* 0x000fe20000000800 */
[C---:B------:R-:W-:Y:S02]  /*11520*/  FMUL.FTZ R90, R0.reuse, R90 ;  /* 0x0000005a005a7220 */ /* 0x040fe40000410000 */
[C---:B------:R-:W-:Y:S01]  /*11530*/  HMMA.16816.F32.BF16 R64, R128.reuse, R110, R64 ;  /* 0x0000006e8040723c */ /* 0x040fe20000041840 */
[----:B------:R-:W4:Y:S03]  /*11540*/  LDSM.16.MT88.4 R108, [R197+0x4100] ;  /* 0x00410000c56c783b */ /* 0x000f260000004200 */
[----:B------:R-:W-:Y:S02]  /*11550*/  FMUL.FTZ R91, R0, R91 ;  /* 0x0000005b005b7220 */ /* 0x000fe40000410000 */
[C---:B------:R-:W-:Y:S01]  /*11560*/  FMUL.FTZ R92, R2.reuse, R92 ;  /* 0x0000005c025c7220 */ /* 0x040fe20000410000 */
[----:B------:R-:W-:Y:S01]  /*11570*/  MUFU.EX2 R179, R179 ;  /* 0x000000b300b37308 */ /* 0x000fe20000000800 */
[----:B------:R-:W-:Y:S01]  /*11580*/  FMUL.FTZ R93, R2, R93 ;  /* 0x0000005d025d7220 */ /* 0x000fe20000410000 */
[C---:B-1----:R-:W-:Y:S03]  /*11590*/  HMMA.16816.F32.BF16 R68, R128.reuse, R104, R68 ;  /* 0x000000688044723c */ /* 0x042fe60000041844 */
[C---:B------:R-:W-:Y:S02]  /*115a0*/  FMUL.FTZ R94, R0.reuse, R94 ;  /* 0x0000005e005e7220 */ /* 0x040fe40000410000 */
[----:B------:R-:W-:Y:S02]  /*115b0*/  FMUL.FTZ R95, R0, R95 ;  /* 0x0000005f005f7220 */ /* 0x000fe40000410000 */
[C---:B------:R-:W-:Y:S01]  /*115c0*/  FMUL.FTZ R96, R2.reuse, R96 ;  /* 0x0000006002607220 */ /* 0x040fe20000410000 */
[C---:B------:R-:W-:Y:S01]  /*115d0*/  HMMA.16816.F32.BF16 R72, R128.reuse, R106, R72 ;  /* 0x0000006a8048723c */ /* 0x040fe20000041848 */
[----:B------:R-:W1:Y:S01]  /*115e0*/  LDSM.16.MT88.4 R104, [R196+0x4100] ;  /* 0x00410000c468783b */ /* 0x000e620000004200 */
[----:B------:R-:W5:Y:S02]  /*115f0*/  MUFU.EX2 R180, R180 ;  /* 0x000000b400b47308 */ /* 0x000f640000000800 */
[C---:B------:R-:W-:Y:S02]  /*11600*/  FMUL.FTZ R76, R2.reuse, R76 ;  /* 0x0000004c024c7220 */ /* 0x040fe40000410000 */
[----:B------:R-:W-:Y:S02]  /*11610*/  FMUL.FTZ R77, R2, R77 ;  /* 0x0000004d024d7220 */ /* 0x000fe40000410000 */
[C---:B------:R-:W-:Y:S04]  /*11620*/  FMUL.FTZ R78, R0.reuse, R78 ;  /* 0x0000004e004e7220 */ /* 0x040fe80000410000 */
[----:B------:R-:W-:Y:S01]  /*11630*/  FMUL.FTZ R79, R0, R79 ;  /* 0x0000004f004f7220 */ /* 0x000fe20000410000 */
[----:B------:R-:W-:Y:S01]  /*11640*/  MUFU.EX2 R181, R181 ;  /* 0x000000b500b57308 */ /* 0x000fe20000000800 */
[----:B------:R-:W-:Y:S02]  /*11650*/  FMUL.FTZ R97, R2, R97 ;  /* 0x0000006102617220 */ /* 0x000fe40000410000 */
[C---:B------:R-:W-:Y:S02]  /*11660*/  FMUL.FTZ R98, R0.reuse, R98 ;  /* 0x0000006200627220 */ /* 0x040fe40000410000 */
[----:B------:R-:W-:Y:S01]  /*11670*/  FMUL.FTZ R99, R0, R99 ;  /* 0x0000006300637220 */ /* 0x000fe20000410000 */
[C---:B---3--:R-:W-:Y:S03]  /*11680*/  HMMA.16816.F32.BF16 R76, R128.reuse, R100, R76 ;  /* 0x00000064804c723c */ /* 0x048fe6000004184c */
[C---:B------:R-:W-:Y:S01]  /*11690*/  FMUL.FTZ R80, R2.reuse, R80 ;  /* 0x0000005002507220 */ /* 0x040fe20000410000 */
[----:B------:R-:W3:Y:S01]  /*116a0*/  MUFU.EX2 R182, R182 ;  /* 0x000000b600b67308 */ /* 0x000ee20000000800 */
[----:B------:R-:W-:Y:S02]  /*116b0*/  FMUL.FTZ R81, R2, R81 ;  /* 0x0000005102517220 */ /* 0x000fe40000410000 */
[----:B------:R-:W-:Y:S01]  /*116c0*/  FMUL.FTZ R82, R0, R82 ;  /* 0x0000005200527220 */ /* 0x000fe20000410000 */
[----:B--2---:R-:W-:Y:S01]  /*116d0*/  F2FP.BF16.PACK_AB R100, R176, R171 ;  /* 0x000000abb064723e */ /* 0x004fe200000010ff */
[----:B------:R-:W-:Y:S03]  /*116e0*/  FMUL.FTZ R83, R0, R83 ;  /* 0x0000005300537220 */ /* 0x000fe60000410000 */
[----:B-----5:R-:W-:Y:S01]  /*116f0*/  F2FP.BF16.PACK_AB R101, R180, R179 ;  /* 0x000000b3b465723e */ /* 0x020fe200000010ff */
[--C-:B------:R-:W-:Y:S01]  /*11700*/  FFMA.FTZ R239, R239, c[0x0][0x2d0], -R174.reuse ;  /* 0x0000b400efef7a23 */ /* 0x100fe200000108ae */
[----:B------:R-:W-:Y:S01]  /*11710*/  MUFU.EX2 R243, R243 ;  /* 0x000000f300f37308 */ /* 0x000fe20000000800 */
[--C-:B------:R-:W-:Y:S01]  /*11720*/  FFMA.FTZ R240, R237, c[0x0][0x2d0], -R174.reuse ;  /* 0x0000b400edf07a23 */ /* 0x100fe200000108ae */
[C---:B------:R-:W-:Y:S03]  /*11730*/  HMMA.16816.F32.BF16 R80, R128.reuse, R102, R80 ;  /* 0x000000668050723c */ /* 0x040fe60000041850 */
[--C-:B------:R-:W-:Y:S02]  /*11740*/  FFMA.FTZ R237, R241, c[0x0][0x2d0], -R174.reuse ;  /* 0x0000b400f1ed7a23 */ /* 0x100fe400000108ae */
[--C-:B------:R-:W-:Y:S02]  /*11750*/  FFMA.FTZ R242, R183, c[0x0][0x2d0], -R174.reuse ;  /* 0x0000b400b7f27a23 */ /* 0x100fe400000108ae */
[----:B------:R-:W-:Y:S01]  /*11760*/  F2FP.BF16.PACK_AB R102, R178, R177 ;  /* 0x000000b1b266723e */ /* 0x000fe200000010ff */
[C---:B----4-:R-:W-:Y:S01]  /*11770*/  HMMA.16816.F32.BF16 R84, R128.reuse, R108, R84 ;  /* 0x0000006c8054723c */ /* 0x050fe20000041854 */
[----:B------:R-:W-:Y:S03]  /*11780*/  MUFU.EX2 R239, R239 ;  /* 0x000000ef00ef7308 */ /* 0x000fe60000000800 */
[----:B---3--:R-:W-:Y:S01]  /*11790*/  F2FP.BF16.PACK_AB R103, R182, R181 ;  /* 0x000000b5b667723e */ /* 0x008fe200000010ff */
[--C-:B------:R-:W-:Y:S02]  /*117a0*/  FFMA.FTZ R183, R236, c[0x0][0x2d0], -R161.reuse ;  /* 0x0000b400ecb77a23 */ /* 0x100fe400000108a1 */
[--C-:B------:R-:W-:Y:S01]  /*117b0*/  FFMA.FTZ R234, R234, c[0x0][0x2d0], -R161.reuse ;  /* 0x0000b400eaea7a23 */ /* 0x100fe200000108a1 */
[C---:B------:R-:W-:Y:S01]  /*117c0*/  HMMA.16816.F32.BF16 R88, R128.reuse, R110, R88 ;  /* 0x0000006e8058723c */ /* 0x040fe20000041858 */
[----:B------:R-:W2:Y:S02]  /*117d0*/  LDSM.16.MT88.4 R108, [R198+0x900] ;  /* 0x00090000c66c783b */ /* 0x000ea40000004200 */
[----:B------:R-:W-:Y:S01]  /*117e0*/  MUFU.EX2 R240, R240 ;  /* 0x000000f000f07308 */ /* 0x000fe20000000800 */
[--C-:B------:R-:W-:Y:S02]  /*117f0*/  FFMA.FTZ R236, R238, c[0x0][0x2d0], -R161.reuse ;  /* 0x0000b400eeec7a23 */ /* 0x100fe400000108a1 */
[--C-:B------:R-:W-:Y:S02]  /*11800*/  FFMA.FTZ R238, R162, c[0x0][0x2d0], -R161.reuse ;  /* 0x0000b400a2ee7a23 */ /* 0x100fe400000108a1 */
[C---:B-1----:R-:W-:Y:S04]  /*11810*/  HMMA.16816.F32.BF16 R92, R128.reuse, R104, R92 ;  /* 0x00000068805c723c */ /* 0x042fe8000004185c */
[--C-:B------:R-:W-:Y:S01]  /*11820*/  FFMA.FTZ R241, R232, c[0x0][0x2d0], -R161.reuse ;  /* 0x0000b400e8f17a23 */ /* 0x100fe200000108a1 */
[----:B------:R-:W-:Y:S01]  /*11830*/  MUFU.EX2 R237, R237 ;  /* 0x000000ed00ed7308 */ /* 0x000fe20000000800 */
[--C-:B------:R-:W-:Y:S02]  /*11840*/  FFMA.FTZ R175, R175, c[0x0][0x2d0], -R174.reuse ;  /* 0x0000b400afaf7a23 */ /* 0x100fe400000108ae */
[----:B------:R-:W-:Y:S01]  /*11850*/  HMMA.16816.F32.BF16 R96, R128, R106, R96 ;  /* 0x0000006a8060723c */ /* 0x000fe20000041860 */
[----:B------:R-:W1:Y:S03]  /*11860*/  LDSM.16.MT88.4 R104, [R196+0x2900] ;  /* 0x00290000c468783b */ /* 0x000e660000004200 */
[--C-:B------:R-:W-:Y:S02]  /*11870*/  FFMA.FTZ R232, R173, c[0x0][0x2d0], -R174.reuse ;  /* 0x0000b400ade87a23 */ /* 0x100fe400000108ae */
[--C-:B------:R-:W-:Y:S01]  /*11880*/  FFMA.FTZ R172, R172, c[0x0][0x2d0], -R174.reuse ;  /* 0x0000b400acac7a23 */ /* 0x100fe200000108ae */
[----:B------:R-:W-:Y:S01]  /*11890*/  MUFU.EX2 R242, R242 ;  /* 0x000000f200f27308 */ /* 0x000fe20000000800 */
[C---:B------:R-:W-:Y:S05]  /*118a0*/  HMMA.16816.F32.BF16 R4, R100.reuse, R112, R4 ;  /* 0x000000706404723c */ /* 0x040fea0000041804 */
[----:B------:R-:W-:Y:S02]  /*118b0*/  FFMA.FTZ R174, R163, c[0x0][0x2d0], -R174 ;  /* 0x0000b400a3ae7a23 */ /* 0x000fe400000108ae */
[--C-:B------:R-:W-:Y:S01]  /*118c0*/  FFMA.FTZ R134, R134, c[0x0][0x2d0], -R161.reuse ;  /* 0x0000b40086867a23 */ /* 0x100fe200000108a1 */
[C---:B------:R-:W-:Y:S01]  /*118d0*/  HMMA.16816.F32.BF16 R8, R100.reuse, R114, R8 ;  /* 0x000000726408723c */ /* 0x040fe20000041808 */
[----:B------:R-:W-:Y:S01]  /*118e0*/  LDSM.16.MT88.4 R112, [R198+0x4900] ;  /* 0x00490000c670783b */ /* 0x000fe20000004200 */
[----:B------:R-:W-:Y:S02]  /*118f0*/  MUFU.EX2 R183, R183 ;  /* 0x000000b700b77308 */ /* 0x000fe40000000800 */
[----:B------:R-:W-:Y:S02]  /*11900*/  FFMA.FTZ R161, R133, c[0x0][0x2d0], -R161 ;  /* 0x0000b40085a17a23 */ /* 0x000fe400000108a1 */
[----:B------:R-:W-:Y:S02]  /*11910*/  FFMA.FTZ R170, R2, R235, R170 ;  /* 0x000000eb02aa7223 */ /* 0x000fe400000100aa */
[----:B------:R-:W-:Y:S01]  /*11920*/  FFMA.FTZ R166, R0, R233, R166 ;  /* 0x000000e900a67223 */ /* 0x000fe200000100a6 */
[C---:B--2---:R-:W-:Y:S03]  /*11930*/  HMMA.16816.F32.BF16 R12, R100.reuse, R108, R12 ;  /* 0x0000006c640c723c */ /* 0x044fe6000004180c */
[----:B------:R2:W-:Y:S01]  /*11940*/  MUFU.EX2 R133, R161 ;  /* 0x000000a100857308 */ /* 0x0005e20000000800 */
[----:B------:R-:W-:Y:S02]  /*11950*/  FADD.FTZ R169, R169, R170 ;  /* 0x000000aaa9a97221 */ /* 0x000fe40000010000 */
[----:B------:R-:W-:Y:S02]  /*11960*/  FADD.FTZ R165, R165, R166 ;  /* 0x000000a6a5a57221 */ /* 0x000fe40000010000 */
[C---:B------:R-:W-:Y:S01]  /*11970*/  HMMA.16816.F32.BF16 R16, R100.reuse, R110, R16 ;  /* 0x0000006e6410723c */ /* 0x040fe20000041810 */
[----:B------:R-:W3:Y:S03]  /*11980*/  LDSM.16.MT88.4 R108, [R203+0x4900] ;  /* 0x00490000cb6c783b */ /* 0x000ee60000004200 */
[----:B------:R-:W-:Y:S01]  /*11990*/  FADD.FTZ R0, R168, R169 ;  /* 0x000000a9a8007221 */ /* 0x000fe20000010000 */
[----:B------:R-:W-:Y:S01]  /*119a0*/  MUFU.EX2 R234, R234 ;  /* 0x000000ea00ea7308 */ /* 0x000fe20000000800 */
[----:B------:R-:W-:Y:S02]  /*119b0*/  FADD.FTZ R2, R164, R165 ;  /* 0x000000a5a4027221 */ /* 0x000fe40000010000 */
[C---:B------:R-:W-:Y:S04]  /*119c0*/  HMMA.16816.F32.BF16 R20, R100.reuse, R116, R20 ;  /* 0x000000746414723c */ /* 0x040fe80000041814 */
[----:B------:R-:W-:Y:S02]  /*119d0*/  FADD.FTZ R0, R167, R0 ;  /* 0x00000000a7007221 */ /* 0x000fe40000010000 */
[----:B------:R-:W-:Y:S01]  /*119e0*/  FADD.FTZ R2, R135, R2 ;  /* 0x0000000287027221 */ /* 0x000fe20000010000 */
[----:B------:R-:W-:Y:S01]  /*119f0*/  MUFU.EX2 R236, R236 ;  /* 0x000000ec00ec7308 */ /* 0x000fe20000000800 */
[C---:B------:R-:W-:Y:S01]  /*11a00*/  HMMA.16816.F32.BF16 R24, R100.reuse, R118, R24 ;  /* 0x000000766418723c */ /* 0x040fe20000041818 */
[----:B------:R-:W-:Y:S03]  /*11a10*/  LDSM.16.MT88.4 R116, [R196+0x4900] ;  /* 0x00490000c474783b */ /* 0x000fe60000004200 */
[----:B------:R-:W-:Y:S01]  /*11a20*/  MOV R135, R132 ;  /* 0x0000008400877202 */ /* 0x000fe20000000f00 */
[----:B------:R-:W-:Y:S01]  /*11a30*/  FADD.FTZ R171, R171, R0 ;  /* 0x00000000abab7221 */ /* 0x000fe20000010000 */
[----:B------:R-:W-:Y:S01]  /*11a40*/  MOV R0, R3 ;  /* 0x0000000300007202 */ /* 0x000fe20000000f00 */
[----:B------:R-:W-:Y:S01]  /*11a50*/  FADD.FTZ R179, R179, R2 ;  /* 0x00000002b3b37221 */ /* 0x000fe20000010000 */
[C---:B------:R-:W-:Y:S01]  /*11a60*/  HMMA.16816.F32.BF16 R28, R100.reuse, R120, R28 ;  /* 0x00000078641c723c */ /* 0x040fe2000004181c */
[----:B--2---:R-:W-:Y:S01]  /*11a70*/  LDSM.16.MT88.4 R160, [R203+0x5900] ;  /* 0x00590000cba0783b */ /* 0x004fe20000004200 */
[----:B------:R-:W-:Y:S02]  /*11a80*/  MUFU.EX2 R241, R241 ;  /* 0x000000f100f17308 */ /* 0x000fe40000000800 */
[----:B------:R-:W-:Y:S02]  /*11a90*/  FADD.FTZ R176, R176, R171 ;  /* 0x000000abb0b07221 */ /* 0x000fe40000010000 */
[----:B------:R-:W-:Y:S02]  /*11aa0*/  FADD.FTZ R180, R180, R179 ;  /* 0x000000b3b4b47221 */ /* 0x000fe40000010000 */
[C---:B------:R-:W-:Y:S01]  /*11ab0*/  HMMA.16816.F32.BF16 R32, R100.reuse, R122, R32 ;  /* 0x0000007a6420723c */ /* 0x040fe20000041820 */
[----:B------:R-:W-:Y:S03]  /*11ac0*/  LDSM.16.MT88.4 R120, [R198+0x1100] ;  /* 0x00110000c678783b */ /* 0x000fe60000004200 */
[----:B------:R-:W-:Y:S01]  /*11ad0*/  MUFU.EX2 R175, R175 ;  /* 0x000000af00af7308 */ /* 0x000fe20000000800 */
[----:B------:R-:W-:Y:S02]  /*11ae0*/  FADD.FTZ R177, R177, R176 ;  /* 0x000000b0b1b17221 */ /* 0x000fe40000010000 */
[----:B------:R-:W-:Y:S01]  /*11af0*/  FADD.FTZ R181, R181, R180 ;  /* 0x000000b4b5b57221 */ /* 0x000fe20000010000 */
[C---:B------:R-:W-:Y:S04]  /*11b00*/  HMMA.16816.F32.BF16 R36, R100.reuse, R124, R36 ;  /* 0x0000007c6424723c */ /* 0x040fe80000041824 */
[----:B------:R-:W-:Y:S02]  /*11b10*/  FADD.FTZ R178, R178, R177 ;  /* 0x000000b1b2b27221 */ /* 0x000fe40000010000 */
[----:B------:R-:W2:Y:S01]  /*11b20*/  MUFU.EX2 R232, R232 ;  /* 0x000000e800e87308 */ /* 0x000ea20000000800 */
[----:B------:R-:W-:Y:S01]  /*11b30*/  FADD.FTZ R182, R182, R181 ;  /* 0x000000b5b6b67221 */ /* 0x000fe20000010000 */
[C---:B------:R-:W-:Y:S01]  /*11b40*/  HMMA.16816.F32.BF16 R40, R100.reuse, R126, R40 ;  /* 0x0000007e6428723c */ /* 0x040fe20000041828 */
[----:B------:R-:W-:Y:S07]  /*11b50*/  LDSM.16.MT88.4 R124, [R196+0x1100] ;  /* 0x00110000c47c783b */ /* 0x000fee0000004200 */
[C---:B------:R-:W-:Y:S01]  /*11b60*/  HMMA.16816.F32.BF16 R44, R100.reuse, R136, R44 ;  /* 0x00000088642c723c */ /* 0x040fe2000004182c */
[----:B------:R-:W-:Y:S07]  /*11b70*/  MUFU.EX2 R172, R172 ;  /* 0x000000ac00ac7308 */ /* 0x000fee0000000800 */
[C---:B------:R-:W-:Y:S03]  /*11b80*/  HMMA.16816.F32.BF16 R48, R100.reuse, R138, R48 ;  /* 0x0000008a6430723c */ /* 0x040fe60000041830 */
[----:B------:R-:W4:Y:S01]  /*11b90*/  MUFU.EX2 R173, R174 ;  /* 0x000000ae00ad7308 */ /* 0x000f220000000800 */
[----:B--2---:R-:W-:Y:S04]  /*11ba0*/  F2FP.BF16.PACK_AB R136, R232, R175 ;  /* 0x000000afe888723e */ /* 0x004fe800000010ff */
[C---:B------:R-:W-:Y:S05]  /*11bb0*/  HMMA.16816.F32.BF16 R52, R100.reuse, R140, R52 ;  /* 0x0000008c6434723c */ /* 0x040fea0000041834 */
[----:B------:R-:W2:Y:S03]  /*11bc0*/  MUFU.EX2 R238, R238 ;  /* 0x000000ee00ee7308 */ /* 0x000ea60000000800 */
[C---:B------:R-:W-:Y:S01]  /*11bd0*/  HMMA.16816.F32.BF16 R56, R100.reuse, R142, R56 ;  /* 0x0000008e6438723c */ /* 0x040fe20000041838 */
[----:B------:R-:W-:Y:S06]  /*11be0*/  LDSM.16.MT88.4 R140, [R196+0x1900] ;  /* 0x00190000c48c783b */ /* 0x000fec0000004200 */
[----:B------:R-:W5:Y:S01]  /*11bf0*/  MUFU.EX2 R134, R134 ;  /* 0x0000008600867308 */ /* 0x000f620000000800 */
[C---:B-1----:R-:W-:Y:S04]  /*11c00*/  HMMA.16816.F32.BF16 R60, R100.reuse, R104, R60 ;  /* 0x00000068643c723c */ /* 0x042fe8000004183c */
[----:B----4-:R-:W-:Y:S04]  /*11c10*/  F2FP.BF16.PACK_AB R138, R173, R172 ;  /* 0x000000acad8a723e */ /* 0x010fe800000010ff */
[C---:B------:R-:W-:Y:S01]  /*11c20*/  HMMA.16816.F32.BF16 R64, R100.reuse, R106, R64 ;  /* 0x0000006a6440723c */ /* 0x040fe20000041840 */
[----:B------:R-:W1:Y:S03]  /*11c30*/  LDSM.16.MT88.4 R104, [R197+0x4900] ;  /* 0x00490000c568783b */ /* 0x000e660000004200 */
[----:B--2---:R-:W-:Y:S04]  /*11c40*/  F2FP.BF16.PACK_AB R137, R243, R238 ;  /* 0x000000eef389723e */ /* 0x004fe800000010ff */
[C---:B---3--:R-:W-:Y:S04]  /*11c50*/  HMMA.16816.F32.BF16 R68, R100.reuse, R108, R68 ;  /* 0x0000006c6444723c */ /* 0x048fe80000041844 */
[----:B-----5:R-:W-:Y:S04]  /*11c60*/  F2FP.BF16.PACK_AB R139, R133, R134 ;  /* 0x00000086858b723e */ /* 0x020fe800000010ff */
[C---:B------:R-:W-:Y:S01]  /*11c70*/  HMMA.16816.F32.BF16 R72, R100.reuse, R110, R72 ;  /* 0x0000006e6448723c */ /* 0x040fe20000041848 */
[----:B------:R-:W2:Y:S07]  /*11c80*/  LDSM.16.MT88.4 R108, [R203+0x1100] ;  /* 0x00110000cb6c783b */ /* 0x000eae0000004200 */
[C---:B------:R-:W-:Y:S08]  /*11c90*/  HMMA.16816.F32.BF16 R76, R100.reuse, R112, R76 ;  /* 0x00000070644c723c */ /* 0x040ff0000004184c */
[C---:B------:R-:W-:Y:S01]  /*11ca0*/  HMMA.16816.F32.BF16 R80, R100.reuse, R114, R80 ;  /* 0x000000726450723c */ /* 0x040fe20000041850 */
[----:B------:R-:W3:Y:S07]  /*11cb0*/  LDSM.16.MT88.4 R112, [R197+0x1100] ;  /* 0x00110000c570783b */ /* 0x000eee0000004200 */
[C---:B-1----:R-:W-:Y:S08]  /*11cc0*/  HMMA.16816.F32.BF16 R84, R100.reuse, R104, R84 ;  /* 0x000000686454723c */ /* 0x042ff00000041854 */
[C---:B------:R-:W-:Y:S01]  /*11cd0*/  HMMA.16816.F32.BF16 R88, R100.reuse, R106, R88 ;  /* 0x0000006a6458723c */ /* 0x040fe20000041858 */
[----:B------:R-:W1:Y:S07]  /*11ce0*/  LDSM.16.MT88.4 R104, [R203+0x3100] ;  /* 0x00310000cb68783b */ /* 0x000e6e0000004200 */
[C---:B------:R-:W-:Y:S08]  /*11cf0*/  HMMA.16816.F32.BF16 R92, R100.reuse, R116, R92 ;  /* 0x00000074645c723c */ /* 0x040ff0000004185c */
[----:B------:R-:W-:Y:S01]  /*11d00*/  HMMA.16816.F32.BF16 R96, R100, R118, R96 ;  /* 0x000000766460723c */ /* 0x000fe20000041860 */
[----:B------:R-:W4:Y:S06]  /*11d10*/  LDSM.16.MT88.4 R116, [R198+0x3100] ;  /* 0x00310000c674783b */ /* 0x000f2c0000004200 */
[----:B------:R-:W-:Y:S01]  /*11d20*/  F2FP.BF16.PACK_AB R100, R240, R239 ;  /* 0x000000eff064723e */ /* 0x000fe200000010ff */
[----:B------:R-:W-:Y:S01]  /*11d30*/  FADD.FTZ R239, R239, R178 ;  /* 0x000000b2efef7221 */ /* 0x000fe20000010000 */
[----:B------:R-:W-:Y:S03]  /*11d40*/  F2FP.BF16.PACK_AB R102, R242, R237 ;  /* 0x000000edf266723e */ /* 0x000fe600000010ff */
[----:B------:R-:W-:Y:S01]  /*11d50*/  F2FP.BF16.PACK_AB R101, R234, R183 ;  /* 0x000000b7ea65723e */ /* 0x000fe200000010ff */
[----:B------:R-:W-:Y:S01]  /*11d60*/  FADD.FTZ R240, R240, R239 ;  /* 0x000000eff0f07221 */ /* 0x000fe20000010000 */
[----:B------:R-:W-:Y:S03]  /*11d70*/  F2FP.BF16.PACK_AB R103, R241, R236 ;  /* 0x000000ecf167723e */ /* 0x000fe600000010ff */
[----:B------:R-:W-:Y:S04]  /*11d80*/  FADD.FTZ R237, R237, R240 ;  /* 0x000000f0eded7221 */ /* 0x000fe80000010000 */
[C---:B--2---:R-:W-:Y:S03]  /*11d90*/  HMMA.16816.F32.BF16 R4, R100.reuse, R108, R4 ;  /* 0x0000006c6404723c */ /* 0x044fe60000041804 */
[----:B------:R-:W-:Y:S04]  /*11da0*/  FADD.FTZ R242, R242, R237 ;  /* 0x000000edf2f27221 */ /* 0x000fe80000010000 */
[----:B------:R-:W-:Y:S01]  /*11db0*/  FADD.FTZ R175, R175, R242 ;  /* 0x000000f2afaf7221 */ /* 0x000fe20000010000 */
[C---:B------:R-:W-:Y:S01]  /*11dc0*/  HMMA.16816.F32.BF16 R8, R100.reuse, R110, R8 ;  /* 0x0000006e6408723c */ /* 0x040fe20000041808 */
[----:B------:R-:W2:Y:S03]  /*11dd0*/  LDSM.16.MT88.4 R108, [R197+0x3100] ;  /* 0x00310000c56c783b */ /* 0x000ea60000004200 */
[----:B------:R-:W-:Y:S04]  /*11de0*/  FADD.FTZ R175, R232, R175 ;  /* 0x000000afe8af7221 */ /* 0x000fe80000010000 */
[C---:B------:R-:W-:Y:S04]  /*11df0*/  HMMA.16816.F32.BF16 R12, R100.reuse, R120, R12 ;  /* 0x00000078640c723c */ /* 0x040fe8000004180c */
[----:B------:R-:W-:Y:S04]  /*11e00*/  FADD.FTZ R172, R172, R175 ;  /* 0x000000afacac7221 */ /* 0x000fe80000010000 */
[C---:B------:R-:W-:Y:S04]  /*11e10*/  HMMA.16816.F32.BF16 R16, R100.reuse, R122, R16 ;  /* 0x0000007a6410723c */ /* 0x040fe80000041810 */
[----:B------:R-:W-:Y:S04]  /*11e20*/  FADD.FTZ R235, R173, R172 ;  /* 0x000000acadeb7221 */ /* 0x000fe80000010000 */
[C---:B---3--:R-:W-:Y:S08]  /*11e30*/  HMMA.16816.F32.BF16 R20, R100.reuse, R112, R20 ;  /* 0x000000706414723c */ /* 0x048ff00000041814 */
[C---:B------:R-:W-:Y:S01]  /*11e40*/  HMMA.16816.F32.BF16 R24, R100.reuse, R114, R24 ;  /* 0x000000726418723c */ /* 0x040fe20000041818 */
[----:B------:R-:W3:Y:S07]  /*11e50*/  LDSM.16.MT88.4 R112, [R196+0x3100] ;  /* 0x00310000c470783b */ /* 0x000eee0000004200 */
[C---:B------:R-:W-:Y:S08]  /*11e60*/  HMMA.16816.F32.BF16 R28, R100.reuse, R124, R28 ;  /* 0x0000007c641c723c */ /* 0x040ff0000004181c */
[C---:B------:R-:W-:Y:S01]  /*11e70*/  HMMA.16816.F32.BF16 R32, R100.reuse, R126, R32 ;  /* 0x0000007e6420723c */ /* 0x040fe20000041820 */
[----:B------:R-:W-:Y:S07]  /*11e80*/  LDSM.16.MT88.4 R124, [R203+0x1900] ;  /* 0x00190000cb7c783b */ /* 0x000fee0000004200 */
[C---:B-1----:R-:W-:Y:S08]  /*11e90*/  HMMA.16816.F32.BF16 R36, R100.reuse, R104, R36 ;  /* 0x000000686424723c */ /* 0x042ff00000041824 */
[C---:B------:R-:W-:Y:S01]  /*11ea0*/  HMMA.16816.F32.BF16 R40, R100.reuse, R106, R40 ;  /* 0x0000006a6428723c */ /* 0x040fe20000041828 */
[----:B------:R-:W1:Y:S07]  /*11eb0*/  LDSM.16.MT88.4 R104, [R203+0x5100] ;  /* 0x00510000cb68783b */ /* 0x000e6e0000004200 */
[C---:B----4-:R-:W-:Y:S08]  /*11ec0*/  HMMA.16816.F32.BF16 R44, R100.reuse, R116, R44 ;  /* 0x00000074642c723c */ /* 0x050ff0000004182c */
[C---:B------:R-:W-:Y:S01]  /*11ed0*/  HMMA.16816.F32.BF16 R48, R100.reuse, R118, R48 ;  /* 0x000000766430723c */ /* 0x040fe20000041830 */
[----:B------:R-:W4:Y:S07]  /*11ee0*/  LDSM.16.MT88.4 R116, [R198+0x5100] ;  /* 0x00510000c674783b */ /* 0x000f2e0000004200 */
[C---:B--2---:R-:W-:Y:S08]  /*11ef0*/  HMMA.16816.F32.BF16 R52, R100.reuse, R108, R52 ;  /* 0x0000006c6434723c */ /* 0x044ff00000041834 */
[C---:B------:R-:W-:Y:S01]  /*11f00*/  HMMA.16816.F32.BF16 R56, R100.reuse, R110, R56 ;  /* 0x0000006e6438723c */ /* 0x040fe20000041838 */
[----:B------:R-:W2:Y:S07]  /*11f10*/  LDSM.16.MT88.4 R108, [R197+0x5100] ;  /* 0x00510000c56c783b */ /* 0x000eae0000004200 */
[C---:B---3--:R-:W-:Y:S08]  /*11f20*/  HMMA.16816.F32.BF16 R60, R100.reuse, R112, R60 ;  /* 0x00000070643c723c */ /* 0x048ff0000004183c */
[C---:B------:R-:W-:Y:S01]  /*11f30*/  HMMA.16816.F32.BF16 R64, R100.reuse, R114, R64 ;  /* 0x000000726440723c */ /* 0x040fe20000041840 */
[----:B------:R-:W3:Y:S07]  /*11f40*/  LDSM.16.MT88.4 R112, [R196+0x5100] ;  /* 0x00510000c470783b */ /* 0x000eee0000004200 */
[C---:B-1----:R-:W-:Y:S08]  /*11f50*/  HMMA.16816.F32.BF16 R68, R100.reuse, R104, R68 ;  /* 0x000000686444723c */ /* 0x042ff00000041844 */
[C---:B------:R-:W-:Y:S01]  /*11f60*/  HMMA.16816.F32.BF16 R72, R100.reuse, R106, R72 ;  /* 0x0000006a6448723c */ /* 0x040fe20000041848 */
[----:B------:R-:W-:Y:S07]  /*11f70*/  LDSM.16.MT88.4 R104, [R197+0x1900] ;  /* 0x00190000c568783b */ /* 0x000fee0000004200 */
[C---:B----4-:R-:W-:Y:S08]  /*11f80*/  HMMA.16816.F32.BF16 R76, R100.reuse, R116, R76 ;  /* 0x00000074644c723c */ /* 0x050ff0000004184c */
[C---:B------:R-:W-:Y:S01]  /*11f90*/  HMMA.16816.F32.BF16 R80, R100.reuse, R118, R80 ;  /* 0x000000766450723c */ /* 0x040fe20000041850 */
[----:B------:R-:W1:Y:S07]  /*11fa0*/  LDSM.16.MT88.4 R116, [R198+0x1900] ;  /* 0x00190000c674783b */ /* 0x000e6e0000004200 */
[C---:B--2---:R-:W-:Y:S08]  /*11fb0*/  HMMA.16816.F32.BF16 R84, R100.reuse, R108, R84 ;  /* 0x0000006c6454723c */ /* 0x044ff00000041854 */
[C---:B------:R-:W-:Y:S08]  /*11fc0*/  HMMA.16816.F32.BF16 R88, R100.reuse, R110, R88 ;  /* 0x0000006e6458723c */ /* 0x040ff00000041858 */
[C---:B---3--:R-:W-:Y:S08]  /*11fd0*/  HMMA.16816.F32.BF16 R92, R100.reuse, R112, R92 ;  /* 0x00000070645c723c */ /* 0x048ff0000004185c */
[----:B------:R-:W-:Y:S08]  /*11fe0*/  HMMA.16816.F32.BF16 R96, R100, R114, R96 ;  /* 0x000000726460723c */ /* 0x000ff00000041860 */
[C---:B------:R-:W-:Y:S01]  /*11ff0*/  HMMA.16816.F32.BF16 R128, R136.reuse, R124, R4 ;  /* 0x0000007c8880723c */ /* 0x040fe20000041804 */
[----:B------:R-:W2:Y:S07]  /*12000*/  LDSM.16.MT88.4 R4, [R198+0x5900] ;  /* 0x00590000c604783b */ /* 0x000eae0000004200 */
[C---:B------:R-:W-:Y:S01]  /*12010*/  HMMA.16816.F32.BF16 R124, R136.reuse, R126, R8 ;  /* 0x0000007e887c723c */ /* 0x040fe20000041808 */
[----:B------:R-:W3:Y:S07]  /*12020*/  LDSM.16.MT88.4 R8, [R197+0x5900] ;  /* 0x00590000c508783b */ /* 0x000eee0000004200 */
[C---:B-1----:R-:W-:Y:S01]  /*12030*/  HMMA.16816.F32.BF16 R120, R136.reuse, R116, R12 ;  /* 0x000000748878723c */ /* 0x042fe2000004180c */
[----:B------:R-:W1:Y:S07]  /*12040*/  LDSM.16.MT88.4 R12, [R196+0x5900] ;  /* 0x00590000c40c783b */ /* 0x000e6e0000004200 */
        /* <DEDUP_REMOVED lines=15> */
[C---:B--2---:R-:W-:Y:S07]  /*12140*/  HMMA.16816.F32.BF16 R76, R136.reuse, R4, R76 ;  /* 0x00000004884c723c */ /* 0x044fee000004184c */
[----:B------:R-:W-:Y:S01]  /*12150*/  FADD.FTZ R5, R183, R182 ;  /* 0x000000b6b7057221 */ /* 0x000fe20000010000 */
[C---:B------:R-:W-:Y:S04]  /*12160*/  HMMA.16816.F32.BF16 R80, R136.reuse, R6, R80 ;  /* 0x000000068850723c */ /* 0x040fe80000041850 */
[----:B------:R-:W-:Y:S04]  /*12170*/  FADD.FTZ R5, R234, R5 ;  /* 0x00000005ea057221 */ /* 0x000fe80000010000 */
[C---:B---3--:R-:W-:Y:S04]  /*12180*/  HMMA.16816.F32.BF16 R84, R136.reuse, R8, R84 ;  /* 0x000000088854723c */ /* 0x048fe80000041854 */
[----:B------:R-:W-:Y:S04]  /*12190*/  FADD.FTZ R236, R236, R5 ;  /* 0x00000005ecec7221 */ /* 0x000fe80000010000 */
[C---:B------:R-:W-:Y:S04]  /*121a0*/  HMMA.16816.F32.BF16 R88, R136.reuse, R10, R88 ;  /* 0x0000000a8858723c */ /* 0x040fe80000041858 */
[----:B------:R-:W-:Y:S04]  /*121b0*/  FADD.FTZ R241, R241, R236 ;  /* 0x000000ecf1f17221 */ /* 0x000fe80000010000 */
[C---:B-1----:R-:W-:Y:S04]  /*121c0*/  HMMA.16816.F32.BF16 R92, R136.reuse, R12, R92 ;  /* 0x0000000c885c723c */ /* 0x042fe8000004185c */
[----:B------:R-:W-:Y:S04]  /*121d0*/  FADD.FTZ R238, R238, R241 ;  /* 0x000000f1eeee7221 */ /* 0x000fe80000010000 */
[----:B------:R-:W-:Y:S04]  /*121e0*/  HMMA.16816.F32.BF16 R96, R136, R14, R96 ;  /* 0x0000000e8860723c */ /* 0x000fe80000041860 */
[----:B------:R-:W-:Y:S04]  /*121f0*/  FADD.FTZ R243, R243, R238 ;  /* 0x000000eef3f37221 */ /* 0x000fe80000010000 */
[----:B------:R-:W-:Y:S04]  /*12200*/  FADD.FTZ R134, R134, R243 ;  /* 0x000000f386867221 */ /* 0x000fe80000010000 */
[----:B------:R-:W-:Y:S01]  /*12210*/  FADD.FTZ R233, R133, R134 ;  /* 0x0000008685e97221 */ /* 0x000fe20000010000 */
[----:B------:R-:W-:-:S05]  /*12220*/  @P0 BRA `(.L_x_129) ;  /* 0xffffd34000000947 */ /* 0x000fca000383ffff */
.L_x_128:
[----:B------:R-:W1:Y:S01]  /*12230*/  SHFL.BFLY PT, R0, R233, 0x2, 0x1f ;  /* 0x0c401f00e9007f89 */ /* 0x000e6200000e0000 */
[----:B------:R-:W-:-:S02]  /*12240*/  MOV R2, RZ ;  /* 0x000000ff00027202 */ /* 0x000fc40000000f00 */
[----:B------:R-:W-:Y:S01]  /*12250*/  MOV R4, RZ ;  /* 0x000000ff00047202 */ /* 0x000fe20000000f00 */
[----:B------:R-:W2:Y:S01]  /*12260*/  SHFL.BFLY PT, R6, R235, 0x2, 0x1f ;  /* 0x0c401f00eb067f89 */ /* 0x000ea200000e0000 */
[----:B------:R-:W-:Y:S02]  /*12270*/  MOV R10, 0xff800000 ;  /* 0xff800000000a7802 */ /* 0x000fe40000000f00 */
[----:B------:R-:W-:Y:S02]  /*12280*/  MOV R12, 0xff800000 ;  /* 0xff800000000c7802 */ /* 0x000fe40000000f00 */
[----:B------:R-:W-:Y:S01]  /*12290*/  PLOP3.LUT P2, PT, PT, PT, PT, 0x8, 0x0 ;  /* 0x000000000000781c */ /* 0x000fe20003f4e170 */
[----:B-1----:R-:W-:Y:S02]  /*122a0*/  FADD.FTZ R7, R0, R233 ;  /* 0x000000e900077221 */ /* 0x002fe40000010000 */
[----:B--2---:R-:W-:-:S03]  /*122b0*/  FADD.FTZ R6, R6, R235 ;  /* 0x000000eb06067221 */ /* 0x004fc60000010000 */
[----:B------:R-:W1:Y:S04]  /*122c0*/  SHFL.BFLY PT, R0, R7, 0x1, 0x1f ;  /* 0x0c201f0007007f89 */ /* 0x000e6800000e0000 */
[----:B------:R-:W2:Y:S01]  /*122d0*/  SHFL.BFLY PT, R5, R6, 0x1, 0x1f ;  /* 0x0c201f0006057f89 */ /* 0x000ea200000e0000 */
[----:B-1----:R-:W-:Y:S02]  /*122e0*/  FADD.FTZ R0, R0, R7 ;  /* 0x0000000700007221 */ /* 0x002fe40000010000 */
[----:B--2---:R-:W-:-:S03]  /*122f0*/  FADD.FTZ R5, R6, R5 ;  /* 0x0000000506057221 */ /* 0x004fc60000010000 */
[----:B------:R-:W-:Y:S02]  /*12300*/  FSETP.NE.FTZ.AND P0, PT, R0, RZ, PT ;  /* 0x000000ff0000720b */ /* 0x000fe40003f15000 */
[----:B------:R-:W-:-:S11]  /*12310*/  FSETP.NE.FTZ.AND P1, PT, R5, RZ, PT ;  /* 0x000000ff0500720b */ /* 0x000fd60003f35000 */
[----:B------:R-:W1:Y:S01]  /*12320*/  @P0 MUFU.RCP R2, R0 ;  /* 0x0000000000020308 */ /* 0x000e620000001000 */
[----:B------:R-:W-:Y:S02]  /*12330*/  @P0 MOV R15, 0x3f317218 ;  /* 0x3f317218000f0802 */ /* 0x000fe40000000f00 */
[----:B------:R-:W-:-:S05]  /*12340*/  @P1 MOV R13, 0x3f317218 ;  /* 0x3f317218000d1802 */ /* 0x000fca0000000f00 */
[----:B------:R-:W2:Y:S01]  /*12350*/  @P1 MUFU.RCP R4, R5 ;  /* 0x0000000500041308 */ /* 0x000ea20000001000 */
[----:B------:R-:W-:-:S07]  /*12360*/  @P1 FMUL.FTZ R13, R13, c[0x0][0x2d0] ;  /* 0x0000b4000d0d1a20 */ /* 0x000fce0000410000 */
[----:B------:R-:W3:Y:S01]  /*12370*/  @P0 MUFU.LG2 R0, R0 ;  /* 0x0000000000000308 */ /* 0x000ee20000000c00 */
[C---:B-1----:R-:W-:Y:S02]  /*12380*/  FMUL.FTZ R130, R2.reuse, R130 ;  /* 0x0000008202827220 */ /* 0x042fe40000410000 */
[C---:B------:R-:W-:Y:S02]  /*12390*/  FMUL.FTZ R131, R2.reuse, R131 ;  /* 0x0000008302837220 */ /* 0x040fe40000410000 */
[C---:B------:R-:W-:Y:S02]  /*123a0*/  FMUL.FTZ R126, R2.reuse, R126 ;  /* 0x0000007e027e7220 */ /* 0x040fe40000410000 */
[----:B------:R-:W-:Y:S01]  /*123b0*/  FMUL.FTZ R127, R2, R127 ;  /* 0x0000007f027f7220 */ /* 0x000fe20000410000 */
[----:B------:R-:W1:Y:S01]  /*123c0*/  @P1 MUFU.LG2 R5, R5 ;  /* 0x0000000500051308 */ /* 0x000e620000000c00 */
[C---:B--2---:R-:W-:Y:S02]  /*123d0*/  FMUL.FTZ R128, R4.reuse, R128 ;  /* 0x0000008004807220 */ /* 0x044fe40000410000 */
[----:B------:R-:W-:-:S02]  /*123e0*/  FMUL.FTZ R129, R4, R129 ;  /* 0x0000008104817220 */ /* 0x000fc40000410000 */
[C---:B------:R-:W-:Y:S02]  /*123f0*/  FMUL.FTZ R124, R4.reuse, R124 ;  /* 0x0000007c047c7220 */ /* 0x040fe40000410000 */
[----:B------:R-:W-:Y:S02]  /*12400*/  FMUL.FTZ R125, R4, R125 ;  /* 0x0000007d047d7220 */ /* 0x000fe40000410000 */
[----:B---3--:R-:W-:Y:S02]  /*12410*/  @P0 FMUL.FTZ R14, R0, 0.69314718246459960938 ;  /* 0x3f317218000e0820 */ /* 0x008fe40000410000 */
[----:B------:R-:W-:Y:S02]  /*12420*/  @P0 FMUL.FTZ R0, R15, c[0x0][0x2d0] ;  /* 0x0000b4000f000a20 */ /* 0x000fe40000410000 */
[C---:B------:R-:W-:Y:S02]  /*12430*/  FMUL.FTZ R120, R4.reuse, R120 ;  /* 0x0000007804787220 */ /* 0x040fe40000410000 */
[----:B------:R-:W-:-:S02]  /*12440*/  FMUL.FTZ R121, R4, R121 ;  /* 0x0000007904797220 */ /* 0x000fc40000410000 */
[----:B-1----:R-:W-:Y:S02]  /*12450*/  @P1 FMUL.FTZ R5, R5, 0.69314718246459960938 ;  /* 0x3f31721805051820 */ /* 0x002fe40000410000 */
        /* <DEDUP_REMOVED lines=41> */
[----:B------:R-:W-:Y:S02]  /*126f0*/  FMUL.FTZ R97, R4, R97 ;  /* 0x0000006104617220 */ /* 0x000fe40000410000 */
        /* <DEDUP_REMOVED lines=43> */
[----:B------:R-:W-:Y:S02]  /*129b0*/  FMUL.FTZ R99, R2, R99 ;  /* 0x0000006302637220 */ /* 0x000fe40000410000 */
[----:B------:R-:W-:Y:S02]  /*129c0*/  @P1 FFMA.FTZ R10, R13, R132, R5 ;  /* 0x000000840d0a1223 */ /* 0x000fe40000010005 */
[----:B------:R-:W-:Y:S02]  /*129d0*/  @P0 FFMA.FTZ R12, R0, R3, R14 ;  /* 0x00000003000c0223 */ /* 0x000fe4000001000e */
.L_x_81:
[----:B------:R-:W-:Y:S01]  /*129e0*/  ULDC.64 UR4, c[0x0][0x118] ;  /* 0x0000460000047ab9 */ /* 0x000fe20000000a00 */
[----:B------:R-:W-:Y:S01]  /*129f0*/  SHF.R.S32.HI R0, RZ, 0x1f, R207 ;  /* 0x0000001fff007819 */ /* 0x000fe200000114cf */
[----:B------:R-:W-:Y:S05]  /*12a00*/  @P2 BRA `(.L_x_130) ;  /* 0x0000168000002947 */ /* 0x000fea0003800000 */
[----:B------:R-:W1:Y:S01]  /*12a10*/  S2R R2, SR_TID.X ;  /* 0x0000000000027919 */ /* 0x000e620000002100 */
[----:B------:R-:W-:-:S02]  /*12a20*/  F2FP.BF16.PACK_AB R4, R11, R4 ;  /* 0x000000040b04723e */ /* 0x000fc400000010ff */
[----:B------:R-:W-:Y:S01]  /*12a30*/  F2FP.BF16.PACK_AB R6, R7, R6 ;  /* 0x000000060706723e */ /* 0x000fe200000010ff */
[----:B------:R-:W-:Y:S01]  /*12a40*/  BAR.SYNC.DEFER_BLOCKING 0x1, 0x100 ;  /* 0x0044000000007b1d */ /* 0x000fe20000010000 */
        /* <DEDUP_REMOVED lines=12> */
[----:B------:R-:W-:Y:S02]  /*12b10*/  LEA.HI R5, R3, R2, RZ, 0x2 ;  /* 0x0000000203057211 */ /* 0x000fe400078f10ff */
[----:B------:R-:W-:Y:S02]  /*12b20*/  F2FP.BF16.PACK_AB R110, R111, R110 ;  /* 0x0000006e6f6e723e */ /* 0x000fe400000010ff */
[--C-:B------:R-:W-:Y:S02]  /*12b30*/  SHF.R.S32.HI R14, RZ, 0x2, R5.reuse ;  /* 0x00000002ff0e7819 */ /* 0x100fe40000011405 */
[----:B------:R-:W-:Y:S02]  /*12b40*/  SHF.R.S32.HI R13, RZ, 0x1f, R5 ;  /* 0x0000001fff0d7819 */ /* 0x000fe40000011405 */
[----:B------:R-:W-:-:S02]  /*12b50*/  LOP3.LUT R5, R5, 0xfffffffc, RZ, 0xc0, !PT ;  /* 0xfffffffc05057812 */ /* 0x000fc400078ec0ff */
[----:B------:R-:W-:Y:S02]  /*12b60*/  LEA.HI R13, R13, R14, RZ, 0x3 ;  /* 0x0000000e0d0d7211 */ /* 0x000fe400078f18ff */
[----:B------:R-:W-:Y:S01]  /*12b70*/  F2FP.BF16.PACK_AB R104, R105, R104 ;  /* 0x000000686968723e */ /* 0x000fe200000010ff */
[----:B------:R-:W-:Y:S01]  /*12b80*/  IMAD.IADD R18, R2, 0x1, -R5 ;  /* 0x0000000102127824 */ /* 0x000fe200078e0a05 */
[----:B------:R-:W-:Y:S02]  /*12b90*/  LOP3.LUT R13, R13, 0xfffffff8, RZ, 0xc0, !PT ;  /* 0xfffffff80d0d7812 */ /* 0x000fe400078ec0ff */
[----:B------:R-:W-:Y:S02]  /*12ba0*/  F2FP.BF16.PACK_AB R106, R107, R106 ;  /* 0x0000006a6b6a723e */ /* 0x000fe400000010ff */
[----:B------:R-:W-:Y:S01]  /*12bb0*/  F2FP.BF16.PACK_AB R100, R101, R100 ;  /* 0x000000646564723e */ /* 0x000fe200000010ff */
[----:B------:R-:W-:Y:S01]  /*12bc0*/  IMAD.IADD R14, R14, 0x1, -R13 ;  /* 0x000000010e0e7824 */ /* 0x000fe200078e0a0d */
[----:B------:R-:W-:-:S02]  /*12bd0*/  LEA.HI R13, R3, R2, RZ, 0x5 ;  /* 0x00000002030d7211 */ /* 0x000fc400078f28ff */
[----:B------:R-:W-:Y:S01]  /*12be0*/  F2FP.BF16.PACK_AB R102, R103, R102 ;  /* 0x000000666766723e */ /* 0x000fe200000010ff */
[C---:B------:R-:W-:Y:S01]  /*12bf0*/  IMAD.SHL.U32 R16, R14.reuse, 0x40, RZ ;  /* 0x000000400e107824 */ /* 0x040fe200078e00ff */
[----:B------:R-:W-:Y:S02]  /*12c00*/  SHF.R.S32.HI R15, RZ, 0x5, R13 ;  /* 0x00000005ff0f7819 */ /* 0x000fe4000001140d */
[----:B------:R-:W-:Y:S02]  /*12c10*/  LOP3.LUT R17, R14, 0x1, RZ, 0xc0, !PT ;  /* 0x000000010e117812 */ /* 0x000fe400078ec0ff */
        /* <DEDUP_REMOVED lines=11> */
[----:B------:R-:W-:Y:S02]  /*12cd0*/  F2FP.BF16.PACK_AB R40, R41, R40 ;  /* 0x000000282928723e */ /* 0x000fe400000010ff */
[----:B------:R-:W-:Y:S01]  /*12ce0*/  F2FP.BF16.PACK_AB R42, R43, R42 ;  /* 0x0000002a2b2a723e */ /* 0x000fe200000010ff */
[C---:B------:R-:W-:Y:S01]  /*12cf0*/  IMAD.IADD R17, R5.reuse, 0x1, R14 ;  /* 0x0000000105117824 */ /* 0x040fe200078e020e */
[C---:B------:R-:W-:Y:S01]  /*12d00*/  IADD3 R11, R5.reuse, 0x80, RZ ;  /* 0x00000080050b7810 */ /* 0x040fe20007ffe0ff */
[----:B------:R-:W-:Y:S01]  /*12d10*/  STS [R5+0x80], R128 ;  /* 0x0000808005007388 */ /* 0x000fe20000000800 */
[----:B------:R-:W-:-:S02]  /*12d20*/  IADD3 R7, R5, 0x70, RZ ;  /* 0x0000007005077810 */ /* 0x000fc40007ffe0ff */
[----:B------:R-:W-:Y:S01]  /*12d30*/  @P0 IADD3 R7, R11, 0x10, RZ ;  /* 0x000000100b070810 */ /* 0x000fe20007ffe0ff */
[----:B------:R-:W-:Y:S01]  /*12d40*/  IMAD.MOV.U32 R11, RZ, RZ, 0x40 ;  /* 0x00000040ff0b7424 */ /* 0x000fe200078e00ff */
[----:B------:R-:W-:Y:S01]  /*12d50*/  STS [R5+0x480], R130 ;  /* 0x0004808205007388 */ /* 0x000fe20000000800 */
[----:B------:R-:W-:Y:S02]  /*12d60*/  F2FP.BF16.PACK_AB R44, R45, R44 ;  /* 0x0000002c2d2c723e */ /* 0x000fe400000010ff */
[----:B------:R-:W-:Y:S01]  /*12d70*/  F2FP.BF16.PACK_AB R46, R47, R46 ;  /* 0x0000002e2f2e723e */ /* 0x000fe200000010ff */
[----:B------:R-:W-:Y:S01]  /*12d80*/  STS [R7], R124 ;  /* 0x0000007c07007388 */ /* 0x000fe20000000800 */
[----:B------:R-:W-:Y:S01]  /*12d90*/  SEL R16, R11, 0xffffffc0, !P2 ;  /* 0xffffffc00b107807 */ /* 0x000fe20005000000 */
[--C-:B------:R-:W-:Y:S01]  /*12da0*/  IMAD.IADD R11, R14, 0x1, R7.reuse ;  /* 0x000000010e0b7824 */ /* 0x100fe200078e0207 */
[----:B------:R-:W-:Y:S01]  /*12db0*/  F2FP.BF16.PACK_AB R48, R49, R48 ;  /* 0x000000303130723e */ /* 0x000fe200000010ff */
[----:B------:R-:W-:Y:S01]  /*12dc0*/  STS [R7+0x400], R126 ;  /* 0x0004007e07007388 */ /* 0x000fe20000000800 */
[----:B------:R-:W-:Y:S01]  /*12dd0*/  F2FP.BF16.PACK_AB R50, R51, R50 ;  /* 0x000000323332723e */ /* 0x000fe200000010ff */
[--C-:B------:R-:W-:Y:S01]  /*12de0*/  IMAD.IADD R19, R5, 0x1, R16.reuse ;  /* 0x0000000105137824 */ /* 0x100fe200078e0210 */
[----:B------:R-:W-:Y:S01]  /*12df0*/  F2FP.BF16.PACK_AB R52, R53, R52 ;  /* 0x000000343534723e */ /* 0x000fe200000010ff */
[C---:B------:R-:W-:Y:S01]  /*12e00*/  IMAD.IADD R21, R16.reuse, 0x1, R7 ;  /* 0x0000000110157824 */ /* 0x040fe200078e0207 */
[----:B------:R-:W-:Y:S01]  /*12e10*/  STS [R17+0x80], R120 ;  /* 0x0000807811007388 */ /* 0x000fe20000000800 */
[----:B------:R-:W-:Y:S01]  /*12e20*/  IMAD.IADD R23, R16, 0x1, R17 ;  /* 0x0000000110177824 */ /* 0x000fe200078e0211 */
[----:B------:R-:W-:Y:S01]  /*12e30*/  F2FP.BF16.PACK_AB R54, R55, R54 ;  /* 0x000000363736723e */ /* 0x000fe200000010ff */
[----:B------:R-:W-:Y:S01]  /*12e40*/  IMAD.IADD R25, R11, 0x1, R16 ;  /* 0x000000010b197824 */ /* 0x000fe200078e0210 */
[----:B------:R-:W-:Y:S01]  /*12e50*/  STS [R17+0x480], R122 ;  /* 0x0004807a11007388 */ /* 0x000fe20000000800 */
[----:B------:R-:W-:-:S02]  /*12e60*/  F2FP.BF16.PACK_AB R56, R57, R56 ;  /* 0x000000383938723e */ /* 0x000fc400000010ff */
[----:B------:R-:W-:Y:S01]  /*12e70*/  F2FP.BF16.PACK_AB R58, R59, R58 ;  /* 0x0000003a3b3a723e */ /* 0x000fe200000010ff */
[----:B------:R-:W-:Y:S01]  /*12e80*/  STS [R11], R116 ;  /* 0x000000740b007388 */ /* 0x000fe20000000800 */
        /* <DEDUP_REMOVED lines=23> */
[----:B------:R-:W-:Y:S01]  /*13000*/  STS [R25], R100 ;  /* 0x0000006419007388 */ /* 0x000fe20000000800 */
[----:B------:R-:W-:-:S02]  /*13010*/  F2FP.BF16.PACK_AB R96, R97, R96 ;  /* 0x000000606160723e */ /* 0x000fc400000010ff */
[----:B------:R-:W-:Y:S01]  /*13020*/  F2FP.BF16.PACK_AB R98, R99, R98 ;  /* 0x000000626362723e */ /* 0x000fe200000010ff */
[----:B------:R-:W-:Y:S01]  /*13030*/  STS [R25+0x400], R102 ;  /* 0x0004006619007388 */ /* 0x000fe20000000800 */
[----:B------:R-:W-:Y:S02]  /*13040*/  ISETP.NE.U32.AND P1, PT, RZ, c[0x0][0x508], PT ;  /* 0x00014200ff007a0c */ /* 0x000fe40003f25070 */
[----:B------:R-:W-:Y:S01]  /*13050*/  ISETP.NE.U32.AND P0, PT, RZ, c[0x0][0x500], PT ;  /* 0x00014000ff007a0c */ /* 0x000fe20003f05070 */
[----:B------:R-:W-:Y:S01]  /*13060*/  STS [R5+0x4080], R36 ;  /* 0x0040802405007388 */ /* 0x000fe20000000800 */
[----:B------:R-:W-:Y:S02]  /*13070*/  ISETP.NE.AND.EX P1, PT, RZ, c[0x0][0x50c], PT, P1 ;  /* 0x00014300ff007a0c */ /* 0x000fe40003f25310 */
[----:B------:R-:W-:Y:S01]  /*13080*/  ISETP.NE.AND.EX P0, PT, RZ, c[0x0][0x504], PT, P0 ;  /* 0x00014100ff007a0c */ /* 0x000fe20003f05300 */
        /* <DEDUP_REMOVED lines=20> */
[----:B------:R2:W-:Y:S04]  /*131d0*/  STS [R17+0x8480], R78 ;  /* 0x0084804e11007388 */ /* 0x0005e80000000800 */
[----:B------:R-:W-:Y:S04]  /*131e0*/  STS [R11+0x8000], R80 ;  /* 0x008000500b007388 */ /* 0x000fe80000000800 */
[----:B------:R-:W-:Y:S01]  /*131f0*/  STS [R11+0x8400], R9 ;  /* 0x008400090b007388 */ /* 0x000fe20000000800 */
[----:B-1----:R-:W-:-:S03]  /*13200*/  IMAD.MOV.U32 R5, RZ, RZ, 0x4 ;  /* 0x00000004ff057424 */ /* 0x002fc600078e00ff */
[----:B------:R-:W-:Y:S04]  /*13210*/  STS [R19+0x8080], R6 ;  /* 0x0080800613007388 */ /* 0x000fe80000000800 */
[----:B------:R1:W-:Y:S04]  /*13220*/  STS [R19+0x8480], R4 ;  /* 0x0084800413007388 */ /* 0x0003e80000000800 */
[----:B------:R3:W-:Y:S04]  /*13230*/  STS [R21+0x8000], R8 ;  /* 0x0080000815007388 */ /* 0x0007e80000000800 */
[----:B------:R4:W-:Y:S01]  /*13240*/  STS [R21+0x8400], R90 ;  /* 0x0084005a15007388 */ /* 0x0009e20000000800 */
[----:B--2---:R-:W-:-:S03]  /*13250*/  IMAD.WIDE R16, R208, R5, c[0x0][0x500] ;  /* 0x00014000d0107625 */ /* 0x004fc600078e0205 */
[----:B------:R2:W-:Y:S04]  /*13260*/  STS [R23+0x8080], R92 ;  /* 0x0080805c17007388 */ /* 0x0005e80000000800 */
[----:B------:R2:W-:Y:S04]  /*13270*/  STS [R23+0x8480], R94 ;  /* 0x0084805e17007388 */ /* 0x0005e80000000800 */
[----:B------:R2:W-:Y:S04]  /*13280*/  STS [R25+0x8000], R96 ;  /* 0x0080006019007388 */ /* 0x0005e80000000800 */
[----:B------:R2:W-:Y:S04]  /*13290*/  STS [R25+0x8400], R98 ;  /* 0x0084006219007388 */ /* 0x0005e80000000800 */
[----:B------:R-:W-:Y:S01]  /*132a0*/  BAR.SYNC.DEFER_BLOCKING 0x1, 0x100 ;  /* 0x0044000000007b1d */ /* 0x000fe20000010000 */
[----:B-1----:R-:W-:-:S02]  /*132b0*/  IMAD.MOV.U32 R4, RZ, RZ, c[0x0][0x388] ;  /* 0x0000e200ff047624 */ /* 0x002fc400078e00ff */
[----:B---3--:R-:W-:-:S03]  /*132c0*/  @P1 IMAD.WIDE R8, R208, R5, c[0x0][0x508] ;  /* 0x00014200d0081625 */ /* 0x008fc600078e0205 */
[----:B------:R-:W3:Y:S04]  /*132d0*/  @P0 LDG.E R7, [R16.64] ;  /* 0x0000000410070981 */ /* 0x000ee8000c1e1900 */
[----:B------:R2:W5:Y:S01]  /*132e0*/  @P1 LDG.E R4, [R8.64] ;  /* 0x0000000408041981 */ /* 0x000562000c1e1900 */
[----:B----4-:R-:W-:Y:S02]  /*132f0*/  CS2R R20, SRZ ;  /* 0x0000000000147805 */ /* 0x010fe4000001ff00 */
[--C-:B---3--:R-:W-:Y:S01]  /*13300*/  @P0 SHF.R.S32.HI R21, RZ, 0x1f, R7.reuse ;  /* 0x0000001fff150819 */ /* 0x108fe20000011407 */
[----:B------:R-:W-:Y:S01]  /*13310*/  @P0 IMAD.MOV.U32 R20, RZ, RZ, R7 ;  /* 0x000000ffff140224 */ /* 0x000fe200078e0007 */
[----:B------:R-:W-:Y:S05]  /*13320*/  @P1 BRA `(.L_x_131) ;  /* 0x0000004000001947 */ /* 0x000fea0003800000 */
[----:B--2---:R-:W-:Y:S05]  /*13330*/  @!P0 BRA `(.L_x_131) ;  /* 0x0000003000008947 */ /* 0x004fea0003800000 */
[----:B-----5:R-:W2:Y:S04]  /*13340*/  LDG.E R4, [R16.64] ;  /* 0x0000000410047981 */ /* 0x020ea8000c1e1900 */
[----:B------:R-:W2:Y:S02]  /*13350*/  LDG.E R5, [R16.64+0x4] ;  /* 0x0000040410057981 */ /* 0x000ea4000c1e1900 */
[----:B--2---:R-:W-:-:S02]  /*13360*/  IADD3 R4, -R4, R5, RZ ;  /* 0x0000000504047210 */ /* 0x004fc40007ffe1ff */
.L_x_131:
[----:B--2---:R-:W-:Y:S01]  /*13370*/  LOP3.LUT R13, R13, 0xffffffe0, RZ, 0xc0, !PT ;  /* 0xffffffe00d0d7812 */ /* 0x004fe200078ec0ff */
[----:B------:R-:W1:Y:S01]  /*13380*/  S2R R55, SR_CTAID.X ;  /* 0x0000000000377919 */ /* 0x000e620000002500 */
[----:B------:R-:W-:Y:S01]  /*13390*/  SHF.R.S32.HI R14, RZ, 0x1f, R15 ;  /* 0x0000001fff0e7819 */ /* 0x000fe2000001140f */
[----:B------:R-:W-:Y:S01]  /*133a0*/  IMAD.MOV.U32 R7, RZ, RZ, c[0x0][0x4e8] ;  /* 0x00013a00ff077624 */ /* 0x000fe200078e00ff */
[----:B------:R-:W-:Y:S01]  /*133b0*/  LEA.HI R8, R18, R18, RZ, 0x1 ;  /* 0x0000001212087211 */ /* 0x000fe200078f08ff */
[----:B------:R-:W-:Y:S01]  /*133c0*/  IMAD.IADD R6, R2, 0x1, -R13 ;  /* 0x0000000102067824 */ /* 0x000fe200078e0a0d */
[----:B------:R-:W-:Y:S01]  /*133d0*/  LEA.HI R14, R14, R15, RZ, 0x3 ;  /* 0x0000000f0e0e7211 */ /* 0x000fe200078f18ff */
[----:B------:R-:W-:Y:S01]  /*133e0*/  IMAD.MOV.U32 R19, RZ, RZ, R21 ;  /* 0x000000ffff137224 */ /* 0x000fe200078e0015 */
[----:B------:R-:W-:Y:S01]  /*133f0*/  LOP3.LUT R9, R8, 0x1ffffffe, RZ, 0xc0, !PT ;  /* 0x1ffffffe08097812 */ /* 0x000fe200078ec0ff */
[----:B------:R-:W-:Y:S01]  /*13400*/  BSSY B0, `(.L_x_132) ;  /* 0x0000080000007945 */ /* 0x000fe20003800000 */
[----:B------:R-:W-:-:S02]  /*13410*/  SHF.R.S32.HI R5, RZ, 0x1f, R6 ;  /* 0x0000001fff057819 */ /* 0x000fc40000011406 */
[----:B------:R-:W-:Y:S02]  /*13420*/  LOP3.LUT R14, R14, 0xffffff8, RZ, 0xc0, !PT ;  /* 0x0ffffff80e0e7812 */ /* 0x000fe400078ec0ff */
[----:B------:R-:W-:Y:S02]  /*13430*/  LEA.HI R5, R5, R6, RZ, 0x2 ;  /* 0x0000000605057211 */ /* 0x000fe400078f10ff */
[----:B------:R-:W-:Y:S01]  /*13440*/  IADD3 R15, -R14, R15, RZ ;  /* 0x0000000f0e0f7210 */ /* 0x000fe20007ffe1ff */
[----:B------:R-:W-:Y:S01]  /*13450*/  IMAD R14, R0, c[0x0][0x490], RZ ;  /* 0x00012400000e7a24 */ /* 0x000fe200078e02ff */
[----:B------:R-:W-:Y:S01]  /*13460*/  SHF.R.S32.HI R8, RZ, 0x2, R5 ;  /* 0x00000002ff087819 */ /* 0x000fe20000011405 */
[----:B------:R-:W-:Y:S01]  /*13470*/  IMAD.IADD R5, R18, 0x1, -R9 ;  /* 0x0000000112057824 */ /* 0x000fe200078e0a09 */
[----:B------:R-:W-:Y:S01]  /*13480*/  LOP3.LUT P2, RZ, R6, 0x3, RZ, 0xc0, !PT ;  /* 0x0000000306ff7812 */ /* 0x000fe2000784c0ff */
[----:B------:R-:W-:Y:S01]  /*13490*/  IMAD R11, R207, c[0x0][0x494], R14 ;  /* 0x00012500cf0b7a24 */ /* 0x000fe200078e020e */
[----:B------:R-:W-:Y:S01]  /*134a0*/  ISETP.NE.AND P1, PT, R7, 0x1, PT ;  /* 0x000000010700780c */ /* 0x000fe20003f25270 */
[----:B------:R-:W-:Y:S01]  /*134b0*/  IMAD R6, R15, 0x10, R8 ;  /* 0x000000100f067824 */ /* 0x000fe200078e0208 */
[----:B------:R-:W-:Y:S01]  /*134c0*/  MOV R18, R20 ;  /* 0x0000001400127202 */ /* 0x000fe20000000f00 */
[----:B------:R-:W-:Y:S01]  /*134d0*/  IMAD R7, R21, c[0x0][0x3a0], RZ ;  /* 0x0000e80015077a24 */ /* 0x000fe200078e02ff */
[-C--:B------:R-:W-:Y:S01]  /*134e0*/  LEA.HI R8, R3, R2.reuse, RZ, 0x3 ;  /* 0x0000000203087211 */ /* 0x080fe200078f18ff */
[----:B------:R-:W-:Y:S01]  /*134f0*/  IMAD R16, R5, 0x8, R6 ;  /* 0x0000000805107824 */ /* 0x000fe200078e0206 */
[----:B------:R-:W-:Y:S01]  /*13500*/  LEA.HI R3, R3, R2, RZ, 0x6 ;  /* 0x0000000203037211 */ /* 0x000fe200078f30ff */
[----:B------:R-:W-:Y:S01]  /*13510*/  IMAD.WIDE.U32 R18, R207, c[0x0][0x490], R18 ;  /* 0x00012400cf127a25 */ /* 0x000fe200078e0012 */
[----:B------:R-:W-:-:S02]  /*13520*/  LOP3.LUT R5, R8, 0xfffffff8, RZ, 0xc0, !PT ;  /* 0xfffffff808057812 */ /* 0x000fc400078ec0ff */
[----:B-1----:R-:W-:Y:S01]  /*13530*/  LEA R9, R55, R16, 0x7 ;  /* 0x0000001037097211 */ /* 0x002fe200078e38ff */
[C---:B------:R-:W-:Y:S01]  /*13540*/  IMAD R7, R20.reuse, c[0x0][0x3a4], R7 ;  /* 0x0000e90014077a24 */ /* 0x040fe200078e0207 */
[----:B------:R-:W-:Y:S01]  /*13550*/  SHF.R.S32.HI R8, RZ, 0x3, R8 ;  /* 0x00000003ff087819 */ /* 0x000fe20000011408 */
[----:B------:R-:W-:-:S04]  /*13560*/  IMAD.WIDE.U32 R14, R20, c[0x0][0x3a0], RZ ;  /* 0x0000e800140e7a25 */ /* 0x000fc800078e00ff */
[----:B------:R-:W-:Y:S01]  /*13570*/  IMAD.IADD R19, R19, 0x1, R11 ;  /* 0x0000000113137824 */ /* 0x000fe200078e020b */
[----:B------:R-:W-:Y:S01]  /*13580*/  IADD3 R15, R15, R7, RZ ;  /* 0x000000070f0f7210 */ /* 0x000fe20007ffe0ff */
[----:B------:R-:W-:-:S04]  /*13590*/  @P1 IMAD.HI.U32 R11, R9, c[0x0][0x4ec], RZ ;  /* 0x00013b00090b1a27 */ /* 0x000fc800078e00ff */
[----:B------:R-:W-:Y:S01]  /*135a0*/  IMAD.IADD R5, R2, 0x1, -R5 ;  /* 0x0000000102057824 */ /* 0x000fe200078e0a05 */
[----:B------:R-:W-:Y:S01]  /*135b0*/  SHF.R.S32.HI R2, RZ, 0x1f, R208 ;  /* 0x0000001fff027819 */ /* 0x000fe200000114d0 */
[----:B------:R-:W-:Y:S01]  /*135c0*/  IMAD.MOV.U32 R7, RZ, RZ, R9 ;  /* 0x000000ffff077224 */ /* 0x000fe200078e0009 */
[----:B------:R-:W-:Y:S01]  /*135d0*/  @P1 SHF.R.U32.HI R7, RZ, c[0x0][0x4f0], R11 ;  /* 0x00013c00ff071a19 */ /* 0x000fe2000001160b */
[----:B------:R-:W-:Y:S01]  /*135e0*/  IMAD R0, R0, c[0x0][0x3e8], RZ ;  /* 0x0000fa0000007a24 */ /* 0x000fe200078e02ff */
[----:B------:R-:W-:Y:S01]  /*135f0*/  SEL R208, R208, RZ, !P0 ;  /* 0x000000ffd0d07207 */ /* 0x000fe20004000000 */
[----:B------:R-:W-:Y:S01]  /*13600*/  IMAD.WIDE.U32 R14, R207, c[0x0][0x3e8], R14 ;  /* 0x0000fa00cf0e7a25 */ /* 0x000fe200078e000e */
[----:B------:R-:W-:-:S03]  /*13610*/  SEL R2, R2, RZ, !P0 ;  /* 0x000000ff02027207 */ /* 0x000fc60004000000 */
[----:B------:R-:W-:Y:S02]  /*13620*/  IMAD.MOV R16, RZ, RZ, -R7 ;  /* 0x000000ffff107224 */ /* 0x000fe400078e0a07 */
[----:B------:R-:W-:-:S04]  /*13630*/  IMAD.WIDE.U32 R18, R208, c[0x0][0x498], R18 ;  /* 0x00012600d0127a25 */ /* 0x000fc800078e0012 */
[----:B------:R-:W-:Y:S01]  /*13640*/  IMAD R11, R16, c[0x0][0x4e8], R9 ;  /* 0x00013a00100b7a24 */ /* 0x000fe200078e0209 */
[----:B------:R-:W-:Y:S01]  /*13650*/  IADD3 R20, P0, R7, R18, RZ ;  /* 0x0000001207147210 */ /* 0x000fe20007f1e0ff */
[----:B------:R-:W-:Y:S01]  /*13660*/  IMAD R13, R2, c[0x0][0x498], RZ ;  /* 0x00012600020d7a24 */ /* 0x000fe200078e02ff */
[----:B------:R-:W-:Y:S01]  /*13670*/  SHF.R.S32.HI R16, RZ, 0x1f, R7 ;  /* 0x0000001fff107819 */ /* 0x000fe20000011407 */
[----:B------:R-:W-:Y:S01]  /*13680*/  IMAD R17, R207, c[0x0][0x3ec], R0 ;  /* 0x0000fb00cf117a24 */ /* 0x000fe200078e0200 */
[----:B------:R-:W-:Y:S01]  /*13690*/  LEA R0, R5, R8, 0x5 ;  /* 0x0000000805007211 */ /* 0x000fe200078e28ff */
[----:B------:R-:W-:Y:S01]  /*136a0*/  IMAD R13, R208, c[0x0][0x49c], R13 ;  /* 0x00012700d00d7a24 */ /* 0x000fe200078e020d */
[----:B------:R-:W-:Y:S02]  /*136b0*/  SHF.R.S32.HI R18, RZ, 0x1f, R11 ;  /* 0x0000001fff127819 */ /* 0x000fe4000001140b */
[----:B------:R-:W-:Y:S01]  /*136c0*/  IADD3 R15, R15, R17, RZ ;  /* 0x000000110f0f7210 */ /* 0x000fe20007ffe0ff */
[----:B------:R-:W-:Y:S01]  /*136d0*/  IMAD R9, R55, 0x80, R0 ;  /* 0x0000008037097824 */ /* 0x000fe200078e0200 */
[----:B------:R-:W-:Y:S01]  /*136e0*/  IADD3.X R21, R16, R19, R13, P0, !PT ;  /* 0x0000001310157210 */ /* 0x000fe200007fe40d */
[----:B------:R-:W-:-:S02]  /*136f0*/  IMAD R18, R18, c[0x0][0x488], RZ ;  /* 0x0001220012127a24 */ /* 0x000fc400078e02ff */
[----:B------:R-:W-:Y:S02]  /*13700*/  IMAD.SHL.U32 R0, R8, 0x40, RZ ;  /* 0x0000004008007824 */ /* 0x000fe400078e00ff */
[----:B------:R-:W-:-:S03]  /*13710*/  @P1 IMAD.HI.U32 R17, R9, c[0x0][0x4ec], RZ ;  /* 0x00013b0009111a27 */ /* 0x000fc600078e00ff */
[----:B------:R-:W-:Y:S01]  /*13720*/  LOP3.LUT R13, R0, 0x1c0, RZ, 0xc0, !PT ;  /* 0x000001c0000d7812 */ /* 0x000fe200078ec0ff */
[----:B------:R-:W-:-:S04]  /*13730*/  IMAD.WIDE.U32 R20, R11, c[0x0][0x488], R20 ;  /* 0x000122000b147a25 */ /* 0x000fc800078e0014 */
[----:B------:R-:W-:Y:S01]  /*13740*/  IMAD R18, R11, c[0x0][0x48c], R18 ;  /* 0x000123000b127a24 */ /* 0x000fe200078e0212 */
[----:B------:R-:W-:Y:S01]  /*13750*/  LEA R11, P0, R20, c[0x0][0x450], 0x2 ;  /* 0x00011400140b7a11 */ /* 0x000fe200078010ff */
[----:B------:R-:W-:Y:S01]  /*13760*/  IMAD.MOV.U32 R7, RZ, RZ, R9 ;  /* 0x000000ffff077224 */ /* 0x000fe200078e0009 */
[----:B------:R-:W-:Y:S01]  /*13770*/  @P1 SHF.R.U32.HI R7, RZ, c[0x0][0x4f0], R17 ;  /* 0x00013c00ff071a19 */ /* 0x000fe20000011611 */
[----:B------:R-:W-:Y:S01]  /*13780*/  IMAD.SHL.U32 R0, R5, 0x8, RZ ;  /* 0x0000000805007824 */ /* 0x000fe200078e00ff */
[----:B------:R-:W-:Y:S01]  /*13790*/  IADD3 R17, R21, R18, RZ ;  /* 0x0000001215117210 */ /* 0x000fe20007ffe0ff */
[----:B------:R-:W-:Y:S01]  /*137a0*/  IMAD R5, R2, c[0x0][0x3f0], RZ ;  /* 0x0000fc0002057a24 */ /* 0x000fe200078e02ff */
[----:B------:R-:W-:Y:S01]  /*137b0*/  SHF.R.U32.HI R2, RZ, 0x3, R13 ;  /* 0x00000003ff027819 */ /* 0x000fe2000001160d */
[----:B------:R-:W-:Y:S01]  /*137c0*/  IMAD.WIDE.U32 R14, R208, c[0x0][0x3f0], R14 ;  /* 0x0000fc00d00e7a25 */ /* 0x000fe200078e000e */
[----:B------:R-:W-:Y:S01]  /*137d0*/  LEA.HI.X R17, R20, c[0x0][0x454], R17, 0x2, P0 ;  /* 0x0001150014117a11 */ /* 0x000fe200000f1411 */
[----:B------:R-:W-:Y:S01]  /*137e0*/  SHFL.IDX PT, R48, R11, RZ, 0x1c1f ;  /* 0x001c1fff0b307589 */ /* 0x000fe200000e0000 */
[----:B------:R-:W-:Y:S01]  /*137f0*/  LOP3.LUT R13, R13, 0x38, R0, 0xf8, !PT ;  /* 0x000000380d0d7812 */ /* 0x000fe200078ef800 */
[----:B------:R-:W-:Y:S01]  /*13800*/  IMAD R5, R208, c[0x0][0x3f4], R5 ;  /* 0x0000fd00d0057a24 */ /* 0x000fe200078e0205 */
[--C-:B------:R-:W-:Y:S01]  /*13810*/  SHF.R.S32.HI R16, RZ, 0x1f, R7.reuse ;  /* 0x0000001fff107819 */ /* 0x100fe20000011407 */
[----:B------:R-:W1:Y:S01]  /*13820*/  SHFL.IDX PT, R49, R17, RZ, 0x1c1f ;  /* 0x001c1fff11317589 */ /* 0x000e6200000e0000 */
[----:B------:R-:W-:Y:S01]  /*13830*/  LOP3.LUT R13, R13, R2, RZ, 0x3c, !PT ;  /* 0x000000020d0d7212 */ /* 0x000fe200078e3cff */
[----:B------:R-:W-:Y:S01]  /*13840*/  IMAD.MOV R2, RZ, RZ, -R7 ;  /* 0x000000ffff027224 */ /* 0x000fe200078e0a07 */
[----:B------:R-:W-:Y:S01]  /*13850*/  IADD3 R15, R15, R5, RZ ;  /* 0x000000050f0f7210 */ /* 0x000fe20007ffe0ff */
[----:B------:R-:W-:Y:S01]  /*13860*/  SHFL.IDX PT, R50, R11, 0x1, 0x1c1f ;  /* 0x003c1f000b327f89 */ /* 0x000fe200000e0000 */
[----:B------:R-:W-:Y:S01]  /*13870*/  IMAD R5, R55, 0x80, R6 ;  /* 0x0000008037057824 */ /* 0x000fe200078e0206 */
[----:B------:R-:W-:Y:S01]  /*13880*/  SHF.L.U32 R6, R3, 0x3, RZ ;  /* 0x0000000303067819 */ /* 0x000fe200000006ff */
[----:B------:R-:W-:Y:S01]  /*13890*/  IMAD R56, R2, c[0x0][0x4e8], R9 ;  /* 0x00013a0002387a24 */ /* 0x000fe200078e0209 */
[----:B------:R-:W2:Y:S01]  /*138a0*/  SHFL.IDX PT, R51, R17, 0x1, 0x1c1f ;  /* 0x003c1f0011337f89 */ /* 0x000ea200000e0000 */
[----:B-----5:R-:W-:Y:S01]  /*138b0*/  IMAD R2, R4, c[0x0][0x4e8], RZ ;  /* 0x00013a0004027a24 */ /* 0x020fe200078e02ff */
[----:B------:R-:W-:Y:S01]  /*138c0*/  IADD3 R9, R5, 0x8, RZ ;  /* 0x0000000805097810 */ /* 0x000fe20007ffe0ff */
[----:B------:R-:W-:Y:S01]  /*138d0*/  IMAD R16, R16, c[0x0][0x3e0], RZ ;  /* 0x0000f80010107a24 */ /* 0x000fe200078e02ff */
[----:B------:R-:W-:Y:S01]  /*138e0*/  LOP3.LUT R6, R13, 0x7ffffe00, R6, 0xf8, !PT ;  /* 0x7ffffe000d067812 */ /* 0x000fe200078ef806 */
[----:B------:R-:W-:Y:S01]  /*138f0*/  IMAD.WIDE.U32 R14, R7, c[0x0][0x3e0], R14 ;  /* 0x0000f800070e7a25 */ /* 0x000fe200078e000e */
[----:B------:R-:W-:-:S02]  /*13900*/  ISETP.GE.OR P1, PT, R5, R2, P2 ;  /* 0x000000020500720c */ /* 0x000fc40001726670 */
[----:B------:R-:W-:Y:S01]  /*13910*/  ISETP.GE.OR P0, PT, R9, R2, P2 ;  /* 0x000000020900720c */ /* 0x000fe20001706670 */
[----:B------:R-:W-:Y:S01]  /*13920*/  IMAD R16, R7, c[0x0][0x3e4], R16 ;  /* 0x0000f90007107a24 */ /* 0x000fe200078e0210 */
[----:B------:R-:W-:Y:S02]  /*13930*/  SHF.R.S32.HI R4, RZ, 0x1f, R56 ;  /* 0x0000001fff047819 */ /* 0x000fe40000011438 */
[----:B------:R-:W-:Y:S01]  /*13940*/  SHF.L.U32 R58, R6, 0x1, RZ ;  /* 0x00000001063a7819 */ /* 0x000fe200000006ff */
[----:B------:R-:W-:Y:S01]  /*13950*/  IMAD.IADD R15, R15, 0x1, R16 ;  /* 0x000000010f0f7824 */ /* 0x000fe200078e0210 */
[----:B------:R-:W-:Y:S01]  /*13960*/  LEA R55, R55, R8, 0x7 ;  /* 0x0000000837377211 */ /* 0x000fe200078e38ff */
[----:B------:R-:W-:-:S04]  /*13970*/  IMAD R3, R4, c[0x0][0x3d8], RZ ;  /* 0x0000f60004037a24 */ /* 0x000fc800078e02ff */
[----:B-1----:R1:W-:Y:S01]  /*13980*/  @!P1 ST.E [R48.64], R10 ;  /* 0x0000000a30009985 */ /* 0x0023e2000c101904 */
[C---:B------:R-:W-:Y:S02]  /*13990*/  IMAD R3, R56.reuse, c[0x0][0x3dc], R3 ;  /* 0x0000f70038037a24 */ /* 0x040fe400078e0203 */
[----:B------:R-:W-:Y:S01]  /*139a0*/  IMAD.WIDE.U32 R56, R56, c[0x0][0x3d8], R14 ;  /* 0x0000f60038387a25 */ /* 0x000fe200078e000e */
[----:B--2---:R1:W-:Y:S03]  /*139b0*/  @!P0 ST.E [R50.64], R12 ;  /* 0x0000000c32008985 */ /* 0x0043e6000c101904 */
[----:B------:R-:W-:Y:S01]  /*139c0*/  IMAD.IADD R3, R57, 0x1, R3 ;  /* 0x0000000139037824 */ /* 0x000fe200078e0203 */
[C---:B------:R-:W-:Y:S01]  /*139d0*/  LEA R57, P0, R56.reuse, c[0x0][0x380], 0x1 ;  /* 0x0000e00038397a11 */ /* 0x040fe200078008ff */
[----:B------:R1:W2:Y:S03]  /*139e0*/  LDS.128 R44, [R58+0x1080] ;  /* 0x001080003a2c7984 */ /* 0x0002a60000000c00 */
[----:B------:R-:W-:Y:S01]  /*139f0*/  LEA.HI.X R56, R56, c[0x0][0x384], R3, 0x1, P0 ;  /* 0x0000e10038387a11 */ /* 0x000fe200000f0c03 */
[----:B------:R1:W3:Y:S01]  /*13a00*/  LDS.128 R40, [R58+0x2080] ;  /* 0x002080003a287984 */ /* 0x0002e20000000c00 */
[----:B------:R-:W-:-:S03]  /*13a10*/  ISETP.GE.AND P0, PT, R55, R2, PT ;  /* 0x000000023700720c */ /* 0x000fc60003f06270 */
[----:B------:R1:W4:Y:S04]  /*13a20*/  LDS.128 R36, [R58+0x3080] ;  /* 0x003080003a247984 */ /* 0x0003280000000c00 */
[----:B------:R1:W1:Y:S04]  /*13a30*/  LDS.128 R32, [R58+0x5080] ;  /* 0x005080003a207984 */ /* 0x0002680000000c00 */
[----:B------:R1:W1:Y:S04]  /*13a40*/  LDS.128 R28, [R58+0x6080] ;  /* 0x006080003a1c7984 */ /* 0x0002680000000c00 */
[----:B------:R1:W1:Y:S04]  /*13a50*/  LDS.128 R24, [R58+0x7080] ;  /* 0x007080003a187984 */ /* 0x0002680000000c00 */
[----:B------:R1:W1:Y:S04]  /*13a60*/  LDS.128 R20, [R58+0x9080] ;  /* 0x009080003a147984 */ /* 0x0002680000000c00 */
[----:B------:R1:W1:Y:S04]  /*13a70*/  LDS.128 R16, [R58+0xa080] ;  /* 0x00a080003a107984 */ /* 0x0002680000000c00 */
[----:B------:R1:W1:Y:S04]  /*13a80*/  LDS.128 R4, [R58+0xb080] ;  /* 0x00b080003a047984 */ /* 0x0002680000000c00 */
[----:B------:R1:W1:Y:S04]  /*13a90*/  SHFL.IDX PT, R60, R57, RZ, 0x181f ;  /* 0x00181fff393c7589 */ /* 0x00026800000e0000 */
[----:B------:R1:W1:Y:S01]  /*13aa0*/  SHFL.IDX PT, R61, R56, RZ, 0x181f ;  /* 0x00181fff383d7589 */ /* 0x00026200000e0000 */
[----:B------:R-:W-:Y:S05]  /*13ab0*/  @P0 BRA `(.L_x_133) ;  /* 0x0000014000000947 */ /* 0x000fea0003800000 */
[----:B-12---:R-:W1:Y:S01]  /*13ac0*/  LDS.128 R48, [R58+0x80] ;  /* 0x000080003a307984 */ /* 0x006e620000000c00 */
[----:B------:R-:W-:-:S02]  /*13ad0*/  IADD3 R54, R0, 0x40, RZ ;  /* 0x0000004000367810 */ /* 0x000fc40007ffe0ff */
[----:B------:R-:W-:Y:S01]  /*13ae0*/  IADD3 R52, R0, 0x80, RZ ;  /* 0x0000008000347810 */ /* 0x000fe20007ffe0ff */
[----:B------:R-:W2:Y:S01]  /*13af0*/  LDS.128 R12, [R58+0x4080] ;  /* 0x004080003a0c7984 */ /* 0x000ea20000000c00 */
[----:B------:R-:W-:Y:S02]  /*13b00*/  ISETP.GE.AND P1, PT, R54, c[0x0][0x3c8], PT ;  /* 0x0000f20036007a0c */ /* 0x000fe40003f26270 */
[----:B------:R-:W-:Y:S01]  /*13b10*/  ISETP.GE.AND P0, PT, R52, c[0x0][0x3c8], PT ;  /* 0x0000f20034007a0c */ /* 0x000fe20003f06270 */
[----:B------:R5:W4:Y:S01]  /*13b20*/  LDS.128 R8, [R58+0x8080] ;  /* 0x008080003a087984 */ /* 0x000b220000000c00 */
[----:B------:R-:W-:-:S09]  /*13b30*/  ISETP.GE.AND P2, PT, R0, c[0x0][0x3c8], PT ;  /* 0x0000f20000007a0c */ /* 0x000fd20003f46270 */
[----:B------:R-:W-:Y:S02]  /*13b40*/  @!P1 SHF.R.S32.HI R53, RZ, 0x1f, R54 ;  /* 0x0000001fff359819 */ /* 0x000fe40000011436 */
[----:B------:R-:W-:Y:S02]  /*13b50*/  @!P0 SHF.R.S32.HI R3, RZ, 0x1f, R52 ;  /* 0x0000001fff038819 */ /* 0x000fe40000011434 */
[----:B------:R-:W-:Y:S02]  /*13b60*/  @!P1 LEA.HI R53, R53, R54, RZ, 0x3 ;  /* 0x0000003635359211 */ /* 0x000fe400078f18ff */
[----:B------:R-:W-:Y:S02]  /*13b70*/  @!P0 LEA.HI R3, R3, R52, RZ, 0x3 ;  /* 0x0000003403038211 */ /* 0x000fe400078f18ff */
[----:B------:R-:W-:Y:S02]  /*13b80*/  @!P1 LOP3.LUT R53, R53, 0xfffffff8, RZ, 0xc0, !PT ;  /* 0xfffffff835359812 */ /* 0x000fe400078ec0ff */
[----:B------:R-:W-:Y:S01]  /*13b90*/  @!P0 LOP3.LUT R3, R3, 0xfffffff8, RZ, 0xc0, !PT ;  /* 0xfffffff803038812 */ /* 0x000fe200078ec0ff */
[----:B-----5:R-:W-:-:S04]  /*13ba0*/  @!P2 IMAD.WIDE R58, R0, 0x2, R60 ;  /* 0x00000002003aa825 */ /* 0x020fc800078e023c */
[----:B------:R-:W-:-:S04]  /*13bb0*/  @!P1 IMAD.WIDE R52, R53, 0x2, R60 ;  /* 0x0000000235349825 */ /* 0x000fc800078e023c */
[----:B------:R-:W-:Y:S01]  /*13bc0*/  @!P0 IMAD.WIDE R60, R3, 0x2, R60 ;  /* 0x00000002033c8825 */ /* 0x000fe200078e023c */
[----:B-1----:R1:W-:Y:S04]  /*13bd0*/  @!P2 ST.E.128 [R58.64], R48 ;  /* 0x000000303a00a985 */ /* 0x0023e8000c101d04 */
[----:B--2---:R1:W-:Y:S04]  /*13be0*/  @!P1 ST.E.128 [R52.64], R12 ;  /* 0x0000000c34009985 */ /* 0x0043e8000c101d04 */
[----:B----4-:R1:W-:Y:S02]  /*13bf0*/  @!P0 ST.E.128 [R60.64], R8 ;  /* 0x000000083c008985 */ /* 0x0103e4000c101d04 */
.L_x_133:
[----:B--2---:R-:W-:Y:S05]  /*13c00*/  BSYNC B0 ;  /* 0x0000000000007941 */ /* 0x004fea0003800000 */
.L_x_132:
[----:B------:R-:W-:Y:S01]  /*13c10*/  IADD3 R3, R55, 0x20, RZ ;  /* 0x0000002037037810 */ /* 0x000fe20007ffe0ff */
[----:B-1----:R1:W2:Y:S01]  /*13c20*/  SHFL.IDX PT, R13, R56, 0x1, 0x181f ;  /* 0x00381f00380d7f89 */ /* 0x0022a200000e0000 */
[----:B------:R-:W-:Y:S02]  /*13c30*/  BSSY B0, `(.L_x_134) ;  /* 0x0000015000007945 */ /* 0x000fe40003800000 */
[----:B------:R-:W-:Y:S01]  /*13c40*/  ISETP.GE.AND P0, PT, R3, R2, PT ;  /* 0x000000020300720c */ /* 0x000fe20003f06270 */
[----:B------:R1:W4:-:S12]  /*13c50*/  SHFL.IDX PT, R12, R57, 0x1, 0x181f ;  /* 0x00381f00390c7f89 */ /* 0x00031800000e0000 */
[----:B------:R-:W-:Y:S05]  /*13c60*/  @P0 BRA `(.L_x_135) ;  /* 0x0000011000000947 */ /* 0x000fea0003800000 */
[C---:B------:R-:W-:Y:S02]  /*13c70*/  IADD3 R10, R0.reuse, 0x40, RZ ;  /* 0x00000040000a7810 */ /* 0x040fe40007ffe0ff */
[----:B------:R-:W-:Y:S02]  /*13c80*/  IADD3 R8, R0, 0x80, RZ ;  /* 0x0000008000087810 */ /* 0x000fe40007ffe0ff */
[----:B------:R-:W-:Y:S02]  /*13c90*/  ISETP.GE.AND P1, PT, R10, c[0x0][0x3c8], PT ;  /* 0x0000f2000a007a0c */ /* 0x000fe40003f26270 */
        /* <DEDUP_REMOVED lines=14> */
.L_x_135:
[----:B------:R-:W-:Y:S05]  /*13d80*/  BSYNC B0 ;  /* 0x0000000000007941 */ /* 0x000fea0003800000 */
.L_x_134:
[----:B------:R-:W-:Y:S01]  /*13d90*/  IADD3 R3, R55, 0x40, RZ ;  /* 0x0000004037037810 */ /* 0x000fe20007ffe0ff */
[----:B--2---:R2:W1:Y:S01]  /*13da0*/  SHFL.IDX PT, R13, R56, 0x2, 0x181f ;  /* 0x00581f00380d7f89 */ /* 0x00446200000e0000 */
[----:B------:R-:W-:Y:S02]  /*13db0*/  BSSY B0, `(.L_x_136) ;  /* 0x0000015000007945 */ /* 0x000fe40003800000 */
[----:B------:R-:W-:Y:S01]  /*13dc0*/  ISETP.GE.AND P0, PT, R3, R2, PT ;  /* 0x000000020300720c */ /* 0x000fe20003f06270 */
[----:B----4-:R2:W4:-:S12]  /*13dd0*/  SHFL.IDX PT, R12, R57, 0x2, 0x181f ;  /* 0x00581f00390c7f89 */ /* 0x01051800000e0000 */
        /* <DEDUP_REMOVED lines=13> */
[----:B---3--:R1:W-:Y:S02]  /*13eb0*/  @!P2 ST.E.128 [R10.64], R40 ;  /* 0x000000280a00a985 */ /* 0x0083e4000c101d04 */
[----:B------:R-:W-:-:S04]  /*13ec0*/  @!P1 IMAD.WIDE R8, R9, 0x2, R12 ;  /* 0x0000000209089825 */ /* 0x000fc800078e020c */
[----:B------:R-:W-:Y:S01]  /*13ed0*/  @!P0 IMAD.WIDE R12, R3, 0x2, R12 ;  /* 0x00000002030c8825 */ /* 0x000fe200078e020c */
[----:B------:R1:W-:Y:S04]  /*13ee0*/  @!P1 ST.E.128 [R8.64], R28 ;  /* 0x0000001c08009985 */ /* 0x0003e8000c101d04 */
[----:B------:R1:W-:Y:S02]  /*13ef0*/  @!P0 ST.E.128 [R12.64], R16 ;  /* 0x000000100c008985 */ /* 0x0003e4000c101d04 */
.L_x_137:
[----:B------:R-:W-:Y:S05]  /*13f00*/  BSYNC B0 ;  /* 0x0000000000007941 */ /* 0x000fea0003800000 */
.L_x_136:
[----:B------:R-:W-:Y:S01]  /*13f10*/  IADD3 R55, R55, 0x60, RZ ;  /* 0x0000006037377810 */ /* 0x000fe20007ffe0ff */
[----:B-1----:R1:W2:Y:S03]  /*13f20*/  SHFL.IDX PT, R9, R56, 0x3, 0x181f ;  /* 0x00781f0038097f89 */ /* 0x0022a600000e0000 */
[----:B------:R-:W-:Y:S01]  /*13f30*/  ISETP.GE.AND P0, PT, R55, R2, PT ;  /* 0x000000023700720c */ /* 0x000fe20003f06270 */
[----:B------:R1:W4:-:S12]  /*13f40*/  SHFL.IDX PT, R8, R57, 0x3, 0x181f ;  /* 0x00781f0039087f89 */ /* 0x00031800000e0000 */
[----:B------:R-:W-:Y:S05]  /*13f50*/  @P0 EXIT ;  /* 0x000000000000094d */ /* 0x000fea0003800000 */
[C---:B------:R-:W-:Y:S02]  /*13f60*/  IADD3 R3, R0.reuse, 0x40, RZ ;  /* 0x0000004000037810 */ /* 0x040fe40007ffe0ff */
[C---:B------:R-:W-:Y:S02]  /*13f70*/  ISETP.GE.AND P1, PT, R0.reuse, c[0x0][0x3c8], PT ;  /* 0x0000f20000007a0c */ /* 0x040fe40003f26270 */
[----:B------:R-:W-:Y:S02]  /*13f80*/  ISETP.GE.AND P0, PT, R3, c[0x0][0x3c8], PT ;  /* 0x0000f20003007a0c */ /* 0x000fe40003f06270 */
[----:B------:R-:W-:-:S09]  /*13f90*/  IADD3 R13, R0, 0x80, RZ ;  /* 0x00000080000d7810 */ /* 0x000fd20007ffe0ff */
[----:B--2-4-:R-:W-:Y:S02]  /*13fa0*/  @!P1 IMAD.WIDE R10, R0, 0x2, R8 ;  /* 0x00000002000a9825 */ /* 0x014fe400078e0208 */
[----:B------:R-:W-:-:S03]  /*13fb0*/  @!P0 SHF.R.S32.HI R2, RZ, 0x1f, R3 ;  /* 0x0000001fff028819 */ /* 0x000fc60000011403 */
[----:B------:R2:W-:Y:S01]  /*13fc0*/  @!P1 ST.E.128 [R10.64], R36 ;  /* 0x000000240a009985 */ /* 0x0005e2000c101d04 */
[----:B------:R-:W-:-:S04]  /*13fd0*/  @!P0 LEA.HI R2, R2, R3, RZ, 0x3 ;  /* 0x0000000302028211 */ /* 0x000fc800078f18ff */
[----:B------:R-:W-:-:S05]  /*13fe0*/  @!P0 LOP3.LUT R2, R2, 0xfffffff8, RZ, 0xc0, !PT ;  /* 0xfffffff802028812 */ /* 0x000fca00078ec0ff */
[----:B------:R-:W-:-:S05]  /*13ff0*/  @!P0 IMAD.WIDE R2, R2, 0x2, R8 ;  /* 0x0000000202028825 */ /* 0x000fca00078e0208 */
[----:B------:R2:W-:Y:S01]  /*14000*/  @!P0 ST.E.128 [R2.64], R24 ;  /* 0x0000001802008985 */ /* 0x0005e2000c101d04 */
[----:B------:R-:W-:-:S13]  /*14010*/  ISETP.GE.AND P0, PT, R13, c[0x0][0x3c8], PT ;  /* 0x0000f2000d007a0c */ /* 0x000fda0003f06270 */
[----:B------:R-:W-:Y:S05]  /*14020*/  @P0 EXIT ;  /* 0x000000000000094d */ /* 0x000fea0003800000 */
[----:B------:R-:W-:-:S04]  /*14030*/  SHF.R.S32.HI R0, RZ, 0x1f, R13 ;  /* 0x0000001fff007819 */ /* 0x000fc8000001140d */
[----:B------:R-:W-:-:S04]  /*14040*/  LEA.HI R0, R0, R13, RZ, 0x3 ;  /* 0x0000000d00007211 */ /* 0x000fc800078f18ff */
[----:B--2---:R-:W-:-:S05]  /*14050*/  LOP3.LUT R3, R0, 0xfffffff8, RZ, 0xc0, !PT ;  /* 0xfffffff800037812 */ /* 0x004fca00078ec0ff */
[----:B------:R-:W-:-:S05]  /*14060*/  IMAD.WIDE R8, R3, 0x2, R8 ;  /* 0x0000000203087825 */ /* 0x000fca00078e0208 */
[----:B------:R-:W-:Y:S01]  /*14070*/  ST.E.128 [R8.64], R4 ;  /* 0x0000000408007985 */ /* 0x000fe2000c101d04 */
[----:B------:R-:W-:Y:S05]  /*14080*/  EXIT ;  /* 0x000000000000794d */ /* 0x000fea0003800000 */
.L_x_130:
[----:B------:R-:W-:Y:S01]  /*14090*/  ISETP.NE.U32.AND P1, PT, RZ, c[0x0][0x508], PT ;  /* 0x00014200ff007a0c */ /* 0x000fe20003f25070 */
[----:B------:R-:W-:Y:S01]  /*140a0*/  IMAD.MOV.U32 R9, RZ, RZ, 0x4 ;  /* 0x00000004ff097424 */ /* 0x000fe200078e00ff */
[----:B------:R-:W-:Y:S02]  /*140b0*/  ISETP.NE.U32.AND P0, PT, RZ, c[0x0][0x500], PT ;  /* 0x00014000ff007a0c */ /* 0x000fe40003f05070 */
[----:B------:R-:W-:Y:S01]  /*140c0*/  ISETP.NE.AND.EX P1, PT, RZ, c[0x0][0x50c], PT, P1 ;  /* 0x00014300ff007a0c */ /* 0x000fe20003f25310 */
[----:B------:R-:W-:Y:S01]  /*140d0*/  IMAD.WIDE R6, R208, R9, c[0x0][0x500] ;  /* 0x00014000d0067625 */ /* 0x000fe200078e0209 */
[----:B------:R-:W-:-:S03]  /*140e0*/  ISETP.NE.AND.EX P0, PT, RZ, c[0x0][0x504], PT, P0 ;  /* 0x00014100ff007a0c */ /* 0x000fc60003f05300 */
[----:B------:R-:W-:-:S08]  /*140f0*/  IMAD.MOV.U32 R3, RZ, RZ, c[0x0][0x388] ;  /* 0x0000e200ff037624 */ /* 0x000fd000078e00ff */
        /* <DEDUP_REMOVED lines=8> */
[----:B-----5:R-:W2:Y:S04]  /*14180*/  LDG.E R3, [R6.64] ;  /* 0x0000000406037981 */ /* 0x020ea8000c1e1900 */
[----:B------:R-:W2:Y:S02]  /*14190*/  LDG.E R2, [R6.64+0x4] ;  /* 0x0000040406027981 */ /* 0x000ea4000c1e1900 */
[----:B--2---:R-:W-:-:S02]  /*141a0*/  IADD3 R3, -R3, R2, RZ ;  /* 0x0000000203037210 */ /* 0x004fc40007ffe1ff */
.L_x_138:
        /* <DEDUP_REMOVED lines=12> */
[----:B------:R-:W-:Y:S01]  /*14270*/  MOV R4, c[0x0][0x4e8] ;  /* 0x00013a0000047a02 */ /* 0x000fe20000000f00 */
[----:B------:R-:W-:Y:S01]  /*14280*/  IMAD.MOV.U32 R12, RZ, RZ, R10 ;  /* 0x000000ffff0c7224 */ /* 0x000fe200078e000a */
[----:B------:R-:W-:Y:S02]  /*14290*/  MOV R13, R11 ;  /* 0x0000000b000d7202 */ /* 0x000fe40000000f00 */
[----:B------:R-:W-:Y:S01]  /*142a0*/  ISETP.NE.AND P0, PT, R4, 0x1, PT ;  /* 0x000000010400780c */ /* 0x000fe20003f05270 */
[----:B------:R-:W-:Y:S01]  /*142b0*/  IMAD R4, R0, c[0x0][0x490], RZ ;  /* 0x0001240000047a24 */ /* 0x000fe200078e02ff */
[----:B------:R-:W-:Y:S01]  /*142c0*/  MOV R7, R8 ;  /* 0x0000000800077202 */ /* 0x000fe20000000f00 */
[----:B------:R-:W-:-:S04]  /*142d0*/  IMAD.WIDE.U32 R12, R207, c[0x0][0x490], R12 ;  /* 0x00012400cf0c7a25 */ /* 0x000fc800078e000c */
[----:B------:R-:W-:Y:S02]  /*142e0*/  IMAD R4, R207, c[0x0][0x494], R4 ;  /* 0x00012500cf047a24 */ /* 0x000fe400078e0204 */
[----:B------:R-:W-:Y:S02]  /*142f0*/  IMAD.MOV.U32 R14, RZ, RZ, R12 ;  /* 0x000000ffff0e7224 */ /* 0x000fe400078e000c */
[----:B------:R-:W-:Y:S02]  /*14300*/  IMAD.IADD R15, R4, 0x1, R13 ;  /* 0x00000001040f7824 */ /* 0x000fe400078e020d */
[----:B------:R-:W-:-:S04]  /*14310*/  @P0 IMAD.HI.U32 R6, R8, c[0x0][0x4ec], RZ ;  /* 0x00013b0008060a27 */ /* 0x000fc800078e00ff */
[----:B------:R-:W-:Y:S01]  /*14320*/  IMAD R13, R5, c[0x0][0x498], RZ ;  /* 0x00012600050d7a24 */ /* 0x000fe200078e02ff */
[----:B------:R-:W-:Y:S01]  /*14330*/  @P0 SHF.R.U32.HI R7, RZ, c[0x0][0x4f0], R6 ;  /* 0x00013c00ff070a19 */ /* 0x000fe20000011606 */
[----:B------:R-:W-:-:S03]  /*14340*/  IMAD.WIDE.U32 R14, R208, c[0x0][0x498], R14 ;  /* 0x00012600d00e7a25 */ /* 0x000fc600078e000e */
[C---:B------:R-:W-:Y:S01]  /*14350*/  IADD3 R9, -R7.reuse, RZ, RZ ;  /* 0x000000ff07097210 */ /* 0x040fe20007ffe1ff */
[----:B------:R-:W-:Y:S01]  /*14360*/  IMAD R13, R208, c[0x0][0x49c], R13 ;  /* 0x00012700d00d7a24 */ /* 0x000fe200078e020d */
[----:B------:R-:W-:Y:S02]  /*14370*/  SHF.R.S32.HI R4, RZ, 0x1f, R7 ;  /* 0x0000001fff047819 */ /* 0x000fe40000011407 */
[----:B------:R-:W-:Y:S01]  /*14380*/  IADD3 R12, P0, R7, R14, RZ ;  /* 0x0000000e070c7210 */ /* 0x000fe20007f1e0ff */
[----:B------:R-:W-:-:S03]  /*14390*/  IMAD R9, R9, c[0x0][0x4e8], R8 ;  /* 0x00013a0009097a24 */ /* 0x000fc600078e0208 */
[----:B------:R-:W-:Y:S02]  /*143a0*/  IADD3.X R13, R4, R15, R13, P0, !PT ;  /* 0x0000000f040d7210 */ /* 0x000fe400007fe40d */
[----:B------:R-:W-:Y:S02]  /*143b0*/  SHF.R.S32.HI R6, RZ, 0x1f, R9 ;  /* 0x0000001fff067819 */ /* 0x000fe40000011409 */
[----:B------:R-:W-:Y:S01]  /*143c0*/  MOV R4, 0xff800000 ;  /* 0xff80000000047802 */ /* 0x000fe20000000f00 */
[----:B------:R-:W-:-:S04]  /*143d0*/  IMAD.WIDE.U32 R12, R9, c[0x0][0x488], R12 ;  /* 0x00012200090c7a25 */ /* 0x000fc800078e000c */
[----:B------:R-:W-:-:S04]  /*143e0*/  IMAD R6, R6, c[0x0][0x488], RZ ;  /* 0x0001220006067a24 */ /* 0x000fc800078e02ff */
[----:B------:R-:W-:Y:S01]  /*143f0*/  IMAD R7, R9, c[0x0][0x48c], R6 ;  /* 0x0001230009077a24 */ /* 0x000fe200078e0206 */
[----:B------:R-:W-:-:S04]  /*14400*/  LEA R6, P0, R12, c[0x0][0x450], 0x2 ;  /* 0x000114000c067a11 */ /* 0x000fc800078010ff */
[----:B------:R-:W-:-:S04]  /*14410*/  IADD3 R7, R13, R7, RZ ;  /* 0x000000070d077210 */ /* 0x000fc80007ffe0ff */
[----:B------:R-:W-:-:S05]  /*14420*/  LEA.HI.X R7, R12, c[0x0][0x454], R7, 0x2, P0 ;  /* 0x000115000c077a11 */ /* 0x000fca00000f1407 */
[----:B------:R1:W-:Y:S02]  /*14430*/  STG.E [R6.64], R4 ;  /* 0x0000000406007986 */ /* 0x0003e4000c101904 */
.L_x_140:
[----:B------:R-:W-:Y:S05]  /*14440*/  BSYNC B0 ;  /* 0x0000000000007941 */ /* 0x000fea0003800000 */
.L_x_139:
[----:B-1----:R-:W1:Y:S01]  /*14450*/  S2R R6, SR_CTAID.X ;  /* 0x0000000000067919 */ /* 0x002e620000002500 */
[----:B------:R-:W-:Y:S01]  /*14460*/  SHF.R.S32.HI R9, RZ, 0x1f, R2 ;  /* 0x0000001fff097819 */ /* 0x000fe20000011402 */
[----:B------:R-:W-:Y:S01]  /*14470*/  IMAD R7, R11, c[0x0][0x3a0], RZ ;  /* 0x0000e8000b077a24 */ /* 0x000fe200078e02ff */
[----:B------:R-:W-:Y:S01]  /*14480*/  MOV R8, c[0x0][0x4e8] ;  /* 0x00013a0000087a02 */ /* 0x000fe20000000f00 */
[----:B------:R-:W-:Y:S01]  /*14490*/  IMAD R0, R0, c[0x0][0x3e8], RZ ;  /* 0x0000fa0000007a24 */ /* 0x000fe200078e02ff */
[----:B------:R-:W-:Y:S01]  /*144a0*/  LEA.HI R4, R9, R2, RZ, 0x3 ;  /* 0x0000000209047211 */ /* 0x000fe200078f18ff */
[----:B------:R-:W-:Y:S01]  /*144b0*/  IMAD R7, R10, c[0x0][0x3a4], R7 ;  /* 0x0000e9000a077a24 */ /* 0x000fe200078e0207 */
[----:B------:R-:W-:Y:S01]  /*144c0*/  ISETP.NE.AND P0, PT, R8, 0x1, PT ;  /* 0x000000010800780c */ /* 0x000fe20003f05270 */
[----:B------:R-:W-:Y:S01]  /*144d0*/  IMAD.WIDE.U32 R10, R10, c[0x0][0x3a0], RZ ;  /* 0x0000e8000a0a7a25 */ /* 0x000fe200078e00ff */
[----:B------:R-:W-:Y:S01]  /*144e0*/  LOP3.LUT R9, R4, 0xfffffff8, RZ, 0xc0, !PT ;  /* 0xfffffff804097812 */ /* 0x000fe200078ec0ff */
[----:B------:R-:W-:Y:S01]  /*144f0*/  BSSY B0, `(.L_x_141) ;  /* 0x0000036000007945 */ /* 0x000fe20003800000 */
[----:B------:R-:W-:Y:S01]  /*14500*/  SHF.R.S32.HI R4, RZ, 0x3, R4 ;  /* 0x00000003ff047819 */ /* 0x000fe20000011404 */
[----:B------:R-:W-:Y:S01]  /*14510*/  IMAD R0, R207, c[0x0][0x3ec], R0 ;  /* 0x0000fb00cf007a24 */ /* 0x000fe200078e0200 */
[----:B------:R-:W-:Y:S01]  /*14520*/  IADD3 R11, R11, R7, RZ ;  /* 0x000000070b0b7210 */ /* 0x000fe20007ffe0ff */
[----:B------:R-:W-:-:S02]  /*14530*/  IMAD.IADD R9, R2, 0x1, -R9 ;  /* 0x0000000102097824 */ /* 0x000fc400078e0a09 */
[----:B------:R-:W-:Y:S02]  /*14540*/  IMAD R5, R5, c[0x0][0x3f0], RZ ;  /* 0x0000fc0005057a24 */ /* 0x000fe400078e02ff */
[----:B------:R-:W-:Y:S01]  /*14550*/  IMAD.WIDE.U32 R10, R207, c[0x0][0x3e8], R10 ;  /* 0x0000fa00cf0a7a25 */ /* 0x000fe200078e000a */
[CC--:B------:R-:W-:Y:S02]  /*14560*/  LEA R7, R9.reuse, R4.reuse, 0x5 ;  /* 0x0000000409077211 */ /* 0x0c0fe400078e28ff */
[----:B------:R-:W-:Y:S01]  /*14570*/  SHF.L.U32 R9, R9, 0x3, RZ ;  /* 0x0000000309097819 */ /* 0x000fe200000006ff */
[----:B------:R-:W-:Y:S01]  /*14580*/  IMAD R5, R208, c[0x0][0x3f4], R5 ;  /* 0x0000fd00d0057a24 */ /* 0x000fe200078e0205 */
[----:B------:R-:W-:Y:S01]  /*14590*/  IADD3 R11, R0, R11, RZ ;  /* 0x0000000b000b7210 */ /* 0x000fe20007ffe0ff */
[C---:B-1----:R-:W-:Y:S01]  /*145a0*/  IMAD R7, R6.reuse, 0x80, R7 ;  /* 0x0000008006077824 */ /* 0x042fe200078e0207 */
[----:B------:R-:W-:Y:S01]  /*145b0*/  LEA R4, R6, R4, 0x7 ;  /* 0x0000000406047211 */ /* 0x000fe200078e38ff */
[----:B-----5:R-:W-:Y:S01]  /*145c0*/  IMAD R3, R3, c[0x0][0x4e8], RZ ;  /* 0x00013a0003037a24 */ /* 0x020fe200078e02ff */
[----:B------:R-:W-:Y:S01]  /*145d0*/  IADD3 R6, R9, 0x40, RZ ;  /* 0x0000004009067810 */ /* 0x000fe20007ffe0ff */
[----:B------:R-:W-:Y:S01]  /*145e0*/  @P0 IMAD.HI.U32 R0, R7, c[0x0][0x4ec], RZ ;  /* 0x00013b0007000a27 */ /* 0x000fe200078e00ff */
[----:B------:R-:W-:-:S03]  /*145f0*/  MOV R2, R7 ;  /* 0x0000000700027202 */ /* 0x000fc60000000f00 */
[----:B------:R-:W-:Y:S01]  /*14600*/  IMAD.WIDE.U32 R10, R208, c[0x0][0x3f0], R10 ;  /* 0x0000fc00d00a7a25 */ /* 0x000fe200078e000a */
[----:B------:R-:W-:-:S04]  /*14610*/  @P0 SHF.R.U32.HI R2, RZ, c[0x0][0x4f0], R0 ;  /* 0x00013c00ff020a19 */ /* 0x000fc80000011600 */
[--C-:B------:R-:W-:Y:S01]  /*14620*/  SHF.R.S32.HI R8, RZ, 0x1f, R2.reuse ;  /* 0x0000001fff087819 */ /* 0x100fe20000011402 */
[----:B------:R-:W-:Y:S01]  /*14630*/  IMAD.MOV R0, RZ, RZ, -R2 ;  /* 0x000000ffff007224 */ /* 0x000fe200078e0a02 */
[----:B------:R-:W-:-:S03]  /*14640*/  IADD3 R11, R11, R5, RZ ;  /* 0x000000050b0b7210 */ /* 0x000fc60007ffe0ff */
[----:B------:R-:W-:Y:S02]  /*14650*/  IMAD R5, R8, c[0x0][0x3e0], RZ ;  /* 0x0000f80008057a24 */ /* 0x000fe400078e02ff */
[----:B------:R-:W-:Y:S02]  /*14660*/  IMAD R0, R0, c[0x0][0x4e8], R7 ;  /* 0x00013a0000007a24 */ /* 0x000fe400078e0207 */
[----:B------:R-:W-:-:S04]  /*14670*/  IMAD.WIDE.U32 R10, R2, c[0x0][0x3e0], R10 ;  /* 0x0000f800020a7a25 */ /* 0x000fc800078e000a */
[----:B------:R-:W-:Y:S01]  /*14680*/  IMAD R5, R2, c[0x0][0x3e4], R5 ;  /* 0x0000f90002057a24 */ /* 0x000fe200078e0205 */
[----:B------:R-:W-:-:S04]  /*14690*/  SHF.R.S32.HI R2, RZ, 0x1f, R0 ;  /* 0x0000001fff027819 */ /* 0x000fc80000011400 */
        /* <DEDUP_REMOVED lines=9> */
[----:B------:R-:W-:-:S03]  /*14730*/  IADD3 R5, R9, 0x80, RZ ;  /* 0x0000008009057810 */ /* 0x000fc60007ffe0ff */
[----:B------:R1:W3:Y:S08]  /*14740*/  SHFL.IDX PT, R11, R0, RZ, 0x181f ;  /* 0x00181fff000b7589 */ /* 0x0002f000000e0000 */
[----:B------:R-:W-:Y:S05]  /*14750*/  @P0 BRA `(.L_x_142) ;  /* 0x000000f000000947 */ /* 0x000fea0003800000 */
[----:B------:R-:W-:Y:S02]  /*14760*/  ISETP.GE.AND P1, PT, R6, c[0x0][0x3c8], PT ;  /* 0x0000f20006007a0c */ /* 0x000fe40003f26270 */
[----:B------:R-:W-:-:S02]  /*14770*/  ISETP.GE.AND P0, PT, R5, c[0x0][0x3c8], PT ;  /* 0x0000f20005007a0c */ /* 0x000fc40003f06270 */
        /* <DEDUP_REMOVED lines=13> */
.L_x_142:
[----:B------:R-:W-:Y:S05]  /*14850*/  BSYNC B0 ;  /* 0x0000000000007941 */ /* 0x000fea0003800000 */
.L_x_141:
[----:B------:R-:W-:Y:S01]  /*14860*/  IADD3 R8, R4, 0x20, RZ ;  /* 0x0000002004087810 */ /* 0x000fe20007ffe0ff */
[----:B--23--:R2:W3:Y:S01]  /*14870*/  SHFL.IDX PT, R11, R0, 0x1, 0x181f ;  /* 0x00381f00000b7f89 */ /* 0x00c4e200000e0000 */
        /* <DEDUP_REMOVED lines=9> */
[----:B------:R-:W-:Y:S02]  /*14910*/  @!P1 LEA.HI R8, R7, R6, RZ, 0x3 ;  /* 0x0000000607089211 */ /* 0x000fe400078f18ff */
[----:B------:R-:W-:Y:S01]  /*14920*/  @!P0 LEA.HI R7, R12, R5, RZ, 0x3 ;  /* 0x000000050c078211 */ /* 0x000fe200078f18ff */
[----:B---34-:R-:W-:Y:S01]  /*14930*/  @!P2 IMAD.WIDE R12, R9, 0x2, R10 ;  /* 0x00000002090ca825 */ /* 0x018fe200078e020a */
[----:B------:R-:W-:Y:S02]  /*14940*/  @!P1 LOP3.LUT R8, R8, 0xfffffff8, RZ, 0xc0, !PT ;  /* 0xfffffff808089812 */ /* 0x000fe400078ec0ff */
[----:B------:R-:W-:-:S02]  /*14950*/  @!P0 LOP3.LUT R7, R7, 0xfffffff8, RZ, 0xc0, !PT ;  /* 0xfffffff807078812 */ /* 0x000fc400078ec0ff */
[----:B------:R3:W-:Y:S01]  /*14960*/  @!P2 ST.E.128 [R12.64], RZ ;  /* 0x000000ff0c00a985 */ /* 0x0007e2000c101d04 */
[----:B------:R-:W-:-:S04]  /*14970*/  @!P1 IMAD.WIDE R14, R8, 0x2, R10 ;  /* 0x00000002080e9825 */ /* 0x000fc800078e020a */
[----:B------:R-:W-:Y:S01]  /*14980*/  @!P0 IMAD.WIDE R10, R7, 0x2, R10 ;  /* 0x00000002070a8825 */ /* 0x000fe200078e020a */
[----:B------:R3:W-:Y:S04]  /*14990*/  @!P1 ST.E.128 [R14.64], RZ ;  /* 0x000000ff0e009985 */ /* 0x0007e8000c101d04 */
[----:B------:R3:W-:Y:S02]  /*149a0*/  @!P0 ST.E.128 [R10.64], RZ ;  /* 0x000000ff0a008985 */ /* 0x0007e4000c101d04 */
.L_x_144:
[----:B------:R-:W-:Y:S05]  /*149b0*/  BSYNC B0 ;  /* 0x0000000000007941 */ /* 0x000fea0003800000 */
.L_x_143:
[----:B------:R-:W-:Y:S01]  /*149c0*/  IADD3 R8, R4, 0x40, RZ ;  /* 0x0000004004087810 */ /* 0x000fe20007ffe0ff */
[----:B---3--:R3:W1:Y:S01]  /*149d0*/  SHFL.IDX PT, R11, R0, 0x2, 0x181f ;  /* 0x00581f00000b7f89 */ /* 0x00866200000e0000 */
        /* <DEDUP_REMOVED lines=11> */
[----:B-1--4-:R-:W-:Y:S01]  /*14a90*/  @!P2 IMAD.WIDE R12, R9, 0x2, R10 ;  /* 0x00000002090ca825 */ /* 0x012fe200078e020a */
[----:B------:R-:W-:Y:S02]  /*14aa0*/  @!P1 LOP3.LUT R8, R8, 0xfffffff8, RZ, 0xc0, !PT ;  /* 0xfffffff808089812 */ /* 0x000fe400078ec0ff */
[----:B------:R-:W-:-:S02]  /*14ab0*/  @!P0 LOP3.LUT R7, R7, 0xfffffff8, RZ, 0xc0, !PT ;  /* 0xfffffff807078812 */ /* 0x000fc400078ec0ff */
[----:B------:R1:W-:Y:S01]  /*14ac0*/  @!P2 ST.E.128 [R12.64], RZ ;  /* 0x000000ff0c00a985 */ /* 0x0003e2000c101d04 */
[----:B------:R-:W-:-:S04]  /*14ad0*/  @!P1 IMAD.WIDE R14, R8, 0x2, R10 ;  /* 0x00000002080e9825 */ /* 0x000fc800078e020a */
[----:B------:R-:W-:Y:S01]  /*14ae0*/  @!P0 IMAD.WIDE R10, R7, 0x2, R10 ;  /* 0x00000002070a8825 */ /* 0x000fe200078e020a */
[----:B------:R1:W-:Y:S04]  /*14af0*/  @!P1 ST.E.128 [R14.64], RZ ;  /* 0x000000ff0e009985 */ /* 0x0003e8000c101d04 */
[----:B------:R1:W-:Y:S02]  /*14b00*/  @!P0 ST.E.128 [R10.64], RZ ;  /* 0x000000ff0a008985 */ /* 0x0003e4000c101d04 */
.L_x_146:
[----:B------:R-:W-:Y:S05]  /*14b10*/  BSYNC B0 ;  /* 0x0000000000007941 */ /* 0x000fea0003800000 */
.L_x_145:
[----:B------:R-:W-:Y:S01]  /*14b20*/  IADD3 R4, R4, 0x60, RZ ;  /* 0x0000006004047810 */ /* 0x000fe20007ffe0ff */
[----:B-1----:R1:W2:Y:S03]  /*14b30*/  SHFL.IDX PT, R11, R0, 0x3, 0x181f ;  /* 0x00781f00000b7f89 */ /* 0x0022a600000e0000 */
[----:B------:R-:W-:Y:S01]  /*14b40*/  ISETP.GE.AND P0, PT, R4, R3, PT ;  /* 0x000000030400720c */ /* 0x000fe20003f06270 */
[----:B----4-:R1:W4:-:S12]  /*14b50*/  SHFL.IDX PT, R10, R2, 0x3, 0x181f ;  /* 0x00781f00020a7f89 */ /* 0x01031800000e0000 */
[----:B------:R-:W-:Y:S05]  /*14b60*/  @P0 EXIT ;  /* 0x000000000000094d */ /* 0x000fea0003800000 */
[----:B------:R-:W-:Y:S02]  /*14b70*/  ISETP.GE.AND P0, PT, R6, c[0x0][0x3c8], PT ;  /* 0x0000f20006007a0c */ /* 0x000fe40003f06270 */
[----:B------:R-:W-:-:S11]  /*14b80*/  ISETP.GE.AND P1, PT, R9, c[0x0][0x3c8], PT ;  /* 0x0000f20009007a0c */ /* 0x000fd60003f26270 */
[----:B------:R-:W-:-:S04]  /*14b90*/  @!P0 SHF.R.S32.HI R3, RZ, 0x1f, R6 ;  /* 0x0000001fff038819 */ /* 0x000fc80000011406 */
[----:B------:R-:W-:Y:S01]  /*14ba0*/  @!P0 LEA.HI R3, R3, R6, RZ, 0x3 ;  /* 0x0000000603038211 */ /* 0x000fe200078f18ff */
[----:B--2-4-:R-:W-:-:S03]  /*14bb0*/  @!P1 IMAD.WIDE R6, R9, 0x2, R10 ;  /* 0x0000000209069825 */ /* 0x014fc600078e020a */
[----:B------:R-:W-:Y:S02]  /*14bc0*/  @!P0 LOP3.LUT R3, R3, 0xfffffff8, RZ, 0xc0, !PT ;  /* 0xfffffff803038812 */ /* 0x000fe400078ec0ff */
[----:B------:R2:W-:Y:S03]  /*14bd0*/  @!P1 ST.E.128 [R6.64], RZ ;  /* 0x000000ff06009985 */ /* 0x0005e6000c101d04 */
[----:B-1-3--:R-:W-:-:S05]  /*14be0*/  @!P0 IMAD.WIDE R2, R3, 0x2, R10 ;  /* 0x0000000203028825 */ /* 0x00afca00078e020a */
[----:B------:R2:W-:Y:S01]  /*14bf0*/  @!P0 ST.E.128 [R2.64], RZ ;  /* 0x000000ff02008985 */ /* 0x0005e2000c101d04 */
[----:B------:R-:W-:-:S13]  /*14c00*/  ISETP.GE.AND P0, PT, R5, c[0x0][0x3c8], PT ;  /* 0x0000f20005007a0c */ /* 0x000fda0003f06270 */
[----:B------:R-:W-:Y:S05]  /*14c10*/  @P0 EXIT ;  /* 0x000000000000094d */ /* 0x000fea0003800000 */
[----:B------:R-:W-:-:S04]  /*14c20*/  SHF.R.S32.HI R0, RZ, 0x1f, R5 ;  /* 0x0000001fff007819 */ /* 0x000fc80000011405 */
[----:B------:R-:W-:-:S04]  /*14c30*/  LEA.HI R0, R0, R5, RZ, 0x3 ;  /* 0x0000000500007211 */ /* 0x000fc800078f18ff */
[----:B--2---:R-:W-:-:S05]  /*14c40*/  LOP3.LUT R3, R0, 0xfffffff8, RZ, 0xc0, !PT ;  /* 0xfffffff800037812 */ /* 0x004fca00078ec0ff */
[----:B------:R-:W-:-:S05]  /*14c50*/  IMAD.WIDE R10, R3, 0x2, R10 ;  /* 0x00000002030a7825 */ /* 0x000fca00078e020a */
[----:B------:R-:W-:Y:S01]  /*14c60*/  ST.E.128 [R10.64], RZ ;  /* 0x000000ff0a007985 */ /* 0x000fe2000c101d04 */
[----:B------:R-:W-:Y:S05]  /*14c70*/  EXIT ;  /* 0x000000000000794d */ /* 0x000fea0003800000 */
.L_x_147:
        /* <DEDUP_REMOVED lines=16> */
.L_x_1333:


//--------------------- .text._ZN7cutlass13device_kernelIN5flash19enable_sm80_to_sm89INS1_16FlashAttnFwdSm80INS1_25CollectiveMainloopFwdSm80ILi8ELi1ELb0EN4cute5tupleIJNS5_1CILi128EEENS7_ILi64EEENS7_ILi192EEEEEELi192ENS_10bfloat16_tEfNS_4arch4Sm80ELb0ELb1ELb1ELb0ELb0ELb0ELb1ELb0EEENS1_21CollectiveEpilogueFwdINS6_IJS8_SA_S9_EEENS6_IJNS7_ILi1EEESI_SI_EEESC_SE_Li256ELb0ELb1ELb0ELb0EEENS1_19SingleTileSchedulerILb0ELb0ELb1ELi128EEEEEEEEEvNT_6ParamsE --------------------------
	.section	.text._ZN7cutlass13device_kernelIN5flash19enable_sm80_to_sm89INS1_16FlashAttnFwdSm80INS1_25CollectiveMainloopFwdSm80ILi8ELi1ELb0EN4cute5tupleIJNS5_1CILi128EEENS7_ILi64EEENS7_ILi192EEEEEELi192ENS_10bfloat16_tEfNS_4arch4Sm80ELb0ELb1ELb1ELb0ELb0ELb0ELb1ELb0EEENS1_21CollectiveEpilogueFwdINS6_IJS8_SA_S9_EEENS6_IJNS7_ILi1EEESI_SI_EEESC_SE_Li256ELb0ELb1ELb0ELb0EEENS1_19SingleTileSchedulerILb0ELb0ELb1ELi128EEEEEEEEEvNT_6ParamsE,"ax",@progbits
	.sectioninfo	@"SHI_REGISTERS=255"
	.align	128
.text._ZN7cutlass13device_kernelIN5flash19enable_sm80_to_sm89INS1_16FlashAttnFwdSm80INS1_25CollectiveMainloopFwdSm80ILi8ELi1ELb0EN4cute5tupleIJNS5_1CILi128EEENS7_ILi64EEENS7_ILi192EEEEEELi192ENS_10bfloat16_tEfNS_4arch4Sm80ELb0ELb1ELb1ELb0ELb0ELb0ELb1ELb0EEENS1_21CollectiveEpilogueFwdINS6_IJS8_SA_S9_EEENS6_IJNS7_ILi1EEESI_SI_EEESC_SE_Li256ELb0ELb1ELb0ELb0EEENS1_19SingleTileSchedulerILb0ELb0ELb1ELi128EEEEEEEEEvNT_6ParamsE:
        .type           _ZN7cutlass13device_kernelIN5flash19enable_sm80_to_sm89INS1_16FlashAttnFwdSm80INS1_25CollectiveMainloopFwdSm80ILi8ELi1ELb0EN4cute5tupleIJNS5_1CILi128EEENS7_ILi64EEENS7_ILi192EEEEEELi192ENS_10bfloat16_tEfNS_4arch4Sm80ELb0ELb1ELb1ELb0ELb0ELb0ELb1ELb0EEENS1_21CollectiveEpilogueFwdINS6_IJS8_SA_S9_EEENS6_IJNS7_ILi1EEESI_SI_EEESC_SE_Li256ELb0ELb1ELb0ELb0EEENS1_19SingleTileSchedulerILb0ELb0ELb1ELi128EEEEEEEEEvNT_6ParamsE,@function
        .size           _ZN7cutlass13device_kernelIN5flash19enable_sm80_to_sm89INS1_16FlashAttnFwdSm80INS1_25CollectiveMainloopFwdSm80ILi8ELi1ELb0EN4cute5tupleIJNS5_1CILi128EEENS7_ILi64EEENS7_ILi192EEEEEELi192ENS_10bfloat16_tEfNS_4arch4Sm80ELb0ELb1ELb1ELb0ELb0ELb0ELb1ELb0EEENS1_21CollectiveEpilogueFwdINS6_IJS8_SA_S9_EEENS6_IJNS7_ILi1EEESI_SI_EEESC_SE_Li256ELb0ELb1ELb0ELb0EEENS1_19SingleTileSchedulerILb0ELb0ELb1ELi128EEEEEEEEEvNT_6ParamsE,(.L_x_1334 - _ZN7cutlass13device_kernelIN5flash19enable_sm80_to_sm89INS1_16FlashAttnFwdSm80INS1_25CollectiveMainloopFwdSm80ILi8ELi1ELb0EN4cute5tupleIJNS5_1CILi128EEENS7_ILi64EEENS7_ILi192EEEEEELi192ENS_10bfloat16_tEfNS_4arch4Sm80ELb0ELb1ELb1ELb0ELb0ELb0ELb1ELb0EEENS1_21CollectiveEpilogueFwdINS6_IJS8_SA_S9_EEENS6_IJNS7_ILi1EEESI_SI_EEESC_SE_Li256ELb0ELb1ELb0ELb0EEENS1_19SingleTileSchedulerILb0ELb0ELb1ELi128EEEEEEEEEvNT_6ParamsE)
        .other          _ZN7cutlass13device_kernelIN5flash19enable_sm80_to_sm89INS1_16FlashAttnFwdSm80INS1_25CollectiveMainloopFwdSm80ILi8ELi1ELb0EN4cute5tupleIJNS5_1CILi128EEENS7_ILi64EEENS7_ILi192EEEEEELi192ENS_10bfloat16_tEfNS_4arch4Sm80ELb0ELb1ELb1ELb0ELb0ELb0ELb1ELb0EEENS1_21CollectiveEpilogueFwdINS6_IJS8_SA_S9_EEENS6_IJNS7_ILi1EEESI_SI_EEESC_SE_Li256ELb0ELb1ELb0ELb0EEENS1_19SingleTileSchedulerILb0ELb0ELb1ELi128EEEEEEEEEvNT_6ParamsE,@"STO_CUDA_ENTRY STV_DEFAULT"
_ZN7cutlass13device_kernelIN5flash19enable_sm80_to_sm89INS1_16FlashAttnFwdSm80INS1_25CollectiveMainloopFwdSm80ILi8ELi1ELb0EN4cute5tupleIJNS5_1CILi128EEENS7_ILi64EEENS7_ILi192EEEEEELi192ENS_10bfloat16_tEfNS_4arch4Sm80ELb0ELb1ELb1ELb0ELb0ELb0ELb1ELb0EEENS1_21CollectiveEpilogueFwdINS6_IJS8_SA_S9_EEENS6_IJNS7_ILi1EEESI_SI_EEESC_SE_Li256ELb0ELb1ELb0ELb0EEENS1_19SingleTileSchedulerILb0ELb0ELb1ELi128EEEEEEEEEvNT_6ParamsE:
[----:B------:R-:W-:Y:S02]  /*0000*/  MOV R1, c[0x0][0x28] ;  /* 0x00000a0000017a02 */ /* 0x000fe40000000f00 */
[----:B------:R-:W1:Y:S02]  /*0010*/  S2R R0, SR_CTAID.Z ;  /* 0x0000000000007919 */ /* 0x000e640000002700 */
[----:B-1----:R-:W-:-:S13]  /*0020*/  ISETP.GE.AND P0, PT, R0, RZ, PT ;  /* 0x000000ff0000720c */ /* 0x002fda0003f06270 */
[----:B------:R-:W-:Y:S05]  /*0030*/  @!P0 EXIT ;  /* 0x000000000000894d */ /* 0x000fea0003800000 */
[----:B------:R-:W1:Y:S01]  /*0040*/  S2UR UR15, SR_CTAID.X ;  /* 0x00000000000f79c3 */ /* 0x000e620000002500 */
[----:B------:R-:W-:Y:S01]  /*0050*/  ULDC UR9, c[0x0][0x2c4] ;  /* 0x0000b10000097ab9 */ /* 0x000fe20000000800 */
[----:B------:R-:W2:Y:S01]  /*0060*/  S2R R88, SR_TID.X ;  /* 0x0000000000587919 */ /* 0x000ea20000002100 */
[----:B------:R-:W-:Y:S02]  /*0070*/  UISETP.NE.AND UP2, UPT, UR9, 0x1, UPT ;  /* 0x000000010900788c */ /* 0x000fe4000bf45270 */
[----:B------:R-:W-:Y:S02]  /*0080*/  ULDC.64 UR4, c[0x0][0x2c8] ;  /* 0x0000b20000047ab9 */ /* 0x000fe40000000a00 */
[----:B------:R-:W-:Y:S02]  /*0090*/  UMOV UR6, 0x1 ;  /* 0x0000000100067882 */ /* 0x000fe40000000000 */
[----:B------:R-:W-:Y:S02]  /*00a0*/  ULDC UR8, c[0x0][0x168] ;  /* 0x00005a0000087ab9 */ /* 0x000fe40000000800 */
[----:B------:R-:W-:-:S02]  /*00b0*/  UIADD3 UR8, UR6, -UR8, URZ ;  /* 0x8000000806087290 */ /* 0x000fc4000fffe03f */
[----:B-1----:R-:W-:-:S04]  /*00c0*/  USHF.L.U32 UR15, UR15, 0x7, URZ ;  /* 0x000000070f0f7899 */ /* 0x002fc8000800063f */
[----:B------:R-:W-:Y:S02]  /*00d0*/  @UP2 UIADD3 UR10, UR15, 0x7f, URZ ;  /* 0x0000007f0f0a2890 */ /* 0x000fe4000fffe03f */
[----:B------:R-:W-:Y:S02]  /*00e0*/  UIADD3 UR7, UR15, 0x7f, URZ ;  /* 0x0000007f0f077890 */ /* 0x000fe4000fffe03f */
[----:B------:R-:W-:-:S04]  /*00f0*/  UIMAD.WIDE.U32 UR10, UR10, UR4, URZ ;  /* 0x000000040a0a72a5 */ /* 0x000fc8000f8e003f */
[----:B------:R-:W-:-:S03]  /*0100*/  @UP2 USHF.R.U32.HI UR7, URZ, UR5, UR11 ;  /* 0x000000053f072299 */ /* 0x000fc6000801160b */
[----:B------:R-:W-:Y:S02]  /*0110*/  ULDC.64 UR4, c[0x0][0x328] ;  /* 0x0000ca0000047ab9 */ /* 0x000fe40000000a00 */
[----:B------:R-:W-:-:S03]  /*0120*/  UISETP.LE.AND UP1, UPT, UR6, UR5, UPT ;  /* 0x000000050600728c */ /* 0x000fc6000bf23270 */
[----:B------:R-:W-:Y:S02]  /*0130*/  ULDC UR5, c[0x0][0x1d0] ;  /* 0x0000740000057ab9 */ /* 0x000fe40000000800 */
[----:B------:R-:W-:Y:S01]  /*0140*/  UIADD3 UR5, UR7, UR5, UR8 ;  /* 0x0000000507057290 */ /* 0x000fe2000fffe008 */
[----:B------:R-:W-:-:S03]  /*0150*/  PLOP3.LUT P0, PT, PT, PT, UP1, 0x40, 0x0 ;  /* 0x000000000000781c */ /* 0x000fc60003f0e818 */
[----:B------:R-:W-:-:S10]  /*0160*/  UIADD3 UR7, UR5, UR4, URZ ;  /* 0x0000000405077290 */ /* 0x000fd4000fffe03f */
[----:B------:R-:W-:Y:S05]  /*0170*/  @P0 BRA `(.L_x_148) ;  /* 0x0000014000000947 */ /* 0x000fea0003800000 */
[----:B--2---:R-:W-:Y:S01]  /*0180*/  ISETP.LT.AND P0, PT, RZ, UR5, PT ;  /* 0x00000005ff007c0c */ /* 0x004fe2000bf01270 */
[----:B------:R-:W-:-:S12]  /*0190*/  UIADD3 UR8, UR5, -0x1, URZ ;  /* 0xffffffff05087890 */ /* 0x000fd8000fffe03f */
[----:B------:R-:W-:Y:S05]  /*01a0*/  @P0 BRA `(.L_x_149) ;  /* 0x0000008000000947 */ /* 0x000fea0003800000 */
[----:B------:R-:W-:Y:S02]  /*01b0*/  ULDC UR4, c[0x0][0x32c] ;  /* 0x0000cb0000047ab9 */ /* 0x000fe40000000800 */
[----:B------:R-:W-:Y:S02]  /*01c0*/  UISETP.NE.AND UP0, UPT, UR6, UR4, UPT ;  /* 0x000000040600728c */ /* 0x000fe4000bf05270 */
[----:B------:R-:W-:-:S03]  /*01d0*/  UIADD3 UR8, -UR5, URZ, URZ ;  /* 0x0000003f05087290 */ /* 0x000fc6000fffe13f */
[----:B------:R-:W-:Y:S02]  /*01e0*/  ULDC.64 UR4, c[0x0][0x330] ;  /* 0x0000cc0000047ab9 */ /* 0x000fe40000000a00 */
[----:B------:R-:W-:-:S04]  /*01f0*/  UIMAD.WIDE.U32 UR10, UR8, UR4, URZ ;  /* 0x00000004080a72a5 */ /* 0x000fc8000f8e003f */
[----:B------:R-:W-:-:S04]  /*0200*/  @UP0 USHF.R.U32.HI UR8, URZ, UR5, UR11 ;  /* 0x000000053f080299 */ /* 0x000fc8000801160b */
[----:B------:R-:W-:Y:S01]  /*0210*/  ULOP3.LUT UR8, URZ, UR8, URZ, 0x33, !UPT ;  /* 0x000000083f087292 */ /* 0x000fe2000f8e333f */
[----:B------:R-:W-:Y:S05]  /*0220*/  BRA `(.L_x_150) ;  /* 0x0000005000007947 */ /* 0x000fea0003800000 */
.L_x_149:
[----:B------:R-:W-:Y:S02]  /*0230*/  ULDC UR4, c[0x0][0x32c] ;  /* 0x0000cb0000047ab9 */ /* 0x000fe40000000800 */
[----:B------:R-:W-:-:S03]  /*0240*/  UISETP.NE.AND UP0, UPT, UR6, UR4, UPT ;  /* 0x000000040600728c */ /* 0x000fc6000bf05270 */
[----:B------:R-:W-:Y:S02]  /*0250*/  ULDC.64 UR4, c[0x0][0x330] ;  /* 0x0000cc0000047ab9 */ /* 0x000fe40000000a00 */
[----:B------:R-:W-:-:S06]  /*0260*/  UIMAD.WIDE.U32 UR10, UR8, UR4, URZ ;  /* 0x00000004080a72a5 */ /* 0x000fcc000f8e003f */
[----:B------:R-:W-:Y:S02]  /*0270*/  @UP0 USHF.R.U32.HI UR8, URZ, UR5, UR11 ;  /* 0x000000053f080299 */ /* 0x000fe4000801160b */
.L_x_150:
[----:B------:R-:W-:Y:S02]  /*0280*/  ULDC UR4, c[0x0][0x32c] ;  /* 0x0000cb0000047ab9 */ /* 0x000fe40000000800 */
[----:B------:R-:W-:-:S04]  /*0290*/  UIMAD UR4, UR8, UR4, UR4 ;  /* 0x00000004080472a4 */ /* 0x000fc8000f8e0204 */
[----:B------:R-:W-:-:S04]  /*02a0*/  UISETP.LT.AND UP0, UPT, UR7, UR4, UPT ;  /* 0x000000040700728c */ /* 0x000fc8000bf01270 */
[----:B------:R-:W-:-:S03]  /*02b0*/  USEL UR7, UR7, UR4, UP0 ;  /* 0x0000000407077287 */ /* 0x000fc60008000000 */
.L_x_148:
[----:B--2---:R-:W-:Y:S01]  /*02c0*/  ULDC.64 UR4, c[0x0][0x2c8] ;  /* 0x0000b20000047ab9 */ /* 0x004fe20000000a00 */
[----:B------:R-:W-:Y:S01]  /*02d0*/  PLOP3.LUT P0, PT, PT, PT, UP1, 0x40, 0x0 ;  /* 0x000000000000781c */ /* 0x000fe20003f0e818 */
[----:B------:R-:W-:Y:S02]  /*02e0*/  UIMAD.WIDE.U32 UR12, UR15, UR4, URZ ;  /* 0x000000040f0c72a5 */ /* 0x000fe4000f8e003f */
[----:B------:R-:W-:Y:S02]  /*02f0*/  UMOV UR8, 0x3f ;  /* 0x0000003f00087882 */ /* 0x000fe40000000000 */
[----:B------:R-:W-:Y:S02]  /*0300*/  ULDC UR4, c[0x0][0x1d0] ;  /* 0x0000740000047ab9 */ /* 0x000fe40000000800 */
[----:B------:R-:W-:Y:S02]  /*0310*/  UIADD3 UR7, UR7, 0x3f, URZ ;  /* 0x0000003f07077890 */ /* 0x000fe4000fffe03f */
[----:B------:R-:W-:-:S02]  /*0320*/  UIADD3 UR8, UR8, UR4, URZ ;  /* 0x0000000408087290 */ /* 0x000fc4000fffe03f */
[----:B------:R-:W-:Y:S02]  /*0330*/  UMOV UR10, UR15 ;  /* 0x0000000f000a7c82 */ /* 0x000fe40008000000 */
[----:B------:R-:W-:Y:S02]  /*0340*/  @UP2 USHF.R.U32.HI UR10, URZ, UR5, UR13 ;  /* 0x000000053f0a2299 */ /* 0x000fe4000801160d */
[----:B------:R-:W-:Y:S02]  /*0350*/  USHF.R.S32.HI UR12, URZ, 0x1f, UR7 ;  /* 0x0000001f3f0c7899 */ /* 0x000fe40008011407 */
[----:B------:R-:W-:Y:S02]  /*0360*/  USHF.R.S32.HI UR13, URZ, 0x1f, UR8 ;  /* 0x0000001f3f0d7899 */ /* 0x000fe40008011408 */
[----:B------:R-:W-:Y:S02]  /*0370*/  ULEA.HI UR12, UR12, UR7, URZ, 0x6 ;  /* 0x000000070c0c7291 */ /* 0x000fe4000f8f303f */
[----:B------:R-:W-:-:S02]  /*0380*/  ULEA.HI UR13, UR13, UR8, URZ, 0x6 ;  /* 0x000000080d0d7291 */ /* 0x000fc4000f8f303f */
[----:B------:R-:W-:Y:S02]  /*0390*/  ULDC UR11, c[0x0][0x168] ;  /* 0x00005a00000b7ab9 */ /* 0x000fe40000000800 */
[----:B------:R-:W-:Y:S02]  /*03a0*/  UIADD3 UR7, UR4, -UR11, URZ ;  /* 0x8000000b04077290 */ /* 0x000fe4000fffe03f */
[----:B------:R-:W-:Y:S02]  /*03b0*/  USHF.R.S32.HI UR12, URZ, 0x6, UR12 ;  /* 0x000000063f0c7899 */ /* 0x000fe4000801140c */
[----:B------:R-:W-:Y:S02]  /*03c0*/  USHF.R.S32.HI UR13, URZ, 0x6, UR13 ;  /* 0x000000063f0d7899 */ /* 0x000fe4000801140d */
[----:B------:R-:W-:Y:S02]  /*03d0*/  UIADD3 UR4, UR7, UR10, URZ ;  /* 0x0000000a07047290 */ /* 0x000fe4000fffe03f */
[----:B------:R-:W-:-:S02]  /*03e0*/  UISETP.LT.AND UP0, UPT, UR13, UR12, UPT ;  /* 0x0000000c0d00728c */ /* 0x000fc4000bf01270 */
[----:B------:R-:W-:Y:S02]  /*03f0*/  ULDC UR5, c[0x0][0x324] ;  /* 0x0000c90000057ab9 */ /* 0x000fe40000000800 */
[----:B------:R-:W-:Y:S02]  /*0400*/  UIADD3 UR8, UR4, -UR5, URZ ;  /* 0x8000000504087290 */ /* 0x000fe4000fffe03f */
[----:B------:R-:W-:Y:S01]  /*0410*/  USEL UR13, UR13, UR12, UP0 ;  /* 0x0000000c0d0d7287 */ /* 0x000fe20008000000 */
[----:B------:R-:W-:Y:S05]  /*0420*/  @P0 BRA `(.L_x_151) ;  /* 0x0000015000000947 */ /* 0x000fea0003800000 */
[----:B------:R-:W-:Y:S02]  /*0430*/  UMOV UR10, UR4 ;  /* 0x00000004000a7c82 */ /* 0x000fe40008000000 */
[----:B------:R-:W-:-:S06]  /*0440*/  UISETP.GT.AND UP0, UPT, UR10, -0x1, UPT ;  /* 0xffffffff0a00788c */ /* 0x000fcc000bf04270 */
[----:B------:R-:W-:-:S13]  /*0450*/  PLOP3.LUT P0, PT, PT, PT, UP0, 0x80, 0x0 ;  /* 0x000000000000781c */ /* 0x000fda0003f0f008 */
[----:B------:R-:W-:Y:S05]  /*0460*/  @P0 BRA `(.L_x_152) ;  /* 0x0000008000000947 */ /* 0x000fea0003800000 */
[----:B------:R-:W-:Y:S02]  /*0470*/  ULDC UR4, c[0x0][0x32c] ;  /* 0x0000cb0000047ab9 */ /* 0x000fe40000000800 */
[----:B------:R-:W-:Y:S02]  /*0480*/  UISETP.NE.AND UP0, UPT, UR4, 0x1, UPT ;  /* 0x000000010400788c */ /* 0x000fe4000bf05270 */
[----:B------:R-:W-:Y:S02]  /*0490*/  ULOP3.LUT UR10, URZ, UR10, URZ, 0x33, !UPT ;  /* 0x0000000a3f0a7292 */ /* 0x000fe4000f8e333f */
[----:B------:R-:W-:Y:S02]  /*04a0*/  ULDC.64 UR4, c[0x0][0x330] ;  /* 0x0000cc0000047ab9 */ /* 0x000fe40000000a00 */
[----:B------:R-:W-:-:S05]  /*04b0*/  UIMAD.WIDE.U32 UR16, UR10, UR4, URZ ;  /* 0x000000040a1072a5 */ /* 0x000fca000f8e003f */
[----:B------:R-:W-:-:S04]  /*04c0*/  @UP0 USHF.R.U32.HI UR10, URZ, UR5, UR17 ;  /* 0x000000053f0a0299 */ /* 0x000fc80008011611 */
[----:B------:R-:W-:Y:S01]  /*04d0*/  ULOP3.LUT UR10, URZ, UR10, URZ, 0x33, !UPT ;  /* 0x0000000a3f0a7292 */ /* 0x000fe2000f8e333f */
[----:B------:R-:W-:Y:S05]  /*04e0*/  BRA `(.L_x_153) ;  /* 0x0000005000007947 */ /* 0x000fea0003800000 */
.L_x_152:
[----:B------:R-:W-:Y:S02]  /*04f0*/  ULDC UR4, c[0x0][0x32c] ;  /* 0x0000cb0000047ab9 */ /* 0x000fe40000000800 */
[----:B------:R-:W-:-:S03]  /*0500*/  UISETP.NE.AND UP0, UPT, UR4, 0x1, UPT ;  /* 0x000000010400788c */ /* 0x000fc6000bf05270 */
[----:B------:R-:W-:Y:S02]  /*0510*/  ULDC.64 UR4, c[0x0][0x330] ;  /* 0x0000cc0000047ab9 */ /* 0x000fe40000000a00 */
[----:B------:R-:W-:-:S06]  /*0520*/  UIMAD.WIDE.U32 UR16, UR10, UR4, URZ ;  /* 0x000000040a1072a5 */ /* 0x000fcc000f8e003f */
[----:B------:R-:W-:Y:S02]  /*0530*/  @UP0 USHF.R.U32.HI UR10, URZ, UR5, UR17 ;  /* 0x000000053f0a0299 */ /* 0x000fe40008011611 */
.L_x_153:
[----:B------:R-:W-:Y:S02]  /*0540*/  ULDC UR4, c[0x0][0x32c] ;  /* 0x0000cb0000047ab9 */ /* 0x000fe40000000800 */
[----:B------:R-:W-:-:S04]  /*0550*/  UIMAD UR4, UR10, UR4, URZ ;  /* 0x000000040a0472a4 */ /* 0x000fc8000f8e023f */
[----:B------:R-:W-:-:S04]  /*0560*/  UISETP.LT.AND UP0, UPT, UR8, UR4, UPT ;  /* 0x000000040800728c */ /* 0x000fc8000bf01270 */
[----:B------:R-:W-:-:S04]  /*0570*/  USEL UR8, UR8, UR4, !UP0 ;  /* 0x0000000408087287 */ /* 0x000fc8000c000000 */
.L_x_151:
[----:B------:R-:W-:Y:S01]  /*0580*/  USHF.R.S32.HI UR4, URZ, 0x1f, UR8 ;  /* 0x0000001f3f047899 */ /* 0x000fe20008011408 */
[----:B------:R-:W-:Y:S01]  /*0590*/  PLOP3.LUT P2, PT, PT, PT, PT, 0x80, 0x0 ;  /* 0x000000000000781c */ /* 0x000fe20003f4f070 */
[----:B------:R-:W-:Y:S01]  /*05a0*/  ULDC.64 UR16, c[0x0][0x118] ;  /* 0x0000460000107ab9 */ /* 0x000fe20000000a00 */
[----:B------:R-:W-:Y:S01]  /*05b0*/  CS2R R98, SRZ ;  /* 0x0000000000627805 */ /* 0x000fe2000001ff00 */
[----:B------:R-:W-:Y:S01]  /*05c0*/  ULEA.HI UR8, UR4, UR8, URZ, 0x6 ;  /* 0x0000000804087291 */ /* 0x000fe2000f8f303f */
[----:B------:R-:W-:Y:S01]  /*05d0*/  IMAD.MOV.U32 R5, RZ, RZ, RZ ;  /* 0x000000ffff057224 */ /* 0x000fe200078e00ff */
[----:B------:R-:W-:Y:S01]  /*05e0*/  CS2R R94, SRZ ;  /* 0x00000000005e7805 */ /* 0x000fe2000001ff00 */
[----:B------:R-:W-:Y:S01]  /*05f0*/  IMAD.MOV.U32 R96, RZ, RZ, RZ ;  /* 0x000000ffff607224 */ /* 0x000fe200078e00ff */
[----:B------:R-:W-:Y:S01]  /*0600*/  USHF.R.S32.HI UR8, URZ, 0x6, UR8 ;  /* 0x000000063f087899 */ /* 0x000fe20008011408 */
[----:B------:R-:W-:Y:S01]  /*0610*/  CS2R R92, SRZ ;  /* 0x00000000005c7805 */ /* 0x000fe2000001ff00 */
[----:B------:R-:W-:Y:S01]  /*0620*/  CS2R R90, SRZ ;  /* 0x00000000005a7805 */ /* 0x000fe2000001ff00 */
[----:B------:R-:W-:Y:S01]  /*0630*/  MOV R89, RZ ;  /* 0x000000ff00597202 */ /* 0x000fe20000000f00 */
[----:B------:R-:W-:Y:S01]  /*0640*/  UISETP.LT.AND UP0, UPT, URZ, UR8, UPT ;  /* 0x000000083f00728c */ /* 0x000fe2000bf01270 */
[----:B------:R-:W-:Y:S01]  /*0650*/  CS2R R6, SRZ ;  /* 0x0000000000067805 */ /* 0x000fe2000001ff00 */
[----:B------:R-:W-:Y:S01]  /*0660*/  CS2R R86, SRZ ;  /* 0x0000000000567805 */ /* 0x000fe2000001ff00 */
[----:B------:R-:W-:Y:S01]  /*0670*/  CS2R R84, SRZ ;  /* 0x0000000000547805 */ /* 0x000fe2000001ff00 */
[----:B------:R-:W-:Y:S01]  /*0680*/  USEL UR8, URZ, UR8, !UP0 ;  /* 0x000000083f087287 */ /* 0x000fe2000c000000 */
[----:B------:R-:W-:Y:S01]  /*0690*/  CS2R R82, SRZ ;  /* 0x0000000000527805 */ /* 0x000fe2000001ff00 */
[----:B------:R-:W-:Y:S01]  /*06a0*/  CS2R R80, SRZ ;  /* 0x0000000000507805 */ /* 0x000fe2000001ff00 */
[----:B------:R-:W-:Y:S01]  /*06b0*/  CS2R R78, SRZ ;  /* 0x00000000004e7805 */ /* 0x000fe2000001ff00 */
[----:B------:R-:W-:Y:S01]  /*06c0*/  UISETP.GT.AND UP0, UPT, UR13, UR8, UPT ;  /* 0x000000080d00728c */ /* 0x000fe2000bf04270 */
[----:B------:R-:W-:Y:S01]  /*06d0*/  CS2R R76, SRZ ;  /* 0x00000000004c7805 */ /* 0x000fe2000001ff00 */
[----:B------:R-:W-:Y:S01]  /*06e0*/  CS2R R74, SRZ ;  /* 0x00000000004a7805 */ /* 0x000fe2000001ff00 */
[----:B------:R-:W-:Y:S01]  /*06f0*/  CS2R R72, SRZ ;  /* 0x0000000000487805 */ /* 0x000fe2000001ff00 */
[----:B------:R-:W-:Y:S01]  /*0700*/  CS2R R70, SRZ ;  /* 0x0000000000467805 */ /* 0x000fe2000001ff00 */
[----:B------:R-:W-:Y:S01]  /*0710*/  CS2R R68, SRZ ;  /* 0x0000000000447805 */ /* 0x000fe2000001ff00 */
[----:B------:R-:W-:Y:S01]  /*0720*/  PLOP3.LUT P0, PT, PT, PT, UP0, 0x80, 0x0 ;  /* 0x000000000000781c */ /* 0x000fe20003f0f008 */
        /* <DEDUP_REMOVED lines=34> */
[----:B------:R-:W-:Y:S01]  /*0950*/  ISETP.NE.U32.AND P3, PT, RZ, c[0x0][0x340], PT ;  /* 0x0000d000ff007a0c */ /* 0x000fe20003f65070 */
[----:B------:R-:W1:Y:S01]  /*0960*/  S2R R4, SR_CTAID.Y ;  /* 0x0000000000047919 */ /* 0x000e620000002600 */
[----:B------:R-:W-:-:S02]  /*0970*/  SHF.R.S32.HI R91, RZ, 0x1f, R88 ;  /* 0x0000001fff5b7819 */ /* 0x000fc40000011458 */
[----:B------:R-:W-:Y:S02]  /*0980*/  PLOP3.LUT P1, PT, PT, PT, UP2, 0x80, 0x0 ;  /* 0x000000000000781c */ /* 0x000fe40003f2f028 */
[----:B------:R-:W-:Y:S02]  /*0990*/  PLOP3.LUT P0, PT, PT, PT, UP2, 0x80, 0x0 ;  /* 0x000000000000781c */ /* 0x000fe40003f0f028 */
[----:B------:R-:W-:Y:S01]  /*09a0*/  SHF.R.S32.HI R5, RZ, 0x1f, R0 ;  /* 0x0000001fff057819 */ /* 0x000fe20000011400 */
[----:B------:R-:W-:Y:S01]  /*09b0*/  ULDC UR4, c[0x0][0x168] ;  /* 0x00005a0000047ab9 */ /* 0x000fe20000000800 */
[----:B------:R-:W-:Y:S01]  /*09c0*/  ISETP.NE.AND.EX P3, PT, RZ, c[0x0][0x344], PT, P3 ;  /* 0x0000d100ff007a0c */ /* 0x000fe20003f65330 */
[----:B------:R-:W-:Y:S02]  /*09d0*/  UIADD3 UR18, UR13, -0x1, URZ ;  /* 0xffffffff0d127890 */ /* 0x000fe4000fffe03f */
[----:B------:R-:W-:-:S10]  /*09e0*/  ULDC.64 UR10, c[0x0][0x1e0] ;  /* 0x00007800000a7ab9 */ /* 0x000fd40000000a00 */
[----:B------:R-:W-:-:S04]  /*09f0*/  @P3 IMAD.MOV.U32 R3, RZ, RZ, 0x4 ;  /* 0x00000004ff033424 */ /* 0x000fc800078e00ff */
[----:B------:R-:W-:-:S06]  /*0a00*/  @P3 IMAD.WIDE R208, R0, R3, c[0x0][0x340] ;  /* 0x0000d00000d03625 */ /* 0x000fcc00078e0203 */
[----:B------:R-:W2:Y:S01]  /*0a10*/  @P3 LDG.E R208, [R208.64] ;  /* 0x00000010d0d03981 */ /* 0x000ea2000c1e1900 */
[-C--:B------:R-:W-:Y:S01]  /*0a20*/  LEA.HI R9, R91, R88.reuse, RZ, 0x3 ;  /* 0x000000585b097211 */ /* 0x080fe200078f18ff */
[----:B-1----:R-:W-:Y:S01]  /*0a30*/  IMAD.WIDE.U32 R12, R4, c[0x0][0x1b8], RZ ;  /* 0x00006e00040c7a25 */ /* 0x002fe200078e00ff */
[----:B------:R-:W-:Y:S01]  /*0a40*/  SHF.R.S32.HI R7, RZ, 0x1f, R4 ;  /* 0x0000001fff077819 */ /* 0x000fe20000011404 */
[----:B------:R-:W-:Y:S01]  /*0a50*/  UIMAD UR4, UR9, UR4, URZ ;  /* 0x00000004090472a4 */ /* 0x000fe2000f8e023f */
[----:B------:R-:W-:Y:S01]  /*0a60*/  LOP3.LUT R3, R9, 0xfffffff8, RZ, 0xc0, !PT ;  /* 0xfffffff809037812 */ /* 0x000fe200078ec0ff */
[----:B------:R-:W-:Y:S01]  /*0a70*/  USHF.L.U32 UR14, UR18, 0x6, URZ ;  /* 0x00000006120e7899 */ /* 0x000fe2000800063f */
[----:B------:R-:W-:Y:S01]  /*0a80*/  SHF.R.S32.HI R9, RZ, 0x3, R9 ;  /* 0x00000003ff097819 */ /* 0x000fe20000011409 */
[----:B------:R-:W-:Y:S01]  /*0a90*/  IMAD R11, R7, c[0x0][0x1b8], RZ ;  /* 0x00006e00070b7a24 */ /* 0x000fe200078e02ff */
[----:B------:R-:W-:Y:S01]  /*0aa0*/  UMOV UR9, 0x6 ;  /* 0x0000000600097882 */ /* 0x000fe20000000000 */
[----:B------:R-:W-:Y:S01]  /*0ab0*/  IMAD.IADD R3, R88, 0x1, -R3 ;  /* 0x0000000158037824 */ /* 0x000fe200078e0a03 */
[----:B------:R-:W-:Y:S01]  /*0ac0*/  USHF.L.U32 UR20, UR10, 0x6, URZ ;  /* 0x000000060a147899 */ /* 0x000fe2000800063f */
[----:B------:R-:W-:Y:S01]  /*0ad0*/  IMAD R11, R4, c[0x0][0x1bc], R11 ;  /* 0x00006f00040b7a24 */ /* 0x000fe200078e020b */
[----:B------:R-:W-:Y:S01]  /*0ae0*/  USHF.L.U64.HI UR19, UR10, UR9, UR11 ;  /* 0x000000090a137299 */ /* 0x000fe2000801020b */
[----:B------:R-:W-:Y:S01]  /*0af0*/  IMAD R2, R3, 0x20, R9 ;  /* 0x0000002003027824 */ /* 0x000fe200078e0209 */
[----:B------:R-:W-:Y:S01]  /*0b00*/  USHF.R.S32.HI UR21, URZ, 0x1f, UR18 ;  /* 0x0000001f3f157899 */ /* 0x000fe20008011412 */
[----:B------:R-:W-:Y:S01]  /*0b10*/  IMAD.IADD R13, R13, 0x1, R11 ;  /* 0x000000010d0d7824 */ /* 0x000fe200078e020b */
[----:B------:R-:W-:Y:S01]  /*0b20*/  USHF.L.U32 UR12, UR10, 0x5, URZ ;  /* 0x000000050a0c7899 */ /* 0x000fe2000800063f */
[----:B------:R-:W-:Y:S01]  /*0b30*/  IMAD R11, R5, c[0x0][0x1c0], RZ ;  /* 0x00007000050b7a24 */ /* 0x000fe200078e02ff */
[----:B------:R-:W-:Y:S01]  /*0b40*/  IADD3 R2, R2, UR15, RZ ;  /* 0x0000000f02027c10 */ /* 0x000fe2000fffe0ff */
[----:B------:R-:W-:Y:S01]  /*0b50*/  IMAD.WIDE.U32 R12, R0, c[0x0][0x1c0], R12 ;  /* 0x00007000000c7a25 */ /* 0x000fe200078e000c */
[----:B------:R-:W-:Y:S01]  /*0b60*/  UMOV UR5, 0x5 ;  /* 0x0000000500057882 */ /* 0x000fe20000000000 */
[----:B------:R-:W-:Y:S01]  /*0b70*/  LEA.HI R89, R91, R88, RZ, 0x5 ;  /* 0x000000585b597211 */ /* 0x000fe200078f28ff */
[----:B------:R-:W-:Y:S01]  /*0b80*/  USHF.L.U64.HI UR11, UR10, UR5, UR11 ;  /* 0x000000050a0b7299 */ /* 0x000fe2000801020b */
[----:B------:R-:W-:Y:S01]  /*0b90*/  @P1 IMAD.HI.U32 R6, R2, c[0x0][0x2c8], RZ ;  /* 0x0000b20002061a27 */ /* 0x000fe200078e00ff */
[----:B------:R-:W-:-:S03]  /*0ba0*/  UISETP.GT.AND UP0, UPT, UR18, UR8, UPT ;  /* 0x000000081200728c */ /* 0x000fc6000bf04270 */
[----:B------:R-:W-:Y:S01]  /*0bb0*/  IMAD.MOV.U32 R10, RZ, RZ, R2 ;  /* 0x000000ffff0a7224 */ /* 0x000fe200078e0002 */
[----:B------:R-:W-:Y:S01]  /*0bc0*/  @P0 SHF.R.U32.HI R10, RZ, c[0x0][0x2cc], R6 ;  /* 0x0000b300ff0a0a19 */ /* 0x000fe20000011606 */
[----:B------:R-:W-:Y:S02]  /*0bd0*/  IMAD R6, R0, c[0x0][0x1c4], R11 ;  /* 0x0000710000067a24 */ /* 0x000fe400078e020b */
[----:B------:R-:W-:Y:S01]  /*0be0*/  IMAD.MOV.U32 R14, RZ, RZ, R12 ;  /* 0x000000ffff0e7224 */ /* 0x000fe200078e000c */
[--C-:B------:R-:W-:Y:S01]  /*0bf0*/  SHF.R.S32.HI R8, RZ, 0x1f, R10.reuse ;  /* 0x0000001fff087819 */ /* 0x100fe2000001140a */
[----:B------:R-:W-:Y:S02]  /*0c00*/  IMAD.MOV R11, RZ, RZ, -R10 ;  /* 0x000000ffff0b7224 */ /* 0x000fe400078e0a0a */
[----:B------:R-:W-:Y:S01]  /*0c10*/  IMAD.IADD R15, R13, 0x1, R6 ;  /* 0x000000010d0f7824 */ /* 0x000fe200078e0206 */
[----:B------:R-:W-:Y:S01]  /*0c20*/  IADD3 R6, R9, UR15, RZ ;  /* 0x0000000f09067c10 */ /* 0x000fe2000fffe0ff */
[----:B------:R-:W-:-:S02]  /*0c30*/  IMAD R11, R11, c[0x0][0x2c4], R2 ;  /* 0x0000b1000b0b7a24 */ /* 0x000fc400078e0202 */
[----:B------:R-:W-:Y:S01]  /*0c40*/  IMAD R13, R8, c[0x0][0x1b0], RZ ;  /* 0x00006c00080d7a24 */ /* 0x000fe200078e02ff */
[----:B------:R-:W-:Y:S01]  /*0c50*/  LEA.HI R8, R91, R88, RZ, 0x6 ;  /* 0x000000585b087211 */ /* 0x000fe200078f30ff */
[----:B------:R-:W-:Y:S01]  /*0c60*/  IMAD.WIDE.U32 R14, R10, c[0x0][0x1b0], R14 ;  /* 0x00006c000a0e7a25 */ /* 0x000fe200078e000e */
[----:B------:R-:W-:Y:S02]  /*0c70*/  SHF.R.S32.HI R2, RZ, 0x1f, R11 ;  /* 0x0000001fff027819 */ /* 0x000fe4000001140b */
[----:B------:R-:W-:Y:S01]  /*0c80*/  IADD3 R16, R6, 0x40, RZ ;  /* 0x0000004006107810 */ /* 0x000fe20007ffe0ff */
[----:B------:R-:W-:Y:S02]  /*0c90*/  IMAD R13, R10, c[0x0][0x1b4], R13 ;  /* 0x00006d000a0d7a24 */ /* 0x000fe400078e020d */
[----:B------:R-:W-:Y:S02]  /*0ca0*/  IMAD R2, R2, c[0x0][0x1a8], RZ ;  /* 0x00006a0002027a24 */ /* 0x000fe400078e02ff */
[----:B------:R-:W-:-:S02]  /*0cb0*/  IMAD.IADD R15, R15, 0x1, R13 ;  /* 0x000000010f0f7824 */ /* 0x000fc400078e020d */
[C---:B------:R-:W-:Y:S02]  /*0cc0*/  IMAD R2, R11.reuse, c[0x0][0x1ac], R2 ;  /* 0x00006b000b027a24 */ /* 0x040fe400078e0202 */
[----:B------:R-:W-:-:S04]  /*0cd0*/  IMAD.WIDE.U32 R12, R11, c[0x0][0x1a8], R14 ;  /* 0x00006a000b0c7a25 */ /* 0x000fc800078e000e */
[----:B------:R-:W-:Y:S02]  /*0ce0*/  IMAD.SHL.U32 R207, R9, 0x40, RZ ;  /* 0x0000004009cf7824 */ /* 0x000fe400078e00ff */
[----:B------:R-:W-:Y:S01]  /*0cf0*/  IMAD.IADD R11, R13, 0x1, R2 ;  /* 0x000000010d0b7824 */ /* 0x000fe200078e0202 */
[----:B------:R-:W-:Y:S01]  /*0d00*/  LEA R13, P0, R12, c[0x0][0x160], 0x1 ;  /* 0x000058000c0d7a11 */ /* 0x000fe200078008ff */
[----:B------:R-:W-:Y:S01]  /*0d10*/  IMAD.SHL.U32 R10, R3, 0x8, RZ ;  /* 0x00000008030a7824 */ /* 0x000fe200078e00ff */
[----:B------:R-:W-:Y:S01]  /*0d20*/  LOP3.LUT R207, R207, 0x1c0, RZ, 0xc0, !PT ;  /* 0x000001c0cfcf7812 */ /* 0x000fe200078ec0ff */
[----:B------:R-:W-:Y:S01]  /*0d30*/  IMAD.SHL.U32 R8, R8, 0x8, RZ ;  /* 0x0000000808087824 */ /* 0x000fe200078e00ff */
[----:B------:R-:W-:Y:S01]  /*0d40*/  LEA.HI.X R12, R12, c[0x0][0x164], R11, 0x1, P0 ;  /* 0x000059000c0c7a11 */ /* 0x000fe200000f0c0b */
[----:B------:R-:W-:Y:S01]  /*0d50*/  SHFL.IDX PT, R20, R13, RZ, 0x181f ;  /* 0x00181fff0d147589 */ /* 0x000fe200000e0000 */
[----:B------:R-:W-:Y:S01]  /*0d60*/  LOP3.LUT R2, R207, 0x38, R10, 0xf8, !PT ;  /* 0x00000038cf027812 */ /* 0x000fe200078ef80a */
[----:B------:R-:W-:Y:S01]  /*0d70*/  IMAD.MOV.U32 R44, RZ, RZ, 0x40 ;  /* 0x00000040ff2c7424 */ /* 0x000fe200078e00ff */
[----:B------:R-:W-:Y:S01]  /*0d80*/  SHF.R.U32.HI R207, RZ, 0x3, R207 ;  /* 0x00000003ffcf7819 */ /* 0x000fe200000116cf */
[----:B------:R-:W1:Y:S01]  /*0d90*/  SHFL.IDX PT, R21, R12, RZ, 0x181f ;  /* 0x00181fff0c157589 */ /* 0x000e6200000e0000 */
[----:B------:R-:W-:-:S02]  /*0da0*/  ISETP.GE.AND P0, PT, R6, UR4, PT ;  /* 0x0000000406007c0c */ /* 0x000fc4000bf06270 */
[----:B------:R-:W-:Y:S01]  /*0db0*/  LOP3.LUT R207, R2, R207, RZ, 0x3c, !PT ;  /* 0x000000cf02cf7212 */ /* 0x000fe200078e3cff */
[----:B------:R-:W3:Y:S01]  /*0dc0*/  SHFL.IDX PT, R18, R13, 0x1, 0x181f ;  /* 0x00381f000d127f89 */ /* 0x000ee200000e0000 */
[----:B------:R-:W-:Y:S02]  /*0dd0*/  IADD3 R2, R6, 0x20, RZ ;  /* 0x0000002006027810 */ /* 0x000fe40007ffe0ff */
[----:B------:R-:W-:Y:S01]  /*0de0*/  LOP3.LUT R207, R207, 0xfffffe00, R8, 0xf8, !PT ;  /* 0xfffffe00cfcf7812 */ /* 0x000fe200078ef808 */
[----:B------:R-:W4:Y:S01]  /*0df0*/  SHFL.IDX PT, R19, R12, 0x1, 0x181f ;  /* 0x00381f000c137f89 */ /* 0x000f2200000e0000 */
[----:B------:R-:W-:Y:S02]  /*0e00*/  IADD3 R8, R10, 0x40, RZ ;  /* 0x000000400a087810 */ /* 0x000fe40007ffe0ff */
[----:B------:R-:W-:Y:S01]  /*0e10*/  ISETP.GE.AND P5, PT, R2, UR4, PT ;  /* 0x0000000402007c0c */ /* 0x000fe2000bfa6270 */
[----:B------:R-:W-:Y:S01]  /*0e20*/  IMAD.SHL.U32 R207, R207, 0x2, RZ ;  /* 0x00000002cfcf7824 */ /* 0x000fe200078e00ff */
[----:B------:R-:W-:-:S02]  /*0e30*/  IADD3 R2, R10, 0x80, RZ ;  /* 0x000000800a027810 */ /* 0x000fc40007ffe0ff */
[----:B------:R-:W-:Y:S02]  /*0e40*/  @!P0 SHF.R.S32.HI R15, RZ, 0x1f, R8 ;  /* 0x0000001fff0f8819 */ /* 0x000fe40000011408 */
[----:B------:R-:W-:Y:S02]  /*0e50*/  @!P0 SHF.R.S32.HI R17, RZ, 0x1f, R2 ;  /* 0x0000001fff118819 */ /* 0x000fe40000011402 */
[----:B------:R-:W-:Y:S02]  /*0e60*/  @!P0 LEA.HI R15, R15, R8, RZ, 0x3 ;  /* 0x000000080f0f8211 */ /* 0x000fe400078f18ff */
[----:B------:R-:W-:Y:S02]  /*0e70*/  @!P0 LEA.HI R14, R17, R2, RZ, 0x3 ;  /* 0x00000002110e8211 */ /* 0x000fe400078f18ff */
[----:B------:R-:W-:Y:S02]  /*0e80*/  @!P0 LOP3.LUT R15, R15, 0xfffffff8, RZ, 0xc0, !PT ;  /* 0xfffffff80f0f8812 */ /* 0x000fe400078ec0ff */
[----:B------:R-:W-:-:S02]  /*0e90*/  @!P0 LOP3.LUT R14, R14, 0xfffffff8, RZ, 0xc0, !PT ;  /* 0xfffffff80e0e8812 */ /* 0x000fc400078ec0ff */
[----:B------:R-:W-:Y:S01]  /*0ea0*/  ISETP.GE.AND P2, PT, R10, c[0x0][0x198], PT ;  /* 0x000066000a007a0c */ /* 0x000fe20003f46270 */
[--C-:B-1----:R-:W-:Y:S01]  /*0eb0*/  @!P0 IMAD.WIDE R26, R15, 0x2, R20.reuse ;  /* 0x000000020f1a8825 */ /* 0x102fe200078e0214 */
[----:B------:R-:W-:Y:S02]  /*0ec0*/  ISETP.GE.AND P1, PT, R8, c[0x0][0x198], PT ;  /* 0x0000660008007a0c */ /* 0x000fe40003f26270 */
[----:B------:R-:W-:Y:S01]  /*0ed0*/  ISETP.GE.AND P4, PT, R2, c[0x0][0x198], PT ;  /* 0x0000660002007a0c */ /* 0x000fe20003f86270 */
[----:B------:R-:W-:Y:S01]  /*0ee0*/  @!P0 IMAD.WIDE R28, R14, 0x2, R20 ;  /* 0x000000020e1c8825 */ /* 0x000fe200078e0214 */
[----:B------:R-:W-:Y:S02]  /*0ef0*/  @!P5 SHF.R.S32.HI R15, RZ, 0x1f, R8 ;  /* 0x0000001fff0fd819 */ /* 0x000fe40000011408 */
[----:B------:R-:W-:Y:S02]  /*0f00*/  @!P5 SHF.R.S32.HI R17, RZ, 0x1f, R2 ;  /* 0x0000001fff11d819 */ /* 0x000fe40000011402 */
[----:B------:R-:W-:-:S02]  /*0f10*/  SHF.R.S32.HI R11, RZ, 0x1f, R10 ;  /* 0x0000001fff0b7819 */ /* 0x000fc4000001140a */
[C---:B------:R-:W-:Y:S02]  /*0f20*/  @!P0 LEA R22, P6, R10.reuse, R20, 0x1 ;  /* 0x000000140a168211 */ /* 0x040fe400078c08ff */
[----:B------:R-:W-:Y:S01]  /*0f30*/  SHFL.IDX PT, R20, R13, 0x2, 0x181f ;  /* 0x00581f000d147f89 */ /* 0x000fe200000e0000 */
[----:B------:R-:W-:Y:S02]  /*0f40*/  @!P5 LEA.HI R15, R15, R8, RZ, 0x3 ;  /* 0x000000080f0fd211 */ /* 0x000fe400078f18ff */
[----:B------:R-:W-:Y:S02]  /*0f50*/  @!P5 LEA.HI R14, R17, R2, RZ, 0x3 ;  /* 0x00000002110ed211 */ /* 0x000fe400078f18ff */
[----:B------:R-:W-:Y:S02]  /*0f60*/  @!P0 LEA.HI.X R23, R10, R21, R11, 0x1, P6 ;  /* 0x000000150a178211 */ /* 0x000fe400030f0c0b */
[----:B------:R-:W-:Y:S01]  /*0f70*/  ISETP.GE.AND P6, PT, R16, UR4, PT ;  /* 0x0000000410007c0c */ /* 0x000fe2000bfc6270 */
[----:B------:R-:W1:Y:S01]  /*0f80*/  SHFL.IDX PT, R21, R12, 0x2, 0x181f ;  /* 0x00581f000c157f89 */ /* 0x000e6200000e0000 */
[----:B------:R-:W-:-:S02]  /*0f90*/  @!P5 LOP3.LUT R15, R15, 0xfffffff8, RZ, 0xc0, !PT ;  /* 0xfffffff80f0fd812 */ /* 0x000fc400078ec0ff */
[----:B------:R-:W-:Y:S01]  /*0fa0*/  @!P5 LOP3.LUT R17, R14, 0xfffffff8, RZ, 0xc0, !PT ;  /* 0xfffffff80e11d812 */ /* 0x000fe200078ec0ff */
[----:B------:R5:W-:Y:S01]  /*0fb0*/  @!P0 LDGSTS.E.BYPASS.LTC128B.128 [R207+0xc100], [R22.64], !P2 ;  /* 0x0c10000016cf8fae */ /* 0x000be2000d101d50 */
[----:B------:R-:W-:-:S03]  /*0fc0*/  IADD3 R6, R6, 0x60, RZ ;  /* 0x0000006006067810 */ /* 0x000fc60007ffe0ff */
[----:B------:R1:W1:Y:S04]  /*0fd0*/  SHFL.IDX PT, R14, R13, 0x3, 0x181f ;  /* 0x00781f000d0e7f89 */ /* 0x00026800000e0000 */
[----:B------:R1:W-:Y:S04]  /*0fe0*/  @!P0 LDGSTS.E.BYPASS.LTC128B.128 [R207+0x10100], [R26.64], !P1 ;  /* 0x101000001acf8fae */ /* 0x0003e8000c901d50 */
[----:B------:R2:W-:Y:S01]  /*0ff0*/  @!P0 LDGSTS.E.BYPASS.LTC128B.128 [R207+0x14100], [R28.64], !P4 ;  /* 0x141000001ccf8fae */ /* 0x0005e2000e101d50 */
[----:B---3--:R-:W-:-:S04]  /*1000*/  @!P5 LEA R24, P0, R10, R18, 0x1 ;  /* 0x000000120a18d211 */ /* 0x008fc800078008ff */
[----:B----4-:R-:W-:Y:S02]  /*1010*/  @!P5 LEA.HI.X R25, R10, R19, R11, 0x1, P0 ;  /* 0x000000130a19d211 */ /* 0x010fe400000f0c0b */
[----:B------:R-:W-:Y:S01]  /*1020*/  ISETP.GE.AND P0, PT, R6, UR4, PT ;  /* 0x0000000406007c0c */ /* 0x000fe2000bf06270 */
[----:B------:R-:W-:Y:S02]  /*1030*/  UIMAD UR4, UR19, UR18, URZ ;  /* 0x00000012130472a4 */ /* 0x000fe4000f8e023f */
[----:B------:R3:W-:Y:S02]  /*1040*/  @!P5 LDGSTS.E.BYPASS.LTC128B.128 [R207+0xd100], [R24.64], !P2 ;  /* 0x0d10000018cfdfae */ /* 0x0007e4000d101d50 */
[----:B------:R-:W-:Y:S01]  /*1050*/  UIMAD UR4, UR21, UR20, UR4 ;  /* 0x00000014150472a4 */ /* 0x000fe2000f8e0204 */
[--C-:B-----5:R-:W-:Y:S02]  /*1060*/  @!P5 IMAD.WIDE R22, R15, 0x2, R18.reuse ;  /* 0x000000020f16d825 */ /* 0x120fe400078e0212 */
[----:B------:R4:W5:Y:S04]  /*1070*/  SHFL.IDX PT, R15, R12, 0x3, 0x181f ;  /* 0x00781f000c0f7f89 */ /* 0x00096800000e0000 */
[----:B------:R5:W-:Y:S01]  /*1080*/  @!P5 LDGSTS.E.BYPASS.LTC128B.128 [R207+0x11100], [R22.64], !P1 ;  /* 0x1110000016cfdfae */ /* 0x000be2000c901d50 */
[----:B-1----:R-:W-:Y:S01]  /*1090*/  @!P5 IMAD.WIDE R26, R17, 0x2, R18 ;  /* 0x00000002111ad825 */ /* 0x002fe200078e0212 */
[----:B------:R-:W-:-:S02]  /*10a0*/  @!P6 SHF.R.S32.HI R19, RZ, 0x1f, R8 ;  /* 0x0000001fff13e819 */ /* 0x000fc40000011408 */
[----:B------:R-:W-:Y:S02]  /*10b0*/  @!P6 SHF.R.S32.HI R17, RZ, 0x1f, R2 ;  /* 0x0000001fff11e819 */ /* 0x000fe40000011402 */
[----:B------:R-:W-:Y:S01]  /*10c0*/  @!P6 LEA.HI R19, R19, R8, RZ, 0x3 ;  /* 0x000000081313e211 */ /* 0x000fe200078f18ff */
[----:B------:R1:W-:Y:S01]  /*10d0*/  @!P5 LDGSTS.E.BYPASS.LTC128B.128 [R207+0x15100], [R26.64], !P4 ;  /* 0x151000001acfdfae */ /* 0x0003e2000e101d50 */
[----:B------:R-:W-:Y:S02]  /*10e0*/  @!P6 LEA.HI R6, R17, R2, RZ, 0x3 ;  /* 0x000000021106e211 */ /* 0x000fe400078f18ff */
[----:B------:R-:W-:Y:S02]  /*10f0*/  @!P6 LOP3.LUT R19, R19, 0xfffffff8, RZ, 0xc0, !PT ;  /* 0xfffffff81313e812 */ /* 0x000fe400078ec0ff */
[----:B------:R-:W-:Y:S02]  /*1100*/  LEA.HI R17, R91, R88, RZ, 0x4 ;  /* 0x000000585b117211 */ /* 0x000fe400078f20ff */
[----:B------:R-:W-:Y:S01]  /*1110*/  @!P6 LOP3.LUT R13, R6, 0xfffffff8, RZ, 0xc0, !PT ;  /* 0xfffffff8060de812 */ /* 0x000fe200078ec0ff */
[----:B------:R-:W-:Y:S01]  /*1120*/  IMAD.U32 R6, RZ, RZ, UR14 ;  /* 0x0000000eff067e24 */ /* 0x000fe2000f8e00ff */
[----:B------:R-:W-:Y:S01]  /*1130*/  SHF.R.S32.HI R16, RZ, 0x4, R17 ;  /* 0x00000004ff107819 */ /* 0x000fe20000011411 */
[----:B---3--:R-:W-:-:S03]  /*1140*/  @!P6 IMAD.WIDE R24, R19, 0x2, R20 ;  /* 0x000000021318e825 */ /* 0x008fc600078e0214 */
[----:B------:R-:W-:Y:S02]  /*1150*/  LEA.HI R205, R17, R16, RZ, 0x1 ;  /* 0x0000001011cd7211 */ /* 0x000fe400078f08ff */
[----:B----4-:R-:W-:Y:S02]  /*1160*/  IADD3 R12, -R6, c[0x0][0x1d0], -R9 ;  /* 0x00007400060c7a10 */ /* 0x010fe40007ffe909 */
[----:B------:R-:W-:Y:S02]  /*1170*/  LOP3.LUT R205, R205, 0xfffffffe, RZ, 0xc0, !PT ;  /* 0xfffffffecdcd7812 */ /* 0x000fe400078ec0ff */
[----:B-----5:R-:W-:-:S03]  /*1180*/  @!P6 LEA R22, P5, R10, R20, 0x1 ;  /* 0x000000140a16e211 */ /* 0x020fc600078a08ff */
[----:B------:R-:W-:Y:S01]  /*1190*/  IMAD.IADD R205, R16, 0x1, -R205 ;  /* 0x0000000110cd7824 */ /* 0x000fe200078e0acd */
[C---:B------:R-:W-:Y:S01]  /*11a0*/  @!P6 LEA.HI.X R23, R10.reuse, R21, R11, 0x1, P5 ;  /* 0x000000150a17e211 */ /* 0x040fe200028f0c0b */
[----:B------:R-:W-:Y:S01]  /*11b0*/  @!P6 IMAD.WIDE R20, R13, 0x2, R20 ;  /* 0x000000020d14e825 */ /* 0x000fe200078e0214 */
[C---:B------:R-:W-:Y:S02]  /*11c0*/  @!P0 LEA R18, P5, R10.reuse, R14, 0x1 ;  /* 0x0000000e0a128211 */ /* 0x040fe400078a08ff */
[----:B------:R-:W-:Y:S01]  /*11d0*/  @!P0 SHF.R.S32.HI R13, RZ, 0x1f, R8 ;  /* 0x0000001fff0d8819 */ /* 0x000fe20000011408 */
[----:B------:R3:W-:Y:S01]  /*11e0*/  @!P6 LDGSTS.E.BYPASS.LTC128B.128 [R207+0xe100], [R22.64], !P2 ;  /* 0x0e10000016cfefae */ /* 0x0007e2000d101d50 */
[----:B------:R-:W-:Y:S02]  /*11f0*/  @!P0 LEA.HI.X R19, R10, R15, R11, 0x1, P5 ;  /* 0x0000000f0a138211 */ /* 0x000fe400028f0c0b */
[----:B------:R-:W-:Y:S01]  /*1200*/  ISETP.GE.AND P5, PT, R12, 0x21, PT ;  /* 0x000000210c00780c */ /* 0x000fe20003fa6270 */
[----:B------:R4:W-:Y:S01]  /*1210*/  @!P6 LDGSTS.E.BYPASS.LTC128B.128 [R207+0x12100], [R24.64], !P1 ;  /* 0x1210000018cfefae */ /* 0x0009e2000c901d50 */
[----:B------:R-:W-:-:S03]  /*1220*/  @!P0 LEA.HI R13, R13, R8, RZ, 0x3 ;  /* 0x000000080d0d8211 */ /* 0x000fc600078f18ff */
[----:B------:R5:W-:Y:S01]  /*1230*/  @!P6 LDGSTS.E.BYPASS.LTC128B.128 [R207+0x16100], [R20.64], !P4 ;  /* 0x1610000014cfefae */ /* 0x000be2000e101d50 */
[----:B------:R-:W-:Y:S02]  /*1240*/  ISETP.GE.AND P6, PT, R12, 0x1, PT ;  /* 0x000000010c00780c */ /* 0x000fe40003fc6270 */
[----:B------:R-:W-:Y:S01]  /*1250*/  SHF.R.S32.HI R12, RZ, 0x1f, R9 ;  /* 0x0000001fff0c7819 */ /* 0x000fe20000011409 */
[----:B------:R1:W-:Y:S01]  /*1260*/  @!P0 LDGSTS.E.BYPASS.LTC128B.128 [R207+0xf100], [R18.64], !P2 ;  /* 0x0f10000012cf8fae */ /* 0x0003e2000d101d50 */
[----:B------:R-:W-:Y:S02]  /*1270*/  @!P0 LOP3.LUT R13, R13, 0xfffffff8, RZ, 0xc0, !PT ;  /* 0xfffffff80d0d8812 */ /* 0x000fe400078ec0ff */
[----:B------:R-:W-:Y:S01]  /*1280*/  ISETP.GE.AND P2, PT, R8, c[0x0][0x1d4], PT ;  /* 0x0000750008007a0c */ /* 0x000fe20003f46270 */
[----:B------:R-:W-:-:S04]  /*1290*/  IMAD R16, R12, c[0x0][0x1e0], RZ ;  /* 0x000078000c107a24 */ /* 0x000fc800078e02ff */
[----:B------:R-:W-:Y:S02]  /*12a0*/  IMAD R16, R9, c[0x0][0x1e4], R16 ;  /* 0x0000790009107a24 */ /* 0x000fe400078e0210 */
[----:B---3--:R-:W-:Y:S01]  /*12b0*/  @!P0 IMAD.WIDE R22, R13, 0x2, R14 ;  /* 0x000000020d168825 */ /* 0x008fe200078e020e */
[----:B------:R-:W-:-:S03]  /*12c0*/  LOP3.LUT R13, R17, 0xfffffff0, RZ, 0xc0, !PT ;  /* 0xfffffff0110d7812 */ /* 0x000fc600078ec0ff */
[----:B------:R-:W-:Y:S01]  /*12d0*/  IMAD.SHL.U32 R17, R3, 0x40, RZ ;  /* 0x0000004003117824 */ /* 0x000fe200078e00ff */
[----:B------:R3:W-:Y:S01]  /*12e0*/  @!P0 LDGSTS.E.BYPASS.LTC128B.128 [R207+0x13100], [R22.64], !P1 ;  /* 0x1310000016cf8fae */ /* 0x0007e2000c901d50 */
[----:B------:R-:W-:Y:S01]  /*12f0*/  IMAD.IADD R13, R88, 0x1, -R13 ;  /* 0x00000001580d7824 */ /* 0x000fe200078e0a0d */
[----:B------:R-:W-:Y:S01]  /*1300*/  ISETP.GE.AND P1, PT, R2, c[0x0][0x1d4], PT ;  /* 0x0000750002007a0c */ /* 0x000fe20003f26270 */
[----:B-----5:R-:W-:Y:S01]  /*1310*/  IMAD.WIDE.U32 R20, R9, c[0x0][0x1e0], R10 ;  /* 0x0000780009147a25 */ /* 0x020fe200078e000a */
[----:B------:R-:W-:-:S03]  /*1320*/  LOP3.LUT R17, R17, 0x1c0, RZ, 0xc0, !PT ;  /* 0x000001c011117812 */ /* 0x000fc600078ec0ff */
[----:B-1----:R-:W-:Y:S02]  /*1330*/  IMAD R19, R7, c[0x0][0x1e8], RZ ;  /* 0x00007a0007137a24 */ /* 0x002fe400078e02ff */
[----:B------:R-:W-:Y:S02]  /*1340*/  IMAD.IADD R21, R21, 0x1, R16 ;  /* 0x0000000115157824 */ /* 0x000fe400078e0210 */
[C---:B------:R-:W-:Y:S02]  /*1350*/  IMAD R210, R4.reuse, c[0x0][0x1ec], R19 ;  /* 0x00007b0004d27a24 */ /* 0x040fe400078e0213 */
[----:B------:R-:W-:-:S04]  /*1360*/  IMAD.WIDE.U32 R18, R4, c[0x0][0x1e8], R20 ;  /* 0x00007a0004127a25 */ /* 0x000fc800078e0014 */
[----:B------:R-:W-:Y:S02]  /*1370*/  IMAD.IADD R211, R19, 0x1, R210 ;  /* 0x0000000113d37824 */ /* 0x000fe400078e02d2 */
[----:B------:R-:W-:Y:S02]  /*1380*/  IMAD.MOV.U32 R210, RZ, RZ, R18 ;  /* 0x000000ffffd27224 */ /* 0x000fe400078e0012 */
[----:B------:R-:W-:Y:S02]  /*1390*/  IMAD R16, R12, c[0x0][0x208], RZ ;  /* 0x000082000c107a24 */ /* 0x000fe400078e02ff */
[----:B------:R-:W-:Y:S02]  /*13a0*/  IMAD R7, R7, c[0x0][0x210], RZ ;  /* 0x0000840007077a24 */ /* 0x000fe400078e02ff */
[----:B------:R-:W-:Y:S02]  /*13b0*/  IMAD R16, R9, c[0x0][0x20c], R16 ;  /* 0x0000830009107a24 */ /* 0x000fe400078e0210 */
[----:B------:R-:W-:Y:S01]  /*13c0*/  IMAD R7, R4, c[0x0][0x214], R7 ;  /* 0x0000850004077a24 */ /* 0x000fe200078e0207 */
[----:B--2---:R-:W-:Y:S01]  /*13d0*/  @P3 SHF.R.S32.HI R209, RZ, 0x1f, R208 ;  /* 0x0000001fffd13819 */ /* 0x004fe200000114d0 */
[----:B------:R-:W-:Y:S01]  /*13e0*/  @!P3 IMAD.MOV.U32 R209, RZ, RZ, R5 ;  /* 0x000000ffffd1b224 */ /* 0x000fe200078e0005 */
[----:B------:R-:W-:Y:S01]  /*13f0*/  @!P0 SHF.R.S32.HI R5, RZ, 0x1f, R2 ;  /* 0x0000001fff058819 */ /* 0x000fe20000011402 */
[----:B------:R-:W-:Y:S01]  /*1400*/  @!P3 IMAD.MOV.U32 R208, RZ, RZ, R0 ;  /* 0x000000ffffd0b224 */ /* 0x000fe200078e0000 */
[----:B------:R-:W-:Y:S01]  /*1410*/  ISETP.GE.AND P3, PT, R10, c[0x0][0x1d4], PT ;  /* 0x000075000a007a0c */ /* 0x000fe20003f66270 */
[----:B------:R-:W-:Y:S01]  /*1420*/  IMAD R217, R209, c[0x0][0x1f0], RZ ;  /* 0x00007c00d1d97a24 */ /* 0x000fe200078e02ff */
[----:B------:R-:W-:Y:S01]  /*1430*/  @!P0 LEA.HI R5, R5, R2, RZ, 0x3 ;  /* 0x0000000205058211 */ /* 0x000fe200078f18ff */
[----:B------:R-:W-:Y:S01]  /*1440*/  IMAD.SHL.U32 R0, R9, 0x8, RZ ;  /* 0x0000000809007824 */ /* 0x000fe200078e00ff */
[----:B------:R-:W-:Y:S01]  /*1450*/  SHF.R.S32.HI R2, RZ, 0x1f, R13 ;  /* 0x0000001fff027819 */ /* 0x000fe2000001140d */
[C---:B------:R-:W-:Y:S01]  /*1460*/  IMAD R217, R208.reuse, c[0x0][0x1f4], R217 ;  /* 0x00007d00d0d97a24 */ /* 0x040fe200078e02d9 */
[----:B------:R-:W-:Y:S01]  /*1470*/  @!P0 LOP3.LUT R5, R5, 0xfffffff8, RZ, 0xc0, !PT ;  /* 0xfffffff805058812 */ /* 0x000fe200078ec0ff */
[----:B------:R-:W-:Y:S01]  /*1480*/  IMAD.WIDE.U32 R210, R208, c[0x0][0x1f0], R210 ;  /* 0x00007c00d0d27a25 */ /* 0x000fe200078e00d2 */
[----:B------:R-:W-:-:S02]  /*1490*/  LEA.HI R2, R2, R13, RZ, 0x3 ;  /* 0x0000000d02027211 */ /* 0x000fc400078f18ff */
[----:B------:R-:W-:Y:S01]  /*14a0*/  LOP3.LUT R0, R17, 0x8, R0, 0xf8, !PT ;  /* 0x0000000811007812 */ /* 0x000fe200078ef800 */
[----:B------:R-:W-:Y:S01]  /*14b0*/  @!P0 IMAD.WIDE R18, R5, 0x2, R14 ;  /* 0x0000000205128825 */ /* 0x000fe200078e020e */
[----:B----4-:R-:W-:Y:S02]  /*14c0*/  LOP3.LUT R24, R2, 0xfffffff8, RZ, 0xc0, !PT ;  /* 0xfffffff802187812 */ /* 0x010fe400078ec0ff */
[----:B------:R-:W-:Y:S01]  /*14d0*/  SHF.R.U32.HI R17, RZ, 0x3, R17 ;  /* 0x00000003ff117819 */ /* 0x000fe20000011611 */
[----:B------:R-:W-:Y:S01]  /*14e0*/  IMAD.WIDE.U32 R10, R9, c[0x0][0x208], R10 ;  /* 0x00008200090a7a25 */ /* 0x000fe200078e000a */
[----:B------:R1:W-:Y:S02]  /*14f0*/  @!P0 LDGSTS.E.BYPASS.LTC128B.128 [R207+0x17100], [R18.64], !P4 ;  /* 0x1710000012cf8fae */ /* 0x0003e4000e101d50 */
[----:B------:R-:W-:Y:S01]  /*1500*/  LOP3.LUT R0, R0, R17, RZ, 0x3c, !PT ;  /* 0x0000001100007212 */ /* 0x000fe200078e3cff */
[----:B------:R-:W-:Y:S01]  /*1510*/  IMAD.IADD R217, R211, 0x1, R217 ;  /* 0x00000001d3d97824 */ /* 0x000fe200078e02d9 */
[----:B------:R-:W0:Y:S01]  /*1520*/  LDGDEPBAR ;  /* 0x00000000000079af */ /* 0x000e220000000000 */
[----:B------:R-:W-:-:S02]  /*1530*/  IMAD.U32 R5, RZ, RZ, UR20 ;  /* 0x00000014ff057e24 */ /* 0x000fc4000f8e00ff */
[----:B------:R-:W-:Y:S02]  /*1540*/  IMAD.MOV.U32 R216, RZ, RZ, R210 ;  /* 0x000000ffffd87224 */ /* 0x000fe400078e00d2 */
[----:B------:R-:W-:Y:S02]  /*1550*/  IMAD.IADD R24, R13, 0x1, -R24 ;  /* 0x000000010d187824 */ /* 0x000fe400078e0a18 */
[----:B------:R-:W-:Y:S02]  /*1560*/  IMAD.IADD R17, R11, 0x1, R16 ;  /* 0x000000010b117824 */ /* 0x000fe400078e0210 */
[----:B------:R-:W-:-:S04]  /*1570*/  IMAD.WIDE.U32 R12, R5, UR18, R216 ;  /* 0x00000012050c7c25 */ /* 0x000fc8000f8e00d8 */
[----:B------:R-:W-:Y:S01]  /*1580*/  IMAD.MOV.U32 R16, RZ, RZ, R10 ;  /* 0x000000ffff107224 */ /* 0x000fe200078e000a */
[----:B------:R-:W-:Y:S01]  /*1590*/  IADD3 R8, R13, UR4, RZ ;  /* 0x000000040d087c10 */ /* 0x000fe2000fffe0ff */
[----:B------:R-:W-:Y:S01]  /*15a0*/  IMAD.SHL.U32 R10, R24, 0x40, RZ ;  /* 0x00000040180a7824 */ /* 0x000fe200078e00ff */
[----:B------:R-:W-:Y:S01]  /*15b0*/  BAR.SYNC.DEFER_BLOCKING 0x0 ;  /* 0x0000000000007b1d */ /* 0x000fe20000010000 */
[----:B------:R-:W-:Y:S01]  /*15c0*/  IMAD.SHL.U32 R13, R205, 0x8, RZ ;  /* 0x00000008cd0d7824 */ /* 0x000fe200078e00ff */
[----:B------:R-:W-:Y:S01]  /*15d0*/  @P6 LEA R14, P4, R12, c[0x0][0x1c8], 0x1 ;  /* 0x000072000c0e6a11 */ /* 0x000fe200078808ff */
[----:B------:R-:W-:Y:S01]  /*15e0*/  IMAD.WIDE.U32 R16, R4, c[0x0][0x210], R16 ;  /* 0x0000840004107a25 */ /* 0x000fe200078e0010 */
[----:B------:R-:W-:Y:S02]  /*15f0*/  LOP3.LUT R10, R10, 0x1c0, RZ, 0xc0, !PT ;  /* 0x000001c00a0a7812 */ /* 0x000fe400078ec0ff */
[C---:B------:R-:W-:Y:S01]  /*1600*/  @P5 IADD3 R11, P0, R12.reuse, UR12, RZ ;  /* 0x0000000c0c0b5c10 */ /* 0x040fe2000ff1e0ff */
[----:B------:R-:W-:Y:S01]  /*1610*/  ULDC.64 UR4, c[0x0][0x208] ;  /* 0x0000820000047ab9 */ /* 0x000fe20000000a00 */
[----:B------:R-:W-:Y:S01]  /*1620*/  @P6 LEA.HI.X R15, R12, c[0x0][0x1cc], R8, 0x1, P4 ;  /* 0x000073000c0f6a11 */ /* 0x000fe200020f0c08 */
[----:B------:R-:W-:Y:S01]  /*1630*/  UIMAD UR10, UR21, UR4, URZ ;  /* 0x00000004150a72a4 */ /* 0x000fe2000f8e023f */
[----:B------:R-:W-:Y:S01]  /*1640*/  LOP3.LUT R13, R10, 0x8, R13, 0xf8, !PT ;  /* 0x000000080a0d7812 */ /* 0x000fe200078ef80d */
[----:B------:R-:W-:Y:S01]  /*1650*/  UIMAD.WIDE.U32 UR22, UR18, UR4, URZ ;  /* 0x00000004121672a5 */ /* 0x000fe2000f8e003f */
[----:B------:R-:W-:Y:S01]  /*1660*/  SHF.R.U32.HI R10, RZ, 0x3, R10 ;  /* 0x00000003ff0a7819 */ /* 0x000fe2000001160a */
[----:B------:R-:W-:Y:S01]  /*1670*/  UIMAD UR10, UR18, UR5, UR10 ;  /* 0x00000005120a72a4 */ /* 0x000fe2000f8e020a */
[----:B------:R-:W-:Y:S01]  /*1680*/  @P5 IADD3.X R8, R8, UR11, RZ, P0, !PT ;  /* 0x0000000b08085c10 */ /* 0x000fe200087fe4ff */
[----:B------:R-:W-:Y:S01]  /*1690*/  IMAD.IADD R17, R17, 0x1, R7 ;  /* 0x0000000111117824 */ /* 0x000fe200078e0207 */
[----:B------:R-:W-:Y:S01]  /*16a0*/  @P5 LEA R12, P0, R11, c[0x0][0x1c8], 0x1 ;  /* 0x000072000b0c5a11 */ /* 0x000fe200078008ff */
[----:B------:R-:W-:Y:S01]  /*16b0*/  IMAD R215, R209, c[0x0][0x218], RZ ;  /* 0x00008600d1d77a24 */ /* 0x000fe200078e02ff */
[----:B------:R-:W-:Y:S01]  /*16c0*/  LOP3.LUT R4, R13, R10, RZ, 0x3c, !PT ;  /* 0x0000000a0d047212 */ /* 0x000fe200078e3cff */
[----:B------:R-:W-:Y:S01]  /*16d0*/  IMAD.SHL.U32 R7, R2, 0x40, RZ ;  /* 0x0000004002077824 */ /* 0x000fe200078e00ff */
[----:B------:R-:W-:Y:S01]  /*16e0*/  @P5 LEA.HI.X R13, R11, c[0x0][0x1cc], R8, 0x1, P0 ;  /* 0x000073000b0d5a11 */ /* 0x000fe200000f0c08 */
[----:B------:R-:W-:Y:S01]  /*16f0*/  UIADD3 UR10, UR23, UR10, URZ ;  /* 0x0000000a170a7290 */ /* 0x000fe2000fffe03f */
[C---:B------:R-:W-:Y:S01]  /*1700*/  IMAD R215, R208.reuse, c[0x0][0x21c], R215 ;  /* 0x00008700d0d77a24 */ /* 0x040fe200078e02d7 */
[----:B------:R-:W-:Y:S01]  /*1710*/  LOP3.LUT P4, RZ, R3, 0x2, RZ, 0xc0, !PT ;  /* 0x0000000203ff7812 */ /* 0x000fe2000788c0ff */
[----:B------:R-:W-:Y:S01]  /*1720*/  @!PT LDS RZ, [RZ] ;  /* 0x00000000fffff984 */ /* 0x000fe20000000800 */
[----:B------:R-:W-:Y:S01]  /*1730*/  @!PT LDS RZ, [RZ] ;  /* 0x00000000fffff984 */ /* 0x000fe20000000800 */
[----:B------:R-:W-:Y:S01]  /*1740*/  @!PT LDS RZ, [RZ] ;  /* 0x00000000fffff984 */ /* 0x000fe20000000800 */
[----:B------:R2:W-:Y:S01]  /*1750*/  @P6 LDGSTS.E.BYPASS.LTC128B.128 [R207+0x6100], [R14.64], !P3 ;  /* 0x061000000ecf6fae */ /* 0x0005e2000d901d50 */
[----:B------:R-:W-:Y:S01]  /*1760*/  IMAD.WIDE.U32 R208, R208, c[0x0][0x218], R16 ;  /* 0x00008600d0d07a25 */ /* 0x000fe200078e0010 */
[----:B------:R-:W-:Y:S01]  /*1770*/  LOP3.LUT R4, R4, 0xfffffe00, R7, 0xf8, !PT ;  /* 0xfffffe0004047812 */ /* 0x000fe200078ef807 */
[----:B------:R-:W-:Y:S01]  /*1780*/  USHF.L.U64.HI UR9, UR4, UR9, UR5 ;  /* 0x0000000904097299 */ /* 0x000fe20008010205 */
[----:B------:R2:W-:Y:S01]  /*1790*/  @P6 LDGSTS.E.BYPASS.LTC128B.128 [R207+0x8100], [R14.64+0x80], !P2 ;  /* 0x081000800ecf6fae */ /* 0x0005e2000d101d50 */
[----:B------:R-:W-:Y:S01]  /*17a0*/  IMAD.U32 R10, RZ, RZ, UR22 ;  /* 0x00000016ff0a7e24 */ /* 0x000fe2000f8e00ff */
[----:B------:R-:W-:Y:S01]  /*17b0*/  SHF.R.S32.HI R7, RZ, 0x5, R89 ;  /* 0x00000005ff077819 */ /* 0x000fe20000011459 */
[----:B------:R-:W-:Y:S01]  /*17c0*/  IMAD R205, R205, 0x200, R0 ;  /* 0x00000200cdcd7824 */ /* 0x000fe200078e0200 */
[----:B------:R2:W-:Y:S01]  /*17d0*/  @P6 LDGSTS.E.BYPASS.LTC128B.128 [R207+0xa100], [R14.64+0x100], !P1 ;  /* 0x0a1001000ecf6fae */ /* 0x0005e2000c901d50 */
[----:B------:R-:W-:Y:S01]  /*17e0*/  IMAD.U32 R11, RZ, RZ, UR23 ;  /* 0x00000017ff0b7e24 */ /* 0x000fe2000f8e00ff */
[----:B------:R-:W-:Y:S01]  /*17f0*/  LEA R11, P0, R10, R208, 0x6 ;  /* 0x000000d00a0b7211 */ /* 0x000fe200078030ff */
[----:B------:R-:W-:Y:S01]  /*1800*/  IMAD.IADD R215, R209, 0x1, R215 ;  /* 0x00000001d1d77824 */ /* 0x000fe200078e02d7 */
[----:B------:R4:W-:Y:S01]  /*1810*/  @P5 LDGSTS.E.BYPASS.LTC128B.128 [R207+0x7100], [R12.64], !P3 ;  /* 0x071000000ccf5fae */ /* 0x0009e2000d901d50 */
[----:B------:R-:W-:Y:S01]  /*1820*/  IMAD.SHL.U32 R205, R205, 0x2, RZ ;  /* 0x00000002cdcd7824 */ /* 0x000fe200078e00ff */
[----:B------:R-:W-:Y:S01]  /*1830*/  SEL R8, RZ, 0x1, P3 ;  /* 0x00000001ff087807 */ /* 0x000fe20001800000 */
[----:B------:R-:W-:Y:S01]  /*1840*/  IMAD R206, R7, 0x400, R4 ;  /* 0x0000040007ce7824 */ /* 0x000fe200078e0204 */
[----:B------:R4:W-:Y:S01]  /*1850*/  @P5 LDGSTS.E.BYPASS.LTC128B.128 [R207+0x9100], [R12.64+0x80], !P2 ;  /* 0x091000800ccf5fae */ /* 0x0009e2000d101d50 */
[----:B------:R-:W-:Y:S01]  /*1860*/  LOP3.LUT R89, R89, 0xffffffe0, RZ, 0xc0, !PT ;  /* 0xffffffe059597812 */ /* 0x000fe200078ec0ff */
[----:B------:R-:W-:Y:S01]  /*1870*/  @UP0 UIADD3 UR5, UR13, -0x2, URZ ;  /* 0xfffffffe0d050890 */ /* 0x000fe2000fffe03f */
[----:B------:R-:W-:Y:S01]  /*1880*/  IMAD.SHL.U32 R206, R206, 0x2, RZ ;  /* 0x00000002cece7824 */ /* 0x000fe200078e00ff */
[----:B------:R4:W-:Y:S01]  /*1890*/  @P5 LDGSTS.E.BYPASS.LTC128B.128 [R207+0xb100], [R12.64+0x100], !P1 ;  /* 0x0b1001000ccf5fae */ /* 0x0009e2000c901d50 */
[C---:B------:R-:W-:Y:S01]  /*18a0*/  IADD3 R2, R205.reuse, 0x6100, RZ ;  /* 0x00006100cd027810 */ /* 0x040fe20007ffe0ff */
[----:B------:R-:W-:Y:S01]  /*18b0*/  @UP0 UIMAD UR19, UR19, UR5, URZ ;  /* 0x00000005131302a4 */ /* 0x000fe2000f8e023f */
[----:B------:R-:W-:Y:S01]  /*18c0*/  IADD3 R204, R205, 0x6120, RZ ;  /* 0x00006120cdcc7810 */ /* 0x000fe20007ffe0ff */
[----:B------:R-:W0:Y:S01]  /*18d0*/  LDGDEPBAR ;  /* 0x00000000000079af */ /* 0x000e220000000000 */
[----:B------:R-:W-:Y:S01]  /*18e0*/  @P4 IADD3 R204, R2, -0x20, RZ ;  /* 0xffffffe002cc4810 */ /* 0x000fe20007ffe0ff */
[----:B------:R-:W-:-:S03]  /*18f0*/  IMAD.MOV.U32 R2, RZ, RZ, 0x10 ;  /* 0x00000010ff027424 */ /* 0x000fc600078e00ff */
[C---:B------:R-:W-:Y:S02]  /*1900*/  IADD3 R195, R204.reuse, 0x800, RZ ;  /* 0x00000800ccc37810 */ /* 0x040fe40007ffe0ff */
[C---:B------:R-:W-:Y:S02]  /*1910*/  IADD3 R194, R204.reuse, 0x1000, RZ ;  /* 0x00001000ccc27810 */ /* 0x040fe40007ffe0ff */
[C---:B------:R-:W-:Y:S02]  /*1920*/  IADD3 R193, R204.reuse, 0x1800, RZ ;  /* 0x00001800ccc17810 */ /* 0x040fe40007ffe0ff */
[C---:B------:R-:W-:Y:S02]  /*1930*/  IADD3 R191, R204.reuse, 0x2000, RZ ;  /* 0x00002000ccbf7810 */ /* 0x040fe40007ffe0ff */
[C---:B------:R-:W-:Y:S02]  /*1940*/  IADD3 R190, R204.reuse, 0x2800, RZ ;  /* 0x00002800ccbe7810 */ /* 0x040fe40007ffe0ff */
[----:B------:R-:W-:-:S02]  /*1950*/  IADD3 R189, R204, 0x3000, RZ ;  /* 0x00003000ccbd7810 */ /* 0x000fc40007ffe0ff */
[C---:B------:R-:W-:Y:S02]  /*1960*/  IADD3 R188, R204.reuse, 0x3800, RZ ;  /* 0x00003800ccbc7810 */ /* 0x040fe40007ffe0ff */
[C---:B------:R-:W-:Y:S02]  /*1970*/  IADD3 R187, R204.reuse, 0x4000, RZ ;  /* 0x00004000ccbb7810 */ /* 0x040fe40007ffe0ff */
[----:B------:R-:W-:Y:S01]  /*1980*/  IADD3 R186, R204, 0x4800, RZ ;  /* 0x00004800ccba7810 */ /* 0x000fe20007ffe0ff */
[----:B----4-:R-:W-:Y:S01]  /*1990*/  IMAD.U32 R13, RZ, RZ, UR10 ;  /* 0x0000000aff0d7e24 */ /* 0x010fe2000f8e00ff */
[----:B------:R-:W-:-:S04]  /*19a0*/  DEPBAR.LE SB0, 0x1 ;  /* 0x000080400000791a */ /* 0x000fc80000000000 */
[----:B------:R-:W-:-:S04]  /*19b0*/  DEPBAR.LE SB0, 0x0 ;  /* 0x000080000000791a */ /* 0x000fc80000000000 */
[----:B------:R-:W-:Y:S01]  /*19c0*/  BAR.SYNC.DEFER_BLOCKING 0x0 ;  /* 0x0000000000007b1d */ /* 0x000fe20000010000 */
[----:B------:R-:W-:Y:S01]  /*19d0*/  LEA.HI.X R0, R10, R215, R13, 0x6, P0 ;  /* 0x000000d70a007211 */ /* 0x000fe200000f340d */
[----:B------:R-:W-:Y:S01]  /*19e0*/  USHF.L.U32 UR10, UR4, 0x6, URZ ;  /* 0x00000006040a7899 */ /* 0x000fe2000800063f */
[C---:B------:R-:W-:Y:S01]  /*19f0*/  LEA R46, P0, R11.reuse, c[0x0][0x1f8], 0x1 ;  /* 0x00007e000b2e7a11 */ /* 0x040fe200078008ff */
[----:B------:R-:W-:Y:S01]  /*1a00*/  @UP0 USHF.R.S32.HI UR4, URZ, 0x1f, UR5 ;  /* 0x0000001f3f040899 */ /* 0x000fe20008011405 */
[----:B------:R-:W-:Y:S02]  /*1a10*/  SEL R13, RZ, 0x2, P2 ;  /* 0x00000002ff0d7807 */ /* 0x000fe40001000000 */
[----:B------:R-:W-:Y:S01]  /*1a20*/  LEA.HI.X R47, R11, c[0x0][0x1fc], R0, 0x1, P0 ;  /* 0x00007f000b2f7a11 */ /* 0x000fe200000f0c00 */
[----:B------:R-:W-:Y:S01]  /*1a30*/  @UP0 UIMAD UR4, UR4, UR20, UR19 ;  /* 0x00000014040402a4 */ /* 0x000fe2000f8e0213 */
[----:B------:R-:W-:Y:S02]  /*1a40*/  IADD3 R0, -R9, c[0x0][0x1d0], -R6 ;  /* 0x0000740009007a10 */ /* 0x000fe40007ffe906 */
[----:B------:R-:W-:-:S02]  /*1a50*/  SEL R10, RZ, 0x4, P1 ;  /* 0x00000004ff0a7807 */ /* 0x000fc40000800000 */
[----:B------:R-:W-:Y:S02]  /*1a60*/  LOP3.LUT P0, RZ, R24, 0x2, RZ, 0xc0, !PT ;  /* 0x0000000218ff7812 */ /* 0x000fe4000780c0ff */
[----:B------:R-:W-:Y:S02]  /*1a70*/  ISETP.LT.OR P6, PT, R0, 0x1, P3 ;  /* 0x000000010000780c */ /* 0x000fe40001fc1670 */
[----:B------:R-:W-:Y:S02]  /*1a80*/  IADD3 R8, R10, R13, R8 ;  /* 0x0000000d0a087210 */ /* 0x000fe40007ffe008 */
[----:B------:R-:W-:Y:S02]  /*1a90*/  SEL R2, R2, 0xfffffff0, !P0 ;  /* 0xfffffff002027807 */ /* 0x000fe40004000000 */
[----:B------:R-:W-:Y:S02]  /*1aa0*/  IADD3 R80, P0, R46, UR10, RZ ;  /* 0x0000000a2e507c10 */ /* 0x000fe4000ff1e0ff */
[----:B------:R-:W-:Y:S01]  /*1ab0*/  LOP3.LUT P5, RZ, R8, 0x2, RZ, 0xc0, !PT ;  /* 0x0000000208ff7812 */ /* 0x000fe200078ac0ff */
[----:B-1----:R-:W-:Y:S01]  /*1ac0*/  LDSM.16.M88.4 R16, [R206+0xc100] ;  /* 0x00c10000ce10783b */ /* 0x002fe20000000200 */
[----:B------:R-:W-:Y:S01]  /*1ad0*/  IMAD R202, R2, 0x2, R206 ;  /* 0x0000000202ca7824 */ /* 0x000fe200078e02ce */
[----:B------:R-:W-:-:S02]  /*1ae0*/  IADD3.X R81, R47, UR9, RZ, P0, !PT ;  /* 0x000000092f517c10 */ /* 0x000fc400087fe4ff */
[----:B------:R-:W1:Y:S01]  /*1af0*/  LDSM.16.M88.4 R28, [R205+0x6900] ;  /* 0x00690000cd1c783b */ /* 0x000e620000000200 */
[----:B------:R-:W-:Y:S02]  /*1b00*/  ISETP.LT.OR P0, PT, R0, 0x1, !P5 ;  /* 0x000000010000780c */ /* 0x000fe40006f01670 */
[----:B------:R-:W-:Y:S01]  /*1b10*/  LOP3.LUT P4, RZ, R8, 0x4, RZ, 0xc0, !PT ;  /* 0x0000000408ff7812 */ /* 0x000fe2000788c0ff */
[----:B------:R-:W4:Y:S01]  /*1b20*/  LDSM.16.M88.4 R36, [R205+0x6100] ;  /* 0x00610000cd24783b */ /* 0x000f220000000200 */
[----:B------:R-:W-:Y:S02]  /*1b30*/  ISETP.LT.OR P5, PT, R0, 0x21, !P5 ;  /* 0x000000210000780c */ /* 0x000fe40006fa1670 */
[C---:B------:R-:W-:Y:S01]  /*1b40*/  IADD3 R185, R204.reuse, 0x5000, RZ ;  /* 0x00005000ccb97810 */ /* 0x040fe20007ffe0ff */
[----:B------:R-:W5:Y:S01]  /*1b50*/  LDSM.16.M88.4 R72, [R205+0x7100] ;  /* 0x00710000cd48783b */ /* 0x000f620000000200 */
[----:B------:R-:W-:-:S03]  /*1b60*/  IADD3 R184, R204, 0x5800, RZ ;  /* 0x00005800ccb87810 */ /* 0x000fc60007ffe0ff */
[----:B---3--:R-:W-:Y:S04]  /*1b70*/  LDSM.16.M88.4 R20, [R205+0x7900] ;  /* 0x00790000cd14783b */ /* 0x008fe80000000200 */
[----:B------:R-:W-:Y:S04]  /*1b80*/  LDSM.16.M88.4 R56, [R202+0xc100] ;  /* 0x00c10000ca38783b */ /* 0x000fe80000000200 */
[----:B--2---:R-:W-:Y:S04]  /*1b90*/  LDSM.16.M88.4 R12, [R204] ;  /* 0x00000000cc0c783b */ /* 0x004fe80000000200 */
[----:B------:R-:W2:Y:S04]  /*1ba0*/  LDSM.16.M88.4 R8, [R204+0x800] ;  /* 0x00080000cc08783b */ /* 0x000ea80000000200 */
[----:B------:R-:W3:Y:S04]  /*1bb0*/  LDSM.16.M88.4 R76, [R204+0x1000] ;  /* 0x00100000cc4c783b */ /* 0x000ee80000000200 */
[----:B------:R-:W-:Y:S04]  /*1bc0*/  LDSM.16.M88.4 R60, [R204+0x1800] ;  /* 0x00180000cc3c783b */ /* 0x000fe80000000200 */
[----:B------:R-:W-:Y:S01]  /*1bd0*/  @!PT LDS RZ, [RZ] ;  /* 0x00000000fffff984 */ /* 0x000fe20000000800 */
[----:B------:R-:W-:Y:S01]  /*1be0*/  @!PT LDS RZ, [RZ] ;  /* 0x00000000fffff984 */ /* 0x000fe20000000800 */
[----:B------:R-:W-:Y:S01]  /*1bf0*/  @!PT LDS RZ, [RZ] ;  /* 0x00000000fffff984 */ /* 0x000fe20000000800 */
[----:B------:R2:W-:Y:S01]  /*1c00*/  LDGSTS.E.BYPASS.LTC128B.128 [R207+0x100], [R46.64], !P6 ;  /* 0x001000002ecf7fae */ /* 0x0005e2000f101d50 */
[----:B------:R-:W-:-:S02]  /*1c10*/  ISETP.LT.OR P6, PT, R0, 0x1, !P4 ;  /* 0x000000010000780c */ /* 0x000fc400067c1670 */
[----:B------:R-:W-:Y:S01]  /*1c20*/  ISETP.LT.OR P4, PT, R0, 0x21, !P4 ;  /* 0x000000210000780c */ /* 0x000fe20006781670 */
[----:B------:R2:W-:Y:S01]  /*1c30*/  LDGSTS.E.BYPASS.LTC128B.128 [R207+0x2100], [R46.64+0x80], !P0 ;  /* 0x021000802ecf7fae */ /* 0x0005e2000c101d50 */
[----:B------:R-:W-:Y:S01]  /*1c40*/  LOP3.LUT P0, RZ, R24, 0x4, RZ, 0xc0, !PT ;  /* 0x0000000418ff7812 */ /* 0x000fe2000780c0ff */
[----:B------:R-:W-:Y:S01]  /*1c50*/  IMAD.MOV.U32 R24, RZ, RZ, 0x20 ;  /* 0x00000020ff187424 */ /* 0x000fe200078e00ff */
[C---:B-1----:R-:W-:Y:S07]  /*1c60*/  HMMA.16816.F32.BF16 R32, R16.reuse, R28, RZ ;  /* 0x0000001c1020723c */ /* 0x042fee00000418ff */
[----:B------:R2:W-:Y:S01]  /*1c70*/  LDGSTS.E.BYPASS.LTC128B.128 [R207+0x4100], [R46.64+0x100], !P6 ;  /* 0x041001002ecf7fae */ /* 0x0005e2000f101d50 */
[----:B------:R-:W-:Y:S01]  /*1c80*/  LOP3.LUT P6, RZ, R3, 0x4, RZ, 0xc0, !PT ;  /* 0x0000000403ff7812 */ /* 0x000fe200078cc0ff */
[----:B------:R-:W-:Y:S01]  /*1c90*/  HMMA.16816.F32.BF16 R28, R16, R30, RZ ;  /* 0x0000001e101c723c */ /* 0x000fe200000418ff */
[----:B------:R-:W-:-:S02]  /*1ca0*/  SEL R3, R24, 0xffffffe0, !P0 ;  /* 0xffffffe018037807 */ /* 0x000fc40004000000 */
[----:B------:R-:W-:Y:S02]  /*1cb0*/  ISETP.LT.OR P0, PT, R0, 0x21, P3 ;  /* 0x000000210000780c */ /* 0x000fe40001f01670 */
[----:B------:R-:W-:Y:S01]  /*1cc0*/  SEL R0, R44, 0xffffffc0, !P6 ;  /* 0xffffffc02c007807 */ /* 0x000fe20007000000 */
[C---:B------:R-:W-:Y:S02]  /*1cd0*/  IMAD R201, R3.reuse, 0x2, R206 ;  /* 0x0000000203c97824 */ /* 0x040fe400078e02ce */
[----:B----4-:R-:W-:Y:S01]  /*1ce0*/  HMMA.16816.F32.BF16 R40, R16, R36, RZ ;  /* 0x000000241028723c */ /* 0x010fe200000418ff */
[----:B------:R-:W-:Y:S02]  /*1cf0*/  IMAD R199, R3, 0x2, R202 ;  /* 0x0000000203c77824 */ /* 0x000fe400078e02ca */
[----:B------:R-:W-:Y:S02]  /*1d00*/  IMAD.IADD R200, R205, 0x1, R0 ;  /* 0x00000001cdc87824 */ /* 0x000fe400078e0200 */
[----:B------:R-:W-:-:S03]  /*1d10*/  IMAD.IADD R192, R0, 0x1, R204 ;  /* 0x0000000100c07824 */ /* 0x000fc600078e02cc */
[----:B------:R1:W-:Y:S01]  /*1d20*/  LDGSTS.E.BYPASS.LTC128B.128 [R207+0x1100], [R80.64], !P0 ;  /* 0x0110000050cf7fae */ /* 0x0003e2000c101d50 */
[----:B------:R-:W-:Y:S03]  /*1d30*/  HMMA.16816.F32.BF16 R36, R16, R38, RZ ;  /* 0x000000261024723c */ /* 0x000fe600000418ff */
[----:B------:R1:W-:Y:S01]  /*1d40*/  LDGSTS.E.BYPASS.LTC128B.128 [R207+0x3100], [R80.64+0x80], !P5 ;  /* 0x0310008050cf7fae */ /* 0x0003e2000e901d50 */
[----:B------:R-:W-:-:S03]  /*1d50*/  PLOP3.LUT P5, PT, PT, PT, UP0, 0x80, 0x0 ;  /* 0x000000000000781c */ /* 0x000fc60003faf008 */
[----:B------:R1:W-:Y:S01]  /*1d60*/  LDGSTS.E.BYPASS.LTC128B.128 [R207+0x5100], [R80.64+0x100], !P4 ;  /* 0x0510010050cf7fae */ /* 0x0003e2000e101d50 */
[C---:B-----5:R-:W-:Y:S01]  /*1d70*/  HMMA.16816.F32.BF16 R24, R16.reuse, R72, RZ ;  /* 0x000000481018723c */ /* 0x060fe200000418ff */
[----:B------:R-:W-:Y:S02]  /*1d80*/  PLOP3.LUT P4, PT, PT, PT, UP2, 0x80, 0x0 ;  /* 0x000000000000781c */ /* 0x000fe40003f8f028 */
[----:B------:R-:W-:Y:S04]  /*1d90*/  LDSM.16.M88.4 R64, [R201+0xc100] ;  /* 0x00c10000c940783b */ /* 0x000fe80000000200 */
[----:B------:R-:W4:Y:S01]  /*1da0*/  LDSM.16.M88.4 R48, [R200+0x6900] ;  /* 0x00690000c830783b */ /* 0x000f220000000200 */
[----:B------:R-:W-:Y:S03]  /*1db0*/  HMMA.16816.F32.BF16 R72, R16, R74, RZ ;  /* 0x0000004a1048723c */ /* 0x000fe600000418ff */
[----:B------:R-:W5:Y:S04]  /*1dc0*/  LDSM.16.M88.4 R52, [R200+0x6100] ;  /* 0x00610000c834783b */ /* 0x000f680000000200 */
[----:B--2---:R-:W2:Y:S01]  /*1dd0*/  LDSM.16.M88.4 R44, [R200+0x7100] ;  /* 0x00710000c82c783b */ /* 0x004ea20000000200 */
[C---:B------:R-:W-:Y:S03]  /*1de0*/  HMMA.16816.F32.BF16 R32, R56.reuse, R8, R32 ;  /* 0x000000083820723c */ /* 0x040fe60000041820 */
[----:B------:R-:W-:Y:S04]  /*1df0*/  LDSM.16.M88.4 R84, [R192+0x1000] ;  /* 0x00100000c054783b */ /* 0x000fe80000000200 */
[----:B------:R-:W0:Y:S01]  /*1e00*/  LDGDEPBAR ;  /* 0x00000000000079af */ /* 0x000e220000000000 */
[----:B------:R-:W-:Y:S03]  /*1e10*/  HMMA.16816.F32.BF16 R28, R56, R10, R28 ;  /* 0x0000000a381c723c */ /* 0x000fe6000004181c */
[----:B-1----:R-:W-:Y:S04]  /*1e20*/  LDSM.16.M88.4 R80, [R199+0xc100] ;  /* 0x00c10000c750783b */ /* 0x002fe80000000200 */
[----:B------:R-:W1:Y:S01]  /*1e30*/  LDSM.16.M88.4 R8, [R192+0x800] ;  /* 0x00080000c008783b */ /* 0x000e620000000200 */
[C---:B------:R-:W-:Y:S08]  /*1e40*/  HMMA.16816.F32.BF16 R68, R16.reuse, R20, RZ ;  /* 0x000000141044723c */ /* 0x040ff000000418ff */
[----:B------:R-:W-:Y:S01]  /*1e50*/  HMMA.16816.F32.BF16 R16, R16, R22, RZ ;  /* 0x000000161010723c */ /* 0x000fe200000418ff */
[----:B------:R-:W1:Y:S07]  /*1e60*/  LDSM.16.M88.4 R20, [R200+0x7900] ;  /* 0x00790000c814783b */ /* 0x000e6e0000000200 */
[C---:B------:R-:W-:Y:S08]  /*1e70*/  HMMA.16816.F32.BF16 R40, R56.reuse, R12, R40 ;  /* 0x0000000c3828723c */ /* 0x040ff00000041828 */
[C---:B------:R-:W-:Y:S01]  /*1e80*/  HMMA.16816.F32.BF16 R36, R56.reuse, R14, R36 ;  /* 0x0000000e3824723c */ /* 0x040fe20000041824 */
[----:B------:R-:W1:Y:S07]  /*1e90*/  LDSM.16.M88.4 R12, [R192] ;  /* 0x00000000c00c783b */ /* 0x000e6e0000000200 */
[C---:B---3--:R-:W-:Y:S08]  /*1ea0*/  HMMA.16816.F32.BF16 R24, R56.reuse, R76, R24 ;  /* 0x0000004c3818723c */ /* 0x048ff00000041818 */
[----:B------:R-:W-:Y:S01]  /*1eb0*/  HMMA.16816.F32.BF16 R72, R56, R78, R72 ;  /* 0x0000004e3848723c */ /* 0x000fe20000041848 */
[----:B------:R-:W-:Y:S07]  /*1ec0*/  LDSM.16.M88.4 R76, [R192+0x1800] ;  /* 0x00180000c04c783b */ /* 0x000fee0000000200 */
[C---:B----4-:R-:W-:Y:S08]  /*1ed0*/  HMMA.16816.F32.BF16 R32, R64.reuse, R48, R32 ;  /* 0x000000304020723c */ /* 0x050ff00000041820 */
[----:B------:R-:W-:Y:S01]  /*1ee0*/  HMMA.16816.F32.BF16 R28, R64, R50, R28 ;  /* 0x00000032401c723c */ /* 0x000fe2000004181c */
[----:B------:R-:W-:Y:S07]  /*1ef0*/  LDSM.16.M88.4 R48, [R205+0x9100] ;  /* 0x00910000cd30783b */ /* 0x000fee0000000200 */
[C---:B------:R-:W-:Y:S08]  /*1f00*/  HMMA.16816.F32.BF16 R68, R56.reuse, R60, R68 ;  /* 0x0000003c3844723c */ /* 0x040ff00000041844 */
[----:B------:R-:W-:Y:S01]  /*1f10*/  HMMA.16816.F32.BF16 R16, R56, R62, R16 ;  /* 0x0000003e3810723c */ /* 0x000fe20000041810 */
[----:B------:R-:W-:Y:S04]  /*1f20*/  LDSM.16.M88.4 R60, [R206+0x10100] ;  /* 0x01010000ce3c783b */ /* 0x000fe80000000200 */
[----:B------:R-:W-:Y:S03]  /*1f30*/  LDSM.16.M88.4 R56, [R205+0x8100] ;  /* 0x00810000cd38783b */ /* 0x000fe60000000200 */
[C---:B-----5:R-:W-:Y:S08]  /*1f40*/  HMMA.16816.F32.BF16 R40, R64.reuse, R52, R40 ;  /* 0x000000344028723c */ /* 0x060ff00000041828 */
[C---:B------:R-:W-:Y:S01]  /*1f50*/  HMMA.16816.F32.BF16 R36, R64.reuse, R54, R36 ;  /* 0x000000364024723c */ /* 0x040fe20000041824 */
[----:B------:R-:W3:Y:S07]  /*1f60*/  LDSM.16.M88.4 R52, [R205+0x8900] ;  /* 0x00890000cd34783b */ /* 0x000eee0000000200 */
[C---:B--2---:R-:W-:Y:S08]  /*1f70*/  HMMA.16816.F32.BF16 R24, R64.reuse, R44, R24 ;  /* 0x0000002c4018723c */ /* 0x044ff00000041818 */
[----:B------:R-:W-:Y:S01]  /*1f80*/  HMMA.16816.F32.BF16 R72, R64, R46, R72 ;  /* 0x0000002e4048723c */ /* 0x000fe20000041848 */
[----:B------:R-:W-:Y:S07]  /*1f90*/  LDSM.16.M88.4 R44, [R205+0x9900] ;  /* 0x00990000cd2c783b */ /* 0x000fee0000000200 */
[C---:B-1----:R-:W-:Y:S08]  /*1fa0*/  HMMA.16816.F32.BF16 R32, R80.reuse, R8, R32 ;  /* 0x000000085020723c */ /* 0x042ff00000041820 */
[----:B------:R-:W-:Y:S01]  /*1fb0*/  HMMA.16816.F32.BF16 R28, R80, R10, R28 ;  /* 0x0000000a501c723c */ /* 0x000fe2000004181c */
[----:B------:R-:W-:Y:S07]  /*1fc0*/  LDSM.16.M88.4 R8, [R204+0x3000] ;  /* 0x00300000cc08783b */ /* 0x000fee0000000200 */
[C---:B------:R-:W-:Y:S08]  /*1fd0*/  HMMA.16816.F32.BF16 R68, R64.reuse, R20, R68 ;  /* 0x000000144044723c */ /* 0x040ff00000041844 */
[----:B------:R-:W-:Y:S01]  /*1fe0*/  HMMA.16816.F32.BF16 R64, R64, R22, R16 ;  /* 0x000000164040723c */ /* 0x000fe20000041810 */
[----:B------:R-:W-:Y:S04]  /*1ff0*/  LDSM.16.M88.4 R20, [R202+0x10100] ;  /* 0x01010000ca14783b */ /* 0x000fe80000000200 */
[----:B------:R-:W-:Y:S03]  /*2000*/  LDSM.16.M88.4 R16, [R204+0x2000] ;  /* 0x00200000cc10783b */ /* 0x000fe60000000200 */
[C---:B------:R-:W-:Y:S08]  /*2010*/  HMMA.16816.F32.BF16 R40, R80.reuse, R12, R40 ;  /* 0x0000000c5028723c */ /* 0x040ff00000041828 */
[C---:B------:R-:W-:Y:S01]  /*2020*/  HMMA.16816.F32.BF16 R36, R80.reuse, R14, R36 ;  /* 0x0000000e5024723c */ /* 0x040fe20000041824 */
[----:B------:R-:W1:Y:S07]  /*2030*/  LDSM.16.M88.4 R12, [R204+0x2800] ;  /* 0x00280000cc0c783b */ /* 0x000e6e0000000200 */
[C---:B------:R-:W-:Y:S08]  /*2040*/  HMMA.16816.F32.BF16 R24, R80.reuse, R84, R24 ;  /* 0x000000545018723c */ /* 0x040ff00000041818 */
[----:B------:R-:W-:Y:S08]  /*2050*/  HMMA.16816.F32.BF16 R72, R80, R86, R72 ;  /* 0x000000565048723c */ /* 0x000ff00000041848 */
[C---:B---3--:R-:W-:Y:S08]  /*2060*/  HMMA.16816.F32.BF16 R32, R60.reuse, R52, R32 ;  /* 0x000000343c20723c */ /* 0x048ff00000041820 */
[----:B------:R-:W-:Y:S01]  /*2070*/  HMMA.16816.F32.BF16 R28, R60, R54, R28 ;  /* 0x000000363c1c723c */ /* 0x000fe2000004181c */
[----:B------:R-:W-:Y:S07]  /*2080*/  LDSM.16.M88.4 R52, [R201+0x10100] ;  /* 0x01010000c934783b */ /* 0x000fee0000000200 */
[C---:B------:R-:W-:Y:S08]  /*2090*/  HMMA.16816.F32.BF16 R68, R80.reuse, R76, R68 ;  /* 0x0000004c5044723c */ /* 0x040ff00000041844 */
[----:B------:R-:W-:Y:S01]  /*20a0*/  HMMA.16816.F32.BF16 R64, R80, R78, R64 ;  /* 0x0000004e5040723c */ /* 0x000fe20000041840 */
[----:B------:R-:W2:Y:S07]  /*20b0*/  LDSM.16.M88.4 R76, [R204+0x3800] ;  /* 0x00380000cc4c783b */ /* 0x000eae0000000200 */
[C---:B------:R-:W-:Y:S08]  /*20c0*/  HMMA.16816.F32.BF16 R40, R60.reuse, R56, R40 ;  /* 0x000000383c28723c */ /* 0x040ff00000041828 */
[C---:B------:R-:W-:Y:S08]  /*20d0*/  HMMA.16816.F32.BF16 R36, R60.reuse, R58, R36 ;  /* 0x0000003a3c24723c */ /* 0x040ff00000041824 */
[C---:B------:R-:W-:Y:S01]  /*20e0*/  HMMA.16816.F32.BF16 R56, R60.reuse, R48, R24 ;  /* 0x000000303c38723c */ /* 0x040fe20000041818 */
[----:B------:R-:W3:Y:S07]  /*20f0*/  LDSM.16.M88.4 R24, [R200+0x8100] ;  /* 0x00810000c818783b */ /* 0x000eee0000000200 */
[----:B------:R-:W-:Y:S01]  /*2100*/  HMMA.16816.F32.BF16 R72, R60, R50, R72 ;  /* 0x000000323c48723c */ /* 0x000fe20000041848 */
[----:B------:R-:W-:Y:S07]  /*2110*/  LDSM.16.M88.4 R48, [R199+0x10100] ;  /* 0x01010000c730783b */ /* 0x000fee0000000200 */
[C---:B-1----:R-:W-:Y:S08]  /*2120*/  HMMA.16816.F32.BF16 R32, R20.reuse, R12, R32 ;  /* 0x0000000c1420723c */ /* 0x042ff00000041820 */
[----:B------:R-:W-:Y:S01]  /*2130*/  HMMA.16816.F32.BF16 R28, R20, R14, R28 ;  /* 0x0000000e141c723c */ /* 0x000fe2000004181c */
[----:B------:R-:W1:Y:S07]  /*2140*/  LDSM.16.M88.4 R12, [R200+0x8900] ;  /* 0x00890000c80c783b */ /* 0x000e6e0000000200 */
[C---:B------:R-:W-:Y:S08]  /*2150*/  HMMA.16816.F32.BF16 R68, R60.reuse, R44, R68 ;  /* 0x0000002c3c44723c */ /* 0x040ff00000041844 */
[----:B------:R-:W-:Y:S01]  /*2160*/  HMMA.16816.F32.BF16 R64, R60, R46, R64 ;  /* 0x0000002e3c40723c */ /* 0x000fe20000041840 */
[----:B------:R-:W4:Y:S04]  /*2170*/  LDSM.16.M88.4 R44, [R200+0x9100] ;  /* 0x00910000c82c783b */ /* 0x000f280000000200 */
[----:B------:R-:W-:Y:S03]  /*2180*/  LDSM.16.M88.4 R60, [R192+0x2800] ;  /* 0x00280000c03c783b */ /* 0x000fe60000000200 */
[C---:B------:R-:W-:Y:S08]  /*2190*/  HMMA.16816.F32.BF16 R40, R20.reuse, R16, R40 ;  /* 0x000000101428723c */ /* 0x040ff00000041828 */
[C---:B------:R-:W-:Y:S01]  /*21a0*/  HMMA.16816.F32.BF16 R36, R20.reuse, R18, R36 ;  /* 0x000000121424723c */ /* 0x040fe20000041824 */
[----:B------:R-:W5:Y:S07]  /*21b0*/  LDSM.16.M88.4 R16, [R200+0x9900] ;  /* 0x00990000c810783b */ /* 0x000f6e0000000200 */
[C---:B------:R-:W-:Y:S08]  /*21c0*/  HMMA.16816.F32.BF16 R56, R20.reuse, R8, R56 ;  /* 0x000000081438723c */ /* 0x040ff00000041838 */
[C---:B------:R-:W-:Y:S01]  /*21d0*/  HMMA.16816.F32.BF16 R72, R20.reuse, R10, R72 ;  /* 0x0000000a1448723c */ /* 0x040fe20000041848 */
[----:B------:R-:W4:Y:S07]  /*21e0*/  LDSM.16.M88.4 R8, [R192+0x2000] ;  /* 0x00200000c008783b */ /* 0x000f2e0000000200 */
[C---:B--2---:R-:W-:Y:S08]  /*21f0*/  HMMA.16816.F32.BF16 R68, R20.reuse, R76, R68 ;  /* 0x0000004c1444723c */ /* 0x044ff00000041844 */
[----:B------:R-:W-:Y:S01]  /*2200*/  HMMA.16816.F32.BF16 R64, R20, R78, R64 ;  /* 0x0000004e1440723c */ /* 0x000fe20000041840 */
[----:B------:R-:W2:Y:S07]  /*2210*/  LDSM.16.M88.4 R20, [R192+0x3000] ;  /* 0x00300000c014783b */ /* 0x000eae0000000200 */
[C---:B---3--:R-:W-:Y:S08]  /*2220*/  HMMA.16816.F32.BF16 R40, R52.reuse, R24, R40 ;  /* 0x000000183428723c */ /* 0x048ff00000041828 */
[C---:B------:R-:W-:Y:S01]  /*2230*/  HMMA.16816.F32.BF16 R36, R52.reuse, R26, R36 ;  /* 0x0000001a3424723c */ /* 0x040fe20000041824 */
[----:B------:R-:W-:Y:S07]  /*2240*/  LDSM.16.M88.4 R24, [R206+0x14100] ;  /* 0x01410000ce18783b */ /* 0x000fee0000000200 */
[C---:B-1----:R-:W-:Y:S08]  /*2250*/  HMMA.16816.F32.BF16 R32, R52.reuse, R12, R32 ;  /* 0x0000000c3420723c */ /* 0x042ff00000041820 */
[C---:B------:R-:W-:Y:S01]  /*2260*/  HMMA.16816.F32.BF16 R28, R52.reuse, R14, R28 ;  /* 0x0000000e341c723c */ /* 0x040fe2000004181c */
[----:B------:R-:W1:Y:S07]  /*2270*/  LDSM.16.M88.4 R12, [R192+0x3800] ;  /* 0x00380000c00c783b */ /* 0x000e6e0000000200 */
[C---:B----4-:R-:W-:Y:S08]  /*2280*/  HMMA.16816.F32.BF16 R56, R52.reuse, R44, R56 ;  /* 0x0000002c3438723c */ /* 0x050ff00000041838 */
[C---:B------:R-:W-:Y:S01]  /*2290*/  HMMA.16816.F32.BF16 R72, R52.reuse, R46, R72 ;  /* 0x0000002e3448723c */ /* 0x040fe20000041848 */
[----:B------:R-:W-:Y:S07]  /*22a0*/  LDSM.16.M88.4 R44, [R205+0xb100] ;  /* 0x00b10000cd2c783b */ /* 0x000fee0000000200 */
[C---:B-----5:R-:W-:Y:S08]  /*22b0*/  HMMA.16816.F32.BF16 R68, R52.reuse, R16, R68 ;  /* 0x000000103444723c */ /* 0x060ff00000041844 */
[----:B------:R-:W-:Y:S01]  /*22c0*/  HMMA.16816.F32.BF16 R64, R52, R18, R64 ;  /* 0x000000123440723c */ /* 0x000fe20000041840 */
[----:B------:R-:W3:Y:S04]  /*22d0*/  LDSM.16.M88.4 R16, [R205+0xa100] ;  /* 0x00a10000cd10783b */ /* 0x000ee80000000200 */
[----:B------:R-:W-:Y:S03]  /*22e0*/  LDSM.16.M88.4 R52, [R202+0x14100] ;  /* 0x01410000ca34783b */ /* 0x000fe60000000200 */
[C---:B------:R-:W-:Y:S08]  /*22f0*/  HMMA.16816.F32.BF16 R40, R48.reuse, R8, R40 ;  /* 0x000000083028723c */ /* 0x040ff00000041828 */
[C---:B------:R-:W-:Y:S01]  /*2300*/  HMMA.16816.F32.BF16 R36, R48.reuse, R10, R36 ;  /* 0x0000000a3024723c */ /* 0x040fe20000041824 */
[----:B------:R-:W4:Y:S07]  /*2310*/  LDSM.16.M88.4 R8, [R205+0xa900] ;  /* 0x00a90000cd08783b */ /* 0x000f2e0000000200 */
[C---:B------:R-:W-:Y:S08]  /*2320*/  HMMA.16816.F32.BF16 R32, R48.reuse, R60, R32 ;  /* 0x0000003c3020723c */ /* 0x040ff00000041820 */
[C---:B------:R-:W-:Y:S01]  /*2330*/  HMMA.16816.F32.BF16 R28, R48.reuse, R62, R28 ;  /* 0x0000003e301c723c */ /* 0x040fe2000004181c */
[----:B------:R-:W-:Y:S07]  /*2340*/  LDSM.16.M88.4 R60, [R204+0x5000] ;  /* 0x00500000cc3c783b */ /* 0x000fee0000000200 */
[C---:B--2---:R-:W-:Y:S08]  /*2350*/  HMMA.16816.F32.BF16 R56, R48.reuse, R20, R56 ;  /* 0x000000143038723c */ /* 0x044ff00000041838 */
[C---:B------:R-:W-:Y:S01]  /*2360*/  HMMA.16816.F32.BF16 R72, R48.reuse, R22, R72 ;  /* 0x000000163048723c */ /* 0x040fe20000041848 */
[----:B------:R-:W2:Y:S07]  /*2370*/  LDSM.16.M88.4 R20, [R204+0x4000] ;  /* 0x00400000cc14783b */ /* 0x000eae0000000200 */
[C---:B-1----:R-:W-:Y:S08]  /*2380*/  HMMA.16816.F32.BF16 R68, R48.reuse, R12, R68 ;  /* 0x0000000c3044723c */ /* 0x042ff00000041844 */
[----:B------:R-:W-:Y:S01]  /*2390*/  HMMA.16816.F32.BF16 R64, R48, R14, R64 ;  /* 0x0000000e3040723c */ /* 0x000fe20000041840 */
[----:B------:R-:W1:Y:S04]  /*23a0*/  LDSM.16.M88.4 R12, [R205+0xb900] ;  /* 0x00b90000cd0c783b */ /* 0x000e680000000200 */
[----:B------:R-:W5:Y:S03]  /*23b0*/  LDSM.16.M88.4 R48, [R204+0x4800] ;  /* 0x00480000cc30783b */ /* 0x000f660000000200 */
[C---:B---3--:R-:W-:Y:S08]  /*23c0*/  HMMA.16816.F32.BF16 R40, R24.reuse, R16, R40 ;  /* 0x000000101828723c */ /* 0x048ff00000041828 */
[C---:B------:R-:W-:Y:S01]  /*23d0*/  HMMA.16816.F32.BF16 R36, R24.reuse, R18, R36 ;  /* 0x000000121824723c */ /* 0x040fe20000041824 */
[----:B------:R-:W-:Y:S07]  /*23e0*/  LDSM.16.M88.4 R16, [R201+0x14100] ;  /* 0x01410000c910783b */ /* 0x000fee0000000200 */
[C---:B----4-:R-:W-:Y:S08]  /*23f0*/  HMMA.16816.F32.BF16 R32, R24.reuse, R8, R32 ;  /* 0x000000081820723c */ /* 0x050ff00000041820 */
[C---:B------:R-:W-:Y:S01]  /*2400*/  HMMA.16816.F32.BF16 R28, R24.reuse, R10, R28 ;  /* 0x0000000a181c723c */ /* 0x040fe2000004181c */
[----:B------:R-:W3:Y:S07]  /*2410*/  LDSM.16.M88.4 R8, [R200+0xa100] ;  /* 0x00a10000c808783b */ /* 0x000eee0000000200 */
[----:B------:R-:W-:Y:S08]  /*2420*/  HMMA.16816.F32.BF16 R56, R24, R44, R56 ;  /* 0x0000002c1838723c */ /* 0x000ff00000041838 */
[----:B--2---:R-:W-:Y:S08]  /*2430*/  HMMA.16816.F32.BF16 R40, R52, R20, R40 ;  /* 0x000000143428723c */ /* 0x004ff00000041828 */
[C---:B------:R-:W-:Y:S01]  /*2440*/  HMMA.16816.F32.BF16 R72, R24.reuse, R46, R72 ;  /* 0x0000002e1848723c */ /* 0x040fe20000041848 */
[----:B------:R-:W-:Y:S07]  /*2450*/  LDSM.16.M88.4 R44, [R204+0x5800] ;  /* 0x00580000cc2c783b */ /* 0x000fee0000000200 */
[C---:B-1----:R-:W-:Y:S08]  /*2460*/  HMMA.16816.F32.BF16 R68, R24.reuse, R12, R68 ;  /* 0x0000000c1844723c */ /* 0x042ff00000041844 */
[----:B------:R-:W-:Y:S01]  /*2470*/  HMMA.16816.F32.BF16 R64, R24, R14, R64 ;  /* 0x0000000e1840723c */ /* 0x000fe20000041840 */
[----:B------:R-:W1:Y:S04]  /*2480*/  LDSM.16.M88.4 R24, [R200+0xa900] ;  /* 0x00a90000c818783b */ /* 0x000e680000000200 */
[----:B------:R-:W-:Y:S03]  /*2490*/  LDSM.16.M88.4 R12, [R199+0x14100] ;  /* 0x01410000c70c783b */ /* 0x000fe60000000200 */
[C---:B------:R-:W-:Y:S01]  /*24a0*/  HMMA.16816.F32.BF16 R36, R52.reuse, R22, R36 ;  /* 0x000000163424723c */ /* 0x040fe20000041824 */
[----:B------:R-:W-:Y:S07]  /*24b0*/  LDSM.16.M88.4 R20, [R192+0x4000] ;  /* 0x00400000c014783b */ /* 0x000fee0000000200 */
[----:B-----5:R-:W-:Y:S08]  /*24c0*/  HMMA.16816.F32.BF16 R32, R52, R48, R32 ;  /* 0x000000303420723c */ /* 0x020ff00000041820 */
[C---:B---3--:R-:W-:Y:S08]  /*24d0*/  HMMA.16816.F32.BF16 R40, R16.reuse, R8, R40 ;  /* 0x000000081028723c */ /* 0x048ff00000041828 */
[----:B------:R-:W-:Y:S01]  /*24e0*/  HMMA.16816.F32.BF16 R36, R16, R10, R36 ;  /* 0x0000000a1024723c */ /* 0x000fe20000041824 */
[----:B------:R-:W2:Y:S07]  /*24f0*/  LDSM.16.M88.4 R8, [R192+0x4800] ;  /* 0x00480000c008783b */ /* 0x000eae0000000200 */
[----:B------:R-:W-:Y:S01]  /*2500*/  HMMA.16816.F32.BF16 R28, R52, R50, R28 ;  /* 0x00000032341c723c */ /* 0x000fe2000004181c */
[----:B------:R-:W3:Y:S07]  /*2510*/  LDSM.16.M88.4 R48, [R200+0xb100] ;  /* 0x00b10000c830783b */ /* 0x000eee0000000200 */
[----:B-1----:R-:W-:Y:S07]  /*2520*/  HMMA.16816.F32.BF16 R32, R16, R24, R32 ;  /* 0x000000181020723c */ /* 0x002fee0000041820 */
[----:B------:R-:W-:Y:S01]  /*2530*/  LEA.HI R25, R91, R88, RZ, 0x2 ;  /* 0x000000585b197211 */ /* 0x000fe200078f10ff */
[----:B------:R-:W-:Y:S03]  /*2540*/  HMMA.16816.F32.BF16 R56, R52, R60, R56 ;  /* 0x0000003c3438723c */ /* 0x000fe60000041838 */
[----:B------:R-:W-:-:S05]  /*2550*/  LOP3.LUT R25, R25, 0xfffffffc, RZ, 0xc0, !PT ;  /* 0xfffffffc19197812 */ /* 0x000fca00078ec0ff */
[----:B------:R-:W-:Y:S01]  /*2560*/  HMMA.16816.F32.BF16 R72, R52, R62, R72 ;  /* 0x0000003e3448723c */ /* 0x000fe20000041848 */
[----:B------:R-:W1:Y:S07]  /*2570*/  LDSM.16.M88.4 R60, [R200+0xb900] ;  /* 0x00b90000c83c783b */ /* 0x000e6e0000000200 */
[----:B------:R-:W-:Y:S07]  /*2580*/  HMMA.16816.F32.BF16 R28, R16, R26, R28 ;  /* 0x0000001a101c723c */ /* 0x000fee000004181c */
[----:B------:R-:W-:Y:S01]  /*2590*/  SHF.R.S32.HI R26, RZ, 0x1f, R7 ;  /* 0x0000001fff1a7819 */ /* 0x000fe20000011407 */
[----:B--2---:R-:W-:Y:S03]  /*25a0*/  HMMA.16816.F32.BF16 R32, R12, R8, R32 ;  /* 0x000000080c20723c */ /* 0x004fe60000041820 */
[----:B------:R-:W-:-:S05]  /*25b0*/  LEA.HI R26, R26, R7, RZ, 0x3 ;  /* 0x000000071a1a7211 */ /* 0x000fca00078f18ff */
[C---:B------:R-:W-:Y:S08]  /*25c0*/  HMMA.16816.F32.BF16 R68, R52.reuse, R44, R68 ;  /* 0x0000002c3444723c */ /* 0x040ff00000041844 */
[----:B------:R-:W-:Y:S01]  /*25d0*/  HMMA.16816.F32.BF16 R64, R52, R46, R64 ;  /* 0x0000002e3440723c */ /* 0x000fe20000041840 */
[----:B------:R-:W2:Y:S07]  /*25e0*/  LDSM.16.M88.4 R44, [R192+0x5000] ;  /* 0x00500000c02c783b */ /* 0x000eae0000000200 */
[----:B------:R-:W-:Y:S01]  /*25f0*/  HMMA.16816.F32.BF16 R36, R12, R22, R36 ;  /* 0x000000160c24723c */ /* 0x000fe20000041824 */
[----:B------:R-:W-:Y:S01]  /*2600*/  FMUL.FTZ R24, R32, c[0x0][0x320] ;  /* 0x0000c80020187a20 */ /* 0x000fe20000410000 */
[----:B------:R-:W-:Y:S01]  /*2610*/  LOP3.LUT R32, R26, 0xffffff8, RZ, 0xc0, !PT ;  /* 0x0ffffff81a207812 */ /* 0x000fe200078ec0ff */
[----:B------:R-:W-:-:S02]  /*2620*/  IMAD.IADD R26, R88, 0x1, -R89 ;  /* 0x00000001581a7824 */ /* 0x000fc400078e0a59 */
[----:B------:R-:W-:Y:S02]  /*2630*/  IMAD.IADD R88, R88, 0x1, -R25 ;  /* 0x0000000158587824 */ /* 0x000fe400078e0a19 */
[----:B------:R-:W-:Y:S01]  /*2640*/  FMUL.FTZ R25, R33, c[0x0][0x320] ;  /* 0x0000c80021197a20 */ /* 0x000fe20000410000 */
[----:B------:R-:W-:Y:S01]  /*2650*/  HMMA.16816.F32.BF16 R40, R12, R20, R40 ;  /* 0x000000140c28723c */ /* 0x000fe20000041828 */
[----:B------:R-:W-:Y:S01]  /*2660*/  SHF.R.S32.HI R27, RZ, 0x1f, R26 ;  /* 0x0000001fff1b7819 */ /* 0x000fe2000001141a */
[----:B------:R-:W-:Y:S01]  /*2670*/  IMAD.IADD R32, R7, 0x1, -R32 ;  /* 0x0000000107207824 */ /* 0x000fe200078e0a20 */
[----:B------:R-:W4:Y:S02]  /*2680*/  MUFU.TANH R24, R24 ;  /* 0x0000001800187308 */ /* 0x000f240000002400 */
[----:B------:R-:W-:-:S03]  /*2690*/  LEA.HI R27, R27, R26, RZ, 0x2 ;  /* 0x0000001a1b1b7211 */ /* 0x000fc600078f10ff */
[----:B------:R-:W-:Y:S01]  /*26a0*/  HMMA.16816.F32.BF16 R28, R12, R10, R28 ;  /* 0x0000000a0c1c723c */ /* 0x000fe2000004181c */
[----:B------:R-:W5:Y:S01]  /*26b0*/  LDSM.16.M88.4 R8, [R192+0x5800] ;  /* 0x00580000c008783b */ /* 0x000f620000000200 */
[----:B------:R-:W-:Y:S01]  /*26c0*/  LEA.HI.SX32 R33, R27, UR15, 0x1e ;  /* 0x0000000f1b217c11 */ /* 0x000fe2000f8ff2ff */
[----:B------:R-:W-:-:S04]  /*26d0*/  DEPBAR.LE SB0, 0x0 ;  /* 0x000080000000791a */ /* 0x000fc80000000000 */
[----:B------:R-:W-:Y:S01]  /*26e0*/  IMAD R33, R32, 0x10, R33 ;  /* 0x0000001020217824 */ /* 0x000fe200078e0221 */
[----:B---3--:R-:W-:Y:S01]  /*26f0*/  HMMA.16816.F32.BF16 R56, R16, R48, R56 ;  /* 0x000000301038723c */ /* 0x008fe20000041838 */
[----:B------:R-:W-:Y:S01]  /*2700*/  FMUL.FTZ R22, R36, c[0x0][0x320] ;  /* 0x0000c80024167a20 */ /* 0x000fe20000410000 */
[----:B------:R-:W-:Y:S01]  /*2710*/  LOP3.LUT R213, R27, 0x7ffffffc, RZ, 0xc0, !PT ;  /* 0x7ffffffc1bd57812 */ /* 0x000fe200078ec0ff */
[----:B------:R-:W-:Y:S01]  /*2720*/  FMUL.FTZ R23, R37, c[0x0][0x320] ;  /* 0x0000c80025177a20 */ /* 0x000fe20000410000 */
[----:B------:R-:W3:Y:S01]  /*2730*/  MUFU.TANH R25, R25 ;  /* 0x0000001900197308 */ /* 0x000ee20000002400 */
[----:B------:R-:W-:-:S03]  /*2740*/  @P5 IMAD.WIDE.U32 R36, R5, UR5, R216 ;  /* 0x0000000505245c25 */ /* 0x000fc6000f8e00d8 */
[C---:B------:R-:W-:Y:S01]  /*2750*/  HMMA.16816.F32.BF16 R72, R16.reuse, R50, R72 ;  /* 0x000000321048723c */ /* 0x040fe20000041848 */
[----:B------:R-:W-:Y:S01]  /*2760*/  FMUL.FTZ R21, R41, c[0x0][0x320] ;  /* 0x0000c80029157a20 */ /* 0x000fe20000410000 */
[----:B------:R-:W-:Y:S01]  /*2770*/  LEA.HI R41, R88, R88, RZ, 0x1 ;  /* 0x0000005858297211 */ /* 0x000fe200078f08ff */
[----:B------:R-:W-:Y:S01]  /*2780*/  IMAD.IADD R213, R26, 0x1, -R213 ;  /* 0x000000011ad57824 */ /* 0x000fe200078e0ad5 */
[----:B------:R-:W2:Y:S01]  /*2790*/  MUFU.TANH R22, R22 ;  /* 0x0000001600167308 */ /* 0x000ea20000002400 */
[----:B------:R-:W-:Y:S01]  /*27a0*/  FMUL.FTZ R0, R40, c[0x0][0x320] ;  /* 0x0000c80028007a20 */ /* 0x000fe20000410000 */
[----:B------:R-:W-:Y:S01]  /*27b0*/  LOP3.LUT R41, R41, 0x1ffffffe, RZ, 0xc0, !PT ;  /* 0x1ffffffe29297812 */ /* 0x000fe200078ec0ff */
[----:B------:R-:W-:Y:S01]  /*27c0*/  IMAD.SHL.U32 R213, R213, 0x2, RZ ;  /* 0x00000002d5d57824 */ /* 0x000fe200078e00ff */
[----:B-1----:R-:W-:Y:S01]  /*27d0*/  HMMA.16816.F32.BF16 R68, R16, R60, R68 ;  /* 0x0000003c1044723c */ /* 0x002fe20000041844 */
[----:B------:R-:W-:Y:S02]  /*27e0*/  FMUL.FTZ R5, R29, c[0x0][0x320] ;  /* 0x0000c8001d057a20 */ /* 0x000fe40000410000 */
[----:B------:R-:W-:Y:S01]  /*27f0*/  IMAD.IADD R212, R88, 0x1, -R41 ;  /* 0x0000000158d47824 */ /* 0x000fe200078e0a29 */
[----:B------:R-:W1:Y:S01]  /*2800*/  MUFU.TANH R0, R0 ;  /* 0x0000000000007308 */ /* 0x000e620000002400 */
[----:B------:R-:W-:-:S02]  /*2810*/  IMAD.U32 R29, RZ, RZ, UR12 ;  /* 0x0000000cff1d7e24 */ /* 0x000fc4000f8e00ff */
[----:B------:R-:W-:Y:S01]  /*2820*/  IMAD R212, R212, 0x8, R33 ;  /* 0x00000008d4d47824 */ /* 0x000fe200078e0221 */
[----:B------:R-:W-:Y:S01]  /*2830*/  HMMA.16816.F32.BF16 R64, R16, R62, R64 ;  /* 0x0000003e1040723c */ /* 0x000fe20000041840 */
[----:B------:R-:W-:Y:S02]  /*2840*/  FMUL.FTZ R7, R28, c[0x0][0x320] ;  /* 0x0000c8001c077a20 */ /* 0x000fe40000410000 */
[----:B------:R-:W-:Y:S01]  /*2850*/  FMUL.FTZ R20, R42, c[0x0][0x320] ;  /* 0x0000c8002a147a20 */ /* 0x000fe20000410000 */
[----:B------:R-:W1:Y:S03]  /*2860*/  MUFU.TANH R21, R21 ;  /* 0x0000001500157308 */ /* 0x000e660000002400 */
[----:B------:R-:W-:Y:S01]  /*2870*/  @P5 IADD3 R17, R37, UR4, RZ ;  /* 0x0000000425115c10 */ /* 0x000fe2000fffe0ff */
[C---:B--2---:R-:W-:Y:S01]  /*2880*/  HMMA.16816.F32.BF16 R56, R12.reuse, R44, R56 ;  /* 0x0000002c0c38723c */ /* 0x044fe20000041838 */
[----:B------:R-:W-:Y:S01]  /*2890*/  @P5 LEA R16, P0, R36, c[0x0][0x1c8], 0x1 ;  /* 0x0000720024105a11 */ /* 0x000fe200078008ff */
[----:B------:R-:W-:Y:S01]  /*28a0*/  @P4 IMAD.HI.U32 R19, R212, c[0x0][0x2c8], RZ ;  /* 0x0000b200d4134a27 */ /* 0x000fe200078e00ff */
[----:B------:R-:W-:Y:S01]  /*28b0*/  ULDC UR4, c[0x0][0x1d0] ;  /* 0x0000740000047ab9 */ /* 0x000fe20000000800 */
[----:B------:R-:W2:Y:S01]  /*28c0*/  MUFU.TANH R20, R20 ;  /* 0x0000001400147308 */ /* 0x000ea20000002400 */
[----:B------:R-:W-:Y:S01]  /*28d0*/  @P5 LEA.HI.X R17, R36, c[0x0][0x1cc], R17, 0x1, P0 ;  /* 0x0000730024115a11 */ /* 0x000fe200000f0c11 */
[----:B------:R-:W-:Y:S01]  /*28e0*/  BAR.SYNC.DEFER_BLOCKING 0x0 ;  /* 0x0000000000007b1d */ /* 0x000fe20000010000 */
[----:B------:R-:W-:Y:S01]  /*28f0*/  PLOP3.LUT P0, PT, PT, PT, UP2, 0x80, 0x0 ;  /* 0x000000000000781c */ /* 0x000fe20003f0f028 */
[----:B------:R-:W-:Y:S01]  /*2900*/  HMMA.16816.F32.BF16 R72, R12, R46, R72 ;  /* 0x0000002e0c48723c */ /* 0x000fe20000041848 */
[----:B------:R-:W-:Y:S01]  /*2910*/  IMAD.U32 R18, RZ, RZ, UR12 ;  /* 0x0000000cff127e24 */ /* 0x000fe2000f8e00ff */
[----:B------:R-:W-:Y:S01]  /*2920*/  @P5 LEA R28, P4, R29, R16, 0x1 ;  /* 0x000000101d1c5211 */ /* 0x000fe200078808ff */
[----:B------:R-:W-:Y:S01]  /*2930*/  UIADD3 UR4, -UR14, UR4, UR6 ;  /* 0x000000040e047290 */ /* 0x000fe2000fffe106 */
[----:B------:R-:W1:Y:S02]  /*2940*/  MUFU.TANH R23, R23 ;  /* 0x0000001700177308 */ /* 0x000e640000002400 */
[----:B------:R-:W-:-:S02]  /*2950*/  ULDC UR14, c[0x0][0x324] ;  /* 0x0000c900000e7ab9 */ /* 0x000fc40000000800 */
[----:B-----5:R-:W-:Y:S01]  /*2960*/  HMMA.16816.F32.BF16 R68, R12, R8, R68 ;  /* 0x000000080c44723c */ /* 0x020fe20000041844 */
[----:B------:R-:W-:-:S03]  /*2970*/  ULOP3.LUT UR14, URZ, UR14, URZ, 0x33, !UPT ;  /* 0x0000000e3f0e7292 */ /* 0x000fc6000f8e333f */
[----:B------:R-:W1:Y:S03]  /*2980*/  MUFU.TANH R7, R7 ;  /* 0x0000000700077308 */ /* 0x000e660000002400 */
[----:B------:R-:W-:Y:S01]  /*2990*/  IMAD.U32 R9, RZ, RZ, UR11 ;  /* 0x0000000bff097e24 */ /* 0x000fe2000f8e00ff */
[----:B------:R-:W-:Y:S01]  /*29a0*/  HMMA.16816.F32.BF16 R64, R12, R10, R64 ;  /* 0x0000000a0c40723c */ /* 0x000fe20000041840 */
[----:B------:R-:W-:Y:S01]  /*29b0*/  IMAD.MOV.U32 R8, RZ, RZ, R212 ;  /* 0x000000ffff087224 */ /* 0x000fe200078e00d4 */
[----:B------:R-:W-:Y:S01]  /*29c0*/  @P0 SHF.R.U32.HI R8, RZ, c[0x0][0x2cc], R19 ;  /* 0x0000b300ff080a19 */ /* 0x000fe20000011613 */
[----:B------:R-:W-:Y:S01]  /*29d0*/  FMUL.FTZ R56, R56, c[0x0][0x320] ;  /* 0x0000c80038387a20 */ /* 0x000fe20000410000 */
[----:B------:R-:W-:Y:S01]  /*29e0*/  @P5 LEA.HI.X R29, R18, R17, R9, 0x1, P4 ;  /* 0x00000011121d5211 */ /* 0x000fe200020f0c09 */
[----:B------:R-:W-:Y:S01]  /*29f0*/  FMUL.FTZ R57, R57, c[0x0][0x320] ;  /* 0x0000c80039397a20 */ /* 0x000fe20000410000 */
[----:B------:R-:W-:Y:S01]  /*2a00*/  @!PT LDS RZ, [RZ] ;  /* 0x00000000fffff984 */ /* 0x000fe20000000800 */
[----:B------:R-:W-:Y:S01]  /*2a10*/  @!PT LDS RZ, [RZ] ;  /* 0x00000000fffff984 */ /* 0x000fe20000000800 */
[----:B------:R-:W-:Y:S01]  /*2a20*/  @!PT LDS RZ, [RZ] ;  /* 0x00000000fffff984 */ /* 0x000fe20000000800 */
[----:B------:R5:W-:Y:S01]  /*2a30*/  @P5 LDGSTS.E.BYPASS.LTC128B.128 [R207+0x6100], [R16.64], !P3 ;  /* 0x0610000010cf5fae */ /* 0x000be2000d901d50 */
[----:B------:R-:W-:Y:S01]  /*2a40*/  IMAD.U32 R10, RZ, RZ, UR4 ;  /* 0x00000004ff0a7e24 */ /* 0x000fe2000f8e00ff */
[----:B------:R-:W-:Y:S01]  /*2a50*/  PLOP3.LUT P0, PT, PT, PT, UP1, 0x40, 0x0 ;  /* 0x000000000000781c */ /* 0x000fe20003f0e818 */
[----:B------:R-:W-:Y:S01]  /*2a60*/  FMUL.FTZ R72, R72, c[0x0][0x320] ;  /* 0x0000c80048487a20 */ /* 0x000fe20000410000 */
[----:B------:R-:W1:Y:S01]  /*2a70*/  SHFL.IDX PT, R9, R8, RZ, 0x1c1f ;  /* 0x001c1fff08097589 */ /* 0x000e6200000e0000 */
[----:B------:R-:W-:Y:S01]  /*2a80*/  FMUL.FTZ R73, R73, c[0x0][0x320] ;  /* 0x0000c80049497a20 */ /* 0x000fe20000410000 */
[----:B------:R-:W1:Y:S02]  /*2a90*/  MUFU.TANH R5, R5 ;  /* 0x0000000500057308 */ /* 0x000e640000002400 */
[----:B------:R5:W-:Y:S02]  /*2aa0*/  @P5 LDGSTS.E.BYPASS.LTC128B.128 [R207+0x8100], [R16.64+0x80], !P2 ;  /* 0x0810008010cf5fae */ /* 0x000be4000d101d50 */
[----:B------:R-:W-:-:S02]  /*2ab0*/  FMUL.FTZ R68, R68, c[0x0][0x320] ;  /* 0x0000c80044447a20 */ /* 0x000fc40000410000 */
[----:B------:R-:W-:Y:S01]  /*2ac0*/  FMUL.FTZ R69, R69, c[0x0][0x320] ;  /* 0x0000c80045457a20 */ /* 0x000fe20000410000 */
[----:B------:R5:W-:Y:S01]  /*2ad0*/  @P5 LDGSTS.E.BYPASS.LTC128B.128 [R207+0xa100], [R16.64+0x100], !P1 ;  /* 0x0a10010010cf5fae */ /* 0x000be2000c901d50 */
[----:B------:R1:W1:Y:S03]  /*2ae0*/  MUFU.TANH R155, R56 ;  /* 0x00000038009b7308 */ /* 0x0002660000002400 */
[----:B------:R1:W-:Y:S01]  /*2af0*/  @P5 LDGSTS.E.BYPASS.LTC128B.128 [R207+0x7100], [R28.64], !P3 ;  /* 0x071000001ccf5fae */ /* 0x0003e2000d901d50 */
[----:B------:R-:W-:Y:S02]  /*2b00*/  FMUL.FTZ R64, R64, c[0x0][0x320] ;  /* 0x0000c80040407a20 */ /* 0x000fe40000410000 */
[----:B------:R-:W-:Y:S01]  /*2b10*/  FMUL.FTZ R65, R65, c[0x0][0x320] ;  /* 0x0000c80041417a20 */ /* 0x000fe20000410000 */
[----:B------:R1:W-:Y:S01]  /*2b20*/  @P5 LDGSTS.E.BYPASS.LTC128B.128 [R207+0x9100], [R28.64+0x80], !P2 ;  /* 0x091000801ccf5fae */ /* 0x0003e2000d101d50 */
[----:B------:R1:W1:Y:S03]  /*2b30*/  MUFU.TANH R161, R72 ;  /* 0x0000004800a17308 */ /* 0x0002660000002400 */
[----:B------:R2:W-:Y:S04]  /*2b40*/  @P5 LDGSTS.E.BYPASS.LTC128B.128 [R207+0xb100], [R28.64+0x100], !P1 ;  /* 0x0b1001001ccf5fae */ /* 0x0005e8000c901d50 */
[----:B------:R-:W0:Y:S01]  /*2b50*/  LDGDEPBAR ;  /* 0x00000000000079af */ /* 0x000e220000000000 */
[----:B------:R1:W1:Y:S08]  /*2b60*/  MUFU.TANH R157, R73 ;  /* 0x00000049009d7308 */ /* 0x0002700000002400 */
[----:B------:R2:W2:Y:S01]  /*2b70*/  MUFU.TANH R163, R57 ;  /* 0x0000003900a37308 */ /* 0x0004a20000002400 */
[----:B-----5:R-:W-:-:S02]  /*2b80*/  IADD3 R16, R10, -c[0x0][0x168], -R213 ;  /* 0x80005a000a107a10 */ /* 0x020fc40007ffe8d5 */
[----:B------:R-:W-:Y:S02]  /*2b90*/  IADD3 R10, -R213, c[0x0][0x1d0], -R6 ;  /* 0x00007400d50a7a10 */ /* 0x000fe40007ffe906 */
[----:B------:R-:W-:-:S03]  /*2ba0*/  IADD3 R17, R16, c[0x0][0x328], RZ ;  /* 0x0000ca0010117a10 */ /* 0x000fc60007ffe0ff */
[----:B------:R2:W2:Y:S01]  /*2bb0*/  MUFU.TANH R167, R68 ;  /* 0x0000004400a77308 */ /* 0x0004a20000002400 */
[----:B------:R-:W-:Y:S01]  /*2bc0*/  IADD3 R16, R16, UR14, RZ ;  /* 0x0000000e10107c10 */ /* 0x000fe2000fffe0ff */
[----:B-1----:R-:W-:-:S04]  /*2bd0*/  IMAD.IADD R19, R17, 0x1, R9 ;  /* 0x0000000111137824 */ /* 0x002fc800078e0209 */
[----:B------:R-:W-:Y:S02]  /*2be0*/  IMAD.IADD R18, R16, 0x1, R9 ;  /* 0x0000000110127824 */ /* 0x000fe400078e0209 */
[----:B------:R1:W1:Y:S01]  /*2bf0*/  MUFU.TANH R165, R69 ;  /* 0x0000004500a57308 */ /* 0x0002620000002400 */
[----:B------:R-:W-:-:S07]  /*2c00*/  IMNMX R19, R19, R10, PT ;  /* 0x0000000a13137217 */ /* 0x000fce0003800200 */
[----:B------:R1:W1:Y:S08]  /*2c10*/  MUFU.TANH R143, R64 ;  /* 0x00000040008f7308 */ /* 0x0002700000002400 */
[----:B------:R1:W1:Y:S01]  /*2c20*/  MUFU.TANH R141, R65 ;  /* 0x00000041008d7308 */ /* 0x0002620000002400 */
[----:B------:R-:W-:Y:S05]  /*2c30*/  @P0 BRA `(.L_x_155) ;  /* 0x0000018000000947 */ /* 0x000fea0003800000 */
[----:B--234-:R-:W-:Y:S01]  /*2c40*/  IADD3 R9, R9, c[0x0][0x1d0], RZ ;  /* 0x0000740009097a10 */ /* 0x01cfe20007ffe0ff */
[----:B------:R-:W-:Y:S03]  /*2c50*/  BSSY B0, `(.L_x_156) ;  /* 0x0000011000007945 */ /* 0x000fe60003800000 */
[----:B------:R-:W-:-:S04]  /*2c60*/  IADD3 R11, R9, -c[0x0][0x168], RZ ;  /* 0x80005a00090b7a10 */ /* 0x000fc80007ffe0ff */
[----:B------:R-:W-:-:S13]  /*2c70*/  ISETP.GT.AND P0, PT, R11, -0x1, PT ;  /* 0xffffffff0b00780c */ /* 0x000fda0003f04270 */
[----:B------:R-:W-:Y:S05]  /*2c80*/  @P0 BRA `(.L_x_157) ;  /* 0x0000008000000947 */ /* 0x000fea0003800000 */
[----:B------:R-:W-:Y:S01]  /*2c90*/  ULDC UR4, c[0x0][0x32c] ;  /* 0x0000cb0000047ab9 */ /* 0x000fe20000000800 */
[----:B------:R-:W-:Y:S01]  /*2ca0*/  LOP3.LUT R11, RZ, R11, RZ, 0x33, !PT ;  /* 0x0000000bff0b7212 */ /* 0x000fe200078e33ff */
[----:B------:R-:W-:-:S06]  /*2cb0*/  UISETP.NE.AND UP0, UPT, UR6, UR4, UPT ;  /* 0x000000040600728c */ /* 0x000fcc000bf05270 */
[----:B------:R-:W-:-:S13]  /*2cc0*/  PLOP3.LUT P0, PT, PT, PT, UP0, 0x80, 0x0 ;  /* 0x000000000000781c */ /* 0x000fda0003f0f008 */
[----:B------:R-:W-:-:S05]  /*2cd0*/  @P0 IMAD.HI.U32 R9, R11, c[0x0][0x330], RZ ;  /* 0x0000cc000b090a27 */ /* 0x000fca00078e00ff */
[----:B------:R-:W-:-:S04]  /*2ce0*/  @P0 SHF.R.U32.HI R11, RZ, c[0x0][0x334], R9 ;  /* 0x0000cd00ff0b0a19 */ /* 0x000fc80000011609 */
[----:B------:R-:W-:Y:S01]  /*2cf0*/  LOP3.LUT R11, RZ, R11, RZ, 0x33, !PT ;  /* 0x0000000bff0b7212 */ /* 0x000fe200078e33ff */
[----:B------:R-:W-:Y:S05]  /*2d00*/  BRA `(.L_x_158) ;  /* 0x0000005000007947 */ /* 0x000fea0003800000 */
.L_x_157:
[----:B------:R-:W-:Y:S02]  /*2d10*/  ULDC UR4, c[0x0][0x32c] ;  /* 0x0000cb0000047ab9 */ /* 0x000fe40000000800 */
[----:B------:R-:W-:-:S06]  /*2d20*/  UISETP.NE.AND UP0, UPT, UR6, UR4, UPT ;  /* 0x000000040600728c */ /* 0x000fcc000bf05270 */
[----:B------:R-:W-:-:S13]  /*2d30*/  PLOP3.LUT P0, PT, PT, PT, UP0, 0x80, 0x0 ;  /* 0x000000000000781c */ /* 0x000fda0003f0f008 */
[----:B------:R-:W-:-:S05]  /*2d40*/  @P0 IMAD.HI.U32 R9, R11, c[0x0][0x330], RZ ;  /* 0x0000cc000b090a27 */ /* 0x000fca00078e00ff */
[----:B------:R-:W-:Y:S02]  /*2d50*/  @P0 SHF.R.U32.HI R11, RZ, c[0x0][0x334], R9 ;  /* 0x0000cd00ff0b0a19 */ /* 0x000fe40000011609 */
.L_x_158:
[----:B------:R-:W-:Y:S05]  /*2d60*/  BSYNC B0 ;  /* 0x0000000000007941 */ /* 0x000fea0003800000 */
.L_x_156:
[----:B------:R-:W-:-:S04]  /*2d70*/  IMAD R12, R11, c[0x0][0x32c], -R6 ;  /* 0x0000cb000b0c7a24 */ /* 0x000fc800078e0a06 */
[----:B------:R-:W-:-:S05]  /*2d80*/  IMAD.IADD R9, R12, 0x1, -R213 ;  /* 0x000000010c097824 */ /* 0x000fca00078e0ad5 */
[----:B------:R-:W-:Y:S02]  /*2d90*/  IADD3 R12, R9, c[0x0][0x32c], RZ ;  /* 0x0000cb00090c7a10 */ /* 0x000fe40007ffe0ff */
[----:B------:R-:W-:Y:S02]  /*2da0*/  IMNMX R18, R18, R9, !PT ;  /* 0x0000000912127217 */ /* 0x000fe40007800200 */
[----:B------:R-:W-:Y:S02]  /*2db0*/  IMNMX R19, R19, R12, PT ;  /* 0x0000000c13137217 */ /* 0x000fe40003800200 */
.L_x_155:
[----:B--234-:R-:W-:Y:S01]  /*2dc0*/  ISETP.LT.AND P0, PT, RZ, UR13, PT ;  /* 0x0000000dff007c0c */ /* 0x01cfe2000bf01270 */
[----:B------:R-:W2:Y:S01]  /*2dd0*/  SHFL.IDX PT, R28, R8, 0x1, 0x1c1f ;  /* 0x003c1f00081c7f89 */ /* 0x000ea200000e0000 */
[----:B------:R-:W-:Y:S02]  /*2de0*/  FMUL.FTZ R14, R34, c[0x0][0x320] ;  /* 0x0000c800220e7a20 */ /* 0x000fe40000410000 */
[C---:B------:R-:W-:Y:S01]  /*2df0*/  ISETP.GT.AND P4, PT, R18.reuse, 0x1, P0 ;  /* 0x000000011200780c */ /* 0x040fe20000784270 */
[----:B------:R-:W-:Y:S01]  /*2e00*/  FMUL.FTZ R12, R35, c[0x0][0x320] ;  /* 0x0000c800230c7a20 */ /* 0x000fe20000410000 */
[----:B------:R-:W-:Y:S01]  /*2e10*/  ISETP.GT.AND P5, PT, R18, RZ, P0 ;  /* 0x000000ff1200720c */ /* 0x000fe200007a4270 */
[----:B------:R-:W-:Y:S01]  /*2e20*/  FMUL.FTZ R26, R39, c[0x0][0x320] ;  /* 0x0000c800271a7a20 */ /* 0x000fe20000410000 */
[----:B------:R-:W-:Y:S01]  /*2e30*/  ISETP.LT.OR P4, PT, R19, 0x2, P4 ;  /* 0x000000021300780c */ /* 0x000fe20002781670 */
[----:B------:R-:W-:Y:S01]  /*2e40*/  FMUL.FTZ R27, R43, c[0x0][0x320] ;  /* 0x0000c8002b1b7a20 */ /* 0x000fe20000410000 */
[----:B------:R-:W-:Y:S01]  /*2e50*/  ISETP.LT.OR P5, PT, R19, 0x1, P5 ;  /* 0x000000011300780c */ /* 0x000fe20002fa1670 */
[----:B------:R-:W-:Y:S01]  /*2e60*/  FMUL.FTZ R59, R59, c[0x0][0x320] ;  /* 0x0000c8003b3b7a20 */ /* 0x000fe20000410000 */
[----:B------:R-:W-:Y:S01]  /*2e70*/  FSEL R21, R21, -INF , !P4 ;  /* 0xff80000015157808 */ /* 0x000fe20006000000 */
[----:B------:R-:W-:Y:S01]  /*2e80*/  FMUL.FTZ R58, R58, c[0x0][0x320] ;  /* 0x0000c8003a3a7a20 */ /* 0x000fe20000410000 */
[----:B------:R-:W-:Y:S01]  /*2e90*/  ISETP.GT.AND P4, PT, R18, 0x10, P0 ;  /* 0x000000101200780c */ /* 0x000fe20000784270 */
[----:B------:R-:W-:Y:S01]  /*2ea0*/  FMUL.FTZ R74, R74, c[0x0][0x320] ;  /* 0x0000c8004a4a7a20 */ /* 0x000fe20000410000 */
[----:B------:R-:W-:Y:S01]  /*2eb0*/  FSEL R15, R0, -INF , !P5 ;  /* 0xff800000000f7808 */ /* 0x000fe20006800000 */
[----:B------:R-:W-:Y:S01]  /*2ec0*/  FMUL.FTZ R75, R75, c[0x0][0x320] ;  /* 0x0000c8004b4b7a20 */ /* 0x000fe20000410000 */
[----:B------:R-:W-:Y:S01]  /*2ed0*/  ISETP.LT.OR P4, PT, R19, 0x11, P4 ;  /* 0x000000111300780c */ /* 0x000fe20002781670 */
[----:B------:R-:W-:Y:S01]  /*2ee0*/  FMUL.FTZ R70, R70, c[0x0][0x320] ;  /* 0x0000c80046467a20 */ /* 0x000fe20000410000 */
[C---:B------:R-:W-:Y:S01]  /*2ef0*/  ISETP.GT.AND P6, PT, R18.reuse, 0x8, P0 ;  /* 0x000000081200780c */ /* 0x040fe200007c4270 */
[----:B------:R-:W-:Y:S01]  /*2f00*/  FMUL.FTZ R71, R71, c[0x0][0x320] ;  /* 0x0000c80047477a20 */ /* 0x000fe20000410000 */
[----:B------:R-:W-:Y:S01]  /*2f10*/  ISETP.GT.AND P5, PT, R18, 0x9, P0 ;  /* 0x000000091200780c */ /* 0x000fe200007a4270 */
[----:B------:R-:W-:Y:S01]  /*2f20*/  FMUL.FTZ R30, R30, c[0x0][0x320] ;  /* 0x0000c8001e1e7a20 */ /* 0x000fe20000410000 */
[----:B------:R-:W-:Y:S01]  /*2f30*/  FSEL R11, R24, -INF , !P4 ;  /* 0xff800000180b7808 */ /* 0x000fe20006000000 */
[----:B------:R-:W-:Y:S01]  /*2f40*/  FMUL.FTZ R31, R31, c[0x0][0x320] ;  /* 0x0000c8001f1f7a20 */ /* 0x000fe20000410000 */
[----:B------:R-:W-:Y:S01]  /*2f50*/  ISETP.GT.AND P4, PT, R18, 0x19, P0 ;  /* 0x000000191200780c */ /* 0x000fe20000784270 */
[----:B------:R-:W-:Y:S01]  /*2f60*/  FMUL.FTZ R66, R66, c[0x0][0x320] ;  /* 0x0000c80042427a20 */ /* 0x000fe20000410000 */
[----:B------:R-:W-:Y:S01]  /*2f70*/  ISETP.LT.OR P6, PT, R19, 0x9, P6 ;  /* 0x000000091300780c */ /* 0x000fe200037c1670 */
[----:B------:R-:W-:Y:S01]  /*2f80*/  FMUL.FTZ R67, R67, c[0x0][0x320] ;  /* 0x0000c80043437a20 */ /* 0x000fe20000410000 */
[C---:B------:R-:W-:Y:S01]  /*2f90*/  ISETP.LT.OR P5, PT, R19.reuse, 0xa, P5 ;  /* 0x0000000a1300780c */ /* 0x040fe20002fa1670 */
[----:B------:R3:W4:Y:S01]  /*2fa0*/  MUFU.TANH R162, R59 ;  /* 0x0000003b00a27308 */ /* 0x0007220000002400 */
[----:B------:R-:W-:Y:S01]  /*2fb0*/  ISETP.LT.OR P4, PT, R19, 0x1a, P4 ;  /* 0x0000001a1300780c */ /* 0x000fe20002781670 */
[----:B--2---:R-:W-:Y:S01]  /*2fc0*/  IMAD.IADD R17, R17, 0x1, R28 ;  /* 0x0000000111117824 */ /* 0x004fe200078e021c */
[----:B------:R-:W-:Y:S01]  /*2fd0*/  FSEL R13, R22, -INF , !P6 ;  /* 0xff800000160d7808 */ /* 0x000fe20007000000 */
[----:B------:R-:W-:Y:S01]  /*2fe0*/  FMUL.FTZ R22, R38, c[0x0][0x320] ;  /* 0x0000c80026167a20 */ /* 0x000fe20000410000 */
[----:B------:R-:W-:-:S02]  /*2ff0*/  FSEL R23, R23, -INF , !P5 ;  /* 0xff80000017177808 */ /* 0x000fc40006800000 */
[C---:B------:R-:W-:Y:S01]  /*3000*/  ISETP.GT.AND P6, PT, R18.reuse, 0x11, P0 ;  /* 0x000000111200780c */ /* 0x040fe200007c4270 */
[----:B------:R3:W2:Y:S01]  /*3010*/  MUFU.TANH R172, R58 ;  /* 0x0000003a00ac7308 */ /* 0x0006a20000002400 */
[C---:B------:R-:W-:Y:S02]  /*3020*/  ISETP.GT.AND P5, PT, R18.reuse, 0x18, P0 ;  /* 0x000000181200780c */ /* 0x040fe400007a4270 */
[----:B------:R-:W-:Y:S02]  /*3030*/  FSEL R5, R5, -INF , !P4 ;  /* 0xff80000005057808 */ /* 0x000fe40006000000 */
[----:B------:R-:W-:Y:S02]  /*3040*/  ISETP.GT.AND P4, PT, R18, 0x28, P0 ;  /* 0x000000281200780c */ /* 0x000fe40000784270 */
[C---:B------:R-:W-:Y:S01]  /*3050*/  ISETP.LT.OR P6, PT, R19.reuse, 0x12, P6 ;  /* 0x000000121300780c */ /* 0x040fe200037c1670 */
[----:B------:R-:W1:Y:S01]  /*3060*/  MUFU.TANH R14, R14 ;  /* 0x0000000e000e7308 */ /* 0x000e620000002400 */
[----:B------:R-:W-:-:S02]  /*3070*/  ISETP.LT.OR P5, PT, R19, 0x19, P5 ;  /* 0x000000191300780c */ /* 0x000fc40002fa1670 */
[----:B------:R-:W-:Y:S02]  /*3080*/  ISETP.LT.OR P4, PT, R19, 0x29, P4 ;  /* 0x000000291300780c */ /* 0x000fe40002781670 */
[----:B------:R-:W-:Y:S02]  /*3090*/  FSEL R9, R25, -INF , !P6 ;  /* 0xff80000019097808 */ /* 0x000fe40007000000 */
[----:B------:R-:W-:Y:S01]  /*30a0*/  FSEL R7, R7, -INF , !P5 ;  /* 0xff80000007077808 */ /* 0x000fe20006800000 */
[----:B------:R-:W1:Y:S01]  /*30b0*/  MUFU.TANH R12, R12 ;  /* 0x0000000c000c7308 */ /* 0x000e620000002400 */
[C---:B------:R-:W-:Y:S02]  /*30c0*/  ISETP.GT.AND P6, PT, R18.reuse, 0x20, P0 ;  /* 0x000000201200780c */ /* 0x040fe400007c4270 */
[----:B------:R-:W-:Y:S02]  /*30d0*/  ISETP.GT.AND P5, PT, R18, 0x21, P0 ;  /* 0x000000211200780c */ /* 0x000fe400007a4270 */
[----:B------:R-:W-:-:S02]  /*30e0*/  FSEL R161, R161, -INF , !P4 ;  /* 0xff800000a1a17808 */ /* 0x000fc40006000000 */
[----:B------:R-:W-:Y:S01]  /*30f0*/  ISETP.GT.AND P4, PT, R18, 0x31, P0 ;  /* 0x000000311200780c */ /* 0x000fe20000784270 */
[----:B------:R3:W1:Y:S01]  /*3100*/  MUFU.TANH R170, R74 ;  /* 0x0000004a00aa7308 */ /* 0x0006620000002400 */
[C---:B------:R-:W-:Y:S02]  /*3110*/  ISETP.LT.OR P6, PT, R19.reuse, 0x21, P6 ;  /* 0x000000211300780c */ /* 0x040fe400037c1670 */
[C---:B------:R-:W-:Y:S02]  /*3120*/  ISETP.LT.OR P5, PT, R19.reuse, 0x22, P5 ;  /* 0x000000221300780c */ /* 0x040fe40002fa1670 */
[----:B------:R-:W-:Y:S02]  /*3130*/  ISETP.LT.OR P4, PT, R19, 0x32, P4 ;  /* 0x000000321300780c */ /* 0x000fe40002781670 */
[----:B------:R-:W-:Y:S01]  /*3140*/  FSEL R155, R155, -INF , !P6 ;  /* 0xff8000009b9b7808 */ /* 0x000fe20007000000 */
[----:B------:R3:W1:Y:S01]  /*3150*/  MUFU.TANH R164, R75 ;  /* 0x0000004b00a47308 */ /* 0x0006620000002400 */
[----:B------:R-:W-:-:S02]  /*3160*/  FSEL R163, R163, -INF , !P5 ;  /* 0xff800000a3a37808 */ /* 0x000fc40006800000 */
[C---:B------:R-:W-:Y:S02]  /*3170*/  ISETP.GT.AND P6, PT, R18.reuse, 0x29, P0 ;  /* 0x000000291200780c */ /* 0x040fe400007c4270 */
[----:B------:R-:W-:Y:S02]  /*3180*/  ISETP.GT.AND P5, PT, R18, 0x30, P0 ;  /* 0x000000301200780c */ /* 0x000fe400007a4270 */
[----:B-1----:R-:W-:Y:S01]  /*3190*/  FSEL R165, R165, -INF , !P4 ;  /* 0xff800000a5a57808 */ /* 0x002fe20006000000 */
[----:B------:R-:W1:Y:S01]  /*31a0*/  MUFU.TANH R26, R26 ;  /* 0x0000001a001a7308 */ /* 0x000e620000002400 */
[----:B------:R-:W-:Y:S02]  /*31b0*/  PLOP3.LUT P4, PT, PT, PT, UP1, 0x40, 0x0 ;  /* 0x000000000000781c */ /* 0x000fe40003f8e818 */
[C---:B------:R-:W-:Y:S02]  /*31c0*/  ISETP.LT.OR P6, PT, R19.reuse, 0x2a, P6 ;  /* 0x0000002a1300780c */ /* 0x040fe400037c1670 */
[----:B------:R-:W-:-:S02]  /*31d0*/  ISETP.LT.OR P5, PT, R19, 0x31, P5 ;  /* 0x000000311300780c */ /* 0x000fc40002fa1670 */
[----:B------:R-:W-:Y:S01]  /*31e0*/  FSEL R157, R157, -INF , !P6 ;  /* 0xff8000009d9d7808 */ /* 0x000fe20007000000 */
[----:B------:R-:W1:Y:S01]  /*31f0*/  MUFU.TANH R27, R27 ;  /* 0x0000001b001b7308 */ /* 0x000e620000002400 */
[----:B------:R-:W-:Y:S02]  /*3200*/  FSEL R167, R167, -INF , !P5 ;  /* 0xff800000a7a77808 */ /* 0x000fe40006800000 */
[C---:B------:R-:W-:Y:S02]  /*3210*/  ISETP.GT.AND P6, PT, R18.reuse, 0x38, P0 ;  /* 0x000000381200780c */ /* 0x040fe400007c4270 */
[----:B------:R-:W-:Y:S02]  /*3220*/  ISETP.GT.AND P5, PT, R18, 0x39, P0 ;  /* 0x000000391200780c */ /* 0x000fe400007a4270 */
[C---:B------:R-:W-:Y:S01]  /*3230*/  ISETP.LT.OR P6, PT, R19.reuse, 0x39, P6 ;  /* 0x000000391300780c */ /* 0x040fe200037c1670 */
[----:B------:R3:W1:Y:S01]  /*3240*/  MUFU.TANH R166, R70 ;  /* 0x0000004600a67308 */ /* 0x0006620000002400 */
[----:B------:R-:W-:Y:S01]  /*3250*/  ISETP.LT.OR P5, PT, R19, 0x3a, P5 ;  /* 0x0000003a1300780c */ /* 0x000fe20002fa1670 */
[----:B------:R-:W-:Y:S01]  /*3260*/  IMAD.IADD R19, R16, 0x1, R28 ;  /* 0x0000000110137824 */ /* 0x000fe200078e021c */
[----:B------:R-:W-:-:S02]  /*3270*/  IMNMX R17, R17, R10, PT ;  /* 0x0000000a11117217 */ /* 0x000fc40003800200 */
[----:B------:R-:W-:Y:S02]  /*3280*/  FSEL R143, R143, -INF , !P6 ;  /* 0xff8000008f8f7808 */ /* 0x000fe40007000000 */
[----:B------:R-:W-:Y:S01]  /*3290*/  FSEL R141, R141, -INF , !P5 ;  /* 0xff8000008d8d7808 */ /* 0x000fe20006800000 */
[----:B------:R3:W1:Y:S08]  /*32a0*/  MUFU.TANH R142, R71 ;  /* 0x00000047008e7308 */ /* 0x0006700000002400 */
[----:B------:R3:W1:Y:S08]  /*32b0*/  MUFU.TANH R0, R30 ;  /* 0x0000001e00007308 */ /* 0x0006700000002400 */
[----:B------:R3:W1:Y:S08]  /*32c0*/  MUFU.TANH R8, R31 ;  /* 0x0000001f00087308 */ /* 0x0006700000002400 */
[----:B------:R3:W1:Y:S08]  /*32d0*/  MUFU.TANH R140, R66 ;  /* 0x00000042008c7308 */ /* 0x0006700000002400 */
[----:B------:R3:W1:Y:S08]  /*32e0*/  MUFU.TANH R160, R67 ;  /* 0x0000004300a07308 */ /* 0x0006700000002400 */
[----:B------:R-:W1:Y:S01]  /*32f0*/  MUFU.TANH R22, R22 ;  /* 0x0000001600167308 */ /* 0x000e620000002400 */
[----:B------:R-:W-:Y:S05]  /*3300*/  @P4 BRA `(.L_x_159) ;  /* 0x0000018000004947 */ /* 0x000fea0003800000 */
[----:B--2-4-:R-:W-:Y:S01]  /*3310*/  IADD3 R25, R28, c[0x0][0x1d0], RZ ;  /* 0x000074001c197a10 */ /* 0x014fe20007ffe0ff */
        /* <DEDUP_REMOVED lines=12> */
.L_x_161:
[----:B------:R-:W-:Y:S02]  /*33e0*/  ULDC UR4, c[0x0][0x32c] ;  /* 0x0000cb0000047ab9 */ /* 0x000fe40000000800 */
[----:B------:R-:W-:-:S06]  /*33f0*/  UISETP.NE.AND UP0, UPT, UR6, UR4, UPT ;  /* 0x000000040600728c */ /* 0x000fcc000bf05270 */
[----:B------:R-:W-:-:S13]  /*3400*/  PLOP3.LUT P4, PT, PT, PT, UP0, 0x80, 0x0 ;  /* 0x000000000000781c */ /* 0x000fda0003f8f008 */
[----:B------:R-:W-:-:S05]  /*3410*/  @P4 IMAD.HI.U32 R10, R25, c[0x0][0x330], RZ ;  /* 0x0000cc00190a4a27 */ /* 0x000fca00078e00ff */
[----:B------:R-:W-:Y:S02]  /*3420*/  @P4 SHF.R.U32.HI R25, RZ, c[0x0][0x334], R10 ;  /* 0x0000cd00ff194a19 */ /* 0x000fe4000001160a */
.L_x_162:
[----:B------:R-:W-:Y:S05]  /*3430*/  BSYNC B0 ;  /* 0x0000000000007941 */ /* 0x000fea0003800000 */
.L_x_160:
[----:B------:R-:W-:-:S04]  /*3440*/  IMAD R10, R25, c[0x0][0x32c], -R6 ;  /* 0x0000cb00190a7a24 */ /* 0x000fc800078e0a06 */
[----:B------:R-:W-:-:S05]  /*3450*/  IMAD.IADD R10, R10, 0x1, -R213 ;  /* 0x000000010a0a7824 */ /* 0x000fca00078e0ad5 */
[----:B------:R-:W-:Y:S02]  /*3460*/  IADD3 R6, R10, c[0x0][0x32c], RZ ;  /* 0x0000cb000a067a10 */ /* 0x000fe40007ffe0ff */
[----:B------:R-:W-:Y:S02]  /*3470*/  IMNMX R19, R19, R10, !PT ;  /* 0x0000000a13137217 */ /* 0x000fe40007800200 */
[----:B------:R-:W-:Y:S02]  /*3480*/  IMNMX R17, R17, R6, PT ;  /* 0x0000000611117217 */ /* 0x000fe40003800200 */
.L_x_159:
[C---:B--2-4-:R-:W-:Y:S01]  /*3490*/  ISETP.GT.AND P5, PT, R19.reuse, 0x9, P0 ;  /* 0x000000091300780c */ /* 0x054fe200007a4270 */
[----:B------:R-:W-:Y:S01]  /*34a0*/  IMAD.SHL.U32 R203, R4, 0x2, RZ ;  /* 0x0000000204cb7824 */ /* 0x000fe200078e00ff */
[----:B------:R-:W-:Y:S01]  /*34b0*/  ISETP.GT.AND P6, PT, R19, 0x1, P0 ;  /* 0x000000011300780c */ /* 0x000fe200007c4270 */
[----:B------:R-:W-:Y:S01]  /*34c0*/  ULDC.64 UR4, c[0x0][0x2c8] ;  /* 0x0000b20000047ab9 */ /* 0x000fe20000000a00 */
[----:B------:R-:W-:Y:S01]  /*34d0*/  ISETP.LT.OR P5, PT, R17, 0xa, P5 ;  /* 0x0000000a1100780c */ /* 0x000fe20002fa1670 */
[--C-:B------:R-:W-:Y:S01]  /*34e0*/  IMAD R197, R3, 0x2, R203.reuse ;  /* 0x0000000203c57824 */ /* 0x100fe200078e02cb */
[----:B------:R-:W-:Y:S01]  /*34f0*/  FMNMX.FTZ R10, R15, R21, !PT ;  /* 0x000000150f0a7209 */ /* 0x000fe20007810000 */
[----:B------:R-:W-:Y:S01]  /*3500*/  LDSM.16.MT88.4 R40, [R203+0x2100] ;  /* 0x00210000cb28783b */ /* 0x000fe20000004200 */
[----:B-1----:R-:W-:Y:S01]  /*3510*/  FSEL R6, R26, -INF , !P5 ;  /* 0xff8000001a067808 */ /* 0x002fe20006800000 */
[----:B------:R-:W-:Y:S01]  /*3520*/  IMAD R198, R2, 0x2, R203 ;  /* 0x0000000202c67824 */ /* 0x000fe200078e02cb */
[C---:B------:R-:W-:Y:S01]  /*3530*/  ISETP.GT.AND P5, PT, R19.reuse, RZ, P0 ;  /* 0x000000ff1300720c */ /* 0x040fe200007a4270 */
[----:B---3--:R-:W-:Y:S01]  /*3540*/  LDSM.16.MT88.4 R56, [R197+0x2100] ;  /* 0x00210000c538783b */ /* 0x008fe20000004200 */
[----:B------:R-:W-:Y:S01]  /*3550*/  ISETP.GT.AND P4, PT, R19, 0x8, P0 ;  /* 0x000000081300780c */ /* 0x000fe20000784270 */
[----:B------:R-:W-:Y:S01]  /*3560*/  IMAD R196, R3, 0x2, R198 ;  /* 0x0000000203c47824 */ /* 0x000fe200078e02c6 */
[C---:B------:R-:W-:Y:S01]  /*3570*/  ISETP.LT.OR P6, PT, R17.reuse, 0x2, P6 ;  /* 0x000000021100780c */ /* 0x040fe200037c1670 */
[----:B------:R-:W-:Y:S01]  /*3580*/  LDSM.16.MT88.4 R124, [R203+0x100] ;  /* 0x00010000cb7c783b */ /* 0x000fe20000004200 */
[----:B------:R-:W-:Y:S01]  /*3590*/  ISETP.LT.OR P5, PT, R17, 0x1, P5 ;  /* 0x000000011100780c */ /* 0x000fe20002fa1670 */
[----:B------:R-:W-:Y:S01]  /*35a0*/  UIMAD.WIDE.U32 UR18, UR15, UR4, URZ ;  /* 0x000000040f1272a5 */ /* 0x000fe2000f8e003f */
[----:B------:R-:W-:Y:S01]  /*35b0*/  FMNMX.FTZ R10, R13, R10, !PT ;  /* 0x0000000a0d0a7209 */ /* 0x000fe20007810000 */
[----:B------:R-:W-:Y:S01]  /*35c0*/  LDSM.16.MT88.4 R116, [R198+0x100] ;  /* 0x00010000c674783b */ /* 0x000fe20000004200 */
[----:B------:R-:W-:Y:S01]  /*35d0*/  ISETP.LT.OR P4, PT, R17, 0x9, P4 ;  /* 0x000000091100780c */ /* 0x000fe20002781670 */
[----:B------:R-:W-:Y:S01]  /*35e0*/  @UP2 USHF.R.U32.HI UR15, URZ, UR5, UR19 ;  /* 0x000000053f0f2299 */ /* 0x000fe20008011613 */
[----:B------:R-:W-:Y:S01]  /*35f0*/  FSEL R18, R27, -INF , !P6 ;  /* 0xff8000001b127808 */ /* 0x000fe20007000000 */
[----:B------:R-:W-:Y:S01]  /*3600*/  LDSM.16.MT88.4 R108, [R197+0x100] ;  /* 0x00010000c56c783b */ /* 0x000fe20000004200 */
[----:B------:R-:W-:Y:S01]  /*3610*/  FSEL R20, R20, -INF , !P5 ;  /* 0xff80000014147808 */ /* 0x000fe20006800000 */
[----:B------:R-:W-:Y:S01]  /*3620*/  UIADD3 UR4, UR7, UR15, URZ ;  /* 0x0000000f07047290 */ /* 0x000fe2000fffe03f */
[----:B------:R-:W-:Y:S01]  /*3630*/  ISETP.GT.AND P6, PT, R19, 0x10, P0 ;  /* 0x000000101300780c */ /* 0x000fe200007c4270 */
[----:B------:R-:W-:Y:S01]  /*3640*/  LDSM.16.MT88.4 R100, [R196+0x100] ;  /* 0x00010000c464783b */ /* 0x000fe20000004200 */
[----:B------:R-:W-:Y:S01]  /*3650*/  FMNMX.FTZ R10, R23, R10, !PT ;  /* 0x0000000a170a7209 */ /* 0x000fe20007810000 */
[----:B------:R-:W-:Y:S01]  /*3660*/  ULDC UR7, c[0x0][0x328] ;  /* 0x0000ca0000077ab9 */ /* 0x000fe20000000800 */
[----:B------:R-:W-:Y:S01]  /*3670*/  FSEL R16, R22, -INF , !P4 ;  /* 0xff80000016107808 */ /* 0x000fe20006000000 */
[----:B------:R-:W-:Y:S01]  /*3680*/  LDSM.16.MT88.4 R48, [R198+0x2100] ;  /* 0x00210000c630783b */ /* 0x000fe20000004200 */
[----:B------:R-:W-:Y:S01]  /*3690*/  FMNMX.FTZ R25, R20, R18, !PT ;  /* 0x0000001214197209 */ /* 0x000fe20007810000 */
[----:B------:R-:W-:Y:S01]  /*36a0*/  UIADD3 UR13, UR13, -0x2, URZ ;  /* 0xfffffffe0d0d7890 */ /* 0x000fe2000fffe03f */
[----:B------:R-:W-:Y:S01]  /*36b0*/  FMNMX.FTZ R10, R11, R10, !PT ;  /* 0x0000000a0b0a7209 */ /* 0x000fe20007810000 */
[----:B------:R-:W-:Y:S01]  /*36c0*/  LDSM.16.MT88.4 R64, [R196+0x2100] ;  /* 0x00210000c440783b */ /* 0x000fe20000004200 */
[----:B------:R-:W-:Y:S01]  /*36d0*/  ISETP.LT.OR P6, PT, R17, 0x11, P6 ;  /* 0x000000111100780c */ /* 0x000fe200037c1670 */
[----:B------:R-:W-:Y:S01]  /*36e0*/  UIADD3 UR7, UR4, UR7, URZ ;  /* 0x0000000704077290 */ /* 0x000fe2000fffe03f */
[----:B------:R-:W-:Y:S01]  /*36f0*/  ISETP.GT.AND P4, PT, R19, 0x11, P0 ;  /* 0x000000111300780c */ /* 0x000fe20000784270 */
[----:B------:R-:W-:Y:S01]  /*3700*/  LDSM.16.MT88.4 R72, [R203+0x4100] ;  /* 0x00410000cb48783b */ /* 0x000fe20000004200 */
[----:B------:R-:W-:-:S02]  /*3710*/  FMNMX.FTZ R25, R16, R25, !PT ;  /* 0x0000001910197209 */ /* 0x000fc40007810000 */
[----:B------:R-:W-:Y:S01]  /*3720*/  FMNMX.FTZ R10, R9, R10, !PT ;  /* 0x0000000a090a7209 */ /* 0x000fe20007810000 */
[----:B------:R-:W-:Y:S01]  /*3730*/  LDSM.16.MT88.4 R80, [R198+0x4100] ;  /* 0x00410000c650783b */ /* 0x000fe20000004200 */
[----:B------:R-:W-:Y:S02]  /*3740*/  FSEL R14, R14, -INF , !P6 ;  /* 0xff8000000e0e7808 */ /* 0x000fe40007000000 */
[----:B------:R-:W-:Y:S01]  /*3750*/  ISETP.LT.OR P4, PT, R17, 0x12, P4 ;  /* 0x000000121100780c */ /* 0x000fe20002781670 */
[----:B------:R-:W-:Y:S01]  /*3760*/  LDSM.16.MT88.4 R88, [R197+0x4100] ;  /* 0x00410000c558783b */ /* 0x000fe20000004200 */
[----:B------:R-:W-:Y:S02]  /*3770*/  ISETP.GT.AND P6, PT, R19, 0x18, P0 ;  /* 0x000000181300780c */ /* 0x000fe400007c4270 */
[----:B------:R-:W-:Y:S01]  /*3780*/  FMNMX.FTZ R25, R6, R25, !PT ;  /* 0x0000001906197209 */ /* 0x000fe20007810000 */
[----:B------:R-:W-:Y:S01]  /*3790*/  LDSM.16.MT88.4 R136, [R198+0x900] ;  /* 0x00090000c688783b */ /* 0x000fe20000004200 */
[----:B------:R-:W-:-:S02]  /*37a0*/  FMNMX.FTZ R10, R7, R10, !PT ;  /* 0x0000000a070a7209 */ /* 0x000fc40007810000 */
[----:B------:R-:W-:Y:S01]  /*37b0*/  FSEL R12, R12, -INF , !P4 ;  /* 0xff8000000c0c7808 */ /* 0x000fe20006000000 */
[----:B------:R-:W-:Y:S01]  /*37c0*/  LDSM.16.MT88.4 R32, [R197+0x900] ;  /* 0x00090000c520783b */ /* 0x000fe20000004200 */
[----:B------:R-:W-:Y:S02]  /*37d0*/  ISETP.GT.AND P5, PT, R19, 0x19, P0 ;  /* 0x000000191300780c */ /* 0x000fe400007a4270 */
[----:B------:R-:W-:Y:S01]  /*37e0*/  ISETP.LT.OR P6, PT, R17, 0x19, P6 ;  /* 0x000000191100780c */ /* 0x000fe200037c1670 */
[----:B------:R-:W-:Y:S01]  /*37f0*/  LDSM.16.MT88.4 R28, [R196+0x900] ;  /* 0x00090000c41c783b */ /* 0x000fe20000004200 */
[----:B------:R-:W-:Y:S02]  /*3800*/  FMNMX.FTZ R25, R14, R25, !PT ;  /* 0x000000190e197209 */ /* 0x000fe40007810000 */
[----:B------:R-:W-:Y:S02]  /*3810*/  FMNMX.FTZ R22, R5, R10, !PT ;  /* 0x0000000a05167209 */ /* 0x000fe40007810000 */
[----:B------:R-:W-:-:S02]  /*3820*/  ISETP.GT.AND P4, PT, R19, 0x20, P0 ;  /* 0x000000201300780c */ /* 0x000fc40000784270 */
[----:B------:R-:W-:Y:S02]  /*3830*/  ISETP.LT.OR P5, PT, R17, 0x1a, P5 ;  /* 0x0000001a1100780c */ /* 0x000fe40002fa1670 */
[----:B------:R-:W-:Y:S02]  /*3840*/  FSEL R10, R0, -INF , !P6 ;  /* 0xff800000000a7808 */ /* 0x000fe40007000000 */
[----:B------:R-:W-:Y:S02]  /*3850*/  FMNMX.FTZ R25, R12, R25, !PT ;  /* 0x000000190c197209 */ /* 0x000fe40007810000 */
[----:B------:R-:W-:Y:S02]  /*3860*/  ISETP.GT.AND P6, PT, R19, 0x21, P0 ;  /* 0x000000211300780c */ /* 0x000fe400007c4270 */
[----:B------:R-:W-:Y:S02]  /*3870*/  FSEL R8, R8, -INF , !P5 ;  /* 0xff80000008087808 */ /* 0x000fe40006800000 */
[----:B------:R-:W-:-:S02]  /*3880*/  ISETP.LT.OR P4, PT, R17, 0x21, P4 ;  /* 0x000000211100780c */ /* 0x000fc40002781670 */
[----:B------:R-:W-:Y:S02]  /*3890*/  FMNMX.FTZ R25, R10, R25, !PT ;  /* 0x000000190a197209 */ /* 0x000fe40007810000 */
[----:B------:R-:W-:Y:S02]  /*38a0*/  FMNMX.FTZ R22, R155, R22, !PT ;  /* 0x000000169b167209 */ /* 0x000fe40007810000 */
[----:B------:R-:W-:Y:S02]  /*38b0*/  ISETP.GT.AND P5, PT, R19, 0x28, P0 ;  /* 0x000000281300780c */ /* 0x000fe400007a4270 */
[----:B------:R-:W-:Y:S02]  /*38c0*/  ISETP.LT.OR P6, PT, R17, 0x22, P6 ;  /* 0x000000221100780c */ /* 0x000fe400037c1670 */
[----:B------:R-:W-:Y:S02]  /*38d0*/  FSEL R172, R172, -INF , !P4 ;  /* 0xff800000acac7808 */ /* 0x000fe40006000000 */
[----:B------:R-:W-:-:S02]  /*38e0*/  FMNMX.FTZ R25, R8, R25, !PT ;  /* 0x0000001908197209 */ /* 0x000fc40007810000 */
[----:B------:R-:W-:Y:S02]  /*38f0*/  FMNMX.FTZ R0, R163, R22, !PT ;  /* 0x00000016a3007209 */ /* 0x000fe40007810000 */
[----:B------:R-:W-:Y:S02]  /*3900*/  ISETP.GT.AND P4, PT, R19, 0x29, P0 ;  /* 0x000000291300780c */ /* 0x000fe40000784270 */
[----:B------:R-:W-:Y:S02]  /*3910*/  FSEL R162, R162, -INF , !P6 ;  /* 0xff800000a2a27808 */ /* 0x000fe40007000000 */
[----:B------:R-:W-:Y:S02]  /*3920*/  ISETP.LT.OR P5, PT, R17, 0x29, P5 ;  /* 0x000000291100780c */ /* 0x000fe40002fa1670 */
[----:B------:R-:W-:Y:S02]  /*3930*/  FMNMX.FTZ R27, R172, R25, !PT ;  /* 0x00000019ac1b7209 */ /* 0x000fe40007810000 */
[----:B------:R-:W-:-:S02]  /*3940*/  FMNMX.FTZ R0, R161, R0, !PT ;  /* 0x00000000a1007209 */ /* 0x000fc40007810000 */
[----:B------:R-:W-:Y:S02]  /*3950*/  ISETP.GT.AND P6, PT, R19, 0x30, P0 ;  /* 0x000000301300780c */ /* 0x000fe400007c4270 */
[----:B------:R-:W-:Y:S02]  /*3960*/  ISETP.LT.OR P4, PT, R17, 0x2a, P4 ;  /* 0x0000002a1100780c */ /* 0x000fe40002781670 */
[----:B------:R-:W-:Y:S02]  /*3970*/  FSEL R170, R170, -INF , !P5 ;  /* 0xff800000aaaa7808 */ /* 0x000fe40006800000 */
[----:B------:R-:W-:Y:S02]  /*3980*/  FMNMX.FTZ R27, R162, R27, !PT ;  /* 0x0000001ba21b7209 */ /* 0x000fe40007810000 */
[----:B------:R-:W-:Y:S02]  /*3990*/  FMNMX.FTZ R0, R157, R0, !PT ;  /* 0x000000009d007209 */ /* 0x000fe40007810000 */
[----:B------:R-:W-:-:S02]  /*39a0*/  ISETP.GT.AND P5, PT, R19, 0x31, P0 ;  /* 0x000000311300780c */ /* 0x000fc400007a4270 */
[----:B------:R-:W-:Y:S02]  /*39b0*/  ISETP.LT.OR P6, PT, R17, 0x31, P6 ;  /* 0x000000311100780c */ /* 0x000fe400037c1670 */
[----:B------:R-:W-:Y:S02]  /*39c0*/  FSEL R164, R164, -INF , !P4 ;  /* 0xff800000a4a47808 */ /* 0x000fe40006000000 */
[----:B------:R-:W-:Y:S02]  /*39d0*/  FMNMX.FTZ R27, R170, R27, !PT ;  /* 0x0000001baa1b7209 */ /* 0x000fe40007810000 */
[----:B------:R-:W-:Y:S02]  /*39e0*/  FMNMX.FTZ R0, R167, R0, !PT ;  /* 0x00000000a7007209 */ /* 0x000fe40007810000 */
[----:B------:R-:W-:Y:S02]  /*39f0*/  ISETP.GT.AND P4, PT, R19, 0x38, P0 ;  /* 0x000000381300780c */ /* 0x000fe40000784270 */
[----:B------:R-:W-:-:S02]  /*3a00*/  ISETP.LT.OR P5, PT, R17, 0x32, P5 ;  /* 0x000000321100780c */ /* 0x000fc40002fa1670 */
[----:B------:R-:W-:Y:S02]  /*3a10*/  FSEL R166, R166, -INF , !P6 ;  /* 0xff800000a6a67808 */ /* 0x000fe40007000000 */
[----:B------:R-:W-:Y:S02]  /*3a20*/  FMNMX.FTZ R27, R164, R27, !PT ;  /* 0x0000001ba41b7209 */ /* 0x000fe40007810000 */
[----:B------:R-:W-:Y:S02]  /*3a30*/  FMNMX.FTZ R0, R165, R0, !PT ;  /* 0x00000000a5007209 */ /* 0x000fe40007810000 */
[----:B------:R-:W-:Y:S02]  /*3a40*/  ISETP.GT.AND P0, PT, R19, 0x39, P0 ;  /* 0x000000391300780c */ /* 0x000fe40000704270 */
[----:B------:R-:W-:Y:S02]  /*3a50*/  ISETP.LT.OR P4, PT, R17, 0x39, P4 ;  /* 0x000000391100780c */ /* 0x000fe40002781670 */
[----:B------:R-:W-:-:S02]  /*3a60*/  FSEL R142, R142, -INF , !P5 ;  /* 0xff8000008e8e7808 */ /* 0x000fc40006800000 */
[----:B------:R-:W-:Y:S02]  /*3a70*/  FMNMX.FTZ R27, R166, R27, !PT ;  /* 0x0000001ba61b7209 */ /* 0x000fe40007810000 */
[----:B------:R-:W-:Y:S02]  /*3a80*/  FMNMX.FTZ R0, R143, R0, !PT ;  /* 0x000000008f007209 */ /* 0x000fe40007810000 */
[----:B------:R-:W-:Y:S02]  /*3a90*/  ISETP.LT.OR P0, PT, R17, 0x3a, P0 ;  /* 0x0000003a1100780c */ /* 0x000fe40000701670 */
[----:B------:R-:W-:Y:S02]  /*3aa0*/  FSEL R140, R140, -INF , !P4 ;  /* 0xff8000008c8c7808 */ /* 0x000fe40006000000 */
[----:B------:R-:W-:Y:S02]  /*3ab0*/  FMNMX.FTZ R27, R142, R27, !PT ;  /* 0x0000001b8e1b7209 */ /* 0x000fe40007810000 */
[----:B------:R-:W-:-:S02]  /*3ac0*/  FMNMX.FTZ R0, R141, R0, !PT ;  /* 0x000000008d007209 */ /* 0x000fc40007810000 */
[----:B------:R-:W-:Y:S02]  /*3ad0*/  FSEL R160, R160, -INF , !P0 ;  /* 0xff800000a0a07808 */ /* 0x000fe40004000000 */
[----:B------:R-:W-:Y:S01]  /*3ae0*/  FMNMX.FTZ R19, R140, R27, !PT ;  /* 0x0000001b8c137209 */ /* 0x000fe20007810000 */
[----:B------:R-:W1:Y:S03]  /*3af0*/  SHFL.BFLY PT, R25, R0, 0x2, 0x1f ;  /* 0x0c401f0000197f89 */ /* 0x000e6600000e0000 */
[----:B------:R-:W-:-:S05]  /*3b00*/  FMNMX.FTZ R19, R160, R19, !PT ;  /* 0x00000013a0137209 */ /* 0x000fca0007810000 */
[----:B------:R-:W2:Y:S01]  /*3b10*/  SHFL.BFLY PT, R22, R19, 0x2, 0x1f ;  /* 0x0c401f0013167f89 */ /* 0x000ea200000e0000 */
[----:B-1----:R-:W-:-:S05]  /*3b20*/  FMNMX.FTZ R25, R0, R25, !PT ;  /* 0x0000001900197209 */ /* 0x002fca0007810000 */
[----:B------:R-:W1:Y:S01]  /*3b30*/  SHFL.BFLY PT, R0, R25, 0x1, 0x1f ;  /* 0x0c201f0019007f89 */ /* 0x000e6200000e0000 */
[----:B--2---:R-:W-:-:S05]  /*3b40*/  FMNMX.FTZ R17, R19, R22, !PT ;  /* 0x0000001613117209 */ /* 0x004fca0007810000 */
[----:B------:R-:W2:Y:S01]  /*3b50*/  SHFL.BFLY PT, R132, R17, 0x1, 0x1f ;  /* 0x0c201f0011847f89 */ /* 0x000ea200000e0000 */
[----:B-1----:R-:W-:-:S03]  /*3b60*/  FMNMX.FTZ R0, R25, R0, !PT ;  /* 0x0000000019007209 */ /* 0x002fc60007810000 */
[----:B------:R-:W-:Y:S01]  /*3b70*/  LDSM.16.MT88.4 R24, [R198+0x2900] ;  /* 0x00290000c618783b */ /* 0x000fe20000004200 */
[C---:B------:R-:W-:Y:S01]  /*3b80*/  FSETP.NEU.FTZ.AND P0, PT, R0.reuse, -INF , PT ;  /* 0xff8000000000780b */ /* 0x040fe20003f1d000 */
[----:B------:R-:W-:Y:S01]  /*3b90*/  FMUL.FTZ R168, R0, c[0x0][0x2d0] ;  /* 0x0000b40000a87a20 */ /* 0x000fe20000410000 */
[----:B--2---:R-:W-:-:S04]  /*3ba0*/  FMNMX.FTZ R132, R17, R132, !PT ;  /* 0x0000008411847209 */ /* 0x004fc80007810000 */
[----:B------:R-:W-:Y:S02]  /*3bb0*/  FSEL R168, R168, RZ, P0 ;  /* 0x000000ffa8a87208 */ /* 0x000fe40000000000 */
[C---:B------:R-:W-:Y:S01]  /*3bc0*/  FSETP.NEU.FTZ.AND P0, PT, R132.reuse, -INF , PT ;  /* 0xff8000008400780b */ /* 0x040fe20003f1d000 */
[----:B------:R-:W-:Y:S02]  /*3bd0*/  FMUL.FTZ R159, R132, c[0x0][0x2d0] ;  /* 0x0000b400849f7a20 */ /* 0x000fe40000410000 */
[--C-:B------:R-:W-:Y:S02]  /*3be0*/  FFMA.FTZ R154, R15, c[0x0][0x2d0], -R168.reuse ;  /* 0x0000b4000f9a7a23 */ /* 0x100fe400000108a8 */
[--C-:B------:R-:W-:Y:S01]  /*3bf0*/  FFMA.FTZ R153, R21, c[0x0][0x2d0], -R168.reuse ;  /* 0x0000b40015997a23 */ /* 0x100fe200000108a8 */
[----:B------:R-:W-:Y:S01]  /*3c00*/  FSEL R159, R159, RZ, P0 ;  /* 0x000000ff9f9f7208 */ /* 0x000fe20000000000 */
[--C-:B------:R-:W-:Y:S01]  /*3c10*/  FFMA.FTZ R152, R13, c[0x0][0x2d0], -R168.reuse ;  /* 0x0000b4000d987a23 */ /* 0x100fe200000108a8 */
[----:B------:R-:W-:Y:S01]  /*3c20*/  PLOP3.LUT P0, PT, PT, PT, UP1, 0x40, 0x0 ;  /* 0x000000000000781c */ /* 0x000fe20003f0e818 */
[----:B------:R-:W-:Y:S01]  /*3c30*/  FFMA.FTZ R147, R23, c[0x0][0x2d0], -R168 ;  /* 0x0000b40017937a23 */ /* 0x000fe200000108a8 */
[----:B------:R-:W-:Y:S01]  /*3c40*/  MUFU.EX2 R154, R154 ;  /* 0x0000009a009a7308 */ /* 0x000fe20000000800 */
[----:B------:R-:W-:-:S02]  /*3c50*/  FFMA.FTZ R148, R20, c[0x0][0x2d0], -R159 ;  /* 0x0000b40014947a23 */ /* 0x000fc4000001089f */
[--C-:B------:R-:W-:Y:S01]  /*3c60*/  FFMA.FTZ R149, R18, c[0x0][0x2d0], -R159.reuse ;  /* 0x0000b40012957a23 */ /* 0x100fe2000001089f */
[----:B------:R-:W-:Y:S01]  /*3c70*/  LDSM.16.MT88.4 R20, [R203+0x900] ;  /* 0x00090000cb14783b */ /* 0x000fe20000004200 */
[--C-:B------:R-:W-:Y:S02]  /*3c80*/  FFMA.FTZ R150, R16, c[0x0][0x2d0], -R159.reuse ;  /* 0x0000b40010967a23 */ /* 0x100fe4000001089f */
[--C-:B------:R-:W-:Y:S01]  /*3c90*/  FFMA.FTZ R135, R6, c[0x0][0x2d0], -R159.reuse ;  /* 0x0000b40006877a23 */ /* 0x100fe2000001089f */
[----:B------:R-:W1:Y:S01]  /*3ca0*/  MUFU.EX2 R153, R153 ;  /* 0x0000009900997308 */ /* 0x000e620000000800 */
[--C-:B------:R-:W-:Y:S01]  /*3cb0*/  FFMA.FTZ R145, R7, c[0x0][0x2d0], -R168.reuse ;  /* 0x0000b40007917a23 */ /* 0x100fe200000108a8 */
[----:B------:R-:W-:Y:S01]  /*3cc0*/  LDSM.16.MT88.4 R16, [R197+0x2900] ;  /* 0x00290000c510783b */ /* 0x000fe20000004200 */
[--C-:B------:R-:W-:Y:S02]  /*3cd0*/  FFMA.FTZ R134, R5, c[0x0][0x2d0], -R168.reuse ;  /* 0x0000b40005867a23 */ /* 0x100fe400000108a8 */
[--C-:B------:R-:W-:Y:S01]  /*3ce0*/  FFMA.FTZ R151, R11, c[0x0][0x2d0], -R168.reuse ;  /* 0x0000b4000b977a23 */ /* 0x100fe200000108a8 */
[----:B------:R-:W2:Y:S01]  /*3cf0*/  LDSM.16.MT88.4 R4, [R196+0x4100] ;  /* 0x00410000c404783b */ /* 0x000ea20000004200 */
[----:B------:R-:W-:Y:S01]  /*3d00*/  FFMA.FTZ R146, R9, c[0x0][0x2d0], -R168 ;  /* 0x0000b40009927a23 */ /* 0x000fe200000108a8 */
[----:B------:R-:W-:Y:S01]  /*3d10*/  MUFU.EX2 R152, R152 ;  /* 0x0000009800987308 */ /* 0x000fe20000000800 */
[----:B------:R-:W-:-:S02]  /*3d20*/  FFMA.FTZ R3, R10, c[0x0][0x2d0], -R159 ;  /* 0x0000b4000a037a23 */ /* 0x000fc4000001089f */
[--C-:B------:R-:W-:Y:S02]  /*3d30*/  FFMA.FTZ R2, R8, c[0x0][0x2d0], -R159.reuse ;  /* 0x0000b40008027a23 */ /* 0x100fe4000001089f */
[----:B------:R-:W3:Y:S01]  /*3d40*/  LDSM.16.MT88.4 R8, [R203+0x2900] ;  /* 0x00290000cb08783b */ /* 0x000ee20000004200 */
[--C-:B------:R-:W-:Y:S02]  /*3d50*/  FFMA.FTZ R144, R14, c[0x0][0x2d0], -R159.reuse ;  /* 0x0000b4000e907a23 */ /* 0x100fe4000001089f */
[----:B------:R-:W4:Y:S01]  /*3d60*/  MUFU.EX2 R147, R147 ;  /* 0x0000009300937308 */ /* 0x000f220000000800 */
[----:B-1----:R-:W-:Y:S01]  /*3d70*/  F2FP.BF16.PACK_AB R96, R153, R154 ;  /* 0x0000009a9960723e */ /* 0x002fe200000010ff */
[----:B------:R-:W-:Y:S02]  /*3d80*/  FFMA.FTZ R133, R12, c[0x0][0x2d0], -R159 ;  /* 0x0000b4000c857a23 */ /* 0x000fe4000001089f */
[----:B------:R-:W1:Y:S01]  /*3d90*/  LDSM.16.MT88.4 R12, [R196+0x2900] ;  /* 0x00290000c40c783b */ /* 0x000e620000004200 */
[----:B------:R-:W-:-:S02]  /*3da0*/  FFMA.FTZ R158, R163, c[0x0][0x2d0], -R168 ;  /* 0x0000b400a39e7a23 */ /* 0x000fc400000108a8 */
[--C-:B------:R-:W-:Y:S01]  /*3db0*/  FFMA.FTZ R156, R161, c[0x0][0x2d0], -R168.reuse ;  /* 0x0000b400a19c7a23 */ /* 0x100fe200000108a8 */
[----:B------:R-:W-:Y:S01]  /*3dc0*/  MUFU.EX2 R148, R148 ;  /* 0x0000009400947308 */ /* 0x000fe20000000800 */
[--C-:B------:R-:W-:Y:S02]  /*3dd0*/  FFMA.FTZ R155, R155, c[0x0][0x2d0], -R168.reuse ;  /* 0x0000b4009b9b7a23 */ /* 0x100fe400000108a8 */
[----:B------:R-:W-:Y:S02]  /*3de0*/  FFMA.FTZ R157, R157, c[0x0][0x2d0], -R168 ;  /* 0x0000b4009d9d7a23 */ /* 0x000fe400000108a8 */
[--C-:B------:R-:W-:Y:S02]  /*3df0*/  FFMA.FTZ R161, R172, c[0x0][0x2d0], -R159.reuse ;  /* 0x0000b400aca17a23 */ /* 0x100fe4000001089f */
[--C-:B------:R-:W-:Y:S01]  /*3e00*/  FFMA.FTZ R162, R162, c[0x0][0x2d0], -R159.reuse ;  /* 0x0000b400a2a27a23 */ /* 0x100fe2000001089f */
[----:B------:R-:W5:Y:S01]  /*3e10*/  MUFU.EX2 R149, R149 ;  /* 0x0000009500957308 */ /* 0x000f620000000800 */
[----:B----4-:R-:W-:Y:S01]  /*3e20*/  F2FP.BF16.PACK_AB R98, R147, R152 ;  /* 0x000000989362723e */ /* 0x010fe200000010ff */
[----:B------:R-:W-:-:S02]  /*3e30*/  FFMA.FTZ R163, R170, c[0x0][0x2d0], -R159 ;  /* 0x0000b400aaa37a23 */ /* 0x000fc4000001089f */
[--C-:B------:R-:W-:Y:S02]  /*3e40*/  FFMA.FTZ R164, R164, c[0x0][0x2d0], -R159.reuse ;  /* 0x0000b400a4a47a23 */ /* 0x100fe4000001089f */
[--C-:B------:R-:W-:Y:S02]  /*3e50*/  FFMA.FTZ R170, R165, c[0x0][0x2d0], -R168.reuse ;  /* 0x0000b400a5aa7a23 */ /* 0x100fe400000108a8 */
[----:B------:R-:W-:Y:S01]  /*3e60*/  MUFU.EX2 R150, R150 ;  /* 0x0000009600967308 */ /* 0x000fe20000000800 */
[--C-:B------:R-:W-:Y:S02]  /*3e70*/  FFMA.FTZ R167, R167, c[0x0][0x2d0], -R168.reuse ;  /* 0x0000b400a7a77a23 */ /* 0x100fe400000108a8 */
[--C-:B------:R-:W-:Y:S02]  /*3e80*/  FFMA.FTZ R165, R143, c[0x0][0x2d0], -R168.reuse ;  /* 0x0000b4008fa57a23 */ /* 0x100fe400000108a8 */
[----:B------:R-:W-:Y:S02]  /*3e90*/  FFMA.FTZ R218, R141, c[0x0][0x2d0], -R168 ;  /* 0x0000b4008dda7a23 */ /* 0x000fe400000108a8 */
[--C-:B------:R-:W-:Y:S01]  /*3ea0*/  FFMA.FTZ R166, R166, c[0x0][0x2d0], -R159.reuse ;  /* 0x0000b400a6a67a23 */ /* 0x100fe2000001089f */
[----:B------:R-:W4:Y:S01]  /*3eb0*/  MUFU.EX2 R135, R135 ;  /* 0x0000008700877308 */ /* 0x000f220000000800 */
[----:B-----5:R-:W-:Y:S01]  /*3ec0*/  F2FP.BF16.PACK_AB R97, R149, R148 ;  /* 0x000000949561723e */ /* 0x020fe200000010ff */
[----:B------:R-:W-:-:S02]  /*3ed0*/  FFMA.FTZ R169, R142, c[0x0][0x2d0], -R159 ;  /* 0x0000b4008ea97a23 */ /* 0x000fc4000001089f */
[--C-:B------:R-:W-:Y:S02]  /*3ee0*/  FFMA.FTZ R168, R140, c[0x0][0x2d0], -R159.reuse ;  /* 0x0000b4008ca87a23 */ /* 0x100fe4000001089f */
[----:B------:R-:W-:Y:S01]  /*3ef0*/  FFMA.FTZ R219, R160, c[0x0][0x2d0], -R159 ;  /* 0x0000b400a0db7a23 */ /* 0x000fe2000001089f */
[----:B------:R-:W-:Y:S01]  /*3f00*/  LDSM.16.MT88.4 R140, [R198+0x1900] ;  /* 0x00190000c68c783b */ /* 0x000fe20000004200 */
[----:B------:R-:W-:Y:S01]  /*3f10*/  MUFU.EX2 R151, R151 ;  /* 0x0000009700977308 */ /* 0x000fe20000000800 */
[----:B------:R-:W-:Y:S02]  /*3f20*/  FADD.FTZ R153, R154, R153 ;  /* 0x000000999a997221 */ /* 0x000fe40000010000 */
[----:B------:R-:W-:Y:S02]  /*3f30*/  FADD.FTZ R149, R148, R149 ;  /* 0x0000009594957221 */ /* 0x000fe40000010000 */
[----:B------:R-:W-:Y:S01]  /*3f40*/  FADD.FTZ R152, R152, R153 ;  /* 0x0000009998987221 */ /* 0x000fe20000010000 */
[----:B----4-:R-:W-:-:S02]  /*3f50*/  F2FP.BF16.PACK_AB R99, R135, R150 ;  /* 0x000000968763723e */ /* 0x010fc400000010ff */
[----:B------:R-:W4:Y:S01]  /*3f60*/  MUFU.EX2 R146, R146 ;  /* 0x0000009200927308 */ /* 0x000f220000000800 */
[----:B------:R-:W-:Y:S02]  /*3f70*/  FADD.FTZ R150, R150, R149 ;  /* 0x0000009596967221 */ /* 0x000fe40000010000 */
[----:B------:R-:W-:Y:S02]  /*3f80*/  FADD.FTZ R152, R147, R152 ;  /* 0x0000009893987221 */ /* 0x000fe40000010000 */
[----:B------:R-:W-:Y:S01]  /*3f90*/  FADD.FTZ R135, R135, R150 ;  /* 0x0000009687877221 */ /* 0x000fe20000010000 */
[C---:B------:R-:W-:Y:S02]  /*3fa0*/  HMMA.16816.F32.BF16 R36, R96.reuse, R40, RZ ;  /* 0x000000286024723c */ /* 0x040fe400000418ff */
[----:B------:R-:W-:Y:S06]  /*3fb0*/  MUFU.EX2 R145, R145 ;  /* 0x0000009100917308 */ /* 0x000fec0000000800 */
[C---:B------:R-:W-:Y:S02]  /*3fc0*/  HMMA.16816.F32.BF16 R52, R96.reuse, R56, RZ ;  /* 0x000000386034723c */ /* 0x040fe400000418ff */
[----:B------:R-:W-:Y:S06]  /*3fd0*/  MUFU.EX2 R134, R134 ;  /* 0x0000008600867308 */ /* 0x000fec0000000800 */
[C---:B------:R-:W-:Y:S02]  /*3fe0*/  HMMA.16816.F32.BF16 R40, R96.reuse, R42, RZ ;  /* 0x0000002a6028723c */ /* 0x040fe400000418ff */
[----:B------:R-:W-:Y:S06]  /*3ff0*/  MUFU.EX2 R144, R144 ;  /* 0x0000009000907308 */ /* 0x000fec0000000800 */
[C---:B------:R-:W-:Y:S02]  /*4000*/  HMMA.16816.F32.BF16 R56, R96.reuse, R58, RZ ;  /* 0x0000003a6038723c */ /* 0x040fe400000418ff */
[----:B------:R-:W5:Y:S06]  /*4010*/  MUFU.EX2 R133, R133 ;  /* 0x0000008500857308 */ /* 0x000f6c0000000800 */
        /* <DEDUP_REMOVED lines=36> */
[C---:B--2---:R-:W-:Y:S07]  /*4260*/  HMMA.16816.F32.BF16 R92, R96.reuse, R4, RZ ;  /* 0x00000004605c723c */ /* 0x044fee00000418ff */
[----:B----4-:R-:W-:Y:S01]  /*4270*/  F2FP.BF16.PACK_AB R4, R146, R151 ;  /* 0x000000979204723e */ /* 0x010fe200000010ff */
[----:B------:R-:W-:Y:S01]  /*4280*/  HMMA.16816.F32.BF16 R96, R96, R6, RZ ;  /* 0x000000066060723c */ /* 0x000fe200000418ff */
[----:B-----5:R-:W-:Y:S01]  /*4290*/  F2FP.BF16.PACK_AB R5, R133, R144 ;  /* 0x000000908505723e */ /* 0x020fe200000010ff */
        /* <DEDUP_REMOVED lines=9> */
[----:B---3--:R-:W-:Y:S01]  /*4330*/  HMMA.16816.F32.BF16 R36, R4, R8, R36 ;  /* 0x000000080424723c */ /* 0x008fe20000041824 */
        /* <DEDUP_REMOVED lines=33> */
[C---:B----4-:R-:W-:Y:S08]  /*4550*/  HMMA.16816.F32.BF16 R92, R4.reuse, R12, R92 ;  /* 0x0000000c045c723c */ /* 0x050ff0000004185c */
[----:B------:R-:W-:Y:S01]  /*4560*/  HMMA.16816.F32.BF16 R96, R4, R14, R96 ;  /* 0x0000000e0460723c */ /* 0x000fe20000041860 */
[----:B------:R-:W3:Y:S06]  /*4570*/  LDSM.16.MT88.4 R12, [R203+0x3100] ;  /* 0x00310000cb0c783b */ /* 0x000eec0000004200 */
        /* <DEDUP_REMOVED lines=44> */
[----:B------:R-:W5:Y:S07]  /*4840*/  LDSM.16.MT88.4 R28, [R198+0x3900] ;  /* 0x00390000c61c783b */ /* 0x000f6e0000004200 */
        /* <DEDUP_REMOVED lines=30> */
[C---:B-----5:R-:W-:Y:S08]  /*4a30*/  HMMA.16816.F32.BF16 R44, R4.reuse, R28, R44 ;  /* 0x0000001c042c723c */ /* 0x060ff0000004182c */
        /* <DEDUP_REMOVED lines=11> */
[----:B------:R-:W-:Y:S07]  /*4af0*/  @P0 BRA `(.L_x_163) ;  /* 0x0000014000000947 */ /* 0x000fee0003800000 */
[----:B------:R-:W-:Y:S01]  /*4b00*/  ISETP.LT.AND P0, PT, RZ, UR4, PT ;  /* 0x00000004ff007c0c */ /* 0x000fe2000bf01270 */
        /* <DEDUP_REMOVED lines=10> */
.L_x_164:
[----:B------:R-:W-:Y:S02]  /*4bb0*/  ULDC UR4, c[0x0][0x32c] ;  /* 0x0000cb0000047ab9 */ /* 0x000fe40000000800 */
[----:B------:R-:W-:-:S03]  /*4bc0*/  UISETP.NE.AND UP0, UPT, UR6, UR4, UPT ;  /* 0x000000040600728c */ /* 0x000fc6000bf05270 */
[----:B------:R-:W-:Y:S02]  /*4bd0*/  ULDC.64 UR4, c[0x0][0x330] ;  /* 0x0000cc0000047ab9 */ /* 0x000fe40000000a00 */
[----:B------:R-:W-:-:S06]  /*4be0*/  UIMAD.WIDE.U32 UR18, UR15, UR4, URZ ;  /* 0x000000040f1272a5 */ /* 0x000fcc000f8e003f */
[----:B------:R-:W-:Y:S02]  /*4bf0*/  @UP0 USHF.R.U32.HI UR15, URZ, UR5, UR19 ;  /* 0x000000053f0f0299 */ /* 0x000fe40008011613 */
.L_x_165:
[----:B------:R-:W-:Y:S02]  /*4c00*/  ULDC UR4, c[0x0][0x32c] ;  /* 0x0000cb0000047ab9 */ /* 0x000fe40000000800 */
[----:B------:R-:W-:-:S04]  /*4c10*/  UIMAD UR4, UR15, UR4, UR4 ;  /* 0x000000040f0472a4 */ /* 0x000fc8000f8e0204 */
[----:B------:R-:W-:-:S04]  /*4c20*/  UISETP.LT.AND UP0, UPT, UR7, UR4, UPT ;  /* 0x000000040700728c */ /* 0x000fc8000bf01270 */
[----:B------:R-:W-:-:S04]  /*4c30*/  USEL UR7, UR7, UR4, UP0 ;  /* 0x0000000407077287 */ /* 0x000fc80008000000 */
.L_x_163:
[----:B------:R-:W-:-:S04]  /*4c40*/  USHF.R.S32.HI UR4, URZ, 0x1f, UR7 ;  /* 0x0000001f3f047899 */ /* 0x000fc80008011407 */
[----:B------:R-:W-:-:S04]  /*4c50*/  ULEA.HI UR4, UR4, UR7, URZ, 0x6 ;  /* 0x0000000704047291 */ /* 0x000fc8000f8f303f */
[----:B------:R-:W-:-:S04]  /*4c60*/  USHF.R.S32.HI UR15, URZ, 0x6, UR4 ;  /* 0x000000063f0f7899 */ /* 0x000fc80008011404 */
[----:B------:R-:W-:-:S04]  /*4c70*/  UISETP.LT.AND UP0, UPT, UR8, UR15, UPT ;  /* 0x0000000f0800728c */ /* 0x000fc8000bf01270 */
[----:B------:R-:W-:-:S04]  /*4c80*/  USEL UR15, UR8, UR15, !UP0 ;  /* 0x0000000f080f7287 */ /* 0x000fc8000c000000 */
[----:B------:R-:W-:-:S06]  /*4c90*/  UISETP.GE.AND UP0, UPT, UR13, UR15, UPT ;  /* 0x0000000f0d00728c */ /* 0x000fcc000bf06270 */
[----:B------:R-:W-:-:S13]  /*4ca0*/  PLOP3.LUT P0, PT, PT, PT, UP0, 0x80, 0x0 ;  /* 0x000000000000781c */ /* 0x000fda0003f0f008 */
[----:B------:R-:W-:Y:S05]  /*4cb0*/  @!P0 BRA `(.L_x_166) ;  /* 0x0000391000008947 */ /* 0x000fea0003800000 */
[----:B------:R-:W-:Y:S01]  /*4cc0*/  PLOP3.LUT P4, PT, PT, PT, UP2, 0x80, 0x0 ;  /* 0x000000000000781c */ /* 0x000fe20003f8f028 */
[----:B------:R-:W-:Y:S01]  /*4cd0*/  IMAD.MOV.U32 R2, RZ, RZ, R132 ;  /* 0x000000ffff027224 */ /* 0x000fe200078e0084 */
[----:B------:R-:W-:Y:S01]  /*4ce0*/  PLOP3.LUT P0, PT, PT, PT, UP2, 0x80, 0x0 ;  /* 0x000000000000781c */ /* 0x000fe20003f0f028 */
[----:B------:R-:W-:Y:S01]  /*4cf0*/  IMAD.MOV.U32 R3, RZ, RZ, R0 ;  /* 0x000000ffff037224 */ /* 0x000fe200078e0000 */
[C---:B------:R-:W-:Y:S01]  /*4d00*/  IADD3 R224, P6, R208.reuse, 0x40, RZ ;  /* 0x00000040d0e07810 */ /* 0x040fe20007fde0ff */
[----:B------:R-:W-:Y:S01]  /*4d10*/  ULDC.64 UR6, c[0x0][0x208] ;  /* 0x0000820000067ab9 */ /* 0x000fe20000000a00 */
[----:B------:R-:W-:Y:S01]  /*4d20*/  IADD3 R222, P5, R208, 0x80, RZ ;  /* 0x00000080d0de7810 */ /* 0x000fe20007fbe0ff */
[----:B------:R-:W-:Y:S02]  /*4d30*/  ULDC.64 UR4, c[0x0][0x1e0] ;  /* 0x0000780000047ab9 */ /* 0x000fe40000000a00 */
[--C-:B------:R-:W-:Y:S01]  /*4d40*/  IMAD.X R223, RZ, RZ, R215.reuse, P6 ;  /* 0x000000ffffdf7224 */ /* 0x100fe200030e06d7 */
[----:B------:R-:W-:Y:S01]  /*4d50*/  IADD3 R182, P6, R210, 0x80, RZ ;  /* 0x00000080d2b67810 */ /* 0x000fe20007fde0ff */
[----:B------:R-:W-:-:S02]  /*4d60*/  IMAD.X R221, RZ, RZ, R215, P5 ;  /* 0x000000ffffdd7224 */ /* 0x000fc400028e06d7 */
[----:B------:R-:W-:Y:S01]  /*4d70*/  @P4 IMAD.HI.U32 R180, R212, c[0x0][0x2c8], RZ ;  /* 0x0000b200d4b44a27 */ /* 0x000fe200078e00ff */
[----:B------:R-:W-:-:S03]  /*4d80*/  IADD3 R220, P4, R210, 0x40, RZ ;  /* 0x00000040d2dc7810 */ /* 0x000fc60007f9e0ff */
[--C-:B------:R-:W-:Y:S01]  /*4d90*/  IMAD.X R181, RZ, RZ, R217.reuse, P6 ;  /* 0x000000ffffb57224 */ /* 0x100fe200030e06d9 */
[----:B------:R-:W-:Y:S01]  /*4da0*/  @P0 SHF.R.U32.HI R180, RZ, c[0x0][0x2cc], R180 ;  /* 0x0000b300ffb40a19 */ /* 0x000fe200000116b4 */
[----:B------:R-:W-:Y:S02]  /*4db0*/  IMAD.X R183, RZ, RZ, R217, P4 ;  /* 0x000000ffffb77224 */ /* 0x000fe400020e06d9 */
.L_x_175:
[----:B------:R-:W-:Y:S04]  /*4dc0*/  DEPBAR.LE SB0, 0x0 ;  /* 0x000080000000791a */ /* 0x000fe80000000000 */
[----:B------:R-:W-:Y:S01]  /*4dd0*/  BAR.SYNC.DEFER_BLOCKING 0x0 ;  /* 0x0000000000007b1d */ /* 0x000fe20000010000 */
[----:B------:R-:W-:Y:S06]  /*4de0*/  UISETP.GT.AND UP3, UPT, UR8, UR13, UPT ;  /* 0x0000000d0800728c */ /* 0x000fec000bf64270 */
[----:B------:R-:W-:Y:S05]  /*4df0*/  PLOP3.LUT P0, PT, PT, PT, UP3, 0x80, 0x0 ;  /* 0x000000000000781c */ /* 0x000fea0003f0f038 */
[----:B------:R-:W-:Y:S02]  /*4e00*/  @!UP3 USHF.R.S32.HI UR18, URZ, 0x1f, UR13 ;  /* 0x0000001f3f12b899 */ /* 0x000fe4000801140d */
[----:B------:R-:W-:Y:S02]  /*4e10*/  @!UP3 UIMAD.WIDE.U32 UR20, UR13, UR6, URZ ;  /* 0x000000060d14b2a5 */ /* 0x000fe4000f8e003f */
[----:B------:R-:W-:Y:S02]  /*4e20*/  @!UP3 UIMAD UR18, UR18, UR6, URZ ;  /* 0x000000061212b2a4 */ /* 0x000fe4000f8e023f */
[----:B------:R-:W-:Y:S02]  /*4e30*/  @!UP3 USHF.L.U32 UR19, UR20, 0x6, URZ ;  /* 0x000000061413b899 */ /* 0x000fe4000800063f */
[----:B------:R-:W-:Y:S01]  /*4e40*/  @!UP3 UIMAD UR18, UR13, UR7, UR18 ;  /* 0x000000070d12b2a4 */ /* 0x000fe2000f8e0212 */
[----:B------:R-:W-:Y:S03]  /*4e50*/  LDSM.16.M88.4 R132, [R206+0xc100] ;  /* 0x00c10000ce84783b */ /* 0x000fe60000000200 */
[----:B------:R-:W-:Y:S01]  /*4e60*/  @!UP3 UIADD3 UR18, UR21, UR18, URZ ;  /* 0x000000121512b290 */ /* 0x000fe2000fffe03f */
[----:B------:R-:W-:Y:S02]  /*4e70*/  @!P0 IADD3 R225, P6, R208, UR19, RZ ;  /* 0x00000013d0e18c10 */ /* 0x000fe4000ffde0ff */
[----:B------:R-:W-:Y:S01]  /*4e80*/  @!P0 IADD3 R227, P5, R224, UR19, RZ ;  /* 0x00000013e0e38c10 */ /* 0x000fe2000ffbe0ff */
[----:B------:R-:W-:Y:S01]  /*4e90*/  @!UP3 USHF.L.U64.HI UR18, UR20, 0x6, UR18 ;  /* 0x000000061412b899 */ /* 0x000fe20008010212 */
[----:B------:R-:W-:Y:S01]  /*4ea0*/  @!P0 IADD3 R229, P4, R222, UR19, RZ ;  /* 0x00000013dee58c10 */ /* 0x000fe2000ff9e0ff */
[----:B------:R-:W1:Y:S01]  /*4eb0*/  LDSM.16.M88.4 R136, [R205+0x6100] ;  /* 0x00610000cd88783b */ /* 0x000e620000000200 */
[----:B------:R-:W-:Y:S03]  /*4ec0*/  @!UP3 ULEA UR19, UP0, UR6, UR19, 0x5 ;  /* 0x000000130613b291 */ /* 0x000fe6000f80283f */
[----:B------:R-:W-:Y:S02]  /*4ed0*/  @!P0 IADD3.X R0, R215, UR18, RZ, P6, !PT ;  /* 0x00000012d7008c10 */ /* 0x000fe4000b7fe4ff */
[----:B------:R-:W-:Y:S01]  /*4ee0*/  @!P0 LEA R236, P6, R225, c[0x0][0x1f8], 0x1 ;  /* 0x00007e00e1ec8a11 */ /* 0x000fe200078c08ff */
[----:B------:R-:W2:Y:S01]  /*4ef0*/  LDSM.16.M88.4 R140, [R205+0x6900] ;  /* 0x00690000cd8c783b */ /* 0x000ea20000000200 */
[----:B------:R-:W-:Y:S02]  /*4f00*/  @!P0 IADD3.X R226, R223, UR18, RZ, P5, !PT ;  /* 0x00000012dfe28c10 */ /* 0x000fe4000affe4ff */
[----:B------:R-:W-:Y:S02]  /*4f10*/  @!P0 LEA.HI.X R237, R225, c[0x0][0x1fc], R0, 0x1, P6 ;  /* 0x00007f00e1ed8a11 */ /* 0x000fe400030f0c00 */
[----:B------:R-:W-:Y:S02]  /*4f20*/  @!P0 LEA R234, P5, R227, c[0x0][0x1f8], 0x1 ;  /* 0x00007e00e3ea8a11 */ /* 0x000fe400078a08ff */
[----:B------:R-:W3:Y:S01]  /*4f30*/  LDSM.16.M88.4 R144, [R205+0x7100] ;  /* 0x00710000cd90783b */ /* 0x000ee20000000200 */
[----:B------:R-:W-:Y:S01]  /*4f40*/  @!P0 IADD3.X R228, R221, UR18, RZ, P4, !PT ;  /* 0x00000012dde48c10 */ /* 0x000fe2000a7fe4ff */
[----:B------:R-:W-:Y:S01]  /*4f50*/  @!UP3 ULEA.HI.X UR18, UR6, UR18, UR7, 0x5, UP0 ;  /* 0x000000120612b291 */ /* 0x000fe200080f2c07 */
[----:B------:R-:W-:Y:S01]  /*4f60*/  @!P0 LEA.HI.X R235, R227, c[0x0][0x1fc], R226, 0x1, P5 ;  /* 0x00007f00e3eb8a11 */ /* 0x000fe200028f0ce2 */
[----:B------:R-:W-:Y:S01]  /*4f70*/  UISETP.GT.AND UP3, UPT, UR13, UR8, UPT ;  /* 0x000000080d00728c */ /* 0x000fe2000bf64270 */
[C---:B------:R-:W-:Y:S02]  /*4f80*/  @!P0 LEA R232, P4, R229.reuse, c[0x0][0x1f8], 0x1 ;  /* 0x00007e00e5e88a11 */ /* 0x040fe400078808ff */
[----:B------:R-:W4:Y:S01]  /*4f90*/  LDSM.16.M88.4 R148, [R205+0x7900] ;  /* 0x00790000cd94783b */ /* 0x000f220000000200 */
[----:B------:R-:W-:Y:S02]  /*4fa0*/  @!P0 IADD3 R225, P6, R208, UR19, RZ ;  /* 0x00000013d0e18c10 */ /* 0x000fe4000ffde0ff */
[----:B------:R-:W-:Y:S02]  /*4fb0*/  @!P0 LEA.HI.X R233, R229, c[0x0][0x1fc], R228, 0x1, P4 ;  /* 0x00007f00e5e98a11 */ /* 0x000fe400020f0ce4 */
[----:B------:R-:W-:Y:S02]  /*4fc0*/  @!P0 IADD3.X R0, R215, UR18, RZ, P6, !PT ;  /* 0x00000012d7008c10 */ /* 0x000fe4000b7fe4ff */
[----:B------:R-:W-:Y:S01]  /*4fd0*/  LDSM.16.M88.4 R152, [R202+0xc100] ;  /* 0x00c10000ca98783b */ /* 0x000fe20000000200 */
[C---:B------:R-:W-:Y:S02]  /*4fe0*/  @!P0 LEA R230, P6, R225.reuse, c[0x0][0x1f8], 0x1 ;  /* 0x00007e00e1e68a11 */ /* 0x040fe400078c08ff */
[----:B------:R-:W-:Y:S02]  /*4ff0*/  @!P0 IADD3 R238, P5, R224, UR19, RZ ;  /* 0x00000013e0ee8c10 */ /* 0x000fe4000ffbe0ff */
[----:B------:R-:W-:Y:S02]  /*5000*/  @!P0 LEA.HI.X R231, R225, c[0x0][0x1fc], R0, 0x1, P6 ;  /* 0x00007f00e1e78a11 */ /* 0x000fe400030f0c00 */
[----:B------:R-:W5:Y:S01]  /*5010*/  LDSM.16.M88.4 R156, [R204] ;  /* 0x00000000cc9c783b */ /* 0x000f620000000200 */
[----:B------:R-:W-:Y:S02]  /*5020*/  @!P0 IADD3.X R227, R223, UR18, RZ, P5, !PT ;  /* 0x00000012dfe38c10 */ /* 0x000fe4000affe4ff */
[C---:B------:R-:W-:Y:S01]  /*5030*/  @!P0 LEA R228, P5, R238.reuse, c[0x0][0x1f8], 0x1 ;  /* 0x00007e00eee48a11 */ /* 0x040fe200078a08ff */
[C---:B-1----:R-:W-:Y:S03]  /*5040*/  HMMA.16816.F32.BF16 R4, R132.reuse, R136, RZ ;  /* 0x000000888404723c */ /* 0x042fe600000418ff */
[----:B------:R-:W1:Y:S01]  /*5050*/  LDSM.16.M88.4 R160, [R195] ;  /* 0x00000000c3a0783b */ /* 0x000e620000000200 */
[----:B------:R-:W-:Y:S02]  /*5060*/  @!P0 LEA.HI.X R229, R238, c[0x0][0x1fc], R227, 0x1, P5 ;  /* 0x00007f00eee58a11 */ /* 0x000fe400028f0ce3 */
[----:B------:R-:W-:Y:S01]  /*5070*/  @!P0 IADD3 R240, P4, R222, UR19, RZ ;  /* 0x00000013def08c10 */ /* 0x000fe2000ff9e0ff */
[----:B------:R-:W-:Y:S01]  /*5080*/  @UP3 UIADD3 UR19, UR13, -0x1, URZ ;  /* 0xffffffff0d133890 */ /* 0x000fe2000fffe03f */
[C---:B------:R-:W-:Y:S02]  /*5090*/  HMMA.16816.F32.BF16 R8, R132.reuse, R138, RZ ;  /* 0x0000008a8408723c */ /* 0x040fe400000418ff */
[----:B------:R-:W1:Y:S01]  /*50a0*/  LDSM.16.M88.4 R164, [R194] ;  /* 0x00000000c2a4783b */ /* 0x000e620000000200 */
[----:B------:R-:W-:Y:S01]  /*50b0*/  @UP3 UIMAD.WIDE.U32 UR20, UR19, UR4, URZ ;  /* 0x00000004131432a5 */ /* 0x000fe2000f8e003f */
[----:B------:R-:W-:Y:S01]  /*50c0*/  @!P0 IADD3.X R239, R221, UR18, RZ, P4, !PT ;  /* 0x00000012ddef8c10 */ /* 0x000fe2000a7fe4ff */
[----:B------:R-:W-:Y:S01]  /*50d0*/  @UP3 USHF.R.S32.HI UR18, URZ, 0x1f, UR19 ;  /* 0x0000001f3f123899 */ /* 0x000fe20008011413 */
[C---:B------:R-:W-:Y:S02]  /*50e0*/  @!P0 LEA R226, P4, R240.reuse, c[0x0][0x1f8], 0x1 ;  /* 0x00007e00f0e28a11 */ /* 0x040fe400078808ff */
[C---:B--2---:R-:W-:Y:S01]  /*50f0*/  HMMA.16816.F32.BF16 R12, R132.reuse, R140, RZ ;  /* 0x0000008c840c723c */ /* 0x044fe200000418ff */
[----:B------:R-:W2:Y:S01]  /*5100*/  LDSM.16.M88.4 R168, [R193] ;  /* 0x00000000c1a8783b */ /* 0x000ea20000000200 */
[----:B------:R-:W-:Y:S02]  /*5110*/  @UP3 UIMAD UR18, UR18, UR4, URZ ;  /* 0x00000004121232a4 */ /* 0x000fe4000f8e023f */
[----:B------:R-:W-:Y:S02]  /*5120*/  @!P0 LEA.HI.X R227, R240, c[0x0][0x1fc], R239, 0x1, P4 ;  /* 0x00007f00f0e38a11 */ /* 0x000fe400020f0cef */
[----:B------:R-:W-:Y:S02]  /*5130*/  @UP3 UIMAD UR18, UR19, UR5, UR18 ;  /* 0x00000005131232a4 */ /* 0x000fe4000f8e0212 */
[C---:B------:R-:W-:Y:S01]  /*5140*/  HMMA.16816.F32.BF16 R16, R132.reuse, R142, RZ ;  /* 0x0000008e8410723c */ /* 0x040fe200000418ff */
[----:B------:R-:W-:Y:S01]  /*5150*/  @!PT LDS RZ, [RZ] ;  /* 0x00000000fffff984 */ /* 0x000fe20000000800 */
[----:B------:R-:W-:Y:S01]  /*5160*/  @!PT LDS RZ, [RZ] ;  /* 0x00000000fffff984 */ /* 0x000fe20000000800 */
[----:B------:R-:W-:Y:S01]  /*5170*/  @!PT LDS RZ, [RZ] ;  /* 0x00000000fffff984 */ /* 0x000fe20000000800 */
[----:B------:R1:W-:Y:S01]  /*5180*/  @!P0 LDGSTS.E.BYPASS.LTC128B.128 [R207+0x100], [R236.64], !P3 ;  /* 0x00100000eccf8fae */ /* 0x0003e2000d901d50 */
[----:B------:R-:W-:Y:S02]  /*5190*/  @UP3 USHF.L.U32 UR19, UR20, 0x6, URZ ;  /* 0x0000000614133899 */ /* 0x000fe4000800063f */
[----:B------:R-:W-:Y:S04]  /*51a0*/  @UP3 UIADD3 UR18, UR21, UR18, URZ ;  /* 0x0000001215123290 */ /* 0x000fe8000fffe03f */
[C---:B---3--:R-:W-:Y:S01]  /*51b0*/  HMMA.16816.F32.BF16 R20, R132.reuse, R144, RZ ;  /* 0x000000908414723c */ /* 0x048fe200000418ff */
[----:B------:R3:W-:Y:S01]  /*51c0*/  @!P0 LDGSTS.E.BYPASS.LTC128B.128 [R207+0x2100], [R234.64], !P2 ;  /* 0x02100000eacf8fae */ /* 0x0007e2000d101d50 */
[----:B------:R-:W-:Y:S06]  /*51d0*/  @UP3 USHF.L.U64.HI UR18, UR20, 0x6, UR18 ;  /* 0x0000000614123899 */ /* 0x000fec0008010212 */
[C---:B------:R-:W-:Y:S01]  /*51e0*/  HMMA.16816.F32.BF16 R24, R132.reuse, R146, RZ ;  /* 0x000000928418723c */ /* 0x040fe200000418ff */
[----:B------:R1:W-:Y:S07]  /*51f0*/  @!P0 LDGSTS.E.BYPASS.LTC128B.128 [R207+0x4100], [R232.64], !P1 ;  /* 0x04100000e8cf8fae */ /* 0x0003ee000c901d50 */
[C---:B----4-:R-:W-:Y:S01]  /*5200*/  HMMA.16816.F32.BF16 R28, R132.reuse, R148, RZ ;  /* 0x00000094841c723c */ /* 0x050fe200000418ff */
[----:B------:R4:W-:Y:S07]  /*5210*/  @!P0 LDGSTS.E.BYPASS.LTC128B.128 [R207+0x1100], [R230.64], !P3 ;  /* 0x01100000e6cf8fae */ /* 0x0009ee000d901d50 */
[----:B------:R-:W-:Y:S01]  /*5220*/  HMMA.16816.F32.BF16 R32, R132, R150, RZ ;  /* 0x000000968420723c */ /* 0x000fe200000418ff */
[----:B------:R2:W-:Y:S07]  /*5230*/  @!P0 LDGSTS.E.BYPASS.LTC128B.128 [R207+0x3100], [R228.64], !P2 ;  /* 0x03100000e4cf8fae */ /* 0x0005ee000d101d50 */
[C---:B-----5:R-:W-:Y:S01]  /*5240*/  HMMA.16816.F32.BF16 R4, R152.reuse, R156, R4 ;  /* 0x0000009c9804723c */ /* 0x060fe20000041804 */
[----:B------:R5:W-:Y:S01]  /*5250*/  @!P0 LDGSTS.E.BYPASS.LTC128B.128 [R207+0x5100], [R226.64], !P1 ;  /* 0x05100000e2cf8fae */ /* 0x000be2000c901d50 */
[----:B------:R-:W-:Y:S06]  /*5260*/  PLOP3.LUT P0, PT, PT, PT, UP3, 0x80, 0x0 ;  /* 0x000000000000781c */ /* 0x000fec0003f0f038 */
[C---:B------:R-:W-:Y:S01]  /*5270*/  HMMA.16816.F32.BF16 R8, R152.reuse, R158, R8 ;  /* 0x0000009e9808723c */ /* 0x040fe20000041808 */
[----:B------:R-:W-:Y:S06]  /*5280*/  LDSM.16.M88.4 R172, [R201+0xc100] ;  /* 0x00c10000c9ac783b */ /* 0x000fec0000000200 */
[----:B------:R-:W-:Y:S01]  /*5290*/  @P0 IADD3 R248, P4, R210, UR19, RZ ;  /* 0x00000013d2f80c10 */ /* 0x000fe2000ff9e0ff */
[C---:B-1----:R-:W-:Y:S01]  /*52a0*/  HMMA.16816.F32.BF16 R12, R152.reuse, R160, R12 ;  /* 0x000000a0980c723c */ /* 0x042fe2000004180c */
[----:B------:R-:W0:Y:S03]  /*52b0*/  LDGDEPBAR ;  /* 0x00000000000079af */ /* 0x000e260000000000 */
[----:B------:R-:W-:Y:S02]  /*52c0*/  @P0 IADD3 R249, P5, R220, UR19, RZ ;  /* 0x00000013dcf90c10 */ /* 0x000fe4000ffbe0ff */
[----:B------:R-:W-:Y:S02]  /*52d0*/  @P0 IADD3.X R251, R217, UR18, RZ, P4, !PT ;  /* 0x00000012d9fb0c10 */ /* 0x000fe4000a7fe4ff */
[C---:B------:R-:W-:Y:S01]  /*52e0*/  HMMA.16816.F32.BF16 R16, R152.reuse, R162, R16 ;  /* 0x000000a29810723c */ /* 0x040fe20000041810 */
[----:B------:R-:W1:Y:S03]  /*52f0*/  LDSM.16.M88.4 R176, [R200+0x6100] ;  /* 0x00610000c8b0783b */ /* 0x000e660000000200 */
[----:B------:R-:W-:Y:S04]  /*5300*/  @P0 IADD3.X R250, R183, UR18, RZ, P5, !PT ;  /* 0x00000012b7fa0c10 */ /* 0x000fe8000affe4ff */
[C---:B------:R-:W-:Y:S01]  /*5310*/  HMMA.16816.F32.BF16 R20, R152.reuse, R164, R20 ;  /* 0x000000a49814723c */ /* 0x040fe20000041814 */
[----:B------:R-:W3:Y:S07]  /*5320*/  LDSM.16.M88.4 R132, [R200+0x6900] ;  /* 0x00690000c884783b */ /* 0x000eee0000000200 */
[C---:B------:R-:W-:Y:S01]  /*5330*/  HMMA.16816.F32.BF16 R24, R152.reuse, R166, R24 ;  /* 0x000000a69818723c */ /* 0x040fe20000041818 */
[----:B------:R-:W3:Y:S07]  /*5340*/  LDSM.16.M88.4 R136, [R200+0x7100] ;  /* 0x00710000c888783b */ /* 0x000eee0000000200 */
[C---:B--2---:R-:W-:Y:S01]  /*5350*/  HMMA.16816.F32.BF16 R28, R152.reuse, R168, R28 ;  /* 0x000000a8981c723c */ /* 0x044fe2000004181c */
[----:B------:R-:W2:Y:S07]  /*5360*/  LDSM.16.M88.4 R140, [R200+0x7900] ;  /* 0x00790000c88c783b */ /* 0x000eae0000000200 */
[----:B------:R-:W-:Y:S01]  /*5370*/  HMMA.16816.F32.BF16 R32, R152, R170, R32 ;  /* 0x000000aa9820723c */ /* 0x000fe20000041820 */
[----:B------:R-:W-:Y:S07]  /*5380*/  LDSM.16.M88.4 R144, [R199+0xc100] ;  /* 0x00c10000c790783b */ /* 0x000fee0000000200 */
[----:B------:R-:W2:Y:S01]  /*5390*/  LDSM.16.M88.4 R148, [R192] ;  /* 0x00000000c094783b */ /* 0x000ea20000000200 */
[C---:B-1----:R-:W-:Y:S06]  /*53a0*/  HMMA.16816.F32.BF16 R4, R172.reuse, R176, R4 ;  /* 0x000000b0ac04723c */ /* 0x042fec0000041804 */
[----:B------:R-:W1:Y:S02]  /*53b0*/  LDSM.16.M88.4 R152, [R192+0x800] ;  /* 0x00080000c098783b */ /* 0x000e640000000200 */
[C---:B------:R-:W-:Y:S05]  /*53c0*/  HMMA.16816.F32.BF16 R8, R172.reuse, R178, R8 ;  /* 0x000000b2ac08723c */ /* 0x040fea0000041808 */
[----:B------:R-:W1:Y:S03]  /*53d0*/  LDSM.16.M88.4 R156, [R192+0x1000] ;  /* 0x00100000c09c783b */ /* 0x000e660000000200 */
[C---:B---3--:R-:W-:Y:S04]  /*53e0*/  HMMA.16816.F32.BF16 R12, R172.reuse, R132, R12 ;  /* 0x00000084ac0c723c */ /* 0x048fe8000004180c */
[----:B------:R-:W3:Y:S04]  /*53f0*/  LDSM.16.M88.4 R160, [R192+0x1800] ;  /* 0x00180000c0a0783b */ /* 0x000ee80000000200 */
[C---:B------:R-:W-:Y:S03]  /*5400*/  HMMA.16816.F32.BF16 R16, R172.reuse, R134, R16 ;  /* 0x00000086ac10723c */ /* 0x040fe60000041810 */
[----:B------:R-:W-:Y:S05]  /*5410*/  LDSM.16.M88.4 R164, [R206+0x10100] ;  /* 0x01010000cea4783b */ /* 0x000fea0000000200 */
[C---:B------:R-:W-:Y:S02]  /*5420*/  HMMA.16816.F32.BF16 R20, R172.reuse, R136, R20 ;  /* 0x00000088ac14723c */ /* 0x040fe40000041814 */
[----:B------:R-:W1:Y:S06]  /*5430*/  LDSM.16.M88.4 R168, [R205+0x8100] ;  /* 0x00810000cda8783b */ /* 0x000e6c0000000200 */
[C---:B------:R-:W-:Y:S01]  /*5440*/  HMMA.16816.F32.BF16 R24, R172.reuse, R138, R24 ;  /* 0x0000008aac18723c */ /* 0x040fe20000041818 */
[----:B------:R-:W3:Y:S07]  /*5450*/  LDSM.16.M88.4 R132, [R205+0x8900] ;  /* 0x00890000cd84783b */ /* 0x000eee0000000200 */
[C---:B--2---:R-:W-:Y:S01]  /*5460*/  HMMA.16816.F32.BF16 R28, R172.reuse, R140, R28 ;  /* 0x0000008cac1c723c */ /* 0x044fe2000004181c */
[----:B------:R-:W2:Y:S07]  /*5470*/  LDSM.16.M88.4 R136, [R205+0x9100] ;  /* 0x00910000cd88783b */ /* 0x000eae0000000200 */
[----:B------:R-:W-:Y:S01]  /*5480*/  HMMA.16816.F32.BF16 R32, R172, R142, R32 ;  /* 0x0000008eac20723c */ /* 0x000fe20000041820 */
[----:B------:R-:W2:Y:S07]  /*5490*/  LDSM.16.M88.4 R140, [R205+0x9900] ;  /* 0x00990000cd8c783b */ /* 0x000eae0000000200 */
[C---:B------:R-:W-:Y:S01]  /*54a0*/  HMMA.16816.F32.BF16 R4, R144.reuse, R148, R4 ;  /* 0x000000949004723c */ /* 0x040fe20000041804 */
[----:B------:R-:W-:Y:S07]  /*54b0*/  LDSM.16.M88.4 R172, [R202+0x10100] ;  /* 0x01010000caac783b */ /* 0x000fee0000000200 */
[C---:B------:R-:W-:Y:S01]  /*54c0*/  HMMA.16816.F32.BF16 R8, R144.reuse, R150, R8 ;  /* 0x000000969008723c */ /* 0x040fe20000041808 */
[----:B------:R-:W2:Y:S07]  /*54d0*/  LDSM.16.M88.4 R176, [R191] ;  /* 0x00000000bfb0783b */ /* 0x000eae0000000200 */
[C---:B-1----:R-:W-:Y:S01]  /*54e0*/  HMMA.16816.F32.BF16 R12, R144.reuse, R152, R12 ;  /* 0x00000098900c723c */ /* 0x042fe2000004180c */
[----:B------:R-:W-:Y:S07]  /*54f0*/  LDSM.16.M88.4 R148, [R189] ;  /* 0x00000000bd94783b */ /* 0x000fee0000000200 */
[C---:B------:R-:W-:Y:S01]  /*5500*/  HMMA.16816.F32.BF16 R16, R144.reuse, R154, R16 ;  /* 0x0000009a9010723c */ /* 0x040fe20000041810 */
[----:B------:R-:W-:Y:S07]  /*5510*/  LDSM.16.M88.4 R152, [R188] ;  /* 0x00000000bc98783b */ /* 0x000fee0000000200 */
[C---:B------:R-:W-:Y:S08]  /*5520*/  HMMA.16816.F32.BF16 R20, R144.reuse, R156, R20 ;  /* 0x0000009c9014723c */ /* 0x040ff00000041814 */
[C---:B------:R-:W-:Y:S01]  /*5530*/  HMMA.16816.F32.BF16 R24, R144.reuse, R158, R24 ;  /* 0x0000009e9018723c */ /* 0x040fe20000041818 */
[----:B------:R-:W-:Y:S07]  /*5540*/  LDSM.16.M88.4 R156, [R201+0x10100] ;  /* 0x01010000c99c783b */ /* 0x000fee0000000200 */
[C---:B---3--:R-:W-:Y:S08]  /*5550*/  HMMA.16816.F32.BF16 R28, R144.reuse, R160, R28 ;  /* 0x000000a0901c723c */ /* 0x048ff0000004181c */
[----:B------:R-:W-:Y:S01]  /*5560*/  HMMA.16816.F32.BF16 R32, R144, R162, R32 ;  /* 0x000000a29020723c */ /* 0x000fe20000041820 */
[----:B------:R-:W1:Y:S07]  /*5570*/  LDSM.16.M88.4 R144, [R190] ;  /* 0x00000000be90783b */ /* 0x000e6e0000000200 */
[C---:B------:R-:W-:Y:S01]  /*5580*/  HMMA.16816.F32.BF16 R4, R164.reuse, R168, R4 ;  /* 0x000000a8a404723c */ /* 0x040fe20000041804 */
[----:B------:R-:W3:Y:S07]  /*5590*/  LDSM.16.M88.4 R160, [R200+0x8100] ;  /* 0x00810000c8a0783b */ /* 0x000eee0000000200 */
[C---:B------:R-:W-:Y:S01]  /*55a0*/  HMMA.16816.F32.BF16 R8, R164.reuse, R170, R8 ;  /* 0x000000aaa408723c */ /* 0x040fe20000041808 */
[----:B------:R-:W-:Y:S07]  /*55b0*/  LDSM.16.M88.4 R168, [R192+0x2000] ;  /* 0x00200000c0a8783b */ /* 0x000fee0000000200 */
[C---:B------:R-:W-:Y:S08]  /*55c0*/  HMMA.16816.F32.BF16 R12, R164.reuse, R132, R12 ;  /* 0x00000084a40c723c */ /* 0x040ff0000004180c */
[C---:B------:R-:W-:Y:S01]  /*55d0*/  HMMA.16816.F32.BF16 R16, R164.reuse, R134, R16 ;  /* 0x00000086a410723c */ /* 0x040fe20000041810 */
[----:B------:R-:W1:Y:S07]  /*55e0*/  LDSM.16.M88.4 R132, [R200+0x8900] ;  /* 0x00890000c884783b */ /* 0x000e6e0000000200 */
[C---:B--2---:R-:W-:Y:S08]  /*55f0*/  HMMA.16816.F32.BF16 R20, R164.reuse, R136, R20 ;  /* 0x00000088a414723c */ /* 0x044ff00000041814 */
[C---:B------:R-:W-:Y:S01]  /*5600*/  HMMA.16816.F32.BF16 R24, R164.reuse, R138, R24 ;  /* 0x0000008aa418723c */ /* 0x040fe20000041818 */
[----:B------:R-:W2:Y:S07]  /*5610*/  LDSM.16.M88.4 R136, [R200+0x9100] ;  /* 0x00910000c888783b */ /* 0x000eae0000000200 */
[C---:B------:R-:W-:Y:S08]  /*5620*/  HMMA.16816.F32.BF16 R28, R164.reuse, R140, R28 ;  /* 0x0000008ca41c723c */ /* 0x040ff0000004181c */
[----:B------:R-:W-:Y:S01]  /*5630*/  HMMA.16816.F32.BF16 R32, R164, R142, R32 ;  /* 0x0000008ea420723c */ /* 0x000fe20000041820 */
[----:B------:R-:W2:Y:S07]  /*5640*/  LDSM.16.M88.4 R140, [R200+0x9900] ;  /* 0x00990000c88c783b */ /* 0x000eae0000000200 */
[C---:B------:R-:W-:Y:S01]  /*5650*/  HMMA.16816.F32.BF16 R4, R172.reuse, R176, R4 ;  /* 0x000000b0ac04723c */ /* 0x040fe20000041804 */
[----:B------:R-:W2:Y:S07]  /*5660*/  LDSM.16.M88.4 R164, [R199+0x10100] ;  /* 0x01010000c7a4783b */ /* 0x000eae0000000200 */
[C---:B------:R-:W-:Y:S01]  /*5670*/  HMMA.16816.F32.BF16 R8, R172.reuse, R178, R8 ;  /* 0x000000b2ac08723c */ /* 0x040fe20000041808 */
[----:B------:R-:W-:Y:S07]  /*5680*/  LDSM.16.M88.4 R176, [R205+0xa100] ;  /* 0x00a10000cdb0783b */ /* 0x000fee0000000200 */
[C---:B-1----:R-:W-:Y:S08]  /*5690*/  HMMA.16816.F32.BF16 R12, R172.reuse, R144, R12 ;  /* 0x00000090ac0c723c */ /* 0x042ff0000004180c */
[C---:B------:R-:W-:Y:S01]  /*56a0*/  HMMA.16816.F32.BF16 R16, R172.reuse, R146, R16 ;  /* 0x00000092ac10723c */ /* 0x040fe20000041810 */
[----:B------:R-:W1:Y:S07]  /*56b0*/  LDSM.16.M88.4 R144, [R192+0x2800] ;  /* 0x00280000c090783b */ /* 0x000e6e0000000200 */
[C---:B------:R-:W-:Y:S08]  /*56c0*/  HMMA.16816.F32.BF16 R20, R172.reuse, R148, R20 ;  /* 0x00000094ac14723c */ /* 0x040ff00000041814 */
[C---:B------:R-:W-:Y:S01]  /*56d0*/  HMMA.16816.F32.BF16 R24, R172.reuse, R150, R24 ;  /* 0x00000096ac18723c */ /* 0x040fe20000041818 */
[----:B------:R-:W1:Y:S07]  /*56e0*/  LDSM.16.M88.4 R148, [R192+0x3000] ;  /* 0x00300000c094783b */ /* 0x000e6e0000000200 */
[C---:B------:R-:W-:Y:S08]  /*56f0*/  HMMA.16816.F32.BF16 R28, R172.reuse, R152, R28 ;  /* 0x00000098ac1c723c */ /* 0x040ff0000004181c */
[----:B------:R-:W-:Y:S01]  /*5700*/  HMMA.16816.F32.BF16 R32, R172, R154, R32 ;  /* 0x0000009aac20723c */ /* 0x000fe20000041820 */
[----:B------:R-:W1:Y:S07]  /*5710*/  LDSM.16.M88.4 R152, [R192+0x3800] ;  /* 0x00380000c098783b */ /* 0x000e6e0000000200 */
[C---:B---3--:R-:W-:Y:S01]  /*5720*/  HMMA.16816.F32.BF16 R4, R156.reuse, R160, R4 ;  /* 0x000000a09c04723c */ /* 0x048fe20000041804 */
[----:B------:R-:W3:Y:S07]  /*5730*/  LDSM.16.M88.4 R172, [R206+0x14100] ;  /* 0x01410000ceac783b */ /* 0x000eee0000000200 */
[C---:B------:R-:W-:Y:S01]  /*5740*/  HMMA.16816.F32.BF16 R8, R156.reuse, R162, R8 ;  /* 0x000000a29c08723c */ /* 0x040fe20000041808 */
[----:B------:R-:W-:Y:S07]  /*5750*/  LDSM.16.M88.4 R160, [R187] ;  /* 0x00000000bba0783b */ /* 0x000fee0000000200 */
        /* <DEDUP_REMOVED lines=15> */
[----:B------:R-:W1:Y:S07]  /*5850*/  LDSM.16.M88.4 R144, [R186] ;  /* 0x00000000ba90783b */ /* 0x000e6e0000000200 */
[C---:B------:R-:W-:Y:S08]  /*5860*/  HMMA.16816.F32.BF16 R20, R164.reuse, R148, R20 ;  /* 0x00000094a414723c */ /* 0x040ff00000041814 */
[C---:B------:R-:W-:Y:S01]  /*5870*/  HMMA.16816.F32.BF16 R24, R164.reuse, R150, R24 ;  /* 0x00000096a418723c */ /* 0x040fe20000041818 */
[----:B------:R-:W1:Y:S07]  /*5880*/  LDSM.16.M88.4 R148, [R185] ;  /* 0x00000000b994783b */ /* 0x000e6e0000000200 */
[C---:B------:R-:W-:Y:S08]  /*5890*/  HMMA.16816.F32.BF16 R28, R164.reuse, R152, R28 ;  /* 0x00000098a41c723c */ /* 0x040ff0000004181c */
[----:B------:R-:W-:Y:S01]  /*58a0*/  HMMA.16816.F32.BF16 R32, R164, R154, R32 ;  /* 0x0000009aa420723c */ /* 0x000fe20000041820 */
[----:B------:R-:W1:Y:S07]  /*58b0*/  LDSM.16.M88.4 R152, [R184] ;  /* 0x00000000b898783b */ /* 0x000e6e0000000200 */
[C---:B---3--:R-:W-:Y:S01]  /*58c0*/  HMMA.16816.F32.BF16 R4, R172.reuse, R176, R4 ;  /* 0x000000b0ac04723c */ /* 0x048fe20000041804 */
        /* <DEDUP_REMOVED lines=12> */
[----:B------:R-:W2:Y:S01]  /*5990*/  LDSM.16.M88.4 R172, [R199+0x14100] ;  /* 0x01410000c7ac783b */ /* 0x000ea20000000200 */
[C---:B------:R-:W-:Y:S08]  /*59a0*/  HMMA.16816.F32.BF16 R4, R156.reuse, R160, R4 ;  /* 0x000000a09c04723c */ /* 0x040ff00000041804 */
[C---:B------:R-:W-:Y:S08]  /*59b0*/  HMMA.16816.F32.BF16 R8, R156.reuse, R162, R8 ;  /* 0x000000a29c08723c */ /* 0x040ff00000041808 */
[C---:B-1----:R-:W-:Y:S08]  /*59c0*/  HMMA.16816.F32.BF16 R12, R156.reuse, R144, R12 ;  /* 0x000000909c0c723c */ /* 0x042ff0000004180c */
[C---:B------:R-:W-:Y:S08]  /*59d0*/  HMMA.16816.F32.BF16 R16, R156.reuse, R146, R16 ;  /* 0x000000929c10723c */ /* 0x040ff00000041810 */
[C---:B------:R-:W-:Y:S08]  /*59e0*/  HMMA.16816.F32.BF16 R20, R156.reuse, R148, R20 ;  /* 0x000000949c14723c */ /* 0x040ff00000041814 */
[C---:B------:R-:W-:Y:S08]  /*59f0*/  HMMA.16816.F32.BF16 R24, R156.reuse, R150, R24 ;  /* 0x000000969c18723c */ /* 0x040ff00000041818 */
[C---:B------:R-:W-:Y:S08]  /*5a00*/  HMMA.16816.F32.BF16 R28, R156.reuse, R152, R28 ;  /* 0x000000989c1c723c */ /* 0x040ff0000004181c */
[----:B------:R-:W-:Y:S08]  /*5a10*/  HMMA.16816.F32.BF16 R32, R156, R154, R32 ;  /* 0x0000009a9c20723c */ /* 0x000ff00000041820 */
[C---:B---3--:R-:W-:Y:S08]  /*5a20*/  HMMA.16816.F32.BF16 R4, R164.reuse, R168, R4 ;  /* 0x000000a8a404723c */ /* 0x048ff00000041804 */
[C---:B------:R-:W-:Y:S08]  /*5a30*/  HMMA.16816.F32.BF16 R8, R164.reuse, R170, R8 ;  /* 0x000000aaa408723c */ /* 0x040ff00000041808 */
[C---:B------:R-:W-:Y:S08]  /*5a40*/  HMMA.16816.F32.BF16 R12, R164.reuse, R132, R12 ;  /* 0x00000084a40c723c */ /* 0x040ff0000004180c */
[C---:B------:R-:W-:Y:S01]  /*5a50*/  HMMA.16816.F32.BF16 R16, R164.reuse, R134, R16 ;  /* 0x00000086a410723c */ /* 0x040fe20000041810 */
[----:B------:R-:W1:Y:S07]  /*5a60*/  LDSM.16.M88.4 R132, [R192+0x4800] ;  /* 0x00480000c084783b */ /* 0x000e6e0000000200 */
[C---:B--2---:R-:W-:Y:S08]  /*5a70*/  HMMA.16816.F32.BF16 R20, R164.reuse, R136, R20 ;  /* 0x00000088a414723c */ /* 0x044ff00000041814 */
[C---:B------:R-:W-:Y:S01]  /*5a80*/  HMMA.16816.F32.BF16 R24, R164.reuse, R138, R24 ;  /* 0x0000008aa418723c */ /* 0x040fe20000041818 */
[----:B------:R-:W2:Y:S07]  /*5a90*/  LDSM.16.M88.4 R136, [R192+0x5000] ;  /* 0x00500000c088783b */ /* 0x000eae0000000200 */
[C---:B------:R-:W-:Y:S08]  /*5aa0*/  HMMA.16816.F32.BF16 R28, R164.reuse, R140, R28 ;  /* 0x0000008ca41c723c */ /* 0x040ff0000004181c */
[----:B------:R-:W-:Y:S08]  /*5ab0*/  HMMA.16816.F32.BF16 R32, R164, R142, R32 ;  /* 0x0000008ea420723c */ /* 0x000ff00000041820 */
[C---:B------:R-:W-:Y:S08]  /*5ac0*/  HMMA.16816.F32.BF16 R4, R172.reuse, R176, R4 ;  /* 0x000000b0ac04723c */ /* 0x040ff00000041804 */
[C---:B------:R-:W-:Y:S08]  /*5ad0*/  HMMA.16816.F32.BF16 R8, R172.reuse, R178, R8 ;  /* 0x000000b2ac08723c */ /* 0x040ff00000041808 */
[C---:B-1----:R-:W-:Y:S08]  /*5ae0*/  HMMA.16816.F32.BF16 R12, R172.reuse, R132, R12 ;  /* 0x00000084ac0c723c */ /* 0x042ff0000004180c */
[C---:B------:R-:W-:Y:S01]  /*5af0*/  HMMA.16816.F32.BF16 R16, R172.reuse, R134, R16 ;  /* 0x00000086ac10723c */ /* 0x040fe20000041810 */
[----:B------:R-:W1:Y:S01]  /*5b00*/  LDSM.16.M88.4 R132, [R192+0x5800] ;  /* 0x00580000c084783b */ /* 0x000e620000000200 */
[----:B------:R-:W-:Y:S04]  /*5b10*/  DEPBAR.LE SB0, 0x0 ;  /* 0x000080000000791a */ /* 0x000fe80000000000 */
[----:B-----5:R-:W-:Y:S02]  /*5b20*/  FMUL.FTZ R227, R4, c[0x0][0x320] ;  /* 0x0000c80004e37a20 */ /* 0x020fe40000410000 */
[C---:B--2---:R-:W-:Y:S04]  /*5b30*/  HMMA.16816.F32.BF16 R20, R172.reuse, R136, R20 ;  /* 0x00000088ac14723c */ /* 0x044fe80000041814 */
[----:B------:R-:W2:Y:S01]  /*5b40*/  MUFU.TANH R227, R227 ;  /* 0x000000e300e37308 */ /* 0x000ea20000002400 */
[----:B------:R-:W-:Y:S01]  /*5b50*/  BAR.SYNC.DEFER_BLOCKING 0x0 ;  /* 0x0000000000007b1d */ /* 0x000fe20000010000 */
[----:B------:R-:W-:Y:S02]  /*5b60*/  FMUL.FTZ R228, R11, c[0x0][0x320] ;  /* 0x0000c8000be47a20 */ /* 0x000fe40000410000 */
[C---:B------:R-:W-:Y:S04]  /*5b70*/  HMMA.16816.F32.BF16 R24, R172.reuse, R138, R24 ;  /* 0x0000008aac18723c */ /* 0x040fe80000041818 */
[----:B------:R-:W-:Y:S01]  /*5b80*/  FMUL.FTZ R232, R14, c[0x0][0x320] ;  /* 0x0000c8000ee87a20 */ /* 0x000fe20000410000 */
[----:B------:R-:W-:Y:S01]  /*5b90*/  @P0 LEA R14, P4, R249, c[0x0][0x1c8], 0x1 ;  /* 0x00007200f90e0a11 */ /* 0x000fe200078808ff */
[----:B------:R-:W3:Y:S01]  /*5ba0*/  MUFU.TANH R228, R228 ;  /* 0x000000e400e47308 */ /* 0x000ee20000002400 */
[----:B----4-:R-:W-:Y:S02]  /*5bb0*/  FMUL.FTZ R231, R15, c[0x0][0x320] ;  /* 0x0000c8000fe77a20 */ /* 0x010fe40000410000 */
[----:B------:R-:W-:Y:S03]  /*5bc0*/  @P0 LEA.HI.X R15, R249, c[0x0][0x1cc], R250, 0x1, P4 ;  /* 0x00007300f90f0a11 */ /* 0x000fe600020f0cfa */
[----:B------:R-:W-:Y:S02]  /*5bd0*/  FMUL.FTZ R235, R18, c[0x0][0x320] ;  /* 0x0000c80012eb7a20 */ /* 0x000fe40000410000 */
[----:B------:R-:W-:Y:S02]  /*5be0*/  FMUL.FTZ R236, R13, c[0x0][0x320] ;  /* 0x0000c8000dec7a20 */ /* 0x000fe40000410000 */
[----:B------:R-:W4:Y:S01]  /*5bf0*/  MUFU.TANH R232, R232 ;  /* 0x000000e800e87308 */ /* 0x000f220000002400 */
[----:B------:R-:W-:Y:S01]  /*5c00*/  FMUL.FTZ R240, R22, c[0x0][0x320] ;  /* 0x0000c80016f07a20 */ /* 0x000fe20000410000 */
[----:B------:R-:W-:Y:S01]  /*5c10*/  @P0 LEA R22, P6, R248, c[0x0][0x1c8], 0x1 ;  /* 0x00007200f8160a11 */ /* 0x000fe200078c08ff */
[----:B------:R-:W-:Y:S02]  /*5c20*/  FMUL.FTZ R239, R23, c[0x0][0x320] ;  /* 0x0000c80017ef7a20 */ /* 0x000fe40000410000 */
[----:B------:R-:W-:Y:S01]  /*5c30*/  FMUL.FTZ R226, R10, c[0x0][0x320] ;  /* 0x0000c8000ae27a20 */ /* 0x000fe20000410000 */
[----:B------:R-:W-:Y:S01]  /*5c40*/  @P0 LEA.HI.X R23, R248, c[0x0][0x1cc], R251, 0x1, P6 ;  /* 0x00007300f8170a11 */ /* 0x000fe200030f0cfb */
[----:B------:R-:W-:Y:S01]  /*5c50*/  FMUL.FTZ R234, R19, c[0x0][0x320] ;  /* 0x0000c80013ea7a20 */ /* 0x000fe20000410000 */
[----:B------:R-:W-:Y:S01]  /*5c60*/  @P0 IADD3 R248, P5, R182, UR19, RZ ;  /* 0x00000013b6f80c10 */ /* 0x000fe2000ffbe0ff */
[C---:B-1----:R-:W-:Y:S01]  /*5c70*/  HMMA.16816.F32.BF16 R28, R172.reuse, R132, R28 ;  /* 0x00000084ac1c723c */ /* 0x042fe2000004181c */
[----:B------:R-:W1:Y:S01]  /*5c80*/  MUFU.TANH R236, R236 ;  /* 0x000000ec00ec7308 */ /* 0x000e620000002400 */
[----:B------:R-:W-:Y:S01]  /*5c90*/  @!PT LDS RZ, [RZ] ;  /* 0x00000000fffff984 */ /* 0x000fe20000000800 */
[----:B------:R-:W-:Y:S01]  /*5ca0*/  @!PT LDS RZ, [RZ] ;  /* 0x00000000fffff984 */ /* 0x000fe20000000800 */
[----:B------:R-:W-:Y:S01]  /*5cb0*/  @!PT LDS RZ, [RZ] ;  /* 0x00000000fffff984 */ /* 0x000fe20000000800 */
[----:B------:R1:W-:Y:S01]  /*5cc0*/  @P0 LDGSTS.E.BYPASS.LTC128B.128 [R207+0x6100], [R22.64], !P3 ;  /* 0x0610000016cf0fae */ /* 0x0003e2000d901d50 */
[----:B------:R-:W-:Y:S01]  /*5cd0*/  @P0 LEA R158, P4, R248, c[0x0][0x1c8], 0x1 ;  /* 0x00007200f89e0a11 */ /* 0x000fe200078808ff */
[----:B------:R-:W-:Y:S01]  /*5ce0*/  FMUL.FTZ R243, R26, c[0x0][0x320] ;  /* 0x0000c8001af37a20 */ /* 0x000fe20000410000 */
[----:B------:R-:W-:Y:S01]  /*5cf0*/  @P0 IADD3.X R251, R181, UR18, RZ, P5, !PT ;  /* 0x00000012b5fb0c10 */ /* 0x000fe2000affe4ff */
[----:B------:R-:W-:Y:S01]  /*5d00*/  FMUL.FTZ R242, R27, c[0x0][0x320] ;  /* 0x0000c8001bf27a20 */ /* 0x000fe20000410000 */
[----:B------:R-:W-:Y:S01]  /*5d10*/  @UP3 UIADD3 UR19, UP0, UR12, UR19, URZ ;  /* 0x000000130c133290 */ /* 0x000fe2000ff1e03f */
[----:B------:R-:W-:Y:S01]  /*5d20*/  HMMA.16816.F32.BF16 R32, R172, R134, R32 ;  /* 0x00000086ac20723c */ /* 0x000fe20000041820 */
[----:B------:R5:W-:Y:S02]  /*5d30*/  @P0 LDGSTS.E.BYPASS.LTC128B.128 [R207+0x8100], [R14.64], !P2 ;  /* 0x081000000ecf0fae */ /* 0x000be4000d101d50 */
[----:B------:R-:W1:Y:S01]  /*5d40*/  MUFU.TANH R226, R226 ;  /* 0x000000e200e27308 */ /* 0x000e620000002400 */
[----:B------:R-:W-:Y:S01]  /*5d50*/  @P0 LEA.HI.X R159, R248, c[0x0][0x1cc], R251, 0x1, P4 ;  /* 0x00007300f89f0a11 */ /* 0x000fe200020f0cfb */
[----:B------:R-:W-:Y:S01]  /*5d60*/  @UP3 UIADD3.X UR18, UR11, UR18, URZ, UP0, !UPT ;  /* 0x000000120b123290 */ /* 0x000fe200087fe43f */
[----:B------:R-:W-:Y:S01]  /*5d70*/  @P0 IADD3 R250, P6, R210, UR19, RZ ;  /* 0x00000013d2fa0c10 */ /* 0x000fe2000ffde0ff */
[----:B------:R-:W-:Y:S01]  /*5d80*/  IMAD.MOV.U32 R19, RZ, RZ, R212 ;  /* 0x000000ffff137224 */ /* 0x000fe200078e00d4 */
[----:B------:R-:W-:Y:S01]  /*5d90*/  @P0 IADD3 R18, P4, R182, UR19, RZ ;  /* 0x00000013b6120c10 */ /* 0x000fe2000ff9e0ff */
[----:B------:R1:W-:Y:S03]  /*5da0*/  @P0 LDGSTS.E.BYPASS.LTC128B.128 [R207+0xa100], [R158.64], !P1 ;  /* 0x0a1000009ecf0fae */ /* 0x0003e6000c901d50 */
[----:B------:R-:W-:Y:S01]  /*5db0*/  @P0 IADD3.X R251, R217, UR18, RZ, P6, !PT ;  /* 0x00000012d9fb0c10 */ /* 0x000fe2000b7fe4ff */
[----:B------:R-:W1:Y:S01]  /*5dc0*/  MUFU.TANH R231, R231 ;  /* 0x000000e700e77308 */ /* 0x000e620000002400 */
[----:B------:R-:W-:Y:S01]  /*5dd0*/  @P0 LEA R162, P6, R250, c[0x0][0x1c8], 0x1 ;  /* 0x00007200faa20a11 */ /* 0x000fe200078c08ff */
[----:B------:R-:W-:Y:S01]  /*5de0*/  FMUL.FTZ R229, R5, c[0x0][0x320] ;  /* 0x0000c80005e57a20 */ /* 0x000fe20000410000 */
[----:B------:R-:W-:Y:S01]  /*5df0*/  @P0 IADD3.X R13, R181, UR18, RZ, P4, !PT ;  /* 0x00000012b50d0c10 */ /* 0x000fe2000a7fe4ff */
[----:B------:R-:W-:Y:S01]  /*5e00*/  FMUL.FTZ R249, R30, c[0x0][0x320] ;  /* 0x0000c8001ef97a20 */ /* 0x000fe20000410000 */
[----:B------:R-:W-:Y:S01]  /*5e10*/  @P0 LEA R26, P4, R18, c[0x0][0x1c8], 0x1 ;  /* 0x00007200121a0a11 */ /* 0x000fe200078808ff */
[----:B------:R-:W-:Y:S01]  /*5e20*/  FMUL.FTZ R248, R31, c[0x0][0x320] ;  /* 0x0000c8001ff87a20 */ /* 0x000fe20000410000 */
[----:B------:R-:W-:Y:S01]  /*5e30*/  @P0 LEA.HI.X R163, R250, c[0x0][0x1cc], R251, 0x1, P6 ;  /* 0x00007300faa30a11 */ /* 0x000fe200030f0cfb */
[----:B------:R-:W-:Y:S01]  /*5e40*/  FMUL.FTZ R0, R6, c[0x0][0x320] ;  /* 0x0000c80006007a20 */ /* 0x000fe20000410000 */
[----:B------:R-:W-:Y:S01]  /*5e50*/  @P0 LEA.HI.X R27, R18, c[0x0][0x1cc], R13, 0x1, P4 ;  /* 0x00007300121b0a11 */ /* 0x000fe200020f0c0d */
[----:B------:R-:W1:Y:S01]  /*5e60*/  MUFU.TANH R229, R229 ;  /* 0x000000e500e57308 */ /* 0x000e620000002400 */
[----:B------:R-:W-:Y:S01]  /*5e70*/  @P0 IADD3 R11, P5, R220, UR19, RZ ;  /* 0x00000013dc0b0c10 */ /* 0x000fe2000ffbe0ff */
[----:B------:R1:W-:Y:S01]  /*5e80*/  @P0 LDGSTS.E.BYPASS.LTC128B.128 [R207+0x7100], [R162.64], !P3 ;  /* 0x07100000a2cf0fae */ /* 0x0003e2000d901d50 */
[----:B------:R-:W-:Y:S01]  /*5e90*/  FMUL.FTZ R250, R32, c[0x0][0x320] ;  /* 0x0000c80020fa7a20 */ /* 0x000fe20000410000 */
[----:B------:R-:W-:Y:S01]  /*5ea0*/  PLOP3.LUT P4, PT, PT, PT, UP2, 0x80, 0x0 ;  /* 0x000000000000781c */ /* 0x000fe20003f8f028 */
[----:B------:R-:W-:Y:S01]  /*5eb0*/  FMUL.FTZ R225, R7, c[0x0][0x320] ;  /* 0x0000c80007e17a20 */ /* 0x000fe20000410000 */
[----:B------:R-:W-:Y:S01]  /*5ec0*/  @P0 IADD3.X R10, R183, UR18, RZ, P5, !PT ;  /* 0x00000012b70a0c10 */ /* 0x000fe2000affe4ff */
[----:B------:R-:W-:Y:S01]  /*5ed0*/  USHF.L.U32 UR18, UR13, 0x6, URZ ;  /* 0x000000060d127899 */ /* 0x000fe2000800063f */
[----:B------:R-:W-:Y:S01]  /*5ee0*/  @P0 LEA R30, P5, R11, c[0x0][0x1c8], 0x1 ;  /* 0x000072000b1e0a11 */ /* 0x000fe200078a08ff */
[----:B------:R-:W-:Y:S01]  /*5ef0*/  FMUL.FTZ R230, R8, c[0x0][0x320] ;  /* 0x0000c80008e67a20 */ /* 0x000fe20000410000 */
[----:B------:R1:W1:Y:S01]  /*5f00*/  MUFU.TANH R13, R250 ;  /* 0x000000fa000d7308 */ /* 0x0002620000002400 */
[----:B------:R-:W-:Y:S01]  /*5f10*/  FMUL.FTZ R233, R9, c[0x0][0x320] ;  /* 0x0000c80009e97a20 */ /* 0x000fe20000410000 */
[----:B------:R-:W-:Y:S01]  /*5f20*/  @P0 LEA.HI.X R31, R11, c[0x0][0x1cc], R10, 0x1, P5 ;  /* 0x000073000b1f0a11 */ /* 0x000fe200028f0c0a */
[----:B------:R-:W-:Y:S02]  /*5f30*/  FMUL.FTZ R237, R12, c[0x0][0x320] ;  /* 0x0000c8000ced7a20 */ /* 0x000fe40000410000 */
[----:B------:R-:W-:Y:S02]  /*5f40*/  FMUL.FTZ R238, R16, c[0x0][0x320] ;  /* 0x0000c80010ee7a20 */ /* 0x000fe40000410000 */
[----:B------:R2:W-:Y:S01]  /*5f50*/  @P0 LDGSTS.E.BYPASS.LTC128B.128 [R207+0x9100], [R30.64], !P2 ;  /* 0x091000001ecf0fae */ /* 0x0005e2000d101d50 */
[----:B------:R-:W-:Y:S02]  /*5f60*/  @P4 IMAD.MOV.U32 R19, RZ, RZ, R180 ;  /* 0x000000ffff134224 */ /* 0x000fe400078e00b4 */
[----:B------:R-:W2:Y:S01]  /*5f70*/  MUFU.TANH R0, R0 ;  /* 0x0000000000007308 */ /* 0x000ea20000002400 */
[----:B------:R-:W-:Y:S02]  /*5f80*/  FMUL.FTZ R241, R17, c[0x0][0x320] ;  /* 0x0000c80011f17a20 */ /* 0x000fe40000410000 */
[----:B------:R-:W-:Y:S01]  /*5f90*/  FMUL.FTZ R245, R20, c[0x0][0x320] ;  /* 0x0000c80014f57a20 */ /* 0x000fe20000410000 */
[----:B------:R2:W-:Y:S01]  /*5fa0*/  @P0 LDGSTS.E.BYPASS.LTC128B.128 [R207+0xb100], [R26.64], !P1 ;  /* 0x0b1000001acf0fae */ /* 0x0005e2000c901d50 */
[----:B------:R-:W-:Y:S01]  /*5fb0*/  FMUL.FTZ R244, R21, c[0x0][0x320] ;  /* 0x0000c80015f47a20 */ /* 0x000fe20000410000 */
[----:B------:R-:W-:Y:S01]  /*5fc0*/  PLOP3.LUT P0, PT, PT, PT, UP1, 0x40, 0x0 ;  /* 0x000000000000781c */ /* 0x000fe20003f0e818 */
[----:B------:R-:W-:Y:S02]  /*5fd0*/  FMUL.FTZ R247, R24, c[0x0][0x320] ;  /* 0x0000c80018f77a20 */ /* 0x000fe40000410000 */
[----:B------:R-:W-:Y:S01]  /*5fe0*/  FMUL.FTZ R246, R25, c[0x0][0x320] ;  /* 0x0000c80019f67a20 */ /* 0x000fe20000410000 */
[----:B------:R-:W2:Y:S01]  /*5ff0*/  MUFU.TANH R225, R225 ;  /* 0x000000e100e17308 */ /* 0x000ea20000002400 */
[----:B------:R-:W0:Y:S01]  /*6000*/  LDGDEPBAR ;  /* 0x00000000000079af */ /* 0x000e220000000000 */
[----:B------:R-:W-:Y:S02]  /*6010*/  FMUL.FTZ R9, R28, c[0x0][0x320] ;  /* 0x0000c8001c097a20 */ /* 0x000fe40000410000 */
[----:B-1----:R-:W-:Y:S02]  /*6020*/  IMAD.U32 R250, RZ, RZ, UR18 ;  /* 0x00000012fffa7e24 */ /* 0x002fe4000f8e00ff */
[----:B------:R-:W-:Y:S02]  /*6030*/  FMUL.FTZ R252, R29, c[0x0][0x320] ;  /* 0x0000c8001dfc7a20 */ /* 0x000fe40000410000 */
[----:B------:R-:W-:Y:S01]  /*6040*/  FMUL.FTZ R11, R33, c[0x0][0x320] ;  /* 0x0000c800210b7a20 */ /* 0x000fe20000410000 */
[----:B------:R-:W1:Y:S01]  /*6050*/  SHFL.IDX PT, R10, R19, RZ, 0x1c1f ;  /* 0x001c1fff130a7589 */ /* 0x000e6200000e0000 */
[----:B------:R-:W2:Y:S01]  /*6060*/  MUFU.TANH R230, R230 ;  /* 0x000000e600e67308 */ /* 0x000ea20000002400 */
[----:B------:R-:W-:Y:S01]  /*6070*/  FMUL.FTZ R251, R34, c[0x0][0x320] ;  /* 0x0000c80022fb7a20 */ /* 0x000fe20000410000 */
[----:B-----5:R-:W-:Y:S01]  /*6080*/  IADD3 R14, -R213, 0x1, -R250 ;  /* 0x00000001d50e7810 */ /* 0x020fe20007ffe9fa */
[----:B------:R-:W-:Y:S03]  /*6090*/  FMUL.FTZ R35, R35, c[0x0][0x320] ;  /* 0x0000c80023237a20 */ /* 0x000fe60000410000 */
[----:B------:R-:W-:Y:S04]  /*60a0*/  IADD3 R14, R14, c[0x0][0x1d0], RZ ;  /* 0x000074000e0e7a10 */ /* 0x000fe80007ffe0ff */
[----:B------:R-:W2:Y:S01]  /*60b0*/  MUFU.TANH R233, R233 ;  /* 0x000000e900e97308 */ /* 0x000ea20000002400 */
[----:B------:R-:W-:Y:S04]  /*60c0*/  IADD3 R14, R14, -c[0x0][0x168], RZ ;  /* 0x80005a000e0e7a10 */ /* 0x000fe80007ffe0ff */
[C---:B------:R-:W-:Y:S02]  /*60d0*/  IADD3 R15, R14.reuse, c[0x0][0x328], RZ ;  /* 0x0000ca000e0f7a10 */ /* 0x040fe40007ffe0ff */
[----:B------:R-:W-:Y:S03]  /*60e0*/  IADD3 R14, R14, UR14, RZ ;  /* 0x0000000e0e0e7c10 */ /* 0x000fe6000fffe0ff */
[----:B------:R-:W2:Y:S01]  /*60f0*/  MUFU.TANH R237, R237 ;  /* 0x000000ed00ed7308 */ /* 0x000ea20000002400 */
[--C-:B-1----:R-:W-:Y:S02]  /*6100*/  IMAD.IADD R18, R15, 0x1, R10.reuse ;  /* 0x000000010f127824 */ /* 0x102fe400078e020a */
[----:B------:R-:W-:Y:S07]  /*6110*/  IMAD.IADD R17, R14, 0x1, R10 ;  /* 0x000000010e117824 */ /* 0x000fee00078e020a */
[----:B------:R-:W1:Y:S10]  /*6120*/  MUFU.TANH R238, R238 ;  /* 0x000000ee00ee7308 */ /* 0x000e740000002400 */
        /* <DEDUP_REMOVED lines=17> */
[----:B------:R1:W1:Y:S01]  /*6240*/  MUFU.TANH R250, R35 ;  /* 0x0000002300fa7308 */ /* 0x0002620000002400 */
[----:B------:R-:W-:-:S05]  /*6250*/  @P0 BRA `(.L_x_167) ;  /* 0x000001a000000947 */ /* 0x000fca0003800000 */
[----:B--234-:R-:W-:Y:S01]  /*6260*/  IADD3 R5, R10, c[0x0][0x1d0], RZ ;  /* 0x000074000a057a10 */ /* 0x01cfe20007ffe0ff */
[----:B------:R-:W-:Y:S03]  /*6270*/  BSSY B0, `(.L_x_168) ;  /* 0x0000012000007945 */ /* 0x000fe60003800000 */
[----:B------:R-:W-:Y:S04]  /*6280*/  IADD3 R5, R5, -c[0x0][0x168], RZ ;  /* 0x80005a0005057a10 */ /* 0x000fe80007ffe0ff */
[----:B------:R-:W-:Y:S11]  /*6290*/  ISETP.GT.AND P0, PT, R5, -0x1, PT ;  /* 0xffffffff0500780c */ /* 0x000ff60003f04270 */
[----:B------:R-:W-:Y:S02]  /*62a0*/  @!UPT UIADD3 URZ, URZ, URZ, URZ ;  /* 0x0000003f3f3ff290 */ /* 0x000fe4000fffe03f */
[----:B------:R-:W-:-:S05]  /*62b0*/  @P0 BRA `(.L_x_169) ;  /* 0x0000008000000947 */ /* 0x000fca0003800000 */
[----:B------:R-:W-:Y:S01]  /*62c0*/  LOP3.LUT R5, RZ, R5, RZ, 0x33, !PT ;  /* 0x00000005ff057212 */ /* 0x000fe200078e33ff */
[----:B------:R-:W-:Y:S05]  /*62d0*/  IMAD.MOV.U32 R4, RZ, RZ, c[0x0][0x32c] ;  /* 0x0000cb00ff047624 */ /* 0x000fea00078e00ff */
[----:B------:R-:W-:Y:S11]  /*62e0*/  ISETP.NE.AND P0, PT, R4, 0x1, PT ;  /* 0x000000010400780c */ /* 0x000ff60003f05270 */
[----:B------:R-:W-:Y:S02]  /*62f0*/  @!UPT UIADD3 URZ, URZ, URZ, URZ ;  /* 0x0000003f3f3ff290 */ /* 0x000fe4000fffe03f */
[----:B------:R-:W-:Y:S05]  /*6300*/  @P0 IMAD.HI.U32 R4, R5, c[0x0][0x330], RZ ;  /* 0x0000cc0005040a27 */ /* 0x000fea00078e00ff */
[----:B------:R-:W-:Y:S04]  /*6310*/  @P0 SHF.R.U32.HI R5, RZ, c[0x0][0x334], R4 ;  /* 0x0000cd00ff050a19 */ /* 0x000fe80000011604 */
[----:B------:R-:W-:Y:S01]  /*6320*/  LOP3.LUT R5, RZ, R5, RZ, 0x33, !PT ;  /* 0x00000005ff057212 */ /* 0x000fe200078e33ff */
[----:B------:R-:W-:-:S05]  /*6330*/  BRA `(.L_x_170) ;  /* 0x0000005000007947 */ /* 0x000fca0003800000 */
.L_x_169:
[----:B------:R-:W-:Y:S04]  /*6340*/  MOV R4, c[0x0][0x32c] ;  /* 0x0000cb0000047a02 */ /* 0x000fe80000000f00 */
[----:B------:R-:W-:Y:S11]  /*6350*/  ISETP.NE.AND P0, PT, R4, 0x1, PT ;  /* 0x000000010400780c */ /* 0x000ff60003f05270 */
[----:B------:R-:W-:Y:S02]  /*6360*/  @!UPT UIADD3 URZ, URZ, URZ, URZ ;  /* 0x0000003f3f3ff290 */ /* 0x000fe4000fffe03f */
[----:B------:R-:W-:Y:S05]  /*6370*/  @P0 IMAD.HI.U32 R4, R5, c[0x0][0x330], RZ ;  /* 0x0000cc0005040a27 */ /* 0x000fea00078e00ff */
[----:B------:R-:W-:Y:S02]  /*6380*/  @P0 SHF.R.U32.HI R5, RZ, c[0x0][0x334], R4 ;  /* 0x0000cd00ff050a19 */ /* 0x000fe40000011604 */
.L_x_170:
[----:B------:R-:W-:Y:S05]  /*6390*/  BSYNC B0 ;  /* 0x0000000000007941 */ /* 0x000fea0003800000 */
.L_x_168:
[----:B------:R-:W-:Y:S04]  /*63a0*/  IMAD.MOV.U32 R4, RZ, RZ, c[0x0][0x32c] ;  /* 0x0000cb00ff047624 */ /* 0x000fe800078e00ff */
[----:B------:R-:W-:Y:S04]  /*63b0*/  IMAD R4, R5, R4, -UR18 ;  /* 0x8000001205047e24 */ /* 0x000fe8000f8e0204 */
[----:B------:R-:W-:Y:S05]  /*63c0*/  IMAD.IADD R4, R4, 0x1, -R213 ;  /* 0x0000000104047824 */ /* 0x000fea00078e0ad5 */
[----:B------:R-:W-:Y:S02]  /*63d0*/  IADD3 R5, R4, c[0x0][0x32c], RZ ;  /* 0x0000cb0004057a10 */ /* 0x000fe40007ffe0ff */
[----:B------:R-:W-:Y:S02]  /*63e0*/  IMNMX R17, R17, R4, !PT ;  /* 0x0000000411117217 */ /* 0x000fe40007800200 */
[----:B------:R-:W-:Y:S02]  /*63f0*/  IMNMX R18, R18, R5, PT ;  /* 0x0000000512127217 */ /* 0x000fe40003800200 */
.L_x_167:
[----:B--234-:R-:W-:Y:S01]  /*6400*/  UISETP.GT.AND UP0, UPT, UR13, -0x1, UPT ;  /* 0xffffffff0d00788c */ /* 0x01cfe2000bf04270 */
[----:B------:R-:W2:Y:S05]  /*6410*/  SHFL.IDX PT, R7, R19, 0x1, 0x1c1f ;  /* 0x003c1f0013077f89 */ /* 0x000eaa00000e0000 */
[----:B------:R-:W-:Y:S04]  /*6420*/  PLOP3.LUT P0, PT, PT, PT, UP0, 0x80, 0x0 ;  /* 0x000000000000781c */ /* 0x000fe80003f0f008 */
[C---:B------:R-:W-:Y:S02]  /*6430*/  ISETP.GT.AND P4, PT, R17.reuse, 0x1, P0 ;  /* 0x000000011100780c */ /* 0x040fe40000784270 */
[----:B------:R-:W-:Y:S02]  /*6440*/  ISETP.GT.AND P5, PT, R17, RZ, P0 ;  /* 0x000000ff1100720c */ /* 0x000fe400007a4270 */
[C---:B------:R-:W-:Y:S02]  /*6450*/  ISETP.LT.OR P4, PT, R18.reuse, 0x2, P4 ;  /* 0x000000021200780c */ /* 0x040fe40002781670 */
[C---:B------:R-:W-:Y:S02]  /*6460*/  ISETP.LT.OR P5, PT, R18.reuse, 0x1, P5 ;  /* 0x000000011200780c */ /* 0x040fe40002fa1670 */
[----:B------:R-:W-:Y:S02]  /*6470*/  FSEL R8, R229, -INF , !P4 ;  /* 0xff800000e5087808 */ /* 0x000fe40006000000 */
[C---:B------:R-:W-:Y:S02]  /*6480*/  ISETP.GT.AND P4, PT, R17.reuse, 0x10, P0 ;  /* 0x000000101100780c */ /* 0x040fe40000784270 */
[----:B------:R-:W-:Y:S02]  /*6490*/  ISETP.GT.AND P6, PT, R17, 0x8, P0 ;  /* 0x000000081100780c */ /* 0x000fe400007c4270 */
[----:B------:R-:W-:Y:S01]  /*64a0*/  ISETP.LT.OR P4, PT, R18, 0x11, P4 ;  /* 0x000000111200780c */ /* 0x000fe20002781670 */
[--C-:B--2---:R-:W-:Y:S01]  /*64b0*/  IMAD.IADD R4, R15, 0x1, R7.reuse ;  /* 0x000000010f047824 */ /* 0x104fe200078e0207 */
[----:B------:R-:W-:Y:S01]  /*64c0*/  FSEL R10, R227, -INF , !P5 ;  /* 0xff800000e30a7808 */ /* 0x000fe20006800000 */
[----:B------:R-:W-:Y:S01]  /*64d0*/  IMAD.IADD R5, R14, 0x1, R7 ;  /* 0x000000010e057824 */ /* 0x000fe200078e0207 */
[----:B------:R-:W-:Y:S02]  /*64e0*/  ISETP.GT.AND P5, PT, R17, 0x9, P0 ;  /* 0x000000091100780c */ /* 0x000fe400007a4270 */
[----:B------:R-:W-:Y:S02]  /*64f0*/  FSEL R164, R237, -INF , !P4 ;  /* 0xff800000eda47808 */ /* 0x000fe40006000000 */
[C---:B------:R-:W-:Y:S02]  /*6500*/  ISETP.GT.AND P4, PT, R17.reuse, 0x19, P0 ;  /* 0x000000191100780c */ /* 0x040fe40000784270 */
[C---:B------:R-:W-:Y:S02]  /*6510*/  ISETP.LT.OR P6, PT, R18.reuse, 0x9, P6 ;  /* 0x000000091200780c */ /* 0x040fe400037c1670 */
[C---:B------:R-:W-:Y:S02]  /*6520*/  ISETP.LT.OR P5, PT, R18.reuse, 0xa, P5 ;  /* 0x0000000a1200780c */ /* 0x040fe40002fa1670 */
[----:B------:R-:W-:Y:S02]  /*6530*/  ISETP.LT.OR P4, PT, R18, 0x1a, P4 ;  /* 0x0000001a1200780c */ /* 0x000fe40002781670 */
[----:B------:R-:W-:Y:S02]  /*6540*/  FSEL R230, R230, -INF , !P6 ;  /* 0xff800000e6e67808 */ /* 0x000fe40007000000 */
[----:B------:R-:W-:Y:S02]  /*6550*/  ISETP.GT.AND P6, PT, R17, 0x11, P0 ;  /* 0x000000111100780c */ /* 0x000fe400007c4270 */
[----:B------:R-:W-:Y:S02]  /*6560*/  FSEL R6, R233, -INF , !P5 ;  /* 0xff800000e9067808 */ /* 0x000fe40006800000 */
[----:B------:R-:W-:Y:S02]  /*6570*/  ISETP.GT.AND P5, PT, R17, 0x18, P0 ;  /* 0x000000181100780c */ /* 0x000fe400007a4270 */
[----:B-1----:R-:W-:Y:S02]  /*6580*/  FSEL R140, R241, -INF , !P4 ;  /* 0xff800000f18c7808 */ /* 0x002fe40006000000 */
[C---:B------:R-:W-:Y:S02]  /*6590*/  ISETP.GT.AND P4, PT, R17.reuse, 0x28, P0 ;  /* 0x000000281100780c */ /* 0x040fe40000784270 */
[C---:B------:R-:W-:Y:S02]  /*65a0*/  ISETP.LT.OR P6, PT, R18.reuse, 0x12, P6 ;  /* 0x000000121200780c */ /* 0x040fe400037c1670 */
[C---:B------:R-:W-:Y:S02]  /*65b0*/  ISETP.LT.OR P5, PT, R18.reuse, 0x19, P5 ;  /* 0x000000191200780c */ /* 0x040fe40002fa1670 */
[----:B------:R-:W-:Y:S02]  /*65c0*/  ISETP.LT.OR P4, PT, R18, 0x29, P4 ;  /* 0x000000291200780c */ /* 0x000fe40002781670 */
[----:B------:R-:W-:Y:S02]  /*65d0*/  FSEL R162, R236, -INF , !P6 ;  /* 0xff800000eca27808 */ /* 0x000fe40007000000 */
[C---:B------:R-:W-:Y:S02]  /*65e0*/  ISETP.GT.AND P6, PT, R17.reuse, 0x20, P0 ;  /* 0x000000201100780c */ /* 0x040fe400007c4270 */
[----:B------:R-:W-:Y:S02]  /*65f0*/  FSEL R142, R238, -INF , !P5 ;  /* 0xff800000ee8e7808 */ /* 0x000fe40006800000 */
[----:B------:R-:W-:Y:S02]  /*6600*/  ISETP.GT.AND P5, PT, R17, 0x21, P0 ;  /* 0x000000211100780c */ /* 0x000fe400007a4270 */
[----:B------:R-:W-:Y:S02]  /*6610*/  FSEL R156, R247, -INF , !P4 ;  /* 0xff800000f79c7808 */ /* 0x000fe40006000000 */
[----:B------:R-:W-:Y:S02]  /*6620*/  ISETP.GT.AND P4, PT, R17, 0x31, P0 ;  /* 0x000000311100780c */ /* 0x000fe40000784270 */
[C---:B------:R-:W-:Y:S02]  /*6630*/  ISETP.LT.OR P6, PT, R18.reuse, 0x21, P6 ;  /* 0x000000211200780c */ /* 0x040fe400037c1670 */
[C---:B------:R-:W-:Y:S02]  /*6640*/  ISETP.LT.OR P5, PT, R18.reuse, 0x22, P5 ;  /* 0x000000221200780c */ /* 0x040fe40002fa1670 */
[----:B------:R-:W-:Y:S02]  /*6650*/  ISETP.LT.OR P4, PT, R18, 0x32, P4 ;  /* 0x000000321200780c */ /* 0x000fe40002781670 */
[----:B------:R-:W-:Y:S02]  /*6660*/  FSEL R160, R245, -INF , !P6 ;  /* 0xff800000f5a07808 */ /* 0x000fe40007000000 */
[C---:B------:R-:W-:Y:S02]  /*6670*/  ISETP.GT.AND P6, PT, R17.reuse, 0x29, P0 ;  /* 0x000000291100780c */ /* 0x040fe400007c4270 */
[----:B------:R-:W-:Y:S02]  /*6680*/  FSEL R158, R244, -INF , !P5 ;  /* 0xff800000f49e7808 */ /* 0x000fe40006800000 */
[C---:B------:R-:W-:Y:S02]  /*6690*/  ISETP.GT.AND P5, PT, R17.reuse, 0x30, P0 ;  /* 0x000000301100780c */ /* 0x040fe400007a4270 */
[----:B------:R-:W-:Y:S02]  /*66a0*/  FSEL R150, R252, -INF , !P4 ;  /* 0xff800000fc967808 */ /* 0x000fe40006000000 */
[----:B------:R-:W-:Y:S02]  /*66b0*/  PLOP3.LUT P4, PT, PT, PT, UP1, 0x40, 0x0 ;  /* 0x000000000000781c */ /* 0x000fe40003f8e818 */
[C---:B------:R-:W-:Y:S02]  /*66c0*/  ISETP.LT.OR P6, PT, R18.reuse, 0x2a, P6 ;  /* 0x0000002a1200780c */ /* 0x040fe400037c1670 */
[----:B------:R-:W-:Y:S02]  /*66d0*/  ISETP.LT.OR P5, PT, R18, 0x31, P5 ;  /* 0x000000311200780c */ /* 0x000fe40002fa1670 */
[----:B------:R-:W-:Y:S02]  /*66e0*/  FSEL R154, R246, -INF , !P6 ;  /* 0xff800000f69a7808 */ /* 0x000fe40007000000 */
[----:B------:R-:W-:Y:S02]  /*66f0*/  ISETP.GT.AND P6, PT, R17, 0x38, P0 ;  /* 0x000000381100780c */ /* 0x000fe400007c4270 */
[----:B------:R-:W-:Y:S02]  /*6700*/  FSEL R152, R9, -INF , !P5 ;  /* 0xff80000009987808 */ /* 0x000fe40006800000 */
[----:B------:R-:W-:Y:S02]  /*6710*/  ISETP.GT.AND P5, PT, R17, 0x39, P0 ;  /* 0x000000391100780c */ /* 0x000fe400007a4270 */
[C---:B------:R-:W-:Y:S02]  /*6720*/  ISETP.LT.OR P6, PT, R18.reuse, 0x39, P6 ;  /* 0x000000391200780c */ /* 0x040fe400037c1670 */
[----:B------:R-:W-:Y:S02]  /*6730*/  ISETP.LT.OR P5, PT, R18, 0x3a, P5 ;  /* 0x0000003a1200780c */ /* 0x000fe40002fa1670 */
[----:B------:R-:W-:Y:S02]  /*6740*/  FSEL R148, R13, -INF , !P6 ;  /* 0xff8000000d947808 */ /* 0x000fe40007000000 */
[----:B------:R-:W-:Y:S01]  /*6750*/  FSEL R146, R11, -INF , !P5 ;  /* 0xff8000000b927808 */ /* 0x000fe20006800000 */
[----:B------:R-:W-:-:S05]  /*6760*/  @P4 BRA `(.L_x_171) ;  /* 0x000001a000004947 */ /* 0x000fca0003800000 */
[----:B------:R-:W-:Y:S01]  /*6770*/  IADD3 R7, R7, c[0x0][0x1d0], RZ ;  /* 0x0000740007077a10 */ /* 0x000fe20007ffe0ff */
        /* <DEDUP_REMOVED lines=13> */
.L_x_173:
[----:B------:R-:W-:Y:S04]  /*6850*/  MOV R7, c[0x0][0x32c] ;  /* 0x0000cb0000077a02 */ /* 0x000fe80000000f00 */
[----:B------:R-:W-:Y:S11]  /*6860*/  ISETP.NE.AND P4, PT, R7, 0x1, PT ;  /* 0x000000010700780c */ /* 0x000ff60003f85270 */
[----:B------:R-:W-:Y:S02]  /*6870*/  @!UPT UIADD3 URZ, URZ, URZ, URZ ;  /* 0x0000003f3f3ff290 */ /* 0x000fe4000fffe03f */
[----:B------:R-:W-:Y:S05]  /*6880*/  @P4 IMAD.HI.U32 R7, R12, c[0x0][0x330], RZ ;  /* 0x0000cc000c074a27 */ /* 0x000fea00078e00ff */
[----:B------:R-:W-:Y:S02]  /*6890*/  @P4 SHF.R.U32.HI R12, RZ, c[0x0][0x334], R7 ;  /* 0x0000cd00ff0c4a19 */ /* 0x000fe40000011607 */
.L_x_174:
[----:B------:R-:W-:Y:S05]  /*68a0*/  BSYNC B0 ;  /* 0x0000000000007941 */ /* 0x000fea0003800000 */
.L_x_172:
[----:B------:R-:W-:Y:S04]  /*68b0*/  IMAD.MOV.U32 R7, RZ, RZ, c[0x0][0x32c] ;  /* 0x0000cb00ff077624 */ /* 0x000fe800078e00ff */
[----:B------:R-:W-:Y:S04]  /*68c0*/  IMAD R12, R12, R7, -UR18 ;  /* 0x800000120c0c7e24 */ /* 0x000fe8000f8e0207 */
[----:B------:R-:W-:Y:S05]  /*68d0*/  IMAD.IADD R12, R12, 0x1, -R213 ;  /* 0x000000010c0c7824 */ /* 0x000fea00078e0ad5 */
[----:B------:R-:W-:Y:S02]  /*68e0*/  IADD3 R7, R12, c[0x0][0x32c], RZ ;  /* 0x0000cb000c077a10 */ /* 0x000fe40007ffe0ff */
[----:B------:R-:W-:Y:S02]  /*68f0*/  IMNMX R5, R5, R12, !PT ;  /* 0x0000000c05057217 */ /* 0x000fe40007800200 */
[----:B------:R-:W-:Y:S02]  /*6900*/  IMNMX R4, R4, R7, PT ;  /* 0x0000000704047217 */ /* 0x000fe40003800200 */
.L_x_171:
[----:B------:R-:W-:Y:S01]  /*6910*/  FMNMX.FTZ R7, R10, R3, !PT ;  /* 0x000000030a077209 */ /* 0x000fe20007810000 */
[----:B------:R-:W-:Y:S01]  /*6920*/  LDSM.16.MT88.4 R20, [R198+0x100] ;  /* 0x00010000c614783b */ /* 0x000fe20000004200 */
[C---:B------:R-:W-:Y:S01]  /*6930*/  ISETP.GT.AND P6, PT, R5.reuse, RZ, P0 ;  /* 0x000000ff0500720c */ /* 0x040fe200007c4270 */
[----:B------:R-:W-:Y:S01]  /*6940*/  UISETP.GT.AND UP0, UPT, UR13, UR15, UPT ;  /* 0x0000000f0d00728c */ /* 0x000fe2000bf04270 */
[----:B------:R-:W-:Y:S01]  /*6950*/  FMNMX.FTZ R7, R8, R7, !PT ;  /* 0x0000000708077209 */ /* 0x000fe20007810000 */
[----:B------:R-:W-:Y:S01]  /*6960*/  UIADD3 UR13, UR13, -0x1, URZ ;  /* 0xffffffff0d0d7890 */ /* 0x000fe2000fffe03f */
[----:B------:R-:W-:Y:S02]  /*6970*/  ISETP.LT.OR P6, PT, R4, 0x1, P6 ;  /* 0x000000010400780c */ /* 0x000fe400037c1670 */
[----:B------:R-:W-:Y:S01]  /*6980*/  FMNMX.FTZ R7, R230, R7, !PT ;  /* 0x00000007e6077209 */ /* 0x000fe20007810000 */
[----:B------:R-:W-:Y:S01]  /*6990*/  LDSM.16.MT88.4 R28, [R197+0x100] ;  /* 0x00010000c51c783b */ /* 0x000fe20000004200 */
[C---:B------:R-:W-:Y:S02]  /*69a0*/  ISETP.GT.AND P5, PT, R5.reuse, 0x1, P0 ;  /* 0x000000010500780c */ /* 0x040fe400007a4270 */
[----:B------:R-:W-:Y:S02]  /*69b0*/  FMNMX.FTZ R7, R6, R7, !PT ;  /* 0x0000000706077209 */ /* 0x000fe40007810000 */
[----:B------:R-:W-:Y:S02]  /*69c0*/  FSEL R13, R0, -INF , !P6 ;  /* 0xff800000000d7808 */ /* 0x000fe40007000000 */
[----:B------:R-:W-:Y:S02]  /*69d0*/  FMNMX.FTZ R7, R164, R7, !PT ;  /* 0x00000007a4077209 */ /* 0x000fe40007810000 */
[----:B------:R-:W-:Y:S02]  /*69e0*/  ISETP.GT.AND P4, PT, R5, 0x8, P0 ;  /* 0x000000080500780c */ /* 0x000fe40000784270 */
[----:B------:R-:W-:Y:S02]  /*69f0*/  FMNMX.FTZ R7, R162, R7, !PT ;  /* 0x00000007a2077209 */ /* 0x000fe40007810000 */
[----:B------:R-:W-:Y:S02]  /*6a00*/  ISETP.LT.OR P5, PT, R4, 0x2, P5 ;  /* 0x000000020400780c */ /* 0x000fe40002fa1670 */
[----:B------:R-:W-:Y:S02]  /*6a10*/  FMNMX.FTZ R7, R142, R7, !PT ;  /* 0x000000078e077209 */ /* 0x000fe40007810000 */
[----:B------:R-:W-:Y:S02]  /*6a20*/  FMNMX.FTZ R0, R13, R2, !PT ;  /* 0x000000020d007209 */ /* 0x000fe40007810000 */
[----:B------:R-:W-:Y:S02]  /*6a30*/  FMNMX.FTZ R7, R140, R7, !PT ;  /* 0x000000078c077209 */ /* 0x000fe40007810000 */
[----:B------:R-:W-:Y:S02]  /*6a40*/  FSEL R225, R225, -INF , !P5 ;  /* 0xff800000e1e17808 */ /* 0x000fe40006800000 */
[----:B------:R-:W-:Y:S02]  /*6a50*/  FMNMX.FTZ R7, R160, R7, !PT ;  /* 0x00000007a0077209 */ /* 0x000fe40007810000 */
[----:B------:R-:W-:Y:S02]  /*6a60*/  ISETP.GT.AND P6, PT, R5, 0x9, P0 ;  /* 0x000000090500780c */ /* 0x000fe400007c4270 */
[----:B------:R-:W-:Y:S02]  /*6a70*/  FMNMX.FTZ R7, R158, R7, !PT ;  /* 0x000000079e077209 */ /* 0x000fe40007810000 */
[----:B------:R-:W-:Y:S02]  /*6a80*/  ISETP.LT.OR P4, PT, R4, 0x9, P4 ;  /* 0x000000090400780c */ /* 0x000fe40002781670 */
[----:B------:R-:W-:Y:S02]  /*6a90*/  FMNMX.FTZ R7, R156, R7, !PT ;  /* 0x000000079c077209 */ /* 0x000fe40007810000 */
[----:B------:R-:W-:Y:S02]  /*6aa0*/  FSEL R11, R226, -INF , !P4 ;  /* 0xff800000e20b7808 */ /* 0x000fe40006000000 */
[----:B------:R-:W-:Y:S02]  /*6ab0*/  FMNMX.FTZ R0, R225, R0, !PT ;  /* 0x00000000e1007209 */ /* 0x000fe40007810000 */
[----:B------:R-:W-:Y:S02]  /*6ac0*/  ISETP.GT.AND P5, PT, R5, 0x10, P0 ;  /* 0x000000100500780c */ /* 0x000fe400007a4270 */
[----:B------:R-:W-:Y:S02]  /*6ad0*/  ISETP.LT.OR P6, PT, R4, 0xa, P6 ;  /* 0x0000000a0400780c */ /* 0x000fe400037c1670 */
[----:B------:R-:W-:Y:S02]  /*6ae0*/  FMNMX.FTZ R7, R154, R7, !PT ;  /* 0x000000079a077209 */ /* 0x000fe40007810000 */
[----:B------:R-:W-:Y:S02]  /*6af0*/  FSEL R9, R228, -INF , !P6 ;  /* 0xff800000e4097808 */ /* 0x000fe40007000000 */
[----:B------:R-:W-:Y:S02]  /*6b00*/  ISETP.LT.OR P5, PT, R4, 0x11, P5 ;  /* 0x000000110400780c */ /* 0x000fe40002fa1670 */
[----:B------:R-:W-:Y:S02]  /*6b10*/  FMNMX.FTZ R0, R11, R0, !PT ;  /* 0x000000000b007209 */ /* 0x000fe40007810000 */
[----:B------:R-:W-:Y:S02]  /*6b20*/  ISETP.GT.AND P4, PT, R5, 0x11, P0 ;  /* 0x000000110500780c */ /* 0x000fe40000784270 */
[----:B------:R-:W-:Y:S02]  /*6b30*/  FMNMX.FTZ R7, R152, R7, !PT ;  /* 0x0000000798077209 */ /* 0x000fe40007810000 */
[----:B------:R-:W-:Y:S02]  /*6b40*/  FSEL R163, R232, -INF , !P5 ;  /* 0xff800000e8a37808 */ /* 0x000fe40006800000 */
[----:B------:R-:W-:Y:S02]  /*6b50*/  ISETP.LT.OR P4, PT, R4, 0x12, P4 ;  /* 0x000000120400780c */ /* 0x000fe40002781670 */
[----:B------:R-:W-:Y:S02]  /*6b60*/  FMNMX.FTZ R0, R9, R0, !PT ;  /* 0x0000000009007209 */ /* 0x000fe40007810000 */
[----:B------:R-:W-:Y:S02]  /*6b70*/  ISETP.GT.AND P6, PT, R5, 0x18, P0 ;  /* 0x000000180500780c */ /* 0x000fe400007c4270 */
[----:B------:R-:W-:Y:S02]  /*6b80*/  FMNMX.FTZ R15, R150, R7, !PT ;  /* 0x00000007960f7209 */ /* 0x000fe40007810000 */
[----:B------:R-:W-:Y:S02]  /*6b90*/  FSEL R161, R231, -INF , !P4 ;  /* 0xff800000e7a17808 */ /* 0x000fe40006000000 */
[----:B------:R-:W-:Y:S02]  /*6ba0*/  FMNMX.FTZ R0, R163, R0, !PT ;  /* 0x00000000a3007209 */ /* 0x000fe40007810000 */
[----:B------:R-:W-:Y:S02]  /*6bb0*/  ISETP.LT.OR P6, PT, R4, 0x19, P6 ;  /* 0x000000190400780c */ /* 0x000fe400037c1670 */
        /* <DEDUP_REMOVED lines=9> */
[----:B------:R-:W-:Y:S01]  /*6c50*/  ISETP.LT.OR P4, PT, R4, 0x21, P4 ;  /* 0x000000210400780c */ /* 0x000fe20002781670 */
[----:B------:R-:W1:Y:S01]  /*6c60*/  SHFL.BFLY PT, R0, R7, 0x2, 0x1f ;  /* 0x0c401f0007007f89 */ /* 0x000e6200000e0000 */
[----:B------:R-:W-:Y:S02]  /*6c70*/  ISETP.GT.AND P6, PT, R5, 0x21, P0 ;  /* 0x000000210500780c */ /* 0x000fe400007c4270 */
[----:B------:R-:W-:Y:S02]  /*6c80*/  FSEL R159, R240, -INF , !P4 ;  /* 0xff800000f09f7808 */ /* 0x000fe40006000000 */
[----:B------:R-:W-:Y:S02]  /*6c90*/  FMNMX.FTZ R14, R141, R14, !PT ;  /* 0x0000000e8d0e7209 */ /* 0x000fe40007810000 */
[C---:B------:R-:W-:Y:S02]  /*6ca0*/  ISETP.LT.OR P6, PT, R4.reuse, 0x22, P6 ;  /* 0x000000220400780c */ /* 0x040fe400037c1670 */
[----:B------:R-:W-:Y:S02]  /*6cb0*/  ISETP.GT.AND P5, PT, R5, 0x28, P0 ;  /* 0x000000280500780c */ /* 0x000fe400007a4270 */
[----:B------:R-:W-:Y:S02]  /*6cc0*/  FSEL R157, R239, -INF , !P6 ;  /* 0xff800000ef9d7808 */ /* 0x000fe40007000000 */
[----:B------:R-:W-:Y:S02]  /*6cd0*/  FMNMX.FTZ R14, R159, R14, !PT ;  /* 0x0000000e9f0e7209 */ /* 0x000fe40007810000 */
[C---:B------:R-:W-:Y:S02]  /*6ce0*/  ISETP.LT.OR P5, PT, R4.reuse, 0x29, P5 ;  /* 0x000000290400780c */ /* 0x040fe40002fa1670 */
[----:B------:R-:W-:Y:S02]  /*6cf0*/  ISETP.GT.AND P4, PT, R5, 0x29, P0 ;  /* 0x000000290500780c */ /* 0x000fe40000784270 */
[----:B------:R-:W-:Y:S02]  /*6d00*/  FSEL R155, R243, -INF , !P5 ;  /* 0xff800000f39b7808 */ /* 0x000fe40006800000 */
[----:B------:R-:W-:Y:S02]  /*6d10*/  FMNMX.FTZ R14, R157, R14, !PT ;  /* 0x0000000e9d0e7209 */ /* 0x000fe40007810000 */
[----:B------:R-:W-:Y:S02]  /*6d20*/  ISETP.LT.OR P4, PT, R4, 0x2a, P4 ;  /* 0x0000002a0400780c */ /* 0x000fe40002781670 */
        /* <DEDUP_REMOVED lines=13> */
[----:B-1----:R-:W-:Y:S02]  /*6e00*/  FMNMX.FTZ R12, R7, R0, !PT ;  /* 0x00000000070c7209 */ /* 0x002fe40007810000 */
[----:B------:R-:W-:Y:S02]  /*6e10*/  FSEL R145, R251, -INF , !P4 ;  /* 0xff800000fb917808 */ /* 0x000fe40006000000 */
[----:B------:R-:W-:Y:S01]  /*6e20*/  FMNMX.FTZ R0, R147, R14, !PT ;  /* 0x0000000e93007209 */ /* 0x000fe20007810000 */
[----:B------:R-:W1:Y:S01]  /*6e30*/  SHFL.BFLY PT, R15, R12, 0x1, 0x1f ;  /* 0x0c201f000c0f7f89 */ /* 0x000e6200000e0000 */
[----:B------:R-:W-:Y:S02]  /*6e40*/  ISETP.LT.OR P0, PT, R4, 0x3a, P0 ;  /* 0x0000003a0400780c */ /* 0x000fe40000701670 */
[----:B------:R-:W-:Y:S02]  /*6e50*/  FMNMX.FTZ R0, R145, R0, !PT ;  /* 0x0000000091007209 */ /* 0x000fe40007810000 */
[----:B------:R-:W-:Y:S04]  /*6e60*/  FSEL R133, R250, -INF , !P0 ;  /* 0xff800000fa857808 */ /* 0x000fe80004000000 */
[----:B------:R-:W-:Y:S05]  /*6e70*/  FMNMX.FTZ R7, R133, R0, !PT ;  /* 0x0000000085077209 */ /* 0x000fea0007810000 */
[----:B------:R-:W2:Y:S01]  /*6e80*/  SHFL.BFLY PT, R4, R7, 0x2, 0x1f ;  /* 0x0c401f0007047f89 */ /* 0x000ea200000e0000 */
[----:B-1----:R-:W-:Y:S04]  /*6e90*/  FMNMX.FTZ R0, R12, R15, !PT ;  /* 0x0000000f0c007209 */ /* 0x002fe80007810000 */
[C---:B------:R-:W-:Y:S01]  /*6ea0*/  FSETP.NEU.FTZ.AND P0, PT, R0.reuse, -INF , PT ;  /* 0xff8000000000780b */ /* 0x040fe20003f1d000 */
[----:B------:R-:W-:Y:S05]  /*6eb0*/  FMUL.FTZ R151, R0, c[0x0][0x2d0] ;  /* 0x0000b40000977a20 */ /* 0x000fea0000410000 */
[----:B------:R-:W-:Y:S02]  /*6ec0*/  FSEL R151, R151, RZ, P0 ;  /* 0x000000ff97977208 */ /* 0x000fe40000000000 */
[----:B--2---:R-:W-:Y:S03]  /*6ed0*/  FMNMX.FTZ R5, R7, R4, !PT ;  /* 0x0000000407057209 */ /* 0x004fe60007810000 */
[--C-:B------:R-:W-:Y:S01]  /*6ee0*/  FFMA.FTZ R168, R10, c[0x0][0x2d0], -R151.reuse ;  /* 0x0000b4000aa87a23 */ /* 0x100fe20000010897 */
[----:B------:R-:W-:Y:S01]  /*6ef0*/  FSEL R4, R0, RZ, P0 ;  /* 0x000000ff00047208 */ /* 0x000fe20000000000 */
[--C-:B------:R-:W-:Y:S01]  /*6f00*/  FFMA.FTZ R135, R8, c[0x0][0x2d0], -R151.reuse ;  /* 0x0000b40008877a23 */ /* 0x100fe20000010897 */
[----:B------:R-:W1:Y:S01]  /*6f10*/  SHFL.BFLY PT, R132, R5, 0x1, 0x1f ;  /* 0x0c201f0005847f89 */ /* 0x000e6200000e0000 */
[----:B------:R-:W-:Y:S02]  /*6f20*/  FFMA.FTZ R134, R230, c[0x0][0x2d0], -R151 ;  /* 0x0000b400e6867a23 */ /* 0x000fe40000010897 */
[----:B------:R-:W-:Y:S01]  /*6f30*/  MUFU.EX2 R168, R168 ;  /* 0x000000a800a87308 */ /* 0x000fe20000000800 */
[----:B------:R-:W-:Y:S02]  /*6f40*/  FADD.FTZ R3, -R4, R3 ;  /* 0x0000000304037221 */ /* 0x000fe40000010100 */
[--C-:B------:R-:W-:Y:S02]  /*6f50*/  FFMA.FTZ R169, R6, c[0x0][0x2d0], -R151.reuse ;  /* 0x0000b40006a97a23 */ /* 0x100fe40000010897 */
[----:B------:R-:W-:Y:S02]  /*6f60*/  FMUL.FTZ R6, R3, c[0x0][0x2d0] ;  /* 0x0000b40003067a20 */ /* 0x000fe40000410000 */
[--C-:B------:R-:W-:Y:S02]  /*6f70*/  FFMA.FTZ R174, R164, c[0x0][0x2d0], -R151.reuse ;  /* 0x0000b400a4ae7a23 */ /* 0x100fe40000010897 */
[----:B------:R-:W-:Y:S01]  /*6f80*/  LDSM.16.MT88.4 R164, [R203+0x5900] ;  /* 0x00590000cba4783b */ /* 0x000fe20000004200 */
[----:B------:R-:W2:Y:S01]  /*6f90*/  MUFU.EX2 R135, R135 ;  /* 0x0000008700877308 */ /* 0x000ea20000000800 */
[--C-:B------:R-:W-:Y:S02]  /*6fa0*/  FFMA.FTZ R175, R162, c[0x0][0x2d0], -R151.reuse ;  /* 0x0000b400a2af7a23 */ /* 0x100fe40000010897 */
[--C-:B------:R-:W-:Y:S02]  /*6fb0*/  FFMA.FTZ R176, R142, c[0x0][0x2d0], -R151.reuse ;  /* 0x0000b4008eb07a23 */ /* 0x100fe40000010897 */
[--C-:B------:R-:W-:Y:S02]  /*6fc0*/  FFMA.FTZ R177, R140, c[0x0][0x2d0], -R151.reuse ;  /* 0x0000b4008cb17a23 */ /* 0x100fe40000010897 */
[--C-:B------:R-:W-:Y:S02]  /*6fd0*/  FFMA.FTZ R227, R160, c[0x0][0x2d0], -R151.reuse ;  /* 0x0000b400a0e37a23 */ /* 0x100fe40000010897 */
[--C-:B------:R-:W-:Y:S01]  /*6fe0*/  FFMA.FTZ R228, R158, c[0x0][0x2d0], -R151.reuse ;  /* 0x0000b4009ee47a23 */ /* 0x100fe20000010897 */
[----:B------:R-:W-:Y:S01]  /*6ff0*/  MUFU.EX2 R134, R134 ;  /* 0x0000008600867308 */ /* 0x000fe20000000800 */
[--C-:B------:R-:W-:Y:S01]  /*7000*/  FFMA.FTZ R229, R156, c[0x0][0x2d0], -R151.reuse ;  /* 0x0000b4009ce57a23 */ /* 0x100fe20000010897 */
[----:B-1----:R-:W-:Y:S01]  /*7010*/  FMNMX.FTZ R132, R5, R132, !PT ;  /* 0x0000008405847209 */ /* 0x002fe20007810000 */
[--C-:B------:R-:W-:Y:S02]  /*7020*/  FFMA.FTZ R230, R154, c[0x0][0x2d0], -R151.reuse ;  /* 0x0000b4009ae67a23 */ /* 0x100fe40000010897 */
[--C-:B------:R-:W-:Y:S01]  /*7030*/  FFMA.FTZ R235, R152, c[0x0][0x2d0], -R151.reuse ;  /* 0x0000b40098eb7a23 */ /* 0x100fe20000010897 */
[C---:B------:R-:W-:Y:S01]  /*7040*/  FSETP.NEU.FTZ.AND P0, PT, R132.reuse, -INF , PT ;  /* 0xff8000008400780b */ /* 0x040fe20003f1d000 */
[----:B------:R-:W-:Y:S02]  /*7050*/  FMUL.FTZ R144, R132, c[0x0][0x2d0] ;  /* 0x0000b40084907a20 */ /* 0x000fe40000410000 */
[--C-:B------:R-:W-:Y:S01]  /*7060*/  FFMA.FTZ R236, R150, c[0x0][0x2d0], -R151.reuse ;  /* 0x0000b40096ec7a23 */ /* 0x100fe20000010897 */
[----:B------:R-:W-:Y:S01]  /*7070*/  FSEL R5, R132, RZ, P0 ;  /* 0x000000ff84057208 */ /* 0x000fe20000000000 */
[----:B------:R-:W1:Y:S01]  /*7080*/  MUFU.EX2 R169, R169 ;  /* 0x000000a900a97308 */ /* 0x000e620000000800 */
[----:B------:R-:W-:Y:S01]  /*7090*/  FSEL R144, R144, RZ, P0 ;  /* 0x000000ff90907208 */ /* 0x000fe20000000000 */
[--C-:B------:R-:W-:Y:S01]  /*70a0*/  FFMA.FTZ R237, R148, c[0x0][0x2d0], -R151.reuse ;  /* 0x0000b40094ed7a23 */ /* 0x100fe20000010897 */
[----:B--2---:R-:W-:Y:S01]  /*70b0*/  F2FP.BF16.PACK_AB R136, R135, R168 ;  /* 0x000000a88788723e */ /* 0x004fe200000010ff */
[----:B------:R-:W-:Y:S01]  /*70c0*/  FADD.FTZ R5, -R5, R2 ;  /* 0x0000000205057221 */ /* 0x000fe20000010100 */
[----:B------:R-:W-:Y:S01]  /*70d0*/  PLOP3.LUT P0, PT, PT, PT, UP0, 0x80, 0x0 ;  /* 0x000000000000781c */ /* 0x000fe20003f0f008 */
[--C-:B------:R-:W-:Y:S02]  /*70e0*/  FFMA.FTZ R173, R13, c[0x0][0x2d0], -R144.reuse ;  /* 0x0000b4000dad7a23 */ /* 0x100fe40000010890 */
[----:B------:R-:W2:Y:S01]  /*70f0*/  LDSM.16.MT88.4 R12, [R203+0x100] ;  /* 0x00010000cb0c783b */ /* 0x000ea20000004200 */
[--C-:B------:R-:W-:Y:S01]  /*7100*/  FFMA.FTZ R172, R225, c[0x0][0x2d0], -R144.reuse ;  /* 0x0000b400e1ac7a23 */ /* 0x100fe20000010890 */
[----:B------:R-:W3:Y:S01]  /*7110*/  MUFU.EX2 R3, R6 ;  /* 0x0000000600037308 */ /* 0x000ee20000000800 */
[--C-:B------:R-:W-:Y:S02]  /*7120*/  FFMA.FTZ R171, R11, c[0x0][0x2d0], -R144.reuse ;  /* 0x0000b4000bab7a23 */ /* 0x100fe40000010890 */
[--C-:B------:R-:W-:Y:S02]  /*7130*/  FFMA.FTZ R170, R9, c[0x0][0x2d0], -R144.reuse ;  /* 0x0000b40009aa7a23 */ /* 0x100fe40000010890 */
[----:B------:R-:W-:Y:S02]  /*7140*/  FMUL.FTZ R2, R5, c[0x0][0x2d0] ;  /* 0x0000b40005027a20 */ /* 0x000fe40000410000 */
[--C-:B------:R-:W-:Y:S02]  /*7150*/  FFMA.FTZ R178, R163, c[0x0][0x2d0], -R144.reuse ;  /* 0x0000b400a3b27a23 */ /* 0x100fe40000010890 */
[--C-:B------:R-:W-:Y:S01]  /*7160*/  FFMA.FTZ R179, R161, c[0x0][0x2d0], -R144.reuse ;  /* 0x0000b400a1b37a23 */ /* 0x100fe20000010890 */
[----:B------:R-:W-:Y:S01]  /*7170*/  MUFU.EX2 R173, R173 ;  /* 0x000000ad00ad7308 */ /* 0x000fe20000000800 */
[----:B------:R-:W-:Y:S01]  /*7180*/  LDSM.16.MT88.4 R160, [R196+0x3900] ;  /* 0x00390000c4a0783b */ /* 0x000fe20000004200 */
[--C-:B------:R-:W-:Y:S01]  /*7190*/  FFMA.FTZ R225, R143, c[0x0][0x2d0], -R144.reuse ;  /* 0x0000b4008fe17a23 */ /* 0x100fe20000010890 */
[----:B-1----:R-:W-:Y:S01]  /*71a0*/  F2FP.BF16.PACK_AB R138, R169, R134 ;  /* 0x00000086a98a723e */ /* 0x002fe200000010ff */
[--C-:B------:R-:W-:Y:S02]  /*71b0*/  FFMA.FTZ R226, R141, c[0x0][0x2d0], -R144.reuse ;  /* 0x0000b4008de27a23 */ /* 0x100fe40000010890 */
[--C-:B------:R-:W-:Y:S03]  /*71c0*/  FFMA.FTZ R231, R159, c[0x0][0x2d0], -R144.reuse ;  /* 0x0000b4009fe77a23 */ /* 0x100fe60000010890 */
[----:B------:R-:W-:Y:S01]  /*71d0*/  LDSM.16.MT88.4 R140, [R197+0x2900] ;  /* 0x00290000c58c783b */ /* 0x000fe20000004200 */
[----:B------:R-:W1:Y:S01]  /*71e0*/  MUFU.EX2 R172, R172 ;  /* 0x000000ac00ac7308 */ /* 0x000e620000000800 */
[--C-:B------:R-:W-:Y:S02]  /*71f0*/  FFMA.FTZ R232, R157, c[0x0][0x2d0], -R144.reuse ;  /* 0x0000b4009de87a23 */ /* 0x100fe40000010890 */
[--C-:B------:R-:W-:Y:S02]  /*7200*/  FFMA.FTZ R233, R155, c[0x0][0x2d0], -R144.reuse ;  /* 0x0000b4009be97a23 */ /* 0x100fe40000010890 */
[C---:B---3--:R-:W-:Y:S02]  /*7210*/  FMUL.FTZ R4, R3.reuse, R128 ;  /* 0x0000008003047220 */ /* 0x048fe40000410000 */
[C---:B------:R-:W-:Y:S01]  /*7220*/  FMUL.FTZ R5, R3.reuse, R129 ;  /* 0x0000008103057220 */ /* 0x040fe20000410000 */
[----:B------:R-:W-:Y:S01]  /*7230*/  LDSM.16.MT88.4 R156, [R197+0x3900] ;  /* 0x00390000c59c783b */ /* 0x000fe20000004200 */
[C---:B------:R-:W-:Y:S01]  /*7240*/  FMUL.FTZ R8, R3.reuse, R124 ;  /* 0x0000007c03087220 */ /* 0x040fe20000410000 */
[----:B------:R-:W-:Y:S01]  /*7250*/  MUFU.EX2 R171, R171 ;  /* 0x000000ab00ab7308 */ /* 0x000fe20000000800 */
[C---:B------:R-:W-:Y:S02]  /*7260*/  FMUL.FTZ R9, R3.reuse, R125 ;  /* 0x0000007d03097220 */ /* 0x040fe40000410000 */
[C---:B------:R-:W-:Y:S02]  /*7270*/  FMUL.FTZ R16, R3.reuse, R116 ;  /* 0x0000007403107220 */ /* 0x040fe40000410000 */
[C---:B------:R-:W-:Y:S02]  /*7280*/  FMUL.FTZ R17, R3.reuse, R117 ;  /* 0x0000007503117220 */ /* 0x040fe40000410000 */
[C---:B------:R-:W-:Y:S02]  /*7290*/  FMUL.FTZ R24, R3.reuse, R108 ;  /* 0x0000006c03187220 */ /* 0x040fe40000410000 */
[C---:B------:R-:W-:Y:S01]  /*72a0*/  FMUL.FTZ R25, R3.reuse, R109 ;  /* 0x0000006d03197220 */ /* 0x040fe20000410000 */
[----:B------:R-:W3:Y:S01]  /*72b0*/  MUFU.EX2 R170, R170 ;  /* 0x000000aa00aa7308 */ /* 0x000ee20000000800 */
[C---:B------:R-:W-:Y:S02]  /*72c0*/  FMUL.FTZ R32, R3.reuse, R100 ;  /* 0x0000006403207220 */ /* 0x040fe40000410000 */
[----:B------:R-:W-:Y:S01]  /*72d0*/  FMUL.FTZ R33, R3, R101 ;  /* 0x0000006503217220 */ /* 0x000fe20000410000 */
[----:B-1----:R-:W-:Y:S01]  /*72e0*/  F2FP.BF16.PACK_AB R137, R172, R173 ;  /* 0x000000adac89723e */ /* 0x002fe200000010ff */
[--C-:B------:R-:W-:Y:S02]  /*72f0*/  FFMA.FTZ R234, R153, c[0x0][0x2d0], -R144.reuse ;  /* 0x0000b40099ea7a23 */ /* 0x100fe40000010890 */
[----:B------:R-:W-:Y:S01]  /*7300*/  LDSM.16.MT88.4 R152, [R198+0x3900] ;  /* 0x00390000c698783b */ /* 0x000fe20000004200 */
[--C-:B------:R-:W-:Y:S02]  /*7310*/  FFMA.FTZ R239, R149, c[0x0][0x2d0], -R144.reuse ;  /* 0x0000b40095ef7a23 */ /* 0x100fe40000010890 */
[----:B------:R-:W1:Y:S01]  /*7320*/  MUFU.EX2 R2, R2 ;  /* 0x0000000200027308 */ /* 0x000e620000000800 */
[--C-:B------:R-:W-:Y:S02]  /*7330*/  FFMA.FTZ R240, R147, c[0x0][0x2d0], -R144.reuse ;  /* 0x0000b40093f07a23 */ /* 0x100fe40000010890 */
[--C-:B------:R-:W-:Y:S02]  /*7340*/  FFMA.FTZ R241, R145, c[0x0][0x2d0], -R144.reuse ;  /* 0x0000b40091f17a23 */ /* 0x100fe40000010890 */
[----:B------:R-:W-:Y:S02]  /*7350*/  FFMA.FTZ R151, R146, c[0x0][0x2d0], -R151 ;  /* 0x0000b40092977a23 */ /* 0x000fe40000010897 */
[----:B------:R-:W-:Y:S02]  /*7360*/  FFMA.FTZ R144, R133, c[0x0][0x2d0], -R144 ;  /* 0x0000b40085907a23 */ /* 0x000fe40000010890 */
[C---:B------:R-:W-:Y:S01]  /*7370*/  FMUL.FTZ R36, R3.reuse, R36 ;  /* 0x0000002403247220 */ /* 0x040fe20000410000 */
[----:B------:R-:W-:Y:S01]  /*7380*/  MUFU.EX2 R238, R151 ;  /* 0x0000009700ee7308 */ /* 0x000fe20000000800 */
[C---:B------:R-:W-:Y:S02]  /*7390*/  FMUL.FTZ R37, R3.reuse, R37 ;  /* 0x0000002503257220 */ /* 0x040fe40000410000 */
[C---:B------:R-:W-:Y:S01]  /*73a0*/  FMUL.FTZ R40, R3.reuse, R40 ;  /* 0x0000002803287220 */ /* 0x040fe20000410000 */
[----:B---3--:R-:W-:Y:S01]  /*73b0*/  F2FP.BF16.PACK_AB R139, R170, R171 ;  /* 0x000000abaa8b723e */ /* 0x008fe200000010ff */
[C---:B------:R-:W-:Y:S02]  /*73c0*/  FMUL.FTZ R41, R3.reuse, R41 ;  /* 0x0000002903297220 */ /* 0x040fe40000410000 */
[C---:B------:R-:W-:Y:S02]  /*73d0*/  FMUL.FTZ R44, R3.reuse, R44 ;  /* 0x0000002c032c7220 */ /* 0x040fe40000410000 */
[C---:B------:R-:W-:Y:S01]  /*73e0*/  FMUL.FTZ R45, R3.reuse, R45 ;  /* 0x0000002d032d7220 */ /* 0x040fe20000410000 */
[----:B------:R3:W-:Y:S01]  /*73f0*/  MUFU.EX2 R242, R144 ;  /* 0x0000009000f27308 */ /* 0x0007e20000000800 */
[C---:B------:R-:W-:Y:S02]  /*7400*/  FMUL.FTZ R48, R3.reuse, R48 ;  /* 0x0000003003307220 */ /* 0x040fe40000410000 */
[C---:B------:R-:W-:Y:S02]  /*7410*/  FMUL.FTZ R49, R3.reuse, R49 ;  /* 0x0000003103317220 */ /* 0x040fe40000410000 */
[C---:B-1----:R-:W-:Y:S02]  /*7420*/  FMUL.FTZ R6, R2.reuse, R130 ;  /* 0x0000008202067220 */ /* 0x042fe40000410000 */
[C---:B------:R-:W-:Y:S02]  /*7430*/  FMUL.FTZ R7, R2.reuse, R131 ;  /* 0x0000008302077220 */ /* 0x040fe40000410000 */
[----:B------:R-:W-:Y:S01]  /*7440*/  LDSM.16.MT88.4 R128, [R198+0x2900] ;  /* 0x00290000c680783b */ /* 0x000fe20000004200 */
[C---:B------:R-:W-:Y:S01]  /*7450*/  FMUL.FTZ R10, R2.reuse, R126 ;  /* 0x0000007e020a7220 */ /* 0x040fe20000410000 */
[----:B------:R-:W-:Y:S01]  /*7460*/  MUFU.EX2 R174, R174 ;  /* 0x000000ae00ae7308 */ /* 0x000fe20000000800 */
[C---:B------:R-:W-:Y:S02]  /*7470*/  FMUL.FTZ R11, R2.reuse, R127 ;  /* 0x0000007f020b7220 */ /* 0x040fe40000410000 */
[C---:B--2---:R-:W-:Y:S03]  /*7480*/  HMMA.16816.F32.BF16 R4, R136.reuse, R12, R4 ;  /* 0x0000000c8804723c */ /* 0x044fe60000041804 */
[----:B------:R-:W-:Y:S02]  /*7490*/  LDSM.16.MT88.4 R124, [R203+0x2900] ;  /* 0x00290000cb7c783b */ /* 0x000fe40000004200 */
[C---:B------:R-:W-:Y:S02]  /*74a0*/  FMUL.FTZ R18, R2.reuse, R118 ;  /* 0x0000007602127220 */ /* 0x040fe40000410000 */
[C---:B------:R-:W-:Y:S01]  /*74b0*/  FMUL.FTZ R12, R3.reuse, R120 ;  /* 0x00000078030c7220 */ /* 0x040fe20000410000 */
[C---:B------:R-:W-:Y:S01]  /*74c0*/  HMMA.16816.F32.BF16 R8, R136.reuse, R14, R8 ;  /* 0x0000000e8808723c */ /* 0x040fe20000041808 */
[----:B------:R-:W1:Y:S02]  /*74d0*/  MUFU.EX2 R175, R175 ;  /* 0x000000af00af7308 */ /* 0x000e640000000800 */
[----:B---3--:R-:W-:Y:S01]  /*74e0*/  LDSM.16.MT88.4 R144, [R196+0x1900] ;  /* 0x00190000c490783b */ /* 0x008fe20000004200 */
[C---:B------:R-:W-:Y:S02]  /*74f0*/  FMUL.FTZ R13, R3.reuse, R121 ;  /* 0x00000079030d7220 */ /* 0x040fe40000410000 */
[C---:B------:R-:W-:Y:S02]  /*7500*/  FMUL.FTZ R19, R2.reuse, R119 ;  /* 0x0000007702137220 */ /* 0x040fe40000410000 */
[C---:B------:R-:W-:Y:S03]  /*7510*/  FMUL.FTZ R14, R2.reuse, R122 ;  /* 0x0000007a020e7220 */ /* 0x040fe60000410000 */
[----:B------:R-:W-:Y:S01]  /*7520*/  LDSM.16.MT88.4 R116, [R198+0x900] ;  /* 0x00090000c674783b */ /* 0x000fe20000004200 */
[C---:B------:R-:W-:Y:S01]  /*7530*/  FMUL.FTZ R15, R2.reuse, R123 ;  /* 0x0000007b020f7220 */ /* 0x040fe20000410000 */
[----:B------:R-:W-:Y:S01]  /*7540*/  MUFU.EX2 R176, R176 ;  /* 0x000000b000b07308 */ /* 0x000fe20000000800 */
[C---:B------:R-:W-:Y:S02]  /*7550*/  FMUL.FTZ R26, R2.reuse, R110 ;  /* 0x0000006e021a7220 */ /* 0x040fe40000410000 */
[C---:B------:R-:W-:Y:S02]  /*7560*/  FMUL.FTZ R27, R2.reuse, R111 ;  /* 0x0000006f021b7220 */ /* 0x040fe40000410000 */
[C---:B------:R-:W-:Y:S01]  /*7570*/  FMUL.FTZ R34, R2.reuse, R102 ;  /* 0x0000006602227220 */ /* 0x040fe20000410000 */
[C---:B------:R-:W-:Y:S01]  /*7580*/  HMMA.16816.F32.BF16 R12, R136.reuse, R20, R12 ;  /* 0x00000014880c723c */ /* 0x040fe2000004180c */
[----:B------:R-:W2:Y:S02]  /*7590*/  LDSM.16.MT88.4 R120, [R196+0x100] ;  /* 0x00010000c478783b */ /* 0x000ea40000004200 */
[C---:B------:R-:W-:Y:S01]  /*75a0*/  FMUL.FTZ R35, R2.reuse, R103 ;  /* 0x0000006702237220 */ /* 0x040fe20000410000 */
[----:B------:R-:W-:Y:S01]  /*75b0*/  MUFU.EX2 R177, R177 ;  /* 0x000000b100b17308 */ /* 0x000fe20000000800 */
[C---:B------:R-:W-:Y:S02]  /*75c0*/  FMUL.FTZ R38, R2.reuse, R38 ;  /* 0x0000002602267220 */ /* 0x040fe40000410000 */
[C---:B------:R-:W-:Y:S01]  /*75d0*/  FMUL.FTZ R20, R3.reuse, R112 ;  /* 0x0000007003147220 */ /* 0x040fe20000410000 */
[C---:B------:R-:W-:Y:S01]  /*75e0*/  HMMA.16816.F32.BF16 R16, R136.reuse, R22, R16 ;  /* 0x000000168810723c */ /* 0x040fe20000041810 */
[----:B------:R-:W-:Y:S03]  /*75f0*/  LDSM.16.MT88.4 R100, [R197+0x2100] ;  /* 0x00210000c564783b */ /* 0x000fe60000004200 */
[C---:B------:R-:W-:Y:S02]  /*7600*/  FMUL.FTZ R21, R3.reuse, R113 ;  /* 0x0000007103157220 */ /* 0x040fe40000410000 */
[C---:B------:R-:W-:Y:S01]  /*7610*/  FMUL.FTZ R39, R2.reuse, R39 ;  /* 0x0000002702277220 */ /* 0x040fe20000410000 */
[----:B------:R-:W-:Y:S01]  /*7620*/  MUFU.EX2 R178, R178 ;  /* 0x000000b200b27308 */ /* 0x000fe20000000800 */
[C---:B------:R-:W-:Y:S01]  /*7630*/  FMUL.FTZ R22, R2.reuse, R114 ;  /* 0x0000007202167220 */ /* 0x040fe20000410000 */
[----:B------:R-:W-:Y:S03]  /*7640*/  LDSM.16.MT88.4 R108, [R196+0x2100] ;  /* 0x00210000c46c783b */ /* 0x000fe60000004200 */
[C---:B------:R-:W-:Y:S02]  /*7650*/  FMUL.FTZ R23, R2.reuse, R115 ;  /* 0x0000007302177220 */ /* 0x040fe40000410000 */
[C---:B------:R-:W-:Y:S02]  /*7660*/  FMUL.FTZ R42, R2.reuse, R42 ;  /* 0x0000002a022a7220 */ /* 0x040fe40000410000 */
[C---:B------:R-:W-:Y:S01]  /*7670*/  FMUL.FTZ R43, R2.reuse, R43 ;  /* 0x0000002b022b7220 */ /* 0x040fe20000410000 */
[----:B------:R-:W3:Y:S01]  /*7680*/  LDSM.16.MT88.4 R112, [R203+0x2100] ;  /* 0x00210000cb70783b */ /* 0x000ee20000004200 */
[C---:B------:R-:W-:Y:S01]  /*7690*/  FMUL.FTZ R46, R2.reuse, R46 ;  /* 0x0000002e022e7220 */ /* 0x040fe20000410000 */
[C---:B------:R-:W-:Y:S01]  /*76a0*/  HMMA.16816.F32.BF16 R20, R136.reuse, R28, R20 ;  /* 0x0000001c8814723c */ /* 0x040fe20000041814 */
[----:B------:R-:W4:Y:S02]  /*76b0*/  MUFU.EX2 R179, R179 ;  /* 0x000000b300b37308 */ /* 0x000f240000000800 */
[C---:B------:R-:W-:Y:S02]  /*76c0*/  FMUL.FTZ R47, R2.reuse, R47 ;  /* 0x0000002f022f7220 */ /* 0x040fe40000410000 */
[C---:B------:R-:W-:Y:S01]  /*76d0*/  FMUL.FTZ R50, R2.reuse, R50 ;  /* 0x0000003202327220 */ /* 0x040fe20000410000 */
[----:B------:R-:W-:Y:S01]  /*76e0*/  LDSM.16.MT88.4 R148, [R203+0x3900] ;  /* 0x00390000cb94783b */ /* 0x000fe20000004200 */
[C---:B------:R-:W-:Y:S01]  /*76f0*/  FMUL.FTZ R28, R3.reuse, R104 ;  /* 0x00000068031c7220 */ /* 0x040fe20000410000 */
[C---:B------:R-:W-:Y:S03]  /*7700*/  HMMA.16816.F32.BF16 R24, R136.reuse, R30, R24 ;  /* 0x0000001e8818723c */ /* 0x040fe60000041818 */
[----:B------:R-:W-:Y:S01]  /*7710*/  MUFU.EX2 R225, R225 ;  /* 0x000000e100e17308 */ /* 0x000fe20000000800 */
[C---:B------:R-:W-:Y:S02]  /*7720*/  FMUL.FTZ R29, R3.reuse, R105 ;  /* 0x00000069031d7220 */ /* 0x040fe40000410000 */
[C---:B------:R-:W-:Y:S02]  /*7730*/  FMUL.FTZ R51, R2.reuse, R51 ;  /* 0x0000003302337220 */ /* 0x040fe40000410000 */
[C---:B------:R-:W-:Y:S04]  /*7740*/  FMUL.FTZ R30, R2.reuse, R106 ;  /* 0x0000006a021e7220 */ /* 0x040fe80000410000 */
[C---:B------:R-:W-:Y:S01]  /*7750*/  FMUL.FTZ R31, R2.reuse, R107 ;  /* 0x0000006b021f7220 */ /* 0x040fe20000410000 */
[----:B------:R-:W5:Y:S01]  /*7760*/  MUFU.EX2 R226, R226 ;  /* 0x000000e200e27308 */ /* 0x000f620000000800 */
[----:B------:R-:W1:Y:S01]  /*7770*/  LDSM.16.MT88.4 R104, [R198+0x2100] ;  /* 0x00210000c668783b */ /* 0x000e620000004200 */
[C---:B------:R-:W-:Y:S02]  /*7780*/  FMUL.FTZ R52, R3.reuse, R52 ;  /* 0x0000003403347220 */ /* 0x040fe40000410000 */
[C---:B------:R-:W-:Y:S02]  /*7790*/  FMUL.FTZ R53, R3.reuse, R53 ;  /* 0x0000003503357220 */ /* 0x040fe40000410000 */
[C---:B--2---:R-:W-:Y:S03]  /*77a0*/  HMMA.16816.F32.BF16 R28, R136.reuse, R120, R28 ;  /* 0x00000078881c723c */ /* 0x044fe6000004181c */
        /* <DEDUP_REMOVED lines=8> */
[----:B------:R-:W2:Y:S01]  /*7830*/  MUFU.EX2 R228, R228 ;  /* 0x000000e400e47308 */ /* 0x000ea20000000800 */
[C---:B---3--:R-:W-:Y:S04]  /*7840*/  HMMA.16816.F32.BF16 R36, R136.reuse, R112, R36 ;  /* 0x000000708824723c */ /* 0x048fe80000041824 */
[C---:B------:R-:W-:Y:S02]  /*7850*/  FMUL.FTZ R59, R2.reuse, R59 ;  /* 0x0000003b023b7220 */ /* 0x040fe40000410000 */
[C---:B------:R-:W-:Y:S02]  /*7860*/  FMUL.FTZ R60, R3.reuse, R60 ;  /* 0x0000003c033c7220 */ /* 0x040fe40000410000 */
[C---:B------:R-:W-:Y:S01]  /*7870*/  HMMA.16816.F32.BF16 R40, R136.reuse, R114, R40 ;  /* 0x000000728828723c */ /* 0x040fe20000041828 */
[----:B------:R-:W-:Y:S01]  /*7880*/  LDSM.16.MT88.4 R112, [R203+0x900] ;  /* 0x00090000cb70783b */ /* 0x000fe20000004200 */
[----:B------:R-:W-:Y:S02]  /*7890*/  MUFU.EX2 R229, R229 ;  /* 0x000000e500e57308 */ /* 0x000fe40000000800 */
[C---:B------:R-:W-:Y:S02]  /*78a0*/  FMUL.FTZ R61, R3.reuse, R61 ;  /* 0x0000003d033d7220 */ /* 0x040fe40000410000 */
[C---:B------:R-:W-:Y:S02]  /*78b0*/  FMUL.FTZ R62, R2.reuse, R62 ;  /* 0x0000003e023e7220 */ /* 0x040fe40000410000 */
[C---:B------:R-:W-:Y:S01]  /*78c0*/  FMUL.FTZ R63, R2.reuse, R63 ;  /* 0x0000003f023f7220 */ /* 0x040fe20000410000 */
[C---:B-1----:R-:W-:Y:S03]  /*78d0*/  HMMA.16816.F32.BF16 R44, R136.reuse, R104, R44 ;  /* 0x00000068882c723c */ /* 0x042fe6000004182c */
[----:B------:R-:W1:Y:S01]  /*78e0*/  MUFU.EX2 R230, R230 ;  /* 0x000000e600e67308 */ /* 0x000e620000000800 */
[C---:B------:R-:W-:Y:S02]  /*78f0*/  FMUL.FTZ R64, R3.reuse, R64 ;  /* 0x0000004003407220 */ /* 0x040fe40000410000 */
[C---:B------:R-:W-:Y:S02]  /*7900*/  FMUL.FTZ R65, R3.reuse, R65 ;  /* 0x0000004103417220 */ /* 0x040fe40000410000 */
[C---:B------:R-:W-:Y:S01]  /*7910*/  FMUL.FTZ R66, R2.reuse, R66 ;  /* 0x0000004202427220 */ /* 0x040fe20000410000 */
[C---:B------:R-:W-:Y:S01]  /*7920*/  HMMA.16816.F32.BF16 R48, R136.reuse, R106, R48 ;  /* 0x0000006a8830723c */ /* 0x040fe20000041830 */
[----:B------:R-:W3:Y:S03]  /*7930*/  LDSM.16.MT88.4 R104, [R203+0x4100] ;  /* 0x00410000cb68783b */ /* 0x000ee60000004200 */
[----:B------:R-:W-:Y:S01]  /*7940*/  MUFU.EX2 R231, R231 ;  /* 0x000000e700e77308 */ /* 0x000fe20000000800 */
[C---:B------:R-:W-:Y:S02]  /*7950*/  FMUL.FTZ R67, R2.reuse, R67 ;  /* 0x0000004302437220 */ /* 0x040fe40000410000 */
[C---:B------:R-:W-:Y:S01]  /*7960*/  FMUL.FTZ R68, R3.reuse, R68 ;  /* 0x0000004403447220 */ /* 0x040fe20000410000 */
[C---:B------:R-:W-:Y:S04]  /*7970*/  HMMA.16816.F32.BF16 R52, R136.reuse, R100, R52 ;  /* 0x000000648834723c */ /* 0x040fe80000041834 */
[C---:B------:R-:W-:Y:S02]  /*7980*/  FMUL.FTZ R69, R3.reuse, R69 ;  /* 0x0000004503457220 */ /* 0x040fe40000410000 */
[----:B------:R-:W1:Y:S01]  /*7990*/  MUFU.EX2 R232, R232 ;  /* 0x000000e800e87308 */ /* 0x000e620000000800 */
[C---:B------:R-:W-:Y:S01]  /*79a0*/  FMUL.FTZ R70, R2.reuse, R70 ;  /* 0x0000004602467220 */ /* 0x040fe20000410000 */
[C---:B------:R-:W-:Y:S01]  /*79b0*/  HMMA.16816.F32.BF16 R56, R136.reuse, R102, R56 ;  /* 0x000000668838723c */ /* 0x040fe20000041838 */
[----:B------:R-:W1:Y:S03]  /*79c0*/  LDSM.16.MT88.4 R100, [R198+0x4100] ;  /* 0x00410000c664783b */ /* 0x000e660000004200 */
[C---:B------:R-:W-:Y:S02]  /*79d0*/  FMUL.FTZ R71, R2.reuse, R71 ;  /* 0x0000004702477220 */ /* 0x040fe40000410000 */
[C---:B------:R-:W-:Y:S02]  /*79e0*/  FMUL.FTZ R72, R3.reuse, R72 ;  /* 0x0000004803487220 */ /* 0x040fe40000410000 */
[----:B------:R-:W-:Y:S01]  /*79f0*/  MUFU.EX2 R233, R233 ;  /* 0x000000e900e97308 */ /* 0x000fe20000000800 */
[C---:B------:R-:W-:Y:S03]  /*7a00*/  HMMA.16816.F32.BF16 R60, R136.reuse, R108, R60 ;  /* 0x0000006c883c723c */ /* 0x040fe6000004183c */
[C---:B------:R-:W-:Y:S02]  /*7a10*/  FMUL.FTZ R73, R3.reuse, R73 ;  /* 0x0000004903497220 */ /* 0x040fe40000410000 */
[C---:B------:R-:W-:Y:S03]  /*7a20*/  FMUL.FTZ R74, R2.reuse, R74 ;  /* 0x0000004a024a7220 */ /* 0x040fe60000410000 */
[C---:B------:R-:W-:Y:S01]  /*7a30*/  HMMA.16816.F32.BF16 R64, R136.reuse, R110, R64 ;  /* 0x0000006e8840723c */ /* 0x040fe20000041840 */
[----:B------:R-:W2:Y:S01]  /*7a40*/  LDSM.16.MT88.4 R108, [R197+0x4100] ;  /* 0x00410000c56c783b */ /* 0x000ea20000004200 */
[----:B------:R-:W2:Y:S02]  /*7a50*/  MUFU.EX2 R234, R234 ;  /* 0x000000ea00ea7308 */ /* 0x000ea40000000800 */
[C---:B------:R-:W-:Y:S02]  /*7a60*/  FMUL.FTZ R75, R2.reuse, R75 ;  /* 0x0000004b024b7220 */ /* 0x040fe40000410000 */
[C---:B------:R-:W-:Y:S02]  /*7a70*/  FMUL.FTZ R76, R3.reuse, R76 ;  /* 0x0000004c034c7220 */ /* 0x040fe40000410000 */
[C---:B------:R-:W-:Y:S01]  /*7a80*/  FMUL.FTZ R77, R3.reuse, R77 ;  /* 0x0000004d034d7220 */ /* 0x040fe20000410000 */
[C---:B---3--:R-:W-:Y:S03]  /*7a90*/  HMMA.16816.F32.BF16 R68, R136.reuse, R104, R68 ;  /* 0x000000688844723c */ /* 0x048fe60000041844 */
[C---:B------:R-:W-:Y:S01]  /*7aa0*/  FMUL.FTZ R78, R2.reuse, R78 ;  /* 0x0000004e024e7220 */ /* 0x040fe20000410000 */
[----:B------:R-:W-:Y:S01]  /*7ab0*/  MUFU.EX2 R235, R235 ;  /* 0x000000eb00eb7308 */ /* 0x000fe20000000800 */
[C---:B------:R-:W-:Y:S02]  /*7ac0*/  FMUL.FTZ R79, R2.reuse, R79 ;  /* 0x0000004f024f7220 */ /* 0x040fe40000410000 */
[C---:B------:R-:W-:Y:S01]  /*7ad0*/  FMUL.FTZ R80, R3.reuse, R80 ;  /* 0x0000005003507220 */ /* 0x040fe20000410000 */
[C---:B------:R-:W-:Y:S01]  /*7ae0*/  HMMA.16816.F32.BF16 R72, R136.reuse, R106, R72 ;  /* 0x0000006a8848723c */ /* 0x040fe20000041848 */
[----:B------:R-:W3:Y:S03]  /*7af0*/  LDSM.16.MT88.4 R104, [R196+0x4100] ;  /* 0x00410000c468783b */ /* 0x000ee60000004200 */
[C---:B------:R-:W-:Y:S02]  /*7b00*/  FMUL.FTZ R81, R3.reuse, R81 ;  /* 0x0000005103517220 */ /* 0x040fe40000410000 */
[C---:B------:R-:W-:Y:S01]  /*7b10*/  FMUL.FTZ R82, R2.reuse, R82 ;  /* 0x0000005202527220 */ /* 0x040fe20000410000 */
[----:B------:R-:W2:Y:S01]  /*7b20*/  MUFU.EX2 R236, R236 ;  /* 0x000000ec00ec7308 */ /* 0x000ea20000000800 */
[C---:B-1----:R-:W-:Y:S04]  /*7b30*/  HMMA.16816.F32.BF16 R76, R136.reuse, R100, R76 ;  /* 0x00000064884c723c */ /* 0x042fe8000004184c */
[C---:B------:R-:W-:Y:S02]  /*7b40*/  FMUL.FTZ R83, R2.reuse, R83 ;  /* 0x0000005302537220 */ /* 0x040fe40000410000 */
[----:B------:R-:W-:Y:S01]  /*7b50*/  FMUL.FTZ R84, R3, R84 ;  /* 0x0000005403547220 */ /* 0x000fe20000410000 */
[----:B------:R-:W-:Y:S01]  /*7b60*/  F2FP.BF16.PACK_AB R100, R175, R174 ;  /* 0x000000aeaf64723e */ /* 0x000fe200000010ff */
[----:B------:R-:W-:Y:S01]  /*7b70*/  FMUL.FTZ R85, R3, R85 ;  /* 0x0000005503557220 */ /* 0x000fe20000410000 */
[----:B----4-:R-:W-:Y:S01]  /*7b80*/  F2FP.BF16.PACK_AB R101, R179, R178 ;  /* 0x000000b2b365723e */ /* 0x010fe200000010ff */
[----:B------:R-:W-:Y:S01]  /*7b90*/  MUFU.EX2 R237, R237 ;  /* 0x000000ed00ed7308 */ /* 0x000fe20000000800 */
[C---:B------:R-:W-:Y:S03]  /*7ba0*/  HMMA.16816.F32.BF16 R80, R136.reuse, R102, R80 ;  /* 0x000000668850723c */ /* 0x040fe60000041850 */
[C---:B------:R-:W-:Y:S02]  /*7bb0*/  FMUL.FTZ R86, R2.reuse, R86 ;  /* 0x0000005602567220 */ /* 0x040fe40000410000 */
[C---:B------:R-:W-:Y:S02]  /*7bc0*/  FMUL.FTZ R87, R2.reuse, R87 ;  /* 0x0000005702577220 */ /* 0x040fe40000410000 */
[----:B------:R-:W-:Y:S01]  /*7bd0*/  FMUL.FTZ R88, R3, R88 ;  /* 0x0000005803587220 */ /* 0x000fe20000410000 */
[----:B------:R-:W-:Y:S01]  /*7be0*/  F2FP.BF16.PACK_AB R102, R177, R176 ;  /* 0x000000b0b166723e */ /* 0x000fe200000010ff */
[C---:B------:R-:W-:Y:S01]  /*7bf0*/  FMUL.FTZ R89, R3.reuse, R89 ;  /* 0x0000005903597220 */ /* 0x040fe20000410000 */
[----:B------:R-:W-:Y:S02]  /*7c00*/  MUFU.EX2 R239, R239 ;  /* 0x000000ef00ef7308 */ /* 0x000fe40000000800 */
[C---:B--2---:R-:W-:Y:S03]  /*7c10*/  HMMA.16816.F32.BF16 R84, R136.reuse, R108, R84 ;  /* 0x0000006c8854723c */ /* 0x044fe60000041854 */
[----:B------:R-:W-:Y:S01]  /*7c20*/  FMUL.FTZ R90, R2, R90 ;  /* 0x0000005a025a7220 */ /* 0x000fe20000410000 */
[----:B-----5:R-:W-:Y:S01]  /*7c30*/  F2FP.BF16.PACK_AB R103, R226, R225 ;  /* 0x000000e1e267723e */ /* 0x020fe200000010ff */
[C---:B------:R-:W-:Y:S02]  /*7c40*/  FMUL.FTZ R91, R2.reuse, R91 ;  /* 0x0000005b025b7220 */ /* 0x040fe40000410000 */
[C---:B------:R-:W-:Y:S01]  /*7c50*/  FMUL.FTZ R92, R3.reuse, R92 ;  /* 0x0000005c035c7220 */ /* 0x040fe20000410000 */
[----:B------:R-:W1:Y:S01]  /*7c60*/  MUFU.EX2 R240, R240 ;  /* 0x000000f000f07308 */ /* 0x000e620000000800 */
[C---:B------:R-:W-:Y:S03]  /*7c70*/  FMUL.FTZ R93, R3.reuse, R93 ;  /* 0x0000005d035d7220 */ /* 0x040fe60000410000 */
[C---:B------:R-:W-:Y:S01]  /*7c80*/  HMMA.16816.F32.BF16 R88, R136.reuse, R110, R88 ;  /* 0x0000006e8858723c */ /* 0x040fe20000041858 */
[----:B------:R-:W2:Y:S02]  /*7c90*/  LDSM.16.MT88.4 R108, [R197+0x900] ;  /* 0x00090000c56c783b */ /* 0x000ea40000004200 */
[C---:B------:R-:W-:Y:S02]  /*7ca0*/  FMUL.FTZ R94, R2.reuse, R94 ;  /* 0x0000005e025e7220 */ /* 0x040fe40000410000 */
[C---:B------:R-:W-:Y:S01]  /*7cb0*/  FMUL.FTZ R95, R2.reuse, R95 ;  /* 0x0000005f025f7220 */ /* 0x040fe20000410000 */
[----:B------:R-:W4:Y:S01]  /*7cc0*/  MUFU.EX2 R241, R241 ;  /* 0x000000f100f17308 */ /* 0x000f220000000800 */
[C---:B------:R-:W-:Y:S02]  /*7cd0*/  FMUL.FTZ R96, R3.reuse, R96 ;  /* 0x0000006003607220 */ /* 0x040fe40000410000 */
[C---:B------:R-:W-:Y:S03]  /*7ce0*/  FMUL.FTZ R97, R3.reuse, R97 ;  /* 0x0000006103617220 */ /* 0x040fe60000410000 */
[C---:B---3--:R-:W-:Y:S03]  /*7cf0*/  HMMA.16816.F32.BF16 R92, R136.reuse, R104, R92 ;  /* 0x00000068885c723c */ /* 0x048fe6000004185c */
[C---:B------:R-:W-:Y:S02]  /*7d00*/  FMUL.FTZ R98, R2.reuse, R98 ;  /* 0x0000006202627220 */ /* 0x040fe40000410000 */
[C---:B------:R-:W-:Y:S02]  /*7d10*/  FMUL.FTZ R99, R2.reuse, R99 ;  /* 0x0000006302637220 */ /* 0x040fe40000410000 */
[----:B------:R-:W-:Y:S01]  /*7d20*/  FFMA.FTZ R168, R3, R218, R168 ;  /* 0x000000da03a87223 */ /* 0x000fe200000100a8 */
[----:B------:R-:W-:Y:S01]  /*7d30*/  MOV R3, R0 ;  /* 0x0000000000037202 */ /* 0x000fe20000000f00 */
[----:B------:R-:W-:Y:S03]  /*7d40*/  FFMA.FTZ R173, R2, R219, R173 ;  /* 0x000000db02ad7223 */ /* 0x000fe600000100ad */
[----:B------:R-:W-:Y:S01]  /*7d50*/  HMMA.16816.F32.BF16 R96, R136, R106, R96 ;  /* 0x0000006a8860723c */ /* 0x000fe20000041860 */
[----:B------:R-:W3:Y:S02]  /*7d60*/  LDSM.16.MT88.4 R104, [R196+0x2900] ;  /* 0x00290000c468783b */ /* 0x000ee40000004200 */
[----:B------:R-:W-:Y:S02]  /*7d70*/  FADD.FTZ R135, R135, R168 ;  /* 0x000000a887877221 */ /* 0x000fe40000010000 */
[----:B------:R-:W-:Y:S02]  /*7d80*/  FADD.FTZ R172, R172, R173 ;  /* 0x000000adacac7221 */ /* 0x000fe40000010000 */
[----:B------:R-:W-:Y:S01]  /*7d90*/  FADD.FTZ R134, R134, R135 ;  /* 0x0000008786867221 */ /* 0x000fe20000010000 */
[C---:B------:R-:W-:Y:S01]  /*7da0*/  HMMA.16816.F32.BF16 R4, R100.reuse, R112, R4 ;  /* 0x000000706404723c */ /* 0x040fe20000041804 */
[----:B------:R-:W-:Y:S04]  /*7db0*/  LDSM.16.MT88.4 R136, [R197+0x3100] ;  /* 0x00310000c588783b */ /* 0x000fe80000004200 */
[----:B------:R-:W-:Y:S03]  /*7dc0*/  FADD.FTZ R169, R169, R134 ;  /* 0x00000086a9a97221 */ /* 0x000fe60000010000 */
[C---:B------:R-:W-:Y:S01]  /*7dd0*/  HMMA.16816.F32.BF16 R8, R100.reuse, R114, R8 ;  /* 0x000000726408723c */ /* 0x040fe20000041808 */
[----:B------:R-:W-:Y:S03]  /*7de0*/  LDSM.16.MT88.4 R112, [R198+0x4900] ;  /* 0x00490000c670783b */ /* 0x000fe60000004200 */
[----:B------:R-:W-:Y:S04]  /*7df0*/  FADD.FTZ R174, R174, R169 ;  /* 0x000000a9aeae7221 */ /* 0x000fe80000010000 */
[C---:B------:R-:W-:Y:S04]  /*7e00*/  HMMA.16816.F32.BF16 R12, R100.reuse, R116, R12 ;  /* 0x00000074640c723c */ /* 0x040fe8000004180c */
[----:B------:R-:W-:Y:S04]  /*7e10*/  FADD.FTZ R175, R175, R174 ;  /* 0x000000aeafaf7221 */ /* 0x000fe80000010000 */
[C---:B------:R-:W-:Y:S01]  /*7e20*/  HMMA.16816.F32.BF16 R16, R100.reuse, R118, R16 ;  /* 0x000000766410723c */ /* 0x040fe20000041810 */
[----:B------:R-:W-:Y:S03]  /*7e30*/  LDSM.16.MT88.4 R116, [R197+0x4900] ;  /* 0x00490000c574783b */ /* 0x000fe60000004200 */
[----:B------:R-:W-:Y:S04]  /*7e40*/  FADD.FTZ R176, R176, R175 ;  /* 0x000000afb0b07221 */ /* 0x000fe80000010000 */
[C---:B--2---:R-:W-:Y:S04]  /*7e50*/  HMMA.16816.F32.BF16 R20, R100.reuse, R108, R20 ;  /* 0x0000006c6414723c */ /* 0x044fe80000041814 */
[----:B------:R-:W-:Y:S04]  /*7e60*/  FADD.FTZ R176, R177, R176 ;  /* 0x000000b0b1b07221 */ /* 0x000fe80000010000 */
        /* <DEDUP_REMOVED lines=16> */
[----:B------:R-:W3:Y:S07]  /*7f70*/  LDSM.16.MT88.4 R104, [R196+0x4900] ;  /* 0x00490000c468783b */ /* 0x000eee0000004200 */
[C---:B--2---:R-:W-:Y:S08]  /*7f80*/  HMMA.16816.F32.BF16 R68, R100.reuse, R108, R68 ;  /* 0x0000006c6444723c */ /* 0x044ff00000041844 */
[C---:B------:R-:W-:Y:S01]  /*7f90*/  HMMA.16816.F32.BF16 R72, R100.reuse, R110, R72 ;  /* 0x0000006e6448723c */ /* 0x040fe20000041848 */
[----:B------:R-:W2:Y:S07]  /*7fa0*/  LDSM.16.MT88.4 R108, [R203+0x1100] ;  /* 0x00110000cb6c783b */ /* 0x000eae0000004200 */
[C---:B------:R-:W-:Y:S08]  /*7fb0*/  HMMA.16816.F32.BF16 R76, R100.reuse, R112, R76 ;  /* 0x00000070644c723c */ /* 0x040ff0000004184c */
[C---:B------:R-:W-:Y:S01]  /*7fc0*/  HMMA.16816.F32.BF16 R80, R100.reuse, R114, R80 ;  /* 0x000000726450723c */ /* 0x040fe20000041850 */
[----:B------:R-:W5:Y:S07]  /*7fd0*/  LDSM.16.MT88.4 R112, [R197+0x1100] ;  /* 0x00110000c570783b */ /* 0x000f6e0000004200 */
[C---:B------:R-:W-:Y:S08]  /*7fe0*/  HMMA.16816.F32.BF16 R84, R100.reuse, R116, R84 ;  /* 0x000000746454723c */ /* 0x040ff00000041854 */
[C---:B------:R-:W-:Y:S01]  /*7ff0*/  HMMA.16816.F32.BF16 R88, R100.reuse, R118, R88 ;  /* 0x000000766458723c */ /* 0x040fe20000041858 */
[----:B------:R-:W1:Y:S07]  /*8000*/  LDSM.16.MT88.4 R116, [R203+0x3100] ;  /* 0x00310000cb74783b */ /* 0x000e6e0000004200 */
[C---:B---3--:R-:W-:Y:S08]  /*8010*/  HMMA.16816.F32.BF16 R92, R100.reuse, R104, R92 ;  /* 0x00000068645c723c */ /* 0x048ff0000004185c */
[----:B------:R-:W-:Y:S01]  /*8020*/  HMMA.16816.F32.BF16 R96, R100, R106, R96 ;  /* 0x0000006a6460723c */ /* 0x000fe20000041860 */
[----:B------:R-:W3:Y:S06]  /*8030*/  LDSM.16.MT88.4 R104, [R196+0x3100] ;  /* 0x00310000c468783b */ /* 0x000eec0000004200 */
        /* <DEDUP_REMOVED lines=8> */
[----:B------:R-:W-:Y:S05]  /*80c0*/  FADD.FTZ R230, R230, R229 ;  /* 0x000000e5e6e67221 */ /* 0x000fea0000010000 */
[C---:B------:R-:W-:Y:S01]  /*80d0*/  HMMA.16816.F32.BF16 R8, R100.reuse, R110, R8 ;  /* 0x0000006e6408723c */ /* 0x040fe20000041808 */
[----:B------:R-:W2:Y:S07]  /*80e0*/  LDSM.16.MT88.4 R108, [R203+0x5100] ;  /* 0x00510000cb6c783b */ /* 0x000eae0000004200 */
[C---:B------:R-:W-:Y:S08]  /*80f0*/  HMMA.16816.F32.BF16 R12, R100.reuse, R120, R12 ;  /* 0x00000078640c723c */ /* 0x040ff0000004180c */
[C---:B------:R-:W-:Y:S08]  /*8100*/  HMMA.16816.F32.BF16 R16, R100.reuse, R122, R16 ;  /* 0x0000007a6410723c */ /* 0x040ff00000041810 */
[C---:B-----5:R-:W-:Y:S08]  /*8110*/  HMMA.16816.F32.BF16 R20, R100.reuse, R112, R20 ;  /* 0x000000706414723c */ /* 0x060ff00000041814 */
[C---:B------:R-:W-:Y:S01]  /*8120*/  HMMA.16816.F32.BF16 R24, R100.reuse, R114, R24 ;  /* 0x000000726418723c */ /* 0x040fe20000041818 */
[----:B------:R-:W5:Y:S07]  /*8130*/  LDSM.16.MT88.4 R112, [R198+0x5100] ;  /* 0x00510000c670783b */ /* 0x000f6e0000004200 */
[C---:B------:R-:W-:Y:S08]  /*8140*/  HMMA.16816.F32.BF16 R28, R100.reuse, R124, R28 ;  /* 0x0000007c641c723c */ /* 0x040ff0000004181c */
[C---:B------:R-:W-:Y:S01]  /*8150*/  HMMA.16816.F32.BF16 R32, R100.reuse, R126, R32 ;  /* 0x0000007e6420723c */ /* 0x040fe20000041820 */
[----:B------:R-:W-:Y:S07]  /*8160*/  LDSM.16.MT88.4 R124, [R203+0x1900] ;  /* 0x00190000cb7c783b */ /* 0x000fee0000004200 */
[C---:B-1----:R-:W-:Y:S08]  /*8170*/  HMMA.16816.F32.BF16 R36, R100.reuse, R116, R36 ;  /* 0x000000746424723c */ /* 0x042ff00000041824 */
[C---:B------:R-:W-:Y:S01]  /*8180*/  HMMA.16816.F32.BF16 R40, R100.reuse, R118, R40 ;  /* 0x000000766428723c */ /* 0x040fe20000041828 */
[----:B------:R-:W1:Y:S07]  /*8190*/  LDSM.16.MT88.4 R116, [R197+0x5100] ;  /* 0x00510000c574783b */ /* 0x000e6e0000004200 */
[C---:B------:R-:W-:Y:S08]  /*81a0*/  HMMA.16816.F32.BF16 R44, R100.reuse, R128, R44 ;  /* 0x00000080642c723c */ /* 0x040ff0000004182c */
[C---:B------:R-:W-:Y:S08]  /*81b0*/  HMMA.16816.F32.BF16 R48, R100.reuse, R130, R48 ;  /* 0x000000826430723c */ /* 0x040ff00000041830 */
[C---:B------:R-:W-:Y:S07]  /*81c0*/  HMMA.16816.F32.BF16 R52, R100.reuse, R136, R52 ;  /* 0x000000886434723c */ /* 0x040fee0000041834 */
[----:B------:R-:W-:Y:S01]  /*81d0*/  F2FP.BF16.PACK_AB R136, R236, R235 ;  /* 0x000000ebec88723e */ /* 0x000fe200000010ff */
[C---:B------:R-:W-:Y:S04]  /*81e0*/  HMMA.16816.F32.BF16 R56, R100.reuse, R138, R56 ;  /* 0x0000008a6438723c */ /* 0x040fe80000041838 */
[----:B------:R-:W-:Y:S01]  /*81f0*/  F2FP.BF16.PACK_AB R137, R240, R239 ;  /* 0x000000eff089723e */ /* 0x000fe200000010ff */
[----:B------:R-:W-:Y:S02]  /*8200*/  FADD.FTZ R235, R235, R230 ;  /* 0x000000e6ebeb7221 */ /* 0x000fe40000010000 */
[----:B------:R-:W-:Y:S01]  /*8210*/  F2FP.BF16.PACK_AB R138, R238, R237 ;  /* 0x000000edee8a723e */ /* 0x000fe200000010ff */
[C---:B---3--:R-:W-:Y:S04]  /*8220*/  HMMA.16816.F32.BF16 R60, R100.reuse, R104, R60 ;  /* 0x00000068643c723c */ /* 0x048fe8000004183c */
[----:B----4-:R-:W-:Y:S01]  /*8230*/  F2FP.BF16.PACK_AB R139, R242, R241 ;  /* 0x000000f1f28b723e */ /* 0x010fe200000010ff */
[----:B------:R-:W-:Y:S03]  /*8240*/  FADD.FTZ R236, R236, R235 ;  /* 0x000000ebecec7221 */ /* 0x000fe60000010000 */
[C---:B------:R-:W-:Y:S01]  /*8250*/  HMMA.16816.F32.BF16 R64, R100.reuse, R106, R64 ;  /* 0x0000006a6440723c */ /* 0x040fe20000041840 */
[----:B------:R-:W3:Y:S03]  /*8260*/  LDSM.16.MT88.4 R104, [R196+0x5100] ;  /* 0x00510000c468783b */ /* 0x000ee60000004200 */
[----:B------:R-:W-:Y:S04]  /*8270*/  FADD.FTZ R237, R237, R236 ;  /* 0x000000eceded7221 */ /* 0x000fe80000010000 */
[C---:B--2---:R-:W-:Y:S04]  /*8280*/  HMMA.16816.F32.BF16 R68, R100.reuse, R108, R68 ;  /* 0x0000006c6444723c */ /* 0x044fe80000041844 */
[----:B------:R-:W-:Y:S04]  /*8290*/  FADD.FTZ R218, R238, R237 ;  /* 0x000000edeeda7221 */ /* 0x000fe80000010000 */
[C---:B------:R-:W-:Y:S01]  /*82a0*/  HMMA.16816.F32.BF16 R72, R100.reuse, R110, R72 ;  /* 0x0000006e6448723c */ /* 0x040fe20000041848 */
[----:B------:R-:W2:Y:S07]  /*82b0*/  LDSM.16.MT88.4 R108, [R198+0x1900] ;  /* 0x00190000c66c783b */ /* 0x000eae0000004200 */
[C---:B-----5:R-:W-:Y:S08]  /*82c0*/  HMMA.16816.F32.BF16 R76, R100.reuse, R112, R76 ;  /* 0x00000070644c723c */ /* 0x060ff0000004184c */
[C---:B------:R-:W-:Y:S08]  /*82d0*/  HMMA.16816.F32.BF16 R80, R100.reuse, R114, R80 ;  /* 0x000000726450723c */ /* 0x040ff00000041850 */
[C---:B-1----:R-:W-:Y:S08]  /*82e0*/  HMMA.16816.F32.BF16 R84, R100.reuse, R116, R84 ;  /* 0x000000746454723c */ /* 0x042ff00000041854 */
[C---:B------:R-:W-:Y:S08]  /*82f0*/  HMMA.16816.F32.BF16 R88, R100.reuse, R118, R88 ;  /* 0x000000766458723c */ /* 0x040ff00000041858 */
[C---:B---3--:R-:W-:Y:S08]  /*8300*/  HMMA.16816.F32.BF16 R92, R100.reuse, R104, R92 ;  /* 0x00000068645c723c */ /* 0x048ff0000004185c */
[----:B------:R-:W-:Y:S08]  /*8310*/  HMMA.16816.F32.BF16 R96, R100, R106, R96 ;  /* 0x0000006a6460723c */ /* 0x000ff00000041860 */
[C---:B------:R-:W-:Y:S01]  /*8320*/  HMMA.16816.F32.BF16 R128, R136.reuse, R124, R4 ;  /* 0x0000007c8880723c */ /* 0x040fe20000041804 */
[----:B------:R-:W1:Y:S07]  /*8330*/  LDSM.16.MT88.4 R4, [R198+0x5900] ;  /* 0x00590000c604783b */ /* 0x000e6e0000004200 */
[C---:B------:R-:W-:Y:S01]  /*8340*/  HMMA.16816.F32.BF16 R124, R136.reuse, R126, R8 ;  /* 0x0000007e887c723c */ /* 0x040fe20000041808 */
[----:B------:R-:W3:Y:S07]  /*8350*/  LDSM.16.MT88.4 R8, [R197+0x5900] ;  /* 0x00590000c508783b */ /* 0x000eee0000004200 */
[C---:B--2---:R-:W-:Y:S01]  /*8360*/  HMMA.16816.F32.BF16 R120, R136.reuse, R108, R12 ;  /* 0x0000006c8878723c */ /* 0x044fe2000004180c */
[----:B------:R-:W2:Y:S07]  /*8370*/  LDSM.16.MT88.4 R12, [R196+0x5900] ;  /* 0x00590000c40c783b */ /* 0x000eae0000004200 */
        /* <DEDUP_REMOVED lines=15> */
[C---:B-1----:R-:W-:Y:S07]  /*8470*/  HMMA.16816.F32.BF16 R76, R136.reuse, R4, R76 ;  /* 0x00000004884c723c */ /* 0x042fee000004184c */
[----:B------:R-:W-:Y:S01]  /*8480*/  FADD.FTZ R5, R171, R172 ;  /* 0x000000acab057221 */ /* 0x000fe20000010000 */
[C---:B------:R-:W-:Y:S04]  /*8490*/  HMMA.16816.F32.BF16 R80, R136.reuse, R6, R80 ;  /* 0x000000068850723c */ /* 0x040fe80000041850 */
[----:B------:R-:W-:Y:S04]  /*84a0*/  FADD.FTZ R5, R170, R5 ;  /* 0x00000005aa057221 */ /* 0x000fe80000010000 */
[C---:B---3--:R-:W-:Y:S04]  /*84b0*/  HMMA.16816.F32.BF16 R84, R136.reuse, R8, R84 ;  /* 0x000000088854723c */ /* 0x048fe80000041854 */
[----:B------:R-:W-:Y:S04]  /*84c0*/  FADD.FTZ R2, R178, R5 ;  /* 0x00000005b2027221 */ /* 0x000fe80000010000 */
[C---:B------:R-:W-:Y:S04]  /*84d0*/  HMMA.16816.F32.BF16 R88, R136.reuse, R10, R88 ;  /* 0x0000000a8858723c */ /* 0x040fe80000041858 */
[----:B------:R-:W-:Y:S04]  /*84e0*/  FADD.FTZ R2, R179, R2 ;  /* 0x00000002b3027221 */ /* 0x000fe80000010000 */
[----:B------:R-:W-:Y:S01]  /*84f0*/  FADD.FTZ R225, R225, R2 ;  /* 0x00000002e1e17221 */ /* 0x000fe20000010000 */
[----:B------:R-:W-:Y:S01]  /*8500*/  MOV R2, R132 ;  /* 0x0000008400027202 */ /* 0x000fe20000000f00 */
[C---:B--2---:R-:W-:Y:S03]  /*8510*/  HMMA.16816.F32.BF16 R92, R136.reuse, R12, R92 ;  /* 0x0000000c885c723c */ /* 0x044fe6000004185c */
[----:B------:R-:W-:Y:S04]  /*8520*/  FADD.FTZ R226, R226, R225 ;  /* 0x000000e1e2e27221 */ /* 0x000fe80000010000 */
[----:B------:R-:W-:Y:S01]  /*8530*/  FADD.FTZ R231, R231, R226 ;  /* 0x000000e2e7e77221 */ /* 0x000fe20000010000 */
[----:B------:R-:W-:Y:S04]  /*8540*/  HMMA.16816.F32.BF16 R96, R136, R14, R96 ;  /* 0x0000000e8860723c */ /* 0x000fe80000041860 */
[----:B------:R-:W-:Y:S04]  /*8550*/  FADD.FTZ R232, R232, R231 ;  /* 0x000000e7e8e87221 */ /* 0x000fe80000010000 */
[----:B------:R-:W-:Y:S04]  /*8560*/  FADD.FTZ R233, R233, R232 ;  /* 0x000000e8e9e97221 */ /* 0x000fe80000010000 */
[----:B------:R-:W-:Y:S04]  /*8570*/  FADD.FTZ R234, R234, R233 ;  /* 0x000000e9eaea7221 */ /* 0x000fe80000010000 */
[----:B------:R-:W-:Y:S04]  /*8580*/  FADD.FTZ R239, R239, R234 ;  /* 0x000000eaefef7221 */ /* 0x000fe80000010000 */
[----:B------:R-:W-:Y:S04]  /*8590*/  FADD.FTZ R240, R240, R239 ;  /* 0x000000eff0f07221 */ /* 0x000fe80000010000 */
[----:B------:R-:W-:Y:S04]  /*85a0*/  FADD.FTZ R219, R241, R240 ;  /* 0x000000f0f1db7221 */ /* 0x000fe80000010000 */
[----:B------:R-:W-:Y:S01]  /*85b0*/  FADD.FTZ R219, R242, R219 ;  /* 0x000000dbf2db7221 */ /* 0x000fe20000010000 */
[----:B------:R-:W-:-:S05]  /*85c0*/  @P0 BRA `(.L_x_175) ;  /* 0xffffc7f000000947 */ /* 0x000fca000383ffff */
.L_x_166:
[----:B------:R-:W1:Y:S01]  /*85d0*/  S2UR UR7, SR_CTAID.X ;  /* 0x00000000000779c3 */ /* 0x000e620000002500 */
[----:B------:R-:W-:Y:S01]  /*85e0*/  ULDC.64 UR4, c[0x0][0x2c8] ;  /* 0x0000b20000047ab9 */ /* 0x000fe20000000a00 */
[----:B------:R-:W-:Y:S01]  /*85f0*/  PLOP3.LUT P0, PT, PT, PT, UP1, 0x40, 0x0 ;  /* 0x000000000000781c */ /* 0x000fe20003f0e818 */
[----:B------:R-:W-:-:S02]  /*8600*/  UMOV UR6, 0x1 ;  /* 0x0000000100067882 */ /* 0x000fc40000000000 */
[----:B-1----:R-:W-:-:S04]  /*8610*/  ULEA UR7, UR7, 0x7f, 0x7 ;  /* 0x0000007f07077891 */ /* 0x002fc8000f8e383f */
[----:B------:R-:W-:-:S03]  /*8620*/  UIMAD.WIDE.U32 UR18, UR7, UR4, URZ ;  /* 0x00000004071272a5 */ /* 0x000fc6000f8e003f */
[----:B------:R-:W-:Y:S02]  /*8630*/  ULDC UR4, c[0x0][0x168] ;  /* 0x00005a0000047ab9 */ /* 0x000fe40000000800 */
[----:B------:R-:W-:Y:S02]  /*8640*/  UIADD3 UR4, UR6, -UR4, URZ ;  /* 0x8000000406047290 */ /* 0x000fe4000fffe03f */
[----:B------:R-:W-:Y:S02]  /*8650*/  @UP2 USHF.R.U32.HI UR7, URZ, UR5, UR19 ;  /* 0x000000053f072299 */ /* 0x000fe40008011613 */
[----:B------:R-:W-:Y:S02]  /*8660*/  ULDC UR6, c[0x0][0x324] ;  /* 0x0000c90000067ab9 */ /* 0x000fe40000000800 */
[----:B------:R-:W-:Y:S02]  /*8670*/  ULDC UR5, c[0x0][0x1d0] ;  /* 0x0000740000057ab9 */ /* 0x000fe40000000800 */
[----:B------:R-:W-:-:S04]  /*8680*/  UIADD3 UR7, UR7, UR5, UR4 ;  /* 0x0000000507077290 */ /* 0x000fc8000fffe004 */
[----:B------:R-:W-:Y:S01]  /*8690*/  UIADD3 UR6, UR7, -UR6, URZ ;  /* 0x8000000607067290 */ /* 0x000fe2000fffe03f */
[----:B------:R-:W-:Y:S05]  /*86a0*/  @P0 BRA `(.L_x_176) ;  /* 0x0000016000000947 */ /* 0x000fea0003800000 */
[----:B------:R-:W-:-:S06]  /*86b0*/  UISETP.GT.AND UP0, UPT, UR7, -0x1, UPT ;  /* 0xffffffff0700788c */ /* 0x000fcc000bf04270 */
[----:B------:R-:W-:-:S13]  /*86c0*/  PLOP3.LUT P0, PT, PT, PT, UP0, 0x80, 0x0 ;  /* 0x000000000000781c */ /* 0x000fda0003f0f008 */
[----:B------:R-:W-:Y:S05]  /*86d0*/  @P0 BRA `(.L_x_177) ;  /* 0x0000009000000947 */ /* 0x000fea0003800000 */
[----:B------:R-:W-:Y:S02]  /*86e0*/  ULDC UR4, c[0x0][0x32c] ;  /* 0x0000cb0000047ab9 */ /* 0x000fe40000000800 */
[----:B------:R-:W-:Y:S02]  /*86f0*/  UISETP.NE.AND UP0, UPT, UR4, 0x1, UPT ;  /* 0x000000010400788c */ /* 0x000fe4000bf05270 */
[----:B------:R-:W-:Y:S02]  /*8700*/  ULOP3.LUT UR7, URZ, UR7, URZ, 0x33, !UPT ;  /* 0x000000073f077292 */ /* 0x000fe4000f8e333f */
[----:B------:R-:W-:Y:S02]  /*8710*/  ULDC.64 UR4, c[0x0][0x330] ;  /* 0x0000cc0000047ab9 */ /* 0x000fe40000000a00 */
[----:B------:R-:W-:-:S07]  /*8720*/  UIMAD.WIDE.U32 UR18, UR7, UR4, URZ ;  /* 0x00000004071272a5 */ /* 0x000fce000f8e003f */
[----:B------:R-:W-:Y:S02]  /*8730*/  @UP0 UMOV UR15, UR19 ;  /* 0x00000013000f0c82 */ /* 0x000fe40008000000 */
[----:B------:R-:W-:-:S04]  /*8740*/  @UP0 USHF.R.U32.HI UR7, URZ, UR5, UR15 ;  /* 0x000000053f070299 */ /* 0x000fc8000801160f */
[----:B------:R-:W-:Y:S01]  /*8750*/  ULOP3.LUT UR7, URZ, UR7, URZ, 0x33, !UPT ;  /* 0x000000073f077292 */ /* 0x000fe2000f8e333f */
[----:B------:R-:W-:Y:S05]  /*8760*/  BRA `(.L_x_178) ;  /* 0x0000006000007947 */ /* 0x000fea0003800000 */
.L_x_177:
[----:B------:R-:W-:Y:S02]  /*8770*/  ULDC UR4, c[0x0][0x32c] ;  /* 0x0000cb0000047ab9 */ /* 0x000fe40000000800 */
[----:B------:R-:W-:-:S03]  /*8780*/  UISETP.NE.AND UP0, UPT, UR4, 0x1, UPT ;  /* 0x000000010400788c */ /* 0x000fc6000bf05270 */
[----:B------:R-:W-:Y:S02]  /*8790*/  ULDC.64 UR4, c[0x0][0x330] ;  /* 0x0000cc0000047ab9 */ /* 0x000fe40000000a00 */
[----:B------:R-:W-:-:S07]  /*87a0*/  UIMAD.WIDE.U32 UR18, UR7, UR4, URZ ;  /* 0x00000004071272a5 */ /* 0x000fce000f8e003f */
[----:B------:R-:W-:Y:S02]  /*87b0*/  @UP0 UMOV UR15, UR19 ;  /* 0x00000013000f0c82 */ /* 0x000fe40008000000 */
[----:B------:R-:W-:Y:S02]  /*87c0*/  @UP0 USHF.R.U32.HI UR7, URZ, UR5, UR15 ;  /* 0x000000053f070299 */ /* 0x000fe4000801160f */
.L_x_178:
[----:B------:R-:W-:Y:S02]  /*87d0*/  ULDC UR4, c[0x0][0x32c] ;  /* 0x0000cb0000047ab9 */ /* 0x000fe40000000800 */
[----:B------:R-:W-:-:S04]  /*87e0*/  UIMAD UR4, UR7, UR4, URZ ;  /* 0x00000004070472a4 */ /* 0x000fc8000f8e023f */
[----:B------:R-:W-:-:S04]  /*87f0*/  UISETP.LT.AND UP0, UPT, UR6, UR4, UPT ;  /* 0x000000040600728c */ /* 0x000fc8000bf01270 */
[----:B------:R-:W-:-:S04]  /*8800*/  USEL UR6, UR6, UR4, !UP0 ;  /* 0x0000000406067287 */ /* 0x000fc8000c000000 */
.L_x_176:
[----:B------:R-:W-:-:S04]  /*8810*/  UIADD3 UR6, UR6, 0x3f, URZ ;  /* 0x0000003f06067890 */ /* 0x000fc8000fffe03f */
        /* <DEDUP_REMOVED lines=8> */
[----:B------:R-:W-:Y:S01]  /*88a0*/  IADD3 R227, P6, R208, 0x40, RZ ;  /* 0x00000040d0e37810 */ /* 0x000fe20007fde0ff */
[----:B------:R-:W-:Y:S01]  /*88b0*/  IMAD.MOV.U32 R135, RZ, RZ, R132 ;  /* 0x000000ffff877224 */ /* 0x000fe200078e0084 */
[----:B------:R-:W-:Y:S01]  /*88c0*/  IADD3 R223, P4, R210, 0x40, RZ ;  /* 0x00000040d2df7810 */ /* 0x000fe20007f9e0ff */
[----:B------:R-:W-:Y:S01]  /*88d0*/  IMAD.MOV.U32 R3, RZ, RZ, R0 ;  /* 0x000000ffff037224 */ /* 0x000fe200078e0000 */
[----:B------:R-:W-:Y:S01]  /*88e0*/  IADD3 R225, P5, R208, 0x80, RZ ;  /* 0x00000080d0e17810 */ /* 0x000fe20007fbe0ff */
[----:B------:R-:W-:Y:S01]  /*88f0*/  IMAD.X R226, RZ, RZ, R215, P6 ;  /* 0x000000ffffe27224 */ /* 0x000fe200030e06d7 */
[----:B------:R-:W-:Y:S01]  /*8900*/  IADD3 R221, P0, R210, 0x80, RZ ;  /* 0x00000080d2dd7810 */ /* 0x000fe20007f1e0ff */
[----:B------:R-:W-:Y:S01]  /*8910*/  IMAD.X R222, RZ, RZ, R217, P4 ;  /* 0x000000ffffde7224 */ /* 0x000fe200020e06d9 */
[----:B------:R-:W-:Y:S01]  /*8920*/  IADD3.X R224, RZ, R215, RZ, P5, !PT ;  /* 0x000000d7ffe07210 */ /* 0x000fe20002ffe4ff */
[----:B------:R-:W-:Y:S01]  /*8930*/  UMOV UR18, UR13 ;  /* 0x0000000d00127c82 */ /* 0x000fe20008000000 */
[----:B------:R-:W-:Y:S01]  /*8940*/  IADD3.X R220, RZ, R217, RZ, P0, !PT ;  /* 0x000000d9ffdc7210 */ /* 0x000fe200007fe4ff */
[----:B------:R-:W-:-:S02]  /*8950*/  ULDC.64 UR6, c[0x0][0x208] ;  /* 0x0000820000067ab9 */ /* 0x000fc40000000a00 */
[----:B------:R-:W-:Y:S02]  /*8960*/  ULDC.64 UR4, c[0x0][0x1e0] ;  /* 0x0000780000047ab9 */ /* 0x000fe40000000a00 */
.L_x_180:
        /* <DEDUP_REMOVED lines=15> */
[----:B------:R-:W-:Y:S01]  /*8a60*/  @!UP3 ULEA UR19, UP0, UR6, UR19, 0x5 ;  /* 0x000000130613b291 */ /* 0x000fe2000f80283f */
[----:B------:R-:W1:Y:S03]  /*8a70*/  LDSM.16.M88.4 R8, [R205+0x6100] ;  /* 0x00610000cd08783b */ /* 0x000e660000000200 */
[----:B------:R-:W-:Y:S02]  /*8a80*/  @!P0 IADD3.X R0, R215, UR13, RZ, P6, !PT ;  /* 0x0000000dd7008c10 */ /* 0x000fe4000b7fe4ff */
[----:B------:R-:W-:Y:S02]  /*8a90*/  @!P0 LEA R22, P6, R5, c[0x0][0x1f8], 0x1 ;  /* 0x00007e0005168a11 */ /* 0x000fe400078c08ff */
[----:B------:R-:W-:Y:S01]  /*8aa0*/  @!P0 IADD3.X R2, R226, UR13, RZ, P5, !PT ;  /* 0x0000000de2028c10 */ /* 0x000fe2000affe4ff */
[----:B------:R-:W2:Y:S01]  /*8ab0*/  LDSM.16.M88.4 R16, [R205+0x6900] ;  /* 0x00690000cd10783b */ /* 0x000ea20000000200 */
[----:B------:R-:W-:Y:S02]  /*8ac0*/  @!P0 LEA R20, P5, R7, c[0x0][0x1f8], 0x1 ;  /* 0x00007e0007148a11 */ /* 0x000fe400078a08ff */
[----:B------:R-:W-:Y:S01]  /*8ad0*/  @!P0 IADD3.X R4, R224, UR13, RZ, P4, !PT ;  /* 0x0000000de0048c10 */ /* 0x000fe2000a7fe4ff */
[----:B------:R-:W-:Y:S01]  /*8ae0*/  @!UP3 ULEA.HI.X UR13, UR6, UR13, UR7, 0x5, UP0 ;  /* 0x0000000d060db291 */ /* 0x000fe200080f2c07 */
[----:B------:R-:W-:Y:S01]  /*8af0*/  @!P0 LEA R28, P4, R13, c[0x0][0x1f8], 0x1 ;  /* 0x00007e000d1c8a11 */ /* 0x000fe200078808ff */
[----:B------:R-:W-:Y:S01]  /*8b00*/  UISETP.GT.AND UP3, UPT, UR18, UR8, UPT ;  /* 0x000000081200728c */ /* 0x000fe2000bf64270 */
[----:B------:R-:W-:Y:S01]  /*8b10*/  @!P0 LEA.HI.X R23, R5, c[0x0][0x1fc], R0, 0x1, P6 ;  /* 0x00007f0005178a11 */ /* 0x000fe200030f0c00 */
[----:B------:R-:W3:Y:S01]  /*8b20*/  LDSM.16.M88.4 R24, [R205+0x7100] ;  /* 0x00710000cd18783b */ /* 0x000ee20000000200 */
[----:B------:R-:W-:Y:S02]  /*8b30*/  @!P0 LEA.HI.X R21, R7, c[0x0][0x1fc], R2, 0x1, P5 ;  /* 0x00007f0007158a11 */ /* 0x000fe400028f0c02 */
[----:B------:R-:W-:Y:S02]  /*8b40*/  @!P0 LEA.HI.X R29, R13, c[0x0][0x1fc], R4, 0x1, P4 ;  /* 0x00007f000d1d8a11 */ /* 0x000fe400020f0c04 */
[----:B------:R-:W-:Y:S02]  /*8b50*/  @!P0 IADD3 R5, P6, R208, UR19, RZ ;  /* 0x00000013d0058c10 */ /* 0x000fe4000ffde0ff */
[----:B------:R-:W-:Y:S01]  /*8b60*/  @!P0 IADD3 R7, P5, R227, UR19, RZ ;  /* 0x00000013e3078c10 */ /* 0x000fe2000ffbe0ff */
[----:B------:R-:W4:Y:S01]  /*8b70*/  LDSM.16.M88.4 R136, [R205+0x7900] ;  /* 0x00790000cd88783b */ /* 0x000f220000000200 */
[----:B------:R-:W-:Y:S02]  /*8b80*/  @!P0 IADD3 R13, P4, R225, UR19, RZ ;  /* 0x00000013e10d8c10 */ /* 0x000fe4000ff9e0ff */
[----:B------:R-:W-:Y:S02]  /*8b90*/  @!P0 IADD3.X R0, R215, UR13, RZ, P6, !PT ;  /* 0x0000000dd7008c10 */ /* 0x000fe4000b7fe4ff */
[----:B------:R-:W-:Y:S02]  /*8ba0*/  @!P0 LEA R170, P6, R5, c[0x0][0x1f8], 0x1 ;  /* 0x00007e0005aa8a11 */ /* 0x000fe400078c08ff */
[----:B------:R-:W-:Y:S01]  /*8bb0*/  @!P0 IADD3.X R2, R226, UR13, RZ, P5, !PT ;  /* 0x0000000de2028c10 */ /* 0x000fe2000affe4ff */
[----:B------:R-:W-:Y:S01]  /*8bc0*/  LDSM.16.M88.4 R140, [R202+0xc100] ;  /* 0x00c10000ca8c783b */ /* 0x000fe20000000200 */
[----:B------:R-:W-:Y:S02]  /*8bd0*/  @!P0 LEA R168, P5, R7, c[0x0][0x1f8], 0x1 ;  /* 0x00007e0007a88a11 */ /* 0x000fe400078a08ff */
[----:B------:R-:W-:Y:S01]  /*8be0*/  @!P0 IADD3.X R4, R224, UR13, RZ, P4, !PT ;  /* 0x0000000de0048c10 */ /* 0x000fe2000a7fe4ff */
[----:B------:R-:W-:Y:S01]  /*8bf0*/  UIADD3 UR13, UR18, -0x1, URZ ;  /* 0xffffffff120d7890 */ /* 0x000fe2000fffe03f */
[----:B------:R-:W-:Y:S02]  /*8c00*/  @!P0 LEA R132, P4, R13, c[0x0][0x1f8], 0x1 ;  /* 0x00007e000d848a11 */ /* 0x000fe400078808ff */
[----:B------:R-:W-:Y:S01]  /*8c10*/  @!P0 LEA.HI.X R171, R5, c[0x0][0x1fc], R0, 0x1, P6 ;  /* 0x00007f0005ab8a11 */ /* 0x000fe200030f0c00 */
[----:B------:R-:W5:Y:S01]  /*8c20*/  LDSM.16.M88.4 R144, [R204] ;  /* 0x00000000cc90783b */ /* 0x000f620000000200 */
[----:B------:R-:W-:Y:S01]  /*8c30*/  @!P0 LEA.HI.X R169, R7, c[0x0][0x1fc], R2, 0x1, P5 ;  /* 0x00007f0007a98a11 */ /* 0x000fe200028f0c02 */
[----:B------:R-:W-:Y:S01]  /*8c40*/  @UP3 UIMAD.WIDE.U32 UR22, UR13, UR4, URZ ;  /* 0x000000040d1632a5 */ /* 0x000fe2000f8e003f */
[----:B------:R-:W-:Y:S01]  /*8c50*/  @!P0 LEA.HI.X R133, R13, c[0x0][0x1fc], R4, 0x1, P4 ;  /* 0x00007f000d858a11 */ /* 0x000fe200020f0c04 */
[----:B------:R-:W-:Y:S01]  /*8c60*/  @UP3 USHF.R.S32.HI UR19, URZ, 0x1f, UR13 ;  /* 0x0000001f3f133899 */ /* 0x000fe2000801140d */
[C---:B-1----:R-:W-:Y:S01]  /*8c70*/  HMMA.16816.F32.BF16 R4, R32.reuse, R8, RZ ;  /* 0x000000082004723c */ /* 0x042fe200000418ff */
[----:B------:R-:W-:Y:S02]  /*8c80*/  @UP3 USHF.L.U32 UR20, UR22, 0x6, URZ ;  /* 0x0000000616143899 */ /* 0x000fe4000800063f */
[----:B------:R-:W1:Y:S01]  /*8c90*/  LDSM.16.M88.4 R148, [R195] ;  /* 0x00000000c394783b */ /* 0x000e620000000200 */
[----:B------:R-:W-:Y:S04]  /*8ca0*/  @UP3 UIMAD UR19, UR19, UR4, URZ ;  /* 0x00000004131332a4 */ /* 0x000fe8000f8e023f */
[C---:B------:R-:W-:Y:S01]  /*8cb0*/  HMMA.16816.F32.BF16 R8, R32.reuse, R10, RZ ;  /* 0x0000000a2008723c */ /* 0x040fe200000418ff */
[----:B------:R-:W-:Y:S02]  /*8cc0*/  @UP3 UIMAD UR19, UR13, UR5, UR19 ;  /* 0x000000050d1332a4 */ /* 0x000fe4000f8e0213 */
[----:B------:R-:W1:Y:S02]  /*8cd0*/  LDSM.16.M88.4 R152, [R194] ;  /* 0x00000000c298783b */ /* 0x000e640000000200 */
[----:B------:R-:W-:Y:S03]  /*8ce0*/  @UP3 UIADD3 UR19, UR23, UR19, URZ ;  /* 0x0000001317133290 */ /* 0x000fe6000fffe03f */
[C---:B--2---:R-:W-:Y:S01]  /*8cf0*/  HMMA.16816.F32.BF16 R12, R32.reuse, R16, RZ ;  /* 0x00000010200c723c */ /* 0x044fe200000418ff */
[----:B------:R-:W-:Y:S02]  /*8d00*/  @UP3 USHF.L.U64.HI UR19, UR22, 0x6, UR19 ;  /* 0x0000000616133899 */ /* 0x000fe40008010213 */
[----:B------:R-:W2:Y:S05]  /*8d10*/  LDSM.16.M88.4 R156, [R193] ;  /* 0x00000000c19c783b */ /* 0x000eaa0000000200 */
[C---:B------:R-:W-:Y:S03]  /*8d20*/  HMMA.16816.F32.BF16 R16, R32.reuse, R18, RZ ;  /* 0x000000122010723c */ /* 0x040fe600000418ff */
[----:B------:R-:W-:Y:S01]  /*8d30*/  @!PT LDS RZ, [RZ] ;  /* 0x00000000fffff984 */ /* 0x000fe20000000800 */
[----:B------:R-:W-:Y:S01]  /*8d40*/  @!PT LDS RZ, [RZ] ;  /* 0x00000000fffff984 */ /* 0x000fe20000000800 */
[----:B------:R-:W-:Y:S01]  /*8d50*/  @!PT LDS RZ, [RZ] ;  /* 0x00000000fffff984 */ /* 0x000fe20000000800 */
[----:B------:R3:W-:Y:S08]  /*8d60*/  @!P0 LDGSTS.E.BYPASS.LTC128B.128 [R207+0x100], [R22.64], !P3 ;  /* 0x0010000016cf8fae */ /* 0x0007f0000d901d50 */
[----:B------:R3:W-:Y:S08]  /*8d70*/  @!P0 LDGSTS.E.BYPASS.LTC128B.128 [R207+0x2100], [R20.64], !P2 ;  /* 0x0210000014cf8fae */ /* 0x0007f0000d101d50 */
[----:B------:R4:W-:Y:S08]  /*8d80*/  @!P0 LDGSTS.E.BYPASS.LTC128B.128 [R207+0x4100], [R28.64], !P1 ;  /* 0x041000001ccf8fae */ /* 0x0009f0000c901d50 */
[----:B------:R1:W-:Y:S08]  /*8d90*/  @!P0 LDGSTS.E.BYPASS.LTC128B.128 [R207+0x1100], [R170.64], !P3 ;  /* 0x01100000aacf8fae */ /* 0x0003f0000d901d50 */
[----:B------:R1:W-:Y:S01]  /*8da0*/  @!P0 LDGSTS.E.BYPASS.LTC128B.128 [R207+0x3100], [R168.64], !P2 ;  /* 0x03100000a8cf8fae */ /* 0x0003e2000d101d50 */
[C---:B---3--:R-:W-:Y:S07]  /*8db0*/  HMMA.16816.F32.BF16 R20, R32.reuse, R24, RZ ;  /* 0x000000182014723c */ /* 0x048fee00000418ff */
[----:B------:R3:W-:Y:S01]  /*8dc0*/  @!P0 LDGSTS.E.BYPASS.LTC128B.128 [R207+0x5100], [R132.64], !P1 ;  /* 0x0510000084cf8fae */ /* 0x0007e2000c901d50 */
[----:B------:R-:W-:Y:S01]  /*8dd0*/  PLOP3.LUT P0, PT, PT, PT, UP3, 0x80, 0x0 ;  /* 0x000000000000781c */ /* 0x000fe20003f0f038 */
[C---:B------:R-:W-:Y:S06]  /*8de0*/  HMMA.16816.F32.BF16 R24, R32.reuse, R26, RZ ;  /* 0x0000001a2018723c */ /* 0x040fec00000418ff */
[----:B------:R-:W-:Y:S02]  /*8df0*/  LDSM.16.M88.4 R160, [R201+0xc100] ;  /* 0x00c10000c9a0783b */ /* 0x000fe40000000200 */
[C---:B----4-:R-:W-:Y:S06]  /*8e00*/  HMMA.16816.F32.BF16 R28, R32.reuse, R136, RZ ;  /* 0x00000088201c723c */ /* 0x050fec00000418ff */
[----:B------:R-:W0:Y:S02]  /*8e10*/  LDGDEPBAR ;  /* 0x00000000000079af */ /* 0x000e240000000000 */
[----:B------:R-:W-:Y:S06]  /*8e20*/  HMMA.16816.F32.BF16 R32, R32, R138, RZ ;  /* 0x0000008a2020723c */ /* 0x000fec00000418ff */
[----:B------:R-:W4:Y:S02]  /*8e30*/  LDSM.16.M88.4 R164, [R200+0x6100] ;  /* 0x00610000c8a4783b */ /* 0x000f240000000200 */
[C---:B-----5:R-:W-:Y:S06]  /*8e40*/  HMMA.16816.F32.BF16 R4, R140.reuse, R144, R4 ;  /* 0x000000908c04723c */ /* 0x060fec0000041804 */
[----:B------:R-:W5:Y:S02]  /*8e50*/  LDSM.16.M88.4 R136, [R200+0x6900] ;  /* 0x00690000c888783b */ /* 0x000f640000000200 */
[C---:B------:R-:W-:Y:S06]  /*8e60*/  HMMA.16816.F32.BF16 R8, R140.reuse, R146, R8 ;  /* 0x000000928c08723c */ /* 0x040fec0000041808 */
[----:B-1----:R-:W1:Y:S02]  /*8e70*/  LDSM.16.M88.4 R168, [R200+0x7100] ;  /* 0x00710000c8a8783b */ /* 0x002e640000000200 */
[C---:B------:R-:W-:Y:S06]  /*8e80*/  HMMA.16816.F32.BF16 R12, R140.reuse, R148, R12 ;  /* 0x000000948c0c723c */ /* 0x040fec000004180c */
[----:B------:R-:W1:Y:S02]  /*8e90*/  LDSM.16.M88.4 R172, [R200+0x7900] ;  /* 0x00790000c8ac783b */ /* 0x000e640000000200 */
[C---:B------:R-:W-:Y:S06]  /*8ea0*/  HMMA.16816.F32.BF16 R16, R140.reuse, R150, R16 ;  /* 0x000000968c10723c */ /* 0x040fec0000041810 */
[----:B------:R-:W-:Y:S02]  /*8eb0*/  LDSM.16.M88.4 R176, [R199+0xc100] ;  /* 0x00c10000c7b0783b */ /* 0x000fe40000000200 */
[C---:B------:R-:W-:Y:S06]  /*8ec0*/  HMMA.16816.F32.BF16 R20, R140.reuse, R152, R20 ;  /* 0x000000988c14723c */ /* 0x040fec0000041814 */
[----:B------:R-:W1:Y:S02]  /*8ed0*/  LDSM.16.M88.4 R180, [R192] ;  /* 0x00000000c0b4783b */ /* 0x000e640000000200 */
[C---:B------:R-:W-:Y:S06]  /*8ee0*/  HMMA.16816.F32.BF16 R24, R140.reuse, R154, R24 ;  /* 0x0000009a8c18723c */ /* 0x040fec0000041818 */
[----:B------:R-:W-:Y:S02]  /*8ef0*/  LDSM.16.M88.4 R144, [R192+0x1000] ;  /* 0x00100000c090783b */ /* 0x000fe40000000200 */
[C---:B--2---:R-:W-:Y:S06]  /*8f00*/  HMMA.16816.F32.BF16 R28, R140.reuse, R156, R28 ;  /* 0x0000009c8c1c723c */ /* 0x044fec000004181c */
[----:B------:R-:W-:Y:S02]  /*8f10*/  LDSM.16.M88.4 R148, [R192+0x1800] ;  /* 0x00180000c094783b */ /* 0x000fe40000000200 */
[----:B------:R-:W-:Y:S06]  /*8f20*/  HMMA.16816.F32.BF16 R32, R140, R158, R32 ;  /* 0x0000009e8c20723c */ /* 0x000fec0000041820 */
[----:B------:R-:W2:Y:S02]  /*8f30*/  LDSM.16.M88.4 R140, [R192+0x800] ;  /* 0x00080000c08c783b */ /* 0x000ea40000000200 */
[C---:B----4-:R-:W-:Y:S06]  /*8f40*/  HMMA.16816.F32.BF16 R4, R160.reuse, R164, R4 ;  /* 0x000000a4a004723c */ /* 0x050fec0000041804 */
[----:B------:R-:W-:Y:S02]  /*8f50*/  LDSM.16.M88.4 R152, [R206+0x10100] ;  /* 0x01010000ce98783b */ /* 0x000fe40000000200 */
[C---:B------:R-:W-:Y:S06]  /*8f60*/  HMMA.16816.F32.BF16 R8, R160.reuse, R166, R8 ;  /* 0x000000a6a008723c */ /* 0x040fec0000041808 */
[----:B------:R-:W4:Y:S02]  /*8f70*/  LDSM.16.M88.4 R156, [R205+0x8100] ;  /* 0x00810000cd9c783b */ /* 0x000f240000000200 */
[C---:B-----5:R-:W-:Y:S06]  /*8f80*/  HMMA.16816.F32.BF16 R12, R160.reuse, R136, R12 ;  /* 0x00000088a00c723c */ /* 0x060fec000004180c */
[----:B------:R-:W-:Y:S02]  /*8f90*/  LDSM.16.M88.4 R164, [R205+0x9900] ;  /* 0x00990000cda4783b */ /* 0x000fe40000000200 */
[C---:B------:R-:W-:Y:S06]  /*8fa0*/  HMMA.16816.F32.BF16 R16, R160.reuse, R138, R16 ;  /* 0x0000008aa010723c */ /* 0x040fec0000041810 */
[----:B------:R-:W5:Y:S02]  /*8fb0*/  LDSM.16.M88.4 R136, [R205+0x8900] ;  /* 0x00890000cd88783b */ /* 0x000f640000000200 */
[C---:B-1----:R-:W-:Y:S08]  /*8fc0*/  HMMA.16816.F32.BF16 R20, R160.reuse, R168, R20 ;  /* 0x000000a8a014723c */ /* 0x042ff00000041814 */
[C---:B------:R-:W-:Y:S01]  /*8fd0*/  HMMA.16816.F32.BF16 R24, R160.reuse, R170, R24 ;  /* 0x000000aaa018723c */ /* 0x040fe20000041818 */
[----:B------:R-:W-:Y:S07]  /*8fe0*/  LDSM.16.M88.4 R168, [R202+0x10100] ;  /* 0x01010000caa8783b */ /* 0x000fee0000000200 */
[C---:B------:R-:W-:Y:S08]  /*8ff0*/  HMMA.16816.F32.BF16 R28, R160.reuse, R172, R28 ;  /* 0x000000aca01c723c */ /* 0x040ff0000004181c */
[----:B------:R-:W-:Y:S01]  /*9000*/  HMMA.16816.F32.BF16 R32, R160, R174, R32 ;  /* 0x000000aea020723c */ /* 0x000fe20000041820 */
[----:B------:R-:W1:Y:S07]  /*9010*/  LDSM.16.M88.4 R160, [R205+0x9100] ;  /* 0x00910000cda0783b */ /* 0x000e6e0000000200 */
[C---:B------:R-:W-:Y:S01]  /*9020*/  HMMA.16816.F32.BF16 R4, R176.reuse, R180, R4 ;  /* 0x000000b4b004723c */ /* 0x040fe20000041804 */
[----:B------:R-:W1:Y:S07]  /*9030*/  LDSM.16.M88.4 R172, [R191] ;  /* 0x00000000bfac783b */ /* 0x000e6e0000000200 */
[C---:B------:R-:W-:Y:S01]  /*9040*/  HMMA.16816.F32.BF16 R8, R176.reuse, R182, R8 ;  /* 0x000000b6b008723c */ /* 0x040fe20000041808 */
[----:B------:R-:W-:Y:S07]  /*9050*/  LDSM.16.M88.4 R180, [R200+0x8100] ;  /* 0x00810000c8b4783b */ /* 0x000fee0000000200 */
[C---:B--2---:R-:W-:Y:S08]  /*9060*/  HMMA.16816.F32.BF16 R12, R176.reuse, R140, R12 ;  /* 0x0000008cb00c723c */ /* 0x044ff0000004180c */
[C---:B------:R-:W-:Y:S01]  /*9070*/  HMMA.16816.F32.BF16 R16, R176.reuse, R142, R16 ;  /* 0x0000008eb010723c */ /* 0x040fe20000041810 */
[----:B------:R-:W2:Y:S07]  /*9080*/  LDSM.16.M88.4 R140, [R190] ;  /* 0x00000000be8c783b */ /* 0x000eae0000000200 */
[C---:B------:R-:W-:Y:S08]  /*9090*/  HMMA.16816.F32.BF16 R20, R176.reuse, R144, R20 ;  /* 0x00000090b014723c */ /* 0x040ff00000041814 */
[C---:B------:R-:W-:Y:S01]  /*90a0*/  HMMA.16816.F32.BF16 R24, R176.reuse, R146, R24 ;  /* 0x00000092b018723c */ /* 0x040fe20000041818 */
[----:B------:R-:W1:Y:S07]  /*90b0*/  LDSM.16.M88.4 R144, [R189] ;  /* 0x00000000bd90783b */ /* 0x000e6e0000000200 */
[C---:B------:R-:W-:Y:S08]  /*90c0*/  HMMA.16816.F32.BF16 R28, R176.reuse, R148, R28 ;  /* 0x00000094b01c723c */ /* 0x040ff0000004181c */
[----:B------:R-:W-:Y:S01]  /*90d0*/  HMMA.16816.F32.BF16 R32, R176, R150, R32 ;  /* 0x00000096b020723c */ /* 0x000fe20000041820 */
[----:B------:R-:W2:Y:S07]  /*90e0*/  LDSM.16.M88.4 R148, [R188] ;  /* 0x00000000bc94783b */ /* 0x000eae0000000200 */
[C---:B----4-:R-:W-:Y:S01]  /*90f0*/  HMMA.16816.F32.BF16 R4, R152.reuse, R156, R4 ;  /* 0x0000009c9804723c */ /* 0x050fe20000041804 */
[----:B------:R-:W4:Y:S07]  /*9100*/  LDSM.16.M88.4 R176, [R201+0x10100] ;  /* 0x01010000c9b0783b */ /* 0x000f2e0000000200 */
[C---:B------:R-:W-:Y:S01]  /*9110*/  HMMA.16816.F32.BF16 R8, R152.reuse, R158, R8 ;  /* 0x0000009e9808723c */ /* 0x040fe20000041808 */
[----:B------:R-:W-:Y:S07]  /*9120*/  LDSM.16.M88.4 R156, [R200+0x9900] ;  /* 0x00990000c89c783b */ /* 0x000fee0000000200 */
[C---:B-----5:R-:W-:Y:S08]  /*9130*/  HMMA.16816.F32.BF16 R12, R152.reuse, R136, R12 ;  /* 0x00000088980c723c */ /* 0x060ff0000004180c */
[C---:B------:R-:W-:Y:S01]  /*9140*/  HMMA.16816.F32.BF16 R16, R152.reuse, R138, R16 ;  /* 0x0000008a9810723c */ /* 0x040fe20000041810 */
[----:B------:R-:W5:Y:S07]  /*9150*/  LDSM.16.M88.4 R136, [R200+0x8900] ;  /* 0x00890000c888783b */ /* 0x000f6e0000000200 */
[C---:B-1----:R-:W-:Y:S08]  /*9160*/  HMMA.16816.F32.BF16 R20, R152.reuse, R160, R20 ;  /* 0x000000a09814723c */ /* 0x042ff00000041814 */
[C---:B------:R-:W-:Y:S01]  /*9170*/  HMMA.16816.F32.BF16 R24, R152.reuse, R162, R24 ;  /* 0x000000a29818723c */ /* 0x040fe20000041818 */
[----:B------:R-:W-:Y:S07]  /*9180*/  LDSM.16.M88.4 R160, [R199+0x10100] ;  /* 0x01010000c7a0783b */ /* 0x000fee0000000200 */
[C---:B------:R-:W-:Y:S08]  /*9190*/  HMMA.16816.F32.BF16 R28, R152.reuse, R164, R28 ;  /* 0x000000a4981c723c */ /* 0x040ff0000004181c */
[----:B------:R-:W-:Y:S01]  /*91a0*/  HMMA.16816.F32.BF16 R32, R152, R166, R32 ;  /* 0x000000a69820723c */ /* 0x000fe20000041820 */
[----:B------:R-:W1:Y:S07]  /*91b0*/  LDSM.16.M88.4 R152, [R200+0x9100] ;  /* 0x00910000c898783b */ /* 0x000e6e0000000200 */
[C---:B------:R-:W-:Y:S01]  /*91c0*/  HMMA.16816.F32.BF16 R4, R168.reuse, R172, R4 ;  /* 0x000000aca804723c */ /* 0x040fe20000041804 */
[----:B------:R-:W1:Y:S07]  /*91d0*/  LDSM.16.M88.4 R164, [R192+0x2000] ;  /* 0x00200000c0a4783b */ /* 0x000e6e0000000200 */
[C---:B------:R-:W-:Y:S01]  /*91e0*/  HMMA.16816.F32.BF16 R8, R168.reuse, R174, R8 ;  /* 0x000000aea808723c */ /* 0x040fe20000041808 */
[----:B------:R-:W-:Y:S07]  /*91f0*/  LDSM.16.M88.4 R172, [R205+0xa100] ;  /* 0x00a10000cdac783b */ /* 0x000fee0000000200 */
[C---:B--2---:R-:W-:Y:S08]  /*9200*/  HMMA.16816.F32.BF16 R12, R168.reuse, R140, R12 ;  /* 0x0000008ca80c723c */ /* 0x044ff0000004180c */
[C---:B------:R-:W-:Y:S01]  /*9210*/  HMMA.16816.F32.BF16 R16, R168.reuse, R142, R16 ;  /* 0x0000008ea810723c */ /* 0x040fe20000041810 */
[----:B------:R-:W2:Y:S07]  /*9220*/  LDSM.16.M88.4 R140, [R192+0x2800] ;  /* 0x00280000c08c783b */ /* 0x000eae0000000200 */
[C---:B------:R-:W-:Y:S08]  /*9230*/  HMMA.16816.F32.BF16 R20, R168.reuse, R144, R20 ;  /* 0x00000090a814723c */ /* 0x040ff00000041814 */
[C---:B------:R-:W-:Y:S01]  /*9240*/  HMMA.16816.F32.BF16 R24, R168.reuse, R146, R24 ;  /* 0x00000092a818723c */ /* 0x040fe20000041818 */
[----:B------:R-:W1:Y:S07]  /*9250*/  LDSM.16.M88.4 R144, [R192+0x3000] ;  /* 0x00300000c090783b */ /* 0x000e6e0000000200 */
[C---:B------:R-:W-:Y:S08]  /*9260*/  HMMA.16816.F32.BF16 R28, R168.reuse, R148, R28 ;  /* 0x00000094a81c723c */ /* 0x040ff0000004181c */
[----:B------:R-:W-:Y:S01]  /*9270*/  HMMA.16816.F32.BF16 R32, R168, R150, R32 ;  /* 0x00000096a820723c */ /* 0x000fe20000041820 */
[----:B------:R-:W2:Y:S07]  /*9280*/  LDSM.16.M88.4 R148, [R192+0x3800] ;  /* 0x00380000c094783b */ /* 0x000eae0000000200 */
[C---:B----4-:R-:W-:Y:S01]  /*9290*/  HMMA.16816.F32.BF16 R4, R176.reuse, R180, R4 ;  /* 0x000000b4b004723c */ /* 0x050fe20000041804 */
[----:B------:R-:W4:Y:S07]  /*92a0*/  LDSM.16.M88.4 R168, [R206+0x14100] ;  /* 0x01410000cea8783b */ /* 0x000f2e0000000200 */
[C---:B------:R-:W-:Y:S01]  /*92b0*/  HMMA.16816.F32.BF16 R8, R176.reuse, R182, R8 ;  /* 0x000000b6b008723c */ /* 0x040fe20000041808 */
[----:B------:R-:W-:Y:S07]  /*92c0*/  LDSM.16.M88.4 R180, [R187] ;  /* 0x00000000bbb4783b */ /* 0x000fee0000000200 */
[C---:B-----5:R-:W-:Y:S08]  /*92d0*/  HMMA.16816.F32.BF16 R12, R176.reuse, R136, R12 ;  /* 0x00000088b00c723c */ /* 0x060ff0000004180c */
[C---:B------:R-:W-:Y:S01]  /*92e0*/  HMMA.16816.F32.BF16 R16, R176.reuse, R138, R16 ;  /* 0x0000008ab010723c */ /* 0x040fe20000041810 */
[----:B------:R-:W5:Y:S07]  /*92f0*/  LDSM.16.M88.4 R136, [R205+0xa900] ;  /* 0x00a90000cd88783b */ /* 0x000f6e0000000200 */
[C---:B-1----:R-:W-:Y:S08]  /*9300*/  HMMA.16816.F32.BF16 R20, R176.reuse, R152, R20 ;  /* 0x00000098b014723c */ /* 0x042ff00000041814 */
[C---:B------:R-:W-:Y:S01]  /*9310*/  HMMA.16816.F32.BF16 R24, R176.reuse, R154, R24 ;  /* 0x0000009ab018723c */ /* 0x040fe20000041818 */
[----:B------:R-:W1:Y:S07]  /*9320*/  LDSM.16.M88.4 R152, [R205+0xb100] ;  /* 0x00b10000cd98783b */ /* 0x000e6e0000000200 */
        /* <DEDUP_REMOVED lines=31> */
[C---:B------:R-:W-:Y:S08]  /*9520*/  HMMA.16816.F32.BF16 R8, R176.reuse, R182, R8 ;  /* 0x000000b6b008723c */ /* 0x040ff00000041808 */
[C---:B--2---:R-:W-:Y:S08]  /*9530*/  HMMA.16816.F32.BF16 R12, R176.reuse, R140, R12 ;  /* 0x0000008cb00c723c */ /* 0x044ff0000004180c */
[C---:B------:R-:W-:Y:S08]  /*9540*/  HMMA.16816.F32.BF16 R16, R176.reuse, R142, R16 ;  /* 0x0000008eb010723c */ /* 0x040ff00000041810 */
[C---:B------:R-:W-:Y:S08]  /*9550*/  HMMA.16816.F32.BF16 R20, R176.reuse, R144, R20 ;  /* 0x00000090b014723c */ /* 0x040ff00000041814 */
[C---:B------:R-:W-:Y:S08]  /*9560*/  HMMA.16816.F32.BF16 R24, R176.reuse, R146, R24 ;  /* 0x00000092b018723c */ /* 0x040ff00000041818 */
[C---:B------:R-:W-:Y:S08]  /*9570*/  HMMA.16816.F32.BF16 R28, R176.reuse, R148, R28 ;  /* 0x00000094b01c723c */ /* 0x040ff0000004181c */
[----:B------:R-:W-:Y:S08]  /*9580*/  HMMA.16816.F32.BF16 R32, R176, R150, R32 ;  /* 0x00000096b020723c */ /* 0x000ff00000041820 */
[C---:B----4-:R-:W-:Y:S08]  /*9590*/  HMMA.16816.F32.BF16 R4, R160.reuse, R164, R4 ;  /* 0x000000a4a004723c */ /* 0x050ff00000041804 */
[C---:B------:R-:W-:Y:S08]  /*95a0*/  HMMA.16816.F32.BF16 R8, R160.reuse, R166, R8 ;  /* 0x000000a6a008723c */ /* 0x040ff00000041808 */
[C---:B-----5:R-:W-:Y:S08]  /*95b0*/  HMMA.16816.F32.BF16 R12, R160.reuse, R136, R12 ;  /* 0x00000088a00c723c */ /* 0x060ff0000004180c */
[C---:B------:R-:W-:Y:S01]  /*95c0*/  HMMA.16816.F32.BF16 R16, R160.reuse, R138, R16 ;  /* 0x0000008aa010723c */ /* 0x040fe20000041810 */
[----:B------:R-:W2:Y:S07]  /*95d0*/  LDSM.16.M88.4 R136, [R192+0x4800] ;  /* 0x00480000c088783b */ /* 0x000eae0000000200 */
[C---:B-1----:R-:W-:Y:S08]  /*95e0*/  HMMA.16816.F32.BF16 R20, R160.reuse, R152, R20 ;  /* 0x00000098a014723c */ /* 0x042ff00000041814 */
[C---:B------:R-:W-:Y:S08]  /*95f0*/  HMMA.16816.F32.BF16 R24, R160.reuse, R154, R24 ;  /* 0x0000009aa018723c */ /* 0x040ff00000041818 */
[C---:B------:R-:W-:Y:S08]  /*9600*/  HMMA.16816.F32.BF16 R28, R160.reuse, R156, R28 ;  /* 0x0000009ca01c723c */ /* 0x040ff0000004181c */
[----:B------:R-:W-:Y:S08]  /*9610*/  HMMA.16816.F32.BF16 R32, R160, R158, R32 ;  /* 0x0000009ea020723c */ /* 0x000ff00000041820 */
[C---:B------:R-:W-:Y:S08]  /*9620*/  HMMA.16816.F32.BF16 R4, R168.reuse, R172, R4 ;  /* 0x000000aca804723c */ /* 0x040ff00000041804 */
[C---:B------:R-:W-:Y:S08]  /*9630*/  HMMA.16816.F32.BF16 R8, R168.reuse, R174, R8 ;  /* 0x000000aea808723c */ /* 0x040ff00000041808 */
[C---:B--2---:R-:W-:Y:S08]  /*9640*/  HMMA.16816.F32.BF16 R12, R168.reuse, R136, R12 ;  /* 0x00000088a80c723c */ /* 0x044ff0000004180c */
[C---:B------:R-:W-:Y:S04]  /*9650*/  HMMA.16816.F32.BF16 R16, R168.reuse, R138, R16 ;  /* 0x0000008aa810723c */ /* 0x040fe80000041810 */
[----:B------:R-:W-:Y:S02]  /*9660*/  FMUL.FTZ R230, R4, c[0x0][0x320] ;  /* 0x0000c80004e67a20 */ /* 0x000fe40000410000 */
[----:B------:R-:W-:Y:S02]  /*9670*/  FMUL.FTZ R172, R5, c[0x0][0x320] ;  /* 0x0000c80005ac7a20 */ /* 0x000fe40000410000 */
[----:B------:R-:W-:Y:S02]  /*9680*/  FMUL.FTZ R9, R9, c[0x0][0x320] ;  /* 0x0000c80009097a20 */ /* 0x000fe40000410000 */
[----:B------:R-:W1:Y:S02]  /*9690*/  MUFU.TANH R230, R230 ;  /* 0x000000e600e67308 */ /* 0x000e640000002400 */
[----:B------:R-:W-:Y:S02]  /*96a0*/  FMUL.FTZ R10, R10, c[0x0][0x320] ;  /* 0x0000c8000a0a7a20 */ /* 0x000fe40000410000 */
[----:B------:R-:W-:Y:S02]  /*96b0*/  FMUL.FTZ R11, R11, c[0x0][0x320] ;  /* 0x0000c8000b0b7a20 */ /* 0x000fe40000410000 */
[----:B------:R-:W-:Y:S02]  /*96c0*/  FMUL.FTZ R174, R6, c[0x0][0x320] ;  /* 0x0000c80006ae7a20 */ /* 0x000fe40000410000 */
[----:B------:R-:W-:Y:S02]  /*96d0*/  FMUL.FTZ R228, R7, c[0x0][0x320] ;  /* 0x0000c80007e47a20 */ /* 0x000fe40000410000 */
[----:B------:R-:W-:Y:S01]  /*96e0*/  MUFU.TANH R238, R9 ;  /* 0x0000000900ee7308 */ /* 0x000fe20000002400 */
[----:B------:R-:W2:Y:S01]  /*96f0*/  LDSM.16.M88.4 R4, [R192+0x5000] ;  /* 0x00500000c004783b */ /* 0x000ea20000000200 */
[----:B------:R-:W-:Y:S02]  /*9700*/  FMUL.FTZ R234, R8, c[0x0][0x320] ;  /* 0x0000c80008ea7a20 */ /* 0x000fe40000410000 */
[----:B------:R-:W-:Y:S02]  /*9710*/  FMUL.FTZ R182, R12, c[0x0][0x320] ;  /* 0x0000c8000cb67a20 */ /* 0x000fe40000410000 */
[----:B------:R-:W-:Y:S02]  /*9720*/  FMUL.FTZ R13, R13, c[0x0][0x320] ;  /* 0x0000c8000d0d7a20 */ /* 0x000fe40000410000 */
[----:B------:R-:W-:Y:S02]  /*9730*/  FMUL.FTZ R14, R14, c[0x0][0x320] ;  /* 0x0000c8000e0e7a20 */ /* 0x000fe40000410000 */
[----:B------:R-:W-:Y:S01]  /*9740*/  MUFU.TANH R236, R10 ;  /* 0x0000000a00ec7308 */ /* 0x000fe20000002400 */
[----:B------:R-:W-:Y:S02]  /*9750*/  FMUL.FTZ R15, R15, c[0x0][0x320] ;  /* 0x0000c8000f0f7a20 */ /* 0x000fe40000410000 */
[----:B------:R-:W-:Y:S02]  /*9760*/  FMUL.FTZ R16, R16, c[0x0][0x320] ;  /* 0x0000c80010107a20 */ /* 0x000fe40000410000 */
[----:B------:R-:W-:Y:S02]  /*9770*/  FMUL.FTZ R17, R17, c[0x0][0x320] ;  /* 0x0000c80011117a20 */ /* 0x000fe40000410000 */
[----:B------:R-:W-:Y:S02]  /*9780*/  FMUL.FTZ R18, R18, c[0x0][0x320] ;  /* 0x0000c80012127a20 */ /* 0x000fe40000410000 */
[----:B------:R-:W-:Y:S01]  /*9790*/  FMUL.FTZ R19, R19, c[0x0][0x320] ;  /* 0x0000c80013137a20 */ /* 0x000fe20000410000 */
[----:B------:R4:W-:Y:S10]  /*97a0*/  MUFU.TANH R232, R11 ;  /* 0x0000000b00e87308 */ /* 0x0009f40000002400 */
[----:B------:R-:W-:Y:S10]  /*97b0*/  MUFU.TANH R176, R13 ;  /* 0x0000000d00b07308 */ /* 0x000ff40000002400 */
[----:B------:R-:W-:Y:S01]  /*97c0*/  MUFU.TANH R142, R14 ;  /* 0x0000000e008e7308 */ /* 0x000fe20000002400 */
[C---:B--2---:R-:W-:Y:S01]  /*97d0*/  HMMA.16816.F32.BF16 R20, R168.reuse, R4, R20 ;  /* 0x00000004a814723c */ /* 0x044fe20000041814 */
[----:B----4-:R-:W2:Y:S01]  /*97e0*/  LDSM.16.M88.4 R8, [R192+0x5800] ;  /* 0x00580000c008783b */ /* 0x010ea20000000200 */
[----:B------:R-:W-:Y:S06]  /*97f0*/  DEPBAR.LE SB0, 0x0 ;  /* 0x000080000000791a */ /* 0x000fec0000000000 */
[C---:B------:R-:W-:Y:S01]  /*9800*/  HMMA.16816.F32.BF16 R24, R168.reuse, R6, R24 ;  /* 0x00000006a818723c */ /* 0x040fe20000041818 */
[----:B------:R-:W4:Y:S01]  /*9810*/  MUFU.TANH R172, R172 ;  /* 0x000000ac00ac7308 */ /* 0x000f220000002400 */
[----:B------:R-:W-:Y:S03]  /*9820*/  BAR.SYNC.DEFER_BLOCKING 0x0 ;  /* 0x0000000000007b1d */ /* 0x000fe60000010000 */
[----:B-1----:R-:W-:Y:S11]  /*9830*/  FMNMX.FTZ R5, R230, R3, !PT ;  /* 0x00000003e6057209 */ /* 0x002ff60007810000 */
[----:B------:R-:W-:Y:S02]  /*9840*/  FMUL.FTZ R20, R20, c[0x0][0x320] ;  /* 0x0000c80014147a20 */ /* 0x000fe40000410000 */
[----:B------:R-:W-:Y:S02]  /*9850*/  FMUL.FTZ R21, R21, c[0x0][0x320] ;  /* 0x0000c80015157a20 */ /* 0x000fe40000410000 */
[----:B------:R-:W-:Y:S02]  /*9860*/  FMUL.FTZ R22, R22, c[0x0][0x320] ;  /* 0x0000c80016167a20 */ /* 0x000fe40000410000 */
[----:B------:R-:W-:Y:S02]  /*9870*/  FMUL.FTZ R23, R23, c[0x0][0x320] ;  /* 0x0000c80017177a20 */ /* 0x000fe40000410000 */
[----:B------:R-:W-:Y:S01]  /*9880*/  FMUL.FTZ R24, R24, c[0x0][0x320] ;  /* 0x0000c80018187a20 */ /* 0x000fe20000410000 */
[----:B----4-:R-:W-:Y:S01]  /*9890*/  FMNMX.FTZ R5, R172, R5, !PT ;  /* 0x00000005ac057209 */ /* 0x010fe20007810000 */
[----:B------:R-:W-:Y:S01]  /*98a0*/  FMUL.FTZ R25, R25, c[0x0][0x320] ;  /* 0x0000c80019197a20 */ /* 0x000fe20000410000 */
[----:B------:R-:W1:Y:S01]  /*98b0*/  MUFU.TANH R174, R174 ;  /* 0x000000ae00ae7308 */ /* 0x000e620000002400 */
[----:B------:R-:W-:Y:S02]  /*98c0*/  FMUL.FTZ R26, R26, c[0x0][0x320] ;  /* 0x0000c8001a1a7a20 */ /* 0x000fe40000410000 */
[----:B------:R-:W-:Y:S01]  /*98d0*/  FMUL.FTZ R27, R27, c[0x0][0x320] ;  /* 0x0000c8001b1b7a20 */ /* 0x000fe20000410000 */
[C---:B--2---:R-:W-:Y:S06]  /*98e0*/  HMMA.16816.F32.BF16 R28, R168.reuse, R8, R28 ;  /* 0x00000008a81c723c */ /* 0x044fec000004181c */
[----:B------:R-:W2:Y:S02]  /*98f0*/  MUFU.TANH R228, R228 ;  /* 0x000000e400e47308 */ /* 0x000ea40000002400 */
[----:B------:R-:W-:Y:S08]  /*9900*/  HMMA.16816.F32.BF16 R32, R168, R10, R32 ;  /* 0x0000000aa820723c */ /* 0x000ff00000041820 */
[----:B------:R-:W4:Y:S01]  /*9910*/  MUFU.TANH R234, R234 ;  /* 0x000000ea00ea7308 */ /* 0x000f220000002400 */
[----:B-1----:R-:W-:Y:S09]  /*9920*/  FMNMX.FTZ R9, R174, R135, !PT ;  /* 0x00000087ae097209 */ /* 0x002ff20007810000 */
[----:B------:R-:W1:Y:S01]  /*9930*/  MUFU.TANH R182, R182 ;  /* 0x000000b600b67308 */ /* 0x000e620000002400 */
[----:B------:R-:W-:Y:S01]  /*9940*/  FMUL.FTZ R28, R28, c[0x0][0x320] ;  /* 0x0000c8001c1c7a20 */ /* 0x000fe20000410000 */
[----:B--2---:R-:W-:Y:S01]  /*9950*/  FMNMX.FTZ R9, R228, R9, !PT ;  /* 0x00000009e4097209 */ /* 0x004fe20007810000 */
[----:B------:R-:W-:Y:S02]  /*9960*/  FMUL.FTZ R30, R30, c[0x0][0x320] ;  /* 0x0000c8001e1e7a20 */ /* 0x000fe40000410000 */
[----:B------:R-:W-:Y:S01]  /*9970*/  FMUL.FTZ R29, R29, c[0x0][0x320] ;  /* 0x0000c8001d1d7a20 */ /* 0x000fe20000410000 */
[----:B------:R-:W-:Y:S01]  /*9980*/  FMNMX.FTZ R9, R236, R9, !PT ;  /* 0x00000009ec097209 */ /* 0x000fe20007810000 */
[----:B------:R-:W-:Y:S03]  /*9990*/  FMUL.FTZ R31, R31, c[0x0][0x320] ;  /* 0x0000c8001f1f7a20 */ /* 0x000fe60000410000 */
[----:B------:R-:W2:Y:S01]  /*99a0*/  MUFU.TANH R140, R15 ;  /* 0x0000000f008c7308 */ /* 0x000ea20000002400 */
[----:B------:R-:W-:Y:S01]  /*99b0*/  FMUL.FTZ R32, R32, c[0x0][0x320] ;  /* 0x0000c80020207a20 */ /* 0x000fe20000410000 */
[----:B------:R-:W-:Y:S01]  /*99c0*/  FMNMX.FTZ R9, R232, R9, !PT ;  /* 0x00000009e8097209 */ /* 0x000fe20007810000 */
[----:B------:R-:W-:Y:S01]  /*99d0*/  FMUL.FTZ R33, R33, c[0x0][0x320] ;  /* 0x0000c80021217a20 */ /* 0x000fe20000410000 */
[----:B----4-:R-:W-:Y:S01]  /*99e0*/  FMNMX.FTZ R5, R234, R5, !PT ;  /* 0x00000005ea057209 */ /* 0x010fe20007810000 */
[----:B------:R-:W-:Y:S01]  /*99f0*/  FMUL.FTZ R34, R34, c[0x0][0x320] ;  /* 0x0000c80022227a20 */ /* 0x000fe20000410000 */
[----:B------:R-:W-:Y:S01]  /*9a00*/  FMNMX.FTZ R9, R142, R9, !PT ;  /* 0x000000098e097209 */ /* 0x000fe20007810000 */
[----:B------:R-:W-:Y:S01]  /*9a10*/  FMUL.FTZ R35, R35, c[0x0][0x320] ;  /* 0x0000c80023237a20 */ /* 0x000fe20000410000 */
[----:B------:R-:W-:Y:S02]  /*9a20*/  FMNMX.FTZ R5, R238, R5, !PT ;  /* 0x00000005ee057209 */ /* 0x000fe40007810000 */
[----:B------:R-:W4:Y:S02]  /*9a30*/  MUFU.TANH R180, R16 ;  /* 0x0000001000b47308 */ /* 0x000f240000002400 */
[----:B-1----:R-:W-:Y:S04]  /*9a40*/  FMNMX.FTZ R5, R182, R5, !PT ;  /* 0x00000005b6057209 */ /* 0x002fe80007810000 */
[----:B------:R-:W-:Y:S04]  /*9a50*/  FMNMX.FTZ R5, R176, R5, !PT ;  /* 0x00000005b0057209 */ /* 0x000fe80007810000 */
[----:B------:R-:W1:Y:S01]  /*9a60*/  MUFU.TANH R138, R18 ;  /* 0x00000012008a7308 */ /* 0x000e620000002400 */
[----:B--2---:R-:W-:Y:S09]  /*9a70*/  FMNMX.FTZ R9, R140, R9, !PT ;  /* 0x000000098c097209 */ /* 0x004ff20007810000 */
[----:B------:R-:W2:Y:S01]  /*9a80*/  MUFU.TANH R178, R17 ;  /* 0x0000001100b27308 */ /* 0x000ea20000002400 */
[----:B----4-:R-:W-:Y:S09]  /*9a90*/  FMNMX.FTZ R5, R180, R5, !PT ;  /* 0x00000005b4057209 */ /* 0x010ff20007810000 */
[----:B------:R-:W4:Y:S01]  /*9aa0*/  MUFU.TANH R136, R19 ;  /* 0x0000001300887308 */ /* 0x000f220000002400 */
[----:B-1----:R-:W-:Y:S09]  /*9ab0*/  FMNMX.FTZ R9, R138, R9, !PT ;  /* 0x000000098a097209 */ /* 0x002ff20007810000 */
        /* <DEDUP_REMOVED lines=30> */
[----:B---3--:R-:W1:Y:S01]  /*9ca0*/  MUFU.TANH R133, R35 ;  /* 0x0000002300857308 */ /* 0x008e620000002400 */
[----:B--2---:R-:W-:Y:S02]  /*9cb0*/  FMNMX.FTZ R4, R147, R0, !PT ;  /* 0x0000000093047209 */ /* 0x004fe40007810000 */
[----:B----4-:R-:W-:Y:S03]  /*9cc0*/  FMNMX.FTZ R0, R134, R9, !PT ;  /* 0x0000000986007209 */ /* 0x010fe60007810000 */
[----:B------:R-:W2:Y:S01]  /*9cd0*/  SHFL.BFLY PT, R9, R4, 0x2, 0x1f ;  /* 0x0c401f0004097f89 */ /* 0x000ea200000e0000 */
[----:B-1----:R-:W-:Y:S07]  /*9ce0*/  FMNMX.FTZ R7, R133, R0, !PT ;  /* 0x0000000085077209 */ /* 0x002fee0007810000 */
[----:B------:R-:W1:Y:S01]  /*9cf0*/  SHFL.BFLY PT, R0, R7, 0x2, 0x1f ;  /* 0x0c401f0007007f89 */ /* 0x000e6200000e0000 */
[----:B--2---:R-:W-:Y:S07]  /*9d00*/  FMNMX.FTZ R11, R4, R9, !PT ;  /* 0x00000009040b7209 */ /* 0x004fee0007810000 */
[----:B------:R-:W2:Y:S01]  /*9d10*/  SHFL.BFLY PT, R2, R11, 0x1, 0x1f ;  /* 0x0c201f000b027f89 */ /* 0x000ea200000e0000 */
[----:B-1----:R-:W-:Y:S07]  /*9d20*/  FMNMX.FTZ R5, R7, R0, !PT ;  /* 0x0000000007057209 */ /* 0x002fee0007810000 */
[----:B------:R-:W1:Y:S01]  /*9d30*/  SHFL.BFLY PT, R132, R5, 0x1, 0x1f ;  /* 0x0c201f0005847f89 */ /* 0x000e6200000e0000 */
[----:B--2---:R-:W-:Y:S05]  /*9d40*/  FMNMX.FTZ R0, R11, R2, !PT ;  /* 0x000000020b007209 */ /* 0x004fea0007810000 */
[C---:B------:R-:W-:Y:S02]  /*9d50*/  FADD.FTZ R2, -R0.reuse, R3 ;  /* 0x0000000300027221 */ /* 0x040fe40000010100 */
[----:B------:R-:W-:Y:S02]  /*9d60*/  FMUL.FTZ R151, R0, c[0x0][0x2d0] ;  /* 0x0000b40000977a20 */ /* 0x000fe40000410000 */
[----:B------:R-:W-:Y:S02]  /*9d70*/  FMUL.FTZ R3, R2, c[0x0][0x2d0] ;  /* 0x0000b40002037a20 */ /* 0x000fe40000410000 */
[--C-:B------:R-:W-:Y:S01]  /*9d80*/  FFMA.FTZ R173, R230, c[0x0][0x2d0], -R151.reuse ;  /* 0x0000b400e6ad7a23 */ /* 0x100fe20000010897 */
[----:B-1----:R-:W-:Y:S01]  /*9d90*/  FMNMX.FTZ R132, R5, R132, !PT ;  /* 0x0000008405847209 */ /* 0x002fe20007810000 */
[--C-:B------:R-:W-:Y:S01]  /*9da0*/  FFMA.FTZ R172, R172, c[0x0][0x2d0], -R151.reuse ;  /* 0x0000b400acac7a23 */ /* 0x100fe20000010897 */
[----:B------:R-:W-:Y:S01]  /*9db0*/  @P0 IADD3 R5, P5, R223, UR20, RZ ;  /* 0x00000014df050c10 */ /* 0x000fe2000ffbe0ff */
[----:B------:R-:W-:Y:S01]  /*9dc0*/  FFMA.FTZ R171, R234, c[0x0][0x2d0], -R151 ;  /* 0x0000b400eaab7a23 */ /* 0x000fe20000010897 */
[----:B------:R-:W1:Y:S01]  /*9dd0*/  MUFU.EX2 R3, R3 ;  /* 0x0000000300037308 */ /* 0x000e620000000800 */
[----:B------:R-:W-:Y:S01]  /*9de0*/  FADD.FTZ R4, -R132, R135 ;  /* 0x0000008784047221 */ /* 0x000fe20000010100 */
[----:B------:R-:W-:Y:S01]  /*9df0*/  @P0 IADD3.X R6, R222, UR19, RZ, P5, !PT ;  /* 0x00000013de060c10 */ /* 0x000fe2000affe4ff */
[----:B------:R-:W-:Y:S02]  /*9e00*/  FMUL.FTZ R145, R132, c[0x0][0x2d0] ;  /* 0x0000b40084917a20 */ /* 0x000fe40000410000 */
[----:B------:R-:W-:Y:S01]  /*9e10*/  FMUL.FTZ R2, R4, c[0x0][0x2d0] ;  /* 0x0000b40004027a20 */ /* 0x000fe20000410000 */
[----:B------:R-:W-:Y:S01]  /*9e20*/  @P0 IADD3 R4, P4, R210, UR20, RZ ;  /* 0x00000014d2040c10 */ /* 0x000fe2000ff9e0ff */
[----:B------:R-:W-:Y:S02]  /*9e30*/  FFMA.FTZ R170, R238, c[0x0][0x2d0], -R151 ;  /* 0x0000b400eeaa7a23 */ /* 0x000fe40000010897 */
[--C-:B------:R-:W-:Y:S01]  /*9e40*/  FFMA.FTZ R174, R174, c[0x0][0x2d0], -R145.reuse ;  /* 0x0000b400aeae7a23 */ /* 0x100fe20000010891 */
[----:B------:R-:W-:Y:S01]  /*9e50*/  @P0 LEA R10, P6, R4, c[0x0][0x1c8], 0x1 ;  /* 0x00007200040a0a11 */ /* 0x000fe200078c08ff */
[--C-:B------:R-:W-:Y:S01]  /*9e60*/  FFMA.FTZ R169, R228, c[0x0][0x2d0], -R145.reuse ;  /* 0x0000b400e4a97a23 */ /* 0x100fe20000010891 */
[----:B------:R-:W-:Y:S01]  /*9e70*/  @P0 IADD3.X R7, R217, UR19, RZ, P4, !PT ;  /* 0x00000013d9070c10 */ /* 0x000fe2000a7fe4ff */
[--C-:B------:R-:W-:Y:S01]  /*9e80*/  FFMA.FTZ R168, R236, c[0x0][0x2d0], -R145.reuse ;  /* 0x0000b400eca87a23 */ /* 0x100fe20000010891 */
[C---:B------:R-:W-:Y:S01]  /*9e90*/  @P0 LEA R18, P4, R5.reuse, c[0x0][0x1c8], 0x1 ;  /* 0x0000720005120a11 */ /* 0x040fe200078808ff */
[----:B------:R-:W-:Y:S01]  /*9ea0*/  FFMA.FTZ R135, R232, c[0x0][0x2d0], -R145 ;  /* 0x0000b400e8877a23 */ /* 0x000fe20000010891 */
[----:B------:R-:W-:Y:S01]  /*9eb0*/  @P0 LEA.HI.X R11, R4, c[0x0][0x1cc], R7, 0x1, P6 ;  /* 0x00007300040b0a11 */ /* 0x000fe200030f0c07 */
[----:B------:R-:W2:Y:S01]  /*9ec0*/  MUFU.EX2 R2, R2 ;  /* 0x0000000200027308 */ /* 0x000ea20000000800 */
[----:B------:R-:W-:Y:S01]  /*9ed0*/  @P0 LEA.HI.X R19, R5, c[0x0][0x1cc], R6, 0x1, P4 ;  /* 0x0000730005130a11 */ /* 0x000fe200020f0c06 */
[--C-:B------:R-:W-:Y:S01]  /*9ee0*/  FFMA.FTZ R179, R142, c[0x0][0x2d0], -R145.reuse ;  /* 0x0000b4008eb37a23 */ /* 0x100fe20000010891 */
[----:B------:R-:W-:Y:S01]  /*9ef0*/  @P0 IADD3 R4, P5, R221, UR20, RZ ;  /* 0x00000014dd040c10 */ /* 0x000fe2000ffbe0ff */
[----:B------:R3:W-:Y:S01]  /*9f00*/  @P0 LDGSTS.E.BYPASS.LTC128B.128 [R207+0x6100], [R10.64], !P3 ;  /* 0x061000000acf0fae */ /* 0x0007e2000d901d50 */
[----:B------:R-:W-:Y:S01]  /*9f10*/  @UP3 UIADD3 UR20, UP0, UR12, UR20, URZ ;  /* 0x000000140c143290 */ /* 0x000fe2000ff1e03f */
[----:B------:R-:W-:Y:S01]  /*9f20*/  FFMA.FTZ R181, R138, c[0x0][0x2d0], -R145 ;  /* 0x0000b4008ab57a23 */ /* 0x000fe20000010891 */
[----:B------:R-:W-:Y:S01]  /*9f30*/  @P0 LEA R16, P4, R4, c[0x0][0x1c8], 0x1 ;  /* 0x0000720004100a11 */ /* 0x000fe200078808ff */
[C---:B-1----:R-:W-:Y:S01]  /*9f40*/  FMUL.FTZ R32, R3.reuse, R100 ;  /* 0x0000006403207220 */ /* 0x042fe20000410000 */
[----:B------:R-:W-:Y:S01]  /*9f50*/  @P0 IADD3.X R5, R220, UR19, RZ, P5, !PT ;  /* 0x00000013dc050c10 */ /* 0x000fe2000affe4ff */
[----:B------:R-:W-:Y:S01]  /*9f60*/  @UP3 UIADD3.X UR19, UR11, UR19, URZ, UP0, !UPT ;  /* 0x000000130b133290 */ /* 0x000fe200087fe43f */
[----:B------:R-:W-:Y:S01]  /*9f70*/  MUFU.EX2 R173, R173 ;  /* 0x000000ad00ad7308 */ /* 0x000fe20000000800 */
[----:B------:R1:W-:Y:S01]  /*9f80*/  @P0 LDGSTS.E.BYPASS.LTC128B.128 [R207+0x8100], [R18.64], !P2 ;  /* 0x0810000012cf0fae */ /* 0x0003e2000d101d50 */
[----:B------:R-:W-:Y:S01]  /*9f90*/  @P0 LEA.HI.X R17, R4, c[0x0][0x1cc], R5, 0x1, P4 ;  /* 0x0000730004110a11 */ /* 0x000fe200020f0c05 */
[----:B------:R-:W-:Y:S01]  /*9fa0*/  FMUL.FTZ R33, R3, R101 ;  /* 0x0000006503217220 */ /* 0x000fe20000410000 */
[----:B------:R-:W-:Y:S01]  /*9fb0*/  @P0 IADD3 R4, P6, R210, UR20, RZ ;  /* 0x00000014d2040c10 */ /* 0x000fe2000ffde0ff */
[--C-:B------:R-:W-:Y:S01]  /*9fc0*/  FFMA.FTZ R183, R166, c[0x0][0x2d0], -R151.reuse ;  /* 0x0000b400a6b77a23 */ /* 0x100fe20000010897 */
[----:B------:R-:W-:Y:S01]  /*9fd0*/  @P0 IADD3 R5, P5, R223, UR20, RZ ;  /* 0x00000014df050c10 */ /* 0x000fe2000ffbe0ff */
[----:B------:R-:W-:Y:S01]  /*9fe0*/  FFMA.FTZ R228, R162, c[0x0][0x2d0], -R151 ;  /* 0x0000b400a2e47a23 */ /* 0x000fe20000010897 */
[----:B------:R-:W-:Y:S01]  /*9ff0*/  @P0 IADD3.X R7, R217, UR19, RZ, P6, !PT ;  /* 0x00000013d9070c10 */ /* 0x000fe2000b7fe4ff */
[----:B------:R4:W-:Y:S01]  /*a000*/  @P0 LDGSTS.E.BYPASS.LTC128B.128 [R207+0xa100], [R16.64], !P1 ;  /* 0x0a10000010cf0fae */ /* 0x0009e2000c901d50 */
[----:B------:R-:W-:Y:S01]  /*a010*/  @P0 LEA R28, P6, R4, c[0x0][0x1c8], 0x1 ;  /* 0x00007200041c0a11 */ /* 0x000fe200078c08ff */
[----:B------:R-:W5:Y:S01]  /*a020*/  MUFU.EX2 R172, R172 ;  /* 0x000000ac00ac7308 */ /* 0x000f620000000800 */
[----:B------:R-:W-:Y:S01]  /*a030*/  @P0 IADD3.X R8, R222, UR19, RZ, P5, !PT ;  /* 0x00000013de080c10 */ /* 0x000fe2000affe4ff */
[----:B--2---:R-:W-:Y:S01]  /*a040*/  FMUL.FTZ R34, R2, R102 ;  /* 0x0000006602227220 */ /* 0x004fe20000410000 */
[----:B------:R-:W-:Y:S01]  /*a050*/  @P0 LEA.HI.X R29, R4, c[0x0][0x1cc], R7, 0x1, P6 ;  /* 0x00007300041d0a11 */ /* 0x000fe200030f0c07 */
[----:B------:R-:W-:Y:S01]  /*a060*/  FMUL.FTZ R4, R3, R128 ;  /* 0x0000008003047220 */ /* 0x000fe20000410000 */
[----:B------:R-:W-:Y:S01]  /*a070*/  @P0 LEA R26, P5, R5, c[0x0][0x1c8], 0x1 ;  /* 0x00007200051a0a11 */ /* 0x000fe200078a08ff */
[----:B------:R-:W-:Y:S01]  /*a080*/  FMUL.FTZ R7, R2, R131 ;  /* 0x0000008302077220 */ /* 0x000fe20000410000 */
[----:B------:R-:W-:Y:S01]  /*a090*/  @P0 IADD3 R6, P4, R221, UR20, RZ ;  /* 0x00000014dd060c10 */ /* 0x000fe2000ff9e0ff */
[----:B------:R2:W-:Y:S01]  /*a0a0*/  @P0 LDGSTS.E.BYPASS.LTC128B.128 [R207+0x7100], [R28.64], !P3 ;  /* 0x071000001ccf0fae */ /* 0x0005e2000d901d50 */
[----:B------:R-:W-:Y:S01]  /*a0b0*/  @P0 LEA.HI.X R27, R5, c[0x0][0x1cc], R8, 0x1, P5 ;  /* 0x00007300051b0a11 */ /* 0x000fe200028f0c08 */
[----:B------:R-:W-:Y:S01]  /*a0c0*/  MUFU.EX2 R171, R171 ;  /* 0x000000ab00ab7308 */ /* 0x000fe20000000800 */
[----:B------:R-:W-:Y:S01]  /*a0d0*/  @P0 IADD3.X R9, R220, UR19, RZ, P4, !PT ;  /* 0x00000013dc090c10 */ /* 0x000fe2000a7fe4ff */
[C---:B------:R-:W-:Y:S01]  /*a0e0*/  FMUL.FTZ R5, R3.reuse, R129 ;  /* 0x0000008103057220 */ /* 0x040fe20000410000 */
[C---:B------:R-:W-:Y:S01]  /*a0f0*/  @P0 LEA R24, P4, R6.reuse, c[0x0][0x1c8], 0x1 ;  /* 0x0000720006180a11 */ /* 0x040fe200078808ff */
[C---:B------:R-:W-:Y:S01]  /*a100*/  FMUL.FTZ R8, R3.reuse, R124 ;  /* 0x0000007c03087220 */ /* 0x040fe20000410000 */
[----:B------:R-:W-:Y:S01]  /*a110*/  UISETP.GT.AND UP0, UPT, UR18, UR15, UPT ;  /* 0x0000000f1200728c */ /* 0x000fe2000bf04270 */
[----:B------:R2:W-:Y:S01]  /*a120*/  @P0 LDGSTS.E.BYPASS.LTC128B.128 [R207+0x9100], [R26.64], !P2 ;  /* 0x091000001acf0fae */ /* 0x0005e2000d101d50 */
[----:B------:R-:W-:Y:S01]  /*a130*/  @P0 LEA.HI.X R25, R6, c[0x0][0x1cc], R9, 0x1, P4 ;  /* 0x0000730006190a11 */ /* 0x000fe200020f0c09 */
[C---:B------:R-:W-:Y:S01]  /*a140*/  FMUL.FTZ R6, R2.reuse, R130 ;  /* 0x0000008202067220 */ /* 0x040fe20000410000 */
[----:B------:R-:W-:Y:S01]  /*a150*/  UMOV UR18, UR13 ;  /* 0x0000000d00127c82 */ /* 0x000fe20008000000 */
[----:B------:R-:W2:Y:S01]  /*a160*/  MUFU.EX2 R170, R170 ;  /* 0x000000aa00aa7308 */ /* 0x000ea20000000800 */
[C---:B------:R-:W-:Y:S02]  /*a170*/  FMUL.FTZ R9, R3.reuse, R125 ;  /* 0x0000007d03097220 */ /* 0x040fe40000410000 */
[----:B---3--:R-:W-:Y:S01]  /*a180*/  FMUL.FTZ R10, R2, R126 ;  /* 0x0000007e020a7220 */ /* 0x008fe20000410000 */
[----:B------:R3:W-:Y:S01]  /*a190*/  @P0 LDGSTS.E.BYPASS.LTC128B.128 [R207+0xb100], [R24.64], !P1 ;  /* 0x0b10000018cf0fae */ /* 0x0007e2000c901d50 */
[----:B-----5:R-:W-:Y:S01]  /*a1a0*/  F2FP.BF16.PACK_AB R128, R172, R173 ;  /* 0x000000adac80723e */ /* 0x020fe200000010ff */
[C---:B------:R-:W-:Y:S01]  /*a1b0*/  FMUL.FTZ R11, R2.reuse, R127 ;  /* 0x0000007f020b7220 */ /* 0x040fe20000410000 */
[----:B------:R-:W-:Y:S01]  /*a1c0*/  PLOP3.LUT P0, PT, PT, PT, UP0, 0x80, 0x0 ;  /* 0x000000000000781c */ /* 0x000fe20003f0f008 */
[C---:B----4-:R-:W-:Y:S02]  /*a1d0*/  FMUL.FTZ R16, R3.reuse, R116 ;  /* 0x0000007403107220 */ /* 0x050fe40000410000 */
[----:B------:R-:W-:Y:S01]  /*a1e0*/  MUFU.EX2 R174, R174 ;  /* 0x000000ae00ae7308 */ /* 0x000fe20000000800 */
[C---:B------:R-:W-:Y:S01]  /*a1f0*/  FMUL.FTZ R17, R3.reuse, R117 ;  /* 0x0000007503117220 */ /* 0x040fe20000410000 */
[----:B------:R-:W4:Y:S01]  /*a200*/  LDSM.16.MT88.4 R12, [R203+0x100] ;  /* 0x00010000cb0c783b */ /* 0x000f220000004200 */
[C---:B-1----:R-:W-:Y:S02]  /*a210*/  FMUL.FTZ R18, R2.reuse, R118 ;  /* 0x0000007602127220 */ /* 0x042fe40000410000 */
[C---:B------:R-:W-:Y:S02]  /*a220*/  FMUL.FTZ R19, R2.reuse, R119 ;  /* 0x0000007702137220 */ /* 0x040fe40000410000 */
[----:B------:R-:W-:Y:S02]  /*a230*/  FMUL.FTZ R35, R2, R103 ;  /* 0x0000006702237220 */ /* 0x000fe40000410000 */
[--C-:B------:R-:W-:Y:S01]  /*a240*/  FFMA.FTZ R229, R164, c[0x0][0x2d0], -R151.reuse ;  /* 0x0000b400a4e57a23 */ /* 0x100fe20000010897 */
[----:B------:R-:W1:Y:S01]  /*a250*/  MUFU.EX2 R169, R169 ;  /* 0x000000a900a97308 */ /* 0x000e620000000800 */
[----:B------:R-:W5:Y:S01]  /*a260*/  LDSM.16.MT88.4 R20, [R198+0x100] ;  /* 0x00010000c614783b */ /* 0x000f620000004200 */
[----:B------:R-:W-:Y:S01]  /*a270*/  FFMA.FTZ R230, R160, c[0x0][0x2d0], -R151 ;  /* 0x0000b400a0e67a23 */ /* 0x000fe20000010897 */
[----:B--2---:R-:W-:Y:S01]  /*a280*/  F2FP.BF16.PACK_AB R130, R170, R171 ;  /* 0x000000abaa82723e */ /* 0x004fe200000010ff */
[C---:B------:R-:W-:Y:S02]  /*a290*/  FMUL.FTZ R26, R2.reuse, R110 ;  /* 0x0000006e021a7220 */ /* 0x040fe40000410000 */
[----:B------:R-:W-:Y:S03]  /*a2a0*/  FMUL.FTZ R27, R2, R111 ;  /* 0x0000006f021b7220 */ /* 0x000fe60000410000 */
[----:B------:R-:W2:Y:S01]  /*a2b0*/  LDSM.16.MT88.4 R28, [R197+0x100] ;  /* 0x00010000c51c783b */ /* 0x000ea20000004200 */
[----:B------:R-:W-:Y:S01]  /*a2c0*/  MUFU.EX2 R168, R168 ;  /* 0x000000a800a87308 */ /* 0x000fe20000000800 */
[C---:B---3--:R-:W-:Y:S02]  /*a2d0*/  FMUL.FTZ R24, R3.reuse, R108 ;  /* 0x0000006c03187220 */ /* 0x048fe40000410000 */
[----:B------:R-:W-:Y:S02]  /*a2e0*/  FMUL.FTZ R25, R3, R109 ;  /* 0x0000006d03197220 */ /* 0x000fe40000410000 */
[--C-:B------:R-:W-:Y:S02]  /*a2f0*/  FFMA.FTZ R231, R156, c[0x0][0x2d0], -R145.reuse ;  /* 0x0000b4009ce77a23 */ /* 0x100fe40000010891 */
[----:B------:R-:W-:Y:S01]  /*a300*/  LDSM.16.MT88.4 R100, [R197+0x2100] ;  /* 0x00210000c564783b */ /* 0x000fe20000004200 */
[--C-:B------:R-:W-:Y:S02]  /*a310*/  FFMA.FTZ R232, R154, c[0x0][0x2d0], -R145.reuse ;  /* 0x0000b4009ae87a23 */ /* 0x100fe40000010891 */
[----:B------:R-:W3:Y:S01]  /*a320*/  MUFU.EX2 R135, R135 ;  /* 0x0000008700877308 */ /* 0x000ee20000000800 */
[--C-:B------:R-:W-:Y:S02]  /*a330*/  FFMA.FTZ R233, R158, c[0x0][0x2d0], -R145.reuse ;  /* 0x0000b4009ee97a23 */ /* 0x100fe40000010891 */
[----:B------:R-:W-:Y:S01]  /*a340*/  FFMA.FTZ R234, R152, c[0x0][0x2d0], -R145 ;  /* 0x0000b40098ea7a23 */ /* 0x000fe20000010891 */
[----:B-1----:R-:W-:Y:S01]  /*a350*/  F2FP.BF16.PACK_AB R129, R169, R174 ;  /* 0x000000aea981723e */ /* 0x002fe200000010ff */
[----:B------:R-:W-:Y:S01]  /*a360*/  LDSM.16.MT88.4 R108, [R196+0x2100] ;  /* 0x00210000c46c783b */ /* 0x000fe20000004200 */
[--C-:B------:R-:W-:Y:S02]  /*a370*/  FFMA.FTZ R235, R150, c[0x0][0x2d0], -R151.reuse ;  /* 0x0000b40096eb7a23 */ /* 0x100fe40000010897 */
[--C-:B------:R-:W-:Y:S02]  /*a380*/  FFMA.FTZ R236, R149, c[0x0][0x2d0], -R151.reuse ;  /* 0x0000b40095ec7a23 */ /* 0x100fe40000010897 */
[----:B------:R-:W-:Y:S01]  /*a390*/  FFMA.FTZ R237, R148, c[0x0][0x2d0], -R151 ;  /* 0x0000b40094ed7a23 */ /* 0x000fe20000010897 */
[----:B------:R-:W-:Y:S01]  /*a3a0*/  MUFU.EX2 R179, R179 ;  /* 0x000000b300b37308 */ /* 0x000fe20000000800 */
[--C-:B------:R-:W-:Y:S01]  /*a3b0*/  FFMA.FTZ R239, R146, c[0x0][0x2d0], -R145.reuse ;  /* 0x0000b40092ef7a23 */ /* 0x100fe20000010891 */
[----:B------:R-:W-:Y:S01]  /*a3c0*/  LDSM.16.MT88.4 R116, [R198+0x900] ;  /* 0x00090000c674783b */ /* 0x000fe20000004200 */
[----:B------:R-:W-:Y:S02]  /*a3d0*/  FFMA.FTZ R240, R144, c[0x0][0x2d0], -R145 ;  /* 0x0000b40090f07a23 */ /* 0x000fe40000010891 */
[C---:B------:R-:W-:Y:S02]  /*a3e0*/  FMUL.FTZ R36, R3.reuse, R36 ;  /* 0x0000002403247220 */ /* 0x040fe40000410000 */
[----:B------:R-:W-:Y:S02]  /*a3f0*/  FMUL.FTZ R37, R3, R37 ;  /* 0x0000002503257220 */ /* 0x000fe40000410000 */
[C---:B------:R-:W-:Y:S01]  /*a400*/  FMUL.FTZ R38, R2.reuse, R38 ;  /* 0x0000002602267220 */ /* 0x040fe20000410000 */
[----:B------:R-:W-:Y:S01]  /*a410*/  LDSM.16.MT88.4 R124, [R203+0x2900] ;  /* 0x00290000cb7c783b */ /* 0x000fe20000004200 */
[C---:B------:R-:W-:Y:S01]  /*a420*/  FMUL.FTZ R39, R2.reuse, R39 ;  /* 0x0000002702277220 */ /* 0x040fe20000410000 */
[----:B------:R-:W-:Y:S01]  /*a430*/  MUFU.EX2 R181, R181 ;  /* 0x000000b500b57308 */ /* 0x000fe20000000800 */
[----:B---3--:R-:W-:Y:S01]  /*a440*/  F2FP.BF16.PACK_AB R131, R135, R168 ;  /* 0x000000a88783723e */ /* 0x008fe200000010ff */
[C---:B------:R-:W-:Y:S02]  /*a450*/  FMUL.FTZ R40, R3.reuse, R40 ;  /* 0x0000002803287220 */ /* 0x040fe40000410000 */
[C---:B------:R-:W-:Y:S02]  /*a460*/  FMUL.FTZ R41, R3.reuse, R41 ;  /* 0x0000002903297220 */ /* 0x040fe40000410000 */
[----:B------:R-:W-:Y:S01]  /*a470*/  LDSM.16.MT88.4 R152, [R198+0x3900] ;  /* 0x00390000c698783b */ /* 0x000fe20000004200 */
[C---:B------:R-:W-:Y:S01]  /*a480*/  FMUL.FTZ R42, R2.reuse, R42 ;  /* 0x0000002a022a7220 */ /* 0x040fe20000410000 */
[C---:B----4-:R-:W-:Y:S02]  /*a490*/  HMMA.16816.F32.BF16 R4, R128.reuse, R12, R4 ;  /* 0x0000000c8004723c */ /* 0x050fe40000041804 */
[----:B------:R-:W-:Y:S03]  /*a4a0*/  MUFU.EX2 R183, R183 ;  /* 0x000000b700b77308 */ /* 0x000fe60000000800 */
[C---:B------:R-:W-:Y:S01]  /*a4b0*/  FMUL.FTZ R43, R2.reuse, R43 ;  /* 0x0000002b022b7220 */ /* 0x040fe20000410000 */
[----:B------:R-:W-:Y:S01]  /*a4c0*/  LDSM.16.MT88.4 R156, [R197+0x3900] ;  /* 0x00390000c59c783b */ /* 0x000fe20000004200 */
[C---:B------:R-:W-:Y:S01]  /*a4d0*/  FMUL.FTZ R12, R3.reuse, R120 ;  /* 0x00000078030c7220 */ /* 0x040fe20000410000 */
[C---:B------:R-:W-:Y:S04]  /*a4e0*/  HMMA.16816.F32.BF16 R8, R128.reuse, R14, R8 ;  /* 0x0000000e8008723c */ /* 0x040fe80000041808 */
[C---:B------:R-:W-:Y:S01]  /*a4f0*/  FMUL.FTZ R13, R3.reuse, R121 ;  /* 0x00000079030d7220 */ /* 0x040fe20000410000 */
[----:B------:R-:W-:Y:S01]  /*a500*/  MUFU.EX2 R228, R228 ;  /* 0x000000e400e47308 */ /* 0x000fe20000000800 */
[----:B------:R-:W-:Y:S01]  /*a510*/  LDSM.16.MT88.4 R160, [R196+0x3900] ;  /* 0x00390000c4a0783b */ /* 0x000fe20000004200 */
[C---:B------:R-:W-:Y:S02]  /*a520*/  FMUL.FTZ R14, R2.reuse, R122 ;  /* 0x0000007a020e7220 */ /* 0x040fe40000410000 */
[C---:B------:R-:W-:Y:S03]  /*a530*/  FMUL.FTZ R15, R2.reuse, R123 ;  /* 0x0000007b020f7220 */ /* 0x040fe60000410000 */
[C---:B------:R-:W-:Y:S02]  /*a540*/  FMUL.FTZ R44, R3.reuse, R44 ;  /* 0x0000002c032c7220 */ /* 0x040fe40000410000 */
[----:B------:R-:W1:Y:S01]  /*a550*/  LDSM.16.MT88.4 R120, [R196+0x100] ;  /* 0x00010000c478783b */ /* 0x000e620000004200 */
[C---:B------:R-:W-:Y:S01]  /*a560*/  FMUL.FTZ R45, R3.reuse, R45 ;  /* 0x0000002d032d7220 */ /* 0x040fe20000410000 */
[C---:B-----5:R-:W-:Y:S01]  /*a570*/  HMMA.16816.F32.BF16 R12, R128.reuse, R20, R12 ;  /* 0x00000014800c723c */ /* 0x060fe2000004180c */
[----:B------:R-:W-:Y:S02]  /*a580*/  MUFU.EX2 R229, R229 ;  /* 0x000000e500e57308 */ /* 0x000fe40000000800 */
[C---:B------:R-:W-:Y:S02]  /*a590*/  FMUL.FTZ R46, R2.reuse, R46 ;  /* 0x0000002e022e7220 */ /* 0x040fe40000410000 */
[C---:B------:R-:W-:Y:S01]  /*a5a0*/  FMUL.FTZ R47, R2.reuse, R47 ;  /* 0x0000002f022f7220 */ /* 0x040fe20000410000 */
[----:B------:R-:W-:Y:S01]  /*a5b0*/  LDSM.16.MT88.4 R164, [R203+0x5900] ;  /* 0x00590000cba4783b */ /* 0x000fe20000004200 */
[C---:B------:R-:W-:Y:S01]  /*a5c0*/  FMUL.FTZ R20, R3.reuse, R112 ;  /* 0x0000007003147220 */ /* 0x040fe20000410000 */
[C---:B------:R-:W-:Y:S03]  /*a5d0*/  HMMA.16816.F32.BF16 R16, R128.reuse, R22, R16 ;  /* 0x000000168010723c */ /* 0x040fe60000041810 */
[----:B------:R-:W-:Y:S01]  /*a5e0*/  MUFU.EX2 R230, R230 ;  /* 0x000000e600e67308 */ /* 0x000fe20000000800 */
[C---:B------:R-:W-:Y:S02]  /*a5f0*/  FMUL.FTZ R21, R3.reuse, R113 ;  /* 0x0000007103157220 */ /* 0x040fe40000410000 */
[----:B------:R-:W0:Y:S01]  /*a600*/  LDGDEPBAR ;  /* 0x00000000000079af */ /* 0x000e220000000000 */
[C---:B------:R-:W-:Y:S02]  /*a610*/  FMUL.FTZ R22, R2.reuse, R114 ;  /* 0x0000007202167220 */ /* 0x040fe40000410000 */
[C---:B------:R-:W-:Y:S03]  /*a620*/  FMUL.FTZ R23, R2.reuse, R115 ;  /* 0x0000007302177220 */ /* 0x040fe60000410000 */
[C---:B------:R-:W-:Y:S01]  /*a630*/  FMUL.FTZ R48, R3.reuse, R48 ;  /* 0x0000003003307220 */ /* 0x040fe20000410000 */
[----:B------:R-:W-:Y:S01]  /*a640*/  MUFU.EX2 R231, R231 ;  /* 0x000000e700e77308 */ /* 0x000fe20000000800 */
[----:B------:R-:W3:Y:S01]  /*a650*/  LDSM.16.MT88.4 R112, [R203+0x2100] ;  /* 0x00210000cb70783b */ /* 0x000ee20000004200 */
[C---:B------:R-:W-:Y:S01]  /*a660*/  FMUL.FTZ R49, R3.reuse, R49 ;  /* 0x0000003103317220 */ /* 0x040fe20000410000 */
[C---:B--2---:R-:W-:Y:S03]  /*a670*/  HMMA.16816.F32.BF16 R20, R128.reuse, R28, R20 ;  /* 0x0000001c8014723c */ /* 0x044fe60000041814 */
[C---:B------:R-:W-:Y:S02]  /*a680*/  FMUL.FTZ R50, R2.reuse, R50 ;  /* 0x0000003202327220 */ /* 0x040fe40000410000 */
[C---:B------:R-:W-:Y:S02]  /*a690*/  FMUL.FTZ R51, R2.reuse, R51 ;  /* 0x0000003302337220 */ /* 0x040fe40000410000 */
[C---:B------:R-:W-:Y:S01]  /*a6a0*/  FMUL.FTZ R28, R3.reuse, R104 ;  /* 0x00000068031c7220 */ /* 0x040fe20000410000 */
[C---:B------:R-:W-:Y:S01]  /*a6b0*/  HMMA.16816.F32.BF16 R24, R128.reuse, R30, R24 ;  /* 0x0000001e8018723c */ /* 0x040fe20000041818 */
[----:B------:R-:W-:Y:S03]  /*a6c0*/  MUFU.EX2 R232, R232 ;  /* 0x000000e800e87308 */ /* 0x000fe60000000800 */
[C---:B------:R-:W-:Y:S02]  /*a6d0*/  FMUL.FTZ R29, R3.reuse, R105 ;  /* 0x00000069031d7220 */ /* 0x040fe40000410000 */
[C---:B------:R-:W-:Y:S02]  /*a6e0*/  FMUL.FTZ R52, R3.reuse, R52 ;  /* 0x0000003403347220 */ /* 0x040fe40000410000 */
[C---:B------:R-:W-:Y:S03]  /*a6f0*/  FMUL.FTZ R30, R2.reuse, R106 ;  /* 0x0000006a021e7220 */ /* 0x040fe60000410000 */
[----:B------:R-:W-:Y:S01]  /*a700*/  MUFU.EX2 R233, R233 ;  /* 0x000000e900e97308 */ /* 0x000fe20000000800 */
[C---:B------:R-:W-:Y:S02]  /*a710*/  FMUL.FTZ R31, R2.reuse, R107 ;  /* 0x0000006b021f7220 */ /* 0x040fe40000410000 */
[----:B------:R-:W2:Y:S01]  /*a720*/  LDSM.16.MT88.4 R104, [R198+0x2100] ;  /* 0x00210000c668783b */ /* 0x000ea20000004200 */
[C---:B------:R-:W-:Y:S02]  /*a730*/  FMUL.FTZ R53, R3.reuse, R53 ;  /* 0x0000003503357220 */ /* 0x040fe40000410000 */
[C---:B------:R-:W-:Y:S02]  /*a740*/  FMUL.FTZ R54, R2.reuse, R54 ;  /* 0x0000003602367220 */ /* 0x040fe40000410000 */
[C---:B-1----:R-:W-:Y:S02]  /*a750*/  HMMA.16816.F32.BF16 R28, R128.reuse, R120, R28 ;  /* 0x00000078801c723c */ /* 0x042fe4000004181c */
[----:B------:R-:W-:Y:S01]  /*a760*/  MUFU.EX2 R234, R234 ;  /* 0x000000ea00ea7308 */ /* 0x000fe20000000800 */
[C---:B------:R-:W-:Y:S02]  /*a770*/  FMUL.FTZ R55, R2.reuse, R55 ;  /* 0x0000003702377220 */ /* 0x040fe40000410000 */
[C---:B------:R-:W-:Y:S02]  /*a780*/  FMUL.FTZ R56, R3.reuse, R56 ;  /* 0x0000003803387220 */ /* 0x040fe40000410000 */
[C---:B------:R-:W-:Y:S01]  /*a790*/  FMUL.FTZ R57, R3.reuse, R57 ;  /* 0x0000003903397220 */ /* 0x040fe20000410000 */
[C---:B------:R-:W-:Y:S01]  /*a7a0*/  HMMA.16816.F32.BF16 R32, R128.reuse, R122, R32 ;  /* 0x0000007a8020723c */ /* 0x040fe20000041820 */
[----:B------:R-:W-:Y:S03]  /*a7b0*/  LDSM.16.MT88.4 R120, [R196+0x900] ;  /* 0x00090000c478783b */ /* 0x000fe60000004200 */
[C---:B------:R-:W-:Y:S01]  /*a7c0*/  FMUL.FTZ R58, R2.reuse, R58 ;  /* 0x0000003a023a7220 */ /* 0x040fe20000410000 */
[----:B------:R-:W-:Y:S01]  /*a7d0*/  MUFU.EX2 R235, R235 ;  /* 0x000000eb00eb7308 */ /* 0x000fe20000000800 */
[C---:B------:R-:W-:Y:S02]  /*a7e0*/  FMUL.FTZ R59, R2.reuse, R59 ;  /* 0x0000003b023b7220 */ /* 0x040fe40000410000 */
[C---:B---3--:R-:W-:Y:S04]  /*a7f0*/  HMMA.16816.F32.BF16 R36, R128.reuse, R112, R36 ;  /* 0x000000708024723c */ /* 0x048fe80000041824 */
[C---:B------:R-:W-:Y:S02]  /*a800*/  FMUL.FTZ R60, R3.reuse, R60 ;  /* 0x0000003c033c7220 */ /* 0x040fe40000410000 */
[C---:B------:R-:W-:Y:S01]  /*a810*/  FMUL.FTZ R61, R3.reuse, R61 ;  /* 0x0000003d033d7220 */ /* 0x040fe20000410000 */
[----:B------:R-:W-:Y:S01]  /*a820*/  MUFU.EX2 R236, R236 ;  /* 0x000000ec00ec7308 */ /* 0x000fe20000000800 */
[C---:B------:R-:W-:Y:S01]  /*a830*/  HMMA.16816.F32.BF16 R40, R128.reuse, R114, R40 ;  /* 0x000000728028723c */ /* 0x040fe20000041828 */
[----:B------:R-:W-:Y:S03]  /*a840*/  LDSM.16.MT88.4 R112, [R203+0x900] ;  /* 0x00090000cb70783b */ /* 0x000fe60000004200 */
[C---:B------:R-:W-:Y:S02]  /*a850*/  FMUL.FTZ R62, R2.reuse, R62 ;  /* 0x0000003e023e7220 */ /* 0x040fe40000410000 */
[C---:B------:R-:W-:Y:S02]  /*a860*/  FMUL.FTZ R63, R2.reuse, R63 ;  /* 0x0000003f023f7220 */ /* 0x040fe40000410000 */
[C---:B------:R-:W-:Y:S01]  /*a870*/  FMUL.FTZ R64, R3.reuse, R64 ;  /* 0x0000004003407220 */ /* 0x040fe20000410000 */
[----:B------:R-:W-:Y:S01]  /*a880*/  MUFU.EX2 R237, R237 ;  /* 0x000000ed00ed7308 */ /* 0x000fe20000000800 */
[C---:B--2---:R-:W-:Y:S03]  /*a890*/  HMMA.16816.F32.BF16 R44, R128.reuse, R104, R44 ;  /* 0x00000068802c723c */ /* 0x044fe6000004182c */
[C---:B------:R-:W-:Y:S02]  /*a8a0*/  FMUL.FTZ R65, R3.reuse, R65 ;  /* 0x0000004103417220 */ /* 0x040fe40000410000 */
[C---:B------:R-:W-:Y:S02]  /*a8b0*/  FMUL.FTZ R66, R2.reuse, R66 ;  /* 0x0000004202427220 */ /* 0x040fe40000410000 */
[C---:B------:R-:W-:Y:S01]  /*a8c0*/  FMUL.FTZ R67, R2.reuse, R67 ;  /* 0x0000004302437220 */ /* 0x040fe20000410000 */
[C---:B------:R-:W-:Y:S01]  /*a8d0*/  HMMA.16816.F32.BF16 R48, R128.reuse, R106, R48 ;  /* 0x0000006a8030723c */ /* 0x040fe20000041830 */
[----:B------:R-:W1:Y:S01]  /*a8e0*/  LDSM.16.MT88.4 R104, [R203+0x4100] ;  /* 0x00410000cb68783b */ /* 0x000e620000004200 */
[----:B------:R-:W-:Y:S02]  /*a8f0*/  MUFU.EX2 R239, R239 ;  /* 0x000000ef00ef7308 */ /* 0x000fe40000000800 */
[C---:B------:R-:W-:Y:S02]  /*a900*/  FMUL.FTZ R68, R3.reuse, R68 ;  /* 0x0000004403447220 */ /* 0x040fe40000410000 */
[C---:B------:R-:W-:Y:S02]  /*a910*/  FMUL.FTZ R69, R3.reuse, R69 ;  /* 0x0000004503457220 */ /* 0x040fe40000410000 */
[C---:B------:R-:W-:Y:S04]  /*a920*/  HMMA.16816.F32.BF16 R52, R128.reuse, R100, R52 ;  /* 0x000000648034723c */ /* 0x040fe80000041834 */
[C---:B------:R-:W-:Y:S01]  /*a930*/  FMUL.FTZ R70, R2.reuse, R70 ;  /* 0x0000004602467220 */ /* 0x040fe20000410000 */
[----:B------:R-:W-:Y:S01]  /*a940*/  MUFU.EX2 R240, R240 ;  /* 0x000000f000f07308 */ /* 0x000fe20000000800 */
[C---:B------:R-:W-:Y:S02]  /*a950*/  FMUL.FTZ R71, R2.reuse, R71 ;  /* 0x0000004702477220 */ /* 0x040fe40000410000 */
[C---:B------:R-:W-:Y:S01]  /*a960*/  HMMA.16816.F32.BF16 R56, R128.reuse, R102, R56 ;  /* 0x000000668038723c */ /* 0x040fe20000041838 */
[----:B------:R-:W2:Y:S03]  /*a970*/  LDSM.16.MT88.4 R100, [R198+0x4100] ;  /* 0x00410000c664783b */ /* 0x000ea60000004200 */
[C---:B------:R-:W-:Y:S02]  /*a980*/  FMUL.FTZ R72, R3.reuse, R72 ;  /* 0x0000004803487220 */ /* 0x040fe40000410000 */
[C---:B------:R-:W-:Y:S02]  /*a990*/  FMUL.FTZ R73, R3.reuse, R73 ;  /* 0x0000004903497220 */ /* 0x040fe40000410000 */
[C---:B------:R-:W-:Y:S04]  /*a9a0*/  HMMA.16816.F32.BF16 R60, R128.reuse, R108, R60 ;  /* 0x0000006c803c723c */ /* 0x040fe8000004183c */
[C---:B------:R-:W-:Y:S02]  /*a9b0*/  FMUL.FTZ R74, R2.reuse, R74 ;  /* 0x0000004a024a7220 */ /* 0x040fe40000410000 */
[C---:B------:R-:W-:Y:S02]  /*a9c0*/  FMUL.FTZ R75, R2.reuse, R75 ;  /* 0x0000004b024b7220 */ /* 0x040fe40000410000 */
[C---:B------:R-:W-:Y:S01]  /*a9d0*/  HMMA.16816.F32.BF16 R64, R128.reuse, R110, R64 ;  /* 0x0000006e8040723c */ /* 0x040fe20000041840 */
[----:B------:R-:W3:Y:S03]  /*a9e0*/  LDSM.16.MT88.4 R108, [R197+0x4100] ;  /* 0x00410000c56c783b */ /* 0x000ee60000004200 */
[C---:B------:R-:W-:Y:S02]  /*a9f0*/  FMUL.FTZ R76, R3.reuse, R76 ;  /* 0x0000004c034c7220 */ /* 0x040fe40000410000 */
[C---:B------:R-:W-:Y:S02]  /*aa00*/  FMUL.FTZ R77, R3.reuse, R77 ;  /* 0x0000004d034d7220 */ /* 0x040fe40000410000 */
[C---:B------:R-:W-:Y:S01]  /*aa10*/  FMUL.FTZ R78, R2.reuse, R78 ;  /* 0x0000004e024e7220 */ /* 0x040fe20000410000 */
[C---:B-1----:R-:W-:Y:S03]  /*aa20*/  HMMA.16816.F32.BF16 R68, R128.reuse, R104, R68 ;  /* 0x000000688044723c */ /* 0x042fe60000041844 */
[C---:B------:R-:W-:Y:S02]  /*aa30*/  FMUL.FTZ R79, R2.reuse, R79 ;  /* 0x0000004f024f7220 */ /* 0x040fe40000410000 */
[C---:B------:R-:W-:Y:S02]  /*aa40*/  FMUL.FTZ R80, R3.reuse, R80 ;  /* 0x0000005003507220 */ /* 0x040fe40000410000 */
[C---:B------:R-:W-:Y:S01]  /*aa50*/  FMUL.FTZ R81, R3.reuse, R81 ;  /* 0x0000005103517220 */ /* 0x040fe20000410000 */
[C---:B------:R-:W-:Y:S01]  /*aa60*/  HMMA.16816.F32.BF16 R72, R128.reuse, R106, R72 ;  /* 0x0000006a8048723c */ /* 0x040fe20000041848 */
[----:B------:R-:W1:Y:S03]  /*aa70*/  LDSM.16.MT88.4 R104, [R196+0x4100] ;  /* 0x00410000c468783b */ /* 0x000e660000004200 */
[C---:B------:R-:W-:Y:S02]  /*aa80*/  FMUL.FTZ R82, R2.reuse, R82 ;  /* 0x0000005202527220 */ /* 0x040fe40000410000 */
[C---:B------:R-:W-:Y:S02]  /*aa90*/  FMUL.FTZ R83, R2.reuse, R83 ;  /* 0x0000005302537220 */ /* 0x040fe40000410000 */
[C---:B--2---:R-:W-:Y:S04]  /*aaa0*/  HMMA.16816.F32.BF16 R76, R128.reuse, R100, R76 ;  /* 0x00000064804c723c */ /* 0x044fe8000004184c */
[C---:B------:R-:W-:Y:S02]  /*aab0*/  FMUL.FTZ R84, R3.reuse, R84 ;  /* 0x0000005403547220 */ /* 0x040fe40000410000 */
[C---:B------:R-:W-:Y:S02]  /*aac0*/  FMUL.FTZ R85, R3.reuse, R85 ;  /* 0x0000005503557220 */ /* 0x040fe40000410000 */
[C---:B------:R-:W-:Y:S04]  /*aad0*/  HMMA.16816.F32.BF16 R80, R128.reuse, R102, R80 ;  /* 0x000000668050723c */ /* 0x040fe80000041850 */
[C---:B------:R-:W-:Y:S02]  /*aae0*/  FMUL.FTZ R86, R2.reuse, R86 ;  /* 0x0000005602567220 */ /* 0x040fe40000410000 */
[----:B------:R-:W-:Y:S02]  /*aaf0*/  FMUL.FTZ R87, R2, R87 ;  /* 0x0000005702577220 */ /* 0x000fe40000410000 */
[----:B------:R-:W-:Y:S04]  /*ab00*/  FFMA.FTZ R175, R182, c[0x0][0x2d0], -R151 ;  /* 0x0000b400b6af7a23 */ /* 0x000fe80000010897 */
[----:B------:R-:W-:Y:S01]  /*ab10*/  FFMA.FTZ R182, R136, c[0x0][0x2d0], -R145 ;  /* 0x0000b40088b67a23 */ /* 0x000fe20000010891 */
[C---:B---3--:R-:W-:Y:S01]  /*ab20*/  HMMA.16816.F32.BF16 R84, R128.reuse, R108, R84 ;  /* 0x0000006c8054723c */ /* 0x048fe20000041854 */
[----:B------:R-:W-:Y:S01]  /*ab30*/  MUFU.EX2 R175, R175 ;  /* 0x000000af00af7308 */ /* 0x000fe20000000800 */
[----:B------:R-:W-:Y:S01]  /*ab40*/  LDSM.16.MT88.4 R136, [R198+0x2900] ;  /* 0x00290000c688783b */ /* 0x000fe20000004200 */
[--C-:B------:R-:W-:Y:S02]  /*ab50*/  FFMA.FTZ R176, R176, c[0x0][0x2d0], -R151.reuse ;  /* 0x0000b400b0b07a23 */ /* 0x100fe40000010897 */
[----:B------:R-:W-:Y:S02]  /*ab60*/  FFMA.FTZ R177, R180, c[0x0][0x2d0], -R151 ;  /* 0x0000b400b4b17a23 */ /* 0x000fe40000010897 */
[----:B------:R-:W-:Y:S02]  /*ab70*/  FFMA.FTZ R180, R140, c[0x0][0x2d0], -R145 ;  /* 0x0000b4008cb47a23 */ /* 0x000fe40000010891 */
[--C-:B------:R-:W-:Y:S01]  /*ab80*/  FFMA.FTZ R178, R178, c[0x0][0x2d0], -R151.reuse ;  /* 0x0000b400b2b27a23 */ /* 0x100fe20000010897 */
[----:B------:R-:W-:Y:S01]  /*ab90*/  LDSM.16.MT88.4 R140, [R197+0x2900] ;  /* 0x00290000c58c783b */ /* 0x000fe20000004200 */
[----:B------:R-:W2:Y:S01]  /*aba0*/  MUFU.EX2 R176, R176 ;  /* 0x000000b000b07308 */ /* 0x000ea20000000800 */
[C---:B------:R-:W-:Y:S02]  /*abb0*/  FMUL.FTZ R88, R3.reuse, R88 ;  /* 0x0000005803587220 */ /* 0x040fe40000410000 */
[----:B------:R-:W-:Y:S02]  /*abc0*/  FMUL.FTZ R89, R3, R89 ;  /* 0x0000005903597220 */ /* 0x000fe40000410000 */
[C---:B------:R-:W-:Y:S02]  /*abd0*/  FMUL.FTZ R90, R2.reuse, R90 ;  /* 0x0000005a025a7220 */ /* 0x040fe40000410000 */
[C---:B------:R-:W-:Y:S02]  /*abe0*/  FMUL.FTZ R91, R2.reuse, R91 ;  /* 0x0000005b025b7220 */ /* 0x040fe40000410000 */
[----:B------:R-:W-:Y:S01]  /*abf0*/  FFMA.FTZ R151, R147, c[0x0][0x2d0], -R151 ;  /* 0x0000b40093977a23 */ /* 0x000fe20000010897 */
[----:B------:R-:W-:Y:S01]  /*ac00*/  MUFU.EX2 R177, R177 ;  /* 0x000000b100b17308 */ /* 0x000fe20000000800 */
[C---:B------:R-:W-:Y:S02]  /*ac10*/  FMUL.FTZ R92, R3.reuse, R92 ;  /* 0x0000005c035c7220 */ /* 0x040fe40000410000 */
[C---:B------:R-:W-:Y:S01]  /*ac20*/  FMUL.FTZ R93, R3.reuse, R93 ;  /* 0x0000005d035d7220 */ /* 0x040fe20000410000 */
[C---:B------:R-:W-:Y:S01]  /*ac30*/  HMMA.16816.F32.BF16 R88, R128.reuse, R110, R88 ;  /* 0x0000006e8058723c */ /* 0x040fe20000041858 */
[----:B------:R-:W3:Y:S02]  /*ac40*/  LDSM.16.MT88.4 R108, [R197+0x900] ;  /* 0x00090000c56c783b */ /* 0x000ee40000004200 */
[C---:B------:R-:W-:Y:S02]  /*ac50*/  FMUL.FTZ R94, R2.reuse, R94 ;  /* 0x0000005e025e7220 */ /* 0x040fe40000410000 */
[C---:B------:R-:W-:Y:S01]  /*ac60*/  FMUL.FTZ R95, R2.reuse, R95 ;  /* 0x0000005f025f7220 */ /* 0x040fe20000410000 */
[----:B------:R-:W4:Y:S01]  /*ac70*/  MUFU.EX2 R178, R178 ;  /* 0x000000b200b27308 */ /* 0x000f220000000800 */
[C---:B------:R-:W-:Y:S02]  /*ac80*/  FMUL.FTZ R96, R3.reuse, R96 ;  /* 0x0000006003607220 */ /* 0x040fe40000410000 */
[----:B------:R-:W-:Y:S03]  /*ac90*/  FMUL.FTZ R97, R3, R97 ;  /* 0x0000006103617220 */ /* 0x000fe60000410000 */
[C---:B-1----:R-:W-:Y:S03]  /*aca0*/  HMMA.16816.F32.BF16 R92, R128.reuse, R104, R92 ;  /* 0x00000068805c723c */ /* 0x042fe6000004185c */
[C---:B------:R-:W-:Y:S01]  /*acb0*/  FMUL.FTZ R98, R2.reuse, R98 ;  /* 0x0000006202627220 */ /* 0x040fe20000410000 */
[----:B------:R-:W1:Y:S01]  /*acc0*/  MUFU.EX2 R180, R180 ;  /* 0x000000b400b47308 */ /* 0x000e620000000800 */
[----:B------:R-:W-:Y:S01]  /*acd0*/  FMUL.FTZ R99, R2, R99 ;  /* 0x0000006302637220 */ /* 0x000fe20000410000 */
[----:B--2---:R-:W-:Y:S01]  /*ace0*/  F2FP.BF16.PACK_AB R100, R176, R175 ;  /* 0x000000afb064723e */ /* 0x004fe200000010ff */
[--C-:B------:R-:W-:Y:S02]  /*acf0*/  FFMA.FTZ R134, R134, c[0x0][0x2d0], -R145.reuse ;  /* 0x0000b40086867a23 */ /* 0x100fe40000010891 */
[----:B------:R-:W-:Y:S03]  /*ad00*/  FFMA.FTZ R145, R133, c[0x0][0x2d0], -R145 ;  /* 0x0000b40085917a23 */ /* 0x000fe60000010891 */
[----:B------:R-:W-:Y:S01]  /*ad10*/  HMMA.16816.F32.BF16 R96, R128, R106, R96 ;  /* 0x0000006a8060723c */ /* 0x000fe20000041860 */
[----:B------:R-:W2:Y:S01]  /*ad20*/  LDSM.16.MT88.4 R104, [R196+0x2900] ;  /* 0x00290000c468783b */ /* 0x000ea20000004200 */
[----:B------:R-:W5:Y:S01]  /*ad30*/  MUFU.EX2 R182, R182 ;  /* 0x000000b600b67308 */ /* 0x000f620000000800 */
[----:B------:R-:W-:Y:S01]  /*ad40*/  FFMA.FTZ R173, R3, R218, R173 ;  /* 0x000000da03ad7223 */ /* 0x000fe200000100ad */
[----:B------:R-:W-:Y:S01]  /*ad50*/  MOV R3, R0 ;  /* 0x0000000000037202 */ /* 0x000fe20000000f00 */
[----:B------:R-:W-:Y:S01]  /*ad60*/  FFMA.FTZ R174, R2, R219, R174 ;  /* 0x000000db02ae7223 */ /* 0x000fe200000100ae */
[----:B----4-:R-:W-:Y:S01]  /*ad70*/  F2FP.BF16.PACK_AB R102, R178, R177 ;  /* 0x000000b1b266723e */ /* 0x010fe200000010ff */
[----:B------:R-:W-:Y:S02]  /*ad80*/  FADD.FTZ R172, R172, R173 ;  /* 0x000000adacac7221 */ /* 0x000fe40000010000 */
[----:B------:R-:W-:Y:S03]  /*ad90*/  LDSM.16.MT88.4 R128, [R198+0x3100] ;  /* 0x00310000c680783b */ /* 0x000fe60000004200 */
[----:B------:R4:W2:Y:S01]  /*ada0*/  MUFU.EX2 R238, R151 ;  /* 0x0000009700ee7308 */ /* 0x0008a20000000800 */
[----:B------:R-:W-:Y:S02]  /*adb0*/  FADD.FTZ R169, R169, R174 ;  /* 0x000000aea9a97221 */ /* 0x000fe40000010000 */
[----:B------:R-:W-:Y:S01]  /*adc0*/  FADD.FTZ R171, R171, R172 ;  /* 0x000000acabab7221 */ /* 0x000fe20000010000 */
[----:B-1----:R-:W-:Y:S01]  /*add0*/  F2FP.BF16.PACK_AB R101, R180, R179 ;  /* 0x000000b3b465723e */ /* 0x002fe200000010ff */
[----:B------:R-:W-:Y:S02]  /*ade0*/  FADD.FTZ R168, R168, R169 ;  /* 0x000000a9a8a87221 */ /* 0x000fe40000010000 */
[----:B------:R-:W-:Y:S02]  /*adf0*/  FADD.FTZ R170, R170, R171 ;  /* 0x000000abaaaa7221 */ /* 0x000fe40000010000 */
[----:B------:R-:W-:Y:S01]  /*ae00*/  FADD.FTZ R168, R135, R168 ;  /* 0x000000a887a87221 */ /* 0x000fe20000010000 */
[----:B------:R1:W-:Y:S01]  /*ae10*/  MUFU.EX2 R133, R145 ;  /* 0x0000009100857308 */ /* 0x0003e20000000800 */
[----:B------:R-:W-:Y:S01]  /*ae20*/  MOV R135, R132 ;  /* 0x0000008400877202 */ /* 0x000fe20000000f00 */
[----:B------:R-:W-:Y:S01]  /*ae30*/  FADD.FTZ R175, R175, R170 ;  /* 0x000000aaafaf7221 */ /* 0x000fe20000010000 */
[----:B-----5:R-:W-:Y:S01]  /*ae40*/  F2FP.BF16.PACK_AB R103, R182, R181 ;  /* 0x000000b5b667723e */ /* 0x020fe200000010ff */
[----:B------:R-:W-:Y:S02]  /*ae50*/  FADD.FTZ R179, R179, R168 ;  /* 0x000000a8b3b37221 */ /* 0x000fe40000010000 */
[----:B------:R-:W-:Y:S02]  /*ae60*/  FADD.FTZ R176, R176, R175 ;  /* 0x000000afb0b07221 */ /* 0x000fe40000010000 */
[----:B------:R-:W-:Y:S02]  /*ae70*/  FADD.FTZ R180, R180, R179 ;  /* 0x000000b3b4b47221 */ /* 0x000fe40000010000 */
[----:B------:R-:W5:Y:S01]  /*ae80*/  MUFU.EX2 R134, R134 ;  /* 0x0000008600867308 */ /* 0x000f620000000800 */
[C---:B------:R-:W-:Y:S01]  /*ae90*/  HMMA.16816.F32.BF16 R4, R100.reuse, R112, R4 ;  /* 0x000000706404723c */ /* 0x040fe20000041804 */
[----:B----4-:R-:W-:Y:S04]  /*aea0*/  LDSM.16.MT88.4 R148, [R203+0x3900] ;  /* 0x00390000cb94783b */ /* 0x010fe80000004200 */
[----:B------:R-:W-:Y:S02]  /*aeb0*/  FADD.FTZ R177, R177, R176 ;  /* 0x000000b0b1b17221 */ /* 0x000fe40000010000 */
[----:B------:R-:W-:Y:S01]  /*aec0*/  FADD.FTZ R181, R181, R180 ;  /* 0x000000b4b5b57221 */ /* 0x000fe20000010000 */
[C---:B------:R-:W-:Y:S01]  /*aed0*/  HMMA.16816.F32.BF16 R8, R100.reuse, R114, R8 ;  /* 0x000000726408723c */ /* 0x040fe20000041808 */
[----:B------:R-:W-:Y:S03]  /*aee0*/  LDSM.16.MT88.4 R112, [R198+0x4900] ;  /* 0x00490000c670783b */ /* 0x000fe60000004200 */
[----:B------:R-:W-:Y:S02]  /*aef0*/  FADD.FTZ R178, R178, R177 ;  /* 0x000000b1b2b27221 */ /* 0x000fe40000010000 */
[----:B------:R-:W-:Y:S02]  /*af00*/  FADD.FTZ R182, R182, R181 ;  /* 0x000000b5b6b67221 */ /* 0x000fe40000010000 */
[C---:B------:R-:W-:Y:S01]  /*af10*/  HMMA.16816.F32.BF16 R12, R100.reuse, R116, R12 ;  /* 0x00000074640c723c */ /* 0x040fe2000004180c */
[----:B-1----:R-:W-:Y:S07]  /*af20*/  LDSM.16.MT88.4 R144, [R196+0x1900] ;  /* 0x00190000c490783b */ /* 0x002fee0000004200 */
[C---:B------:R-:W-:Y:S01]  /*af30*/  HMMA.16816.F32.BF16 R16, R100.reuse, R118, R16 ;  /* 0x000000766410723c */ /* 0x040fe20000041810 */
[----:B------:R-:W-:Y:S07]  /*af40*/  LDSM.16.MT88.4 R116, [R197+0x4900] ;  /* 0x00490000c574783b */ /* 0x000fee0000004200 */
[C---:B---3--:R-:W-:Y:S08]  /*af50*/  HMMA.16816.F32.BF16 R20, R100.reuse, R108, R20 ;  /* 0x0000006c6414723c */ /* 0x048ff00000041814 */
[C---:B------:R-:W-:Y:S01]  /*af60*/  HMMA.16816.F32.BF16 R24, R100.reuse, R110, R24 ;  /* 0x0000006e6418723c */ /* 0x040fe20000041818 */
[----:B------:R-:W1:Y:S07]  /*af70*/  LDSM.16.MT88.4 R108, [R203+0x4900] ;  /* 0x00490000cb6c783b */ /* 0x000e6e0000004200 */
        /* <DEDUP_REMOVED lines=12> */
[C---:B--2---:R-:W-:Y:S08]  /*b040*/  HMMA.16816.F32.BF16 R60, R100.reuse, R104, R60 ;  /* 0x00000068643c723c */ /* 0x044ff0000004183c */
[C---:B------:R-:W-:Y:S01]  /*b050*/  HMMA.16816.F32.BF16 R64, R100.reuse, R106, R64 ;  /* 0x0000006a6440723c */ /* 0x040fe20000041840 */
[----:B------:R-:W2:Y:S07]  /*b060*/  LDSM.16.MT88.4 R104, [R196+0x4900] ;  /* 0x00490000c468783b */ /* 0x000eae0000004200 */
[C---:B-1----:R-:W-:Y:S08]  /*b070*/  HMMA.16816.F32.BF16 R68, R100.reuse, R108, R68 ;  /* 0x0000006c6444723c */ /* 0x042ff00000041844 */
[C---:B------:R-:W-:Y:S01]  /*b080*/  HMMA.16816.F32.BF16 R72, R100.reuse, R110, R72 ;  /* 0x0000006e6448723c */ /* 0x040fe20000041848 */
[----:B------:R-:W1:Y:S07]  /*b090*/  LDSM.16.MT88.4 R108, [R203+0x1100] ;  /* 0x00110000cb6c783b */ /* 0x000e6e0000004200 */
[C---:B------:R-:W-:Y:S08]  /*b0a0*/  HMMA.16816.F32.BF16 R76, R100.reuse, R112, R76 ;  /* 0x00000070644c723c */ /* 0x040ff0000004184c */
[C---:B------:R-:W-:Y:S01]  /*b0b0*/  HMMA.16816.F32.BF16 R80, R100.reuse, R114, R80 ;  /* 0x000000726450723c */ /* 0x040fe20000041850 */
[----:B------:R-:W3:Y:S07]  /*b0c0*/  LDSM.16.MT88.4 R112, [R197+0x1100] ;  /* 0x00110000c570783b */ /* 0x000eee0000004200 */
[C---:B------:R-:W-:Y:S08]  /*b0d0*/  HMMA.16816.F32.BF16 R84, R100.reuse, R116, R84 ;  /* 0x000000746454723c */ /* 0x040ff00000041854 */
[C---:B------:R-:W-:Y:S01]  /*b0e0*/  HMMA.16816.F32.BF16 R88, R100.reuse, R118, R88 ;  /* 0x000000766458723c */ /* 0x040fe20000041858 */
[----:B------:R-:W4:Y:S07]  /*b0f0*/  LDSM.16.MT88.4 R116, [R203+0x3100] ;  /* 0x00310000cb74783b */ /* 0x000f2e0000004200 */
[C---:B--2---:R-:W-:Y:S08]  /*b100*/  HMMA.16816.F32.BF16 R92, R100.reuse, R104, R92 ;  /* 0x00000068645c723c */ /* 0x044ff0000004185c */
[----:B------:R-:W-:Y:S01]  /*b110*/  HMMA.16816.F32.BF16 R96, R100, R106, R96 ;  /* 0x0000006a6460723c */ /* 0x000fe20000041860 */
[----:B------:R-:W2:Y:S06]  /*b120*/  LDSM.16.MT88.4 R104, [R196+0x3100] ;  /* 0x00310000c468783b */ /* 0x000eac0000004200 */
[----:B------:R-:W-:Y:S01]  /*b130*/  F2FP.BF16.PACK_AB R100, R228, R183 ;  /* 0x000000b7e464723e */ /* 0x000fe200000010ff */
[----:B------:R-:W-:Y:S01]  /*b140*/  FADD.FTZ R183, R183, R178 ;  /* 0x000000b2b7b77221 */ /* 0x000fe20000010000 */
[----:B------:R-:W-:Y:S03]  /*b150*/  F2FP.BF16.PACK_AB R102, R230, R229 ;  /* 0x000000e5e666723e */ /* 0x000fe600000010ff */
[----:B------:R-:W-:Y:S01]  /*b160*/  F2FP.BF16.PACK_AB R101, R232, R231 ;  /* 0x000000e7e865723e */ /* 0x000fe200000010ff */
[----:B------:R-:W-:Y:S01]  /*b170*/  FADD.FTZ R231, R231, R182 ;  /* 0x000000b6e7e77221 */ /* 0x000fe20000010000 */
[----:B------:R-:W-:Y:S01]  /*b180*/  F2FP.BF16.PACK_AB R103, R234, R233 ;  /* 0x000000e9ea67723e */ /* 0x000fe200000010ff */
[----:B------:R-:W-:Y:S02]  /*b190*/  FADD.FTZ R228, R228, R183 ;  /* 0x000000b7e4e47221 */ /* 0x000fe40000010000 */
[----:B------:R-:W-:Y:S02]  /*b1a0*/  FADD.FTZ R232, R232, R231 ;  /* 0x000000e7e8e87221 */ /* 0x000fe40000010000 */
[----:B------:R-:W-:Y:S02]  /*b1b0*/  FADD.FTZ R229, R229, R228 ;  /* 0x000000e4e5e57221 */ /* 0x000fe40000010000 */
[C---:B-1----:R-:W-:Y:S03]  /*b1c0*/  HMMA.16816.F32.BF16 R4, R100.reuse, R108, R4 ;  /* 0x0000006c6404723c */ /* 0x042fe60000041804 */
[----:B------:R-:W-:Y:S02]  /*b1d0*/  FADD.FTZ R233, R233, R232 ;  /* 0x000000e8e9e97221 */ /* 0x000fe40000010000 */
[----:B------:R-:W-:Y:S02]  /*b1e0*/  FADD.FTZ R230, R230, R229 ;  /* 0x000000e5e6e67221 */ /* 0x000fe40000010000 */
[----:B------:R-:W-:Y:S01]  /*b1f0*/  FADD.FTZ R234, R234, R233 ;  /* 0x000000e9eaea7221 */ /* 0x000fe20000010000 */
[C---:B------:R-:W-:Y:S01]  /*b200*/  HMMA.16816.F32.BF16 R8, R100.reuse, R110, R8 ;  /* 0x0000006e6408723c */ /* 0x040fe20000041808 */
[----:B------:R-:W1:Y:S07]  /*b210*/  LDSM.16.MT88.4 R108, [R203+0x5100] ;  /* 0x00510000cb6c783b */ /* 0x000e6e0000004200 */
[C---:B------:R-:W-:Y:S08]  /*b220*/  HMMA.16816.F32.BF16 R12, R100.reuse, R120, R12 ;  /* 0x00000078640c723c */ /* 0x040ff0000004180c */
[C---:B------:R-:W-:Y:S08]  /*b230*/  HMMA.16816.F32.BF16 R16, R100.reuse, R122, R16 ;  /* 0x0000007a6410723c */ /* 0x040ff00000041810 */
[C---:B---3--:R-:W-:Y:S08]  /*b240*/  HMMA.16816.F32.BF16 R20, R100.reuse, R112, R20 ;  /* 0x000000706414723c */ /* 0x048ff00000041814 */
[C---:B------:R-:W-:Y:S01]  /*b250*/  HMMA.16816.F32.BF16 R24, R100.reuse, R114, R24 ;  /* 0x000000726418723c */ /* 0x040fe20000041818 */
[----:B------:R-:W3:Y:S07]  /*b260*/  LDSM.16.MT88.4 R112, [R198+0x5100] ;  /* 0x00510000c670783b */ /* 0x000eee0000004200 */
[C---:B------:R-:W-:Y:S08]  /*b270*/  HMMA.16816.F32.BF16 R28, R100.reuse, R124, R28 ;  /* 0x0000007c641c723c */ /* 0x040ff0000004181c */
[C---:B------:R-:W-:Y:S01]  /*b280*/  HMMA.16816.F32.BF16 R32, R100.reuse, R126, R32 ;  /* 0x0000007e6420723c */ /* 0x040fe20000041820 */
[----:B------:R-:W-:Y:S07]  /*b290*/  LDSM.16.MT88.4 R124, [R203+0x1900] ;  /* 0x00190000cb7c783b */ /* 0x000fee0000004200 */
[C---:B----4-:R-:W-:Y:S08]  /*b2a0*/  HMMA.16816.F32.BF16 R36, R100.reuse, R116, R36 ;  /* 0x000000746424723c */ /* 0x050ff00000041824 */
[C---:B------:R-:W-:Y:S01]  /*b2b0*/  HMMA.16816.F32.BF16 R40, R100.reuse, R118, R40 ;  /* 0x000000766428723c */ /* 0x040fe20000041828 */
[----:B------:R-:W4:Y:S07]  /*b2c0*/  LDSM.16.MT88.4 R116, [R197+0x5100] ;  /* 0x00510000c574783b */ /* 0x000f2e0000004200 */
        /* <DEDUP_REMOVED lines=8> */
[C---:B--2---:R-:W-:Y:S04]  /*b350*/  HMMA.16816.F32.BF16 R60, R100.reuse, R104, R60 ;  /* 0x00000068643c723c */ /* 0x044fe8000004183c */
[----:B-----5:R-:W-:Y:S01]  /*b360*/  F2FP.BF16.PACK_AB R139, R133, R134 ;  /* 0x00000086858b723e */ /* 0x020fe200000010ff */
[----:B------:R-:W-:Y:S02]  /*b370*/  FADD.FTZ R239, R239, R234 ;  /* 0x000000eaefef7221 */ /* 0x000fe40000010000 */
[----:B------:R-:W-:Y:S01]  /*b380*/  FADD.FTZ R236, R236, R235 ;  /* 0x000000ebecec7221 */ /* 0x000fe20000010000 */
[C---:B------:R-:W-:Y:S01]  /*b390*/  HMMA.16816.F32.BF16 R64, R100.reuse, R106, R64 ;  /* 0x0000006a6440723c */ /* 0x040fe20000041840 */
[----:B------:R-:W2:Y:S03]  /*b3a0*/  LDSM.16.MT88.4 R104, [R196+0x5100] ;  /* 0x00510000c468783b */ /* 0x000ea60000004200 */
[----:B------:R-:W-:Y:S02]  /*b3b0*/  FADD.FTZ R239, R240, R239 ;  /* 0x000000eff0ef7221 */ /* 0x000fe40000010000 */
[----:B------:R-:W-:Y:S02]  /*b3c0*/  FADD.FTZ R237, R237, R236 ;  /* 0x000000eceded7221 */ /* 0x000fe40000010000 */
[C---:B-1----:R-:W-:Y:S04]  /*b3d0*/  HMMA.16816.F32.BF16 R68, R100.reuse, R108, R68 ;  /* 0x0000006c6444723c */ /* 0x042fe80000041844 */
[----:B------:R-:W-:Y:S02]  /*b3e0*/  FADD.FTZ R134, R134, R239 ;  /* 0x000000ef86867221 */ /* 0x000fe40000010000 */
[----:B------:R-:W-:Y:S02]  /*b3f0*/  FADD.FTZ R218, R238, R237 ;  /* 0x000000edeeda7221 */ /* 0x000fe40000010000 */
[C---:B------:R-:W-:Y:S01]  /*b400*/  HMMA.16816.F32.BF16 R72, R100.reuse, R110, R72 ;  /* 0x0000006e6448723c */ /* 0x040fe20000041848 */
[----:B------:R-:W1:Y:S03]  /*b410*/  LDSM.16.MT88.4 R108, [R198+0x1900] ;  /* 0x00190000c66c783b */ /* 0x000e660000004200 */
[----:B------:R-:W-:Y:S04]  /*b420*/  FADD.FTZ R219, R133, R134 ;  /* 0x0000008685db7221 */ /* 0x000fe80000010000 */
[C---:B---3--:R-:W-:Y:S08]  /*b430*/  HMMA.16816.F32.BF16 R76, R100.reuse, R112, R76 ;  /* 0x00000070644c723c */ /* 0x048ff0000004184c */
[C---:B------:R-:W-:Y:S08]  /*b440*/  HMMA.16816.F32.BF16 R80, R100.reuse, R114, R80 ;  /* 0x000000726450723c */ /* 0x040ff00000041850 */
[C---:B----4-:R-:W-:Y:S08]  /*b450*/  HMMA.16816.F32.BF16 R84, R100.reuse, R116, R84 ;  /* 0x000000746454723c */ /* 0x050ff00000041854 */
[C---:B------:R-:W-:Y:S08]  /*b460*/  HMMA.16816.F32.BF16 R88, R100.reuse, R118, R88 ;  /* 0x000000766458723c */ /* 0x040ff00000041858 */
[C---:B--2---:R-:W-:Y:S08]  /*b470*/  HMMA.16816.F32.BF16 R92, R100.reuse, R104, R92 ;  /* 0x00000068645c723c */ /* 0x044ff0000004185c */
        /* <DEDUP_REMOVED lines=22> */
[C---:B--2---:R-:W-:Y:S08]  /*b5e0*/  HMMA.16816.F32.BF16 R76, R136.reuse, R4, R76 ;  /* 0x00000004884c723c */ /* 0x044ff0000004184c */
[C---:B------:R-:W-:Y:S08]  /*b5f0*/  HMMA.16816.F32.BF16 R80, R136.reuse, R6, R80 ;  /* 0x000000068850723c */ /* 0x040ff00000041850 */
[C---:B---3--:R-:W-:Y:S08]  /*b600*/  HMMA.16816.F32.BF16 R84, R136.reuse, R8, R84 ;  /* 0x000000088854723c */ /* 0x048ff00000041854 */
[C---:B------:R-:W-:Y:S08]  /*b610*/  HMMA.16816.F32.BF16 R88, R136.reuse, R10, R88 ;  /* 0x0000000a8858723c */ /* 0x040ff00000041858 */
[C---:B-1----:R-:W-:Y:S08]  /*b620*/  HMMA.16816.F32.BF16 R92, R136.reuse, R12, R92 ;  /* 0x0000000c885c723c */ /* 0x042ff0000004185c */
[----:B------:R-:W-:Y:S01]  /*b630*/  HMMA.16816.F32.BF16 R96, R136, R14, R96 ;  /* 0x0000000e8860723c */ /* 0x000fe20000041860 */
[----:B------:R-:W-:-:S07]  /*b640*/  @P0 BRA `(.L_x_180) ;  /* 0xffffd32000000947 */ /* 0x000fce000383ffff */
.L_x_179:
[----:B------:R-:W-:-:S06]  /*b650*/  UISETP.GE.AND UP0, UPT, UR13, UR8, UPT ;  /* 0x000000080d00728c */ /* 0x000fcc000bf06270 */
[----:B------:R-:W-:-:S13]  /*b660*/  PLOP3.LUT P0, PT, PT, PT, UP0, 0x80, 0x0 ;  /* 0x000000000000781c */ /* 0x000fda0003f0f008 */
[----:B------:R-:W-:Y:S05]  /*b670*/  @!P0 BRA `(.L_x_181) ;  /* 0x000038f000008947 */ /* 0x000fea0003800000 */
[----:B------:R-:W-:Y:S01]  /*b680*/  IADD3 R220, P5, R208, 0x80, RZ ;  /* 0x00000080d0dc7810 */ /* 0x000fe20007fbe0ff */
[----:B------:R-:W-:Y:S01]  /*b690*/  ULDC.64 UR4, c[0x0][0x208] ;  /* 0x0000820000047ab9 */ /* 0x000fe20000000a00 */
[----:B------:R-:W-:Y:S01]  /*b6a0*/  IADD3 R181, P0, R210, 0x80, RZ ;  /* 0x00000080d2b57810 */ /* 0x000fe20007f1e0ff */
[----:B------:R-:W-:Y:S01]  /*b6b0*/  IMAD.MOV.U32 R2, RZ, RZ, R132 ;  /* 0x000000ffff027224 */ /* 0x000fe200078e0084 */
[----:B------:R-:W-:Y:S01]  /*b6c0*/  IADD3 R222, P6, R208, 0x40, RZ ;  /* 0x00000040d0de7810 */ /* 0x000fe20007fde0ff */
[----:B------:R-:W-:Y:S01]  /*b6d0*/  IMAD.MOV.U32 R3, RZ, RZ, R0 ;  /* 0x000000ffff037224 */ /* 0x000fe200078e0000 */
[----:B------:R-:W-:Y:S01]  /*b6e0*/  IADD3 R183, P4, R210, 0x40, RZ ;  /* 0x00000040d2b77810 */ /* 0x000fe20007f9e0ff */
[----:B------:R-:W-:Y:S01]  /*b6f0*/  IMAD.X R221, RZ, RZ, R215, P5 ;  /* 0x000000ffffdd7224 */ /* 0x000fe200028e06d7 */
[----:B------:R-:W-:Y:S01]  /*b700*/  IADD3.X R223, RZ, R215, RZ, P6, !PT ;  /* 0x000000d7ffdf7210 */ /* 0x000fe200037fe4ff */
[----:B------:R-:W-:Y:S01]  /*b710*/  IMAD.X R180, RZ, RZ, R217, P0 ;  /* 0x000000ffffb47224 */ /* 0x000fe200000e06d9 */
[----:B------:R-:W-:Y:S01]  /*b720*/  IADD3.X R182, RZ, R217, RZ, P4, !PT ;  /* 0x000000d9ffb67210 */ /* 0x000fe200027fe4ff */
[----:B------:R-:W-:Y:S01]  /*b730*/  USHF.L.U64.HI UR19, UR4, 0x5, UR5 ;  /* 0x0000000504137899 */ /* 0x000fe20008010205 */
[----:B------:R-:W-:Y:S01]  /*b740*/  MOV R214, R208 ;  /* 0x000000d000d67202 */ /* 0x000fe20000000f00 */
[----:B------:R-:W-:-:S03]  /*b750*/  USHF.L.U32 UR18, UR4, 0x5, URZ ;  /* 0x0000000504127899 */ /* 0x000fc6000800063f */
[----:B------:R-:W-:Y:S02]  /*b760*/  ULDC.64 UR4, c[0x0][0x1e0] ;  /* 0x0000780000047ab9 */ /* 0x000fe40000000a00 */
.L_x_190:
[----:B------:R-:W-:Y:S04]  /*b770*/  DEPBAR.LE SB0, 0x0 ;  /* 0x000080000000791a */ /* 0x000fe80000000000 */
[----:B------:R-:W-:Y:S01]  /*b780*/  BAR.SYNC.DEFER_BLOCKING 0x0 ;  /* 0x0000000000007b1d */ /* 0x000fe20000010000 */
[----:B------:R-:W-:Y:S01]  /*b790*/  USHF.R.S32.HI UR7, URZ, 0x1f, UR13 ;  /* 0x0000001f3f077899 */ /* 0x000fe2000801140d */
[----:B------:R-:W-:Y:S01]  /*b7a0*/  IMAD.U32 R13, RZ, RZ, UR13 ;  /* 0x0000000dff0d7e24 */ /* 0x000fe2000f8e00ff */
[----:B------:R-:W-:Y:S01]  /*b7b0*/  UIMAD UR6, UR9, UR13, URZ ;  /* 0x0000000d090672a4 */ /* 0x000fe2000f8e023f */
[----:B------:R-:W-:Y:S01]  /*b7c0*/  IMAD.U32 R7, RZ, RZ, UR13 ;  /* 0x0000000dff077e24 */ /* 0x000fe2000f8e00ff */
[----:B------:R-:W-:Y:S01]  /*b7d0*/  UIMAD.WIDE.U32 UR20, UR13, UR10, UR18 ;  /* 0x0000000a0d1472a5 */ /* 0x000fe2000f8e0012 */
[----:B------:R-:W-:Y:S01]  /*b7e0*/  IMAD.WIDE.U32 R12, R13, UR10, R214 ;  /* 0x0000000a0d0c7c25 */ /* 0x000fe2000f8e00d6 */
[----:B------:R-:W-:Y:S02]  /*b7f0*/  UIMAD UR6, UR7, UR10, UR6 ;  /* 0x0000000a070672a4 */ /* 0x000fe4000f8e0206 */
[----:B------:R-:W-:Y:S01]  /*b800*/  UISETP.GT.AND UP3, UPT, UR13, UR8, UPT ;  /* 0x000000080d00728c */ /* 0x000fe2000bf64270 */
[----:B------:R-:W-:Y:S01]  /*b810*/  IMAD.WIDE.U32 R6, R7, UR10, R222 ;  /* 0x0000000a07067c25 */ /* 0x000fe2000f8e00de */
[----:B------:R-:W-:Y:S01]  /*b820*/  LEA R22, P4, R12, c[0x0][0x1f8], 0x1 ;  /* 0x00007e000c167a11 */ /* 0x000fe200078808ff */
[----:B------:R-:W-:Y:S01]  /*b830*/  UIADD3 UR7, UR6, UR21, URZ ;  /* 0x0000001506077290 */ /* 0x000fe2000fffe03f */
[----:B------:R-:W-:Y:S01]  /*b840*/  IADD3 R0, R13, UR6, RZ ;  /* 0x000000060d007c10 */ /* 0x000fe2000fffe0ff */
[----:B------:R-:W-:Y:S01]  /*b850*/  IMAD.U32 R15, RZ, RZ, UR13 ;  /* 0x0000000dff0f7e24 */ /* 0x000fe2000f8e00ff */
[----:B------:R-:W-:Y:S02]  /*b860*/  LEA R20, P0, R6, c[0x0][0x1f8], 0x1 ;  /* 0x00007e0006147a11 */ /* 0x000fe400078008ff */
[----:B------:R-:W-:Y:S01]  /*b870*/  LEA.HI.X R23, R12, c[0x0][0x1fc], R0, 0x1, P4 ;  /* 0x00007f000c177a11 */ /* 0x000fe200020f0c00 */
[----:B------:R-:W-:Y:S01]  /*b880*/  IMAD.WIDE.U32 R14, R15, UR10, R220 ;  /* 0x0000000a0f0e7c25 */ /* 0x000fe2000f8e00dc */
[----:B------:R-:W-:Y:S02]  /*b890*/  IADD3 R4, R7, UR6, RZ ;  /* 0x0000000607047c10 */ /* 0x000fe4000fffe0ff */
[----:B------:R-:W-:Y:S02]  /*b8a0*/  IADD3 R5, P5, R208, UR20, RZ ;  /* 0x00000014d0057c10 */ /* 0x000fe4000ffbe0ff */
[----:B------:R-:W-:Y:S01]  /*b8b0*/  IADD3 R7, P4, R222, UR20, RZ ;  /* 0x00000014de077c10 */ /* 0x000fe2000ff9e0ff */
[----:B------:R-:W-:Y:S01]  /*b8c0*/  LDSM.16.M88.4 R32, [R206+0xc100] ;  /* 0x00c10000ce20783b */ /* 0x000fe20000000200 */
[----:B------:R-:W-:Y:S02]  /*b8d0*/  LEA.HI.X R21, R6, c[0x0][0x1fc], R4, 0x1, P0 ;  /* 0x00007f0006157a11 */ /* 0x000fe400000f0c04 */
[----:B------:R-:W-:Y:S02]  /*b8e0*/  IADD3.X R4, R215, UR7, RZ, P5, !PT ;  /* 0x00000007d7047c10 */ /* 0x000fe4000affe4ff */
[----:B------:R-:W-:Y:S02]  /*b8f0*/  LEA R168, P5, R5, c[0x0][0x1f8], 0x1 ;  /* 0x00007e0005a87a11 */ /* 0x000fe400078a08ff */
[----:B------:R-:W1:Y:S01]  /*b900*/  LDSM.16.M88.4 R8, [R205+0x6100] ;  /* 0x00610000cd08783b */ /* 0x000e620000000200 */
[----:B------:R-:W-:Y:S02]  /*b910*/  IADD3.X R6, R223, UR7, RZ, P4, !PT ;  /* 0x00000007df067c10 */ /* 0x000fe4000a7fe4ff */
[----:B------:R-:W-:Y:S02]  /*b920*/  LEA R166, P4, R7, c[0x0][0x1f8], 0x1 ;  /* 0x00007e0007a67a11 */ /* 0x000fe400078808ff */
[----:B------:R-:W-:Y:S02]  /*b930*/  LEA.HI.X R169, R5, c[0x0][0x1fc], R4, 0x1, P5 ;  /* 0x00007f0005a97a11 */ /* 0x000fe400028f0c04 */
[----:B------:R-:W2:Y:S01]  /*b940*/  LDSM.16.M88.4 R16, [R205+0x6900] ;  /* 0x00690000cd10783b */ /* 0x000ea20000000200 */
[----:B------:R-:W-:Y:S02]  /*b950*/  LEA.HI.X R167, R7, c[0x0][0x1fc], R6, 0x1, P4 ;  /* 0x00007f0007a77a11 */ /* 0x000fe400020f0c06 */
[----:B------:R-:W-:Y:S02]  /*b960*/  LEA R28, P6, R14, c[0x0][0x1f8], 0x1 ;  /* 0x00007e000e1c7a11 */ /* 0x000fe400078c08ff */
[----:B------:R-:W-:Y:S02]  /*b970*/  IADD3 R13, P0, R220, UR20, RZ ;  /* 0x00000014dc0d7c10 */ /* 0x000fe4000ff1e0ff */
[----:B------:R-:W3:Y:S01]  /*b980*/  LDSM.16.M88.4 R24, [R205+0x7100] ;  /* 0x00710000cd18783b */ /* 0x000ee20000000200 */
[----:B------:R-:W-:Y:S02]  /*b990*/  IADD3 R0, R15, UR6, RZ ;  /* 0x000000060f007c10 */ /* 0x000fe4000fffe0ff */
[----:B------:R-:W-:Y:S01]  /*b9a0*/  IADD3.X R12, R221, UR7, RZ, P0, !PT ;  /* 0x00000007dd0c7c10 */ /* 0x000fe200087fe4ff */
[----:B------:R-:W-:Y:S01]  /*b9b0*/  @UP3 UIADD3 UR7, UR13, -0x1, URZ ;  /* 0xffffffff0d073890 */ /* 0x000fe2000fffe03f */
[C---:B------:R-:W-:Y:S02]  /*b9c0*/  LEA R164, P0, R13.reuse, c[0x0][0x1f8], 0x1 ;  /* 0x00007e000da47a11 */ /* 0x040fe400078008ff */
[----:B------:R-:W4:Y:S01]  /*b9d0*/  LDSM.16.M88.4 R132, [R205+0x7900] ;  /* 0x00790000cd84783b */ /* 0x000f220000000200 */
[----:B------:R-:W-:Y:S01]  /*b9e0*/  LEA.HI.X R29, R14, c[0x0][0x1fc], R0, 0x1, P6 ;  /* 0x00007f000e1d7a11 */ /* 0x000fe200030f0c00 */
[----:B------:R-:W-:Y:S01]  /*b9f0*/  @UP3 USHF.R.S32.HI UR6, URZ, 0x1f, UR7 ;  /* 0x0000001f3f063899 */ /* 0x000fe20008011407 */
[----:B------:R-:W-:Y:S01]  /*ba00*/  LEA.HI.X R165, R13, c[0x0][0x1fc], R12, 0x1, P0 ;  /* 0x00007f000da57a11 */ /* 0x000fe200000f0c0c */
[----:B------:R-:W-:Y:S01]  /*ba10*/  @UP3 UIMAD.WIDE.U32 UR20, UR7, UR4, URZ ;  /* 0x00000004071432a5 */ /* 0x000fe2000f8e003f */
[----:B------:R-:W-:Y:S01]  /*ba20*/  PLOP3.LUT P0, PT, PT, PT, UP3, 0x80, 0x0 ;  /* 0x000000000000781c */ /* 0x000fe20003f0f038 */
[----:B------:R-:W-:Y:S01]  /*ba30*/  @UP3 UIMAD UR6, UR6, UR4, URZ ;  /* 0x00000004060632a4 */ /* 0x000fe2000f8e023f */
[----:B------:R-:W-:Y:S01]  /*ba40*/  LDSM.16.M88.4 R136, [R202+0xc100] ;  /* 0x00c10000ca88783b */ /* 0x000fe20000000200 */
[----:B------:R-:W-:Y:S02]  /*ba50*/  PLOP3.LUT P5, PT, PT, PT, UP2, 0x80, 0x0 ;  /* 0x000000000000781c */ /* 0x000fe40003faf028 */
[----:B------:R-:W-:Y:S01]  /*ba60*/  PLOP3.LUT P4, PT, PT, PT, UP2, 0x80, 0x0 ;  /* 0x000000000000781c */ /* 0x000fe20003f8f028 */
[----:B------:R-:W-:Y:S02]  /*ba70*/  @UP3 UIMAD UR6, UR7, UR5, UR6 ;  /* 0x00000005070632a4 */ /* 0x000fe4000f8e0206 */
[----:B------:R-:W-:Y:S01]  /*ba80*/  @UP3 USHF.L.U32 UR7, UR20, 0x6, URZ ;  /* 0x0000000614073899 */ /* 0x000fe2000800063f */
[----:B------:R-:W5:Y:S01]  /*ba90*/  LDSM.16.M88.4 R140, [R204] ;  /* 0x00000000cc8c783b */ /* 0x000f620000000200 */
[----:B------:R-:W-:Y:S01]  /*baa0*/  @UP3 UIADD3 UR6, UR21, UR6, URZ ;  /* 0x0000000615063290 */ /* 0x000fe2000fffe03f */
[C---:B-1----:R-:W-:Y:S03]  /*bab0*/  HMMA.16816.F32.BF16 R4, R32.reuse, R8, RZ ;  /* 0x000000082004723c */ /* 0x042fe600000418ff */
[----:B------:R-:W-:Y:S02]  /*bac0*/  @UP3 USHF.L.U64.HI UR6, UR20, 0x6, UR6 ;  /* 0x0000000614063899 */ /* 0x000fe40008010206 */
[----:B------:R-:W1:Y:S03]  /*bad0*/  LDSM.16.M88.4 R144, [R195] ;  /* 0x00000000c390783b */ /* 0x000e660000000200 */
[C---:B------:R-:W-:Y:S04]  /*bae0*/  HMMA.16816.F32.BF16 R8, R32.reuse, R10, RZ ;  /* 0x0000000a2008723c */ /* 0x040fe800000418ff */
[----:B------:R-:W1:Y:S04]  /*baf0*/  LDSM.16.M88.4 R148, [R194] ;  /* 0x00000000c294783b */ /* 0x000e680000000200 */
[C---:B--2---:R-:W-:Y:S03]  /*bb00*/  HMMA.16816.F32.BF16 R12, R32.reuse, R16, RZ ;  /* 0x00000010200c723c */ /* 0x044fe600000418ff */
[----:B------:R-:W2:Y:S05]  /*bb10*/  LDSM.16.M88.4 R152, [R193] ;  /* 0x00000000c198783b */ /* 0x000eaa0000000200 */
[C---:B------:R-:W-:Y:S02]  /*bb20*/  HMMA.16816.F32.BF16 R16, R32.reuse, R18, RZ ;  /* 0x000000122010723c */ /* 0x040fe400000418ff */
[----:B------:R-:W-:Y:S01]  /*bb30*/  @!PT LDS RZ, [RZ] ;  /* 0x00000000fffff984 */ /* 0x000fe20000000800 */
[----:B------:R-:W-:Y:S01]  /*bb40*/  @!PT LDS RZ, [RZ] ;  /* 0x00000000fffff984 */ /* 0x000fe20000000800 */
[----:B------:R-:W-:Y:S01]  /*bb50*/  @!PT LDS RZ, [RZ] ;  /* 0x00000000fffff984 */ /* 0x000fe20000000800 */
[----:B------:R3:W-:Y:S07]  /*bb60*/  LDGSTS.E.BYPASS.LTC128B.128 [R207+0x100], [R22.64], !P3 ;  /* 0x0010000016cf7fae */ /* 0x0007ee000d901d50 */
[----:B------:R3:W-:Y:S07]  /*bb70*/  LDGSTS.E.BYPASS.LTC128B.128 [R207+0x2100], [R20.64], !P2 ;  /* 0x0210000014cf7fae */ /* 0x0007ee000d101d50 */
[----:B------:R4:W-:Y:S07]  /*bb80*/  LDGSTS.E.BYPASS.LTC128B.128 [R207+0x4100], [R28.64], !P1 ;  /* 0x041000001ccf7fae */ /* 0x0009ee000c901d50 */
[----:B------:R1:W-:Y:S07]  /*bb90*/  LDGSTS.E.BYPASS.LTC128B.128 [R207+0x1100], [R168.64], !P3 ;  /* 0x01100000a8cf7fae */ /* 0x0003ee000d901d50 */
[----:B------:R1:W-:Y:S01]  /*bba0*/  LDGSTS.E.BYPASS.LTC128B.128 [R207+0x3100], [R166.64], !P2 ;  /* 0x03100000a6cf7fae */ /* 0x0003e2000d101d50 */
[C---:B---3--:R-:W-:Y:S06]  /*bbb0*/  HMMA.16816.F32.BF16 R20, R32.reuse, R24, RZ ;  /* 0x000000182014723c */ /* 0x048fec00000418ff */
[----:B------:R1:W-:Y:S02]  /*bbc0*/  LDGSTS.E.BYPASS.LTC128B.128 [R207+0x5100], [R164.64], !P1 ;  /* 0x05100000a4cf7fae */ /* 0x0003e4000c901d50 */
[C---:B------:R-:W-:Y:S05]  /*bbd0*/  HMMA.16816.F32.BF16 R24, R32.reuse, R26, RZ ;  /* 0x0000001a2018723c */ /* 0x040fea00000418ff */
[----:B------:R-:W-:Y:S03]  /*bbe0*/  LDSM.16.M88.4 R156, [R201+0xc100] ;  /* 0x00c10000c99c783b */ /* 0x000fe60000000200 */
[C---:B----4-:R-:W-:Y:S04]  /*bbf0*/  HMMA.16816.F32.BF16 R28, R32.reuse, R132, RZ ;  /* 0x00000084201c723c */ /* 0x050fe800000418ff */
[----:B------:R-:W0:Y:S04]  /*bc00*/  LDGDEPBAR ;  /* 0x00000000000079af */ /* 0x000e280000000000 */
[----:B------:R-:W-:Y:S03]  /*bc10*/  HMMA.16816.F32.BF16 R32, R32, R134, RZ ;  /* 0x000000862020723c */ /* 0x000fe600000418ff */
[----:B------:R-:W3:Y:S05]  /*bc20*/  LDSM.16.M88.4 R160, [R200+0x6100] ;  /* 0x00610000c8a0783b */ /* 0x000eea0000000200 */
[C---:B-----5:R-:W-:Y:S02]  /*bc30*/  HMMA.16816.F32.BF16 R4, R136.reuse, R140, R4 ;  /* 0x0000008c8804723c */ /* 0x060fe40000041804 */
[----:B------:R-:W4:Y:S06]  /*bc40*/  LDSM.16.M88.4 R132, [R200+0x6900] ;  /* 0x00690000c884783b */ /* 0x000f2c0000000200 */
[C---:B------:R-:W-:Y:S01]  /*bc50*/  HMMA.16816.F32.BF16 R8, R136.reuse, R142, R8 ;  /* 0x0000008e8808723c */ /* 0x040fe20000041808 */
[----:B-1----:R-:W1:Y:S07]  /*bc60*/  LDSM.16.M88.4 R164, [R200+0x7100] ;  /* 0x00710000c8a4783b */ /* 0x002e6e0000000200 */
[C---:B------:R-:W-:Y:S01]  /*bc70*/  HMMA.16816.F32.BF16 R12, R136.reuse, R144, R12 ;  /* 0x00000090880c723c */ /* 0x040fe2000004180c */
[----:B------:R-:W5:Y:S07]  /*bc80*/  LDSM.16.M88.4 R168, [R200+0x7900] ;  /* 0x00790000c8a8783b */ /* 0x000f6e0000000200 */
[C---:B------:R-:W-:Y:S01]  /*bc90*/  HMMA.16816.F32.BF16 R16, R136.reuse, R146, R16 ;  /* 0x000000928810723c */ /* 0x040fe20000041810 */
[----:B------:R-:W-:Y:S07]  /*bca0*/  LDSM.16.M88.4 R172, [R199+0xc100] ;  /* 0x00c10000c7ac783b */ /* 0x000fee0000000200 */
[C---:B------:R-:W-:Y:S01]  /*bcb0*/  HMMA.16816.F32.BF16 R20, R136.reuse, R148, R20 ;  /* 0x000000948814723c */ /* 0x040fe20000041814 */
[----:B------:R-:W1:Y:S07]  /*bcc0*/  LDSM.16.M88.4 R176, [R192] ;  /* 0x00000000c0b0783b */ /* 0x000e6e0000000200 */
[C---:B------:R-:W-:Y:S01]  /*bcd0*/  HMMA.16816.F32.BF16 R24, R136.reuse, R150, R24 ;  /* 0x000000968818723c */ /* 0x040fe20000041818 */
[----:B------:R-:W-:Y:S07]  /*bce0*/  LDSM.16.M88.4 R140, [R192+0x1000] ;  /* 0x00100000c08c783b */ /* 0x000fee0000000200 */
[C---:B--2---:R-:W-:Y:S01]  /*bcf0*/  HMMA.16816.F32.BF16 R28, R136.reuse, R152, R28 ;  /* 0x00000098881c723c */ /* 0x044fe2000004181c */
[----:B------:R-:W-:Y:S07]  /*bd00*/  LDSM.16.M88.4 R144, [R192+0x1800] ;  /* 0x00180000c090783b */ /* 0x000fee0000000200 */
[----:B------:R-:W-:Y:S01]  /*bd10*/  HMMA.16816.F32.BF16 R32, R136, R154, R32 ;  /* 0x0000009a8820723c */ /* 0x000fe20000041820 */
[----:B------:R-:W2:Y:S07]  /*bd20*/  LDSM.16.M88.4 R136, [R192+0x800] ;  /* 0x00080000c088783b */ /* 0x000eae0000000200 */
[C---:B---3--:R-:W-:Y:S01]  /*bd30*/  HMMA.16816.F32.BF16 R4, R156.reuse, R160, R4 ;  /* 0x000000a09c04723c */ /* 0x048fe20000041804 */
[----:B------:R-:W-:Y:S07]  /*bd40*/  LDSM.16.M88.4 R148, [R206+0x10100] ;  /* 0x01010000ce94783b */ /* 0x000fee0000000200 */
[C---:B------:R-:W-:Y:S01]  /*bd50*/  HMMA.16816.F32.BF16 R8, R156.reuse, R162, R8 ;  /* 0x000000a29c08723c */ /* 0x040fe20000041808 */
[----:B------:R-:W3:Y:S07]  /*bd60*/  LDSM.16.M88.4 R152, [R205+0x8100] ;  /* 0x00810000cd98783b */ /* 0x000eee0000000200 */
[C---:B----4-:R-:W-:Y:S01]  /*bd70*/  HMMA.16816.F32.BF16 R12, R156.reuse, R132, R12 ;  /* 0x000000849c0c723c */ /* 0x050fe2000004180c */
[----:B------:R-:W-:Y:S07]  /*bd80*/  LDSM.16.M88.4 R160, [R205+0x9900] ;  /* 0x00990000cda0783b */ /* 0x000fee0000000200 */
[C---:B------:R-:W-:Y:S01]  /*bd90*/  HMMA.16816.F32.BF16 R16, R156.reuse, R134, R16 ;  /* 0x000000869c10723c */ /* 0x040fe20000041810 */
[----:B------:R-:W4:Y:S07]  /*bda0*/  LDSM.16.M88.4 R132, [R205+0x8900] ;  /* 0x00890000cd84783b */ /* 0x000f2e0000000200 */
[C---:B-1----:R-:W-:Y:S08]  /*bdb0*/  HMMA.16816.F32.BF16 R20, R156.reuse, R164, R20 ;  /* 0x000000a49c14723c */ /* 0x042ff00000041814 */
[C---:B------:R-:W-:Y:S01]  /*bdc0*/  HMMA.16816.F32.BF16 R24, R156.reuse, R166, R24 ;  /* 0x000000a69c18723c */ /* 0x040fe20000041818 */
[----:B------:R-:W-:Y:S07]  /*bdd0*/  LDSM.16.M88.4 R164, [R202+0x10100] ;  /* 0x01010000caa4783b */ /* 0x000fee0000000200 */
[C---:B-----5:R-:W-:Y:S08]  /*bde0*/  HMMA.16816.F32.BF16 R28, R156.reuse, R168, R28 ;  /* 0x000000a89c1c723c */ /* 0x060ff0000004181c */
[----:B------:R-:W-:Y:S01]  /*bdf0*/  HMMA.16816.F32.BF16 R32, R156, R170, R32 ;  /* 0x000000aa9c20723c */ /* 0x000fe20000041820 */
[----:B------:R-:W1:Y:S07]  /*be00*/  LDSM.16.M88.4 R156, [R205+0x9100] ;  /* 0x00910000cd9c783b */ /* 0x000e6e0000000200 */
[C---:B------:R-:W-:Y:S01]  /*be10*/  HMMA.16816.F32.BF16 R4, R172.reuse, R176, R4 ;  /* 0x000000b0ac04723c */ /* 0x040fe20000041804 */
[----:B------:R-:W5:Y:S07]  /*be20*/  LDSM.16.M88.4 R168, [R191] ;  /* 0x00000000bfa8783b */ /* 0x000f6e0000000200 */
        /* <DEDUP_REMOVED lines=11> */
[C---:B---3--:R-:W-:Y:S01]  /*bee0*/  HMMA.16816.F32.BF16 R4, R148.reuse, R152, R4 ;  /* 0x000000989404723c */ /* 0x048fe20000041804 */
[----:B------:R-:W3:Y:S07]  /*bef0*/  LDSM.16.M88.4 R172, [R201+0x10100] ;  /* 0x01010000c9ac783b */ /* 0x000eee0000000200 */
[C---:B------:R-:W-:Y:S01]  /*bf00*/  HMMA.16816.F32.BF16 R8, R148.reuse, R154, R8 ;  /* 0x0000009a9408723c */ /* 0x040fe20000041808 */
[----:B------:R-:W-:Y:S07]  /*bf10*/  LDSM.16.M88.4 R152, [R200+0x9900] ;  /* 0x00990000c898783b */ /* 0x000fee0000000200 */
[C---:B----4-:R-:W-:Y:S08]  /*bf20*/  HMMA.16816.F32.BF16 R12, R148.reuse, R132, R12 ;  /* 0x00000084940c723c */ /* 0x050ff0000004180c */
[C---:B------:R-:W-:Y:S01]  /*bf30*/  HMMA.16816.F32.BF16 R16, R148.reuse, R134, R16 ;  /* 0x000000869410723c */ /* 0x040fe20000041810 */
[----:B------:R-:W4:Y:S07]  /*bf40*/  LDSM.16.M88.4 R132, [R200+0x8900] ;  /* 0x00890000c884783b */ /* 0x000f2e0000000200 */
[C---:B-1----:R-:W-:Y:S08]  /*bf50*/  HMMA.16816.F32.BF16 R20, R148.reuse, R156, R20 ;  /* 0x0000009c9414723c */ /* 0x042ff00000041814 */
[C---:B------:R-:W-:Y:S01]  /*bf60*/  HMMA.16816.F32.BF16 R24, R148.reuse, R158, R24 ;  /* 0x0000009e9418723c */ /* 0x040fe20000041818 */
[----:B------:R-:W-:Y:S07]  /*bf70*/  LDSM.16.M88.4 R156, [R199+0x10100] ;  /* 0x01010000c79c783b */ /* 0x000fee0000000200 */
[C---:B------:R-:W-:Y:S08]  /*bf80*/  HMMA.16816.F32.BF16 R28, R148.reuse, R160, R28 ;  /* 0x000000a0941c723c */ /* 0x040ff0000004181c */
[----:B------:R-:W-:Y:S01]  /*bf90*/  HMMA.16816.F32.BF16 R32, R148, R162, R32 ;  /* 0x000000a29420723c */ /* 0x000fe20000041820 */
[----:B------:R-:W1:Y:S07]  /*bfa0*/  LDSM.16.M88.4 R148, [R200+0x9100] ;  /* 0x00910000c894783b */ /* 0x000e6e0000000200 */
[C---:B-----5:R-:W-:Y:S01]  /*bfb0*/  HMMA.16816.F32.BF16 R4, R164.reuse, R168, R4 ;  /* 0x000000a8a404723c */ /* 0x060fe20000041804 */
[----:B------:R-:W5:Y:S07]  /*bfc0*/  LDSM.16.M88.4 R160, [R192+0x2000] ;  /* 0x00200000c0a0783b */ /* 0x000f6e0000000200 */
        /* <DEDUP_REMOVED lines=11> */
[C---:B---3--:R-:W-:Y:S01]  /*c080*/  HMMA.16816.F32.BF16 R4, R172.reuse, R176, R4 ;  /* 0x000000b0ac04723c */ /* 0x048fe20000041804 */
[----:B------:R-:W3:Y:S07]  /*c090*/  LDSM.16.M88.4 R164, [R206+0x14100] ;  /* 0x01410000cea4783b */ /* 0x000eee0000000200 */
[C---:B------:R-:W-:Y:S01]  /*c0a0*/  HMMA.16816.F32.BF16 R8, R172.reuse, R178, R8 ;  /* 0x000000b2ac08723c */ /* 0x040fe20000041808 */
[----:B------:R-:W-:Y:S07]  /*c0b0*/  LDSM.16.M88.4 R176, [R187] ;  /* 0x00000000bbb0783b */ /* 0x000fee0000000200 */
[C---:B----4-:R-:W-:Y:S08]  /*c0c0*/  HMMA.16816.F32.BF16 R12, R172.reuse, R132, R12 ;  /* 0x00000084ac0c723c */ /* 0x050ff0000004180c */
[C---:B------:R-:W-:Y:S01]  /*c0d0*/  HMMA.16816.F32.BF16 R16, R172.reuse, R134, R16 ;  /* 0x00000086ac10723c */ /* 0x040fe20000041810 */
[----:B------:R-:W4:Y:S07]  /*c0e0*/  LDSM.16.M88.4 R132, [R205+0xa900] ;  /* 0x00a90000cd84783b */ /* 0x000f2e0000000200 */
[C---:B-1----:R-:W-:Y:S08]  /*c0f0*/  HMMA.16816.F32.BF16 R20, R172.reuse, R148, R20 ;  /* 0x00000094ac14723c */ /* 0x042ff00000041814 */
[C---:B------:R-:W-:Y:S01]  /*c100*/  HMMA.16816.F32.BF16 R24, R172.reuse, R150, R24 ;  /* 0x00000096ac18723c */ /* 0x040fe20000041818 */
[----:B------:R-:W1:Y:S07]  /*c110*/  LDSM.16.M88.4 R148, [R205+0xb100] ;  /* 0x00b10000cd94783b */ /* 0x000e6e0000000200 */
        /* <DEDUP_REMOVED lines=29> */
[----:B------:R-:W1:Y:S01]  /*c2f0*/  LDSM.16.M88.4 R164, [R199+0x14100] ;  /* 0x01410000c7a4783b */ /* 0x000e620000000200 */
[C---:B-----5:R-:W-:Y:S08]  /*c300*/  HMMA.16816.F32.BF16 R4, R172.reuse, R176, R4 ;  /* 0x000000b0ac04723c */ /* 0x060ff00000041804 */
[C---:B------:R-:W-:Y:S08]  /*c310*/  HMMA.16816.F32.BF16 R8, R172.reuse, R178, R8 ;  /* 0x000000b2ac08723c */ /* 0x040ff00000041808 */
[C---:B--2---:R-:W-:Y:S08]  /*c320*/  HMMA.16816.F32.BF16 R12, R172.reuse, R136, R12 ;  /* 0x00000088ac0c723c */ /* 0x044ff0000004180c */
[C---:B------:R-:W-:Y:S08]  /*c330*/  HMMA.16816.F32.BF16 R16, R172.reuse, R138, R16 ;  /* 0x0000008aac10723c */ /* 0x040ff00000041810 */
[C---:B------:R-:W-:Y:S08]  /*c340*/  HMMA.16816.F32.BF16 R20, R172.reuse, R140, R20 ;  /* 0x0000008cac14723c */ /* 0x040ff00000041814 */
[C---:B------:R-:W-:Y:S08]  /*c350*/  HMMA.16816.F32.BF16 R24, R172.reuse, R142, R24 ;  /* 0x0000008eac18723c */ /* 0x040ff00000041818 */
[C---:B------:R-:W-:Y:S08]  /*c360*/  HMMA.16816.F32.BF16 R28, R172.reuse, R144, R28 ;  /* 0x00000090ac1c723c */ /* 0x040ff0000004181c */
[----:B------:R-:W-:Y:S08]  /*c370*/  HMMA.16816.F32.BF16 R32, R172, R146, R32 ;  /* 0x00000092ac20723c */ /* 0x000ff00000041820 */
[C---:B---3--:R-:W-:Y:S08]  /*c380*/  HMMA.16816.F32.BF16 R4, R156.reuse, R160, R4 ;  /* 0x000000a09c04723c */ /* 0x048ff00000041804 */
[C---:B------:R-:W-:Y:S08]  /*c390*/  HMMA.16816.F32.BF16 R8, R156.reuse, R162, R8 ;  /* 0x000000a29c08723c */ /* 0x040ff00000041808 */
[C---:B----4-:R-:W-:Y:S08]  /*c3a0*/  HMMA.16816.F32.BF16 R12, R156.reuse, R132, R12 ;  /* 0x000000849c0c723c */ /* 0x050ff0000004180c */
        /* <DEDUP_REMOVED lines=9> */
[----:B------:R-:W-:Y:S01]  /*c440*/  FMUL.FTZ R137, R4, c[0x0][0x320] ;  /* 0x0000c80004897a20 */ /* 0x000fe20000410000 */
[C---:B------:R-:W-:Y:S03]  /*c450*/  HMMA.16816.F32.BF16 R16, R164.reuse, R134, R16 ;  /* 0x00000086a410723c */ /* 0x040fe60000041810 */
[----:B------:R-:W-:Y:S02]  /*c460*/  FMUL.FTZ R138, R5, c[0x0][0x320] ;  /* 0x0000c800058a7a20 */ /* 0x000fe40000410000 */
[----:B------:R-:W1:Y:S01]  /*c470*/  MUFU.TANH R137, R137 ;  /* 0x0000008900897308 */ /* 0x000e620000002400 */
[----:B------:R-:W-:Y:S02]  /*c480*/  FMUL.FTZ R0, R6, c[0x0][0x320] ;  /* 0x0000c80006007a20 */ /* 0x000fe40000410000 */
[----:B------:R-:W-:Y:S02]  /*c490*/  FMUL.FTZ R136, R7, c[0x0][0x320] ;  /* 0x0000c80007887a20 */ /* 0x000fe40000410000 */
[----:B------:R-:W2:Y:S02]  /*c4a0*/  LDSM.16.M88.4 R4, [R192+0x5000] ;  /* 0x00500000c004783b */ /* 0x000ea40000000200 */
[----:B------:R-:W-:Y:S02]  /*c4b0*/  FMUL.FTZ R9, R9, c[0x0][0x320] ;  /* 0x0000c80009097a20 */ /* 0x000fe40000410000 */
[----:B------:R-:W-:Y:S01]  /*c4c0*/  FMUL.FTZ R10, R10, c[0x0][0x320] ;  /* 0x0000c8000a0a7a20 */ /* 0x000fe20000410000 */
[----:B------:R-:W3:Y:S01]  /*c4d0*/  MUFU.TANH R138, R138 ;  /* 0x0000008a008a7308 */ /* 0x000ee20000002400 */
[----:B------:R-:W-:Y:S02]  /*c4e0*/  FMUL.FTZ R11, R11, c[0x0][0x320] ;  /* 0x0000c8000b0b7a20 */ /* 0x000fe40000410000 */
[----:B------:R-:W-:Y:S02]  /*c4f0*/  FMUL.FTZ R139, R8, c[0x0][0x320] ;  /* 0x0000c800088b7a20 */ /* 0x000fe40000410000 */
[----:B------:R-:W-:Y:S02]  /*c500*/  FMUL.FTZ R8, R12, c[0x0][0x320] ;  /* 0x0000c8000c087a20 */ /* 0x000fe40000410000 */
[----:B------:R-:W-:Y:S02]  /*c510*/  FMUL.FTZ R14, R14, c[0x0][0x320] ;  /* 0x0000c8000e0e7a20 */ /* 0x000fe40000410000 */
[----:B------:R-:W-:Y:S01]  /*c520*/  FMUL.FTZ R15, R15, c[0x0][0x320] ;  /* 0x0000c8000f0f7a20 */ /* 0x000fe20000410000 */
[----:B------:R-:W4:Y:S01]  /*c530*/  MUFU.TANH R140, R9 ;  /* 0x00000009008c7308 */ /* 0x000f220000002400 */
[----:B------:R-:W-:Y:S02]  /*c540*/  FMUL.FTZ R142, R16, c[0x0][0x320] ;  /* 0x0000c800108e7a20 */ /* 0x000fe40000410000 */
[----:B------:R-:W-:Y:S02]  /*c550*/  FMUL.FTZ R18, R18, c[0x0][0x320] ;  /* 0x0000c80012127a20 */ /* 0x000fe40000410000 */
[----:B------:R-:W-:Y:S02]  /*c560*/  FMUL.FTZ R19, R19, c[0x0][0x320] ;  /* 0x0000c80013137a20 */ /* 0x000fe40000410000 */
[----:B------:R-:W-:Y:S02]  /*c570*/  FMUL.FTZ R162, R13, c[0x0][0x320] ;  /* 0x0000c8000da27a20 */ /* 0x000fe40000410000 */
[----:B------:R-:W-:Y:S01]  /*c580*/  FMUL.FTZ R13, R17, c[0x0][0x320] ;  /* 0x0000c800110d7a20 */ /* 0x000fe20000410000 */
[----:B------:R-:W1:Y:S10]  /*c590*/  MUFU.TANH R132, R10 ;  /* 0x0000000a00847308 */ /* 0x000e740000002400 */
[----:B------:R-:W1:Y:S01]  /*c5a0*/  MUFU.TANH R133, R11 ;  /* 0x0000000b00857308 */ /* 0x000e620000002400 */
[C---:B--2---:R-:W-:Y:S09]  /*c5b0*/  HMMA.16816.F32.BF16 R20, R164.reuse, R4, R20 ;  /* 0x00000004a414723c */ /* 0x044ff20000041814 */
[----:B------:R2:W1:Y:S03]  /*c5c0*/  MUFU.TANH R12, R8 ;  /* 0x00000008000c7308 */ /* 0x0004660000002400 */
[----:B------:R-:W-:Y:S01]  /*c5d0*/  @P5 IMAD.HI.U32 R4, R212, c[0x0][0x2c8], RZ ;  /* 0x0000b200d4045a27 */ /* 0x000fe200078e00ff */
[C---:B------:R-:W-:Y:S03]  /*c5e0*/  HMMA.16816.F32.BF16 R24, R164.reuse, R6, R24 ;  /* 0x00000006a418723c */ /* 0x040fe60000041818 */
[----:B------:R-:W-:Y:S01]  /*c5f0*/  IMAD.MOV.U32 R5, RZ, RZ, R212 ;  /* 0x000000ffff057224 */ /* 0x000fe200078e00d4 */
[----:B------:R-:W-:Y:S02]  /*c600*/  @P4 SHF.R.U32.HI R5, RZ, c[0x0][0x2cc], R4 ;  /* 0x0000b300ff054a19 */ /* 0x000fe40000011604 */
[----:B------:R5:W1:Y:S01]  /*c610*/  MUFU.TANH R163, R14 ;  /* 0x0000000e00a37308 */ /* 0x000a620000002400 */
[----:B------:R-:W-:Y:S05]  /*c620*/  @P0 IADD3 R4, P4, R210, UR7, RZ ;  /* 0x00000007d2040c10 */ /* 0x000fea000ff9e0ff */
[----:B------:R-:W-:Y:S02]  /*c630*/  @P0 LEA R16, P6, R4, c[0x0][0x1c8], 0x1 ;  /* 0x0000720004100a11 */ /* 0x000fe400078c08ff */
[----:B------:R-:W-:Y:S01]  /*c640*/  @P0 IADD3 R6, P5, R183, UR7, RZ ;  /* 0x00000007b7060c10 */ /* 0x000fe2000ffbe0ff */
[----:B------:R-:W-:Y:S01]  /*c650*/  FMUL.FTZ R22, R22, c[0x0][0x320] ;  /* 0x0000c80016167a20 */ /* 0x000fe20000410000 */
[----:B------:R1:W1:Y:S01]  /*c660*/  MUFU.TANH R161, R15 ;  /* 0x0000000f00a17308 */ /* 0x0002620000002400 */
[----:B------:R-:W-:Y:S01]  /*c670*/  FMUL.FTZ R23, R23, c[0x0][0x320] ;  /* 0x0000c80017177a20 */ /* 0x000fe20000410000 */
[----:B------:R-:W-:Y:S01]  /*c680*/  @P0 IADD3.X R7, R182, UR6, RZ, P5, !PT ;  /* 0x00000006b6070c10 */ /* 0x000fe2000affe4ff */
[----:B------:R-:W-:Y:S01]  /*c690*/  FMUL.FTZ R160, R20, c[0x0][0x320] ;  /* 0x0000c80014a07a20 */ /* 0x000fe20000410000 */
[----:B--2---:R-:W2:Y:S01]  /*c6a0*/  LDSM.16.M88.4 R8, [R192+0x5800] ;  /* 0x00580000c008783b */ /* 0x004ea20000000200 */
[----:B------:R-:W-:Y:S04]  /*c6b0*/  DEPBAR.LE SB0, 0x0 ;  /* 0x000080000000791a */ /* 0x000fe80000000000 */
[----:B------:R-:W-:Y:S01]  /*c6c0*/  FMUL.FTZ R25, R25, c[0x0][0x320] ;  /* 0x0000c80019197a20 */ /* 0x000fe20000410000 */
[----:B------:R1:W1:Y:S01]  /*c6d0*/  MUFU.TANH R159, R22 ;  /* 0x00000016009f7308 */ /* 0x0002620000002400 */
[----:B------:R-:W-:Y:S01]  /*c6e0*/  BAR.SYNC.DEFER_BLOCKING 0x0 ;  /* 0x0000000000007b1d */ /* 0x000fe20000010000 */
[----:B------:R-:W-:Y:S02]  /*c6f0*/  FMUL.FTZ R156, R24, c[0x0][0x320] ;  /* 0x0000c800189c7a20 */ /* 0x000fe40000410000 */
[----:B------:R-:W-:Y:S02]  /*c700*/  FMUL.FTZ R158, R21, c[0x0][0x320] ;  /* 0x0000c800159e7a20 */ /* 0x000fe40000410000 */
[----:B------:R-:W-:Y:S02]  /*c710*/  FMUL.FTZ R26, R26, c[0x0][0x320] ;  /* 0x0000c8001a1a7a20 */ /* 0x000fe40000410000 */
[----:B------:R-:W-:Y:S02]  /*c720*/  FMUL.FTZ R27, R27, c[0x0][0x320] ;  /* 0x0000c8001b1b7a20 */ /* 0x000fe40000410000 */
[----:B------:R1:W1:Y:S10]  /*c730*/  MUFU.TANH R157, R23 ;  /* 0x00000017009d7308 */ /* 0x0002740000002400 */
[----:B------:R1:W1:Y:S10]  /*c740*/  MUFU.TANH R154, R25 ;  /* 0x00000019009a7308 */ /* 0x0002740000002400 */
[----:B------:R1:W1:Y:S01]  /*c750*/  MUFU.TANH R143, R18 ;  /* 0x00000012008f7308 */ /* 0x0002620000002400 */
[C---:B--2---:R-:W-:Y:S09]  /*c760*/  HMMA.16816.F32.BF16 R28, R164.reuse, R8, R28 ;  /* 0x00000008a41c723c */ /* 0x044ff2000004181c */
[----:B------:R2:W2:Y:S03]  /*c770*/  MUFU.TANH R141, R19 ;  /* 0x00000013008d7308 */ /* 0x0004a60000002400 */
[----:B------:R-:W-:Y:S01]  /*c780*/  @P0 IADD3.X R9, R217, UR6, RZ, P4, !PT ;  /* 0x00000006d9090c10 */ /* 0x000fe2000a7fe4ff */
[----:B------:R-:W-:Y:S03]  /*c790*/  HMMA.16816.F32.BF16 R32, R164, R10, R32 ;  /* 0x0000000aa420723c */ /* 0x000fe60000041820 */
[----:B------:R-:W-:Y:S02]  /*c7a0*/  @P0 LEA.HI.X R17, R4, c[0x0][0x1cc], R9, 0x1, P6 ;  /* 0x0000730004110a11 */ /* 0x000fe400030f0c09 */
[C---:B-----5:R-:W-:Y:S01]  /*c7b0*/  @P0 LEA R14, P4, R6.reuse, c[0x0][0x1c8], 0x1 ;  /* 0x00007200060e0a11 */ /* 0x060fe200078808ff */
[----:B------:R-:W2:Y:S02]  /*c7c0*/  MUFU.TANH R0, R0 ;  /* 0x0000000000007308 */ /* 0x000ea40000002400 */
[----:B------:R-:W-:Y:S01]  /*c7d0*/  @!PT LDS RZ, [RZ] ;  /* 0x00000000fffff984 */ /* 0x000fe20000000800 */
[----:B------:R-:W-:Y:S01]  /*c7e0*/  @!PT LDS RZ, [RZ] ;  /* 0x00000000fffff984 */ /* 0x000fe20000000800 */
[----:B------:R-:W-:Y:S01]  /*c7f0*/  @!PT LDS RZ, [RZ] ;  /* 0x00000000fffff984 */ /* 0x000fe20000000800 */
[----:B------:R2:W-:Y:S01]  /*c800*/  @P0 LDGSTS.E.BYPASS.LTC128B.128 [R207+0x6100], [R16.64], !P3 ;  /* 0x0610000010cf0fae */ /* 0x0005e2000d901d50 */
[----:B-1----:R-:W-:Y:S03]  /*c810*/  @P0 LEA.HI.X R15, R6, c[0x0][0x1cc], R7, 0x1, P4 ;  /* 0x00007300060f0a11 */ /* 0x002fe600020f0c07 */
[----:B------:R-:W-:Y:S01]  /*c820*/  @P0 IADD3 R4, P5, R181, UR7, RZ ;  /* 0x00000007b5040c10 */ /* 0x000fe2000ffbe0ff */
[----:B------:R-:W-:Y:S01]  /*c830*/  @UP3 UIADD3 UR7, UP0, UR12, UR7, URZ ;  /* 0x000000070c073290 */ /* 0x000fe2000ff1e03f */
[----:B------:R-:W-:Y:S01]  /*c840*/  FMUL.FTZ R28, R28, c[0x0][0x320] ;  /* 0x0000c8001c1c7a20 */ /* 0x000fe20000410000 */
[----:B------:R1:W-:Y:S01]  /*c850*/  @P0 LDGSTS.E.BYPASS.LTC128B.128 [R207+0x8100], [R14.64], !P2 ;  /* 0x081000000ecf0fae */ /* 0x0003e2000d101d50 */
[----:B------:R-:W1:Y:S01]  /*c860*/  MUFU.TANH R136, R136 ;  /* 0x0000008800887308 */ /* 0x000e620000002400 */
[----:B------:R-:W-:Y:S01]  /*c870*/  @P0 LEA R22, P4, R4, c[0x0][0x1c8], 0x1 ;  /* 0x0000720004160a11 */ /* 0x000fe200078808ff */
[----:B------:R-:W-:Y:S01]  /*c880*/  FMUL.FTZ R29, R29, c[0x0][0x320] ;  /* 0x0000c8001d1d7a20 */ /* 0x000fe20000410000 */
[----:B------:R-:W-:Y:S01]  /*c890*/  @P0 IADD3.X R7, R180, UR6, RZ, P5, !PT ;  /* 0x00000006b4070c10 */ /* 0x000fe2000affe4ff */
[----:B------:R-:W-:Y:S01]  /*c8a0*/  @UP3 UIADD3.X UR6, UR11, UR6, URZ, UP0, !UPT ;  /* 0x000000060b063290 */ /* 0x000fe200087fe43f */
[----:B------:R-:W-:Y:S01]  /*c8b0*/  @P0 IADD3 R9, P6, R210, UR7, RZ ;  /* 0x00000007d2090c10 */ /* 0x000fe2000ffde0ff */
[----:B------:R-:W-:Y:S01]  /*c8c0*/  FMUL.FTZ R30, R30, c[0x0][0x320] ;  /* 0x0000c8001e1e7a20 */ /* 0x000fe20000410000 */
[----:B------:R-:W-:Y:S01]  /*c8d0*/  @P0 LEA.HI.X R23, R4, c[0x0][0x1cc], R7, 0x1, P4 ;  /* 0x0000730004170a11 */ /* 0x000fe200020f0c07 */
[----:B------:R-:W-:Y:S01]  /*c8e0*/  FMUL.FTZ R31, R31, c[0x0][0x320] ;  /* 0x0000c8001f1f7a20 */ /* 0x000fe20000410000 */
[----:B------:R-:W-:Y:S01]  /*c8f0*/  @P0 IADD3 R7, P5, R183, UR7, RZ ;  /* 0x00000007b7070c10 */ /* 0x000fe2000ffbe0ff */
[----:B------:R-:W1:Y:S01]  /*c900*/  MUFU.TANH R139, R139 ;  /* 0x0000008b008b7308 */ /* 0x000e620000002400 */
[----:B------:R-:W-:Y:S01]  /*c910*/  @P0 IADD3.X R8, R217, UR6, RZ, P6, !PT ;  /* 0x00000006d9080c10 */ /* 0x000fe2000b7fe4ff */
[----:B------:R1:W-:Y:S01]  /*c920*/  @P0 LDGSTS.E.BYPASS.LTC128B.128 [R207+0xa100], [R22.64], !P1 ;  /* 0x0a10000016cf0fae */ /* 0x0003e2000c901d50 */
[----:B------:R-:W-:Y:S01]  /*c930*/  @P0 LEA R24, P6, R9, c[0x0][0x1c8], 0x1 ;  /* 0x0000720009180a11 */ /* 0x000fe200078c08ff */
[----:B------:R-:W-:Y:S01]  /*c940*/  FMUL.FTZ R32, R32, c[0x0][0x320] ;  /* 0x0000c80020207a20 */ /* 0x000fe20000410000 */
[----:B------:R-:W-:Y:S01]  /*c950*/  @P0 IADD3.X R4, R182, UR6, RZ, P5, !PT ;  /* 0x00000006b6040c10 */ /* 0x000fe2000affe4ff */
[----:B------:R-:W-:Y:S01]  /*c960*/  FMUL.FTZ R33, R33, c[0x0][0x320] ;  /* 0x0000c80021217a20 */ /* 0x000fe20000410000 */
[----:B------:R-:W-:Y:S01]  /*c970*/  @P0 LEA.HI.X R25, R9, c[0x0][0x1cc], R8, 0x1, P6 ;  /* 0x0000730009190a11 */ /* 0x000fe200030f0c08 */
[----:B------:R-:W-:Y:S01]  /*c980*/  FMUL.FTZ R34, R34, c[0x0][0x320] ;  /* 0x0000c80022227a20 */ /* 0x000fe20000410000 */
[----:B------:R-:W-:Y:S01]  /*c990*/  @P0 LEA R18, P5, R7, c[0x0][0x1c8], 0x1 ;  /* 0x0000720007120a11 */ /* 0x000fe200078a08ff */
[----:B------:R-:W1:Y:S01]  /*c9a0*/  MUFU.TANH R162, R162 ;  /* 0x000000a200a27308 */ /* 0x000e620000002400 */
[----:B------:R-:W-:Y:S01]  /*c9b0*/  @P0 IADD3 R6, P4, R181, UR7, RZ ;  /* 0x00000007b5060c10 */ /* 0x000fe2000ff9e0ff */
[----:B------:R1:W-:Y:S01]  /*c9c0*/  @P0 LDGSTS.E.BYPASS.LTC128B.128 [R207+0x7100], [R24.64], !P3 ;  /* 0x0710000018cf0fae */ /* 0x0003e2000d901d50 */
[----:B--2---:R-:W-:Y:S01]  /*c9d0*/  @P0 LEA.HI.X R19, R7, c[0x0][0x1cc], R4, 0x1, P5 ;  /* 0x0000730007130a11 */ /* 0x004fe200028f0c04 */
[----:B------:R-:W-:Y:S01]  /*c9e0*/  FMUL.FTZ R35, R35, c[0x0][0x320] ;  /* 0x0000c80023237a20 */ /* 0x000fe20000410000 */
[----:B------:R-:W-:Y:S01]  /*c9f0*/  @P0 IADD3.X R11, R180, UR6, RZ, P4, !PT ;  /* 0x00000006b40b0c10 */ /* 0x000fe2000a7fe4ff */
[----:B------:R-:W-:Y:S01]  /*ca00*/  USHF.L.U32 UR6, UR13, 0x6, URZ ;  /* 0x000000060d067899 */ /* 0x000fe2000800063f */
[C---:B------:R-:W-:Y:S02]  /*ca10*/  @P0 LEA R20, P4, R6.reuse, c[0x0][0x1c8], 0x1 ;  /* 0x0000720006140a11 */ /* 0x040fe400078808ff */
[----:B------:R2:W-:Y:S01]  /*ca20*/  @P0 LDGSTS.E.BYPASS.LTC128B.128 [R207+0x9100], [R18.64], !P2 ;  /* 0x0910000012cf0fae */ /* 0x0005e2000d101d50 */
[----:B------:R-:W1:Y:S01]  /*ca30*/  MUFU.TANH R142, R142 ;  /* 0x0000008e008e7308 */ /* 0x000e620000002400 */
[----:B------:R-:W-:Y:S01]  /*ca40*/  @P0 LEA.HI.X R21, R6, c[0x0][0x1cc], R11, 0x1, P4 ;  /* 0x0000730006150a11 */ /* 0x000fe200020f0c0b */
[----:B------:R-:W-:Y:S04]  /*ca50*/  IMAD.U32 R4, RZ, RZ, UR6 ;  /* 0x00000006ff047e24 */ /* 0x000fe8000f8e00ff */
[----:B------:R2:W-:Y:S01]  /*ca60*/  @P0 LDGSTS.E.BYPASS.LTC128B.128 [R207+0xb100], [R20.64], !P1 ;  /* 0x0b10000014cf0fae */ /* 0x0005e2000c901d50 */
[----:B------:R-:W-:Y:S02]  /*ca70*/  IADD3 R7, -R213, 0x1, -R4 ;  /* 0x00000001d5077810 */ /* 0x000fe40007ffe904 */
[----:B------:R-:W-:Y:S01]  /*ca80*/  PLOP3.LUT P0, PT, PT, PT, UP1, 0x40, 0x0 ;  /* 0x000000000000781c */ /* 0x000fe20003f0e818 */
[----:B------:R-:W1:Y:S01]  /*ca90*/  MUFU.TANH R13, R13 ;  /* 0x0000000d000d7308 */ /* 0x000e620000002400 */
[----:B------:R-:W-:Y:S02]  /*caa0*/  IADD3 R7, R7, c[0x0][0x1d0], RZ ;  /* 0x0000740007077a10 */ /* 0x000fe40007ffe0ff */
[----:B------:R-:W0:Y:S02]  /*cab0*/  LDGDEPBAR ;  /* 0x00000000000079af */ /* 0x000e240000000000 */
[----:B------:R-:W-:Y:S04]  /*cac0*/  IADD3 R7, R7, -c[0x0][0x168], RZ ;  /* 0x80005a0007077a10 */ /* 0x000fe80007ffe0ff */
[C---:B------:R-:W-:Y:S01]  /*cad0*/  IADD3 R9, R7.reuse, c[0x0][0x328], RZ ;  /* 0x0000ca0007097a10 */ /* 0x040fe20007ffe0ff */
[----:B------:R-:W1:Y:S01]  /*cae0*/  MUFU.TANH R160, R160 ;  /* 0x000000a000a07308 */ /* 0x000e620000002400 */
[----:B------:R-:W1:Y:S01]  /*caf0*/  SHFL.IDX PT, R6, R5, RZ, 0x1c1f ;  /* 0x001c1fff05067589 */ /* 0x000e6200000e0000 */
[----:B------:R-:W-:Y:S08]  /*cb00*/  IADD3 R7, R7, UR14, RZ ;  /* 0x0000000e07077c10 */ /* 0x000ff0000fffe0ff */
[----:B------:R-:W2:Y:S10]  /*cb10*/  MUFU.TANH R158, R158 ;  /* 0x0000009e009e7308 */ /* 0x000eb40000002400 */
[----:B------:R-:W2:Y:S01]  /*cb20*/  MUFU.TANH R156, R156 ;  /* 0x0000009c009c7308 */ /* 0x000ea20000002400 */
[--C-:B-1----:R-:W-:Y:S02]  /*cb30*/  IMAD.IADD R14, R9, 0x1, R6.reuse ;  /* 0x00000001090e7824 */ /* 0x102fe400078e0206 */
[----:B------:R-:W-:Y:S07]  /*cb40*/  IMAD.IADD R11, R7, 0x1, R6 ;  /* 0x00000001070b7824 */ /* 0x000fee00078e0206 */
[----:B------:R1:W1:Y:S10]  /*cb50*/  MUFU.TANH R155, R26 ;  /* 0x0000001a009b7308 */ /* 0x0002740000002400 */
        /* <DEDUP_REMOVED lines=24> */
.L_x_184:
[----:B------:R-:W-:Y:S04]  /*cce0*/  MOV R6, c[0x0][0x32c] ;  /* 0x0000cb0000067a02 */ /* 0x000fe80000000f00 */
[----:B------:R-:W-:Y:S11]  /*ccf0*/  ISETP.NE.AND P0, PT, R6, 0x1, PT ;  /* 0x000000010600780c */ /* 0x000ff60003f05270 */
[----:B------:R-:W-:Y:S02]  /*cd00*/  @!UPT UIADD3 URZ, URZ, URZ, URZ ;  /* 0x0000003f3f3ff290 */ /* 0x000fe4000fffe03f */
[----:B------:R-:W-:Y:S05]  /*cd10*/  @P0 IMAD.HI.U32 R6, R15, c[0x0][0x330], RZ ;  /* 0x0000cc000f060a27 */ /* 0x000fea00078e00ff */
[----:B------:R-:W-:Y:S02]  /*cd20*/  @P0 SHF.R.U32.HI R15, RZ, c[0x0][0x334], R6 ;  /* 0x0000cd00ff0f0a19 */ /* 0x000fe40000011606 */
.L_x_185:
[----:B------:R-:W-:Y:S05]  /*cd30*/  BSYNC B0 ;  /* 0x0000000000007941 */ /* 0x000fea0003800000 */
.L_x_183:
[----:B------:R-:W-:Y:S04]  /*cd40*/  IMAD.MOV.U32 R6, RZ, RZ, c[0x0][0x32c] ;  /* 0x0000cb00ff067624 */ /* 0x000fe800078e00ff */
[----:B------:R-:W-:Y:S04]  /*cd50*/  IMAD R6, R15, R6, -UR6 ;  /* 0x800000060f067e24 */ /* 0x000fe8000f8e0206 */
[----:B------:R-:W-:Y:S05]  /*cd60*/  IMAD.IADD R6, R6, 0x1, -R213 ;  /* 0x0000000106067824 */ /* 0x000fea00078e0ad5 */
[----:B------:R-:W-:Y:S02]  /*cd70*/  IADD3 R15, R6, c[0x0][0x32c], RZ ;  /* 0x0000cb00060f7a10 */ /* 0x000fe40007ffe0ff */
[----:B------:R-:W-:Y:S02]  /*cd80*/  IMNMX R11, R11, R6, !PT ;  /* 0x000000060b0b7217 */ /* 0x000fe40007800200 */
[----:B------:R-:W-:Y:S02]  /*cd90*/  IMNMX R14, R14, R15, PT ;  /* 0x0000000f0e0e7217 */ /* 0x000fe40003800200 */
.L_x_182:
[----:B--234-:R-:W-:Y:S06]  /*cda0*/  UISETP.GT.AND UP0, UPT, UR13, -0x1, UPT ;  /* 0xffffffff0d00788c */ /* 0x01cfec000bf04270 */
[----:B------:R-:W-:Y:S04]  /*cdb0*/  PLOP3.LUT P0, PT, PT, PT, UP0, 0x80, 0x0 ;  /* 0x000000000000781c */ /* 0x000fe80003f0f008 */
[C---:B------:R-:W-:Y:S02]  /*cdc0*/  ISETP.GT.AND P4, PT, R11.reuse, 0x1, P0 ;  /* 0x000000010b00780c */ /* 0x040fe40000784270 */
[C---:B------:R-:W-:Y:S02]  /*cdd0*/  ISETP.GT.AND P5, PT, R11.reuse, RZ, P0 ;  /* 0x000000ff0b00720c */ /* 0x040fe400007a4270 */
[C---:B------:R-:W-:Y:S02]  /*cde0*/  ISETP.LT.OR P4, PT, R14.reuse, 0x2, P4 ;  /* 0x000000020e00780c */ /* 0x040fe40002781670 */
[----:B------:R-:W-:Y:S02]  /*cdf0*/  ISETP.LT.OR P5, PT, R14, 0x1, P5 ;  /* 0x000000010e00780c */ /* 0x000fe40002fa1670 */
[----:B------:R-:W-:Y:S02]  /*ce00*/  FSEL R138, R138, -INF , !P4 ;  /* 0xff8000008a8a7808 */ /* 0x000fe40006000000 */
[C---:B------:R-:W-:Y:S02]  /*ce10*/  ISETP.GT.AND P4, PT, R11.reuse, 0x10, P0 ;  /* 0x000000100b00780c */ /* 0x040fe40000784270 */
[----:B------:R-:W-:Y:S02]  /*ce20*/  ISETP.GT.AND P6, PT, R11, 0x8, P0 ;  /* 0x000000080b00780c */ /* 0x000fe400007c4270 */
[----:B------:R-:W-:Y:S02]  /*ce30*/  ISETP.LT.OR P4, PT, R14, 0x11, P4 ;  /* 0x000000110e00780c */ /* 0x000fe40002781670 */
[----:B------:R-:W-:Y:S02]  /*ce40*/  FSEL R10, R137, -INF , !P5 ;  /* 0xff800000890a7808 */ /* 0x000fe40006800000 */
[C---:B------:R-:W-:Y:S02]  /*ce50*/  ISETP.GT.AND P5, PT, R11.reuse, 0x9, P0 ;  /* 0x000000090b00780c */ /* 0x040fe400007a4270 */
[----:B------:R-:W-:Y:S02]  /*ce60*/  FSEL R164, R12, -INF , !P4 ;  /* 0xff8000000ca47808 */ /* 0x000fe40006000000 */
[----:B------:R-:W-:Y:S01]  /*ce70*/  ISETP.GT.AND P4, PT, R11, 0x19, P0 ;  /* 0x000000190b00780c */ /* 0x000fe20000784270 */
[----:B------:R-:W2:Y:S01]  /*ce80*/  SHFL.IDX PT, R12, R5, 0x1, 0x1c1f ;  /* 0x003c1f00050c7f89 */ /* 0x000ea200000e0000 */
        /* <DEDUP_REMOVED lines=11> */
[----:B------:R-:W-:Y:S01]  /*cf40*/  ISETP.LT.OR P4, PT, R14, 0x29, P4 ;  /* 0x000000290e00780c */ /* 0x000fe20002781670 */
[--C-:B--2---:R-:W-:Y:S01]  /*cf50*/  IMAD.IADD R5, R9, 0x1, R12.reuse ;  /* 0x0000000109057824 */ /* 0x104fe200078e020c */
[----:B------:R-:W-:Y:S01]  /*cf60*/  FSEL R162, R162, -INF , !P6 ;  /* 0xff800000a2a27808 */ /* 0x000fe20007000000 */
[----:B------:R-:W-:Y:S01]  /*cf70*/  IMAD.IADD R7, R7, 0x1, R12 ;  /* 0x0000000107077824 */ /* 0x000fe200078e020c */
[C---:B------:R-:W-:Y:S02]  /*cf80*/  ISETP.GT.AND P6, PT, R11.reuse, 0x20, P0 ;  /* 0x000000200b00780c */ /* 0x040fe400007c4270 */
[----:B------:R-:W-:Y:S02]  /*cf90*/  FSEL R142, R142, -INF , !P5 ;  /* 0xff8000008e8e7808 */ /* 0x000fe40006800000 */
[C---:B------:R-:W-:Y:S02]  /*cfa0*/  ISETP.GT.AND P5, PT, R11.reuse, 0x21, P0 ;  /* 0x000000210b00780c */ /* 0x040fe400007a4270 */
[----:B------:R-:W-:Y:S02]  /*cfb0*/  FSEL R156, R156, -INF , !P4 ;  /* 0xff8000009c9c7808 */ /* 0x000fe40006000000 */
[C---:B------:R-:W-:Y:S02]  /*cfc0*/  ISETP.GT.AND P4, PT, R11.reuse, 0x31, P0 ;  /* 0x000000310b00780c */ /* 0x040fe40000784270 */
[C---:B------:R-:W-:Y:S02]  /*cfd0*/  ISETP.LT.OR P6, PT, R14.reuse, 0x21, P6 ;  /* 0x000000210e00780c */ /* 0x040fe400037c1670 */
[C---:B------:R-:W-:Y:S02]  /*cfe0*/  ISETP.LT.OR P5, PT, R14.reuse, 0x22, P5 ;  /* 0x000000220e00780c */ /* 0x040fe40002fa1670 */
[----:B------:R-:W-:Y:S02]  /*cff0*/  ISETP.LT.OR P4, PT, R14, 0x32, P4 ;  /* 0x000000320e00780c */ /* 0x000fe40002781670 */
[----:B------:R-:W-:Y:S02]  /*d000*/  FSEL R160, R160, -INF , !P6 ;  /* 0xff800000a0a07808 */ /* 0x000fe40007000000 */
[C---:B------:R-:W-:Y:S02]  /*d010*/  ISETP.GT.AND P6, PT, R11.reuse, 0x29, P0 ;  /* 0x000000290b00780c */ /* 0x040fe400007c4270 */
[----:B------:R-:W-:Y:S02]  /*d020*/  FSEL R158, R158, -INF , !P5 ;  /* 0xff8000009e9e7808 */ /* 0x000fe40006800000 */
[C---:B------:R-:W-:Y:S02]  /*d030*/  ISETP.GT.AND P5, PT, R11.reuse, 0x30, P0 ;  /* 0x000000300b00780c */ /* 0x040fe400007a4270 */
[----:B-1----:R-:W-:Y:S02]  /*d040*/  FSEL R150, R150, -INF , !P4 ;  /* 0xff80000096967808 */ /* 0x002fe40006000000 */
[----:B------:R-:W-:Y:S02]  /*d050*/  PLOP3.LUT P4, PT, PT, PT, UP1, 0x40, 0x0 ;  /* 0x000000000000781c */ /* 0x000fe40003f8e818 */
[C---:B------:R-:W-:Y:S02]  /*d060*/  ISETP.LT.OR P6, PT, R14.reuse, 0x2a, P6 ;  /* 0x0000002a0e00780c */ /* 0x040fe400037c1670 */
[----:B------:R-:W-:Y:S02]  /*d070*/  ISETP.LT.OR P5, PT, R14, 0x31, P5 ;  /* 0x000000310e00780c */ /* 0x000fe40002fa1670 */
[----:B------:R-:W-:Y:S02]  /*d080*/  FSEL R154, R154, -INF , !P6 ;  /* 0xff8000009a9a7808 */ /* 0x000fe40007000000 */
[C---:B------:R-:W-:Y:S02]  /*d090*/  ISETP.GT.AND P6, PT, R11.reuse, 0x38, P0 ;  /* 0x000000380b00780c */ /* 0x040fe400007c4270 */
        /* <DEDUP_REMOVED lines=21> */
.L_x_188:
[----:B------:R-:W-:Y:S04]  /*d1f0*/  MOV R9, c[0x0][0x32c] ;  /* 0x0000cb0000097a02 */ /* 0x000fe80000000f00 */
[----:B------:R-:W-:Y:S11]  /*d200*/  ISETP.NE.AND P4, PT, R9, 0x1, PT ;  /* 0x000000010900780c */ /* 0x000ff60003f85270 */
[----:B------:R-:W-:Y:S02]  /*d210*/  @!UPT UIADD3 URZ, URZ, URZ, URZ ;  /* 0x0000003f3f3ff290 */ /* 0x000fe4000fffe03f */
[----:B------:R-:W-:Y:S05]  /*d220*/  @P4 IMAD.HI.U32 R9, R12, c[0x0][0x330], RZ ;  /* 0x0000cc000c094a27 */ /* 0x000fea00078e00ff */
[----:B------:R-:W-:Y:S02]  /*d230*/  @P4 SHF.R.U32.HI R12, RZ, c[0x0][0x334], R9 ;  /* 0x0000cd00ff0c4a19 */ /* 0x000fe40000011609 */
.L_x_189:
[----:B------:R-:W-:Y:S05]  /*d240*/  BSYNC B0 ;  /* 0x0000000000007941 */ /* 0x000fea0003800000 */
.L_x_187:
[----:B------:R-:W-:Y:S04]  /*d250*/  IMAD.MOV.U32 R9, RZ, RZ, c[0x0][0x32c] ;  /* 0x0000cb00ff097624 */ /* 0x000fe800078e00ff */
[----:B------:R-:W-:Y:S04]  /*d260*/  IMAD R14, R12, R9, -UR6 ;  /* 0x800000060c0e7e24 */ /* 0x000fe8000f8e0209 */
[----:B------:R-:W-:Y:S05]  /*d270*/  IMAD.IADD R14, R14, 0x1, -R213 ;  /* 0x000000010e0e7824 */ /* 0x000fea00078e0ad5 */
[----:B------:R-:W-:Y:S02]  /*d280*/  IADD3 R12, R14, c[0x0][0x32c], RZ ;  /* 0x0000cb000e0c7a10 */ /* 0x000fe40007ffe0ff */
[----:B------:R-:W-:Y:S02]  /*d290*/  IMNMX R7, R7, R14, !PT ;  /* 0x0000000e07077217 */ /* 0x000fe40007800200 */
[----:B------:R-:W-:Y:S02]  /*d2a0*/  IMNMX R5, R5, R12, PT ;  /* 0x0000000c05057217 */ /* 0x000fe40003800200 */
.L_x_186:
[----:B------:R-:W-:Y:S01]  /*d2b0*/  FMNMX.FTZ R17, R10, R3, !PT ;  /* 0x000000030a117209 */ /* 0x000fe20007810000 */
[----:B------:R-:W-:Y:S01]  /*d2c0*/  LDSM.16.MT88.4 R20, [R198+0x100] ;  /* 0x00010000c614783b */ /* 0x000fe20000004200 */
[----:B------:R-:W-:Y:S01]  /*d2d0*/  ISETP.GT.AND P6, PT, R7, RZ, P0 ;  /* 0x000000ff0700720c */ /* 0x000fe200007c4270 */
[----:B------:R-:W-:Y:S01]  /*d2e0*/  UISETP.GT.AND UP0, UPT, UR13, UR8, UPT ;  /* 0x000000080d00728c */ /* 0x000fe2000bf04270 */
[----:B------:R-:W-:Y:S01]  /*d2f0*/  FMNMX.FTZ R17, R138, R17, !PT ;  /* 0x000000118a117209 */ /* 0x000fe20007810000 */
[----:B------:R-:W-:Y:S01]  /*d300*/  UIADD3 UR13, UR13, -0x1, URZ ;  /* 0xffffffff0d0d7890 */ /* 0x000fe2000fffe03f */
[----:B------:R-:W-:Y:S02]  /*d310*/  ISETP.LT.OR P6, PT, R5, 0x1, P6 ;  /* 0x000000010500780c */ /* 0x000fe400037c1670 */
[----:B------:R-:W-:Y:S01]  /*d320*/  FMNMX.FTZ R17, R8, R17, !PT ;  /* 0x0000001108117209 */ /* 0x000fe20007810000 */
[----:B------:R-:W-:Y:S01]  /*d330*/  LDSM.16.MT88.4 R28, [R197+0x100] ;  /* 0x00010000c51c783b */ /* 0x000fe20000004200 */
[----:B------:R-:W-:Y:S02]  /*d340*/  ISETP.GT.AND P5, PT, R7, 0x1, P0 ;  /* 0x000000010700780c */ /* 0x000fe400007a4270 */
[----:B------:R-:W-:Y:S02]  /*d350*/  FMNMX.FTZ R17, R6, R17, !PT ;  /* 0x0000001106117209 */ /* 0x000fe40007810000 */
[----:B------:R-:W-:Y:S02]  /*d360*/  FSEL R15, R0, -INF , !P6 ;  /* 0xff800000000f7808 */ /* 0x000fe40007000000 */
[----:B------:R-:W-:Y:S02]  /*d370*/  FMNMX.FTZ R17, R164, R17, !PT ;  /* 0x00000011a4117209 */ /* 0x000fe40007810000 */
[----:B------:R-:W-:Y:S02]  /*d380*/  ISETP.LT.OR P5, PT, R5, 0x2, P5 ;  /* 0x000000020500780c */ /* 0x000fe40002fa1670 */
[----:B------:R-:W-:Y:S02]  /*d390*/  FMNMX.FTZ R17, R162, R17, !PT ;  /* 0x00000011a2117209 */ /* 0x000fe40007810000 */
[----:B------:R-:W-:Y:S02]  /*d3a0*/  ISETP.GT.AND P4, PT, R7, 0x8, P0 ;  /* 0x000000080700780c */ /* 0x000fe40000784270 */
[----:B------:R-:W-:Y:S02]  /*d3b0*/  FMNMX.FTZ R17, R142, R17, !PT ;  /* 0x000000118e117209 */ /* 0x000fe40007810000 */
[----:B------:R-:W-:Y:S02]  /*d3c0*/  FSEL R13, R136, -INF , !P5 ;  /* 0xff800000880d7808 */ /* 0x000fe40006800000 */
[----:B------:R-:W-:Y:S02]  /*d3d0*/  FMNMX.FTZ R17, R140, R17, !PT ;  /* 0x000000118c117209 */ /* 0x000fe40007810000 */
[----:B------:R-:W-:Y:S02]  /*d3e0*/  FMNMX.FTZ R0, R15, R2, !PT ;  /* 0x000000020f007209 */ /* 0x000fe40007810000 */
[----:B------:R-:W-:Y:S02]  /*d3f0*/  FMNMX.FTZ R17, R160, R17, !PT ;  /* 0x00000011a0117209 */ /* 0x000fe40007810000 */
[----:B------:R-:W-:Y:S02]  /*d400*/  ISETP.GT.AND P6, PT, R7, 0x9, P0 ;  /* 0x000000090700780c */ /* 0x000fe400007c4270 */
[----:B------:R-:W-:Y:S02]  /*d410*/  FMNMX.FTZ R17, R158, R17, !PT ;  /* 0x000000119e117209 */ /* 0x000fe40007810000 */
[----:B------:R-:W-:Y:S02]  /*d420*/  ISETP.LT.OR P4, PT, R5, 0x9, P4 ;  /* 0x000000090500780c */ /* 0x000fe40002781670 */
[----:B------:R-:W-:Y:S02]  /*d430*/  FMNMX.FTZ R17, R156, R17, !PT ;  /* 0x000000119c117209 */ /* 0x000fe40007810000 */
[----:B------:R-:W-:Y:S02]  /*d440*/  FMNMX.FTZ R0, R13, R0, !PT ;  /* 0x000000000d007209 */ /* 0x000fe40007810000 */
[----:B------:R-:W-:Y:S02]  /*d450*/  FSEL R11, R132, -INF , !P4 ;  /* 0xff800000840b7808 */ /* 0x000fe40006000000 */
        /* <DEDUP_REMOVED lines=30> */
[----:B------:R-:W-:Y:S02]  /*d640*/  ISETP.LT.OR P6, PT, R5, 0x22, P6 ;  /* 0x000000220500780c */ /* 0x000fe400037c1670 */
        /* <DEDUP_REMOVED lines=22> */
[----:B-1----:R-:W-:Y:S02]  /*d7b0*/  FMNMX.FTZ R17, R17, R0, !PT ;  /* 0x0000000011117209 */ /* 0x002fe40007810000 */
[----:B------:R-:W-:Y:S02]  /*d7c0*/  FMNMX.FTZ R0, R147, R12, !PT ;  /* 0x0000000c93007209 */ /* 0x000fe40007810000 */
[----:B------:R-:W-:Y:S01]  /*d7d0*/  ISETP.LT.OR P0, PT, R5, 0x3a, P0 ;  /* 0x0000003a0500780c */ /* 0x000fe20000701670 */
[----:B------:R-:W1:Y:S01]  /*d7e0*/  SHFL.BFLY PT, R12, R17, 0x1, 0x1f ;  /* 0x0c201f00110c7f89 */ /* 0x000e6200000e0000 */
[----:B------:R-:W-:Y:S02]  /*d7f0*/  FMNMX.FTZ R0, R145, R0, !PT ;  /* 0x0000000091007209 */ /* 0x000fe40007810000 */
[----:B------:R-:W-:Y:S04]  /*d800*/  FSEL R133, R4, -INF , !P0 ;  /* 0xff80000004857808 */ /* 0x000fe80004000000 */
[----:B------:R-:W-:Y:S05]  /*d810*/  FMNMX.FTZ R7, R133, R0, !PT ;  /* 0x0000000085077209 */ /* 0x000fea0007810000 */
[----:B------:R-:W2:Y:S01]  /*d820*/  SHFL.BFLY PT, R4, R7, 0x2, 0x1f ;  /* 0x0c401f0007047f89 */ /* 0x000ea200000e0000 */
[----:B-1----:R-:W-:Y:S04]  /*d830*/  FMNMX.FTZ R0, R17, R12, !PT ;  /* 0x0000000c11007209 */ /* 0x002fe80007810000 */
[C---:B------:R-:W-:Y:S01]  /*d840*/  FSETP.NEU.FTZ.AND P0, PT, R0.reuse, -INF , PT ;  /* 0xff8000000000780b */ /* 0x040fe20003f1d000 */
[C---:B------:R-:W-:Y:S05]  /*d850*/  FMUL.FTZ R151, R0.reuse, c[0x0][0x2d0] ;  /* 0x0000b40000977a20 */ /* 0x040fea0000410000 */
[----:B------:R-:W-:Y:S02]  /*d860*/  FSEL R151, R151, RZ, P0 ;  /* 0x000000ff97977208 */ /* 0x000fe40000000000 */
[----:B--2---:R-:W-:Y:S02]  /*d870*/  FMNMX.FTZ R5, R7, R4, !PT ;  /* 0x0000000407057209 */ /* 0x004fe40007810000 */
[----:B------:R-:W-:Y:S01]  /*d880*/  FSEL R4, R0, RZ, P0 ;  /* 0x000000ff00047208 */ /* 0x000fe20000000000 */
[--C-:B------:R-:W-:Y:S02]  /*d890*/  FFMA.FTZ R168, R10, c[0x0][0x2d0], -R151.reuse ;  /* 0x0000b4000aa87a23 */ /* 0x100fe40000010897 */
[----:B------:R-:W1:Y:S01]  /*d8a0*/  SHFL.BFLY PT, R132, R5, 0x1, 0x1f ;  /* 0x0c201f0005847f89 */ /* 0x000e6200000e0000 */
[----:B------:R-:W-:Y:S02]  /*d8b0*/  FFMA.FTZ R135, R138, c[0x0][0x2d0], -R151 ;  /* 0x0000b4008a877a23 */ /* 0x000fe40000010897 */
[----:B------:R-:W-:Y:S01]  /*d8c0*/  FADD.FTZ R3, -R4, R3 ;  /* 0x0000000304037221 */ /* 0x000fe20000010100 */
[----:B------:R-:W-:Y:S01]  /*d8d0*/  MUFU.EX2 R168, R168 ;  /* 0x000000a800a87308 */ /* 0x000fe20000000800 */
[--C-:B------:R-:W-:Y:S02]  /*d8e0*/  FFMA.FTZ R134, R8, c[0x0][0x2d0], -R151.reuse ;  /* 0x0000b40008867a23 */ /* 0x100fe40000010897 */
        /* <DEDUP_REMOVED lines=10> */
[----:B-1----:R-:W-:Y:S01]  /*d990*/  FMNMX.FTZ R132, R5, R132, !PT ;  /* 0x0000008405847209 */ /* 0x002fe20007810000 */
[----:B------:R-:W-:Y:S01]  /*d9a0*/  MUFU.EX2 R134, R134 ;  /* 0x0000008600867308 */ /* 0x000fe20000000800 */
[--C-:B------:R-:W-:Y:S02]  /*d9b0*/  FFMA.FTZ R228, R156, c[0x0][0x2d0], -R151.reuse ;  /* 0x0000b4009ce47a23 */ /* 0x100fe40000010897 */
[C---:B------:R-:W-:Y:S01]  /*d9c0*/  FSETP.NEU.FTZ.AND P0, PT, R132.reuse, -INF , PT ;  /* 0xff8000008400780b */ /* 0x040fe20003f1d000 */
[----:B------:R-:W-:Y:S02]  /*d9d0*/  FMUL.FTZ R144, R132, c[0x0][0x2d0] ;  /* 0x0000b40084907a20 */ /* 0x000fe40000410000 */
[--C-:B------:R-:W-:Y:S01]  /*d9e0*/  FFMA.FTZ R229, R154, c[0x0][0x2d0], -R151.reuse ;  /* 0x0000b4009ae57a23 */ /* 0x100fe20000010897 */
[----:B------:R-:W-:Y:S01]  /*d9f0*/  FSEL R5, R132, RZ, P0 ;  /* 0x000000ff84057208 */ /* 0x000fe20000000000 */
[--C-:B------:R-:W-:Y:S01]  /*da00*/  FFMA.FTZ R234, R152, c[0x0][0x2d0], -R151.reuse ;  /* 0x0000b40098ea7a23 */ /* 0x100fe20000010897 */
[----:B------:R-:W-:Y:S01]  /*da10*/  FSEL R144, R144, RZ, P0 ;  /* 0x000000ff90907208 */ /* 0x000fe20000000000 */
[----:B------:R-:W1:Y:S01]  /*da20*/  MUFU.EX2 R169, R169 ;  /* 0x000000a900a97308 */ /* 0x000e620000000800 */
[--C-:B------:R-:W-:Y:S01]  /*da30*/  FFMA.FTZ R235, R150, c[0x0][0x2d0], -R151.reuse ;  /* 0x0000b40096eb7a23 */ /* 0x100fe20000010897 */
[----:B------:R-:W-:Y:S01]  /*da40*/  PLOP3.LUT P0, PT, PT, PT, UP0, 0x80, 0x0 ;  /* 0x000000000000781c */ /* 0x000fe20003f0f008 */
[----:B------:R-:W-:Y:S01]  /*da50*/  FADD.FTZ R5, -R5, R2 ;  /* 0x0000000205057221 */ /* 0x000fe20000010100 */
[----:B--2---:R-:W-:Y:S01]  /*da60*/  F2FP.BF16.PACK_AB R136, R135, R168 ;  /* 0x000000a88788723e */ /* 0x004fe200000010ff */
[--C-:B------:R-:W-:Y:S02]  /*da70*/  FFMA.FTZ R173, R15, c[0x0][0x2d0], -R144.reuse ;  /* 0x0000b4000fad7a23 */ /* 0x100fe40000010890 */
[--C-:B------:R-:W-:Y:S02]  /*da80*/  FFMA.FTZ R172, R13, c[0x0][0x2d0], -R144.reuse ;  /* 0x0000b4000dac7a23 */ /* 0x100fe40000010890 */
[----:B------:R-:W2:Y:S01]  /*da90*/  LDSM.16.MT88.4 R12, [R203+0x100] ;  /* 0x00010000cb0c783b */ /* 0x000ea20000004200 */
[--C-:B------:R-:W-:Y:S01]  /*daa0*/  FFMA.FTZ R171, R11, c[0x0][0x2d0], -R144.reuse ;  /* 0x0000b4000bab7a23 */ /* 0x100fe20000010890 */
[----:B------:R-:W3:Y:S01]  /*dab0*/  MUFU.EX2 R3, R6 ;  /* 0x0000000600037308 */ /* 0x000ee20000000800 */
[--C-:B------:R-:W-:Y:S02]  /*dac0*/  FFMA.FTZ R170, R9, c[0x0][0x2d0], -R144.reuse ;  /* 0x0000b40009aa7a23 */ /* 0x100fe40000010890 */
[----:B------:R-:W-:Y:S02]  /*dad0*/  FMUL.FTZ R2, R5, c[0x0][0x2d0] ;  /* 0x0000b40005027a20 */ /* 0x000fe40000410000 */
[--C-:B------:R-:W-:Y:S02]  /*dae0*/  FFMA.FTZ R178, R163, c[0x0][0x2d0], -R144.reuse ;  /* 0x0000b400a3b27a23 */ /* 0x100fe40000010890 */
[--C-:B------:R-:W-:Y:S02]  /*daf0*/  FFMA.FTZ R179, R161, c[0x0][0x2d0], -R144.reuse ;  /* 0x0000b400a1b37a23 */ /* 0x100fe40000010890 */
[----:B------:R-:W-:Y:S01]  /*db00*/  LDSM.16.MT88.4 R160, [R196+0x3900] ;  /* 0x00390000c4a0783b */ /* 0x000fe20000004200 */
[----:B------:R-:W-:Y:S01]  /*db10*/  MUFU.EX2 R173, R173 ;  /* 0x000000ad00ad7308 */ /* 0x000fe20000000800 */
[--C-:B------:R-:W-:Y:S01]  /*db20*/  FFMA.FTZ R224, R143, c[0x0][0x2d0], -R144.reuse ;  /* 0x0000b4008fe07a23 */ /* 0x100fe20000010890 */
[----:B-1----:R-:W-:Y:S01]  /*db30*/  F2FP.BF16.PACK_AB R138, R169, R134 ;  /* 0x00000086a98a723e */ /* 0x002fe200000010ff */
[--C-:B------:R-:W-:Y:S02]  /*db40*/  FFMA.FTZ R225, R141, c[0x0][0x2d0], -R144.reuse ;  /* 0x0000b4008de17a23 */ /* 0x100fe40000010890 */
[--C-:B------:R-:W-:Y:S02]  /*db50*/  FFMA.FTZ R230, R159, c[0x0][0x2d0], -R144.reuse ;  /* 0x0000b4009fe67a23 */ /* 0x100fe40000010890 */
[----:B------:R-:W-:Y:S01]  /*db60*/  LDSM.16.MT88.4 R140, [R197+0x2900] ;  /* 0x00290000c58c783b */ /* 0x000fe20000004200 */
[--C-:B------:R-:W-:Y:S02]  /*db70*/  FFMA.FTZ R231, R157, c[0x0][0x2d0], -R144.reuse ;  /* 0x0000b4009de77a23 */ /* 0x100fe40000010890 */
[----:B------:R-:W1:Y:S01]  /*db80*/  MUFU.EX2 R172, R172 ;  /* 0x000000ac00ac7308 */ /* 0x000e620000000800 */
[--C-:B------:R-:W-:Y:S02]  /*db90*/  FFMA.FTZ R232, R155, c[0x0][0x2d0], -R144.reuse ;  /* 0x0000b4009be87a23 */ /* 0x100fe40000010890 */
[--C-:B------:R-:W-:Y:S02]  /*dba0*/  FFMA.FTZ R233, R153, c[0x0][0x2d0], -R144.reuse ;  /* 0x0000b40099e97a23 */ /* 0x100fe40000010890 */
[C---:B---3--:R-:W-:Y:S01]  /*dbb0*/  FMUL.FTZ R4, R3.reuse, R128 ;  /* 0x0000008003047220 */ /* 0x048fe20000410000 */
[----:B------:R-:W-:Y:S01]  /*dbc0*/  LDSM.16.MT88.4 R152, [R198+0x3900] ;  /* 0x00390000c698783b */ /* 0x000fe20000004200 */
[C---:B------:R-:W-:Y:S02]  /*dbd0*/  FMUL.FTZ R5, R3.reuse, R129 ;  /* 0x0000008103057220 */ /* 0x040fe40000410000 */
[C---:B------:R-:W-:Y:S01]  /*dbe0*/  FMUL.FTZ R8, R3.reuse, R124 ;  /* 0x0000007c03087220 */ /* 0x040fe20000410000 */
[----:B------:R-:W-:Y:S01]  /*dbf0*/  MUFU.EX2 R171, R171 ;  /* 0x000000ab00ab7308 */ /* 0x000fe20000000800 */
[C---:B------:R-:W-:Y:S02]  /*dc00*/  FMUL.FTZ R9, R3.reuse, R125 ;  /* 0x0000007d03097220 */ /* 0x040fe40000410000 */
[C---:B------:R-:W-:Y:S01]  /*dc10*/  FMUL.FTZ R16, R3.reuse, R116 ;  /* 0x0000007403107220 */ /* 0x040fe20000410000 */
[----:B------:R-:W-:Y:S01]  /*dc20*/  LDSM.16.MT88.4 R156, [R197+0x3900] ;  /* 0x00390000c59c783b */ /* 0x000fe20000004200 */
        /* <DEDUP_REMOVED lines=8> */
[--C-:B------:R-:W-:Y:S02]  /*dcb0*/  FFMA.FTZ R238, R149, c[0x0][0x2d0], -R144.reuse ;  /* 0x0000b40095ee7a23 */ /* 0x100fe40000010890 */
[--C-:B------:R-:W-:Y:S01]  /*dcc0*/  FFMA.FTZ R239, R147, c[0x0][0x2d0], -R144.reuse ;  /* 0x0000b40093ef7a23 */ /* 0x100fe20000010890 */
[----:B------:R-:W1:Y:S01]  /*dcd0*/  MUFU.EX2 R2, R2 ;  /* 0x0000000200027308 */ /* 0x000e620000000800 */
[--C-:B------:R-:W-:Y:S02]  /*dce0*/  FFMA.FTZ R240, R145, c[0x0][0x2d0], -R144.reuse ;  /* 0x0000b40091f07a23 */ /* 0x100fe40000010890 */
[----:B------:R-:W-:Y:S02]  /*dcf0*/  FFMA.FTZ R151, R146, c[0x0][0x2d0], -R151 ;  /* 0x0000b40092977a23 */ /* 0x000fe40000010897 */
[----:B------:R-:W-:Y:S02]  /*dd00*/  FFMA.FTZ R144, R133, c[0x0][0x2d0], -R144 ;  /* 0x0000b40085907a23 */ /* 0x000fe40000010890 */
[C---:B------:R-:W-:Y:S02]  /*dd10*/  FMUL.FTZ R36, R3.reuse, R36 ;  /* 0x0000002403247220 */ /* 0x040fe40000410000 */
        /* <DEDUP_REMOVED lines=123> */
[----:B------:R-:W3:Y:S01]  /*e4d0*/  MUFU.EX2 R235, R235 ;  /* 0x000000eb00eb7308 */ /* 0x000ee20000000800 */
[C---:B-1----:R-:W-:Y:S04]  /*e4e0*/  HMMA.16816.F32.BF16 R76, R136.reuse, R100, R76 ;  /* 0x00000064884c723c */ /* 0x042fe8000004184c */
[C---:B------:R-:W-:Y:S02]  /*e4f0*/  FMUL.FTZ R84, R3.reuse, R84 ;  /* 0x0000005403547220 */ /* 0x040fe40000410000 */
[----:B------:R-:W-:Y:S01]  /*e500*/  FMUL.FTZ R85, R3, R85 ;  /* 0x0000005503557220 */ /* 0x000fe20000410000 */
[----:B------:R-:W-:Y:S01]  /*e510*/  F2FP.BF16.PACK_AB R100, R175, R174 ;  /* 0x000000aeaf64723e */ /* 0x000fe200000010ff */
[C---:B------:R-:W-:Y:S01]  /*e520*/  HMMA.16816.F32.BF16 R80, R136.reuse, R102, R80 ;  /* 0x000000668850723c */ /* 0x040fe20000041850 */
[----:B------:R-:W-:Y:S03]  /*e530*/  MUFU.EX2 R236, R236 ;  /* 0x000000ec00ec7308 */ /* 0x000fe60000000800 */
[C---:B------:R-:W-:Y:S01]  /*e540*/  FMUL.FTZ R86, R2.reuse, R86 ;  /* 0x0000005602567220 */ /* 0x040fe20000410000 */
[----:B----4-:R-:W-:Y:S01]  /*e550*/  F2FP.BF16.PACK_AB R101, R179, R178 ;  /* 0x000000b2b365723e */ /* 0x010fe200000010ff */
[C---:B------:R-:W-:Y:S01]  /*e560*/  FMUL.FTZ R87, R2.reuse, R87 ;  /* 0x0000005702577220 */ /* 0x040fe20000410000 */
[----:B------:R-:W-:Y:S01]  /*e570*/  F2FP.BF16.PACK_AB R102, R177, R176 ;  /* 0x000000b0b166723e */ /* 0x000fe200000010ff */
[----:B------:R-:W-:Y:S01]  /*e580*/  FMUL.FTZ R88, R3, R88 ;  /* 0x0000005803587220 */ /* 0x000fe20000410000 */
[----:B-----5:R-:W-:Y:S02]  /*e590*/  F2FP.BF16.PACK_AB R103, R225, R224 ;  /* 0x000000e0e167723e */ /* 0x020fe400000010ff */
[----:B------:R-:W-:Y:S01]  /*e5a0*/  MUFU.EX2 R238, R238 ;  /* 0x000000ee00ee7308 */ /* 0x000fe20000000800 */
[C---:B------:R-:W-:Y:S01]  /*e5b0*/  FMUL.FTZ R89, R3.reuse, R89 ;  /* 0x0000005903597220 */ /* 0x040fe20000410000 */
[C---:B--2---:R-:W-:Y:S03]  /*e5c0*/  HMMA.16816.F32.BF16 R84, R136.reuse, R108, R84 ;  /* 0x0000006c8854723c */ /* 0x044fe60000041854 */
[C---:B------:R-:W-:Y:S02]  /*e5d0*/  FMUL.FTZ R90, R2.reuse, R90 ;  /* 0x0000005a025a7220 */ /* 0x040fe40000410000 */
        /* <DEDUP_REMOVED lines=19> */
[----:B------:R-:W-:Y:S01]  /*e710*/  FADD.FTZ R135, R135, R168 ;  /* 0x000000a887877221 */ /* 0x000fe20000010000 */
[----:B------:R-:W-:Y:S01]  /*e720*/  MOV R2, R132 ;  /* 0x0000008400027202 */ /* 0x000fe20000000f00 */
        /* <DEDUP_REMOVED lines=132> */
.L_x_181:
[----:B------:R-:W1:Y:S01]  /*ef70*/  SHFL.BFLY PT, R3, R218, 0x2, 0x1f ;  /* 0x0c401f00da037f89 */ /* 0x000e6200000e0000 */
[----:B------:R-:W-:Y:S01]  /*ef80*/  CS2R R4, SRZ ;  /* 0x0000000000047805 */ /* 0x000fe2000001ff00 */
[----:B------:R-:W-:-:S02]  /*ef90*/  MOV R8, 0xff800000 ;  /* 0xff80000000087802 */ /* 0x000fc40000000f00 */
[----:B------:R-:W2:Y:S01]  /*efa0*/  SHFL.BFLY PT, R2, R219, 0x2, 0x1f ;  /* 0x0c401f00db027f89 */ /* 0x000ea200000e0000 */
        /* <DEDUP_REMOVED lines=8> */
[----:B------:R-:W-:Y:S02]  /*f030*/  MOV R7, 0xff800000 ;  /* 0xff80000000077802 */ /* 0x000fe40000000f00 */
[----:B------:R-:W-:-:S09]  /*f040*/  FSETP.NE.FTZ.AND P0, PT, R2, RZ, PT ;  /* 0x000000ff0200720b */ /* 0x000fd20003f15000 */
[----:B------:R-:W1:Y:S01]  /*f050*/  @P1 MUFU.RCP R5, R3 ;  /* 0x0000000300051308 */ /* 0x000e620000001000 */
[----:B------:R-:W-:-:S03]  /*f060*/  @P1 MOV R10, 0x3f317218 ;  /* 0x3f317218000a1802 */ /* 0x000fc60000000f00 */
[----:B------:R-:W-:Y:S02]  /*f070*/  @P0 MOV R9, 0x3f317218 ;  /* 0x3f31721800090802 */ /* 0x000fe40000000f00 */
[----:B------:R-:W-:Y:S02]  /*f080*/  @P1 FMUL.FTZ R10, R10, c[0x0][0x2d0] ;  /* 0x0000b4000a0a1a20 */ /* 0x000fe40000410000 */
[----:B------:R-:W-:Y:S01]  /*f090*/  @P0 MUFU.RCP R4, R2 ;  /* 0x0000000200040308 */ /* 0x000fe20000001000 */
[----:B------:R-:W-:-:S07]  /*f0a0*/  @P0 FMUL.FTZ R9, R9, c[0x0][0x2d0] ;  /* 0x0000b40009090a20 */ /* 0x000fce0000410000 */
[----:B------:R-:W2:Y:S01]  /*f0b0*/  @P1 MUFU.LG2 R3, R3 ;  /* 0x0000000300031308 */ /* 0x000ea20000000c00 */
[C---:B-1----:R-:W-:Y:S02]  /*f0c0*/  FMUL.FTZ R128, R5.reuse, R128 ;  /* 0x0000008005807220 */ /* 0x042fe40000410000 */
[C---:B------:R-:W-:Y:S02]  /*f0d0*/  FMUL.FTZ R129, R5.reuse, R129 ;  /* 0x0000008105817220 */ /* 0x040fe40000410000 */
[C---:B------:R-:W-:Y:S02]  /*f0e0*/  FMUL.FTZ R124, R5.reuse, R124 ;  /* 0x0000007c057c7220 */ /* 0x040fe40000410000 */
[C---:B------:R-:W-:Y:S01]  /*f0f0*/  FMUL.FTZ R125, R5.reuse, R125 ;  /* 0x0000007d057d7220 */ /* 0x040fe20000410000 */
[----:B------:R-:W1:Y:S01]  /*f100*/  @P0 MUFU.LG2 R2, R2 ;  /* 0x0000000200020308 */ /* 0x000e620000000c00 */
[C---:B------:R-:W-:Y:S02]  /*f110*/  FMUL.FTZ R120, R5.reuse, R120 ;  /* 0x0000007805787220 */ /* 0x040fe40000410000 */
[----:B------:R-:W-:-:S02]  /*f120*/  FMUL.FTZ R121, R5, R121 ;  /* 0x0000007905797220 */ /* 0x000fc40000410000 */
[C---:B------:R-:W-:Y:S02]  /*f130*/  FMUL.FTZ R116, R5.reuse, R116 ;  /* 0x0000007405747220 */ /* 0x040fe40000410000 */
[----:B------:R-:W-:Y:S02]  /*f140*/  FMUL.FTZ R117, R5, R117 ;  /* 0x0000007505757220 */ /* 0x000fe40000410000 */
[----:B--2---:R-:W-:Y:S02]  /*f150*/  @P1 FMUL.FTZ R3, R3, 0.69314718246459960938 ;  /* 0x3f31721803031820 */ /* 0x004fe40000410000 */
[C---:B------:R-:W-:Y:S02]  /*f160*/  FMUL.FTZ R112, R5.reuse, R112 ;  /* 0x0000007005707220 */ /* 0x040fe40000410000 */
        /* <DEDUP_REMOVED lines=90> */
.L_x_154:
[----:B------:R-:W-:Y:S05]  /*f710*/  @P2 BRA `(.L_x_191) ;  /* 0x0000153000002947 */ /* 0x000fea0003800000 */
[----:B------:R-:W1:Y:S01]  /*f720*/  S2R R0, SR_CTAID.Y ;  /* 0x0000000000007919 */ /* 0x000e620000002600 */
[----:B------:R-:W-:Y:S01]  /*f730*/  F2FP.BF16.PACK_AB R128, R129, R128 ;  /* 0x000000808180723e */ /* 0x000fe200000010ff */
[----:B------:R-:W-:Y:S01]  /*f740*/  BSSY B0, `(.L_x_192) ;  /* 0x0000108000007945 */ /* 0x000fe20003800000 */
[----:B------:R-:W-:Y:S01]  /*f750*/  F2FP.BF16.PACK_AB R130, R131, R130 ;  /* 0x000000828382723e */ /* 0x000fe200000010ff */
[----:B------:R-:W2:Y:S01]  /*f760*/  S2R R2, SR_TID.X ;  /* 0x0000000000027919 */ /* 0x000ea20000002100 */
[----:B------:R-:W-:-:S02]  /*f770*/  F2FP.BF16.PACK_AB R124, R125, R124 ;  /* 0x0000007c7d7c723e */ /* 0x000fc400000010ff */
[----:B------:R-:W-:Y:S01]  /*f780*/  F2FP.BF16.PACK_AB R126, R127, R126 ;  /* 0x0000007e7f7e723e */ /* 0x000fe200000010ff */
[----:B------:R-:W3:Y:S01]  /*f790*/  S2R R22, SR_CTAID.Z ;  /* 0x0000000000167919 */ /* 0x000ee20000002700 */
[----:B------:R-:W-:Y:S02]  /*f7a0*/  F2FP.BF16.PACK_AB R120, R121, R120 ;  /* 0x000000787978723e */ /* 0x000fe400000010ff */
[----:B------:R-:W-:Y:S01]  /*f7b0*/  F2FP.BF16.PACK_AB R122, R123, R122 ;  /* 0x0000007a7b7a723e */ /* 0x000fe200000010ff */
[----:B------:R-:W-:Y:S01]  /*f7c0*/  BAR.SYNC.DEFER_BLOCKING 0x1, 0x100 ;  /* 0x0044000000007b1d */ /* 0x000fe20000010000 */
[----:B------:R-:W-:Y:S02]  /*f7d0*/  F2FP.BF16.PACK_AB R116, R117, R116 ;  /* 0x000000747574723e */ /* 0x000fe400000010ff */
[----:B------:R-:W-:Y:S02]  /*f7e0*/  F2FP.BF16.PACK_AB R118, R119, R118 ;  /* 0x000000767776723e */ /* 0x000fe400000010ff */
[----:B------:R-:W-:-:S02]  /*f7f0*/  F2FP.BF16.PACK_AB R112, R113, R112 ;  /* 0x000000707170723e */ /* 0x000fc400000010ff */
[----:B------:R-:W-:Y:S02]  /*f800*/  F2FP.BF16.PACK_AB R114, R115, R114 ;  /* 0x000000727372723e */ /* 0x000fe400000010ff */
[----:B------:R-:W-:Y:S02]  /*f810*/  F2FP.BF16.PACK_AB R108, R109, R108 ;  /* 0x0000006c6d6c723e */ /* 0x000fe400000010ff */
[----:B------:R-:W-:Y:S01]  /*f820*/  F2FP.BF16.PACK_AB R110, R111, R110 ;  /* 0x0000006e6f6e723e */ /* 0x000fe200000010ff */
[C---:B-1----:R-:W-:Y:S01]  /*f830*/  IMAD.WIDE.U32 R26, R0.reuse, c[0x0][0x490], RZ ;  /* 0x00012400001a7a25 */ /* 0x042fe200078e00ff */
[----:B------:R-:W-:Y:S02]  /*f840*/  SHF.R.S32.HI R3, RZ, 0x1f, R0 ;  /* 0x0000001fff037819 */ /* 0x000fe40000011400 */
[----:B------:R-:W-:Y:S01]  /*f850*/  F2FP.BF16.PACK_AB R104, R105, R104 ;  /* 0x000000686968723e */ /* 0x000fe200000010ff */
[----:B------:R-:W-:Y:S01]  /*f860*/  IMAD.WIDE.U32 R16, R0, c[0x0][0x3e8], RZ ;  /* 0x0000fa0000107a25 */ /* 0x000fe200078e00ff */
[----:B--2---:R-:W-:-:S02]  /*f870*/  SHF.R.S32.HI R11, RZ, 0x1f, R2 ;  /* 0x0000001fff0b7819 */ /* 0x004fc40000011402 */
[----:B------:R-:W-:Y:S01]  /*f880*/  F2FP.BF16.PACK_AB R106, R107, R106 ;  /* 0x0000006a6b6a723e */ /* 0x000fe200000010ff */
[----:B------:R-:W-:Y:S01]  /*f890*/  IMAD R9, R3, c[0x0][0x490], RZ ;  /* 0x0001240003097a24 */ /* 0x000fe200078e02ff */
[-C--:B------:R-:W-:Y:S01]  /*f8a0*/  LEA.HI R19, R11, R2.reuse, RZ, 0x5 ;  /* 0x000000020b137211 */ /* 0x080fe200078f28ff */
[----:B------:R-:W-:Y:S01]  /*f8b0*/  IMAD R3, R3, c[0x0][0x3e8], RZ ;  /* 0x0000fa0003037a24 */ /* 0x000fe200078e02ff */
[CC--:B------:R-:W-:Y:S01]  /*f8c0*/  LEA.HI R4, R11.reuse, R2.reuse, RZ, 0x3 ;  /* 0x000000020b047211 */ /* 0x0c0fe200078f18ff */
[C---:B------:R-:W-:Y:S01]  /*f8d0*/  IMAD R24, R0.reuse, c[0x0][0x494], R9 ;  /* 0x0001250000187a24 */ /* 0x040fe200078e0209 */
[-C--:B------:R-:W-:Y:S01]  /*f8e0*/  LEA.HI R9, R11, R2.reuse, RZ, 0x2 ;  /* 0x000000020b097211 */ /* 0x080fe200078f10ff */
[----:B------:R-:W-:Y:S01]  /*f8f0*/  IMAD R3, R0, c[0x0][0x3ec], R3 ;  /* 0x0000fb0000037a24 */ /* 0x000fe200078e0203 */
[----:B------:R-:W-:Y:S01]  /*f900*/  LOP3.LUT R13, R19, 0xffffffe0, RZ, 0xc0, !PT ;  /* 0xffffffe0130d7812 */ /* 0x000fe200078ec0ff */
[----:B------:R-:W-:Y:S01]  /*f910*/  IMAD.IADD R25, R27, 0x1, R24 ;  /* 0x000000011b197824 */ /* 0x000fe200078e0218 */
[----:B------:R-:W-:Y:S01]  /*f920*/  SHF.R.S32.HI R21, RZ, 0x2, R9 ;  /* 0x00000002ff157819 */ /* 0x000fe20000011409 */
[----:B------:R-:W-:Y:S01]  /*f930*/  IMAD.IADD R3, R17, 0x1, R3 ;  /* 0x0000000111037824 */ /* 0x000fe200078e0203 */
[----:B------:R-:W-:Y:S01]  /*f940*/  SHF.R.S32.HI R10, RZ, 0x1f, R9 ;  /* 0x0000001fff0a7819 */ /* 0x000fe20000011409 */
[----:B------:R-:W-:Y:S01]  /*f950*/  IMAD.MOV.U32 R24, RZ, RZ, R26 ;  /* 0x000000ffff187224 */ /* 0x000fe200078e001a */
[----:B------:R-:W-:-:S02]  /*f960*/  LEA.HI R0, R11, R2, RZ, 0x6 ;  /* 0x000000020b007211 */ /* 0x000fc400078f30ff */
[----:B------:R-:W-:Y:S01]  /*f970*/  LEA.HI R11, R10, R21, RZ, 0x3 ;  /* 0x000000150a0b7211 */ /* 0x000fe200078f18ff */
[----:B------:R-:W-:Y:S01]  /*f980*/  IMAD.IADD R10, R2, 0x1, -R13 ;  /* 0x00000001020a7824 */ /* 0x000fe200078e0a0d */
[----:B------:R-:W-:Y:S01]  /*f990*/  SHF.R.S32.HI R20, RZ, 0x5, R19 ;  /* 0x00000005ff147819 */ /* 0x000fe20000011413 */
[----:B---3--:R-:W-:Y:S01]  /*f9a0*/  IMAD.WIDE.U32 R24, R22, c[0x0][0x498], R24 ;  /* 0x0001260016187a25 */ /* 0x008fe200078e0018 */
[----:B------:R-:W-:Y:S02]  /*f9b0*/  LOP3.LUT R12, R11, 0xfffffff8, RZ, 0xc0, !PT ;  /* 0xfffffff80b0c7812 */ /* 0x000fe400078ec0ff */
[----:B------:R-:W-:Y:S02]  /*f9c0*/  SHF.R.S32.HI R11, RZ, 0x1f, R10 ;  /* 0x0000001fff0b7819 */ /* 0x000fe4000001140a */
[----:B------:R-:W-:Y:S01]  /*f9d0*/  LOP3.LUT P4, RZ, R10, 0x3, RZ, 0xc0, !PT ;  /* 0x000000030aff7812 */ /* 0x000fe2000788c0ff */
[----:B------:R-:W-:Y:S01]  /*f9e0*/  IMAD.IADD R21, R21, 0x1, -R12 ;  /* 0x0000000115157824 */ /* 0x000fe200078e0a0c */
[----:B------:R-:W-:Y:S01]  /*f9f0*/  LEA.HI R10, R11, R10, RZ, 0x2 ;  /* 0x0000000a0b0a7211 */ /* 0x000fe200078f10ff */
[----:B------:R-:W-:Y:S01]  /*fa00*/  IMAD.MOV.U32 R12, RZ, RZ, c[0x0][0x4e8] ;  /* 0x00013a00ff0c7624 */ /* 0x000fe200078e00ff */
[----:B------:R-:W1:Y:S01]  /*fa10*/  S2R R11, SR_CTAID.X ;  /* 0x00000000000b7919 */ /* 0x000e620000002500 */
[----:B------:R-:W-:-:S02]  /*fa20*/  LOP3.LUT R9, R9, 0xfffffffc, RZ, 0xc0, !PT ;  /* 0xfffffffc09097812 */ /* 0x000fc400078ec0ff */
[----:B------:R-:W-:Y:S02]  /*fa30*/  SHF.R.S32.HI R13, RZ, 0x1f, R22 ;  /* 0x0000001fff0d7819 */ /* 0x000fe40000011416 */
[----:B------:R-:W-:Y:S01]  /*fa40*/  SHF.R.S32.HI R19, RZ, 0x1f, R19 ;  /* 0x0000001fff137819 */ /* 0x000fe20000011413 */
[----:B------:R-:W-:Y:S01]  /*fa50*/  IMAD.IADD R9, R2, 0x1, -R9 ;  /* 0x0000000102097824 */ /* 0x000fe200078e0a09 */
[----:B------:R-:W-:Y:S01]  /*fa60*/  LOP3.LUT R15, R4, 0xfffffff8, RZ, 0xc0, !PT ;  /* 0xfffffff8040f7812 */ /* 0x000fe200078ec0ff */
[----:B------:R-:W-:Y:S01]  /*fa70*/  IMAD R17, R13, c[0x0][0x498], RZ ;  /* 0x000126000d117a24 */ /* 0x000fe200078e02ff */
[----:B------:R-:W-:Y:S01]  /*fa80*/  LEA.HI R19, R19, R20, RZ, 0x3 ;  /* 0x0000001413137211 */ /* 0x000fe200078f18ff */
[----:B------:R-:W-:Y:S01]  /*fa90*/  IMAD R13, R13, c[0x0][0x3f0], RZ ;  /* 0x0000fc000d0d7a24 */ /* 0x000fe200078e02ff */
[----:B------:R-:W-:Y:S01]  /*faa0*/  SHF.R.S32.HI R4, RZ, 0x3, R4 ;  /* 0x00000003ff047819 */ /* 0x000fe20000011404 */
[----:B------:R-:W-:Y:S01]  /*fab0*/  IMAD.IADD R15, R2, 0x1, -R15 ;  /* 0x00000001020f7824 */ /* 0x000fe200078e0a0f */
[----:B------:R-:W-:Y:S01]  /*fac0*/  ISETP.NE.AND P0, PT, R12, 0x1, PT ;  /* 0x000000010c00780c */ /* 0x000fe20003f05270 */
[----:B------:R-:W-:Y:S01]  /*fad0*/  IMAD.MOV.U32 R2, RZ, RZ, R16 ;  /* 0x000000ffff027224 */ /* 0x000fe200078e0010 */
[----:B------:R-:W-:Y:S01]  /*fae0*/  LOP3.LUT R19, R19, 0xffffff8, RZ, 0xc0, !PT ;  /* 0x0ffffff813137812 */ /* 0x000fe200078ec0ff */
[C---:B------:R-:W-:Y:S01]  /*faf0*/  IMAD R14, R22.reuse, c[0x0][0x49c], R17 ;  /* 0x00012700160e7a24 */ /* 0x040fe200078e0211 */
[----:B------:R-:W-:Y:S01]  /*fb00*/  LEA.HI R16, R9, R9, RZ, 0x1 ;  /* 0x0000000909107211 */ /* 0x000fe200078f08ff */
[----:B------:R-:W-:Y:S01]  /*fb10*/  IMAD R13, R22, c[0x0][0x3f4], R13 ;  /* 0x0000fd00160d7a24 */ /* 0x000fe200078e020d */
[----:B------:R-:W-:Y:S01]  /*fb20*/  R2P PR, R21, 0x6 ;  /* 0x0000000615007804 */ /* 0x000fe20000000000 */
[----:B------:R-:W-:Y:S01]  /*fb30*/  IMAD.SHL.U32 R26, R4, 0x40, RZ ;  /* 0x00000040041a7824 */ /* 0x000fe200078e00ff */
[----:B------:R-:W-:Y:S01]  /*fb40*/  LOP3.LUT R16, R16, 0x1ffffffe, RZ, 0xc0, !PT ;  /* 0x1ffffffe10107812 */ /* 0x000fe200078ec0ff */
[----:B------:R-:W-:Y:S01]  /*fb50*/  IMAD.WIDE.U32 R22, R22, c[0x0][0x3f0], R2 ;  /* 0x0000fc0016167a25 */ /* 0x000fe200078e0002 */
[----:B------:R-:W-:-:S02]  /*fb60*/  SHF.R.S32.HI R10, RZ, 0x2, R10 ;  /* 0x00000002ff0a7819 */ /* 0x000fc4000001140a */
[----:B------:R-:W-:Y:S01]  /*fb70*/  LOP3.LUT R26, R26, 0x1c0, RZ, 0xc0, !PT ;  /* 0x000001c01a1a7812 */ /* 0x000fe200078ec0ff */
[----:B------:R-:W-:Y:S01]  /*fb80*/  IMAD.SHL.U32 R3, R15, 0x8, RZ ;  /* 0x000000080f037824 */ /* 0x000fe200078e00ff */
[----:B------:R-:W-:Y:S01]  /*fb90*/  F2FP.BF16.PACK_AB R100, R101, R100 ;  /* 0x000000646564723e */ /* 0x000fe200000010ff */
[----:B------:R-:W-:Y:S01]  /*fba0*/  IMAD R18, R15, 0x20, R4 ;  /* 0x000000200f127824 */ /* 0x000fe200078e0204 */
[----:B------:R-:W-:Y:S01]  /*fbb0*/  SHF.R.U32.HI R2, RZ, 0x3, R26 ;  /* 0x00000003ff027819 */ /* 0x000fe2000001161a */
[----:B------:R-:W-:Y:S01]  /*fbc0*/  IMAD.IADD R19, R20, 0x1, -R19 ;  /* 0x0000000114137824 */ /* 0x000fe200078e0a13 */
[----:B------:R-:W-:Y:S01]  /*fbd0*/  LOP3.LUT R17, R26, 0x38, R3, 0xf8, !PT ;  /* 0x000000381a117812 */ /* 0x000fe200078ef803 */
[----:B------:R-:W-:Y:S01]  /*fbe0*/  IMAD R15, R20, 0x200, R9 ;  /* 0x00000200140f7824 */ /* 0x000fe200078e0209 */
[C---:B------:R-:W-:Y:S01]  /*fbf0*/  LOP3.LUT R20, R21.reuse, 0x1, RZ, 0xc0, !PT ;  /* 0x0000000115147812 */ /* 0x040fe200078ec0ff */
[----:B------:R-:W-:Y:S01]  /*fc00*/  IMAD.SHL.U32 R21, R21, 0x40, RZ ;  /* 0x0000004015157824 */ /* 0x000fe200078e00ff */
[----:B------:R-:W-:Y:S01]  /*fc10*/  LOP3.LUT R2, R17, R2, RZ, 0x3c, !PT ;  /* 0x0000000211027212 */ /* 0x000fe200078e3cff */
[----:B-1----:R-:W-:Y:S01]  /*fc20*/  IMAD R18, R11, 0x80, R18 ;  /* 0x000000800b127824 */ /* 0x002fe200078e0212 */
[----:B------:R-:W-:Y:S01]  /*fc30*/  ISETP.NE.U32.AND P3, PT, R20, 0x1, PT ;  /* 0x000000011400780c */ /* 0x000fe20003f65070 */
[----:B------:R-:W-:Y:S01]  /*fc40*/  IMAD.IADD R9, R9, 0x1, -R16 ;  /* 0x0000000109097824 */ /* 0x000fe200078e0a10 */
[----:B------:R-:W-:Y:S01]  /*fc50*/  LOP3.LUT R21, R21, 0x1c0, RZ, 0xc0, !PT ;  /* 0x000001c015157812 */ /* 0x000fe200078ec0ff */
[----:B------:R-:W-:Y:S01]  /*fc60*/  @P0 IMAD.HI.U32 R16, R18, c[0x0][0x4ec], RZ ;  /* 0x00013b0012100a27 */ /* 0x000fe200078e00ff */
[----:B------:R-:W-:-:S02]  /*fc70*/  F2FP.BF16.PACK_AB R102, R103, R102 ;  /* 0x000000666766723e */ /* 0x000fc400000010ff */
[----:B------:R-:W-:Y:S01]  /*fc80*/  F2FP.BF16.PACK_AB R36, R37, R36 ;  /* 0x000000242524723e */ /* 0x000fe200000010ff */
[----:B------:R-:W-:Y:S01]  /*fc90*/  IMAD.IADD R23, R23, 0x1, R13 ;  /* 0x0000000117177824 */ /* 0x000fe200078e020d */
[----:B------:R-:W-:Y:S01]  /*fca0*/  F2FP.BF16.PACK_AB R38, R39, R38 ;  /* 0x000000262726723e */ /* 0x000fe200000010ff */
[----:B------:R-:W-:Y:S01]  /*fcb0*/  IMAD R10, R19, 0x10, R10 ;  /* 0x00000010130a7824 */ /* 0x000fe200078e020a */
[----:B------:R-:W-:Y:S01]  /*fcc0*/  F2FP.BF16.PACK_AB R40, R41, R40 ;  /* 0x000000282928723e */ /* 0x000fe200000010ff */
[----:B------:R-:W-:Y:S01]  /*fcd0*/  IMAD.SHL.U32 R13, R0, 0x8, RZ ;  /* 0x00000008000d7824 */ /* 0x000fe200078e00ff */
[----:B------:R-:W-:Y:S01]  /*fce0*/  LEA.HI R0, R21, R21, RZ, 0x1d ;  /* 0x0000001515007211 */ /* 0x000fe200078fe8ff */
[----:B------:R-:W-:Y:S01]  /*fcf0*/  IMAD.MOV.U32 R17, RZ, RZ, R18 ;  /* 0x000000ffff117224 */ /* 0x000fe200078e0012 */
[----:B------:R-:W-:Y:S01]  /*fd00*/  @P0 SHF.R.U32.HI R17, RZ, c[0x0][0x4f0], R16 ;  /* 0x00013c00ff110a19 */ /* 0x000fe20000011610 */
[----:B------:R-:W-:Y:S01]  /*fd10*/  IMAD R16, R9, 0x8, R10 ;  /* 0x0000000809107824 */ /* 0x000fe200078e020a */
[----:B------:R-:W-:Y:S01]  /*fd20*/  LOP3.LUT R13, R2, 0x7ffffe00, R13, 0xf8, !PT ;  /* 0x7ffffe00020d7812 */ /* 0x000fe200078ef80d */
[----:B------:R-:W-:Y:S01]  /*fd30*/  IMAD.U32 R0, R15, 0x2, R0 ;  /* 0x000000020f007824 */ /* 0x000fe200078e0000 */
[----:B------:R-:W-:Y:S01]  /*fd40*/  SHF.R.S32.HI R2, RZ, 0x1f, R17 ;  /* 0x0000001fff027819 */ /* 0x000fe20000011411 */
[----:B------:R-:W-:Y:S01]  /*fd50*/  IMAD R16, R11, 0x80, R16 ;  /* 0x000000800b107824 */ /* 0x000fe200078e0210 */
[----:B------:R-:W-:Y:S01]  /*fd60*/  F2FP.BF16.PACK_AB R42, R43, R42 ;  /* 0x0000002a2b2a723e */ /* 0x000fe200000010ff */
[----:B------:R-:W-:Y:S01]  /*fd70*/  IMAD R12, R12, c[0x0][0x388], RZ ;  /* 0x0000e2000c0c7a24 */ /* 0x000fe200078e02ff */
[----:B------:R-:W-:Y:S01]  /*fd80*/  F2FP.BF16.PACK_AB R44, R45, R44 ;  /* 0x0000002c2d2c723e */ /* 0x000fe200000010ff */
[----:B------:R-:W-:Y:S01]  /*fd90*/  IMAD R9, R11, 0x80, R10 ;  /* 0x000000800b097824 */ /* 0x000fe200078e020a */
[----:B------:R-:W-:Y:S01]  /*fda0*/  F2FP.BF16.PACK_AB R46, R47, R46 ;  /* 0x0000002e2f2e723e */ /* 0x000fe200000010ff */
[----:B------:R-:W-:Y:S01]  /*fdb0*/  IMAD.SHL.U32 R21, R0, 0x2, RZ ;  /* 0x0000000200157824 */ /* 0x000fe200078e00ff */
[----:B------:R-:W-:Y:S01]  /*fdc0*/  F2FP.BF16.PACK_AB R48, R49, R48 ;  /* 0x000000303130723e */ /* 0x000fe200000010ff */
[----:B------:R-:W-:Y:S01]  /*fdd0*/  @P0 IMAD.HI.U32 R0, R16, c[0x0][0x4ec], RZ ;  /* 0x00013b0010000a27 */ /* 0x000fe200078e00ff */
[----:B------:R-:W-:-:S02]  /*fde0*/  ISETP.GE.OR P5, PT, R9, R12, P4 ;  /* 0x0000000c0900720c */ /* 0x000fc400027a6670 */
[----:B------:R-:W-:Y:S01]  /*fdf0*/  IADD3 R9, R9, 0x8, RZ ;  /* 0x0000000809097810 */ /* 0x000fe20007ffe0ff */
[----:B------:R-:W-:Y:S01]  /*fe00*/  IMAD R2, R2, c[0x0][0x3e0], RZ ;  /* 0x0000f80002027a24 */ /* 0x000fe200078e02ff */
[----:B------:R-:W-:Y:S01]  /*fe10*/  STS [R21+0x80], R128 ;  /* 0x0000808015007388 */ /* 0x000fe20000000800 */
[----:B------:R-:W-:Y:S01]  /*fe20*/  IMAD.MOV.U32 R15, RZ, RZ, R16 ;  /* 0x000000ffff0f7224 */ /* 0x000fe200078e0010 */
[----:B------:R-:W-:Y:S01]  /*fe30*/  @P0 SHF.R.U32.HI R15, RZ, c[0x0][0x4f0], R0 ;  /* 0x00013c00ff0f0a19 */ /* 0x000fe20000011600 */
[----:B------:R-:W-:Y:S01]  /*fe40*/  IMAD.MOV R19, RZ, RZ, -R17 ;  /* 0x000000ffff137224 */ /* 0x000fe200078e0a11 */
[----:B------:R-:W-:Y:S01]  /*fe50*/  ISETP.GE.OR P4, PT, R9, R12, P4 ;  /* 0x0000000c0900720c */ /* 0x000fe20002786670 */
[----:B------:R-:W-:Y:S01]  /*fe60*/  IMAD.WIDE.U32 R22, R17, c[0x0][0x3e0], R22 ;  /* 0x0000f80011167a25 */ /* 0x000fe200078e0016 */
[----:B------:R-:W-:Y:S01]  /*fe70*/  SHF.R.S32.HI R9, RZ, 0x1f, R15 ;  /* 0x0000001fff097819 */ /* 0x000fe2000001140f */
[----:B------:R-:W-:Y:S01]  /*fe80*/  STS [R21+0x480], R130 ;  /* 0x0004808215007388 */ /* 0x000fe20000000800 */
[----:B------:R-:W-:Y:S01]  /*fe90*/  IADD3 R24, P0, R15, R24, RZ ;  /* 0x000000180f187210 */ /* 0x000fe20007f1e0ff */
[----:B------:R-:W-:Y:S01]  /*fea0*/  IMAD R17, R17, c[0x0][0x3e4], R2 ;  /* 0x0000f90011117a24 */ /* 0x000fe200078e0202 */
[----:B------:R-:W-:Y:S01]  /*feb0*/  IADD3 R0, R21, 0x80, RZ ;  /* 0x0000008015007810 */ /* 0x000fe20007ffe0ff */
[----:B------:R-:W-:Y:S01]  /*fec0*/  IMAD R19, R19, c[0x0][0x4e8], R18 ;  /* 0x00013a0013137a24 */ /* 0x000fe200078e0212 */
[----:B------:R-:W-:Y:S01]  /*fed0*/  IADD3.X R25, R9, R25, R14, P0, !PT ;  /* 0x0000001909197210 */ /* 0x000fe200007fe40e */
[----:B------:R-:W-:Y:S01]  /*fee0*/  IMAD.IADD R23, R23, 0x1, R17 ;  /* 0x0000000117177824 */ /* 0x000fe200078e0211 */
[----:B------:R-:W-:Y:S01]  /*fef0*/  IADD3 R17, R21, 0x70, RZ ;  /* 0x0000007015117810 */ /* 0x000fe20007ffe0ff */
[----:B------:R-:W-:Y:S01]  /*ff00*/  IMAD.MOV R9, RZ, RZ, -R15 ;  /* 0x000000ffff097224 */ /* 0x000fe200078e0a0f */
[----:B------:R-:W-:Y:S01]  /*ff10*/  @P3 IADD3 R17, R0, 0x10, RZ ;  /* 0x0000001000113810 */ /* 0x000fe20007ffe0ff */
[----:B------:R-:W-:Y:S01]  /*ff20*/  IMAD.MOV.U32 R0, RZ, RZ, 0x20 ;  /* 0x00000020ff007424 */ /* 0x000fe200078e00ff */
[----:B------:R-:W-:Y:S01]  /*ff30*/  SHF.R.S32.HI R2, RZ, 0x1f, R19 ;  /* 0x0000001fff027819 */ /* 0x000fe20000011413 */
[----:B------:R-:W-:Y:S01]  /*ff40*/  IMAD R27, R9, c[0x0][0x4e8], R16 ;  /* 0x00013a00091b7a24 */ /* 0x000fe200078e0210 */
[----:B------:R-:W-:Y:S01]  /*ff50*/  F2FP.BF16.PACK_AB R50, R51, R50 ;  /* 0x000000323332723e */ /* 0x000fe200000010ff */
[----:B------:R-:W-:Y:S01]  /*ff60*/  IMAD.MOV.U32 R9, RZ, RZ, 0x40 ;  /* 0x00000040ff097424 */ /* 0x000fe200078e00ff */
[----:B------:R-:W-:Y:S01]  /*ff70*/  SEL R0, R0, 0xffffffe0, !P1 ;  /* 0xffffffe000007807 */ /* 0x000fe20004800000 */
[----:B------:R-:W-:Y:S01]  /*ff80*/  IMAD R2, R2, c[0x0][0x3d8], RZ ;  /* 0x0000f60002027a24 */ /* 0x000fe200078e02ff */
[----:B------:R-:W-:Y:S01]  /*ff90*/  STS [R17], R124 ;  /* 0x0000007c11007388 */ /* 0x000fe20000000800 */
[----:B------:R-:W-:Y:S01]  /*ffa0*/  IMAD.WIDE.U32 R24, R27, c[0x0][0x488], R24 ;  /* 0x000122001b187a25 */ /* 0x000fe200078e0018 */
[----:B------:R-:W-:-:S02]  /*ffb0*/  SEL R10, R9, 0xffffffc0, !P2 ;  /* 0xffffffc0090a7807 */ /* 0x000fc40005000000 */
[----:B------:R-:W-:Y:S01]  /*ffc0*/  STS [R17+0x400], R126 ;  /* 0x0004007e11007388 */ /* 0x000fe20000000800 */
[----:B------:R-:W-:Y:S01]  /*ffd0*/  IMAD.IADD R15, R21, 0x1, R0 ;  /* 0x00000001150f7824 */ /* 0x000fe200078e0200 */
[----:B------:R-:W-:Y:S01]  /*ffe0*/  F2FP.BF16.PACK_AB R52, R53, R52 ;  /* 0x000000343534723e */ /* 0x000fe200000010ff */
[----:B------:R-:W-:Y:S01]  /*fff0*/  IMAD.IADD R9, R0, 0x1, R17 ;  /* 0x0000000100097824 */ /* 0x000fe200078e0211 */
[----:B------:R-:W-:Y:S01]  /*10000*/  SHF.R.S32.HI R0, RZ, 0x1f, R27 ;  /* 0x0000001fff007819 */ /* 0x000fe2000001141b */
[C---:B------:R-:W-:Y:S01]  /*10010*/  IMAD R2, R19.reuse, c[0x0][0x3dc], R2 ;  /* 0x0000f70013027a24 */ /* 0x040fe200078e0202 */
[----:B------:R-:W-:Y:S01]  /*10020*/  STS [R15+0x80], R120 ;  /* 0x000080780f007388 */ /* 0x000fe20000000800 */
[----:B------:R-:W-:Y:S01]  /*10030*/  IMAD.WIDE.U32 R18, R19, c[0x0][0x3d8], R22 ;  /* 0x0000f60013127a25 */ /* 0x000fe200078e0016 */
[----:B------:R-:W-:Y:S02]  /*10040*/  F2FP.BF16.PACK_AB R54, R55, R54 ;  /* 0x000000363736723e */ /* 0x000fe400000010ff */
[----:B------:R-:W-:Y:S01]  /*10050*/  STS [R15+0x480], R122 ;  /* 0x0004807a0f007388 */ /* 0x000fe20000000800 */
[----:B------:R-:W-:Y:S01]  /*10060*/  IMAD R0, R0, c[0x0][0x488], RZ ;  /* 0x0001220000007a24 */ /* 0x000fe200078e02ff */
[----:B------:R-:W-:Y:S01]  /*10070*/  F2FP.BF16.PACK_AB R56, R57, R56 ;  /* 0x000000383938723e */ /* 0x000fe200000010ff */
[----:B------:R-:W-:Y:S01]  /*10080*/  IMAD.IADD R23, R21, 0x1, R10 ;  /* 0x0000000115177824 */ /* 0x000fe200078e020a */
[----:B------:R-:W-:Y:S01]  /*10090*/  STS [R9], R116 ;  /* 0x0000007409007388 */ /* 0x000fe20000000800 */
[----:B------:R-:W-:Y:S01]  /*100a0*/  IMAD R0, R27, c[0x0][0x48c], R0 ;  /* 0x000123001b007a24 */ /* 0x000fe200078e0200 */
[----:B------:R-:W-:Y:S01]  /*100b0*/  F2FP.BF16.PACK_AB R58, R59, R58 ;  /* 0x0000003a3b3a723e */ /* 0x000fe200000010ff */
[C---:B------:R-:W-:Y:S01]  /*100c0*/  IMAD.IADD R27, R10.reuse, 0x1, R17 ;  /* 0x000000010a1b7824 */ /* 0x040fe200078e0211 */
[----:B------:R-:W-:Y:S01]  /*100d0*/  STS [R9+0x400], R118 ;  /* 0x0004007609007388 */ /* 0x000fe20000000800 */
[----:B------:R-:W-:Y:S01]  /*100e0*/  IMAD.IADD R29, R10, 0x1, R15 ;  /* 0x000000010a1d7824 */ /* 0x000fe200078e020f */
[----:B------:R-:W-:Y:S01]  /*100f0*/  F2FP.BF16.PACK_AB R60, R61, R60 ;  /* 0x0000003c3d3c723e */ /* 0x000fe200000010ff */
[----:B------:R-:W-:Y:S01]  /*10100*/  IMAD.IADD R31, R9, 0x1, R10 ;  /* 0x00000001091f7824 */ /* 0x000fe200078e020a */
[----:B------:R-:W-:Y:S01]  /*10110*/  STS [R23+0x80], R112 ;  /* 0x0000807017007388 */ /* 0x000fe20000000800 */
[----:B------:R-:W-:Y:S01]  /*10120*/  F2FP.BF16.PACK_AB R62, R63, R62 ;  /* 0x0000003e3f3e723e */ /* 0x000fe200000010ff */
[----:B------:R-:W-:Y:S01]  /*10130*/  IMAD.IADD R25, R25, 0x1, R0 ;  /* 0x0000000119197824 */ /* 0x000fe200078e0200 */
[----:B------:R-:W-:Y:S01]  /*10140*/  F2FP.BF16.PACK_AB R64, R65, R64 ;  /* 0x000000404140723e */ /* 0x000fe200000010ff */
[----:B------:R-:W-:Y:S01]  /*10150*/  STS [R23+0x480], R114 ;  /* 0x0004807217007388 */ /* 0x000fe20000000800 */
[----:B------:R-:W-:Y:S01]  /*10160*/  F2FP.BF16.PACK_AB R66, R67, R66 ;  /* 0x000000424342723e */ /* 0x000fe200000010ff */
[----:B------:R-:W-:Y:S01]  /*10170*/  IMAD R57, R11, 0x80, R4 ;  /* 0x000000800b397824 */ /* 0x000fe200078e0204 */
[----:B------:R-:W-:Y:S01]  /*10180*/  F2FP.BF16.PACK_AB R68, R69, R68 ;  /* 0x000000444544723e */ /* 0x000fe200000010ff */
[----:B------:R-:W-:Y:S01]  /*10190*/  STS [R27], R108 ;  /* 0x0000006c1b007388 */ /* 0x000fe20000000800 */
        /* <DEDUP_REMOVED lines=11> */
[----:B------:R-:W-:Y:S01]  /*10250*/  STS [R31], R100 ;  /* 0x000000641f007388 */ /* 0x000fe20000000800 */
[----:B------:R-:W-:Y:S02]  /*10260*/  F2FP.BF16.PACK_AB R86, R87, R86 ;  /* 0x000000565756723e */ /* 0x000fe400000010ff */
[----:B------:R-:W-:Y:S01]  /*10270*/  LEA R14, P0, R24, c[0x0][0x450], 0x2 ;  /* 0x00011400180e7a11 */ /* 0x000fe200078010ff */
        /* <DEDUP_REMOVED lines=10> */
[----:B------:R-:W-:Y:S02]  /*10320*/  LEA.HI.X R25, R24, c[0x0][0x454], R25, 0x2, P0 ;  /* 0x0001150018197a11 */ /* 0x000fe400000f1419 */
[----:B------:R-:W-:Y:S01]  /*10330*/  LEA R0, P0, R18, c[0x0][0x380], 0x1 ;  /* 0x0000e00012007a11 */ /* 0x000fe200078008ff */
        /* <DEDUP_REMOVED lines=15> */
[----:B-1----:R-:W-:-:S03]  /*10430*/  IMAD.SHL.U32 R58, R13, 0x2, RZ ;  /* 0x000000020d3a7824 */ /* 0x002fc600078e00ff */
        /* <DEDUP_REMOVED lines=14> */
[----:B------:R-:W-:Y:S04]  /*10520*/  SHFL.IDX PT, R88, R14, RZ, 0x1c1f ;  /* 0x001c1fff0e587589 */ /* 0x000fe800000e0000 */
[----:B------:R-:W2:Y:S04]  /*10530*/  SHFL.IDX PT, R89, R25, RZ, 0x1c1f ;  /* 0x001c1fff19597589 */ /* 0x000ea800000e0000 */
[----:B------:R-:W-:Y:S06]  /*10540*/  BAR.SYNC.DEFER_BLOCKING 0x1, 0x100 ;  /* 0x0044000000007b1d */ /* 0x000fec0000010000 */
[----:B------:R-:W-:Y:S01]  /*10550*/  SHFL.IDX PT, R96, R14, 0x1, 0x1c1f ;  /* 0x003c1f000e607f89 */ /* 0x000fe200000e0000 */
[----:B-1----:R-:W-:-:S03]  /*10560*/  IMAD.IADD R5, R19, 0x1, R2 ;  /* 0x0000000113057824 */ /* 0x002fc600078e0202 */
[----:B------:R-:W1:Y:S02]  /*10570*/  SHFL.IDX PT, R97, R25, 0x1, 0x1c1f ;  /* 0x003c1f0019617f89 */ /* 0x000e6400000e0000 */
[----:B------:R-:W-:Y:S02]  /*10580*/  LEA.HI.X R2, R18, c[0x0][0x384], R5, 0x1, P0 ;  /* 0x0000e10012027a11 */ /* 0x000fe400000f0c05 */
[----:B------:R3:W4:Y:S01]  /*10590*/  SHFL.IDX PT, R60, R0, RZ, 0x181f ;  /* 0x00181fff003c7589 */ /* 0x00072200000e0000 */
[----:B------:R-:W-:-:S03]  /*105a0*/  ISETP.GE.AND P0, PT, R57, R12, PT ;  /* 0x0000000c3900720c */ /* 0x000fc60003f06270 */
[----:B------:R3:W3:Y:S04]  /*105b0*/  SHFL.IDX PT, R61, R2, RZ, 0x181f ;  /* 0x00181fff023d7589 */ /* 0x0006e800000e0000 */
[----:B--2---:R2:W-:Y:S04]  /*105c0*/  @!P5 ST.E [R88.64], R7 ;  /* 0x000000075800d985 */ /* 0x0045e8000c101910 */
[----:B-1----:R2:W-:Y:S04]  /*105d0*/  @!P4 ST.E [R96.64], R8 ;  /* 0x000000086000c985 */ /* 0x0025e8000c101910 */
[----:B------:R2:W1:Y:S04]  /*105e0*/  LDS.128 R52, [R58+0x1080] ;  /* 0x001080003a347984 */ /* 0x0004680000000c00 */
[----:B------:R2:W1:Y:S04]  /*105f0*/  LDS.128 R48, [R58+0x2080] ;  /* 0x002080003a307984 */ /* 0x0004680000000c00 */
[----:B------:R2:W1:Y:S04]  /*10600*/  LDS.128 R44, [R58+0x3080] ;  /* 0x003080003a2c7984 */ /* 0x0004680000000c00 */
[----:B------:R2:W1:Y:S04]  /*10610*/  LDS.128 R40, [R58+0x5080] ;  /* 0x005080003a287984 */ /* 0x0004680000000c00 */
[----:B------:R2:W1:Y:S04]  /*10620*/  LDS.128 R36, [R58+0x6080] ;  /* 0x006080003a247984 */ /* 0x0004680000000c00 */
[----:B------:R2:W1:Y:S04]  /*10630*/  LDS.128 R32, [R58+0x7080] ;  /* 0x007080003a207984 */ /* 0x0004680000000c00 */
[----:B------:R2:W1:Y:S04]  /*10640*/  LDS.128 R28, [R58+0x9080] ;  /* 0x009080003a1c7984 */ /* 0x0004680000000c00 */
[----:B------:R2:W1:Y:S04]  /*10650*/  LDS.128 R24, [R58+0xa080] ;  /* 0x00a080003a187984 */ /* 0x0004680000000c00 */
[----:B------:R2:W1:Y:S01]  /*10660*/  LDS.128 R20, [R58+0xb080] ;  /* 0x00b080003a147984 */ /* 0x0004620000000c00 */
[----:B------:R-:W-:Y:S05]  /*10670*/  @P0 BRA `(.L_x_193) ;  /* 0x0000014000000947 */ /* 0x000fea0003800000 */
[----:B---34-:R-:W3:Y:S01]  /*10680*/  LDS.128 R16, [R58+0x80] ;  /* 0x000080003a107984 */ /* 0x018ee20000000c00 */
[----:B------:R-:W-:-:S02]  /*10690*/  IADD3 R56, R3, 0x40, RZ ;  /* 0x0000004003387810 */ /* 0x000fc40007ffe0ff */
[C---:B------:R-:W-:Y:S01]  /*106a0*/  IADD3 R14, R3.reuse, 0x80, RZ ;  /* 0x00000080030e7810 */ /* 0x040fe20007ffe0ff */
[----:B--2---:R-:W2:Y:S01]  /*106b0*/  LDS.128 R8, [R58+0x4080] ;  /* 0x004080003a087984 */ /* 0x004ea20000000c00 */
[----:B------:R-:W-:Y:S02]  /*106c0*/  ISETP.GE.AND P1, PT, R56, c[0x0][0x3c8], PT ;  /* 0x0000f20038007a0c */ /* 0x000fe40003f26270 */
[----:B------:R-:W-:Y:S01]  /*106d0*/  ISETP.GE.AND P0, PT, R14, c[0x0][0x3c8], PT ;  /* 0x0000f2000e007a0c */ /* 0x000fe20003f06270 */
[----:B------:R4:W5:Y:S01]  /*106e0*/  LDS.128 R4, [R58+0x8080] ;  /* 0x008080003a047984 */ /* 0x0009620000000c00 */
[----:B------:R-:W-:-:S09]  /*106f0*/  ISETP.GE.AND P2, PT, R3, c[0x0][0x3c8], PT ;  /* 0x0000f20003007a0c */ /* 0x000fd20003f46270 */
[----:B------:R-:W-:Y:S02]  /*10700*/  @!P1 SHF.R.S32.HI R15, RZ, 0x1f, R56 ;  /* 0x0000001fff0f9819 */ /* 0x000fe40000011438 */
[----:B------:R-:W-:Y:S02]  /*10710*/  @!P0 SHF.R.S32.HI R13, RZ, 0x1f, R14 ;  /* 0x0000001fff0d8819 */ /* 0x000fe4000001140e */
[----:B------:R-:W-:Y:S02]  /*10720*/  @!P1 LEA.HI R15, R15, R56, RZ, 0x3 ;  /* 0x000000380f0f9211 */ /* 0x000fe400078f18ff */
[----:B------:R-:W-:Y:S02]  /*10730*/  @!P0 LEA.HI R13, R13, R14, RZ, 0x3 ;  /* 0x0000000e0d0d8211 */ /* 0x000fe400078f18ff */
[----:B------:R-:W-:Y:S02]  /*10740*/  @!P1 LOP3.LUT R15, R15, 0xfffffff8, RZ, 0xc0, !PT ;  /* 0xfffffff80f0f9812 */ /* 0x000fe400078ec0ff */
[----:B------:R-:W-:Y:S01]  /*10750*/  @!P0 LOP3.LUT R13, R13, 0xfffffff8, RZ, 0xc0, !PT ;  /* 0xfffffff80d0d8812 */ /* 0x000fe200078ec0ff */
[----:B----4-:R-:W-:-:S04]  /*10760*/  @!P2 IMAD.WIDE R58, R3, 0x2, R60 ;  /* 0x00000002033aa825 */ /* 0x010fc800078e023c */
[----:B------:R-:W-:-:S04]  /*10770*/  @!P1 IMAD.WIDE R14, R15, 0x2, R60 ;  /* 0x000000020f0e9825 */ /* 0x000fc800078e023c */
[----:B------:R-:W-:Y:S01]  /*10780*/  @!P0 IMAD.WIDE R60, R13, 0x2, R60 ;  /* 0x000000020d3c8825 */ /* 0x000fe200078e023c */
[----:B---3--:R3:W-:Y:S04]  /*10790*/  @!P2 ST.E.128 [R58.64], R16 ;  /* 0x000000103a00a985 */ /* 0x0087e8000c101d10 */
[----:B--2---:R3:W-:Y:S04]  /*107a0*/  @!P1 ST.E.128 [R14.64], R8 ;  /* 0x000000080e009985 */ /* 0x0047e8000c101d10 */
[----:B-----5:R3:W-:Y:S02]  /*107b0*/  @!P0 ST.E.128 [R60.64], R4 ;  /* 0x000000043c008985 */ /* 0x0207e4000c101d10 */
.L_x_193:
[----:B---34-:R-:W-:Y:S05]  /*107c0*/  BSYNC B0 ;  /* 0x0000000000007941 */ /* 0x018fea0003800000 */
.L_x_192:
[----:B------:R-:W-:Y:S01]  /*107d0*/  IADD3 R5, R57, 0x20, RZ ;  /* 0x0000002039057810 */ /* 0x000fe20007ffe0ff */
[----:B------:R3:W4:Y:S01]  /*107e0*/  SHFL.IDX PT, R9, R2, 0x1, 0x181f ;  /* 0x00381f0002097f89 */ /* 0x00072200000e0000 */
[----:B------:R-:W-:Y:S02]  /*107f0*/  BSSY B0, `(.L_x_194) ;  /* 0x0000015000007945 */ /* 0x000fe40003800000 */
[----:B------:R-:W-:Y:S01]  /*10800*/  ISETP.GE.AND P0, PT, R5, R12, PT ;  /* 0x0000000c0500720c */ /* 0x000fe20003f06270 */
[----:B--2---:R3:W2:-:S12]  /*10810*/  SHFL.IDX PT, R8, R0, 0x1, 0x181f ;  /* 0x00381f0000087f89 */ /* 0x00469800000e0000 */
        /* <DEDUP_REMOVED lines=13> */
[----:B-1----:R1:W-:Y:S02]  /*108f0*/  @!P2 ST.E.128 [R10.64], R52 ;  /* 0x000000340a00a985 */ /* 0x0023e4000c101d10 */
[----:B------:R-:W-:-:S04]  /*10900*/  @!P1 IMAD.WIDE R6, R6, 0x2, R8 ;  /* 0x0000000206069825 */ /* 0x000fc800078e0208 */
[----:B------:R-:W-:Y:S01]  /*10910*/  @!P0 IMAD.WIDE R4, R4, 0x2, R8 ;  /* 0x0000000204048825 */ /* 0x000fe200078e0208 */
[----:B------:R1:W-:Y:S04]  /*10920*/  @!P1 ST.E.128 [R6.64], R40 ;  /* 0x0000002806009985 */ /* 0x0003e8000c101d10 */
[----:B------:R1:W-:Y:S02]  /*10930*/  @!P0 ST.E.128 [R4.64], R28 ;  /* 0x0000001c04008985 */ /* 0x0003e4000c101d10 */
.L_x_195:
[----:B------:R-:W-:Y:S05]  /*10940*/  BSYNC B0 ;  /* 0x0000000000007941 */ /* 0x000fea0003800000 */
.L_x_194:
[----:B-1----:R-:W-:Y:S01]  /*10950*/  IADD3 R5, R57, 0x40, RZ ;  /* 0x0000004039057810 */ /* 0x002fe20007ffe0ff */
[----:B----4-:R1:W4:Y:S01]  /*10960*/  SHFL.IDX PT, R9, R2, 0x2, 0x181f ;  /* 0x00581f0002097f89 */ /* 0x01032200000e0000 */
        /* <DEDUP_REMOVED lines=21> */
.L_x_197:
[----:B------:R-:W-:Y:S05]  /*10ac0*/  BSYNC B0 ;  /* 0x0000000000007941 */ /* 0x000fea0003800000 */
.L_x_196:
[----:B------:R-:W-:Y:S01]  /*10ad0*/  IADD3 R57, R57, 0x60, RZ ;  /* 0x0000006039397810 */ /* 0x000fe20007ffe0ff */
[----:B--2---:R2:W1:Y:S03]  /*10ae0*/  SHFL.IDX PT, R7, R2, 0x3, 0x181f ;  /* 0x00781f0002077f89 */ /* 0x00446600000e0000 */
[----:B------:R-:W-:Y:S01]  /*10af0*/  ISETP.GE.AND P0, PT, R57, R12, PT ;  /* 0x0000000c3900720c */ /* 0x000fe20003f06270 */
[----:B------:R2:W3:-:S12]  /*10b00*/  SHFL.IDX PT, R6, R0, 0x3, 0x181f ;  /* 0x00781f0000067f89 */ /* 0x0004d800000e0000 */
[----:B------:R-:W-:Y:S05]  /*10b10*/  @P0 EXIT ;  /* 0x000000000000094d */ /* 0x000fea0003800000 */
[C---:B------:R-:W-:Y:S02]  /*10b20*/  IADD3 R5, R3.reuse, 0x40, RZ ;  /* 0x0000004003057810 */ /* 0x040fe40007ffe0ff */
[----:B------:R-:W-:Y:S02]  /*10b30*/  ISETP.GE.AND P1, PT, R3, c[0x0][0x3c8], PT ;  /* 0x0000f20003007a0c */ /* 0x000fe40003f26270 */
[----:B------:R-:W-:-:S13]  /*10b40*/  ISETP.GE.AND P0, PT, R5, c[0x0][0x3c8], PT ;  /* 0x0000f20005007a0c */ /* 0x000fda0003f06270 */
[----:B-123--:R-:W-:-:S04]  /*10b50*/  @!P0 SHF.R.S32.HI R0, RZ, 0x1f, R5 ;  /* 0x0000001fff008819 */ /* 0x00efc80000011405 */
[----:B------:R-:W-:Y:S01]  /*10b60*/  @!P0 LEA.HI R0, R0, R5, RZ, 0x3 ;  /* 0x0000000500008211 */ /* 0x000fe200078f18ff */
[C-C-:B------:R-:W-:Y:S01]  /*10b70*/  @!P1 IMAD.WIDE R4, R3.reuse, 0x2, R6.reuse ;  /* 0x0000000203049825 */ /* 0x140fe200078e0206 */
[----:B------:R-:W-:Y:S02]  /*10b80*/  IADD3 R3, R3, 0x80, RZ ;  /* 0x0000008003037810 */ /* 0x000fe40007ffe0ff */
[----:B------:R-:W-:Y:S02]  /*10b90*/  @!P0 LOP3.LUT R0, R0, 0xfffffff8, RZ, 0xc0, !PT ;  /* 0xfffffff800008812 */ /* 0x000fe400078ec0ff */
[----:B------:R1:W-:Y:S03]  /*10ba0*/  @!P1 ST.E.128 [R4.64], R44 ;  /* 0x0000002c04009985 */ /* 0x0003e6000c101d10 */
[----:B----4-:R-:W-:-:S05]  /*10bb0*/  @!P0 IMAD.WIDE R8, R0, 0x2, R6 ;  /* 0x0000000200088825 */ /* 0x010fca00078e0206 */
[----:B------:R1:W-:Y:S01]  /*10bc0*/  @!P0 ST.E.128 [R8.64], R32 ;  /* 0x0000002008008985 */ /* 0x0003e2000c101d10 */
[----:B------:R-:W-:-:S13]  /*10bd0*/  ISETP.GE.AND P0, PT, R3, c[0x0][0x3c8], PT ;  /* 0x0000f20003007a0c */ /* 0x000fda0003f06270 */
[----:B------:R-:W-:Y:S05]  /*10be0*/  @P0 EXIT ;  /* 0x000000000000094d */ /* 0x000fea0003800000 */
[----:B------:R-:W-:-:S04]  /*10bf0*/  SHF.R.S32.HI R0, RZ, 0x1f, R3 ;  /* 0x0000001fff007819 */ /* 0x000fc80000011403 */
[----:B------:R-:W-:-:S04]  /*10c00*/  LEA.HI R3, R0, R3, RZ, 0x3 ;  /* 0x0000000300037211 */ /* 0x000fc800078f18ff */
[----:B------:R-:W-:-:S05]  /*10c10*/  LOP3.LUT R3, R3, 0xfffffff8, RZ, 0xc0, !PT ;  /* 0xfffffff803037812 */ /* 0x000fca00078ec0ff */
[----:B------:R-:W-:-:S05]  /*10c20*/  IMAD.WIDE R6, R3, 0x2, R6 ;  /* 0x0000000203067825 */ /* 0x000fca00078e0206 */
[----:B------:R-:W-:Y:S01]  /*10c30*/  ST.E.128 [R6.64], R20 ;  /* 0x0000001406007985 */ /* 0x000fe2000c101d10 */
[----:B------:R-:W-:Y:S05]  /*10c40*/  EXIT ;  /* 0x000000000000794d */ /* 0x000fea0003800000 */
.L_x_191:
[----:B------:R-:W1:Y:S01]  /*10c50*/  S2R R7, SR_TID.X ;  /* 0x0000000000077919 */ /* 0x000e620000002100 */
[----:B------:R-:W-:Y:S03]  /*10c60*/  BSSY B0, `(.L_x_198) ;  /* 0x0000027000007945 */ /* 0x000fe60003800000 */
[----:B------:R-:W2:Y:S01]  /*10c70*/  S2R R8, SR_CTAID.Z ;  /* 0x0000000000087919 */ /* 0x000ea20000002700 */
[----:B-1----:R-:W-:Y:S02]  /*10c80*/  ISETP.GT.AND P0, PT, R7, 0x7f, PT ;  /* 0x0000007f0700780c */ /* 0x002fe40003f04270 */
[----:B--2---:R-:W-:-:S11]  /*10c90*/  SHF.R.S32.HI R11, RZ, 0x1f, R8 ;  /* 0x0000001fff0b7819 */ /* 0x004fd60000011408 */
[----:B------:R-:W-:Y:S05]  /*10ca0*/  @P0 BRA `(.L_x_199) ;  /* 0x0000022000000947 */ /* 0x000fea0003800000 */
[----:B------:R-:W1:Y:S01]  /*10cb0*/  S2R R0, SR_CTAID.X ;  /* 0x0000000000007919 */ /* 0x000e620000002500 */
[----:B------:R-:W-:-:S05]  /*10cc0*/  MOV R2, c[0x0][0x4e8] ;  /* 0x00013a0000027a02 */ /* 0x000fca0000000f00 */
[----:B------:R-:W-:Y:S01]  /*10cd0*/  IMAD R3, R2, c[0x0][0x388], RZ ;  /* 0x0000e20002037a24 */ /* 0x000fe200078e02ff */
[----:B-1----:R-:W-:-:S04]  /*10ce0*/  LEA R0, R0, R7, 0x7 ;  /* 0x0000000700007211 */ /* 0x002fc800078e38ff */
[----:B------:R-:W-:-:S13]  /*10cf0*/  ISETP.GE.AND P0, PT, R0, R3, PT ;  /* 0x000000030000720c */ /* 0x000fda0003f06270 */
[----:B------:R-:W-:Y:S05]  /*10d00*/  @P0 BRA `(.L_x_199) ;  /* 0x000001c000000947 */ /* 0x000fea0003800000 */
[----:B------:R-:W1:Y:S01]  /*10d10*/  S2R R9, SR_CTAID.Y ;  /* 0x0000000000097919 */ /* 0x000e620000002600 */
[----:B------:R-:W-:Y:S02]  /*10d20*/  ISETP.NE.AND P0, PT, R2, 0x1, PT ;  /* 0x000000010200780c */ /* 0x000fe40003f05270 */
[----:B------:R-:W-:-:S11]  /*10d30*/  MOV R5, R0 ;  /* 0x0000000000057202 */ /* 0x000fd60000000f00 */
[----:B------:R-:W-:-:S05]  /*10d40*/  @P0 IMAD.HI.U32 R6, R0, c[0x0][0x4ec], RZ ;  /* 0x00013b0000060a27 */ /* 0x000fca00078e00ff */
[----:B------:R-:W-:Y:S02]  /*10d50*/  @P0 SHF.R.U32.HI R5, RZ, c[0x0][0x4f0], R6 ;  /* 0x00013c00ff050a19 */ /* 0x000fe40000011606 */
[----:B-1----:R-:W-:Y:S01]  /*10d60*/  SHF.R.S32.HI R4, RZ, 0x1f, R9 ;  /* 0x0000001fff047819 */ /* 0x002fe20000011409 */
[----:B------:R-:W-:-:S04]  /*10d70*/  IMAD.WIDE.U32 R2, R9, c[0x0][0x490], RZ ;  /* 0x0001240009027a25 */ /* 0x000fc800078e00ff */
[----:B------:R-:W-:Y:S02]  /*10d80*/  IMAD R4, R4, c[0x0][0x490], RZ ;  /* 0x0001240004047a24 */ /* 0x000fe400078e02ff */
[----:B------:R-:W-:Y:S02]  /*10d90*/  IMAD.MOV.U32 R12, RZ, RZ, R2 ;  /* 0x000000ffff0c7224 */ /* 0x000fe400078e0002 */
[----:B------:R-:W-:Y:S01]  /*10da0*/  IMAD R13, R9, c[0x0][0x494], R4 ;  /* 0x00012500090d7a24 */ /* 0x000fe200078e0204 */
[----:B------:R-:W-:-:S04]  /*10db0*/  IADD3 R9, -R5, RZ, RZ ;  /* 0x000000ff05097210 */ /* 0x000fc80007ffe1ff */
[----:B------:R-:W-:Y:S01]  /*10dc0*/  IADD3 R13, R3, R13, RZ ;  /* 0x0000000d030d7210 */ /* 0x000fe20007ffe0ff */
[----:B------:R-:W-:Y:S02]  /*10dd0*/  IMAD R3, R11, c[0x0][0x498], RZ ;  /* 0x000126000b037a24 */ /* 0x000fe400078e02ff */
[----:B------:R-:W-:Y:S02]  /*10de0*/  IMAD R4, R9, c[0x0][0x4e8], R0 ;  /* 0x00013a0009047a24 */ /* 0x000fe400078e0200 */
[----:B------:R-:W-:-:S03]  /*10df0*/  IMAD.WIDE.U32 R12, R8, c[0x0][0x498], R12 ;  /* 0x00012600080c7a25 */ /* 0x000fc600078e000c */
[----:B------:R-:W-:Y:S01]  /*10e00*/  SHF.R.S32.HI R2, RZ, 0x1f, R4 ;  /* 0x0000001fff027819 */ /* 0x000fe20000011404 */
[----:B------:R-:W-:Y:S01]  /*10e10*/  IMAD R0, R8, c[0x0][0x49c], R3 ;  /* 0x0001270008007a24 */ /* 0x000fe200078e0203 */
[----:B------:R-:W-:Y:S02]  /*10e20*/  SHF.R.S32.HI R3, RZ, 0x1f, R5 ;  /* 0x0000001fff037819 */ /* 0x000fe40000011405 */
[----:B------:R-:W-:Y:S01]  /*10e30*/  IADD3 R12, P0, R5, R12, RZ ;  /* 0x0000000c050c7210 */ /* 0x000fe20007f1e0ff */
[----:B------:R-:W-:-:S03]  /*10e40*/  IMAD R5, R2, c[0x0][0x488], RZ ;  /* 0x0001220002057a24 */ /* 0x000fc600078e02ff */
[----:B------:R-:W-:Y:S01]  /*10e50*/  IADD3.X R13, R3, R13, R0, P0, !PT ;  /* 0x0000000d030d7210 */ /* 0x000fe200007fe400 */
[----:B------:R-:W-:-:S04]  /*10e60*/  IMAD R5, R4, c[0x0][0x48c], R5 ;  /* 0x0001230004057a24 */ /* 0x000fc800078e0205 */
[----:B------:R-:W-:-:S05]  /*10e70*/  IMAD.WIDE.U32 R12, R4, c[0x0][0x488], R12 ;  /* 0x00012200040c7a25 */ /* 0x000fca00078e000c */
[----:B------:R-:W-:Y:S02]  /*10e80*/  IADD3 R5, R13, R5, RZ ;  /* 0x000000050d057210 */ /* 0x000fe40007ffe0ff */
[----:B------:R-:W-:-:S04]  /*10e90*/  LEA R2, P0, R12, c[0x0][0x450], 0x2 ;  /* 0x000114000c027a11 */ /* 0x000fc800078010ff */
[----:B------:R-:W-:Y:S01]  /*10ea0*/  LEA.HI.X R3, R12, c[0x0][0x454], R5, 0x2, P0 ;  /* 0x000115000c037a11 */ /* 0x000fe200000f1405 */
[----:B------:R-:W-:-:S05]  /*10eb0*/  IMAD.MOV.U32 R5, RZ, RZ, -0x800000 ;  /* 0xff800000ff057424 */ /* 0x000fca00078e00ff */
[----:B------:R1:W-:Y:S03]  /*10ec0*/  STG.E [R2.64], R5 ;  /* 0x0000000502007986 */ /* 0x0003e6000c101910 */
.L_x_199:
[----:B------:R-:W-:Y:S05]  /*10ed0*/  BSYNC B0 ;  /* 0x0000000000007941 */ /* 0x000fea0003800000 */
.L_x_198:
[----:B------:R-:W2:Y:S01]  /*10ee0*/  S2R R12, SR_CTAID.Y ;  /* 0x00000000000c7919 */ /* 0x000ea20000002600 */
[----:B------:R-:W-:Y:S01]  /*10ef0*/  SHF.R.S32.HI R4, RZ, 0x1f, R7 ;  /* 0x0000001fff047819 */ /* 0x000fe20000011407 */
[----:B------:R-:W-:Y:S01]  /*10f00*/  IMAD R11, R11, c[0x0][0x3f0], RZ ;  /* 0x0000fc000b0b7a24 */ /* 0x000fe200078e02ff */
[----:B-1----:R-:W-:Y:S01]  /*10f10*/  MOV R3, c[0x0][0x4e8] ;  /* 0x00013a0000037a02 */ /* 0x002fe20000000f00 */
[----:B------:R-:W1:Y:S01]  /*10f20*/  S2R R5, SR_CTAID.X ;  /* 0x0000000000057919 */ /* 0x000e620000002500 */
[----:B------:R-:W-:Y:S01]  /*10f30*/  LEA.HI R4, R4, R7, RZ, 0x3 ;  /* 0x0000000704047211 */ /* 0x000fe200078f18ff */
[----:B------:R-:W-:Y:S01]  /*10f40*/  BSSY B0, `(.L_x_200) ;  /* 0x0000038000007945 */ /* 0x000fe20003800000 */
[C---:B------:R-:W-:Y:S01]  /*10f50*/  ISETP.NE.AND P0, PT, R3.reuse, 0x1, PT ;  /* 0x000000010300780c */ /* 0x040fe20003f05270 */
[----:B------:R-:W-:Y:S01]  /*10f60*/  IMAD R3, R3, c[0x0][0x388], RZ ;  /* 0x0000e20003037a24 */ /* 0x000fe200078e02ff */
[----:B------:R-:W-:Y:S02]  /*10f70*/  LOP3.LUT R2, R4, 0xfffffff8, RZ, 0xc0, !PT ;  /* 0xfffffff804027812 */ /* 0x000fe400078ec0ff */
[----:B------:R-:W-:-:S03]  /*10f80*/  SHF.R.S32.HI R4, RZ, 0x3, R4 ;  /* 0x00000003ff047819 */ /* 0x000fc60000011404 */
[----:B------:R-:W-:-:S05]  /*10f90*/  IMAD.IADD R7, R7, 0x1, -R2 ;  /* 0x0000000107077824 */ /* 0x000fca00078e0a02 */
[CC--:B------:R-:W-:Y:S02]  /*10fa0*/  LEA R6, R7.reuse, R4.reuse, 0x5 ;  /* 0x0000000407067211 */ /* 0x0c0fe400078e28ff */
[----:B------:R-:W-:Y:S02]  /*10fb0*/  SHF.L.U32 R7, R7, 0x3, RZ ;  /* 0x0000000307077819 */ /* 0x000fe400000006ff */
[----:B--2---:R-:W-:Y:S01]  /*10fc0*/  SHF.R.S32.HI R0, RZ, 0x1f, R12 ;  /* 0x0000001fff007819 */ /* 0x004fe2000001140c */
[C---:B-1----:R-:W-:Y:S01]  /*10fd0*/  IMAD R6, R5.reuse, 0x80, R6 ;  /* 0x0000008005067824 */ /* 0x042fe200078e0206 */
[----:B------:R-:W-:-:S03]  /*10fe0*/  LEA R4, R5, R4, 0x7 ;  /* 0x0000000405047211 */ /* 0x000fc600078e38ff */
[----:B------:R-:W-:Y:S01]  /*10ff0*/  IMAD R9, R0, c[0x0][0x3e8], RZ ;  /* 0x0000fa0000097a24 */ /* 0x000fe200078e02ff */
[----:B------:R-:W-:Y:S01]  /*11000*/  IADD3 R5, R7, 0x80, RZ ;  /* 0x0000008007057810 */ /* 0x000fe20007ffe0ff */
[----:B------:R-:W-:-:S04]  /*11010*/  @P0 IMAD.HI.U32 R2, R6, c[0x0][0x4ec], RZ ;  /* 0x00013b0006020a27 */ /* 0x000fc800078e00ff */
[C---:B------:R-:W-:Y:S02]  /*11020*/  IMAD R9, R12.reuse, c[0x0][0x3ec], R9 ;  /* 0x0000fb000c097a24 */ /* 0x040fe400078e0209 */
[----:B------:R-:W-:-:S04]  /*11030*/  IMAD.WIDE.U32 R12, R12, c[0x0][0x3e8], RZ ;  /* 0x0000fa000c0c7a25 */ /* 0x000fc800078e00ff */
[----:B------:R-:W-:Y:S01]  /*11040*/  IMAD R0, R8, c[0x0][0x3f4], R11 ;  /* 0x0000fd0008007a24 */ /* 0x000fe200078e020b */
[----:B------:R-:W-:Y:S01]  /*11050*/  IADD3 R13, R13, R9, RZ ;  /* 0x000000090d0d7210 */ /* 0x000fe20007ffe0ff */
[----:B------:R-:W-:Y:S01]  /*11060*/  IMAD.MOV.U32 R9, RZ, RZ, R6 ;  /* 0x000000ffff097224 */ /* 0x000fe200078e0006 */
[----:B------:R-:W-:-:S03]  /*11070*/  @P0 SHF.R.U32.HI R9, RZ, c[0x0][0x4f0], R2 ;  /* 0x00013c00ff090a19 */ /* 0x000fc60000011602 */
[----:B------:R-:W-:Y:S01]  /*11080*/  IMAD.WIDE.U32 R12, R8, c[0x0][0x3f0], R12 ;  /* 0x0000fc00080c7a25 */ /* 0x000fe200078e000c */
[----:B------:R-:W-:Y:S02]  /*11090*/  SHF.R.S32.HI R2, RZ, 0x1f, R9 ;  /* 0x0000001fff027819 */ /* 0x000fe40000011409 */
[----:B------:R-:W-:Y:S01]  /*110a0*/  IADD3 R11, -R9, RZ, RZ ;  /* 0x000000ff090b7210 */ /* 0x000fe20007ffe1ff */
[----:B------:R-:W-:Y:S02]  /*110b0*/  IMAD.IADD R13, R13, 0x1, R0 ;  /* 0x000000010d0d7824 */ /* 0x000fe400078e0200 */
[----:B------:R-:W-:Y:S02]  /*110c0*/  IMAD R2, R2, c[0x0][0x3e0], RZ ;  /* 0x0000f80002027a24 */ /* 0x000fe400078e02ff */
[----:B------:R-:W-:Y:S01]  /*110d0*/  IMAD R11, R11, c[0x0][0x4e8], R6 ;  /* 0x00013a000b0b7a24 */ /* 0x000fe200078e0206 */
[----:B------:R-:W-:Y:S01]  /*110e0*/  IADD3 R6, R7, 0x40, RZ ;  /* 0x0000004007067810 */ /* 0x000fe20007ffe0ff */
[----:B------:R-:W-:-:S03]  /*110f0*/  IMAD.WIDE.U32 R12, R9, c[0x0][0x3e0], R12 ;  /* 0x0000f800090c7a25 */ /* 0x000fc600078e000c */
[----:B------:R-:W-:Y:S01]  /*11100*/  SHF.R.S32.HI R0, RZ, 0x1f, R11 ;  /* 0x0000001fff007819 */ /* 0x000fe2000001140b */
[----:B------:R-:W-:-:S04]  /*11110*/  IMAD R9, R9, c[0x0][0x3e4], R2 ;  /* 0x0000f90009097a24 */ /* 0x000fc800078e0202 */
[----:B------:R-:W-:Y:S01]  /*11120*/  IMAD R0, R0, c[0x0][0x3d8], RZ ;  /* 0x0000f60000007a24 */ /* 0x000fe200078e02ff */
[----:B------:R-:W-:-:S03]  /*11130*/  IADD3 R13, R13, R9, RZ ;  /* 0x000000090d0d7210 */ /* 0x000fc60007ffe0ff */
[C---:B------:R-:W-:Y:S02]  /*11140*/  IMAD R0, R11.reuse, c[0x0][0x3dc], R0 ;  /* 0x0000f7000b007a24 */ /* 0x040fe400078e0200 */
[----:B------:R-:W-:-:S04]  /*11150*/  IMAD.WIDE.U32 R8, R11, c[0x0][0x3d8], R12 ;  /* 0x0000f6000b087a25 */ /* 0x000fc800078e000c */
[----:B------:R-:W-:Y:S01]  /*11160*/  IMAD.IADD R11, R9, 0x1, R0 ;  /* 0x00000001090b7824 */ /* 0x000fe200078e0200 */
[----:B------:R-:W-:-:S04]  /*11170*/  LEA R9, P0, R8, c[0x0][0x380], 0x1 ;  /* 0x0000e00008097a11 */ /* 0x000fc800078008ff */
[----:B------:R-:W-:Y:S01]  /*11180*/  LEA.HI.X R8, R8, c[0x0][0x384], R11, 0x1, P0 ;  /* 0x0000e10008087a11 */ /* 0x000fe200000f0c0b */
[----:B------:R1:W2:Y:S01]  /*11190*/  SHFL.IDX PT, R10, R9, RZ, 0x181f ;  /* 0x00181fff090a7589 */ /* 0x0002a200000e0000 */
[----:B------:R-:W-:-:S03]  /*111a0*/  ISETP.GE.AND P0, PT, R4, R3, PT ;  /* 0x000000030400720c */ /* 0x000fc60003f06270 */
[----:B------:R1:W3:Y:S10]  /*111b0*/  SHFL.IDX PT, R11, R8, RZ, 0x181f ;  /* 0x00181fff080b7589 */ /* 0x0002f400000e0000 */
        /* <DEDUP_REMOVED lines=16> */
.L_x_201:
[----:B------:R-:W-:Y:S05]  /*112c0*/  BSYNC B0 ;  /* 0x0000000000007941 */ /* 0x000fea0003800000 */
.L_x_200:
        /* <DEDUP_REMOVED lines=21> */
.L_x_203:
[----:B------:R-:W-:Y:S05]  /*11420*/  BSYNC B0 ;  /* 0x0000000000007941 */ /* 0x000fea0003800000 */
.L_x_202:
        /* <DEDUP_REMOVED lines=21> */
.L_x_205:
[----:B------:R-:W-:Y:S05]  /*11580*/  BSYNC B0 ;  /* 0x0000000000007941 */ /* 0x000fea0003800000 */
.L_x_204:
        /* <DEDUP_REMOVED lines=12> */
[----:B------:R-:W-:-:S05]  /*11650*/  @!P0 IMAD.WIDE R2, R3, 0x2, R10 ;  /* 0x0000000203028825 */ /* 0x000fca00078e020a */
        /* <DEDUP_REMOVED lines=9> */
.L_x_206:
        /* <DEDUP_REMOVED lines=9> */
.L_x_1334:


//--------------------- .text._ZN7cutlass13device_kernelIN5flash19enable_sm80_to_sm89INS1_16FlashAttnFwdSm80INS1_25CollectiveMainloopFwdSm80ILi8ELi1ELb0EN4cute5tupleIJNS5_1CILi128EEENS7_ILi64EEENS7_ILi192EEEEEELi192ENS_10bfloat16_tEfNS_4arch4Sm80ELb0ELb1ELb1ELb1ELb0ELb0ELb1ELb0EEENS1_21CollectiveEpilogueFwdINS6_IJS8_SA_S9_EEENS6_IJNS7_ILi1EEESI_SI_EEESC_SE_Li256ELb1ELb1ELb0ELb0EEENS1_19SingleTileSchedulerILb1ELb0ELb1ELi128EEEEEEEEEvNT_6ParamsE --------------------------
	.section	.text._ZN7cutlass13device_kernelIN5flash19enable_sm80_to_sm89INS1_16FlashAttnFwdSm80INS1_25CollectiveMainloopFwdSm80ILi8ELi1ELb0EN4cute5tupleIJNS5_1CILi128EEENS7_ILi64EEENS7_ILi192EEEEEELi192ENS_10bfloat16_tEfNS_4arch4Sm80ELb0ELb1ELb1ELb1ELb0ELb0ELb1ELb0EEENS1_21CollectiveEpilogueFwdINS6_IJS8_SA_S9_EEENS6_IJNS7_ILi1EEESI_SI_EEESC_SE_Li256ELb1ELb1ELb0ELb0EEENS1_19SingleTileSchedulerILb1ELb0ELb1ELi128EEEEEEEEEvNT_6ParamsE,"ax",@progbits
	.sectioninfo	@"SHI_REGISTERS=255"
	.align	128
.text._ZN7cutlass13device_kernelIN5flash19enable_sm80_to_sm89INS1_16FlashAttnFwdSm80INS1_25CollectiveMainloopFwdSm80ILi8ELi1ELb0EN4cute5tupleIJNS5_1CILi128EEENS7_ILi64EEENS7_ILi192EEEEEELi192ENS_10bfloat16_tEfNS_4arch4Sm80ELb0ELb1ELb1ELb1ELb0ELb0ELb1ELb0EEENS1_21CollectiveEpilogueFwdINS6_IJS8_SA_S9_EEENS6_IJNS7_ILi1EEESI_SI_EEESC_SE_Li256ELb1ELb1ELb0ELb0EEENS1_19SingleTileSchedulerILb1ELb0ELb1ELi128EEEEEEEEEvNT_6ParamsE:
        .type           _ZN7cutlass13device_kernelIN5flash19enable_sm80_to_sm89INS1_16FlashAttnFwdSm80INS1_25CollectiveMainloopFwdSm80ILi8ELi1ELb0EN4cute5tupleIJNS5_1CILi128EEENS7_ILi64EEENS7_ILi192EEEEEELi192ENS_10bfloat16_tEfNS_4arch4Sm80ELb0ELb1ELb1ELb1ELb0ELb0ELb1ELb0EEENS1_21CollectiveEpilogueFwdINS6_IJS8_SA_S9_EEENS6_IJNS7_ILi1EEESI_SI_EEESC_SE_Li256ELb1ELb1ELb0ELb0EEENS1_19SingleTileSchedulerILb1ELb0ELb1ELi128EEEEEEEEEvNT_6ParamsE,@function
        .size           _ZN7cutlass13device_kernelIN5flash19enable_sm80_to_sm89INS1_16FlashAttnFwdSm80INS1_25CollectiveMainloopFwdSm80ILi8ELi1ELb0EN4cute5tupleIJNS5_1CILi128EEENS7_ILi64EEENS7_ILi192EEEEEELi192ENS_10bfloat16_tEfNS_4arch4Sm80ELb0ELb1ELb1ELb1ELb0ELb0ELb1ELb0EEENS1_21CollectiveEpilogueFwdINS6_IJS8_SA_S9_EEENS6_IJNS7_ILi1EEESI_SI_EEESC_SE_Li256ELb1ELb1ELb0ELb0EEENS1_19SingleTileSchedulerILb1ELb0ELb1ELi128EEEEEEEEEvNT_6ParamsE,(.L_x_1335 - _ZN7cutlass13device_kernelIN5flash19enable_sm80_to_sm89INS1_16FlashAttnFwdSm80INS1_25CollectiveMainloopFwdSm80ILi8ELi1ELb0EN4cute5tupleIJNS5_1CILi128EEENS7_ILi64EEENS7_ILi192EEEEEELi192ENS_10bfloat16_tEfNS_4arch4Sm80ELb0ELb1ELb1ELb1ELb0ELb0ELb1ELb0EEENS1_21CollectiveEpilogueFwdINS6_IJS8_SA_S9_EEENS6_IJNS7_ILi1EEESI_SI_EEESC_SE_Li256ELb1ELb1ELb0ELb0EEENS1_19SingleTileSchedulerILb1ELb0ELb1ELi128EEEEEEEEEvNT_6ParamsE)
        .other          _ZN7cutlass13device_kernelIN5flash19enable_sm80_to_sm89INS1_16FlashAttnFwdSm80INS1_25CollectiveMainloopFwdSm80ILi8ELi1ELb0EN4cute5tupleIJNS5_1CILi128EEENS7_ILi64EEENS7_ILi192EEEEEELi192ENS_10bfloat16_tEfNS_4arch4Sm80ELb0ELb1ELb1ELb1ELb0ELb0ELb1ELb0EEENS1_21CollectiveEpilogueFwdINS6_IJS8_SA_S9_EEENS6_IJNS7_ILi1EEESI_SI_EEESC_SE_Li256ELb1ELb1ELb0ELb0EEENS1_19SingleTileSchedulerILb1ELb0ELb1ELi128EEEEEEEEEvNT_6ParamsE,@"STO_CUDA_ENTRY STV_DEFAULT"
_ZN7cutlass13device_kernelIN5flash19enable_sm80_to_sm89INS1_16FlashAttnFwdSm80INS1_25CollectiveMainloopFwdSm80ILi8ELi1ELb0EN4cute5tupleIJNS5_1CILi128EEENS7_ILi64EEENS7_ILi192EEEEEELi192ENS_10bfloat16_tEfNS_4arch4Sm80ELb0ELb1ELb1ELb1ELb0ELb0ELb1ELb0EEENS1_21CollectiveEpilogueFwdINS6_IJS8_SA_S9_EEENS6_IJNS7_ILi1EEESI_SI_EEESC_SE_Li256ELb1ELb1ELb0ELb0EEENS1_19SingleTileSchedulerILb1ELb0ELb1ELi128EEEEEEEEEvNT_6ParamsE:
[----:B------:R-:W-:Y:S02]  /*0000*/  MOV R1, c[0x0][0x28] ;  /* 0x00000a0000017a02 */ /* 0x000fe40000000f00 */
[----:B------:R-:W1:Y:S01]  /*0010*/  S2R R6, SR_TID.X ;  /* 0x0000000000067919 */ /* 0x000e620000002100 */
[----:B------:R-:W-:Y:S01]  /*0020*/  MOV R5, 0x4 ;  /* 0x0000000400057802 */ /* 0x000fe20000000f00 */
[----:B------:R-:W2:Y:S01]  /*0030*/  S2UR UR17, SR_CTAID.X ;  /* 0x00000000001179c3 */ /* 0x000ea20000002500 */
[----:B------:R-:W-:Y:S01]  /*0040*/  ULDC.64 UR18, c[0x0][0x118] ;  /* 0x0000460000127ab9 */ /* 0x000fe20000000a00 */
[----:B------:R-:W3:Y:S01]  /*0050*/  S2R R208, SR_CTAID.Z ;  /* 0x0000000000d07919 */ /* 0x000ee20000002700 */
[----:B-1----:R-:W-:Y:S01]  /*0060*/  SHF.R.U32.HI R0, RZ, 0x5, R6 ;  /* 0x00000005ff007819 */ /* 0x002fe20000011606 */
[----:B---3--:R-:W-:-:S05]  /*0070*/  IMAD.WIDE R2, R208, R5, c[0x0][0x568] ;  /* 0x00015a00d0027625 */ /* 0x008fca00078e0205 */
[----:B------:R-:W1:Y:S02]  /*0080*/  SHFL.IDX PT, R0, R0, RZ, 0x1f ;  /* 0x00001fff00007589 */ /* 0x000e6400000e0000 */
[----:B-1----:R-:W-:-:S13]  /*0090*/  ISETP.NE.AND P0, PT, R0, RZ, PT ;  /* 0x000000ff0000720c */ /* 0x002fda0003f05270 */
[----:B------:R-:W-:Y:S05]  /*00a0*/  @!P0 BRA `(.L_x_207) ;  /* 0x0000013000008947 */ /* 0x000fea0003800000 */
[----:B--2---:R-:W-:-:S04]  /*00b0*/  ISETP.NE.U32.AND P0, PT, RZ, c[0x0][0x568], PT ;  /* 0x00015a00ff007a0c */ /* 0x004fc80003f05070 */
[----:B------:R-:W-:-:S13]  /*00c0*/  ISETP.NE.AND.EX P0, PT, RZ, c[0x0][0x56c], PT, P0 ;  /* 0x00015b00ff007a0c */ /* 0x000fda0003f05300 */
[----:B------:R-:W-:Y:S05]  /*00d0*/  @!P0 BRA `(.L_x_208) ;  /* 0x0000002000008947 */ /* 0x000fea0003800000 */
[----:B------:R1:W5:Y:S01]  /*00e0*/  LDG.E R0, [R2.64] ;  /* 0x0000001202007981 */ /* 0x000362000c1e1900 */
[----:B------:R-:W-:Y:S05]  /*00f0*/  BRA `(.L_x_209) ;  /* 0x0000009000007947 */ /* 0x000fea0003800000 */
.L_x_208:
        /* <DEDUP_REMOVED lines=8> */
.L_x_210:
[----:B------:R-:W-:-:S04]  /*0180*/  MOV R0, c[0x0][0x54c] ;  /* 0x0001530000007a02 */ /* 0x000fc80000000f00 */
.L_x_209:
[----:B------:R-:W-:Y:S01]  /*0190*/  USHF.L.U32 UR7, UR17, 0x7, URZ ;  /* 0x0000000711077899 */ /* 0x000fe2000800063f */
[----:B-----5:R-:W-:-:S05]  /*01a0*/  IMAD R0, R0, c[0x0][0x548], RZ ;  /* 0x0001520000007a24 */ /* 0x020fca00078e02ff */
[----:B------:R-:W-:-:S04]  /*01b0*/  ISETP.LE.AND P0, PT, R0, UR7, PT ;  /* 0x0000000700007c0c */ /* 0x000fc8000bf03270 */
[----:B------:R-:W-:Y:S01]  /*01c0*/  SEL R208, R208, 0xffffffff, !P0 ;  /* 0xffffffffd0d07807 */ /* 0x000fe20004000000 */
[----:B------:R-:W-:Y:S05]  /*01d0*/  BRA `(.L_x_211) ;  /* 0x0000012000007947 */ /* 0x000fea0003800000 */
.L_x_207:
[----:B--2---:R-:W-:-:S04]  /*01e0*/  ISETP.NE.U32.AND P0, PT, RZ, c[0x0][0x568], PT ;  /* 0x00015a00ff007a0c */ /* 0x004fc80003f05070 */
[----:B------:R-:W-:-:S13]  /*01f0*/  ISETP.NE.AND.EX P0, PT, RZ, c[0x0][0x56c], PT, P0 ;  /* 0x00015b00ff007a0c */ /* 0x000fda0003f05300 */
[----:B------:R-:W-:Y:S05]  /*0200*/  @!P0 BRA `(.L_x_212) ;  /* 0x0000002000008947 */ /* 0x000fea0003800000 */
[----:B------:R1:W5:Y:S01]  /*0210*/  LDG.E R0, [R2.64] ;  /* 0x0000001202007981 */ /* 0x000362000c1e1900 */
[----:B------:R-:W-:Y:S05]  /*0220*/  BRA `(.L_x_213) ;  /* 0x0000009000007947 */ /* 0x000fea0003800000 */
.L_x_212:
        /* <DEDUP_REMOVED lines=8> */
.L_x_214:
[----:B------:R-:W-:-:S04]  /*02b0*/  MOV R0, c[0x0][0x54c] ;  /* 0x0001530000007a02 */ /* 0x000fc80000000f00 */
.L_x_213:
[----:B------:R-:W-:Y:S01]  /*02c0*/  USHF.L.U32 UR7, UR17, 0x7, URZ ;  /* 0x0000000711077899 */ /* 0x000fe2000800063f */
[----:B-----5:R-:W-:-:S05]  /*02d0*/  IMAD R0, R0, c[0x0][0x548], RZ ;  /* 0x0001520000007a24 */ /* 0x020fca00078e02ff */
[----:B------:R-:W-:-:S04]  /*02e0*/  ISETP.LE.AND P0, PT, R0, UR7, PT ;  /* 0x0000000700007c0c */ /* 0x000fc8000bf03270 */
[----:B------:R-:W-:-:S04]  /*02f0*/  SEL R208, R208, 0xffffffff, !P0 ;  /* 0xffffffffd0d07807 */ /* 0x000fc80004000000 */
.L_x_211:
[----:B------:R-:W-:-:S13]  /*0300*/  ISETP.GE.AND P0, PT, R208, RZ, PT ;  /* 0x000000ffd000720c */ /* 0x000fda0003f06270 */
[----:B------:R-:W-:Y:S05]  /*0310*/  @!P0 EXIT ;  /* 0x000000000000894d */ /* 0x000fea0003800000 */
[----:B------:R-:W-:Y:S02]  /*0320*/  ISETP.NE.U32.AND P1, PT, RZ, c[0x0][0x370], PT ;  /* 0x0000dc00ff007a0c */ /* 0x000fe40003f25070 */
[----:B------:R-:W-:Y:S02]  /*0330*/  ISETP.NE.U32.AND P0, PT, RZ, c[0x0][0x360], PT ;  /* 0x0000d800ff007a0c */ /* 0x000fe40003f05070 */
[----:B------:R-:W-:Y:S02]  /*0340*/  ISETP.NE.AND.EX P1, PT, RZ, c[0x0][0x374], PT, P1 ;  /* 0x0000dd00ff007a0c */ /* 0x000fe40003f25310 */
[----:B------:R-:W-:Y:S02]  /*0350*/  ISETP.NE.AND.EX P0, PT, RZ, c[0x0][0x364], PT, P0 ;  /* 0x0000d900ff007a0c */ /* 0x000fe40003f05300 */
[----:B------:R-:W-:Y:S02]  /*0360*/  ISETP.NE.U32.AND P5, PT, RZ, c[0x0][0x348], PT ;  /* 0x0000d200ff007a0c */ /* 0x000fe40003fa5070 */
[----:B------:R-:W-:-:S02]  /*0370*/  ISETP.NE.U32.AND P4, PT, RZ, c[0x0][0x350], PT ;  /* 0x0000d400ff007a0c */ /* 0x000fc40003f85070 */
[----:B------:R-:W-:Y:S02]  /*0380*/  ISETP.NE.AND.EX P5, PT, RZ, c[0x0][0x34c], PT, P5 ;  /* 0x0000d300ff007a0c */ /* 0x000fe40003fa5350 */
[----:B------:R-:W-:-:S03]  /*0390*/  ISETP.NE.AND.EX P4, PT, RZ, c[0x0][0x354], PT, P4 ;  /* 0x0000d500ff007a0c */ /* 0x000fc60003f85340 */
[----:B------:R-:W-:-:S04]  /*03a0*/  @P1 IMAD.WIDE R14, R208, R5, c[0x0][0x370] ;  /* 0x0000dc00d00e1625 */ /* 0x000fc800078e0205 */
[----:B------:R-:W-:Y:S01]  /*03b0*/  @P0 IMAD.WIDE R12, R208, R5, c[0x0][0x360] ;  /* 0x0000d800d00c0625 */ /* 0x000fe200078e0205 */
[----:B------:R-:W2:Y:S01]  /*03c0*/  @P1 LDG.E R4, [R14.64] ;  /* 0x000000120e041981 */ /* 0x000ea2000c1e1900 */
[----:B-1----:R-:W-:-:S03]  /*03d0*/  CS2R R2, SRZ ;  /* 0x0000000000027805 */ /* 0x002fc6000001ff00 */
[----:B------:R-:W3:Y:S01]  /*03e0*/  @P0 LDG.E R0, [R12.64] ;  /* 0x000000120c000981 */ /* 0x000ee2000c1e1900 */
[----:B------:R-:W-:-:S04]  /*03f0*/  IMAD.WIDE R10, R208, R5, c[0x0][0x348] ;  /* 0x0000d200d00a7625 */ /* 0x000fc800078e0205 */
[----:B------:R-:W-:Y:S01]  /*0400*/  IMAD.WIDE R8, R208, R5, c[0x0][0x350] ;  /* 0x0000d400d0087625 */ /* 0x000fe200078e0205 */
[----:B------:R1:W5:Y:S04]  /*0410*/  @P5 LDG.E R2, [R10.64] ;  /* 0x000000120a025981 */ /* 0x000368000c1e1900 */
[----:B------:R1:W5:Y:S01]  /*0420*/  @P4 LDG.E R3, [R8.64] ;  /* 0x0000001208034981 */ /* 0x000362000c1e1900 */
[----:B------:R-:W-:Y:S02]  /*0430*/  UMOV UR6, URZ ;  /* 0x0000003f00067c82 */ /* 0x000fe40008000000 */
[----:B------:R-:W-:Y:S02]  /*0440*/  ULDC UR16, c[0x0][0x168] ;  /* 0x00005a0000107ab9 */ /* 0x000fe40000000800 */
[----:B------:R-:W-:Y:S01]  /*0450*/  ULDC UR9, c[0x0][0x1d0] ;  /* 0x0000740000097ab9 */ /* 0x000fe20000000800 */
[----:B--2---:R1:W2:Y:S08]  /*0460*/  @P1 R2UR UR6, R4 ;  /* 0x00000000040613c2 */ /* 0x0042b000000e0000 */
[----:B---3--:R1:W3:Y:S02]  /*0470*/  @P0 R2UR UR16, R0 ;  /* 0x00000000001003c2 */ /* 0x0082e400000e0000 */
[----:B-12---:R-:W-:Y:S05]  /*0480*/  @P0 BRA `(.L_x_215) ;  /* 0x0000006000000947 */ /* 0x006fea0003800000 */
[----:B------:R-:W-:Y:S05]  /*0490*/  @!P5 BRA `(.L_x_215) ;  /* 0x000000500000d947 */ /* 0x000fea0003800000 */
[----:B------:R-:W2:Y:S04]  /*04a0*/  LDG.E R0, [R10.64] ;  /* 0x000000120a007981 */ /* 0x000ea8000c1e1900 */
[----:B------:R-:W4:Y:S01]  /*04b0*/  LDG.E R4, [R10.64+0x4] ;  /* 0x000004120a047981 */ /* 0x000f22000c1e1900 */
[----:B--23--:R-:W1:Y:S08]  /*04c0*/  R2UR UR16, R0 ;  /* 0x00000000001073c2 */ /* 0x00ce7000000e0000 */
[----:B----4-:R-:W1:Y:S02]  /*04d0*/  R2UR UR4, R4 ;  /* 0x00000000040473c2 */ /* 0x010e6400000e0000 */
[----:B-1----:R-:W-:-:S06]  /*04e0*/  UIADD3 UR16, -UR16, UR4, URZ ;  /* 0x0000000410107290 */ /* 0x002fcc000fffe13f */
.L_x_215:
[----:B------:R-:W-:-:S04]  /*04f0*/  ISETP.NE.U32.AND P0, PT, RZ, c[0x0][0x368], PT ;  /* 0x0000da00ff007a0c */ /* 0x000fc80003f05070 */
[----:B------:R-:W-:-:S13]  /*0500*/  ISETP.NE.AND.EX P0, PT, RZ, c[0x0][0x36c], PT, P0 ;  /* 0x0000db00ff007a0c */ /* 0x000fda0003f05300 */
[----:B------:R-:W-:Y:S05]  /*0510*/  @!P0 BRA `(.L_x_216) ;  /* 0x0000004000008947 */ /* 0x000fea0003800000 */
[----:B------:R-:W-:-:S05]  /*0520*/  IMAD.WIDE R8, R208, R5, c[0x0][0x368] ;  /* 0x0000da00d0087625 */ /* 0x000fca00078e0205 */
[----:B------:R-:W2:Y:S02]  /*0530*/  LDG.E R0, [R8.64] ;  /* 0x0000001208007981 */ /* 0x000ea4000c1e1900 */
[----:B--2---:R1:W2:Y:S02]  /*0540*/  R2UR UR9, R0 ;  /* 0x00000000000973c2 */ /* 0x0042a400000e0000 */
[----:B-12---:R-:W-:Y:S05]  /*0550*/  BRA `(.L_x_217) ;  /* 0x0000006000007947 */ /* 0x006fea0003800000 */
.L_x_216:
[----:B------:R-:W-:Y:S05]  /*0560*/  @!P4 BRA `(.L_x_217) ;  /* 0x000000500000c947 */ /* 0x000fea0003800000 */
[----:B------:R-:W2:Y:S04]  /*0570*/  LDG.E R0, [R8.64] ;  /* 0x0000001208007981 */ /* 0x000ea8000c1e1900 */
[----:B------:R-:W4:Y:S01]  /*0580*/  LDG.E R4, [R8.64+0x4] ;  /* 0x0000041208047981 */ /* 0x000f22000c1e1900 */
[----:B--2---:R-:W1:Y:S08]  /*0590*/  R2UR UR9, R0 ;  /* 0x00000000000973c2 */ /* 0x004e7000000e0000 */
[----:B----4-:R-:W1:Y:S02]  /*05a0*/  R2UR UR4, R4 ;  /* 0x00000000040473c2 */ /* 0x010e6400000e0000 */
[----:B-1----:R-:W-:-:S06]  /*05b0*/  UIADD3 UR9, -UR9, UR4, URZ ;  /* 0x0000000409097290 */ /* 0x002fcc000fffe13f */
.L_x_217:
[----:B------:R-:W-:Y:S01]  /*05c0*/  ULDC UR4, c[0x0][0x2c4] ;  /* 0x0000b10000047ab9 */ /* 0x000fe20000000800 */
[----:B-----5:R-:W-:Y:S01]  /*05d0*/  IADD3 R0, R3, UR6, RZ ;  /* 0x0000000603007c10 */ /* 0x020fe2000fffe0ff */
[----:B------:R-:W-:-:S02]  /*05e0*/  UISETP.NE.AND UP2, UPT, UR4, 0x1, UPT ;  /* 0x000000010400788c */ /* 0x000fc4000bf45270 */
[----:B------:R-:W-:Y:S02]  /*05f0*/  ULDC.64 UR10, c[0x0][0x2c8] ;  /* 0x0000b200000a7ab9 */ /* 0x000fe40000000a00 */
[----:B------:R-:W-:Y:S02]  /*0600*/  ULDC.64 UR4, c[0x0][0x328] ;  /* 0x0000ca0000047ab9 */ /* 0x000fe40000000a00 */
[----:B------:R-:W-:Y:S02]  /*0610*/  UISETP.GE.AND UP1, UPT, UR5, 0x1, UPT ;  /* 0x000000010500788c */ /* 0x000fe4000bf26270 */
[----:B------:R-:W-:-:S03]  /*0620*/  UIADD3 UR9, -UR6, UR9, URZ ;  /* 0x0000000906097290 */ /* 0x000fc6000fffe13f */
[----:B------:R-:W-:Y:S01]  /*0630*/  @UP2 UIADD3 UR12, UR7, 0x7f, URZ ;  /* 0x0000007f070c2890 */ /* 0x000fe2000fffe03f */
[----:B------:R-:W-:Y:S01]  /*0640*/  PLOP3.LUT P0, PT, PT, PT, UP1, 0x40, 0x0 ;  /* 0x000000000000781c */ /* 0x000fe20003f0e818 */
[----:B---3--:R-:W-:Y:S02]  /*0650*/  UIADD3 UR8, UR9, 0x1, -UR16 ;  /* 0x0000000109087890 */ /* 0x008fe4000fffe810 */
[----:B------:R-:W-:Y:S02]  /*0660*/  UIMAD.WIDE.U32 UR12, UR12, UR10, URZ ;  /* 0x0000000a0c0c72a5 */ /* 0x000fe4000f8e003f */
[----:B------:R-:W-:Y:S02]  /*0670*/  UIADD3 UR10, UR7, 0x7f, URZ ;  /* 0x0000007f070a7890 */ /* 0x000fe4000fffe03f */
[----:B------:R-:W-:-:S04]  /*0680*/  @UP2 USHF.R.U32.HI UR10, URZ, UR11, UR13 ;  /* 0x0000000b3f0a2299 */ /* 0x000fc8000801160d */
[----:B------:R-:W-:-:S04]  /*0690*/  UIADD3 UR8, UR8, UR10, URZ ;  /* 0x0000000a08087290 */ /* 0x000fc8000fffe03f */
[----:B------:R-:W-:Y:S01]  /*06a0*/  UIADD3 UR4, UR8, UR4, URZ ;  /* 0x0000000408047290 */ /* 0x000fe2000fffe03f */
[----:B------:R-:W-:Y:S05]  /*06b0*/  @P0 BRA `(.L_x_218) ;  /* 0x0000012000000947 */ /* 0x000fea0003800000 */
[----:B------:R-:W-:Y:S01]  /*06c0*/  ISETP.LT.AND P0, PT, RZ, UR8, PT ;  /* 0x00000008ff007c0c */ /* 0x000fe2000bf01270 */
[----:B------:R-:W-:-:S12]  /*06d0*/  UIADD3 UR6, UR8, -0x1, URZ ;  /* 0xffffffff08067890 */ /* 0x000fd8000fffe03f */
[----:B------:R-:W-:Y:S05]  /*06e0*/  @P0 BRA `(.L_x_219) ;  /* 0x0000007000000947 */ /* 0x000fea0003800000 */
[----:B------:R-:W-:Y:S02]  /*06f0*/  UISETP.NE.AND UP0, UPT, UR5, 0x1, UPT ;  /* 0x000000010500788c */ /* 0x000fe4000bf05270 */
[----:B------:R-:W-:Y:S02]  /*0700*/  UIADD3 UR6, -UR8, URZ, URZ ;  /* 0x0000003f08067290 */ /* 0x000fe4000fffe13f */
[----:B------:R-:W-:Y:S02]  /*0710*/  ULDC.64 UR10, c[0x0][0x330] ;  /* 0x0000cc00000a7ab9 */ /* 0x000fe40000000a00 */
[----:B------:R-:W-:-:S05]  /*0720*/  UIMAD.WIDE.U32 UR12, UR6, UR10, URZ ;  /* 0x0000000a060c72a5 */ /* 0x000fca000f8e003f */
[----:B------:R-:W-:-:S04]  /*0730*/  @UP0 USHF.R.U32.HI UR6, URZ, UR11, UR13 ;  /* 0x0000000b3f060299 */ /* 0x000fc8000801160d */
[----:B------:R-:W-:Y:S01]  /*0740*/  ULOP3.LUT UR6, URZ, UR6, URZ, 0x33, !UPT ;  /* 0x000000063f067292 */ /* 0x000fe2000f8e333f */
[----:B------:R-:W-:Y:S05]  /*0750*/  BRA `(.L_x_220) ;  /* 0x0000004000007947 */ /* 0x000fea0003800000 */
.L_x_219:
[----:B------:R-:W-:Y:S02]  /*0760*/  UISETP.NE.AND UP0, UPT, UR5, 0x1, UPT ;  /* 0x000000010500788c */ /* 0x000fe4000bf05270 */
[----:B------:R-:W-:Y:S02]  /*0770*/  ULDC.64 UR10, c[0x0][0x330] ;  /* 0x0000cc00000a7ab9 */ /* 0x000fe40000000a00 */
[----:B------:R-:W-:-:S07]  /*0780*/  UIMAD.WIDE.U32 UR12, UR6, UR10, URZ ;  /* 0x0000000a060c72a5 */ /* 0x000fce000f8e003f */
[----:B------:R-:W-:Y:S02]  /*0790*/  @UP0 USHF.R.U32.HI UR6, URZ, UR11, UR13 ;  /* 0x0000000b3f060299 */ /* 0x000fe4000801160d */
.L_x_220:
[----:B------:R-:W-:Y:S02]  /*07a0*/  ULDC UR8, c[0x0][0x32c] ;  /* 0x0000cb0000087ab9 */ /* 0x000fe40000000800 */
[----:B------:R-:W-:-:S04]  /*07b0*/  UIMAD UR8, UR6, UR5, UR8 ;  /* 0x00000005060872a4 */ /* 0x000fc8000f8e0208 */
[----:B------:R-:W-:-:S04]  /*07c0*/  UISETP.LT.AND UP0, UPT, UR4, UR8, UPT ;  /* 0x000000080400728c */ /* 0x000fc8000bf01270 */
[----:B------:R-:W-:Y:S02]  /*07d0*/  USEL UR4, UR4, UR8, UP0 ;  /* 0x0000000804047287 */ /* 0x000fe40008000000 */
.L_x_218:
[----:B------:R-:W-:Y:S01]  /*07e0*/  UIADD3 UR12, UR9, 0x3f, URZ ;  /* 0x0000003f090c7890 */ /* 0x000fe2000fffe03f */
[----:B------:R-:W-:Y:S01]  /*07f0*/  PLOP3.LUT P0, PT, PT, PT, UP1, 0x40, 0x0 ;  /* 0x000000000000781c */ /* 0x000fe20003f0e818 */
[----:B------:R-:W-:Y:S02]  /*0800*/  UIADD3 UR6, UR4, 0x3f, URZ ;  /* 0x0000003f04067890 */ /* 0x000fe4000fffe03f */
[----:B------:R-:W-:Y:S02]  /*0810*/  ULDC.64 UR10, c[0x0][0x2c8] ;  /* 0x0000b200000a7ab9 */ /* 0x000fe40000000a00 */
[----:B------:R-:W-:Y:S02]  /*0820*/  UIMAD.WIDE.U32 UR14, UR7, UR10, URZ ;  /* 0x0000000a070e72a5 */ /* 0x000fe4000f8e003f */
[----:B------:R-:W-:Y:S02]  /*0830*/  USHF.R.S32.HI UR8, URZ, 0x1f, UR12 ;  /* 0x0000001f3f087899 */ /* 0x000fe4000801140c */
[----:B------:R-:W-:-:S02]  /*0840*/  USHF.R.S32.HI UR10, URZ, 0x1f, UR6 ;  /* 0x0000001f3f0a7899 */ /* 0x000fc40008011406 */
[----:B------:R-:W-:Y:S02]  /*0850*/  ULEA.HI UR8, UR8, UR12, URZ, 0x6 ;  /* 0x0000000c08087291 */ /* 0x000fe4000f8f303f */
[----:B------:R-:W-:Y:S02]  /*0860*/  ULEA.HI UR10, UR10, UR6, URZ, 0x6 ;  /* 0x000000060a0a7291 */ /* 0x000fe4000f8f303f */
[----:B------:R-:W-:Y:S02]  /*0870*/  UMOV UR4, UR7 ;  /* 0x0000000700047c82 */ /* 0x000fe40008000000 */
[----:B------:R-:W-:Y:S02]  /*0880*/  @UP2 USHF.R.U32.HI UR4, URZ, UR11, UR15 ;  /* 0x0000000b3f042299 */ /* 0x000fe4000801160f */
[----:B------:R-:W-:Y:S02]  /*0890*/  USHF.R.S32.HI UR14, URZ, 0x6, UR8 ;  /* 0x000000063f0e7899 */ /* 0x000fe40008011408 */
[----:B------:R-:W-:-:S02]  /*08a0*/  USHF.R.S32.HI UR11, URZ, 0x6, UR10 ;  /* 0x000000063f0b7899 */ /* 0x000fc4000801140a */
[----:B------:R-:W-:Y:S02]  /*08b0*/  UIADD3 UR6, UR9, -UR16, URZ ;  /* 0x8000001009067290 */ /* 0x000fe4000fffe03f */
[----:B------:R-:W-:Y:S02]  /*08c0*/  UISETP.LT.AND UP0, UPT, UR14, UR11, UPT ;  /* 0x0000000b0e00728c */ /* 0x000fe4000bf01270 */
[----:B------:R-:W-:Y:S02]  /*08d0*/  UIADD3 UR10, UR6, UR4, URZ ;  /* 0x00000004060a7290 */ /* 0x000fe4000fffe03f */
[----:B------:R-:W-:Y:S02]  /*08e0*/  ULDC UR8, c[0x0][0x324] ;  /* 0x0000c90000087ab9 */ /* 0x000fe40000000800 */
[----:B------:R-:W-:Y:S02]  /*08f0*/  USEL UR14, UR14, UR11, UP0 ;  /* 0x0000000b0e0e7287 */ /* 0x000fe40008000000 */
[----:B------:R-:W-:Y:S01]  /*0900*/  UIADD3 UR8, UR10, -UR8, URZ ;  /* 0x800000080a087290 */ /* 0x000fe2000fffe03f */
[----:B------:R-:W-:Y:S05]  /*0910*/  @P0 BRA `(.L_x_221) ;  /* 0x0000014000000947 */ /* 0x000fea0003800000 */
[----:B------:R-:W-:-:S06]  /*0920*/  UISETP.GT.AND UP0, UPT, UR10, -0x1, UPT ;  /* 0xffffffff0a00788c */ /* 0x000fcc000bf04270 */
[----:B------:R-:W-:-:S13]  /*0930*/  PLOP3.LUT P0, PT, PT, PT, UP0, 0x80, 0x0 ;  /* 0x000000000000781c */ /* 0x000fda0003f0f008 */
[----:B------:R-:W-:Y:S05]  /*0940*/  @P0 BRA `(.L_x_222) ;  /* 0x0000008000000947 */ /* 0x000fea0003800000 */
        /* <DEDUP_REMOVED lines=8> */
.L_x_222:
[----:B------:R-:W-:-:S03]  /*09d0*/  UISETP.NE.AND UP0, UPT, UR5, 0x1, UPT ;  /* 0x000000010500788c */ /* 0x000fc6000bf05270 */
[----:B------:R-:W-:Y:S02]  /*09e0*/  ULDC.64 UR4, c[0x0][0x330] ;  /* 0x0000cc0000047ab9 */ /* 0x000fe40000000a00 */
[----:B------:R-:W-:-:S07]  /*09f0*/  UIMAD.WIDE.U32 UR12, UR10, UR4, URZ ;  /* 0x000000040a0c72a5 */ /* 0x000fce000f8e003f */
[----:B------:R-:W-:Y:S02]  /*0a00*/  @UP0 UMOV UR11, UR13 ;  /* 0x0000000d000b0c82 */ /* 0x000fe40008000000 */
[----:B------:R-:W-:Y:S02]  /*0a10*/  @UP0 USHF.R.U32.HI UR10, URZ, UR5, UR11 ;  /* 0x000000053f0a0299 */ /* 0x000fe4000801160b */
.L_x_223:
[----:B------:R-:W-:Y:S02]  /*0a20*/  ULDC UR4, c[0x0][0x32c] ;  /* 0x0000cb0000047ab9 */ /* 0x000fe40000000800 */
[----:B------:R-:W-:-:S04]  /*0a30*/  UIMAD UR4, UR10, UR4, URZ ;  /* 0x000000040a0472a4 */ /* 0x000fc8000f8e023f */
[----:B------:R-:W-:-:S04]  /*0a40*/  UISETP.LT.AND UP0, UPT, UR8, UR4, UPT ;  /* 0x000000040800728c */ /* 0x000fc8000bf01270 */
[----:B------:R-:W-:-:S04]  /*0a50*/  USEL UR8, UR8, UR4, !UP0 ;  /* 0x0000000408087287 */ /* 0x000fc8000c000000 */
.L_x_221:
[----:B------:R-:W-:Y:S01]  /*0a60*/  USHF.R.S32.HI UR4, URZ, 0x1f, UR8 ;  /* 0x0000001f3f047899 */ /* 0x000fe20008011408 */
[----:B------:R-:W-:Y:S01]  /*0a70*/  PLOP3.LUT P1, PT, PT, PT, PT, 0x80, 0x0 ;  /* 0x000000000000781c */ /* 0x000fe20003f2f070 */
[----:B------:R-:W-:Y:S01]  /*0a80*/  IMAD.MOV.U32 R3, RZ, RZ, RZ ;  /* 0x000000ffff037224 */ /* 0x000fe200078e00ff */
[----:B------:R-:W-:Y:S01]  /*0a90*/  CS2R R96, SRZ ;  /* 0x0000000000607805 */ /* 0x000fe2000001ff00 */
[----:B------:R-:W-:Y:S01]  /*0aa0*/  ULEA.HI UR8, UR4, UR8, URZ, 0x6 ;  /* 0x0000000804087291 */ /* 0x000fe2000f8f303f */
[----:B------:R-:W-:Y:S01]  /*0ab0*/  IMAD.MOV.U32 R98, RZ, RZ, RZ ;  /* 0x000000ffff627224 */ /* 0x000fe200078e00ff */
[----:B------:R-:W-:Y:S01]  /*0ac0*/  CS2R R94, SRZ ;  /* 0x00000000005e7805 */ /* 0x000fe2000001ff00 */
[----:B------:R-:W-:Y:S01]  /*0ad0*/  CS2R R92, SRZ ;  /* 0x00000000005c7805 */ /* 0x000fe2000001ff00 */
[----:B------:R-:W-:Y:S01]  /*0ae0*/  USHF.R.S32.HI UR8, URZ, 0x6, UR8 ;  /* 0x000000063f087899 */ /* 0x000fe20008011408 */
[----:B------:R-:W-:Y:S01]  /*0af0*/  CS2R R90, SRZ ;  /* 0x00000000005a7805 */ /* 0x000fe2000001ff00 */
[----:B------:R-:W-:Y:S01]  /*0b00*/  CS2R R88, SRZ ;  /* 0x0000000000587805 */ /* 0x000fe2000001ff00 */
[----:B------:R-:W-:Y:S01]  /*0b10*/  CS2R R86, SRZ ;  /* 0x0000000000567805 */ /* 0x000fe2000001ff00 */
        /* <DEDUP_REMOVED lines=45> */
[----:B------:R-:W-:Y:S01]  /*0df0*/  MOV R7, RZ ;  /* 0x000000ff00077202 */ /* 0x000fe20000000f00 */
[----:B------:R-:W-:Y:S01]  /*0e00*/  IMAD.MOV.U32 R4, RZ, RZ, RZ ;  /* 0x000000ffff047224 */ /* 0x000fe200078e00ff */
[----:B------:R-:W-:Y:S05]  /*0e10*/  @!P0 BRA `(.L_x_224) ;  /* 0x0000ef4000008947 */ /* 0x000fea0003800000 */
[----:B------:R-:W-:-:S04]  /*0e20*/  ISETP.NE.U32.AND P3, PT, RZ, c[0x0][0x340], PT ;  /* 0x0000d000ff007a0c */ /* 0x000fc80003f65070 */
[----:B------:R-:W-:-:S13]  /*0e30*/  ISETP.NE.AND.EX P3, PT, RZ, c[0x0][0x344], PT, P3 ;  /* 0x0000d100ff007a0c */ /* 0x000fda0003f65330 */
[----:B------:R-:W-:-:S06]  /*0e40*/  @P3 IMAD.WIDE R8, R208, R5, c[0x0][0x340] ;  /* 0x0000d000d0083625 */ /* 0x000fcc00078e0205 */
[----:B------:R1:W2:Y:S01]  /*0e50*/  @P3 LDG.E R8, [R8.64] ;  /* 0x0000001208083981 */ /* 0x0002a2000c1e1900 */
[----:B------:R-:W-:Y:S01]  /*0e60*/  SHF.R.S32.HI R7, RZ, 0x1f, R2 ;  /* 0x0000001fff077819 */ /* 0x000fe20000011402 */
[C---:B------:R-:W-:Y:S01]  /*0e70*/  IMAD.WIDE.U32 R26, R2.reuse, c[0x0][0x178], RZ ;  /* 0x00005e00021a7a25 */ /* 0x040fe200078e00ff */
[----:B------:R-:W-:Y:S01]  /*0e80*/  SHF.R.S32.HI R83, RZ, 0x1f, R6 ;  /* 0x0000001fff537819 */ /* 0x000fe20000011406 */
[----:B------:R-:W3:Y:S01]  /*0e90*/  S2R R4, SR_CTAID.Y ;  /* 0x0000000000047919 */ /* 0x000ee20000002600 */
[----:B------:R-:W-:Y:S01]  /*0ea0*/  PLOP3.LUT P2, PT, PT, PT, UP2, 0x80, 0x0 ;  /* 0x000000000000781c */ /* 0x000fe20003f4f028 */
[----:B------:R-:W-:Y:S01]  /*0eb0*/  IMAD R7, R7, c[0x0][0x178], RZ ;  /* 0x00005e0007077a24 */ /* 0x000fe200078e02ff */
[CC--:B------:R-:W-:Y:S01]  /*0ec0*/  LEA.HI R5, R83.reuse, R6.reuse, RZ, 0x3 ;  /* 0x0000000653057211 */ /* 0x0c0fe200078f18ff */
[----:B------:R-:W-:Y:S01]  /*0ed0*/  ULDC UR4, c[0x0][0x2c4] ;  /* 0x0000b10000047ab9 */ /* 0x000fe20000000800 */
[----:B------:R-:W-:Y:S01]  /*0ee0*/  LEA.HI R3, R83, R6, RZ, 0x4 ;  /* 0x0000000653037211 */ /* 0x000fe200078f20ff */
[----:B------:R-:W-:Y:S01]  /*0ef0*/  IMAD R7, R2, c[0x0][0x17c], R7 ;  /* 0x00005f0002077a24 */ /* 0x000fe200078e0207 */
[----:B------:R-:W-:Y:S01]  /*0f00*/  SHF.R.S32.HI R12, RZ, 0x3, R5 ;  /* 0x00000003ff0c7819 */ /* 0x000fe20000011405 */
[----:B------:R-:W-:Y:S01]  /*0f10*/  UIMAD UR4, UR16, UR4, URZ ;  /* 0x00000004100472a4 */ /* 0x000fe2000f8e023f */
[----:B------:R-:W-:Y:S01]  /*0f20*/  LOP3.LUT R5, R5, 0xfffffff8, RZ, 0xc0, !PT ;  /* 0xfffffff805057812 */ /* 0x000fe200078ec0ff */
[----:B------:R-:W-:Y:S01]  /*0f30*/  IMAD.IADD R27, R27, 0x1, R7 ;  /* 0x000000011b1b7824 */ /* 0x000fe200078e0207 */
[----:B------:R-:W-:Y:S01]  /*0f40*/  SHF.R.S32.HI R2, RZ, 0x4, R3 ;  /* 0x00000004ff027819 */ /* 0x000fe20000011403 */
[----:B------:R-:W-:Y:S01]  /*0f50*/  IMAD.SHL.U32 R207, R12, 0x40, RZ ;  /* 0x000000400ccf7824 */ /* 0x000fe200078e00ff */
[----:B------:R-:W-:Y:S01]  /*0f60*/  IADD3 R23, P0, R0, R12, RZ ;  /* 0x0000000c00177210 */ /* 0x000fe20007f1e0ff */
[----:B------:R-:W-:Y:S01]  /*0f70*/  IMAD.IADD R54, R6, 0x1, -R5 ;  /* 0x0000000106367824 */ /* 0x000fe200078e0a05 */
[----:B------:R-:W-:Y:S01]  /*0f80*/  LEA.HI R205, R3, R2, RZ, 0x1 ;  /* 0x0000000203cd7211 */ /* 0x000fe200078f08ff */
[----:B------:R-:W-:Y:S01]  /*0f90*/  BSSY B0, `(.L_x_225) ;  /* 0x000007f000007945 */ /* 0x000fe20003800000 */
[----:B------:R-:W-:Y:S01]  /*0fa0*/  SHF.R.S32.HI R5, RZ, 0x1f, R0 ;  /* 0x0000001fff057819 */ /* 0x000fe20000011400 */
[----:B------:R-:W-:Y:S01]  /*0fb0*/  IMAD.SHL.U32 R18, R54, 0x8, RZ ;  /* 0x0000000836127824 */ /* 0x000fe200078e00ff */
[----:B------:R-:W-:-:S02]  /*0fc0*/  LOP3.LUT R205, R205, 0xfffffffe, RZ, 0xc0, !PT ;  /* 0xfffffffecdcd7812 */ /* 0x000fc400078ec0ff */
[----:B------:R-:W-:Y:S02]  /*0fd0*/  LEA.HI.X.SX32 R0, R12, R5, 0x1, P0 ;  /* 0x000000050c007211 */ /* 0x000fe400000f0eff */
[----:B------:R-:W-:Y:S01]  /*0fe0*/  LOP3.LUT R207, R207, 0x1c0, RZ, 0xc0, !PT ;  /* 0x000001c0cfcf7812 */ /* 0x000fe200078ec0ff */
[----:B------:R-:W-:Y:S01]  /*0ff0*/  IMAD.IADD R205, R2, 0x1, -R205 ;  /* 0x0000000102cd7824 */ /* 0x000fe200078e0acd */
[----:B------:R-:W-:Y:S01]  /*1000*/  IADD3 R5, R18, 0x80, RZ ;  /* 0x0000008012057810 */ /* 0x000fe20007ffe0ff */
[C---:B------:R-:W-:Y:S01]  /*1010*/  IMAD R2, R0.reuse, c[0x0][0x1e0], RZ ;  /* 0x0000780000027a24 */ /* 0x040fe200078e02ff */
[----:B------:R-:W-:Y:S01]  /*1020*/  LOP3.LUT R10, R207, 0x38, R18, 0xf8, !PT ;  /* 0x00000038cf0a7812 */ /* 0x000fe200078ef812 */
[----:B------:R-:W-:Y:S01]  /*1030*/  IMAD R0, R0, c[0x0][0x208], RZ ;  /* 0x0000820000007a24 */ /* 0x000fe200078e02ff */
[----:B------:R-:W-:Y:S01]  /*1040*/  SHF.R.U32.HI R207, RZ, 0x3, R207 ;  /* 0x00000003ffcf7819 */ /* 0x000fe200000116cf */
[----:B-1----:R-:W-:Y:S01]  /*1050*/  IMAD R9, R23, c[0x0][0x1e4], R2 ;  /* 0x0000790017097a24 */ /* 0x002fe200078e0202 */
[----:B------:R-:W-:Y:S01]  /*1060*/  LOP3.LUT R3, R3, 0xfffffff0, RZ, 0xc0, !PT ;  /* 0xfffffff003037812 */ /* 0x000fe200078ec0ff */
[----:B------:R-:W-:Y:S01]  /*1070*/  IMAD R7, R23, c[0x0][0x20c], R0 ;  /* 0x0000830017077a24 */ /* 0x000fe200078e0200 */
[----:B------:R-:W-:Y:S01]  /*1080*/  LOP3.LUT R207, R10, R207, RZ, 0x3c, !PT ;  /* 0x000000cf0acf7212 */ /* 0x000fe200078e3cff */
[----:B------:R-:W-:Y:S01]  /*1090*/  IMAD R0, R54, 0x20, R12 ;  /* 0x0000002036007824 */ /* 0x000fe200078e020c */
[----:B---3--:R-:W-:Y:S01]  /*10a0*/  SHF.R.S32.HI R10, RZ, 0x1f, R4 ;  /* 0x0000001fff0a7819 */ /* 0x008fe20000011404 */
[----:B------:R-:W-:Y:S01]  /*10b0*/  IMAD.IADD R16, R6, 0x1, -R3 ;  /* 0x0000000106107824 */ /* 0x000fe200078e0a03 */
[----:B------:R-:W-:Y:S01]  /*10c0*/  PLOP3.LUT P0, PT, PT, PT, UP2, 0x80, 0x0 ;  /* 0x000000000000781c */ /* 0x000fe20003f0f028 */
[----:B------:R-:W-:Y:S01]  /*10d0*/  IMAD.WIDE.U32 R26, R4, c[0x0][0x1b8], R26 ;  /* 0x00006e00041a7a25 */ /* 0x000fe200078e001a */
[----:B------:R-:W-:-:S02]  /*10e0*/  IADD3 R0, R0, UR7, RZ ;  /* 0x0000000700007c10 */ /* 0x000fc4000fffe0ff */
[----:B------:R-:W-:Y:S01]  /*10f0*/  ISETP.GE.AND P1, PT, R5, c[0x0][0x1d4], PT ;  /* 0x0000750005007a0c */ /* 0x000fe20003f26270 */
[----:B------:R-:W-:Y:S01]  /*1100*/  IMAD R5, R10, c[0x0][0x1b8], RZ ;  /* 0x00006e000a057a24 */ /* 0x000fe200078e02ff */
[----:B------:R-:W-:Y:S01]  /*1110*/  SHF.R.S32.HI R19, RZ, 0x1f, R18 ;  /* 0x0000001fff137819 */ /* 0x000fe20000011412 */
[----:B------:R-:W-:Y:S01]  /*1120*/  @P2 IMAD.HI.U32 R13, R0, c[0x0][0x2c8], RZ ;  /* 0x0000b200000d2a27 */ /* 0x000fe200078e00ff */
[----:B------:R-:W-:Y:S02]  /*1130*/  SHF.R.S32.HI R3, RZ, 0x1f, R208 ;  /* 0x0000001fff037819 */ /* 0x000fe400000114d0 */
[----:B------:R-:W-:Y:S01]  /*1140*/  SEL R11, R208, RZ, !P5 ;  /* 0x000000ffd00b7207 */ /* 0x000fe20006800000 */
[----:B------:R-:W-:Y:S01]  /*1150*/  IMAD R20, R4, c[0x0][0x1bc], R5 ;  /* 0x00006f0004147a24 */ /* 0x000fe200078e0205 */
[----:B------:R-:W-:Y:S01]  /*1160*/  SEL R2, R3, RZ, !P5 ;  /* 0x000000ff03027207 */ /* 0x000fe20006800000 */
[----:B------:R-:W-:Y:S01]  /*1170*/  IMAD.WIDE.U32 R24, R23, c[0x0][0x1e0], R18 ;  /* 0x0000780017187a25 */ /* 0x000fe200078e0012 */
[----:B------:R-:W-:-:S02]  /*1180*/  SHF.R.S32.HI R5, RZ, 0x1f, R16 ;  /* 0x0000001fff057819 */ /* 0x000fc40000011410 */
[----:B------:R-:W-:Y:S01]  /*1190*/  IADD3 R21, R27, R20, RZ ;  /* 0x000000141b157210 */ /* 0x000fe20007ffe0ff */
[----:B------:R-:W-:Y:S01]  /*11a0*/  IMAD.WIDE.U32 R22, R23, c[0x0][0x208], R18 ;  /* 0x0000820017167a25 */ /* 0x000fe200078e0012 */
[----:B------:R-:W-:-:S03]  /*11b0*/  LEA.HI R5, R5, R16, RZ, 0x3 ;  /* 0x0000001005057211 */ /* 0x000fc600078f18ff */
[----:B------:R-:W-:Y:S01]  /*11c0*/  IMAD.MOV.U32 R14, RZ, RZ, R0 ;  /* 0x000000ffff0e7224 */ /* 0x000fe200078e0000 */
[----:B------:R-:W-:Y:S01]  /*11d0*/  @P0 SHF.R.U32.HI R14, RZ, c[0x0][0x2cc], R13 ;  /* 0x0000b300ff0e0a19 */ /* 0x000fe2000001160d */
[----:B------:R-:W-:Y:S01]  /*11e0*/  IMAD R2, R2, c[0x0][0x1c0], RZ ;  /* 0x0000700002027a24 */ /* 0x000fe200078e02ff */
[----:B------:R-:W-:Y:S01]  /*11f0*/  LOP3.LUT R15, R5, 0xfffffff8, RZ, 0xc0, !PT ;  /* 0xfffffff8050f7812 */ /* 0x000fe200078ec0ff */
[----:B------:R-:W-:Y:S02]  /*1200*/  IMAD.MOV.U32 R20, RZ, RZ, R26 ;  /* 0x000000ffff147224 */ /* 0x000fe400078e001a */
[----:B------:R-:W-:Y:S01]  /*1210*/  IMAD.IADD R23, R23, 0x1, R7 ;  /* 0x0000000117177824 */ /* 0x000fe200078e0207 */
[----:B------:R-:W-:Y:S01]  /*1220*/  IADD3 R7, -R14, RZ, RZ ;  /* 0x000000ff0e077210 */ /* 0x000fe20007ffe1ff */
[----:B------:R-:W-:Y:S01]  /*1230*/  IMAD.IADD R25, R25, 0x1, R9 ;  /* 0x0000000119197824 */ /* 0x000fe200078e0209 */
[----:B------:R-:W-:Y:S01]  /*1240*/  SHF.R.S32.HI R9, RZ, 0x1f, R14 ;  /* 0x0000001fff097819 */ /* 0x000fe2000001140e */
[----:B------:R-:W-:-:S02]  /*1250*/  IMAD R2, R11, c[0x0][0x1c4], R2 ;  /* 0x000071000b027a24 */ /* 0x000fc400078e0202 */
[----:B------:R-:W-:-:S04]  /*1260*/  IMAD.WIDE.U32 R20, R11, c[0x0][0x1c0], R20 ;  /* 0x000070000b147a25 */ /* 0x000fc800078e0014 */
[----:B------:R-:W-:Y:S02]  /*1270*/  IMAD R7, R7, c[0x0][0x2c4], R0 ;  /* 0x0000b10007077a24 */ /* 0x000fe400078e0200 */
[----:B------:R-:W-:Y:S02]  /*1280*/  IMAD.IADD R21, R21, 0x1, R2 ;  /* 0x0000000115157824 */ /* 0x000fe400078e0202 */
[----:B------:R-:W-:Y:S01]  /*1290*/  IMAD R9, R9, c[0x0][0x1b0], RZ ;  /* 0x00006c0009097a24 */ /* 0x000fe200078e02ff */
[----:B------:R-:W-:Y:S01]  /*12a0*/  SHF.R.S32.HI R0, RZ, 0x1f, R7 ;  /* 0x0000001fff007819 */ /* 0x000fe20000011407 */
[----:B------:R-:W-:Y:S02]  /*12b0*/  IMAD.IADD R15, R16, 0x1, -R15 ;  /* 0x00000001100f7824 */ /* 0x000fe400078e0a0f */
[----:B------:R-:W-:Y:S02]  /*12c0*/  IMAD R11, R10, c[0x0][0x1e8], RZ ;  /* 0x00007a000a0b7a24 */ /* 0x000fe400078e02ff */
[C---:B------:R-:W-:Y:S01]  /*12d0*/  IMAD R9, R14.reuse, c[0x0][0x1b4], R9 ;  /* 0x00006d000e097a24 */ /* 0x040fe200078e0209 */
[C---:B------:R-:W-:Y:S01]  /*12e0*/  LOP3.LUT P6, RZ, R15.reuse, 0x4, RZ, 0xc0, !PT ;  /* 0x000000040fff7812 */ /* 0x040fe200078cc0ff */
[----:B------:R-:W-:Y:S01]  /*12f0*/  IMAD.WIDE.U32 R16, R14, c[0x0][0x1b0], R20 ;  /* 0x00006c000e107a25 */ /* 0x000fe200078e0014 */
[----:B------:R-:W-:-:S03]  /*1300*/  LOP3.LUT P0, RZ, R15, 0x2, RZ, 0xc0, !PT ;  /* 0x000000020fff7812 */ /* 0x000fc6000780c0ff */
[----:B------:R-:W-:Y:S01]  /*1310*/  IMAD R13, R10, c[0x0][0x210], RZ ;  /* 0x000084000a0d7a24 */ /* 0x000fe200078e02ff */
[----:B------:R-:W-:Y:S01]  /*1320*/  LEA.HI R10, R83, R6, RZ, 0x6 ;  /* 0x00000006530a7211 */ /* 0x000fe200078f30ff */
[C---:B------:R-:W-:Y:S02]  /*1330*/  IMAD R11, R4.reuse, c[0x0][0x1ec], R11 ;  /* 0x00007b00040b7a24 */ /* 0x040fe400078e020b */
[----:B------:R-:W-:Y:S01]  /*1340*/  IMAD.WIDE.U32 R212, R4, c[0x0][0x1e8], R24 ;  /* 0x00007a0004d47a25 */ /* 0x000fe200078e0018 */
[----:B------:R-:W-:-:S03]  /*1350*/  SHF.L.U32 R10, R10, 0x3, RZ ;  /* 0x000000030a0a7819 */ /* 0x000fc600000006ff */
[----:B------:R-:W-:Y:S01]  /*1360*/  IMAD.IADD R17, R17, 0x1, R9 ;  /* 0x0000000111117824 */ /* 0x000fe200078e0209 */
[----:B------:R-:W-:Y:S01]  /*1370*/  LOP3.LUT R207, R207, 0xfffffe00, R10, 0xf8, !PT ;  /* 0xfffffe00cfcf7812 */ /* 0x000fe200078ef80a */
[----:B------:R-:W-:Y:S02]  /*1380*/  IMAD R0, R0, c[0x0][0x1a8], RZ ;  /* 0x00006a0000007a24 */ /* 0x000fe400078e02ff */
[C---:B------:R-:W-:Y:S02]  /*1390*/  IMAD R13, R4.reuse, c[0x0][0x214], R13 ;  /* 0x00008500040d7a24 */ /* 0x040fe400078e020d */
[----:B------:R-:W-:-:S04]  /*13a0*/  IMAD.WIDE.U32 R20, R4, c[0x0][0x210], R22 ;  /* 0x0000840004147a25 */ /* 0x000fc800078e0016 */
[----:B------:R-:W-:Y:S01]  /*13b0*/  IMAD.IADD R213, R213, 0x1, R11 ;  /* 0x00000001d5d57824 */ /* 0x000fe200078e020b */
[----:B------:R-:W-:Y:S01]  /*13c0*/  IADD3 R11, R12, UR7, RZ ;  /* 0x000000070c0b7c10 */ /* 0x000fe2000fffe0ff */
[----:B------:R-:W-:Y:S01]  /*13d0*/  IMAD.SHL.U32 R4, R15, 0x40, RZ ;  /* 0x000000400f047824 */ /* 0x000fe200078e00ff */
[----:B------:R-:W-:Y:S01]  /*13e0*/  IADD3 R21, R21, R13, RZ ;  /* 0x0000000d15157210 */ /* 0x000fe20007ffe0ff */
[C---:B------:R-:W-:Y:S02]  /*13f0*/  IMAD R0, R7.reuse, c[0x0][0x1ac], R0 ;  /* 0x00006b0007007a24 */ /* 0x040fe400078e0200 */
[----:B------:R-:W-:Y:S01]  /*1400*/  IMAD.WIDE.U32 R16, R7, c[0x0][0x1a8], R16 ;  /* 0x00006a0007107a25 */ /* 0x000fe200078e0010 */
[----:B------:R-:W-:-:S03]  /*1410*/  LOP3.LUT R4, R4, 0x1c0, RZ, 0xc0, !PT ;  /* 0x000001c004047812 */ /* 0x000fc600078ec0ff */
[----:B------:R-:W-:Y:S01]  /*1420*/  IMAD.SHL.U32 R15, R205, 0x8, RZ ;  /* 0x00000008cd0f7824 */ /* 0x000fe200078e00ff */
[----:B------:R-:W-:Y:S01]  /*1430*/  LEA R14, P2, R16, c[0x0][0x160], 0x1 ;  /* 0x00005800100e7a11 */ /* 0x000fe200078408ff */
[----:B------:R-:W-:Y:S02]  /*1440*/  IMAD.IADD R0, R17, 0x1, R0 ;  /* 0x0000000111007824 */ /* 0x000fe400078e0200 */
[----:B------:R-:W-:Y:S01]  /*1450*/  IMAD.MOV.U32 R2, RZ, RZ, 0x10 ;  /* 0x00000010ff027424 */ /* 0x000fe200078e00ff */
[----:B------:R-:W-:Y:S01]  /*1460*/  LOP3.LUT R7, R4, 0x8, R15, 0xf8, !PT ;  /* 0x0000000804077812 */ /* 0x000fe200078ef80f */
[----:B------:R-:W-:Y:S01]  /*1470*/  IMAD.SHL.U32 R5, R5, 0x40, RZ ;  /* 0x0000004005057824 */ /* 0x000fe200078e00ff */
[----:B------:R-:W-:Y:S02]  /*1480*/  SHF.R.U32.HI R4, RZ, 0x3, R4 ;  /* 0x00000003ff047819 */ /* 0x000fe40000011604 */
[----:B------:R-:W-:Y:S02]  /*1490*/  LEA.HI.X R13, R16, c[0x0][0x164], R0, 0x1, P2 ;  /* 0x00005900100d7a11 */ /* 0x000fe400010f0c00 */
[----:B------:R-:W-:Y:S01]  /*14a0*/  LOP3.LUT R4, R7, R4, RZ, 0x3c, !PT ;  /* 0x0000000407047212 */ /* 0x000fe200078e3cff */
[----:B------:R1:W3:Y:S01]  /*14b0*/  SHFL.IDX PT, R16, R14, RZ, 0x181f ;  /* 0x00181fff0e107589 */ /* 0x0002e200000e0000 */
[----:B------:R-:W-:-:S02]  /*14c0*/  IADD3 R7, R18, 0x40, RZ ;  /* 0x0000004012077810 */ /* 0x000fc40007ffe0ff */
[----:B------:R-:W-:Y:S01]  /*14d0*/  SEL R2, R2, 0xfffffff0, !P0 ;  /* 0xfffffff002027807 */ /* 0x000fe20004000000 */
[----:B------:R1:W4:Y:S01]  /*14e0*/  SHFL.IDX PT, R17, R13, RZ, 0x181f ;  /* 0x00181fff0d117589 */ /* 0x00032200000e0000 */
[C---:B------:R-:W-:Y:S02]  /*14f0*/  ISETP.GE.AND P2, PT, R7.reuse, c[0x0][0x1d4], PT ;  /* 0x0000750007007a0c */ /* 0x040fe40003f46270 */
[----:B------:R-:W-:Y:S02]  /*1500*/  ISETP.GE.AND P0, PT, R7, c[0x0][0x198], PT ;  /* 0x0000660007007a0c */ /* 0x000fe40003f06270 */
[----:B------:R-:W-:Y:S02]  /*1510*/  LOP3.LUT R4, R4, 0xfffffe00, R5, 0xf8, !PT ;  /* 0xfffffe0004047812 */ /* 0x000fe400078ef805 */
[----:B--2---:R-:W-:Y:S01]  /*1520*/  @P3 SHF.R.S32.HI R9, RZ, 0x1f, R8 ;  /* 0x0000001fff093819 */ /* 0x004fe20000011408 */
[----:B------:R-:W-:Y:S02]  /*1530*/  @!P3 IMAD.MOV.U32 R8, RZ, RZ, R208 ;  /* 0x000000ffff08b224 */ /* 0x000fe400078e00d0 */
[----:B------:R-:W-:Y:S01]  /*1540*/  @!P3 IMAD.MOV.U32 R9, RZ, RZ, R3 ;  /* 0x000000ffff09b224 */ /* 0x000fe200078e0003 */
[----:B------:R-:W-:Y:S01]  /*1550*/  ISETP.GE.AND P3, PT, R18, c[0x0][0x1d4], PT ;  /* 0x0000750012007a0c */ /* 0x000fe20003f66270 */
[----:B------:R-:W-:Y:S01]  /*1560*/  IMAD.MOV.U32 R3, RZ, RZ, 0x20 ;  /* 0x00000020ff037424 */ /* 0x000fe200078e00ff */
[----:B------:R-:W-:Y:S01]  /*1570*/  SEL R210, R8, RZ, !P4 ;  /* 0x000000ff08d27207 */ /* 0x000fe20006000000 */
[----:B------:R-:W-:Y:S01]  /*1580*/  IMAD.SHL.U32 R8, R54, 0x8, RZ ;  /* 0x0000000836087824 */ /* 0x000fe200078e00ff */
[----:B------:R-:W-:-:S02]  /*1590*/  SEL R215, R9, RZ, !P4 ;  /* 0x000000ff09d77207 */ /* 0x000fc40006000000 */
[----:B------:R-:W-:Y:S01]  /*15a0*/  ISETP.GE.AND P4, PT, R11, UR4, PT ;  /* 0x000000040b007c0c */ /* 0x000fe2000bf86270 */
[----:B------:R-:W-:Y:S01]  /*15b0*/  IMAD.WIDE.U32 R212, R210, c[0x0][0x1f0], R212 ;  /* 0x00007c00d2d47a25 */ /* 0x000fe200078e00d4 */
[----:B------:R-:W-:Y:S02]  /*15c0*/  IADD3 R0, R8, 0x80, RZ ;  /* 0x0000008008007810 */ /* 0x000fe40007ffe0ff */
[----:B------:R-:W-:Y:S01]  /*15d0*/  SEL R3, R3, 0xffffffe0, !P6 ;  /* 0xffffffe003037807 */ /* 0x000fe20007000000 */
[C---:B------:R-:W-:Y:S01]  /*15e0*/  IMAD R219, R215.reuse, c[0x0][0x1f0], RZ ;  /* 0x00007c00d7db7a24 */ /* 0x040fe200078e02ff */
[----:B------:R-:W-:Y:S01]  /*15f0*/  ISETP.GE.AND P6, PT, R0, c[0x0][0x198], PT ;  /* 0x0000660000007a0c */ /* 0x000fe20003fc6270 */
[----:B------:R-:W-:Y:S01]  /*1600*/  IMAD R215, R215, c[0x0][0x218], RZ ;  /* 0x00008600d7d77a24 */ /* 0x000fe200078e02ff */
[----:B------:R-:W-:Y:S01]  /*1610*/  ISETP.GE.AND P5, PT, R8, c[0x0][0x198], PT ;  /* 0x0000660008007a0c */ /* 0x000fe20003fa6270 */
[C---:B------:R-:W-:Y:S01]  /*1620*/  IMAD R219, R210.reuse, c[0x0][0x1f4], R219 ;  /* 0x00007d00d2db7a24 */ /* 0x040fe200078e02db */
[----:B------:R-:W-:Y:S01]  /*1630*/  P2R R9, PR, RZ, 0x40 ;  /* 0x00000040ff097803 */ /* 0x000fe20000000000 */
[----:B------:R-:W-:-:S02]  /*1640*/  IMAD R215, R210, c[0x0][0x21c], R215 ;  /* 0x00008700d2d77a24 */ /* 0x000fc400078e02d7 */
[----:B------:R-:W-:-:S04]  /*1650*/  IMAD.WIDE.U32 R210, R210, c[0x0][0x218], R20 ;  /* 0x00008600d2d27a25 */ /* 0x000fc800078e0014 */
[----:B------:R-:W-:Y:S02]  /*1660*/  IMAD.IADD R219, R213, 0x1, R219 ;  /* 0x00000001d5db7824 */ /* 0x000fe400078e02db */
[----:B------:R-:W-:Y:S01]  /*1670*/  IMAD.IADD R215, R211, 0x1, R215 ;  /* 0x00000001d3d77824 */ /* 0x000fe200078e02d7 */
[----:B------:R-:W-:Y:S05]  /*1680*/  @P4 BRA `(.L_x_226) ;  /* 0x000000f000004947 */ /* 0x000fea0003800000 */
[----:B-1-34-:R-:W-:Y:S02]  /*1690*/  SHF.R.S32.HI R10, RZ, 0x1f, R7 ;  /* 0x0000001fff0a7819 */ /* 0x01afe40000011407 */
[----:B------:R-:W-:Y:S02]  /*16a0*/  SHF.R.S32.HI R5, RZ, 0x1f, R0 ;  /* 0x0000001fff057819 */ /* 0x000fe40000011400 */
[----:B------:R-:W-:Y:S01]  /*16b0*/  LEA.HI R9, R10, R7, RZ, 0x3 ;  /* 0x000000070a097211 */ /* 0x000fe200078f18ff */
[----:B------:R-:W-:Y:S01]  /*16c0*/  IMAD.SHL.U32 R10, R207, 0x2, RZ ;  /* 0x00000002cf0a7824 */ /* 0x000fe200078e00ff */
[----:B------:R-:W-:Y:S02]  /*16d0*/  LEA.HI R5, R5, R0, RZ, 0x3 ;  /* 0x0000000005057211 */ /* 0x000fe400078f18ff */
        /* <DEDUP_REMOVED lines=10> */
.L_x_226:
[----:B-1-34-:R-:W-:Y:S05]  /*1780*/  BSYNC B0 ;  /* 0x0000000000007941 */ /* 0x01afea0003800000 */
.L_x_225:
[----:B------:R-:W-:Y:S01]  /*1790*/  IADD3 R5, R11, 0x20, RZ ;  /* 0x000000200b057810 */ /* 0x000fe20007ffe0ff */
[----:B------:R1:W2:Y:S01]  /*17a0*/  SHFL.IDX PT, R21, R13, 0x1, 0x181f ;  /* 0x00381f000d157f89 */ /* 0x0002a200000e0000 */
[----:B------:R-:W-:Y:S02]  /*17b0*/  BSSY B0, `(.L_x_227) ;  /* 0x0000014000007945 */ /* 0x000fe40003800000 */
[----:B------:R-:W-:Y:S01]  /*17c0*/  ISETP.GE.AND P4, PT, R5, UR4, PT ;  /* 0x0000000405007c0c */ /* 0x000fe2000bf86270 */
[----:B------:R1:W3:-:S12]  /*17d0*/  SHFL.IDX PT, R20, R14, 0x1, 0x181f ;  /* 0x00381f000e147f89 */ /* 0x0002d800000e0000 */
[----:B------:R-:W-:Y:S05]  /*17e0*/  @P4 BRA `(.L_x_228) ;  /* 0x0000010000004947 */ /* 0x000fea0003800000 */
[----:B------:R-:W-:Y:S02]  /*17f0*/  IADD3 R10, R8, 0x80, RZ ;  /* 0x00000080080a7810 */ /* 0x000fe40007ffe0ff */
        /* <DEDUP_REMOVED lines=15> */
.L_x_228:
[----:B------:R-:W-:Y:S05]  /*18f0*/  BSYNC B0 ;  /* 0x0000000000007941 */ /* 0x000fea0003800000 */
.L_x_227:
[----:B------:R-:W-:Y:S01]  /*1900*/  IADD3 R5, R11, 0x40, RZ ;  /* 0x000000400b057810 */ /* 0x000fe20007ffe0ff */
[----:B--2---:R2:W4:Y:S01]  /*1910*/  SHFL.IDX PT, R21, R13, 0x2, 0x181f ;  /* 0x00581f000d157f89 */ /* 0x00452200000e0000 */
[----:B------:R-:W-:Y:S02]  /*1920*/  BSSY B0, `(.L_x_229) ;  /* 0x0000014000007945 */ /* 0x000fe40003800000 */
[----:B------:R-:W-:Y:S01]  /*1930*/  ISETP.GE.AND P4, PT, R5, UR4, PT ;  /* 0x0000000405007c0c */ /* 0x000fe2000bf86270 */
[----:B---3--:R2:W3:-:S12]  /*1940*/  SHFL.IDX PT, R20, R14, 0x2, 0x181f ;  /* 0x00581f000e147f89 */ /* 0x0084d800000e0000 */
        /* <DEDUP_REMOVED lines=17> */
.L_x_230:
[----:B------:R-:W-:Y:S05]  /*1a60*/  BSYNC B0 ;  /* 0x0000000000007941 */ /* 0x000fea0003800000 */
.L_x_229:
[----:B---3--:R-:W3:Y:S01]  /*1a70*/  SHFL.IDX PT, R16, R14, 0x3, 0x181f ;  /* 0x00781f000e107f89 */ /* 0x008ee200000e0000 */
[----:B------:R-:W-:Y:S01]  /*1a80*/  IADD3 R11, R11, 0x60, RZ ;  /* 0x000000600b0b7810 */ /* 0x000fe20007ffe0ff */
[----:B------:R-:W-:Y:S01]  /*1a90*/  UIADD3 UR20, UR14, -0x1, URZ ;  /* 0xffffffff0e147890 */ /* 0x000fe2000fffe03f */
[----:B------:R-:W-:Y:S01]  /*1aa0*/  IMAD.SHL.U32 R207, R207, 0x2, RZ ;  /* 0x00000002cfcf7824 */ /* 0x000fe200078e00ff */
[----:B------:R-:W5:Y:S01]  /*1ab0*/  SHFL.IDX PT, R17, R13, 0x3, 0x181f ;  /* 0x00781f000d117f89 */ /* 0x000f6200000e0000 */
[----:B------:R-:W-:Y:S01]  /*1ac0*/  ISETP.GE.AND P6, PT, R11, UR4, PT ;  /* 0x000000040b007c0c */ /* 0x000fe2000bfc6270 */
[----:B------:R-:W-:Y:S01]  /*1ad0*/  USHF.L.U32 UR15, UR20, 0x6, URZ ;  /* 0x00000006140f7899 */ /* 0x000fe2000800063f */
[----:B------:R-:W-:Y:S01]  /*1ae0*/  IMAD.MOV.U32 R218, RZ, RZ, R212 ;  /* 0x000000ffffda7224 */ /* 0x000fe200078e00d4 */
[----:B------:R-:W-:Y:S01]  /*1af0*/  ULDC.64 UR4, c[0x0][0x1e0] ;  /* 0x0000780000047ab9 */ /* 0x000fe20000000a00 */
[CC--:B------:R-:W-:Y:S01]  /*1b00*/  LEA.HI R80, R83.reuse, R6.reuse, RZ, 0x5 ;  /* 0x0000000653507211 */ /* 0x0c0fe200078f28ff */
[----:B------:R-:W-:Y:S01]  /*1b10*/  UMOV UR10, 0x6 ;  /* 0x00000006000a7882 */ /* 0x000fe20000000000 */
[----:B------:R-:W-:Y:S01]  /*1b20*/  LEA.HI R83, R83, R6, RZ, 0x2 ;  /* 0x0000000653537211 */ /* 0x000fe200078f10ff */
[----:B------:R-:W-:Y:S01]  /*1b30*/  IMAD.U32 R5, RZ, RZ, UR15 ;  /* 0x0000000fff057e24 */ /* 0x000fe2000f8e00ff */
[----:B------:R-:W-:Y:S01]  /*1b40*/  USHF.L.U32 UR22, UR4, 0x6, URZ ;  /* 0x0000000604167899 */ /* 0x000fe2000800063f */
[----:B------:R-:W-:Y:S01]  /*1b50*/  SHF.R.S32.HI R81, RZ, 0x5, R80 ;  /* 0x00000005ff517819 */ /* 0x000fe20000011450 */
[----:B------:R-:W-:Y:S01]  /*1b60*/  USHF.L.U64.HI UR21, UR4, UR10, UR5 ;  /* 0x0000000a04157299 */ /* 0x000fe20008010205 */
[----:B------:R-:W-:Y:S01]  /*1b70*/  LOP3.LUT R83, R83, 0xfffffffc, RZ, 0xc0, !PT ;  /* 0xfffffffc53537812 */ /* 0x000fe200078ec0ff */
[----:B------:R-:W-:Y:S01]  /*1b80*/  USHF.R.S32.HI UR11, URZ, 0x1f, UR20 ;  /* 0x0000001f3f0b7899 */ /* 0x000fe20008011414 */
[----:B------:R-:W-:Y:S01]  /*1b90*/  @!P6 SHF.R.S32.HI R10, RZ, 0x1f, R7 ;  /* 0x0000001fff0ae819 */ /* 0x000fe20000011407 */
[----:B------:R-:W-:Y:S01]  /*1ba0*/  UIMAD UR12, UR21, UR20, URZ ;  /* 0x00000014150c72a4 */ /* 0x000fe2000f8e023f */
[----:B------:R-:W-:Y:S01]  /*1bb0*/  IMAD R206, R81, 0x400, R4 ;  /* 0x0000040051ce7824 */ /* 0x000fe200078e0204 */
[----:B------:R-:W-:Y:S01]  /*1bc0*/  USHF.L.U32 UR13, UR4, 0x5, URZ ;  /* 0x00000005040d7899 */ /* 0x000fe2000800063f */
[----:B------:R-:W-:Y:S01]  /*1bd0*/  @!P6 LEA.HI R9, R10, R7, RZ, 0x3 ;  /* 0x000000070a09e211 */ /* 0x000fe200078f18ff */
[----:B------:R-:W-:Y:S01]  /*1be0*/  IMAD.U32 R7, RZ, RZ, UR22 ;  /* 0x00000016ff077e24 */ /* 0x000fe2000f8e00ff */
[----:B---3--:R-:W-:Y:S01]  /*1bf0*/  @!P6 LEA R20, P4, R8, R16, 0x1 ;  /* 0x000000100814e211 */ /* 0x008fe200078808ff */
[----:B------:R-:W-:Y:S01]  /*1c00*/  UIMAD UR12, UR11, UR22, UR12 ;  /* 0x000000160b0c72a4 */ /* 0x000fe2000f8e020c */
[----:B------:R-:W-:Y:S01]  /*1c10*/  IADD3 R10, -R5, UR9, -R12 ;  /* 0x00000009050a7c10 */ /* 0x000fe2000fffe90c */
[----:B------:R-:W-:Y:S01]  /*1c20*/  IMAD.SHL.U32 R206, R206, 0x2, RZ ;  /* 0x00000002cece7824 */ /* 0x000fe200078e00ff */
[----:B----45:R-:W-:Y:S01]  /*1c30*/  @!P6 LEA.HI.X R21, R8, R17, R19, 0x1, P4 ;  /* 0x000000110815e211 */ /* 0x030fe200020f0c13 */
[----:B------:R-:W-:Y:S01]  /*1c40*/  IMAD.WIDE.U32 R18, R7, UR20, R218 ;  /* 0x0000001407127c25 */ /* 0x000fe2000f8e00da */
[----:B------:R-:W-:Y:S01]  /*1c50*/  @!P6 LOP3.LUT R9, R9, 0xfffffff8, RZ, 0xc0, !PT ;  /* 0xfffffff80909e812 */ /* 0x000fe200078ec0ff */
[----:B------:R-:W-:Y:S01]  /*1c60*/  UISETP.GT.AND UP0, UPT, UR20, UR8, UPT ;  /* 0x000000081400728c */ /* 0x000fe2000bf04270 */
[C---:B------:R-:W-:Y:S01]  /*1c70*/  ISETP.GE.AND P4, PT, R10.reuse, 0x21, PT ;  /* 0x000000210a00780c */ /* 0x040fe20003f86270 */
[----:B------:R-:W-:Y:S01]  /*1c80*/  @!PT LDS RZ, [RZ] ;  /* 0x00000000fffff984 */ /* 0x000fe20000000800 */
[----:B------:R3:W-:Y:S01]  /*1c90*/  @!P6 LDGSTS.E.BYPASS.LTC128B.128 [R207+0xf100], [R20.64], !P5 ;  /* 0x0f10000014cfefae */ /* 0x0007e2000e901d52 */
[----:B------:R-:W-:Y:S01]  /*1ca0*/  ISETP.GE.AND P5, PT, R10, 0x1, PT ;  /* 0x000000010a00780c */ /* 0x000fe20003fa6270 */
[----:B------:R-:W-:Y:S01]  /*1cb0*/  @!P6 IMAD.WIDE R22, R9, 0x2, R16 ;  /* 0x000000020916e825 */ /* 0x000fe200078e0210 */
[----:B------:R-:W-:Y:S01]  /*1cc0*/  IADD3 R9, R19, UR12, RZ ;  /* 0x0000000c13097c10 */ /* 0x000fe2000fffe0ff */
[----:B------:R-:W-:-:S02]  /*1cd0*/  UMOV UR12, 0x5 ;  /* 0x00000005000c7882 */ /* 0x000fc40000000000 */
[----:B------:R-:W-:Y:S01]  /*1ce0*/  USHF.L.U64.HI UR12, UR4, UR12, UR5 ;  /* 0x0000000c040c7299 */ /* 0x000fe20008010205 */
[----:B------:R3:W-:Y:S01]  /*1cf0*/  @!P6 LDGSTS.E.BYPASS.LTC128B.128 [R207+0x13100], [R22.64], !P0 ;  /* 0x1310000016cfefae */ /* 0x0007e2000c101d52 */
[--C-:B------:R-:W-:Y:S01]  /*1d00*/  IMAD R202, R2, 0x2, R206.reuse ;  /* 0x0000000202ca7824 */ /* 0x100fe200078e02ce */
[----:B------:R-:W-:Y:S01]  /*1d10*/  ULDC.64 UR4, c[0x0][0x208] ;  /* 0x0000820000047ab9 */ /* 0x000fe20000000a00 */
[C---:B------:R-:W-:Y:S01]  /*1d20*/  IMAD R201, R3.reuse, 0x2, R206 ;  /* 0x0000000203c97824 */ /* 0x040fe200078e02ce */
[----:B------:R-:W-:Y:S01]  /*1d30*/  UIMAD UR11, UR11, UR4, URZ ;  /* 0x000000040b0b72a4 */ /* 0x000fe2000f8e023f */
[----:B------:R-:W-:Y:S01]  /*1d40*/  IMAD R199, R3, 0x2, R202 ;  /* 0x0000000203c77824 */ /* 0x000fe200078e02ca */
[----:B------:R-:W-:Y:S01]  /*1d50*/  UIMAD.WIDE.U32 UR24, UR20, UR4, URZ ;  /* 0x00000004141872a5 */ /* 0x000fe2000f8e003f */
[C---:B-12---:R-:W-:Y:S01]  /*1d60*/  @P5 LEA R14, P0, R18.reuse, c[0x0][0x1c8], 0x1 ;  /* 0x00007200120e5a11 */ /* 0x046fe200078008ff */
[----:B------:R-:W-:Y:S02]  /*1d70*/  UIMAD UR11, UR20, UR5, UR11 ;  /* 0x00000005140b72a4 */ /* 0x000fe4000f8e020b */
[----:B------:R-:W-:Y:S01]  /*1d80*/  USHF.L.U64.HI UR10, UR4, UR10, UR5 ;  /* 0x0000000a040a7299 */ /* 0x000fe20008010205 */
[C---:B------:R-:W-:Y:S01]  /*1d90*/  @P5 LEA.HI.X R15, R18.reuse, c[0x0][0x1cc], R9, 0x1, P0 ;  /* 0x00007300120f5a11 */ /* 0x040fe200000f0c09 */
[----:B------:R-:W-:Y:S01]  /*1da0*/  UIADD3 UR11, UR25, UR11, URZ ;  /* 0x0000000b190b7290 */ /* 0x000fe2000fffe03f */
[----:B------:R-:W-:Y:S01]  /*1db0*/  @P4 IADD3 R10, P0, R18, UR13, RZ ;  /* 0x0000000d120a4c10 */ /* 0x000fe2000ff1e0ff */
[----:B------:R-:W-:-:S03]  /*1dc0*/  @UP0 UIADD3 UR5, UR14, -0x2, URZ ;  /* 0xfffffffe0e050890 */ /* 0x000fc6000fffe03f */
[----:B------:R-:W-:Y:S01]  /*1dd0*/  @P4 IADD3.X R9, R9, UR12, RZ, P0, !PT ;  /* 0x0000000c09094c10 */ /* 0x000fe200087fe4ff */
[----:B------:R-:W-:Y:S01]  /*1de0*/  IMAD.U32 R13, RZ, RZ, UR11 ;  /* 0x0000000bff0d7e24 */ /* 0x000fe2000f8e00ff */
[C---:B------:R-:W-:Y:S01]  /*1df0*/  @P4 LEA R18, P0, R10.reuse, c[0x0][0x1c8], 0x1 ;  /* 0x000072000a124a11 */ /* 0x040fe200078008ff */
[----:B------:R-:W-:Y:S02]  /*1e00*/  USHF.L.U32 UR11, UR4, 0x6, URZ ;  /* 0x00000006040b7899 */ /* 0x000fe4000800063f */
[----:B------:R-:W-:Y:S01]  /*1e10*/  @UP0 USHF.R.S32.HI UR4, URZ, 0x1f, UR5 ;  /* 0x0000001f3f040899 */ /* 0x000fe20008011405 */
[----:B------:R-:W-:Y:S02]  /*1e20*/  @P4 LEA.HI.X R19, R10, c[0x0][0x1cc], R9, 0x1, P0 ;  /* 0x000073000a134a11 */ /* 0x000fe400000f0c09 */
[----:B------:R-:W-:Y:S02]  /*1e30*/  @!P6 IADD3 R9, R8, 0x80, RZ ;  /* 0x000000800809e810 */ /* 0x000fe40007ffe0ff */
[----:B------:R-:W-:Y:S01]  /*1e40*/  ISETP.GE.AND P0, PT, R0, c[0x0][0x198], PT ;  /* 0x0000660000007a0c */ /* 0x000fe20003f06270 */
[----:B------:R-:W-:Y:S01]  /*1e50*/  IMAD.SHL.U32 R0, R54, 0x40, RZ ;  /* 0x0000004036007824 */ /* 0x000fe200078e00ff */
[----:B------:R-:W-:-:S04]  /*1e60*/  @!P6 SHF.R.S32.HI R8, RZ, 0x1f, R9 ;  /* 0x0000001fff08e819 */ /* 0x000fc80000011409 */
[----:B------:R-:W-:Y:S01]  /*1e70*/  @!P6 LEA.HI R9, R8, R9, RZ, 0x3 ;  /* 0x000000090809e211 */ /* 0x000fe200078f18ff */
[----:B------:R-:W-:-:S03]  /*1e80*/  IMAD.SHL.U32 R8, R12, 0x8, RZ ;  /* 0x000000080c087824 */ /* 0x000fc600078e00ff */
[----:B------:R-:W-:-:S05]  /*1e90*/  @!P6 LOP3.LUT R9, R9, 0xfffffff8, RZ, 0xc0, !PT ;  /* 0xfffffff80909e812 */ /* 0x000fca00078ec0ff */
[----:B------:R-:W-:Y:S01]  /*1ea0*/  @!P6 IMAD.WIDE R16, R9, 0x2, R16 ;  /* 0x000000020910e825 */ /* 0x000fe200078e0210 */
[----:B------:R-:W-:-:S04]  /*1eb0*/  LOP3.LUT R9, R0, 0x1c0, RZ, 0xc0, !PT ;  /* 0x000001c000097812 */ /* 0x000fc800078ec0ff */
[----:B------:R1:W-:Y:S01]  /*1ec0*/  @!P6 LDGSTS.E.BYPASS.LTC128B.128 [R207+0x17100], [R16.64], !P0 ;  /* 0x1710000010cfefae */ /* 0x0003e2000c101d52 */
[----:B------:R-:W-:Y:S02]  /*1ed0*/  LOP3.LUT R0, R9, 0x8, R8, 0xf8, !PT ;  /* 0x0000000809007812 */ /* 0x000fe400078ef808 */
[----:B------:R-:W-:Y:S01]  /*1ee0*/  SHF.R.U32.HI R9, RZ, 0x3, R9 ;  /* 0x00000003ff097819 */ /* 0x000fe20000011609 */
[----:B------:R-:W0:Y:S03]  /*1ef0*/  LDGDEPBAR ;  /* 0x00000000000079af */ /* 0x000e260000000000 */
[----:B------:R-:W-:Y:S01]  /*1f00*/  LOP3.LUT R0, R0, R9, RZ, 0x3c, !PT ;  /* 0x0000000900007212 */ /* 0x000fe200078e3cff */
[----:B------:R-:W-:Y:S04]  /*1f10*/  BAR.SYNC.DEFER_BLOCKING 0x0 ;  /* 0x0000000000007b1d */ /* 0x000fe80000010000 */
[----:B------:R-:W-:-:S04]  /*1f20*/  IMAD R205, R205, 0x200, R0 ;  /* 0x00000200cdcd7824 */ /* 0x000fc800078e0200 */
[----:B------:R-:W-:-:S05]  /*1f30*/  IMAD.SHL.U32 R205, R205, 0x2, RZ ;  /* 0x00000002cdcd7824 */ /* 0x000fca00078e00ff */
[----:B------:R-:W-:Y:S02]  /*1f40*/  IADD3 R204, R205, 0x6120, RZ ;  /* 0x00006120cdcc7810 */ /* 0x000fe40007ffe0ff */
[----:B-1----:R-:W-:Y:S02]  /*1f50*/  SEL R17, RZ, 0x2, P2 ;  /* 0x00000002ff117807 */ /* 0x002fe40001000000 */
[----:B------:R-:W-:Y:S01]  /*1f60*/  SEL R16, RZ, 0x4, P1 ;  /* 0x00000004ff107807 */ /* 0x000fe20000800000 */
        /* <DEDUP_REMOVED lines=8> */
[----:B------:R2:W-:Y:S01]  /*1ff0*/  @P4 LDGSTS.E.BYPASS.LTC128B.128 [R207+0xb100], [R18.64+0x100], !P1 ;  /* 0x0b10010012cf4fae */ /* 0x0005e2000c901d52 */
[----:B------:R-:W-:-:S03]  /*2000*/  LOP3.LUT P4, RZ, R54, 0x2, RZ, 0xc0, !PT ;  /* 0x0000000236ff7812 */ /* 0x000fc6000788c0ff */
[----:B------:R-:W0:Y:S01]  /*2010*/  LDGDEPBAR ;  /* 0x00000000000079af */ /* 0x000e220000000000 */
[----:B-1----:R-:W-:Y:S02]  /*2020*/  IMAD.U32 R14, RZ, RZ, UR24 ;  /* 0x00000018ff0e7e24 */ /* 0x002fe4000f8e00ff */
[----:B------:R-:W-:-:S03]  /*2030*/  IMAD.U32 R15, RZ, RZ, UR25 ;  /* 0x00000019ff0f7e24 */ /* 0x000fc6000f8e00ff */
[----:B------:R-:W-:-:S04]  /*2040*/  LEA R15, P0, R14, R210, 0x6 ;  /* 0x000000d20e0f7211 */ /* 0x000fc800078030ff */
[----:B------:R-:W-:Y:S02]  /*2050*/  LEA.HI.X R0, R14, R215, R13, 0x6, P0 ;  /* 0x000000d70e007211 */ /* 0x000fe400000f340d */
[----:B------:R-:W-:Y:S01]  /*2060*/  LEA R56, P0, R15, c[0x0][0x1f8], 0x1 ;  /* 0x00007e000f387a11 */ /* 0x000fe200078008ff */
[----:B------:R-:W-:-:S04]  /*2070*/  DEPBAR.LE SB0, 0x1 ;  /* 0x000080400000791a */ /* 0x000fc80000000000 */
[----:B------:R-:W-:-:S04]  /*2080*/  DEPBAR.LE SB0, 0x0 ;  /* 0x000080000000791a */ /* 0x000fc80000000000 */
[----:B------:R-:W-:Y:S01]  /*2090*/  BAR.SYNC.DEFER_BLOCKING 0x0 ;  /* 0x0000000000007b1d */ /* 0x000fe20000010000 */
[----:B------:R-:W-:Y:S02]  /*20a0*/  LEA.HI.X R57, R15, c[0x0][0x1fc], R0, 0x1, P0 ;  /* 0x00007f000f397a11 */ /* 0x000fe400000f0c00 */
[----:B------:R-:W-:Y:S02]  /*20b0*/  IADD3 R0, -R12, UR9, -R5 ;  /* 0x000000090c007c10 */ /* 0x000fe4000fffe905 */
[----:B------:R-:W-:Y:S02]  /*20c0*/  SEL R13, RZ, 0x1, P3 ;  /* 0x00000001ff0d7807 */ /* 0x000fe40001800000 */
[----:B------:R-:W-:Y:S02]  /*20d0*/  ISETP.LT.OR P6, PT, R0, 0x1, P3 ;  /* 0x000000010000780c */ /* 0x000fe40001fc1670 */
[----:B------:R-:W-:Y:S02]  /*20e0*/  IADD3 R14, R205, 0x6100, RZ ;  /* 0x00006100cd0e7810 */ /* 0x000fe40007ffe0ff */
[----:B------:R-:W-:-:S02]  /*20f0*/  IADD3 R13, R16, R17, R13 ;  /* 0x00000011100d7210 */ /* 0x000fc40007ffe00d */
[----:B------:R-:W-:Y:S02]  /*2100*/  @P4 IADD3 R204, R14, -0x20, RZ ;  /* 0xffffffe00ecc4810 */ /* 0x000fe40007ffe0ff */
[----:B------:R-:W-:Y:S02]  /*2110*/  IADD3 R52, P0, R56, UR11, RZ ;  /* 0x0000000b38347c10 */ /* 0x000fe4000ff1e0ff */
[C---:B------:R-:W-:Y:S02]  /*2120*/  LOP3.LUT P5, RZ, R13.reuse, 0x2, RZ, 0xc0, !PT ;  /* 0x000000020dff7812 */ /* 0x040fe400078ac0ff */
[----:B------:R-:W-:Y:S02]  /*2130*/  LOP3.LUT P4, RZ, R13, 0x4, RZ, 0xc0, !PT ;  /* 0x000000040dff7812 */ /* 0x000fe4000788c0ff */
[----:B------:R-:W-:Y:S02]  /*2140*/  IADD3.X R53, R57, UR10, RZ, P0, !PT ;  /* 0x0000000a39357c10 */ /* 0x000fe400087fe4ff */
[C---:B------:R-:W-:Y:S01]  /*2150*/  ISETP.LT.OR P0, PT, R0.reuse, 0x1, !P5 ;  /* 0x000000010000780c */ /* 0x040fe20006f01670 */
[----:B------:R-:W-:Y:S01]  /*2160*/  LDSM.16.M88.4 R8, [R206+0xc100] ;  /* 0x00c10000ce08783b */ /* 0x000fe20000000200 */
[----:B------:R-:W-:-:S02]  /*2170*/  ISETP.LT.OR P5, PT, R0, 0x21, !P5 ;  /* 0x000000210000780c */ /* 0x000fc40006fa1670 */
[C---:B------:R-:W-:Y:S01]  /*2180*/  IADD3 R195, R204.reuse, 0x800, RZ ;  /* 0x00000800ccc37810 */ /* 0x040fe20007ffe0ff */
[----:B------:R-:W1:Y:S01]  /*2190*/  LDSM.16.M88.4 R28, [R205+0x6100] ;  /* 0x00610000cd1c783b */ /* 0x000e620000000200 */
[C---:B------:R-:W-:Y:S02]  /*21a0*/  IADD3 R194, R204.reuse, 0x1000, RZ ;  /* 0x00001000ccc27810 */ /* 0x040fe40007ffe0ff */
[C---:B------:R-:W-:Y:S01]  /*21b0*/  IADD3 R193, R204.reuse, 0x1800, RZ ;  /* 0x00001800ccc17810 */ /* 0x040fe20007ffe0ff */
[----:B---3--:R-:W3:Y:S01]  /*21c0*/  LDSM.16.M88.4 R20, [R205+0x6900] ;  /* 0x00690000cd14783b */ /* 0x008ee20000000200 */
[C---:B------:R-:W-:Y:S02]  /*21d0*/  IADD3 R191, R204.reuse, 0x2000, RZ ;  /* 0x00002000ccbf7810 */ /* 0x040fe40007ffe0ff */
[C---:B------:R-:W-:Y:S01]  /*21e0*/  IADD3 R190, R204.reuse, 0x2800, RZ ;  /* 0x00002800ccbe7810 */ /* 0x040fe20007ffe0ff */
[----:B------:R-:W2:Y:S01]  /*21f0*/  LDSM.16.M88.4 R64, [R205+0x7100] ;  /* 0x00710000cd40783b */ /* 0x000ea20000000200 */
[----:B------:R-:W-:-:S02]  /*2200*/  IADD3 R189, R204, 0x3000, RZ ;  /* 0x00003000ccbd7810 */ /* 0x000fc40007ffe0ff */
[C---:B------:R-:W-:Y:S01]  /*2210*/  IADD3 R188, R204.reuse, 0x3800, RZ ;  /* 0x00003800ccbc7810 */ /* 0x040fe20007ffe0ff */
[----:B------:R-:W4:Y:S01]  /*2220*/  LDSM.16.M88.4 R40, [R205+0x7900] ;  /* 0x00790000cd28783b */ /* 0x000f220000000200 */
[C---:B------:R-:W-:Y:S02]  /*2230*/  IADD3 R187, R204.reuse, 0x4000, RZ ;  /* 0x00004000ccbb7810 */ /* 0x040fe40007ffe0ff */
[C---:B------:R-:W-:Y:S01]  /*2240*/  IADD3 R186, R204.reuse, 0x4800, RZ ;  /* 0x00004800ccba7810 */ /* 0x040fe20007ffe0ff */
[----:B------:R-:W-:Y:S01]  /*2250*/  LDSM.16.M88.4 R44, [R202+0xc100] ;  /* 0x00c10000ca2c783b */ /* 0x000fe20000000200 */
[C---:B------:R-:W-:Y:S02]  /*2260*/  IADD3 R185, R204.reuse, 0x5000, RZ ;  /* 0x00005000ccb97810 */ /* 0x040fe40007ffe0ff */
[----:B------:R-:W-:Y:S01]  /*2270*/  IADD3 R184, R204, 0x5800, RZ ;  /* 0x00005800ccb87810 */ /* 0x000fe20007ffe0ff */
[----:B------:R-:W5:Y:S04]  /*2280*/  LDSM.16.M88.4 R12, [R204] ;  /* 0x00000000cc0c783b */ /* 0x000f680000000200 */
[----:B------:R-:W2:Y:S04]  /*2290*/  LDSM.16.M88.4 R36, [R204+0x800] ;  /* 0x00080000cc24783b */ /* 0x000ea80000000200 */
[----:B------:R-:W4:Y:S04]  /*22a0*/  LDSM.16.M88.4 R76, [R204+0x1000] ;  /* 0x00100000cc4c783b */ /* 0x000f280000000200 */
[----:B------:R-:W4:Y:S04]  /*22b0*/  LDSM.16.M88.4 R48, [R204+0x1800] ;  /* 0x00180000cc30783b */ /* 0x000f280000000200 */
[----:B------:R-:W-:Y:S01]  /*22c0*/  @!PT LDS RZ, [RZ] ;  /* 0x00000000fffff984 */ /* 0x000fe20000000800 */
[----:B------:R-:W-:Y:S01]  /*22d0*/  @!PT LDS RZ, [RZ] ;  /* 0x00000000fffff984 */ /* 0x000fe20000000800 */
[----:B------:R-:W-:Y:S01]  /*22e0*/  @!PT LDS RZ, [RZ] ;  /* 0x00000000fffff984 */ /* 0x000fe20000000800 */
[----:B------:R2:W-:Y:S01]  /*22f0*/  LDGSTS.E.BYPASS.LTC128B.128 [R207+0x100], [R56.64], !P6 ;  /* 0x0010000038cf7fae */ /* 0x0005e2000f101d52 */
[----:B------:R-:W-:-:S02]  /*2300*/  ISETP.LT.OR P6, PT, R0, 0x1, !P4 ;  /* 0x000000010000780c */ /* 0x000fc400067c1670 */
[----:B------:R-:W-:Y:S01]  /*2310*/  ISETP.LT.OR P4, PT, R0, 0x21, !P4 ;  /* 0x000000210000780c */ /* 0x000fe20006781670 */
[----:B------:R4:W-:Y:S01]  /*2320*/  LDGSTS.E.BYPASS.LTC128B.128 [R207+0x2100], [R56.64+0x80], !P0 ;  /* 0x0210008038cf7fae */ /* 0x0009e2000c101d52 */
[----:B-1----:R-:W-:Y:S01]  /*2330*/  HMMA.16816.F32.BF16 R32, R8, R28, RZ ;  /* 0x0000001c0820723c */ /* 0x002fe200000418ff */
[----:B------:R-:W-:-:S07]  /*2340*/  LOP3.LUT P0, RZ, R54, 0x4, RZ, 0xc0, !PT ;  /* 0x0000000436ff7812 */ /* 0x000fce000780c0ff */
[----:B------:R-:W-:Y:S01]  /*2350*/  HMMA.16816.F32.BF16 R28, R8, R30, RZ ;  /* 0x0000001e081c723c */ /* 0x000fe200000418ff */
[----:B------:R4:W-:Y:S01]  /*2360*/  LDGSTS.E.BYPASS.LTC128B.128 [R207+0x4100], [R56.64+0x100], !P6 ;  /* 0x0410010038cf7fae */ /* 0x0009e2000f101d52 */
[----:B------:R-:W-:Y:S01]  /*2370*/  ISETP.LT.OR P6, PT, R0, 0x21, P3 ;  /* 0x000000210000780c */ /* 0x000fe20001fc1670 */
[----:B------:R-:W-:-:S05]  /*2380*/  IMAD.MOV.U32 R0, RZ, RZ, 0x40 ;  /* 0x00000040ff007424 */ /* 0x000fca00078e00ff */
[----:B------:R-:W-:Y:S01]  /*2390*/  SEL R0, R0, 0xffffffc0, !P0 ;  /* 0xffffffc000007807 */ /* 0x000fe20004000000 */
[C---:B---3--:R-:W-:Y:S04]  /*23a0*/  HMMA.16816.F32.BF16 R24, R8.reuse, R20, RZ ;  /* 0x000000140818723c */ /* 0x048fe800000418ff */
[----:B------:R-:W-:Y:S02]  /*23b0*/  IMAD.IADD R200, R205, 0x1, R0 ;  /* 0x00000001cdc87824 */ /* 0x000fe400078e0200 */
[----:B------:R1:W-:Y:S01]  /*23c0*/  LDGSTS.E.BYPASS.LTC128B.128 [R207+0x1100], [R52.64], !P6 ;  /* 0x0110000034cf7fae */ /* 0x0003e2000f101d52 */
[----:B------:R-:W-:Y:S01]  /*23d0*/  IMAD.IADD R192, R0, 0x1, R204 ;  /* 0x0000000100c07824 */ /* 0x000fe200078e02cc */
[----:B--2---:R-:W-:Y:S02]  /*23e0*/  HMMA.16816.F32.BF16 R16, R8, R64, RZ ;  /* 0x000000400810723c */ /* 0x004fe400000418ff */
[----:B------:R1:W-:Y:S01]  /*23f0*/  LDGSTS.E.BYPASS.LTC128B.128 [R207+0x3100], [R52.64+0x80], !P5 ;  /* 0x0310008034cf7fae */ /* 0x0003e2000e901d52 */
[----:B------:R-:W-:-:S03]  /*2400*/  PLOP3.LUT P5, PT, PT, PT, UP0, 0x80, 0x0 ;  /* 0x000000000000781c */ /* 0x000fc60003faf008 */
[----:B------:R1:W-:Y:S01]  /*2410*/  LDGSTS.E.BYPASS.LTC128B.128 [R207+0x5100], [R52.64+0x100], !P4 ;  /* 0x0510010034cf7fae */ /* 0x0003e2000e101d52 */
[----:B------:R-:W-:Y:S01]  /*2420*/  PLOP3.LUT P4, PT, PT, PT, UP2, 0x80, 0x0 ;  /* 0x000000000000781c */ /* 0x000fe20003f8f028 */
[C---:B------:R-:W-:Y:S02]  /*2430*/  HMMA.16816.F32.BF16 R20, R8.reuse, R22, RZ ;  /* 0x000000160814723c */ /* 0x040fe400000418ff */
[----:B------:R-:W-:Y:S04]  /*2440*/  LDSM.16.M88.4 R72, [R200+0x6900] ;  /* 0x00690000c848783b */ /* 0x000fe80000000200 */
[----:B----4-:R-:W-:Y:S02]  /*2450*/  LDSM.16.M88.4 R56, [R201+0xc100] ;  /* 0x00c10000c938783b */ /* 0x010fe40000000200 */
[C---:B------:R-:W-:Y:S02]  /*2460*/  HMMA.16816.F32.BF16 R64, R8.reuse, R66, RZ ;  /* 0x000000420840723c */ /* 0x040fe400000418ff */
[----:B------:R-:W-:Y:S04]  /*2470*/  LDSM.16.M88.4 R68, [R200+0x7900] ;  /* 0x00790000c844783b */ /* 0x000fe80000000200 */
[----:B------:R-:W0:Y:S02]  /*2480*/  LDGDEPBAR ;  /* 0x00000000000079af */ /* 0x000e240000000000 */
[C---:B------:R-:W-:Y:S08]  /*2490*/  HMMA.16816.F32.BF16 R60, R8.reuse, R40, RZ ;  /* 0x00000028083c723c */ /* 0x040ff000000418ff */
[----:B------:R-:W-:Y:S01]  /*24a0*/  HMMA.16816.F32.BF16 R8, R8, R42, RZ ;  /* 0x0000002a0808723c */ /* 0x000fe200000418ff */
[----:B------:R-:W2:Y:S04]  /*24b0*/  LDSM.16.M88.4 R40, [R200+0x6100] ;  /* 0x00610000c828783b */ /* 0x000ea80000000200 */
[----:B-1----:R-:W-:Y:S03]  /*24c0*/  LDSM.16.M88.4 R52, [R192] ;  /* 0x00000000c034783b */ /* 0x002fe60000000200 */
[C---:B-----5:R-:W-:Y:S08]  /*24d0*/  HMMA.16816.F32.BF16 R32, R44.reuse, R12, R32 ;  /* 0x0000000c2c20723c */ /* 0x060ff00000041820 */
[C---:B------:R-:W-:Y:S01]  /*24e0*/  HMMA.16816.F32.BF16 R28, R44.reuse, R14, R28 ;  /* 0x0000000e2c1c723c */ /* 0x040fe2000004181c */
[----:B------:R-:W1:Y:S07]  /*24f0*/  LDSM.16.M88.4 R12, [R200+0x7100] ;  /* 0x00710000c80c783b */ /* 0x000e6e0000000200 */
[C---:B------:R-:W-:Y:S08]  /*2500*/  HMMA.16816.F32.BF16 R24, R44.reuse, R36, R24 ;  /* 0x000000242c18723c */ /* 0x040ff00000041818 */
[C---:B------:R-:W-:Y:S01]  /*2510*/  HMMA.16816.F32.BF16 R20, R44.reuse, R38, R20 ;  /* 0x000000262c14723c */ /* 0x040fe20000041814 */
[----:B------:R-:W3:Y:S07]  /*2520*/  LDSM.16.M88.4 R36, [R199+0xc100] ;  /* 0x00c10000c724783b */ /* 0x000eee0000000200 */
[C---:B------:R-:W-:Y:S08]  /*2530*/  HMMA.16816.F32.BF16 R16, R44.reuse, R76, R16 ;  /* 0x0000004c2c10723c */ /* 0x040ff00000041810 */
[C---:B------:R-:W-:Y:S01]  /*2540*/  HMMA.16816.F32.BF16 R64, R44.reuse, R78, R64 ;  /* 0x0000004e2c40723c */ /* 0x040fe20000041840 */
[----:B------:R-:W-:Y:S07]  /*2550*/  LDSM.16.M88.4 R76, [R205+0x9100] ;  /* 0x00910000cd4c783b */ /* 0x000fee0000000200 */
[C---:B------:R-:W-:Y:S08]  /*2560*/  HMMA.16816.F32.BF16 R60, R44.reuse, R48, R60 ;  /* 0x000000302c3c723c */ /* 0x040ff0000004183c */
[----:B------:R-:W-:Y:S01]  /*2570*/  HMMA.16816.F32.BF16 R8, R44, R50, R8 ;  /* 0x000000322c08723c */ /* 0x000fe20000041808 */
[----:B------:R-:W4:Y:S04]  /*2580*/  LDSM.16.M88.4 R48, [R192+0x800] ;  /* 0x00080000c030783b */ /* 0x000f280000000200 */
[----:B------:R-:W5:Y:S03]  /*2590*/  LDSM.16.M88.4 R44, [R192+0x1000] ;  /* 0x00100000c02c783b */ /* 0x000f660000000200 */
[C---:B--2---:R-:W-:Y:S08]  /*25a0*/  HMMA.16816.F32.BF16 R32, R56.reuse, R40, R32 ;  /* 0x000000283820723c */ /* 0x044ff00000041820 */
[C---:B------:R-:W-:Y:S01]  /*25b0*/  HMMA.16816.F32.BF16 R28, R56.reuse, R42, R28 ;  /* 0x0000002a381c723c */ /* 0x040fe2000004181c */
[----:B------:R-:W2:Y:S07]  /*25c0*/  LDSM.16.M88.4 R40, [R192+0x1800] ;  /* 0x00180000c028783b */ /* 0x000eae0000000200 */
[C---:B------:R-:W-:Y:S08]  /*25d0*/  HMMA.16816.F32.BF16 R24, R56.reuse, R72, R24 ;  /* 0x000000483818723c */ /* 0x040ff00000041818 */
[C---:B------:R-:W-:Y:S01]  /*25e0*/  HMMA.16816.F32.BF16 R20, R56.reuse, R74, R20 ;  /* 0x0000004a3814723c */ /* 0x040fe20000041814 */
[----:B------:R-:W-:Y:S07]  /*25f0*/  LDSM.16.M88.4 R72, [R206+0x10100] ;  /* 0x01010000ce48783b */ /* 0x000fee0000000200 */
[C---:B-1----:R-:W-:Y:S08]  /*2600*/  HMMA.16816.F32.BF16 R16, R56.reuse, R12, R16 ;  /* 0x0000000c3810723c */ /* 0x042ff00000041810 */
[C---:B------:R-:W-:Y:S01]  /*2610*/  HMMA.16816.F32.BF16 R64, R56.reuse, R14, R64 ;  /* 0x0000000e3840723c */ /* 0x040fe20000041840 */
[----:B------:R-:W1:Y:S07]  /*2620*/  LDSM.16.M88.4 R12, [R205+0x8100] ;  /* 0x00810000cd0c783b */ /* 0x000e6e0000000200 */
[C---:B------:R-:W-:Y:S08]  /*2630*/  HMMA.16816.F32.BF16 R60, R56.reuse, R68, R60 ;  /* 0x00000044383c723c */ /* 0x040ff0000004183c */
[----:B------:R-:W-:Y:S01]  /*2640*/  HMMA.16816.F32.BF16 R56, R56, R70, R8 ;  /* 0x000000463838723c */ /* 0x000fe20000041808 */
[----:B------:R-:W1:Y:S04]  /*2650*/  LDSM.16.M88.4 R8, [R205+0x8900] ;  /* 0x00890000cd08783b */ /* 0x000e680000000200 */
[----:B------:R-:W1:Y:S03]  /*2660*/  LDSM.16.M88.4 R68, [R205+0x9900] ;  /* 0x00990000cd44783b */ /* 0x000e660000000200 */
[C---:B---3--:R-:W-:Y:S08]  /*2670*/  HMMA.16816.F32.BF16 R32, R36.reuse, R52, R32 ;  /* 0x000000342420723c */ /* 0x048ff00000041820 */
[C---:B------:R-:W-:Y:S01]  /*2680*/  HMMA.16816.F32.BF16 R28, R36.reuse, R54, R28 ;  /* 0x00000036241c723c */ /* 0x040fe2000004181c */
[----:B------:R-:W-:Y:S07]  /*2690*/  LDSM.16.M88.4 R52, [R202+0x10100] ;  /* 0x01010000ca34783b */ /* 0x000fee0000000200 */
[C---:B----4-:R-:W-:Y:S08]  /*26a0*/  HMMA.16816.F32.BF16 R24, R36.reuse, R48, R24 ;  /* 0x000000302418723c */ /* 0x050ff00000041818 */
[C---:B------:R-:W-:Y:S01]  /*26b0*/  HMMA.16816.F32.BF16 R20, R36.reuse, R50, R20 ;  /* 0x000000322414723c */ /* 0x040fe20000041814 */
[----:B------:R-:W3:Y:S07]  /*26c0*/  LDSM.16.M88.4 R48, [R204+0x2000] ;  /* 0x00200000cc30783b */ /* 0x000eee0000000200 */
[C---:B-----5:R-:W-:Y:S08]  /*26d0*/  HMMA.16816.F32.BF16 R16, R36.reuse, R44, R16 ;  /* 0x0000002c2410723c */ /* 0x060ff00000041810 */
[C---:B------:R-:W-:Y:S01]  /*26e0*/  HMMA.16816.F32.BF16 R64, R36.reuse, R46, R64 ;  /* 0x0000002e2440723c */ /* 0x040fe20000041840 */
[----:B------:R-:W4:Y:S07]  /*26f0*/  LDSM.16.M88.4 R44, [R204+0x2800] ;  /* 0x00280000cc2c783b */ /* 0x000f2e0000000200 */
[C---:B--2---:R-:W-:Y:S08]  /*2700*/  HMMA.16816.F32.BF16 R60, R36.reuse, R40, R60 ;  /* 0x00000028243c723c */ /* 0x044ff0000004183c */
[----:B------:R-:W-:Y:S01]  /*2710*/  HMMA.16816.F32.BF16 R56, R36, R42, R56 ;  /* 0x0000002a2438723c */ /* 0x000fe20000041838 */
[----:B------:R-:W2:Y:S04]  /*2720*/  LDSM.16.M88.4 R40, [R204+0x3000] ;  /* 0x00300000cc28783b */ /* 0x000ea80000000200 */
[----:B------:R-:W5:Y:S03]  /*2730*/  LDSM.16.M88.4 R36, [R204+0x3800] ;  /* 0x00380000cc24783b */ /* 0x000f660000000200 */
[C---:B-1----:R-:W-:Y:S08]  /*2740*/  HMMA.16816.F32.BF16 R32, R72.reuse, R12, R32 ;  /* 0x0000000c4820723c */ /* 0x042ff00000041820 */
[C---:B------:R-:W-:Y:S01]  /*2750*/  HMMA.16816.F32.BF16 R28, R72.reuse, R14, R28 ;  /* 0x0000000e481c723c */ /* 0x040fe2000004181c */
[----:B------:R-:W-:Y:S07]  /*2760*/  LDSM.16.M88.4 R12, [R201+0x10100] ;  /* 0x01010000c90c783b */ /* 0x000fee0000000200 */
[C---:B------:R-:W-:Y:S08]  /*2770*/  HMMA.16816.F32.BF16 R24, R72.reuse, R8, R24 ;  /* 0x000000084818723c */ /* 0x040ff00000041818 */
[C---:B------:R-:W-:Y:S01]  /*2780*/  HMMA.16816.F32.BF16 R20, R72.reuse, R10, R20 ;  /* 0x0000000a4814723c */ /* 0x040fe20000041814 */
[----:B------:R-:W1:Y:S07]  /*2790*/  LDSM.16.M88.4 R8, [R200+0x8100] ;  /* 0x00810000c808783b */ /* 0x000e6e0000000200 */
[C---:B------:R-:W-:Y:S08]  /*27a0*/  HMMA.16816.F32.BF16 R16, R72.reuse, R76, R16 ;  /* 0x0000004c4810723c */ /* 0x040ff00000041810 */
[C---:B------:R-:W-:Y:S08]  /*27b0*/  HMMA.16816.F32.BF16 R64, R72.reuse, R78, R64 ;  /* 0x0000004e4840723c */ /* 0x040ff00000041840 */
[C---:B------:R-:W-:Y:S08]  /*27c0*/  HMMA.16816.F32.BF16 R60, R72.reuse, R68, R60 ;  /* 0x00000044483c723c */ /* 0x040ff0000004183c */
[----:B------:R-:W-:Y:S01]  /*27d0*/  HMMA.16816.F32.BF16 R56, R72, R70, R56 ;  /* 0x000000464838723c */ /* 0x000fe20000041838 */
[----:B------:R-:W-:Y:S07]  /*27e0*/  LDSM.16.M88.4 R68, [R192+0x3000] ;  /* 0x00300000c044783b */ /* 0x000fee0000000200 */
        /* <DEDUP_REMOVED lines=9> */
[C---:B-----5:R-:W-:Y:S08]  /*2880*/  HMMA.16816.F32.BF16 R60, R52.reuse, R36, R60 ;  /* 0x00000024343c723c */ /* 0x060ff0000004183c */
[----:B------:R-:W-:Y:S01]  /*2890*/  HMMA.16816.F32.BF16 R56, R52, R38, R56 ;  /* 0x000000263438723c */ /* 0x000fe20000041838 */
[----:B------:R-:W-:Y:S04]  /*28a0*/  LDSM.16.M88.4 R52, [R199+0x10100] ;  /* 0x01010000c734783b */ /* 0x000fe80000000200 */
[----:B------:R-:W5:Y:S03]  /*28b0*/  LDSM.16.M88.4 R36, [R192+0x2000] ;  /* 0x00200000c024783b */ /* 0x000f660000000200 */
        /* <DEDUP_REMOVED lines=8> */
[----:B------:R-:W-:Y:S07]  /*2940*/  LDSM.16.M88.4 R44, [R205+0xa100] ;  /* 0x00a10000cd2c783b */ /* 0x000fee0000000200 */
[----:B--2---:R-:W-:Y:S01]  /*2950*/  HMMA.16816.F32.BF16 R72, R12, R40, R60 ;  /* 0x000000280c48723c */ /* 0x004fe2000004183c */
[----:B------:R-:W2:Y:S07]  /*2960*/  LDSM.16.M88.4 R60, [R206+0x14100] ;  /* 0x01410000ce3c783b */ /* 0x000eae0000000200 */
[C---:B-----5:R-:W-:Y:S08]  /*2970*/  HMMA.16816.F32.BF16 R32, R52.reuse, R36, R32 ;  /* 0x000000243420723c */ /* 0x060ff00000041820 */
[----:B------:R-:W-:Y:S01]  /*2980*/  HMMA.16816.F32.BF16 R28, R52, R38, R28 ;  /* 0x00000026341c723c */ /* 0x000fe2000004181c */
[----:B------:R-:W4:Y:S07]  /*2990*/  LDSM.16.M88.4 R36, [R205+0xb100] ;  /* 0x00b10000cd24783b */ /* 0x000f2e0000000200 */
[----:B------:R-:W-:Y:S01]  /*29a0*/  HMMA.16816.F32.BF16 R56, R12, R42, R56 ;  /* 0x0000002a0c38723c */ /* 0x000fe20000041838 */
[----:B------:R-:W5:Y:S04]  /*29b0*/  LDSM.16.M88.4 R12, [R205+0xa900] ;  /* 0x00a90000cd0c783b */ /* 0x000f680000000200 */
[----:B------:R-:W-:Y:S03]  /*29c0*/  LDSM.16.M88.4 R40, [R202+0x14100] ;  /* 0x01410000ca28783b */ /* 0x000fe60000000200 */
[C---:B------:R-:W-:Y:S08]  /*29d0*/  HMMA.16816.F32.BF16 R16, R52.reuse, R68, R16 ;  /* 0x000000443410723c */ /* 0x040ff00000041810 */
[C---:B------:R-:W-:Y:S01]  /*29e0*/  HMMA.16816.F32.BF16 R64, R52.reuse, R70, R64 ;  /* 0x000000463440723c */ /* 0x040fe20000041840 */
[----:B------:R-:W4:Y:S07]  /*29f0*/  LDSM.16.M88.4 R68, [R205+0xb900] ;  /* 0x00b90000cd44783b */ /* 0x000f2e0000000200 */
[C---:B-1----:R-:W-:Y:S08]  /*2a00*/  HMMA.16816.F32.BF16 R24, R52.reuse, R8, R24 ;  /* 0x000000083418723c */ /* 0x042ff00000041818 */
[C---:B------:R-:W-:Y:S01]  /*2a10*/  HMMA.16816.F32.BF16 R20, R52.reuse, R10, R20 ;  /* 0x0000000a3414723c */ /* 0x040fe20000041814 */
[----:B------:R-:W1:Y:S07]  /*2a20*/  LDSM.16.M88.4 R8, [R204+0x4000] ;  /* 0x00400000cc08783b */ /* 0x000e6e0000000200 */
[C---:B---3--:R-:W-:Y:S08]  /*2a30*/  HMMA.16816.F32.BF16 R72, R52.reuse, R48, R72 ;  /* 0x000000303448723c */ /* 0x048ff00000041848 */
[----:B------:R-:W-:Y:S01]  /*2a40*/  HMMA.16816.F32.BF16 R56, R52, R50, R56 ;  /* 0x000000323438723c */ /* 0x000fe20000041838 */
[----:B------:R-:W-:Y:S07]  /*2a50*/  LDSM.16.M88.4 R52, [R204+0x5000] ;  /* 0x00500000cc34783b */ /* 0x000fee0000000200 */
[C---:B--2---:R-:W-:Y:S08]  /*2a60*/  HMMA.16816.F32.BF16 R32, R60.reuse, R44, R32 ;  /* 0x0000002c3c20723c */ /* 0x044ff00000041820 */
[C---:B------:R-:W-:Y:S01]  /*2a70*/  HMMA.16816.F32.BF16 R28, R60.reuse, R46, R28 ;  /* 0x0000002e3c1c723c */ /* 0x040fe2000004181c */
[----:B------:R-:W2:Y:S07]  /*2a80*/  LDSM.16.M88.4 R44, [R204+0x4800] ;  /* 0x00480000cc2c783b */ /* 0x000eae0000000200 */
[C---:B----4-:R-:W-:Y:S01]  /*2a90*/  HMMA.16816.F32.BF16 R48, R60.reuse, R36, R16 ;  /* 0x000000243c30723c */ /* 0x050fe20000041810 */
[----:B------:R-:W-:Y:S07]  /*2aa0*/  LDSM.16.M88.4 R16, [R201+0x14100] ;  /* 0x01410000c910783b */ /* 0x000fee0000000200 */
[C---:B------:R-:W-:Y:S01]  /*2ab0*/  HMMA.16816.F32.BF16 R64, R60.reuse, R38, R64 ;  /* 0x000000263c40723c */ /* 0x040fe20000041840 */
[----:B------:R-:W3:Y:S07]  /*2ac0*/  LDSM.16.M88.4 R36, [R204+0x5800] ;  /* 0x00580000cc24783b */ /* 0x000eee0000000200 */
[C---:B-----5:R-:W-:Y:S08]  /*2ad0*/  HMMA.16816.F32.BF16 R24, R60.reuse, R12, R24 ;  /* 0x0000000c3c18723c */ /* 0x060ff00000041818 */
[C---:B------:R-:W-:Y:S01]  /*2ae0*/  HMMA.16816.F32.BF16 R20, R60.reuse, R14, R20 ;  /* 0x0000000e3c14723c */ /* 0x040fe20000041814 */
[----:B------:R-:W4:Y:S07]  /*2af0*/  LDSM.16.M88.4 R12, [R200+0xa100] ;  /* 0x00a10000c80c783b */ /* 0x000f2e0000000200 */
[C---:B------:R-:W-:Y:S08]  /*2b00*/  HMMA.16816.F32.BF16 R72, R60.reuse, R68, R72 ;  /* 0x000000443c48723c */ /* 0x040ff00000041848 */
[----:B------:R-:W-:Y:S01]  /*2b10*/  HMMA.16816.F32.BF16 R56, R60, R70, R56 ;  /* 0x000000463c38723c */ /* 0x000fe20000041838 */
[----:B------:R-:W5:Y:S07]  /*2b20*/  LDSM.16.M88.4 R68, [R200+0xa900] ;  /* 0x00a90000c844783b */ /* 0x000f6e0000000200 */
[C---:B-1----:R-:W-:Y:S08]  /*2b30*/  HMMA.16816.F32.BF16 R32, R40.reuse, R8, R32 ;  /* 0x000000082820723c */ /* 0x042ff00000041820 */
[C---:B------:R-:W-:Y:S01]  /*2b40*/  HMMA.16816.F32.BF16 R60, R40.reuse, R10, R28 ;  /* 0x0000000a283c723c */ /* 0x040fe2000004181c */
[----:B------:R-:W-:Y:S04]  /*2b50*/  LDSM.16.M88.4 R8, [R199+0x14100] ;  /* 0x01410000c708783b */ /* 0x000fe80000000200 */
[----:B------:R-:W1:Y:S03]  /*2b60*/  LDSM.16.M88.4 R28, [R192+0x4000] ;  /* 0x00400000c01c783b */ /* 0x000e660000000200 */
[C---:B--2---:R-:W-:Y:S08]  /*2b70*/  HMMA.16816.F32.BF16 R24, R40.reuse, R44, R24 ;  /* 0x0000002c2818723c */ /* 0x044ff00000041818 */
[C---:B------:R-:W-:Y:S01]  /*2b80*/  HMMA.16816.F32.BF16 R20, R40.reuse, R46, R20 ;  /* 0x0000002e2814723c */ /* 0x040fe20000041814 */
[----:B------:R-:W2:Y:S07]  /*2b90*/  LDSM.16.M88.4 R44, [R200+0xb100] ;  /* 0x00b10000c82c783b */ /* 0x000eae0000000200 */
[C---:B---3--:R-:W-:Y:S08]  /*2ba0*/  HMMA.16816.F32.BF16 R72, R40.reuse, R36, R72 ;  /* 0x000000242848723c */ /* 0x048ff00000041848 */
[----:B------:R-:W-:Y:S01]  /*2bb0*/  HMMA.16816.F32.BF16 R56, R40, R38, R56 ;  /* 0x000000262838723c */ /* 0x000fe20000041838 */
[----:B------:R-:W3:Y:S07]  /*2bc0*/  LDSM.16.M88.4 R36, [R192+0x4800] ;  /* 0x00480000c024783b */ /* 0x000eee0000000200 */
[----:B----4-:R-:W-:Y:S08]  /*2bd0*/  HMMA.16816.F32.BF16 R32, R16, R12, R32 ;  /* 0x0000000c1020723c */ /* 0x010ff00000041820 */
[----:B------:R-:W-:Y:S08]  /*2be0*/  HMMA.16816.F32.BF16 R48, R40, R52, R48 ;  /* 0x000000342830723c */ /* 0x000ff00000041830 */
[----:B-----5:R-:W-:Y:S08]  /*2bf0*/  HMMA.16816.F32.BF16 R24, R16, R68, R24 ;  /* 0x000000441018723c */ /* 0x020ff00000041818 */
[----:B------:R-:W-:Y:S01]  /*2c00*/  HMMA.16816.F32.BF16 R64, R40, R54, R64 ;  /* 0x000000362840723c */ /* 0x000fe20000041840 */
[----:B------:R-:W4:Y:S07]  /*2c10*/  LDSM.16.M88.4 R40, [R192+0x5000] ;  /* 0x00500000c028783b */ /* 0x000f2e0000000200 */
[C---:B------:R-:W-:Y:S01]  /*2c20*/  HMMA.16816.F32.BF16 R60, R16.reuse, R14, R60 ;  /* 0x0000000e103c723c */ /* 0x040fe2000004183c */
[----:B------:R-:W5:Y:S07]  /*2c30*/  LDSM.16.M88.4 R12, [R200+0xb900] ;  /* 0x00b90000c80c783b */ /* 0x000f6e0000000200 */
[----:B------:R-:W-:Y:S08]  /*2c40*/  HMMA.16816.F32.BF16 R20, R16, R70, R20 ;  /* 0x000000461014723c */ /* 0x000ff00000041814 */
[----:B-1----:R-:W-:Y:S08]  /*2c50*/  HMMA.16816.F32.BF16 R32, R8, R28, R32 ;  /* 0x0000001c0820723c */ /* 0x002ff00000041820 */
[----:B--2---:R-:W-:Y:S08]  /*2c60*/  HMMA.16816.F32.BF16 R48, R16, R44, R48 ;  /* 0x0000002c1030723c */ /* 0x004ff00000041830 */
[C---:B---3--:R-:W-:Y:S07]  /*2c70*/  HMMA.16816.F32.BF16 R24, R8.reuse, R36, R24 ;  /* 0x000000240818723c */ /* 0x048fee0000041818 */
[----:B------:R-:W-:Y:S01]  /*2c80*/  LOP3.LUT R37, R80, 0xffffffe0, RZ, 0xc0, !PT ;  /* 0xffffffe050257812 */ /* 0x000fe200078ec0ff */
[----:B------:R-:W-:Y:S01]  /*2c90*/  HMMA.16816.F32.BF16 R60, R8, R30, R60 ;  /* 0x0000001e083c723c */ /* 0x000fe2000004183c */
[----:B------:R-:W1:Y:S01]  /*2ca0*/  LDSM.16.M88.4 R28, [R192+0x5800] ;  /* 0x00580000c01c783b */ /* 0x000e620000000200 */
[----:B------:R-:W-:Y:S01]  /*2cb0*/  FMUL.FTZ R0, R32, c[0x0][0x320] ;  /* 0x0000c80020007a20 */ /* 0x000fe20000410000 */
[----:B------:R-:W-:-:S04]  /*2cc0*/  DEPBAR.LE SB0, 0x0 ;  /* 0x000080000000791a */ /* 0x000fc80000000000 */
[----:B------:R-:W-:Y:S01]  /*2cd0*/  FMUL.FTZ R32, R34, c[0x0][0x320] ;  /* 0x0000c80022207a20 */ /* 0x000fe20000410000 */
[----:B------:R-:W-:Y:S01]  /*2ce0*/  HMMA.16816.F32.BF16 R20, R8, R38, R20 ;  /* 0x000000260814723c */ /* 0x000fe20000041814 */
[----:B------:R-:W-:Y:S01]  /*2cf0*/  SHF.R.S32.HI R34, RZ, 0x1f, R81 ;  /* 0x0000001fff227819 */ /* 0x000fe20000011451 */
[----:B------:R-:W-:Y:S01]  /*2d00*/  IMAD.IADD R36, R6, 0x1, -R83 ;  /* 0x0000000106247824 */ /* 0x000fe200078e0a53 */
[----:B------:R-:W2:Y:S01]  /*2d10*/  MUFU.TANH R0, R0 ;  /* 0x0000000000007308 */ /* 0x000ea20000002400 */
[----:B------:R-:W-:-:S03]  /*2d20*/  FMUL.FTZ R33, R33, c[0x0][0x320] ;  /* 0x0000c80021217a20 */ /* 0x000fc60000410000 */
[----:B------:R-:W-:Y:S01]  /*2d30*/  @P5 IMAD.WIDE.U32 R38, R7, UR5, R218 ;  /* 0x0000000507265c25 */ /* 0x000fe2000f8e00da */
[----:B----4-:R-:W-:Y:S01]  /*2d40*/  HMMA.16816.F32.BF16 R48, R8, R40, R48 ;  /* 0x000000280830723c */ /* 0x010fe20000041830 */
[----:B------:R-:W-:Y:S01]  /*2d50*/  LEA.HI R209, R36, R36, RZ, 0x1 ;  /* 0x0000002424d17211 */ /* 0x000fe200078f08ff */
[----:B------:R-:W-:Y:S01]  /*2d60*/  @UP0 UIMAD UR5, UR21, UR5, URZ ;  /* 0x00000005150502a4 */ /* 0x000fe2000f8e023f */
[----:B------:R-:W-:Y:S01]  /*2d70*/  FMUL.FTZ R24, R24, c[0x0][0x320] ;  /* 0x0000c80018187a20 */ /* 0x000fe20000410000 */
[----:B------:R-:W3:Y:S01]  /*2d80*/  MUFU.TANH R33, R33 ;  /* 0x0000002100217308 */ /* 0x000ee20000002400 */
[----:B------:R-:W-:Y:S01]  /*2d90*/  LOP3.LUT R209, R209, 0x1ffffffe, RZ, 0xc0, !PT ;  /* 0x1ffffffed1d17812 */ /* 0x000fe200078ec0ff */
[----:B------:R-:W-:Y:S01]  /*2da0*/  @UP0 UIMAD UR4, UR4, UR22, UR5 ;  /* 0x00000016040402a4 */ /* 0x000fe2000f8e0205 */
[----:B------:R-:W-:Y:S01]  /*2db0*/  LEA.HI R40, R34, R81, RZ, 0x3 ;  /* 0x0000005122287211 */ /* 0x000fe200078f18ff */
[----:B------:R-:W-:Y:S01]  /*2dc0*/  IMAD.IADD R34, R6, 0x1, -R37 ;  /* 0x0000000106227824 */ /* 0x000fe200078e0a25 */
[C---:B------:R-:W-:Y:S01]  /*2dd0*/  HMMA.16816.F32.BF16 R64, R16.reuse, R46, R64 ;  /* 0x0000002e1040723c */ /* 0x040fe20000041840 */
[----:B------:R-:W-:Y:S01]  /*2de0*/  FMUL.FTZ R37, R25, c[0x0][0x320] ;  /* 0x0000c80019257a20 */ /* 0x000fe20000410000 */
[----:B------:R-:W-:Y:S01]  /*2df0*/  LOP3.LUT R40, R40, 0xffffff8, RZ, 0xc0, !PT ;  /* 0x0ffffff828287812 */ /* 0x000fe200078ec0ff */
[----:B------:R-:W-:Y:S01]  /*2e00*/  IMAD.IADD R209, R36, 0x1, -R209 ;  /* 0x0000000124d17824 */ /* 0x000fe200078e0ad1 */
[----:B------:R-:W-:Y:S01]  /*2e10*/  SHF.R.S32.HI R25, RZ, 0x1f, R34 ;  /* 0x0000001fff197819 */ /* 0x000fe20000011422 */
[----:B------:R4:W1:Y:S02]  /*2e20*/  MUFU.TANH R7, R37 ;  /* 0x0000002500077308 */ /* 0x0008640000002400 */
[----:B------:R-:W-:Y:S01]  /*2e30*/  FMUL.FTZ R6, R20, c[0x0][0x320] ;  /* 0x0000c80014067a20 */ /* 0x000fe20000410000 */
[----:B-----5:R-:W-:Y:S01]  /*2e40*/  HMMA.16816.F32.BF16 R72, R16, R12, R72 ;  /* 0x0000000c1048723c */ /* 0x020fe20000041848 */
[----:B------:R-:W-:Y:S01]  /*2e50*/  LEA.HI R25, R25, R34, RZ, 0x2 ;  /* 0x0000002219197211 */ /* 0x000fe200078f10ff */
[----:B------:R-:W-:Y:S01]  /*2e60*/  IMAD.IADD R81, R81, 0x1, -R40 ;  /* 0x0000000151517824 */ /* 0x000fe200078e0a28 */
[----:B------:R-:W-:-:S02]  /*2e70*/  @P5 LEA R20, P0, R38, c[0x0][0x1c8], 0x1 ;  /* 0x0000720026145a11 */ /* 0x000fc400078008ff */
[C---:B------:R-:W-:Y:S01]  /*2e80*/  LEA.HI.SX32 R36, R25.reuse, UR7, 0x1e ;  /* 0x0000000719247c11 */ /* 0x040fe2000f8ff2ff */
[----:B------:R-:W1:Y:S01]  /*2e90*/  MUFU.TANH R32, R32 ;  /* 0x0000002000207308 */ /* 0x000e620000002400 */
[----:B------:R-:W-:Y:S01]  /*2ea0*/  LOP3.LUT R25, R25, 0x7ffffffc, RZ, 0xc0, !PT ;  /* 0x7ffffffc19197812 */ /* 0x000fe200078ec0ff */
[----:B------:R-:W-:Y:S01]  /*2eb0*/  HMMA.16816.F32.BF16 R56, R16, R14, R56 ;  /* 0x0000000e1038723c */ /* 0x000fe20000041838 */
[----:B------:R-:W-:Y:S02]  /*2ec0*/  FMUL.FTZ R12, R60, c[0x0][0x320] ;  /* 0x0000c8003c0c7a20 */ /* 0x000fe40000410000 */
[----:B------:R-:W-:Y:S02]  /*2ed0*/  IMAD R36, R81, 0x10, R36 ;  /* 0x0000001051247824 */ /* 0x000fe400078e0224 */
[----:B----4-:R-:W-:Y:S01]  /*2ee0*/  FMUL.FTZ R37, R21, c[0x0][0x320] ;  /* 0x0000c80015257a20 */ /* 0x010fe20000410000 */
[----:B------:R-:W-:Y:S01]  /*2ef0*/  @P5 IADD3 R21, R39, UR4, RZ ;  /* 0x0000000427155c10 */ /* 0x000fe2000fffe0ff */
[----:B------:R-:W-:Y:S01]  /*2f00*/  IMAD R209, R209, 0x8, R36 ;  /* 0x00000008d1d17824 */ /* 0x000fe200078e0224 */
[C---:B------:R-:W-:Y:S01]  /*2f10*/  HMMA.16816.F32.BF16 R64, R8.reuse, R42, R64 ;  /* 0x0000002a0840723c */ /* 0x040fe20000041840 */
[----:B------:R-:W-:Y:S01]  /*2f20*/  IMAD.U32 R15, RZ, RZ, UR13 ;  /* 0x0000000dff0f7e24 */ /* 0x000fe2000f8e00ff */
[----:B------:R-:W-:Y:S01]  /*2f30*/  @P5 LEA.HI.X R21, R38, c[0x0][0x1cc], R21, 0x1, P0 ;  /* 0x0000730026155a11 */ /* 0x000fe200000f0c15 */
[----:B------:R-:W-:Y:S01]  /*2f40*/  @P4 IMAD.HI.U32 R19, R209, c[0x0][0x2c8], RZ ;  /* 0x0000b200d1134a27 */ /* 0x000fe200078e00ff */
[----:B------:R-:W-:Y:S01]  /*2f50*/  PLOP3.LUT P0, PT, PT, PT, UP2, 0x80, 0x0 ;  /* 0x000000000000781c */ /* 0x000fe20003f0f028 */
[----:B------:R-:W-:Y:S01]  /*2f60*/  BAR.SYNC.DEFER_BLOCKING 0x0 ;  /* 0x0000000000007b1d */ /* 0x000fe20000010000 */
[----:B------:R-:W-:Y:S01]  /*2f70*/  @P5 LEA R16, P6, R15, R20, 0x1 ;  /* 0x000000140f105211 */ /* 0x000fe200078c08ff */
[----:B------:R-:W-:Y:S01]  /*2f80*/  IMAD.MOV.U32 R15, RZ, RZ, R209 ;  /* 0x000000ffff0f7224 */ /* 0x000fe200078e00d1 */
[C---:B-1----:R-:W-:Y:S01]  /*2f90*/  HMMA.16816.F32.BF16 R72, R8.reuse, R28, R72 ;  /* 0x0000001c0848723c */ /* 0x042fe20000041848 */
[----:B------:R-:W-:Y:S01]  /*2fa0*/  UIADD3 UR4, UR9, 0x1, -UR15 ;  /* 0x0000000109047890 */ /* 0x000fe2000fffe80f */
[----:B------:R-:W-:Y:S01]  /*2fb0*/  IMAD.IADD R216, R34, 0x1, -R25 ;  /* 0x0000000122d87824 */ /* 0x000fe200078e0a19 */
[----:B------:R-:W1:Y:S01]  /*2fc0*/  MUFU.TANH R12, R12 ;  /* 0x0000000c000c7308 */ /* 0x000e620000002400 */
[----:B------:R-:W-:Y:S01]  /*2fd0*/  FMUL.FTZ R13, R61, c[0x0][0x320] ;  /* 0x0000c8003d0d7a20 */ /* 0x000fe20000410000 */
[----:B------:R-:W-:Y:S01]  /*2fe0*/  ULDC UR15, c[0x0][0x324] ;  /* 0x0000c900000f7ab9 */ /* 0x000fe20000000800 */
[----:B------:R-:W-:Y:S01]  /*2ff0*/  IMAD.SHL.U32 R216, R216, 0x2, RZ ;  /* 0x00000002d8d87824 */ /* 0x000fe200078e00ff */
[----:B------:R-:W-:Y:S01]  /*3000*/  ULOP3.LUT UR15, URZ, UR15, URZ, 0x33, !UPT ;  /* 0x0000000f3f0f7292 */ /* 0x000fe2000f8e333f */
[----:B------:R-:W-:Y:S01]  /*3010*/  HMMA.16816.F32.BF16 R56, R8, R30, R56 ;  /* 0x0000001e0838723c */ /* 0x000fe20000041838 */
[----:B------:R-:W-:Y:S01]  /*3020*/  @P0 SHF.R.U32.HI R15, RZ, c[0x0][0x2cc], R19 ;  /* 0x0000b300ff0f0a19 */ /* 0x000fe20000011613 */
[----:B------:R-:W-:Y:S01]  /*3030*/  IMAD.U32 R19, RZ, RZ, UR4 ;  /* 0x00000004ff137e24 */ /* 0x000fe2000f8e00ff */
[----:B------:R-:W-:Y:S01]  /*3040*/  PLOP3.LUT P0, PT, PT, PT, UP1, 0x40, 0x0 ;  /* 0x000000000000781c */ /* 0x000fe20003f0e818 */
[----:B------:R-:W-:Y:S01]  /*3050*/  IMAD.U32 R17, RZ, RZ, UR13 ;  /* 0x0000000dff117e24 */ /* 0x000fe2000f8e00ff */
[----:B------:R-:W4:Y:S01]  /*3060*/  MUFU.TANH R13, R13 ;  /* 0x0000000d000d7308 */ /* 0x000f220000002400 */
[----:B------:R-:W5:Y:S01]  /*3070*/  SHFL.IDX PT, R8, R15, RZ, 0x1c1f ;  /* 0x001c1fff0f087589 */ /* 0x000f6200000e0000 */
[----:B------:R-:W-:Y:S01]  /*3080*/  IMAD.U32 R18, RZ, RZ, UR12 ;  /* 0x0000000cff127e24 */ /* 0x000fe2000f8e00ff */
[----:B------:R-:W-:Y:S01]  /*3090*/  IADD3 R19, R19, -UR16, -R216 ;  /* 0x8000001013137c10 */ /* 0x000fe2000fffe8d8 */
[----:B------:R-:W-:-:S02]  /*30a0*/  FMUL.FTZ R48, R48, c[0x0][0x320] ;  /* 0x0000c80030307a20 */ /* 0x000fc40000410000 */
[----:B------:R-:W-:Y:S01]  /*30b0*/  FMUL.FTZ R64, R64, c[0x0][0x320] ;  /* 0x0000c80040407a20 */ /* 0x000fe20000410000 */
[----:B------:R-:W-:Y:S01]  /*30c0*/  @P5 LEA.HI.X R17, R17, R21, R18, 0x1, P6 ;  /* 0x0000001511115211 */ /* 0x000fe200030f0c12 */
[----:B------:R-:W-:Y:S01]  /*30d0*/  FMUL.FTZ R65, R65, c[0x0][0x320] ;  /* 0x0000c80041417a20 */ /* 0x000fe20000410000 */
[----:B------:R-:W-:Y:S01]  /*30e0*/  @!PT LDS RZ, [RZ] ;  /* 0x00000000fffff984 */ /* 0x000fe20000000800 */
[----:B------:R-:W-:Y:S01]  /*30f0*/  @!PT LDS RZ, [RZ] ;  /* 0x00000000fffff984 */ /* 0x000fe20000000800 */
[----:B------:R1:W-:Y:S01]  /*3100*/  @P5 LDGSTS.E.BYPASS.LTC128B.128 [R207+0x6100], [R20.64], !P3 ;  /* 0x0610000014cf5fae */ /* 0x0003e2000d901d52 */
[----:B------:R-:W-:Y:S01]  /*3110*/  FMUL.FTZ R49, R49, c[0x0][0x320] ;  /* 0x0000c80031317a20 */ /* 0x000fe20000410000 */
[----:B------:R-:W1:Y:S01]  /*3120*/  MUFU.TANH R24, R24 ;  /* 0x0000001800187308 */ /* 0x000e620000002400 */
[----:B------:R-:W-:Y:S01]  /*3130*/  FMUL.FTZ R72, R72, c[0x0][0x320] ;  /* 0x0000c80048487a20 */ /* 0x000fe20000410000 */
[----:B------:R1:W-:Y:S01]  /*3140*/  @P5 LDGSTS.E.BYPASS.LTC128B.128 [R207+0x8100], [R20.64+0x80], !P2 ;  /* 0x0810008014cf5fae */ /* 0x0003e2000d101d52 */
[----:B------:R-:W-:-:S03]  /*3150*/  FMUL.FTZ R73, R73, c[0x0][0x320] ;  /* 0x0000c80049497a20 */ /* 0x000fc60000410000 */
[----:B------:R1:W-:Y:S02]  /*3160*/  @P5 LDGSTS.E.BYPASS.LTC128B.128 [R207+0xa100], [R20.64+0x100], !P1 ;  /* 0x0a10010014cf5fae */ /* 0x0003e4000c901d52 */
[----:B------:R-:W-:Y:S01]  /*3170*/  FMUL.FTZ R56, R56, c[0x0][0x320] ;  /* 0x0000c80038387a20 */ /* 0x000fe20000410000 */
[----:B------:R-:W1:Y:S01]  /*3180*/  MUFU.TANH R6, R6 ;  /* 0x0000000600067308 */ /* 0x000e620000002400 */
[----:B------:R-:W-:Y:S01]  /*3190*/  FMUL.FTZ R57, R57, c[0x0][0x320] ;  /* 0x0000c80039397a20 */ /* 0x000fe20000410000 */
[----:B------:R2:W-:Y:S04]  /*31a0*/  @P5 LDGSTS.E.BYPASS.LTC128B.128 [R207+0x7100], [R16.64], !P3 ;  /* 0x0710000010cf5fae */ /* 0x0005e8000d901d52 */
[----:B------:R2:W-:Y:S02]  /*31b0*/  @P5 LDGSTS.E.BYPASS.LTC128B.128 [R207+0x9100], [R16.64+0x80], !P2 ;  /* 0x0910008010cf5fae */ /* 0x0005e4000d101d52 */
[----:B------:R1:W1:Y:S02]  /*31c0*/  MUFU.TANH R14, R37 ;  /* 0x00000025000e7308 */ /* 0x0002640000002400 */
[----:B------:R2:W-:Y:S04]  /*31d0*/  @P5 LDGSTS.E.BYPASS.LTC128B.128 [R207+0xb100], [R16.64+0x100], !P1 ;  /* 0x0b10010010cf5fae */ /* 0x0005e8000c901d52 */
[----:B------:R-:W0:Y:S02]  /*31e0*/  LDGDEPBAR ;  /* 0x00000000000079af */ /* 0x000e240000000000 */
[----:B------:R2:W2:Y:S08]  /*31f0*/  MUFU.TANH R155, R48 ;  /* 0x00000030009b7308 */ /* 0x0004b00000002400 */
[----:B------:R3:W3:Y:S01]  /*3200*/  MUFU.TANH R161, R64 ;  /* 0x0000004000a17308 */ /* 0x0006e20000002400 */
[----:B-1----:R-:W-:-:S02]  /*3210*/  IADD3 R20, R19, c[0x0][0x328], RZ ;  /* 0x0000ca0013147a10 */ /* 0x002fc40007ffe0ff */
[----:B------:R-:W-:-:S03]  /*3220*/  IADD3 R19, R19, UR15, RZ ;  /* 0x0000000f13137c10 */ /* 0x000fc6000fffe0ff */
[--C-:B-----5:R-:W-:Y:S02]  /*3230*/  IMAD.IADD R25, R20, 0x1, R8.reuse ;  /* 0x0000000114197824 */ /* 0x120fe400078e0208 */
[----:B------:R1:W1:Y:S01]  /*3240*/  MUFU.TANH R157, R65 ;  /* 0x00000041009d7308 */ /* 0x0002620000002400 */
[----:B------:R-:W-:Y:S01]  /*3250*/  IMAD.IADD R21, R19, 0x1, R8 ;  /* 0x0000000113157824 */ /* 0x000fe200078e0208 */
[----:B--2---:R-:W-:-:S06]  /*3260*/  IADD3 R16, -R216, UR9, -R5 ;  /* 0x00000009d8107c10 */ /* 0x004fcc000fffe905 */
[----:B------:R2:W1:Y:S01]  /*3270*/  MUFU.TANH R163, R49 ;  /* 0x0000003100a37308 */ /* 0x0004620000002400 */
[----:B------:R-:W-:-:S07]  /*3280*/  IMNMX R25, R25, R16, PT ;  /* 0x0000001019197217 */ /* 0x000fce0003800200 */
[----:B------:R2:W1:Y:S08]  /*3290*/  MUFU.TANH R167, R72 ;  /* 0x0000004800a77308 */ /* 0x0004700000002400 */
[----:B------:R2:W1:Y:S08]  /*32a0*/  MUFU.TANH R165, R73 ;  /* 0x0000004900a57308 */ /* 0x0004700000002400 */
[----:B------:R2:W1:Y:S08]  /*32b0*/  MUFU.TANH R143, R56 ;  /* 0x00000038008f7308 */ /* 0x0004700000002400 */
[----:B------:R2:W1:Y:S01]  /*32c0*/  MUFU.TANH R141, R57 ;  /* 0x00000039008d7308 */ /* 0x0004620000002400 */
[----:B------:R-:W-:Y:S05]  /*32d0*/  @P0 BRA `(.L_x_231) ;  /* 0x0000016000000947 */ /* 0x000fea0003800000 */
[----:B---34-:R-:W-:Y:S01]  /*32e0*/  IMAD.U32 R9, RZ, RZ, UR16 ;  /* 0x00000010ff097e24 */ /* 0x018fe2000f8e00ff */
[----:B------:R-:W-:Y:S04]  /*32f0*/  BSSY B0, `(.L_x_232) ;  /* 0x000000f000007945 */ /* 0x000fe80003800000 */
[----:B------:R-:W-:-:S04]  /*3300*/  IADD3 R10, -R9, UR9, R8 ;  /* 0x00000009090a7c10 */ /* 0x000fc8000fffe108 */
[----:B------:R-:W-:-:S13]  /*3310*/  ISETP.GT.AND P0, PT, R10, -0x1, PT ;  /* 0xffffffff0a00780c */ /* 0x000fda0003f04270 */
[----:B------:R-:W-:Y:S05]  /*3320*/  @P0 BRA `(.L_x_233) ;  /* 0x0000007000000947 */ /* 0x000fea0003800000 */
[----:B------:R-:W-:Y:S01]  /*3330*/  IMAD.MOV.U32 R8, RZ, RZ, c[0x0][0x32c] ;  /* 0x0000cb00ff087624 */ /* 0x000fe200078e00ff */
[----:B------:R-:W-:-:S04]  /*3340*/  LOP3.LUT R10, RZ, R10, RZ, 0x33, !PT ;  /* 0x0000000aff0a7212 */ /* 0x000fc800078e33ff */
[----:B------:R-:W-:-:S13]  /*3350*/  ISETP.NE.AND P0, PT, R8, 0x1, PT ;  /* 0x000000010800780c */ /* 0x000fda0003f05270 */
[----:B------:R-:W-:-:S05]  /*3360*/  @P0 IMAD.HI.U32 R8, R10, c[0x0][0x330], RZ ;  /* 0x0000cc000a080a27 */ /* 0x000fca00078e00ff */
[----:B------:R-:W-:-:S04]  /*3370*/  @P0 SHF.R.U32.HI R10, RZ, c[0x0][0x334], R8 ;  /* 0x0000cd00ff0a0a19 */ /* 0x000fc80000011608 */
[----:B------:R-:W-:Y:S01]  /*3380*/  LOP3.LUT R10, RZ, R10, RZ, 0x33, !PT ;  /* 0x0000000aff0a7212 */ /* 0x000fe200078e33ff */
[----:B------:R-:W-:Y:S05]  /*3390*/  BRA `(.L_x_234) ;  /* 0x0000004000007947 */ /* 0x000fea0003800000 */
.L_x_233:
[----:B------:R-:W-:-:S04]  /*33a0*/  MOV R8, c[0x0][0x32c] ;  /* 0x0000cb0000087a02 */ /* 0x000fc80000000f00 */
[----:B------:R-:W-:-:S13]  /*33b0*/  ISETP.NE.AND P0, PT, R8, 0x1, PT ;  /* 0x000000010800780c */ /* 0x000fda0003f05270 */
[----:B------:R-:W-:-:S05]  /*33c0*/  @P0 IMAD.HI.U32 R8, R10, c[0x0][0x330], RZ ;  /* 0x0000cc000a080a27 */ /* 0x000fca00078e00ff */
[----:B------:R-:W-:Y:S02]  /*33d0*/  @P0 SHF.R.U32.HI R10, RZ, c[0x0][0x334], R8 ;  /* 0x0000cd00ff0a0a19 */ /* 0x000fe40000011608 */
.L_x_234:
[----:B------:R-:W-:Y:S05]  /*33e0*/  BSYNC B0 ;  /* 0x0000000000007941 */ /* 0x000fea0003800000 */
.L_x_232:
[----:B------:R-:W-:-:S04]  /*33f0*/  IMAD R9, R10, c[0x0][0x32c], -R5 ;  /* 0x0000cb000a097a24 */ /* 0x000fc800078e0a05 */
[----:B------:R-:W-:-:S05]  /*3400*/  IMAD.IADD R10, R9, 0x1, -R216 ;  /* 0x00000001090a7824 */ /* 0x000fca00078e0ad8 */
[----:B------:R-:W-:Y:S02]  /*3410*/  IADD3 R8, R10, c[0x0][0x32c], RZ ;  /* 0x0000cb000a087a10 */ /* 0x000fe40007ffe0ff */
[----:B------:R-:W-:Y:S02]  /*3420*/  IMNMX R21, R21, R10, !PT ;  /* 0x0000000a15157217 */ /* 0x000fe40007800200 */
[----:B------:R-:W-:Y:S02]  /*3430*/  IMNMX R25, R25, R8, PT ;  /* 0x0000000819197217 */ /* 0x000fe40003800200 */
.L_x_231:
[----:B---34-:R-:W-:Y:S01]  /*3440*/  ISETP.LT.AND P0, PT, RZ, UR14, PT ;  /* 0x0000000eff007c0c */ /* 0x018fe2000bf01270 */
[----:B------:R-:W-:Y:S02]  /*3450*/  FMUL.FTZ R9, R22, c[0x0][0x320] ;  /* 0x0000c80016097a20 */ /* 0x000fe40000410000 */
[----:B------:R-:W-:Y:S01]  /*3460*/  FMUL.FTZ R22, R23, c[0x0][0x320] ;  /* 0x0000c80017167a20 */ /* 0x000fe20000410000 */
[C---:B------:R-:W-:Y:S01]  /*3470*/  ISETP.GT.AND P5, PT, R21.reuse, RZ, P0 ;  /* 0x000000ff1500720c */ /* 0x040fe200007a4270 */
[----:B------:R3:W4:Y:S01]  /*3480*/  SHFL.IDX PT, R23, R15, 0x1, 0x1c1f ;  /* 0x003c1f000f177f89 */ /* 0x00072200000e0000 */
[----:B------:R-:W-:Y:S01]  /*3490*/  ISETP.GT.AND P4, PT, R21, 0x1, P0 ;  /* 0x000000011500780c */ /* 0x000fe20000784270 */
[----:B------:R-:W-:Y:S01]  /*34a0*/  FMUL.FTZ R10, R26, c[0x0][0x320] ;  /* 0x0000c8001a0a7a20 */ /* 0x000fe20000410000 */
[----:B------:R-:W-:Y:S01]  /*34b0*/  ISETP.LT.OR P5, PT, R25, 0x1, P5 ;  /* 0x000000011900780c */ /* 0x000fe20002fa1670 */
[----:B------:R-:W-:Y:S01]  /*34c0*/  FMUL.FTZ R8, R27, c[0x0][0x320] ;  /* 0x0000c8001b087a20 */ /* 0x000fe20000410000 */
[----:B------:R-:W-:Y:S01]  /*34d0*/  ISETP.LT.OR P4, PT, R25, 0x2, P4 ;  /* 0x000000021900780c */ /* 0x000fe20002781670 */
[----:B------:R-:W-:Y:S01]  /*34e0*/  FMUL.FTZ R26, R63, c[0x0][0x320] ;  /* 0x0000c8003f1a7a20 */ /* 0x000fe20000410000 */
[----:B------:R-:W-:Y:S01]  /*34f0*/  FSEL R18, R0, -INF , !P5 ;  /* 0xff80000000127808 */ /* 0x000fe20006800000 */
[----:B------:R-:W-:Y:S01]  /*3500*/  FMUL.FTZ R27, R35, c[0x0][0x320] ;  /* 0x0000c800231b7a20 */ /* 0x000fe20000410000 */
[C---:B------:R-:W-:Y:S01]  /*3510*/  ISETP.GT.AND P6, PT, R21.reuse, 0x8, P0 ;  /* 0x000000081500780c */ /* 0x040fe200007c4270 */
[----:B------:R5:W2:Y:S01]  /*3520*/  MUFU.TANH R0, R9 ;  /* 0x0000000900007308 */ /* 0x000aa20000002400 */
        /* <DEDUP_REMOVED lines=9> */
[----:B------:R-:W-:Y:S01]  /*35c0*/  FMUL.FTZ R74, R74, c[0x0][0x320] ;  /* 0x0000c8004a4a7a20 */ /* 0x000fe20000410000 */
[----:B------:R-:W-:Y:S01]  /*35d0*/  ISETP.LT.OR P4, PT, R25, 0x11, P4 ;  /* 0x000000111900780c */ /* 0x000fe20002781670 */
[----:B------:R-:W-:Y:S01]  /*35e0*/  FMUL.FTZ R75, R75, c[0x0][0x320] ;  /* 0x0000c8004b4b7a20 */ /* 0x000fe20000410000 */
[----:B------:R-:W-:Y:S01]  /*35f0*/  FSEL R17, R12, -INF , !P6 ;  /* 0xff8000000c117808 */ /* 0x000fe20007000000 */
[----:B------:R-:W-:Y:S01]  /*3600*/  FMUL.FTZ R58, R58, c[0x0][0x320] ;  /* 0x0000c8003a3a7a20 */ /* 0x000fe20000410000 */
[----:B---3--:R-:W-:Y:S01]  /*3610*/  FSEL R15, R13, -INF , !P5 ;  /* 0xff8000000d0f7808 */ /* 0x008fe20006800000 */
[----:B------:R-:W-:Y:S01]  /*3620*/  FMUL.FTZ R59, R59, c[0x0][0x320] ;  /* 0x0000c8003b3b7a20 */ /* 0x000fe20000410000 */
[----:B------:R-:W-:Y:S01]  /*3630*/  ISETP.GT.AND P6, PT, R21, 0x11, P0 ;  /* 0x000000111500780c */ /* 0x000fe200007c4270 */
[----:B------:R3:W1:Y:S01]  /*3640*/  MUFU.TANH R162, R51 ;  /* 0x0000003300a27308 */ /* 0x0006620000002400 */
[----:B------:R-:W-:Y:S01]  /*3650*/  FSEL R13, R24, -INF , !P4 ;  /* 0xff800000180d7808 */ /* 0x000fe20006000000 */
[----:B----4-:R-:W-:Y:S01]  /*3660*/  IMAD.IADD R19, R19, 0x1, R23 ;  /* 0x0000000113137824 */ /* 0x010fe200078e0217 */
[----:B------:R-:W-:-:S02]  /*3670*/  ISETP.GT.AND P4, PT, R21, 0x19, P0 ;  /* 0x000000191500780c */ /* 0x000fc40000784270 */
[C---:B------:R-:W-:Y:S02]  /*3680*/  ISETP.LT.OR P6, PT, R25.reuse, 0x12, P6 ;  /* 0x000000121900780c */ /* 0x040fe400037c1670 */
[----:B------:R-:W-:Y:S01]  /*3690*/  ISETP.LT.OR P4, PT, R25, 0x1a, P4 ;  /* 0x0000001a1900780c */ /* 0x000fe20002781670 */
[----:B------:R3:W4:Y:S01]  /*36a0*/  MUFU.TANH R172, R50 ;  /* 0x0000003200ac7308 */ /* 0x0007220000002400 */
[----:B------:R-:W-:Y:S02]  /*36b0*/  ISETP.GT.AND P5, PT, R21, 0x18, P0 ;  /* 0x000000181500780c */ /* 0x000fe400007a4270 */
[----:B------:R-:W-:Y:S02]  /*36c0*/  FSEL R11, R7, -INF , !P6 ;  /* 0xff800000070b7808 */ /* 0x000fe40007000000 */
[----:B------:R-:W-:Y:S02]  /*36d0*/  FSEL R7, R14, -INF , !P4 ;  /* 0xff8000000e077808 */ /* 0x000fe40006000000 */
[----:B------:R-:W-:Y:S01]  /*36e0*/  ISETP.GT.AND P4, PT, R21, 0x28, P0 ;  /* 0x000000281500780c */ /* 0x000fe20000784270 */
[----:B------:R-:W1:Y:S01]  /*36f0*/  MUFU.TANH R10, R10 ;  /* 0x0000000a000a7308 */ /* 0x000e620000002400 */
[----:B------:R-:W-:-:S02]  /*3700*/  ISETP.LT.OR P5, PT, R25, 0x19, P5 ;  /* 0x000000191900780c */ /* 0x000fc40002fa1670 */
[----:B------:R-:W-:Y:S02]  /*3710*/  ISETP.LT.OR P4, PT, R25, 0x29, P4 ;  /* 0x000000291900780c */ /* 0x000fe40002781670 */
[----:B-----5:R-:W-:Y:S01]  /*3720*/  FSEL R9, R6, -INF , !P5 ;  /* 0xff80000006097808 */ /* 0x020fe20006800000 */
[----:B------:R-:W-:Y:S01]  /*3730*/  FMUL.FTZ R6, R62, c[0x0][0x320] ;  /* 0x0000c8003e067a20 */ /* 0x000fe20000410000 */
[C---:B------:R-:W-:Y:S01]  /*3740*/  ISETP.GT.AND P6, PT, R21.reuse, 0x20, P0 ;  /* 0x000000201500780c */ /* 0x040fe200007c4270 */
[----:B------:R-:W1:Y:S01]  /*3750*/  MUFU.TANH R8, R8 ;  /* 0x0000000800087308 */ /* 0x000e620000002400 */
[----:B------:R-:W-:Y:S02]  /*3760*/  ISETP.GT.AND P5, PT, R21, 0x21, P0 ;  /* 0x000000211500780c */ /* 0x000fe400007a4270 */
[----:B------:R-:W-:Y:S02]  /*3770*/  FSEL R161, R161, -INF , !P4 ;  /* 0xff800000a1a17808 */ /* 0x000fe40006000000 */
[----:B------:R-:W-:-:S02]  /*3780*/  ISETP.GT.AND P4, PT, R21, 0x31, P0 ;  /* 0x000000311500780c */ /* 0x000fc40000784270 */
[C---:B------:R-:W-:Y:S01]  /*3790*/  ISETP.LT.OR P6, PT, R25.reuse, 0x21, P6 ;  /* 0x000000211900780c */ /* 0x040fe200037c1670 */
[----:B------:R3:W1:Y:S01]  /*37a0*/  MUFU.TANH R170, R66 ;  /* 0x0000004200aa7308 */ /* 0x0006620000002400 */
[C---:B------:R-:W-:Y:S02]  /*37b0*/  ISETP.LT.OR P5, PT, R25.reuse, 0x22, P5 ;  /* 0x000000221900780c */ /* 0x040fe40002fa1670 */
[----:B------:R-:W-:Y:S02]  /*37c0*/  ISETP.LT.OR P4, PT, R25, 0x32, P4 ;  /* 0x000000321900780c */ /* 0x000fe40002781670 */
[----:B------:R-:W-:Y:S02]  /*37d0*/  FSEL R155, R155, -INF , !P6 ;  /* 0xff8000009b9b7808 */ /* 0x000fe40007000000 */
[----:B-1----:R-:W-:Y:S01]  /*37e0*/  FSEL R163, R163, -INF , !P5 ;  /* 0xff800000a3a37808 */ /* 0x002fe20006800000 */
[----:B------:R3:W1:Y:S01]  /*37f0*/  MUFU.TANH R164, R67 ;  /* 0x0000004300a47308 */ /* 0x0006620000002400 */
[----:B------:R-:W-:-:S02]  /*3800*/  ISETP.GT.AND P6, PT, R21, 0x29, P0 ;  /* 0x000000291500780c */ /* 0x000fc400007c4270 */
[----:B------:R-:W-:Y:S02]  /*3810*/  ISETP.GT.AND P5, PT, R21, 0x30, P0 ;  /* 0x000000301500780c */ /* 0x000fe400007a4270 */
[----:B------:R-:W-:Y:S02]  /*3820*/  FSEL R165, R165, -INF , !P4 ;  /* 0xff800000a5a57808 */ /* 0x000fe40006000000 */
[----:B------:R-:W-:Y:S01]  /*3830*/  PLOP3.LUT P4, PT, PT, PT, UP1, 0x40, 0x0 ;  /* 0x000000000000781c */ /* 0x000fe20003f8e818 */
[----:B------:R-:W1:Y:S01]  /*3840*/  MUFU.TANH R26, R26 ;  /* 0x0000001a001a7308 */ /* 0x000e620000002400 */
[C---:B------:R-:W-:Y:S02]  /*3850*/  ISETP.LT.OR P6, PT, R25.reuse, 0x2a, P6 ;  /* 0x0000002a1900780c */ /* 0x040fe400037c1670 */
[----:B------:R-:W-:Y:S02]  /*3860*/  ISETP.LT.OR P5, PT, R25, 0x31, P5 ;  /* 0x000000311900780c */ /* 0x000fe40002fa1670 */
[----:B------:R-:W-:-:S02]  /*3870*/  FSEL R157, R157, -INF , !P6 ;  /* 0xff8000009d9d7808 */ /* 0x000fc40007000000 */
[----:B------:R-:W-:Y:S01]  /*3880*/  FSEL R167, R167, -INF , !P5 ;  /* 0xff800000a7a77808 */ /* 0x000fe20006800000 */
[----:B------:R-:W1:Y:S01]  /*3890*/  MUFU.TANH R27, R27 ;  /* 0x0000001b001b7308 */ /* 0x000e620000002400 */
[C---:B------:R-:W-:Y:S02]  /*38a0*/  ISETP.GT.AND P6, PT, R21.reuse, 0x38, P0 ;  /* 0x000000381500780c */ /* 0x040fe400007c4270 */
[----:B------:R-:W-:Y:S01]  /*38b0*/  ISETP.GT.AND P5, PT, R21, 0x39, P0 ;  /* 0x000000391500780c */ /* 0x000fe200007a4270 */
[----:B------:R-:W-:Y:S01]  /*38c0*/  IMAD.IADD R21, R20, 0x1, R23 ;  /* 0x0000000114157824 */ /* 0x000fe200078e0217 */
[C---:B------:R-:W-:Y:S02]  /*38d0*/  ISETP.LT.OR P6, PT, R25.reuse, 0x39, P6 ;  /* 0x000000391900780c */ /* 0x040fe400037c1670 */
[----:B------:R-:W-:Y:S01]  /*38e0*/  ISETP.LT.OR P5, PT, R25, 0x3a, P5 ;  /* 0x0000003a1900780c */ /* 0x000fe20002fa1670 */
[----:B------:R3:W1:Y:S01]  /*38f0*/  MUFU.TANH R166, R74 ;  /* 0x0000004a00a67308 */ /* 0x0006620000002400 */
[----:B------:R-:W-:-:S02]  /*3900*/  IMNMX R21, R21, R16, PT ;  /* 0x0000001015157217 */ /* 0x000fc40003800200 */
[----:B------:R-:W-:Y:S02]  /*3910*/  FSEL R143, R143, -INF , !P6 ;  /* 0xff8000008f8f7808 */ /* 0x000fe40007000000 */
[----:B------:R-:W-:-:S03]  /*3920*/  FSEL R141, R141, -INF , !P5 ;  /* 0xff8000008d8d7808 */ /* 0x000fc60006800000 */
[----:B------:R3:W1:Y:S08]  /*3930*/  MUFU.TANH R142, R75 ;  /* 0x0000004b008e7308 */ /* 0x0006700000002400 */
[----:B------:R-:W1:Y:S08]  /*3940*/  MUFU.TANH R22, R22 ;  /* 0x0000001600167308 */ /* 0x000e700000002400 */
[----:B------:R3:W1:Y:S08]  /*3950*/  MUFU.TANH R140, R58 ;  /* 0x0000003a008c7308 */ /* 0x0006700000002400 */
[----:B------:R3:W1:Y:S08]  /*3960*/  MUFU.TANH R160, R59 ;  /* 0x0000003b00a07308 */ /* 0x0006700000002400 */
[----:B------:R-:W1:Y:S01]  /*3970*/  MUFU.TANH R6, R6 ;  /* 0x0000000600067308 */ /* 0x000e620000002400 */
[----:B------:R-:W-:Y:S05]  /*3980*/  @P4 BRA `(.L_x_235) ;  /* 0x0000016000004947 */ /* 0x000fea0003800000 */
[----:B--2-4-:R-:W-:Y:S01]  /*3990*/  IMAD.U32 R12, RZ, RZ, UR16 ;  /* 0x00000010ff0c7e24 */ /* 0x014fe2000f8e00ff */
        /* <DEDUP_REMOVED lines=11> */
.L_x_237:
[----:B------:R-:W-:-:S04]  /*3a50*/  MOV R12, c[0x0][0x32c] ;  /* 0x0000cb00000c7a02 */ /* 0x000fc80000000f00 */
[----:B------:R-:W-:-:S13]  /*3a60*/  ISETP.NE.AND P4, PT, R12, 0x1, PT ;  /* 0x000000010c00780c */ /* 0x000fda0003f85270 */
[----:B------:R-:W-:-:S05]  /*3a70*/  @P4 IMAD.HI.U32 R12, R14, c[0x0][0x330], RZ ;  /* 0x0000cc000e0c4a27 */ /* 0x000fca00078e00ff */
[----:B------:R-:W-:Y:S02]  /*3a80*/  @P4 SHF.R.U32.HI R14, RZ, c[0x0][0x334], R12 ;  /* 0x0000cd00ff0e4a19 */ /* 0x000fe4000001160c */
.L_x_238:
[----:B------:R-:W-:Y:S05]  /*3a90*/  BSYNC B0 ;  /* 0x0000000000007941 */ /* 0x000fea0003800000 */
.L_x_236:
[----:B------:R-:W-:-:S04]  /*3aa0*/  IMAD R5, R14, c[0x0][0x32c], -R5 ;  /* 0x0000cb000e057a24 */ /* 0x000fc800078e0a05 */
[----:B------:R-:W-:-:S05]  /*3ab0*/  IMAD.IADD R14, R5, 0x1, -R216 ;  /* 0x00000001050e7824 */ /* 0x000fca00078e0ad8 */
[----:B------:R-:W-:Y:S02]  /*3ac0*/  IADD3 R12, R14, c[0x0][0x32c], RZ ;  /* 0x0000cb000e0c7a10 */ /* 0x000fe40007ffe0ff */
[----:B------:R-:W-:Y:S02]  /*3ad0*/  IMNMX R19, R19, R14, !PT ;  /* 0x0000000e13137217 */ /* 0x000fe40007800200 */
[----:B------:R-:W-:Y:S02]  /*3ae0*/  IMNMX R21, R21, R12, PT ;  /* 0x0000000c15157217 */ /* 0x000fe40003800200 */
.L_x_235:
[C---:B--2-4-:R-:W-:Y:S01]  /*3af0*/  ISETP.GT.AND P4, PT, R19.reuse, 0x8, P0 ;  /* 0x000000081300780c */ /* 0x054fe20000784270 */
[----:B------:R-:W-:Y:S01]  /*3b00*/  IMAD.SHL.U32 R203, R4, 0x2, RZ ;  /* 0x0000000204cb7824 */ /* 0x000fe200078e00ff */
[----:B------:R-:W-:Y:S01]  /*3b10*/  ISETP.GT.AND P5, PT, R19, 0x9, P0 ;  /* 0x000000091300780c */ /* 0x000fe200007a4270 */
[----:B------:R-:W-:Y:S01]  /*3b20*/  @UP2 USHF.L.U32 UR17, UR17, 0x7, URZ ;  /* 0x0000000711112899 */ /* 0x000fe2000800063f */
[----:B------:R-:W-:Y:S01]  /*3b30*/  ISETP.LT.OR P4, PT, R21, 0x9, P4 ;  /* 0x000000091500780c */ /* 0x000fe20002781670 */
[--C-:B------:R-:W-:Y:S01]  /*3b40*/  IMAD R197, R3, 0x2, R203.reuse ;  /* 0x0000000203c57824 */ /* 0x100fe200078e02cb */
[----:B------:R-:W-:Y:S01]  /*3b50*/  ISETP.LT.OR P5, PT, R21, 0xa, P5 ;  /* 0x0000000a1500780c */ /* 0x000fe20002fa1670 */
[----:B------:R-:W-:Y:S01]  /*3b60*/  LDSM.16.MT88.4 R40, [R203+0x2100] ;  /* 0x00210000cb28783b */ /* 0x000fe20000004200 */
[----:B-1----:R-:W-:Y:S01]  /*3b70*/  FSEL R16, R6, -INF , !P4 ;  /* 0xff80000006107808 */ /* 0x002fe20006000000 */
[----:B------:R-:W-:Y:S01]  /*3b80*/  IMAD R198, R2, 0x2, R203 ;  /* 0x0000000202c67824 */ /* 0x000fe200078e02cb */
[----:B------:R-:W-:Y:S01]  /*3b90*/  FMNMX.FTZ R12, R18, R33, !PT ;  /* 0x00000021120c7209 */ /* 0x000fe20007810000 */
[----:B---3--:R-:W-:Y:S01]  /*3ba0*/  LDSM.16.MT88.4 R56, [R197+0x2100] ;  /* 0x00210000c538783b */ /* 0x008fe20000004200 */
[----:B------:R-:W-:Y:S01]  /*3bb0*/  FSEL R6, R26, -INF , !P5 ;  /* 0xff8000001a067808 */ /* 0x000fe20006800000 */
[----:B------:R-:W-:Y:S01]  /*3bc0*/  IMAD R196, R3, 0x2, R198 ;  /* 0x0000000203c47824 */ /* 0x000fe200078e02c6 */
[C---:B------:R-:W-:Y:S01]  /*3bd0*/  ISETP.GT.AND P6, PT, R19.reuse, 0x1, P0 ;  /* 0x000000011300780c */ /* 0x040fe200007c4270 */
[----:B------:R-:W-:Y:S01]  /*3be0*/  LDSM.16.MT88.4 R124, [R203+0x100] ;  /* 0x00010000cb7c783b */ /* 0x000fe20000004200 */
[----:B------:R-:W-:Y:S01]  /*3bf0*/  ISETP.GT.AND P5, PT, R19, RZ, P0 ;  /* 0x000000ff1300720c */ /* 0x000fe200007a4270 */
[----:B------:R-:W-:Y:S01]  /*3c00*/  ULDC.64 UR4, c[0x0][0x2c8] ;  /* 0x0000b20000047ab9 */ /* 0x000fe20000000a00 */
[----:B------:R-:W-:Y:S01]  /*3c10*/  FMNMX.FTZ R12, R17, R12, !PT ;  /* 0x0000000c110c7209 */ /* 0x000fe20007810000 */
[----:B------:R-:W-:Y:S01]  /*3c20*/  LDSM.16.MT88.4 R116, [R198+0x100] ;  /* 0x00010000c674783b */ /* 0x000fe20000004200 */
[C---:B------:R-:W-:Y:S01]  /*3c30*/  ISETP.LT.OR P6, PT, R21.reuse, 0x2, P6 ;  /* 0x000000021500780c */ /* 0x040fe200037c1670 */
[----:B------:R-:W-:Y:S01]  /*3c40*/  UIMAD.WIDE.U32 UR20, UR17, UR4, URZ ;  /* 0x00000004111472a5 */ /* 0x000fe2000f8e003f */
[----:B------:R-:W-:Y:S01]  /*3c50*/  ISETP.LT.OR P5, PT, R21, 0x1, P5 ;  /* 0x000000011500780c */ /* 0x000fe20002fa1670 */
[----:B------:R-:W-:Y:S01]  /*3c60*/  LDSM.16.MT88.4 R108, [R197+0x100] ;  /* 0x00010000c56c783b */ /* 0x000fe20000004200 */
[----:B------:R-:W-:Y:S01]  /*3c70*/  FMNMX.FTZ R12, R15, R12, !PT ;  /* 0x0000000c0f0c7209 */ /* 0x000fe20007810000 */
[----:B------:R-:W-:Y:S01]  /*3c80*/  UIADD3 UR14, UR14, -0x2, URZ ;  /* 0xfffffffe0e0e7890 */ /* 0x000fe2000fffe03f */
[----:B------:R-:W-:Y:S01]  /*3c90*/  FSEL R20, R27, -INF , !P6 ;  /* 0xff8000001b147808 */ /* 0x000fe20007000000 */
[----:B------:R-:W-:Y:S01]  /*3ca0*/  LDSM.16.MT88.4 R100, [R196+0x100] ;  /* 0x00010000c464783b */ /* 0x000fe20000004200 */
[----:B------:R-:W-:Y:S01]  /*3cb0*/  FSEL R32, R32, -INF , !P5 ;  /* 0xff80000020207808 */ /* 0x000fe20006800000 */
[----:B------:R-:W-:Y:S01]  /*3cc0*/  @UP2 UMOV UR17, UR21 ;  /* 0x0000001500112c82 */ /* 0x000fe20008000000 */
[----:B------:R-:W-:Y:S01]  /*3cd0*/  ISETP.GT.AND P6, PT, R19, 0x10, P0 ;  /* 0x000000101300780c */ /* 0x000fe200007c4270 */
[----:B------:R-:W-:Y:S01]  /*3ce0*/  LDSM.16.MT88.4 R48, [R198+0x2100] ;  /* 0x00210000c630783b */ /* 0x000fe20000004200 */
[----:B------:R-:W-:Y:S01]  /*3cf0*/  FMNMX.FTZ R12, R13, R12, !PT ;  /* 0x0000000c0d0c7209 */ /* 0x000fe20007810000 */
[----:B------:R-:W-:Y:S01]  /*3d00*/  @UP2 USHF.R.U32.HI UR7, URZ, UR5, UR17 ;  /* 0x000000053f072299 */ /* 0x000fe20008011611 */
[----:B------:R-:W-:Y:S01]  /*3d10*/  FMNMX.FTZ R5, R32, R20, !PT ;  /* 0x0000001420057209 */ /* 0x000fe20007810000 */
[----:B------:R-:W-:Y:S01]  /*3d20*/  LDSM.16.MT88.4 R64, [R196+0x2100] ;  /* 0x00210000c440783b */ /* 0x000fe20000004200 */
[----:B------:R-:W-:Y:S01]  /*3d30*/  ISETP.GT.AND P4, PT, R19, 0x11, P0 ;  /* 0x000000111300780c */ /* 0x000fe20000784270 */
[----:B------:R-:W-:Y:S01]  /*3d40*/  UIADD3 UR4, UR6, UR7, URZ ;  /* 0x0000000706047290 */ /* 0x000fe2000fffe03f */
[----:B------:R-:W-:Y:S01]  /*3d50*/  ISETP.LT.OR P6, PT, R21, 0x11, P6 ;  /* 0x000000111500780c */ /* 0x000fe200037c1670 */
[----:B------:R-:W-:Y:S01]  /*3d60*/  LDSM.16.MT88.4 R72, [R203+0x4100] ;  /* 0x00410000cb48783b */ /* 0x000fe20000004200 */
[----:B------:R-:W-:Y:S01]  /*3d70*/  FMNMX.FTZ R12, R11, R12, !PT ;  /* 0x0000000c0b0c7209 */ /* 0x000fe20007810000 */
[----:B------:R-:W-:Y:S01]  /*3d80*/  ULDC UR7, c[0x0][0x328] ;  /* 0x0000ca0000077ab9 */ /* 0x000fe20000000800 */
[----:B------:R-:W-:Y:S01]  /*3d90*/  FMNMX.FTZ R5, R16, R5, !PT ;  /* 0x0000000510057209 */ /* 0x000fe20007810000 */
[----:B------:R-:W-:Y:S01]  /*3da0*/  LDSM.16.MT88.4 R80, [R198+0x4100] ;  /* 0x00410000c650783b */ /* 0x000fe20000004200 */
[----:B------:R-:W-:Y:S01]  /*3db0*/  ISETP.LT.OR P4, PT, R21, 0x12, P4 ;  /* 0x000000121500780c */ /* 0x000fe20002781670 */
[----:B------:R-:W-:Y:S01]  /*3dc0*/  UIADD3 UR7, UR4, UR7, URZ ;  /* 0x0000000704077290 */ /* 0x000fe2000fffe03f */
[----:B------:R-:W-:Y:S01]  /*3dd0*/  FSEL R14, R10, -INF , !P6 ;  /* 0xff8000000a0e7808 */ /* 0x000fe20007000000 */
[----:B------:R-:W-:Y:S01]  /*3de0*/  LDSM.16.MT88.4 R88, [R197+0x4100] ;  /* 0x00410000c558783b */ /* 0x000fe20000004200 */
[----:B------:R-:W-:-:S02]  /*3df0*/  FMNMX.FTZ R10, R9, R12, !PT ;  /* 0x0000000c090a7209 */ /* 0x000fc40007810000 */
[----:B------:R-:W-:Y:S01]  /*3e00*/  ISETP.GT.AND P6, PT, R19, 0x18, P0 ;  /* 0x000000181300780c */ /* 0x000fe200007c4270 */
[----:B------:R-:W-:Y:S01]  /*3e10*/  LDSM.16.MT88.4 R136, [R198+0x900] ;  /* 0x00090000c688783b */ /* 0x000fe20000004200 */
[----:B------:R-:W-:Y:S02]  /*3e20*/  FMNMX.FTZ R5, R6, R5, !PT ;  /* 0x0000000506057209 */ /* 0x000fe40007810000 */
[----:B------:R-:W-:Y:S01]  /*3e30*/  FSEL R12, R8, -INF , !P4 ;  /* 0xff800000080c7808 */ /* 0x000fe20006000000 */
[----:B------:R-:W-:Y:S01]  /*3e40*/  LDSM.16.MT88.4 R28, [R196+0x900] ;  /* 0x00090000c41c783b */ /* 0x000fe20000004200 */
[----:B------:R-:W-:Y:S02]  /*3e50*/  FMNMX.FTZ R8, R7, R10, !PT ;  /* 0x0000000a07087209 */ /* 0x000fe40007810000 */
[----:B------:R-:W-:Y:S01]  /*3e60*/  ISETP.GT.AND P5, PT, R19, 0x19, P0 ;  /* 0x000000191300780c */ /* 0x000fe200007a4270 */
[----:B------:R-:W-:Y:S01]  /*3e70*/  LDSM.16.MT88.4 R24, [R198+0x2900] ;  /* 0x00290000c618783b */ /* 0x000fe20000004200 */
        /* <DEDUP_REMOVED lines=27> */
[----:B------:R-:W-:Y:S02]  /*4030*/  ISETP.LT.OR P6, PT, R21, 0x31, P6 ;  /* 0x000000311500780c */ /* 0x000fe400037c1670 */
[----:B------:R-:W-:Y:S02]  /*4040*/  FSEL R164, R164, -INF , !P4 ;  /* 0xff800000a4a47808 */ /* 0x000fe40006000000 */
        /* <DEDUP_REMOVED lines=12> */
[----:B------:R-:W-:Y:S02]  /*4110*/  ISETP.LT.OR P0, PT, R21, 0x3a, P0 ;  /* 0x0000003a1500780c */ /* 0x000fe40000701670 */
[----:B------:R-:W-:-:S02]  /*4120*/  FSEL R140, R140, -INF , !P4 ;  /* 0xff8000008c8c7808 */ /* 0x000fc40006000000 */
[----:B------:R-:W-:Y:S02]  /*4130*/  FMNMX.FTZ R23, R142, R23, !PT ;  /* 0x000000178e177209 */ /* 0x000fe40007810000 */
[----:B------:R-:W-:Y:S02]  /*4140*/  FMNMX.FTZ R0, R141, R0, !PT ;  /* 0x000000008d007209 */ /* 0x000fe40007810000 */
        /* <DEDUP_REMOVED lines=9> */
[----:B-1----:R-:W-:-:S04]  /*41e0*/  FMNMX.FTZ R0, R21, R0, !PT ;  /* 0x0000000015007209 */ /* 0x002fc80007810000 */
        /* <DEDUP_REMOVED lines=24> */
[--C-:B------:R-:W-:Y:S01]  /*4370*/  FFMA.FTZ R3, R10, c[0x0][0x2d0], -R159.reuse ;  /* 0x0000b4000a037a23 */ /* 0x100fe2000001089f */
[----:B------:R-:W-:Y:S01]  /*4380*/  MUFU.EX2 R152, R152 ;  /* 0x0000009800987308 */ /* 0x000fe20000000800 */
[----:B------:R-:W-:Y:S01]  /*4390*/  FFMA.FTZ R2, R8, c[0x0][0x2d0], -R159 ;  /* 0x0000b40008027a23 */ /* 0x000fe2000001089f */
[----:B------:R-:W-:Y:S01]  /*43a0*/  LDSM.16.MT88.4 R20, [R203+0x900] ;  /* 0x00090000cb14783b */ /* 0x000fe20000004200 */
[----:B------:R-:W-:-:S02]  /*43b0*/  FFMA.FTZ R151, R13, c[0x0][0x2d0], -R168 ;  /* 0x0000b4000d977a23 */ /* 0x000fc400000108a8 */
[--C-:B------:R-:W-:Y:S01]  /*43c0*/  FFMA.FTZ R144, R14, c[0x0][0x2d0], -R159.reuse ;  /* 0x0000b4000e907a23 */ /* 0x100fe2000001089f */
[----:B------:R-:W3:Y:S01]  /*43d0*/  LDSM.16.MT88.4 R8, [R203+0x2900] ;  /* 0x00290000cb08783b */ /* 0x000ee20000004200 */
[----:B------:R-:W-:Y:S01]  /*43e0*/  FFMA.FTZ R133, R12, c[0x0][0x2d0], -R159 ;  /* 0x0000b4000c857a23 */ /* 0x000fe2000001089f */
[----:B------:R-:W4:Y:S01]  /*43f0*/  MUFU.EX2 R147, R147 ;  /* 0x0000009300937308 */ /* 0x000f220000000800 */
[----:B-1----:R-:W-:Y:S01]  /*4400*/  F2FP.BF16.PACK_AB R96, R153, R154 ;  /* 0x0000009a9960723e */ /* 0x002fe200000010ff */
[----:B------:R-:W1:Y:S01]  /*4410*/  LDSM.16.MT88.4 R12, [R196+0x2900] ;  /* 0x00290000c40c783b */ /* 0x000e620000004200 */
[--C-:B------:R-:W-:Y:S02]  /*4420*/  FFMA.FTZ R158, R163, c[0x0][0x2d0], -R168.reuse ;  /* 0x0000b400a39e7a23 */ /* 0x100fe400000108a8 */
[--C-:B------:R-:W-:Y:S02]  /*4430*/  FFMA.FTZ R156, R161, c[0x0][0x2d0], -R168.reuse ;  /* 0x0000b400a19c7a23 */ /* 0x100fe400000108a8 */
[--C-:B------:R-:W-:Y:S01]  /*4440*/  FFMA.FTZ R155, R155, c[0x0][0x2d0], -R168.reuse ;  /* 0x0000b4009b9b7a23 */ /* 0x100fe200000108a8 */
[----:B------:R-:W-:Y:S01]  /*4450*/  MUFU.EX2 R148, R148 ;  /* 0x0000009400947308 */ /* 0x000fe20000000800 */
[----:B------:R-:W-:-:S02]  /*4460*/  FFMA.FTZ R157, R157, c[0x0][0x2d0], -R168 ;  /* 0x0000b4009d9d7a23 */ /* 0x000fc400000108a8 */
[--C-:B------:R-:W-:Y:S02]  /*4470*/  FFMA.FTZ R161, R172, c[0x0][0x2d0], -R159.reuse ;  /* 0x0000b400aca17a23 */ /* 0x100fe4000001089f */
[--C-:B------:R-:W-:Y:S02]  /*4480*/  FFMA.FTZ R162, R162, c[0x0][0x2d0], -R159.reuse ;  /* 0x0000b400a2a27a23 */ /* 0x100fe4000001089f */
[--C-:B------:R-:W-:Y:S01]  /*4490*/  FFMA.FTZ R163, R170, c[0x0][0x2d0], -R159.reuse ;  /* 0x0000b400aaa37a23 */ /* 0x100fe2000001089f */
[----:B------:R-:W5:Y:S01]  /*44a0*/  MUFU.EX2 R149, R149 ;  /* 0x0000009500957308 */ /* 0x000f620000000800 */
[----:B----4-:R-:W-:Y:S01]  /*44b0*/  F2FP.BF16.PACK_AB R98, R147, R152 ;  /* 0x000000989362723e */ /* 0x010fe200000010ff */
[----:B------:R-:W-:Y:S02]  /*44c0*/  FFMA.FTZ R164, R164, c[0x0][0x2d0], -R159 ;  /* 0x0000b400a4a47a23 */ /* 0x000fe4000001089f */
[--C-:B------:R-:W-:Y:S02]  /*44d0*/  FFMA.FTZ R170, R165, c[0x0][0x2d0], -R168.reuse ;  /* 0x0000b400a5aa7a23 */ /* 0x100fe400000108a8 */
[----:B------:R-:W-:-:S02]  /*44e0*/  FFMA.FTZ R167, R167, c[0x0][0x2d0], -R168 ;  /* 0x0000b400a7a77a23 */ /* 0x000fc400000108a8 */
[----:B------:R-:W-:Y:S01]  /*44f0*/  MUFU.EX2 R150, R150 ;  /* 0x0000009600967308 */ /* 0x000fe20000000800 */
[--C-:B------:R-:W-:Y:S02]  /*4500*/  FFMA.FTZ R165, R143, c[0x0][0x2d0], -R168.reuse ;  /* 0x0000b4008fa57a23 */ /* 0x100fe400000108a8 */
[----:B------:R-:W-:Y:S02]  /*4510*/  FFMA.FTZ R220, R141, c[0x0][0x2d0], -R168 ;  /* 0x0000b4008ddc7a23 */ /* 0x000fe400000108a8 */
[--C-:B------:R-:W-:Y:S02]  /*4520*/  FFMA.FTZ R166, R166, c[0x0][0x2d0], -R159.reuse ;  /* 0x0000b400a6a67a23 */ /* 0x100fe4000001089f */
[--C-:B------:R-:W-:Y:S01]  /*4530*/  FFMA.FTZ R169, R142, c[0x0][0x2d0], -R159.reuse ;  /* 0x0000b4008ea97a23 */ /* 0x100fe2000001089f */
[----:B------:R-:W4:Y:S01]  /*4540*/  MUFU.EX2 R135, R135 ;  /* 0x0000008700877308 */ /* 0x000f220000000800 */
[----:B-----5:R-:W-:Y:S01]  /*4550*/  F2FP.BF16.PACK_AB R97, R149, R148 ;  /* 0x000000949561723e */ /* 0x020fe200000010ff */
[----:B------:R-:W-:-:S02]  /*4560*/  FFMA.FTZ R168, R140, c[0x0][0x2d0], -R159 ;  /* 0x0000b4008ca87a23 */ /* 0x000fc4000001089f */
[----:B------:R-:W-:Y:S01]  /*4570*/  FFMA.FTZ R217, R160, c[0x0][0x2d0], -R159 ;  /* 0x0000b400a0d97a23 */ /* 0x000fe2000001089f */
[----:B------:R-:W-:Y:S01]  /*4580*/  LDSM.16.MT88.4 R140, [R198+0x1900] ;  /* 0x00190000c68c783b */ /* 0x000fe20000004200 */
[----:B------:R-:W-:Y:S02]  /*4590*/  FADD.FTZ R153, R154, R153 ;  /* 0x000000999a997221 */ /* 0x000fe40000010000 */
[----:B------:R-:W-:Y:S01]  /*45a0*/  MUFU.EX2 R151, R151 ;  /* 0x0000009700977308 */ /* 0x000fe20000000800 */
[----:B------:R-:W-:Y:S02]  /*45b0*/  FADD.FTZ R149, R148, R149 ;  /* 0x0000009594957221 */ /* 0x000fe40000010000 */
[----:B------:R-:W-:-:S04]  /*45c0*/  FADD.FTZ R152, R152, R153 ;  /* 0x0000009998987221 */ /* 0x000fc80000010000 */
[----:B------:R-:W-:Y:S01]  /*45d0*/  FADD.FTZ R152, R147, R152 ;  /* 0x0000009893987221 */ /* 0x000fe20000010000 */
[----:B----4-:R-:W-:Y:S01]  /*45e0*/  F2FP.BF16.PACK_AB R99, R135, R150 ;  /* 0x000000968763723e */ /* 0x010fe200000010ff */
[----:B------:R-:W4:Y:S01]  /*45f0*/  MUFU.EX2 R146, R146 ;  /* 0x0000009200927308 */ /* 0x000f220000000800 */
[----:B------:R-:W-:-:S04]  /*4600*/  FADD.FTZ R150, R150, R149 ;  /* 0x0000009596967221 */ /* 0x000fc80000010000 */
        /* <DEDUP_REMOVED lines=184> */
[----:B------:R-:W-:-:S02]  /*5190*/  UIADD3 UR17, UR4, -0x1, URZ ;  /* 0xffffffff04117890 */ /* 0x000fc4000fffe03f */
[----:B------:R-:W-:-:S10]  /*51a0*/  ULDC UR6, c[0x0][0x32c] ;  /* 0x0000cb0000067ab9 */ /* 0x000fd40000000800 */
[----:B------:R-:W-:Y:S05]  /*51b0*/  @P0 BRA `(.L_x_240) ;  /* 0x0000007000000947 */ /* 0x000fea0003800000 */
[----:B------:R-:W-:Y:S02]  /*51c0*/  UISETP.NE.AND UP0, UPT, UR6, 0x1, UPT ;  /* 0x000000010600788c */ /* 0x000fe4000bf05270 */
[----:B------:R-:W-:-:S03]  /*51d0*/  UIADD3 UR17, -UR4, URZ, URZ ;  /* 0x0000003f04117290 */ /* 0x000fc6000fffe13f */
[----:B------:R-:W-:Y:S02]  /*51e0*/  ULDC.64 UR4, c[0x0][0x330] ;  /* 0x0000cc0000047ab9 */ /* 0x000fe40000000a00 */
[----:B------:R-:W-:-:S04]  /*51f0*/  UIMAD.WIDE.U32 UR20, UR17, UR4, URZ ;  /* 0x00000004111472a5 */ /* 0x000fc8000f8e003f */
[----:B------:R-:W-:-:S04]  /*5200*/  @UP0 USHF.R.U32.HI UR17, URZ, UR5, UR21 ;  /* 0x000000053f110299 */ /* 0x000fc80008011615 */
[----:B------:R-:W-:Y:S01]  /*5210*/  ULOP3.LUT UR17, URZ, UR17, URZ, 0x33, !UPT ;  /* 0x000000113f117292 */ /* 0x000fe2000f8e333f */
[----:B------:R-:W-:Y:S05]  /*5220*/  BRA `(.L_x_241) ;  /* 0x0000004000007947 */ /* 0x000fea0003800000 */
.L_x_240:
[----:B------:R-:W-:Y:S02]  /*5230*/  UISETP.NE.AND UP0, UPT, UR6, 0x1, UPT ;  /* 0x000000010600788c */ /* 0x000fe4000bf05270 */
[----:B------:R-:W-:Y:S02]  /*5240*/  ULDC.64 UR4, c[0x0][0x330] ;  /* 0x0000cc0000047ab9 */ /* 0x000fe40000000a00 */
[----:B------:R-:W-:-:S07]  /*5250*/  UIMAD.WIDE.U32 UR20, UR17, UR4, URZ ;  /* 0x00000004111472a5 */ /* 0x000fce000f8e003f */
[----:B------:R-:W-:Y:S02]  /*5260*/  @UP0 USHF.R.U32.HI UR17, URZ, UR5, UR21 ;  /* 0x000000053f110299 */ /* 0x000fe40008011615 */
.L_x_241:
[----:B------:R-:W-:Y:S02]  /*5270*/  ULDC UR4, c[0x0][0x32c] ;  /* 0x0000cb0000047ab9 */ /* 0x000fe40000000800 */
[----:B------:R-:W-:-:S04]  /*5280*/  UIMAD UR4, UR17, UR6, UR4 ;  /* 0x00000006110472a4 */ /* 0x000fc8000f8e0204 */
[----:B------:R-:W-:-:S04]  /*5290*/  UISETP.LT.AND UP0, UPT, UR7, UR4, UPT ;  /* 0x000000040700728c */ /* 0x000fc8000bf01270 */
[----:B------:R-:W-:-:S04]  /*52a0*/  USEL UR7, UR7, UR4, UP0 ;  /* 0x0000000407077287 */ /* 0x000fc80008000000 */
.L_x_239:
        /* <DEDUP_REMOVED lines=24> */
.L_x_251:
        /* <DEDUP_REMOVED lines=18> */
[C---:B------:R-:W-:Y:S01]  /*5550*/  @!P0 LEA R236, P6, R227.reuse, c[0x0][0x1f8], 0x1 ;  /* 0x00007e00e3ec8a11 */ /* 0x040fe200078c08ff */
[----:B------:R-:W2:Y:S01]  /*5560*/  LDSM.16.M88.4 R140, [R205+0x6900] ;  /* 0x00690000cd8c783b */ /* 0x000ea20000000200 */
[----:B------:R-:W-:Y:S02]  /*5570*/  @!P0 IADD3.X R226, R224, UR20, RZ, P5, !PT ;  /* 0x00000014e0e28c10 */ /* 0x000fe4000affe4ff */
[----:B------:R-:W-:Y:S02]  /*5580*/  @!P0 LEA.HI.X R237, R227, c[0x0][0x1fc], R0, 0x1, P6 ;  /* 0x00007f00e3ed8a11 */ /* 0x000fe400030f0c00 */
[C---:B------:R-:W-:Y:S02]  /*5590*/  @!P0 LEA R234, P5, R229.reuse, c[0x0][0x1f8], 0x1 ;  /* 0x00007e00e5ea8a11 */ /* 0x040fe400078a08ff */
        /* <DEDUP_REMOVED lines=11> */
[----:B------:R-:W-:Y:S02]  /*5650*/  @!P0 LEA R230, P6, R227, c[0x0][0x1f8], 0x1 ;  /* 0x00007e00e3e68a11 */ /* 0x000fe400078c08ff */
        /* <DEDUP_REMOVED lines=30> */
[----:B------:R-:W-:Y:S02]  /*5840*/  @UP3 USHF.L.U64.HI UR20, UR22, 0x6, UR20 ;  /* 0x0000000616143899 */ /* 0x000fe40008010214 */
[----:B------:R-:W-:Y:S04]  /*5850*/  @UP3 UIADD3 UR22, UP0, UR13, UR21, URZ ;  /* 0x000000150d163290 */ /* 0x000fe8000ff1e03f */
        /* <DEDUP_REMOVED lines=14> */
[----:B------:R-:W-:Y:S02]  /*5940*/  @P0 LEA R250, P4, R249, c[0x0][0x1c8], 0x1 ;  /* 0x00007200f9fa0a11 */ /* 0x000fe400078808ff */
[----:B------:R-:W-:Y:S02]  /*5950*/  @P0 IADD3.X R248, R219, UR20, RZ, P5, !PT ;  /* 0x00000014dbf80c10 */ /* 0x000fe4000affe4ff */
[C---:B------:R-:W-:Y:S01]  /*5960*/  HMMA.16816.F32.BF16 R16, R152.reuse, R162, R16 ;  /* 0x000000a29810723c */ /* 0x040fe20000041810 */
[----:B------:R-:W1:Y:S03]  /*5970*/  LDSM.16.M88.4 R176, [R200+0x6100] ;  /* 0x00610000c8b0783b */ /* 0x000e660000000200 */
[----:B------:R-:W-:Y:S02]  /*5980*/  @P0 LEA.HI.X R251, R249, c[0x0][0x1cc], R248, 0x1, P4 ;  /* 0x00007300f9fb0a11 */ /* 0x000fe400020f0cf8 */
[----:B------:R-:W-:Y:S02]  /*5990*/  @P0 IADD3 R248, P4, R221, UR21, RZ ;  /* 0x00000015ddf80c10 */ /* 0x000fe4000ff9e0ff */
        /* <DEDUP_REMOVED lines=112> */
[----:B------:R-:W-:Y:S07]  /*60a0*/  HMMA.16816.F32.BF16 R32, R156, R154, R32 ;  /* 0x0000009a9c20723c */ /* 0x000fee0000041820 */
[----:B------:R-:W-:Y:S01]  /*60b0*/  @P0 LEA R158, P6, R248, c[0x0][0x1c8], 0x1 ;  /* 0x00007200f89e0a11 */ /* 0x000fe200078c08ff */
        /* <DEDUP_REMOVED lines=16> */
[----:B------:R-:W-:Y:S02]  /*61c0*/  FMUL.FTZ R228, R4, c[0x0][0x320] ;  /* 0x0000c80004e47a20 */ /* 0x000fe40000410000 */
[C---:B--2---:R-:W-:Y:S04]  /*61d0*/  HMMA.16816.F32.BF16 R20, R172.reuse, R136, R20 ;  /* 0x00000088ac14723c */ /* 0x044fe80000041814 */
[----:B------:R-:W2:Y:S01]  /*61e0*/  MUFU.TANH R228, R228 ;  /* 0x000000e400e47308 */ /* 0x000ea20000002400 */
[----:B------:R-:W-:Y:S01]  /*61f0*/  BAR.SYNC.DEFER_BLOCKING 0x0 ;  /* 0x0000000000007b1d */ /* 0x000fe20000010000 */
[----:B------:R-:W-:Y:S01]  /*6200*/  FMUL.FTZ R229, R11, c[0x0][0x320] ;  /* 0x0000c8000be57a20 */ /* 0x000fe20000410000 */
[----:B------:R-:W-:Y:S01]  /*6210*/  @P0 IADD3 R11, P5, R182, UR21, RZ ;  /* 0x00000015b60b0c10 */ /* 0x000fe2000ffbe0ff */
[C---:B------:R-:W-:Y:S04]  /*6220*/  HMMA.16816.F32.BF16 R24, R172.reuse, R138, R24 ;  /* 0x0000008aac18723c */ /* 0x040fe80000041818 */
[----:B------:R-:W-:Y:S01]  /*6230*/  FMUL.FTZ R237, R13, c[0x0][0x320] ;  /* 0x0000c8000ded7a20 */ /* 0x000fe20000410000 */
[----:B------:R-:W-:Y:S01]  /*6240*/  @P0 IADD3.X R13, R183, UR20, RZ, P4, !PT ;  /* 0x00000014b70d0c10 */ /* 0x000fe2000a7fe4ff */
[----:B------:R-:W3:Y:S01]  /*6250*/  MUFU.TANH R229, R229 ;  /* 0x000000e500e57308 */ /* 0x000ee20000002400 */
[----:B------:R-:W-:Y:S01]  /*6260*/  FMUL.FTZ R233, R14, c[0x0][0x320] ;  /* 0x0000c8000ee97a20 */ /* 0x000fe20000410000 */
[----:B------:R-:W-:Y:S01]  /*6270*/  @P0 IADD3.X R14, R181, UR20, RZ, P5, !PT ;  /* 0x00000014b50e0c10 */ /* 0x000fe2000affe4ff */
[----:B------:R-:W-:Y:S03]  /*6280*/  @UP3 UIADD3.X UR20, UR12, UR20, URZ, UP0, !UPT ;  /* 0x000000140c143290 */ /* 0x000fe600087fe43f */
[----:B------:R-:W-:Y:S01]  /*6290*/  @P0 LEA.HI.X R159, R248, c[0x0][0x1cc], R13, 0x1, P6 ;  /* 0x00007300f89f0a11 */ /* 0x000fe200030f0c0d */
[----:B------:R-:W-:Y:S01]  /*62a0*/  FMUL.FTZ R236, R18, c[0x0][0x320] ;  /* 0x0000c80012ec7a20 */ /* 0x000fe20000410000 */
[----:B------:R-:W-:Y:S01]  /*62b0*/  @P0 IADD3 R18, P5, R221, UR22, RZ ;  /* 0x00000016dd120c10 */ /* 0x000fe2000ffbe0ff */
[----:B------:R-:W-:Y:S01]  /*62c0*/  FMUL.FTZ R232, R15, c[0x0][0x320] ;  /* 0x0000c8000fe87a20 */ /* 0x000fe20000410000 */
[----:B------:R-:W2:Y:S01]  /*62d0*/  MUFU.TANH R237, R237 ;  /* 0x000000ed00ed7308 */ /* 0x000ea20000002400 */
[----:B------:R-:W-:Y:S01]  /*62e0*/  FMUL.FTZ R241, R22, c[0x0][0x320] ;  /* 0x0000c80016f17a20 */ /* 0x000fe20000410000 */
[----:B------:R-:W-:Y:S01]  /*62f0*/  @P0 IADD3.X R13, R183, UR20, RZ, P5, !PT ;  /* 0x00000014b70d0c10 */ /* 0x000fe2000affe4ff */
[----:B------:R-:W-:Y:S01]  /*6300*/  FMUL.FTZ R235, R19, c[0x0][0x320] ;  /* 0x0000c80013eb7a20 */ /* 0x000fe20000410000 */
[C---:B------:R-:W-:Y:S01]  /*6310*/  @P0 LEA R162, P5, R18.reuse, c[0x0][0x1c8], 0x1 ;  /* 0x0000720012a20a11 */ /* 0x040fe200078a08ff */
[----:B------:R-:W-:Y:S01]  /*6320*/  @!PT LDS RZ, [RZ] ;  /* 0x00000000fffff984 */ /* 0x000fe20000000800 */
[----:B------:R-:W-:Y:S01]  /*6330*/  @!PT LDS RZ, [RZ] ;  /* 0x00000000fffff984 */ /* 0x000fe20000000800 */
[----:B------:R-:W-:Y:S01]  /*6340*/  @!PT LDS RZ, [RZ] ;  /* 0x00000000fffff984 */ /* 0x000fe20000000800 */
[----:B------:R2:W-:Y:S01]  /*6350*/  @P0 LDGSTS.E.BYPASS.LTC128B.128 [R207+0x6100], [R250.64], !P3 ;  /* 0x06100000facf0fae */ /* 0x0005e2000d901d52 */
[----:B------:R-:W-:Y:S02]  /*6360*/  IMAD.MOV.U32 R19, RZ, RZ, R209 ;  /* 0x000000ffff137224 */ /* 0x000fe400078e00d1 */
[----:B------:R-:W-:Y:S01]  /*6370*/  @P0 LEA.HI.X R163, R18, c[0x0][0x1cc], R13, 0x1, P5 ;  /* 0x0000730012a30a11 */ /* 0x000fe200028f0c0d */
[C---:B-1----:R-:W-:Y:S01]  /*6380*/  HMMA.16816.F32.BF16 R28, R172.reuse, R132, R28 ;  /* 0x00000084ac1c723c */ /* 0x042fe2000004181c */
[----:B------:R-:W1:Y:S02]  /*6390*/  MUFU.TANH R233, R233 ;  /* 0x000000e900e97308 */ /* 0x000e640000002400 */
[----:B------:R1:W-:Y:S01]  /*63a0*/  @P0 LDGSTS.E.BYPASS.LTC128B.128 [R207+0x8100], [R158.64], !P2 ;  /* 0x081000009ecf0fae */ /* 0x0003e2000d101d52 */
[----:B------:R-:W-:Y:S01]  /*63b0*/  FMUL.FTZ R244, R26, c[0x0][0x320] ;  /* 0x0000c8001af47a20 */ /* 0x000fe20000410000 */
[----:B------:R-:W-:Y:S01]  /*63c0*/  @P0 LEA R26, P4, R11, c[0x0][0x1c8], 0x1 ;  /* 0x000072000b1a0a11 */ /* 0x000fe200078808ff */
[----:B------:R-:W-:Y:S02]  /*63d0*/  FMUL.FTZ R243, R27, c[0x0][0x320] ;  /* 0x0000c8001bf37a20 */ /* 0x000fe40000410000 */
[----:B------:R-:W-:Y:S03]  /*63e0*/  HMMA.16816.F32.BF16 R32, R172, R134, R32 ;  /* 0x00000086ac20723c */ /* 0x000fe60000041820 */
[----:B------:R-:W1:Y:S01]  /*63f0*/  MUFU.TANH R232, R232 ;  /* 0x000000e800e87308 */ /* 0x000e620000002400 */
[----:B------:R-:W-:Y:S01]  /*6400*/  @P0 LEA.HI.X R27, R11, c[0x0][0x1cc], R14, 0x1, P4 ;  /* 0x000073000b1b0a11 */ /* 0x000fe200020f0c0e */
[----:B------:R-:W-:Y:S01]  /*6410*/  FMUL.FTZ R242, R17, c[0x0][0x320] ;  /* 0x0000c80011f27a20 */ /* 0x000fe20000410000 */
[----:B------:R-:W-:Y:S01]  /*6420*/  @P0 IADD3 R11, P6, R212, UR22, RZ ;  /* 0x00000016d40b0c10 */ /* 0x000fe2000ffde0ff */
[----:B----4-:R-:W-:Y:S01]  /*6430*/  FMUL.FTZ R230, R5, c[0x0][0x320] ;  /* 0x0000c80005e67a20 */ /* 0x010fe20000410000 */
        /* <DEDUP_REMOVED lines=8> */
[C---:B------:R-:W-:Y:S01]  /*64c0*/  @P0 LEA R30, P4, R22.reuse, c[0x0][0x1c8], 0x1 ;  /* 0x00007200161e0a11 */ /* 0x040fe200078808ff */
[----:B------:R-:W-:Y:S01]  /*64d0*/  FMUL.FTZ R248, R31, c[0x0][0x320] ;  /* 0x0000c8001ff87a20 */ /* 0x000fe20000410000 */
[----:B------:R-:W-:Y:S01]  /*64e0*/  @P0 LEA.HI.X R167, R11, c[0x0][0x1cc], R14, 0x1, P6 ;  /* 0x000073000ba70a11 */ /* 0x000fe200030f0c0e */
[----:B-----5:R-:W-:Y:S01]  /*64f0*/  FMUL.FTZ R226, R7, c[0x0][0x320] ;  /* 0x0000c80007e27a20 */ /* 0x020fe20000410000 */
[----:B------:R-:W-:Y:S01]  /*6500*/  @P0 LEA.HI.X R31, R22, c[0x0][0x1cc], R15, 0x1, P4 ;  /* 0x00007300161f0a11 */ /* 0x000fe200020f0c0f */
[----:B------:R-:W1:Y:S01]  /*6510*/  MUFU.TANH R0, R0 ;  /* 0x0000000000007308 */ /* 0x000e620000002400 */
[----:B------:R-:W-:Y:S01]  /*6520*/  PLOP3.LUT P4, PT, PT, PT, UP2, 0x80, 0x0 ;  /* 0x000000000000781c */ /* 0x000fe20003f8f028 */
[----:B------:R4:W-:Y:S01]  /*6530*/  @P0 LDGSTS.E.BYPASS.LTC128B.128 [R207+0x7100], [R166.64], !P3 ;  /* 0x07100000a6cf0fae */ /* 0x0009e2000d901d52 */
[----:B------:R-:W-:Y:S01]  /*6540*/  FMUL.FTZ R17, R32, c[0x0][0x320] ;  /* 0x0000c80020117a20 */ /* 0x000fe20000410000 */
[----:B------:R-:W-:Y:S01]  /*6550*/  USHF.L.U32 UR20, UR14, 0x6, URZ ;  /* 0x000000060e147899 */ /* 0x000fe2000800063f */
[----:B------:R-:W-:Y:S02]  /*6560*/  FMUL.FTZ R231, R8, c[0x0][0x320] ;  /* 0x0000c80008e77a20 */ /* 0x000fe40000410000 */
[----:B------:R-:W-:Y:S02]  /*6570*/  FMUL.FTZ R234, R9, c[0x0][0x320] ;  /* 0x0000c80009ea7a20 */ /* 0x000fe40000410000 */
[----:B------:R4:W-:Y:S01]  /*6580*/  @P0 LDGSTS.E.BYPASS.LTC128B.128 [R207+0x9100], [R162.64], !P2 ;  /* 0x09100000a2cf0fae */ /* 0x0009e2000d101d52 */
[----:B------:R5:W1:Y:S01]  /*6590*/  MUFU.TANH R13, R17 ;  /* 0x00000011000d7308 */ /* 0x000a620000002400 */
[----:B------:R-:W-:Y:S02]  /*65a0*/  FMUL.FTZ R227, R10, c[0x0][0x320] ;  /* 0x0000c8000ae37a20 */ /* 0x000fe40000410000 */
[----:B------:R-:W-:Y:S02]  /*65b0*/  FMUL.FTZ R238, R12, c[0x0][0x320] ;  /* 0x0000c8000cee7a20 */ /* 0x000fe40000410000 */
[----:B------:R-:W-:Y:S01]  /*65c0*/  @P4 IMAD.MOV.U32 R19, RZ, RZ, R180 ;  /* 0x000000ffff134224 */ /* 0x000fe200078e00b4 */
[----:B------:R4:W-:Y:S01]  /*65d0*/  @P0 LDGSTS.E.BYPASS.LTC128B.128 [R207+0xb100], [R30.64], !P1 ;  /* 0x0b1000001ecf0fae */ /* 0x0009e2000c901d52 */
[----:B------:R-:W-:Y:S01]  /*65e0*/  FMUL.FTZ R239, R16, c[0x0][0x320] ;  /* 0x0000c80010ef7a20 */ /* 0x000fe20000410000 */
[----:B------:R-:W-:Y:S01]  /*65f0*/  PLOP3.LUT P0, PT, PT, PT, UP1, 0x40, 0x0 ;  /* 0x000000000000781c */ /* 0x000fe20003f0e818 */
[----:B------:R-:W-:Y:S01]  /*6600*/  FMUL.FTZ R246, R20, c[0x0][0x320] ;  /* 0x0000c80014f67a20 */ /* 0x000fe20000410000 */
[----:B------:R-:W1:Y:S01]  /*6610*/  MUFU.TANH R226, R226 ;  /* 0x000000e200e27308 */ /* 0x000e620000002400 */
[----:B------:R-:W-:Y:S02]  /*6620*/  FMUL.FTZ R245, R21, c[0x0][0x320] ;  /* 0x0000c80015f57a20 */ /* 0x000fe40000410000 */
[----:B------:R-:W0:Y:S01]  /*6630*/  LDGDEPBAR ;  /* 0x00000000000079af */ /* 0x000e220000000000 */
[----:B------:R-:W-:Y:S02]  /*6640*/  FMUL.FTZ R240, R23, c[0x0][0x320] ;  /* 0x0000c80017f07a20 */ /* 0x000fe40000410000 */
[----:B------:R-:W-:Y:S02]  /*6650*/  FMUL.FTZ R247, R24, c[0x0][0x320] ;  /* 0x0000c80018f77a20 */ /* 0x000fe40000410000 */
[----:B------:R-:W-:Y:S02]  /*6660*/  FMUL.FTZ R252, R25, c[0x0][0x320] ;  /* 0x0000c80019fc7a20 */ /* 0x000fe40000410000 */
[----:B------:R-:W1:Y:S01]  /*6670*/  MUFU.TANH R231, R231 ;  /* 0x000000e700e77308 */ /* 0x000e620000002400 */
[----:B------:R-:W-:Y:S01]  /*6680*/  FMUL.FTZ R10, R28, c[0x0][0x320] ;  /* 0x0000c8001c0a7a20 */ /* 0x000fe20000410000 */
[----:B------:R-:W1:Y:S01]  /*6690*/  SHFL.IDX PT, R21, R19, RZ, 0x1c1f ;  /* 0x001c1fff13157589 */ /* 0x000e6200000e0000 */
[----:B------:R-:W-:Y:S02]  /*66a0*/  FMUL.FTZ R9, R29, c[0x0][0x320] ;  /* 0x0000c8001d097a20 */ /* 0x000fe40000410000 */
[----:B------:R-:W-:Y:S02]  /*66b0*/  FMUL.FTZ R11, R33, c[0x0][0x320] ;  /* 0x0000c800210b7a20 */ /* 0x000fe40000410000 */
[----:B--2---:R-:W-:Y:S02]  /*66c0*/  FMUL.FTZ R250, R35, c[0x0][0x320] ;  /* 0x0000c80023fa7a20 */ /* 0x004fe40000410000 */
[----:B------:R-:W-:Y:S01]  /*66d0*/  FMUL.FTZ R34, R34, c[0x0][0x320] ;  /* 0x0000c80022227a20 */ /* 0x000fe20000410000 */
[----:B------:R-:W2:Y:S01]  /*66e0*/  MUFU.TANH R234, R234 ;  /* 0x000000ea00ea7308 */ /* 0x000ea20000002400 */
[----:B------:R-:W-:Y:S02]  /*66f0*/  IMAD.U32 R15, RZ, RZ, UR20 ;  /* 0x00000014ff0f7e24 */ /* 0x000fe4000f8e00ff */
[----:B------:R-:W-:Y:S03]  /*6700*/  IMAD.U32 R14, RZ, RZ, UR16 ;  /* 0x00000010ff0e7e24 */ /* 0x000fe6000f8e00ff */
[----:B------:R-:W-:Y:S04]  /*6710*/  IADD3 R15, -R216, 0x1, -R15 ;  /* 0x00000001d80f7810 */ /* 0x000fe80007ffe90f */
[----:B------:R-:W2:Y:S01]  /*6720*/  MUFU.TANH R227, R227 ;  /* 0x000000e300e37308 */ /* 0x000ea20000002400 */
[----:B------:R-:W-:Y:S04]  /*6730*/  IADD3 R14, -R14, UR9, R15 ;  /* 0x000000090e0e7c10 */ /* 0x000fe8000fffe10f */
[C---:B------:R-:W-:Y:S02]  /*6740*/  IADD3 R15, R14.reuse, c[0x0][0x328], RZ ;  /* 0x0000ca000e0f7a10 */ /* 0x040fe40007ffe0ff */
[----:B------:R-:W-:Y:S03]  /*6750*/  IADD3 R14, R14, UR15, RZ ;  /* 0x0000000f0e0e7c10 */ /* 0x000fe6000fffe0ff */
[----:B------:R-:W2:Y:S01]  /*6760*/  MUFU.TANH R238, R238 ;  /* 0x000000ee00ee7308 */ /* 0x000ea20000002400 */
[--C-:B-1----:R-:W-:Y:S02]  /*6770*/  IMAD.IADD R18, R15, 0x1, R21.reuse ;  /* 0x000000010f127824 */ /* 0x102fe400078e0215 */
[----:B-----5:R-:W-:Y:S07]  /*6780*/  IMAD.IADD R17, R14, 0x1, R21 ;  /* 0x000000010e117824 */ /* 0x020fee00078e0215 */
        /* <DEDUP_REMOVED lines=17> */
[----:B------:R4:W1:Y:S10]  /*68a0*/  MUFU.TANH R251, R34 ;  /* 0x0000002200fb7308 */ /* 0x0008740000002400 */
[----:B------:R-:W1:Y:S01]  /*68b0*/  MUFU.TANH R250, R250 ;  /* 0x000000fa00fa7308 */ /* 0x000e620000002400 */
[----:B------:R-:W-:-:S05]  /*68c0*/  @P0 BRA `(.L_x_243) ;  /* 0x000001a000000947 */ /* 0x000fca0003800000 */
[----:B--23--:R-:W-:Y:S01]  /*68d0*/  IMAD.U32 R4, RZ, RZ, UR16 ;  /* 0x00000010ff047e24 */ /* 0x00cfe2000f8e00ff */
[----:B------:R-:W-:Y:S04]  /*68e0*/  BSSY B0, `(.L_x_244) ;  /* 0x0000012000007945 */ /* 0x000fe80003800000 */
[----:B------:R-:W-:Y:S04]  /*68f0*/  IADD3 R21, -R4, UR9, R21 ;  /* 0x0000000904157c10 */ /* 0x000fe8000fffe115 */
        /* <DEDUP_REMOVED lines=11> */
.L_x_245:
[----:B------:R-:W-:Y:S04]  /*69b0*/  MOV R4, c[0x0][0x32c] ;  /* 0x0000cb0000047a02 */ /* 0x000fe80000000f00 */
[----:B------:R-:W-:Y:S11]  /*69c0*/  ISETP.NE.AND P0, PT, R4, 0x1, PT ;  /* 0x000000010400780c */ /* 0x000ff60003f05270 */
[----:B------:R-:W-:Y:S02]  /*69d0*/  @!UPT UIADD3 URZ, URZ, URZ, URZ ;  /* 0x0000003f3f3ff290 */ /* 0x000fe4000fffe03f */
[----:B------:R-:W-:Y:S05]  /*69e0*/  @P0 IMAD.HI.U32 R4, R21, c[0x0][0x330], RZ ;  /* 0x0000cc0015040a27 */ /* 0x000fea00078e00ff */
[----:B------:R-:W-:Y:S02]  /*69f0*/  @P0 SHF.R.U32.HI R21, RZ, c[0x0][0x334], R4 ;  /* 0x0000cd00ff150a19 */ /* 0x000fe40000011604 */
.L_x_246:
[----:B------:R-:W-:Y:S05]  /*6a00*/  BSYNC B0 ;  /* 0x0000000000007941 */ /* 0x000fea0003800000 */
.L_x_244:
[----:B------:R-:W-:Y:S04]  /*6a10*/  IMAD.MOV.U32 R4, RZ, RZ, c[0x0][0x32c] ;  /* 0x0000cb00ff047624 */ /* 0x000fe800078e00ff */
[----:B------:R-:W-:Y:S04]  /*6a20*/  IMAD R21, R21, R4, -UR20 ;  /* 0x8000001415157e24 */ /* 0x000fe8000f8e0204 */
[----:B------:R-:W-:Y:S05]  /*6a30*/  IMAD.IADD R4, R21, 0x1, -R216 ;  /* 0x0000000115047824 */ /* 0x000fea00078e0ad8 */
[----:B------:R-:W-:Y:S02]  /*6a40*/  IADD3 R5, R4, c[0x0][0x32c], RZ ;  /* 0x0000cb0004057a10 */ /* 0x000fe40007ffe0ff */
[----:B------:R-:W-:Y:S02]  /*6a50*/  IMNMX R17, R17, R4, !PT ;  /* 0x0000000411117217 */ /* 0x000fe40007800200 */
[----:B------:R-:W-:Y:S02]  /*6a60*/  IMNMX R18, R18, R5, PT ;  /* 0x0000000512127217 */ /* 0x000fe40003800200 */
.L_x_243:
[----:B--23--:R-:W-:Y:S01]  /*6a70*/  UISETP.GT.AND UP0, UPT, UR14, -0x1, UPT ;  /* 0xffffffff0e00788c */ /* 0x00cfe2000bf04270 */
[----:B------:R-:W2:Y:S05]  /*6a80*/  SHFL.IDX PT, R7, R19, 0x1, 0x1c1f ;  /* 0x003c1f0013077f89 */ /* 0x000eaa00000e0000 */
        /* <DEDUP_REMOVED lines=8> */
[----:B------:R-:W-:Y:S01]  /*6b10*/  ISETP.LT.OR P4, PT, R18, 0x11, P4 ;  /* 0x000000111200780c */ /* 0x000fe20002781670 */
[--C-:B--2---:R-:W-:Y:S01]  /*6b20*/  IMAD.IADD R4, R15, 0x1, R7.reuse ;  /* 0x000000010f047824 */ /* 0x104fe200078e0207 */
[----:B------:R-:W-:Y:S01]  /*6b30*/  FSEL R228, R228, -INF , !P5 ;  /* 0xff800000e4e47808 */ /* 0x000fe20006800000 */
[----:B------:R-:W-:Y:S01]  /*6b40*/  IMAD.IADD R5, R14, 0x1, R7 ;  /* 0x000000010e057824 */ /* 0x000fe200078e0207 */
[C---:B------:R-:W-:Y:S02]  /*6b50*/  ISETP.GT.AND P5, PT, R17.reuse, 0x9, P0 ;  /* 0x000000091100780c */ /* 0x040fe400007a4270 */
        /* <DEDUP_REMOVED lines=10> */
[----:B------:R-:W-:Y:S02]  /*6c00*/  ISETP.GT.AND P4, PT, R17, 0x28, P0 ;  /* 0x000000281100780c */ /* 0x000fe40000784270 */
[C---:B------:R-:W-:Y:S02]  /*6c10*/  ISETP.LT.OR P6, PT, R18.reuse, 0x12, P6 ;  /* 0x000000121200780c */ /* 0x040fe400037c1670 */
[C---:B------:R-:W-:Y:S02]  /*6c20*/  ISETP.LT.OR P5, PT, R18.reuse, 0x19, P5 ;  /* 0x000000191200780c */ /* 0x040fe40002fa1670 */
[C---:B------:R-:W-:Y:S02]  /*6c30*/  ISETP.LT.OR P4, PT, R18.reuse, 0x29, P4 ;  /* 0x000000291200780c */ /* 0x040fe40002781670 */
[----:B----4-:R-:W-:Y:S02]  /*6c40*/  FSEL R162, R237, -INF , !P6 ;  /* 0xff800000eda27808 */ /* 0x010fe40007000000 */
[----:B------:R-:W-:Y:S02]  /*6c50*/  ISETP.GT.AND P6, PT, R17, 0x20, P0 ;  /* 0x000000201100780c */ /* 0x000fe400007c4270 */
[----:B------:R-:W-:Y:S02]  /*6c60*/  FSEL R142, R239, -INF , !P5 ;  /* 0xff800000ef8e7808 */ /* 0x000fe40006800000 */
        /* <DEDUP_REMOVED lines=10> */
[----:B------:R-:W-:Y:S02]  /*6d10*/  FSEL R150, R9, -INF , !P4 ;  /* 0xff80000009967808 */ /* 0x000fe40006000000 */
        /* <DEDUP_REMOVED lines=12> */
[----:B------:R-:W-:Y:S01]  /*6de0*/  IMAD.U32 R8, RZ, RZ, UR16 ;  /* 0x00000010ff087e24 */ /* 0x000fe2000f8e00ff */
        /* <DEDUP_REMOVED lines=13> */
.L_x_249:
[----:B------:R-:W-:Y:S04]  /*6ec0*/  MOV R7, c[0x0][0x32c] ;  /* 0x0000cb0000077a02 */ /* 0x000fe80000000f00 */
[----:B------:R-:W-:Y:S11]  /*6ed0*/  ISETP.NE.AND P4, PT, R7, 0x1, PT ;  /* 0x000000010700780c */ /* 0x000ff60003f85270 */
[----:B------:R-:W-:Y:S02]  /*6ee0*/  @!UPT UIADD3 URZ, URZ, URZ, URZ ;  /* 0x0000003f3f3ff290 */ /* 0x000fe4000fffe03f */
[----:B------:R-:W-:Y:S05]  /*6ef0*/  @P4 IMAD.HI.U32 R7, R8, c[0x0][0x330], RZ ;  /* 0x0000cc0008074a27 */ /* 0x000fea00078e00ff */
[----:B------:R-:W-:Y:S02]  /*6f00*/  @P4 SHF.R.U32.HI R8, RZ, c[0x0][0x334], R7 ;  /* 0x0000cd00ff084a19 */ /* 0x000fe40000011607 */
.L_x_250:
[----:B------:R-:W-:Y:S05]  /*6f10*/  BSYNC B0 ;  /* 0x0000000000007941 */ /* 0x000fea0003800000 */
.L_x_248:
[----:B------:R-:W-:Y:S04]  /*6f20*/  IMAD.MOV.U32 R7, RZ, RZ, c[0x0][0x32c] ;  /* 0x0000cb00ff077624 */ /* 0x000fe800078e00ff */
[----:B------:R-:W-:Y:S04]  /*6f30*/  IMAD R7, R8, R7, -UR20 ;  /* 0x8000001408077e24 */ /* 0x000fe8000f8e0207 */
[----:B------:R-:W-:Y:S05]  /*6f40*/  IMAD.IADD R8, R7, 0x1, -R216 ;  /* 0x0000000107087824 */ /* 0x000fea00078e0ad8 */
[----:B------:R-:W-:Y:S02]  /*6f50*/  IADD3 R7, R8, c[0x0][0x32c], RZ ;  /* 0x0000cb0008077a10 */ /* 0x000fe40007ffe0ff */
[----:B------:R-:W-:Y:S02]  /*6f60*/  IMNMX R5, R5, R8, !PT ;  /* 0x0000000805057217 */ /* 0x000fe40007800200 */
[----:B------:R-:W-:Y:S02]  /*6f70*/  IMNMX R4, R4, R7, PT ;  /* 0x0000000704047217 */ /* 0x000fe40003800200 */
.L_x_247:
[----:B------:R-:W-:Y:S01]  /*6f80*/  FMNMX.FTZ R7, R228, R3, !PT ;  /* 0x00000003e4077209 */ /* 0x000fe20007810000 */
[----:B------:R-:W-:Y:S01]  /*6f90*/  LDSM.16.MT88.4 R20, [R198+0x100] ;  /* 0x00010000c614783b */ /* 0x000fe20000004200 */
[C---:B------:R-:W-:Y:S01]  /*6fa0*/  ISETP.GT.AND P6, PT, R5.reuse, RZ, P0 ;  /* 0x000000ff0500720c */ /* 0x040fe200007c4270 */
[----:B------:R-:W-:Y:S01]  /*6fb0*/  UISETP.GT.AND UP0, UPT, UR14, UR17, UPT ;  /* 0x000000110e00728c */ /* 0x000fe2000bf04270 */
[----:B------:R-:W-:Y:S01]  /*6fc0*/  FMNMX.FTZ R7, R230, R7, !PT ;  /* 0x00000007e6077209 */ /* 0x000fe20007810000 */
[----:B------:R-:W-:Y:S01]  /*6fd0*/  UIADD3 UR14, UR14, -0x1, URZ ;  /* 0xffffffff0e0e7890 */ /* 0x000fe2000fffe03f */
[C---:B------:R-:W-:Y:S02]  /*6fe0*/  ISETP.GT.AND P5, PT, R5.reuse, 0x1, P0 ;  /* 0x000000010500780c */ /* 0x040fe400007a4270 */
[----:B------:R-:W-:Y:S01]  /*6ff0*/  FMNMX.FTZ R7, R6, R7, !PT ;  /* 0x0000000706077209 */ /* 0x000fe20007810000 */
[----:B------:R-:W-:Y:S01]  /*7000*/  LDSM.16.MT88.4 R28, [R197+0x100] ;  /* 0x00010000c51c783b */ /* 0x000fe20000004200 */
[----:B------:R-:W-:Y:S02]  /*7010*/  ISETP.LT.OR P6, PT, R4, 0x1, P6 ;  /* 0x000000010400780c */ /* 0x000fe400037c1670 */
        /* <DEDUP_REMOVED lines=42> */
[C---:B------:R-:W-:Y:S01]  /*72c0*/  ISETP.LT.OR P4, PT, R4.reuse, 0x21, P4 ;  /* 0x000000210400780c */ /* 0x040fe20002781670 */
        /* <DEDUP_REMOVED lines=35> */
[----:B-1----:R-:W-:Y:S07]  /*7500*/  FMNMX.FTZ R0, R8, R13, !PT ;  /* 0x0000000d08007209 */ /* 0x002fee0007810000 */
[----:B------:R-:W-:Y:S01]  /*7510*/  LDSM.16.MT88.4 R12, [R203+0x100] ;  /* 0x00010000cb0c783b */ /* 0x000fe20000004200 */
        /* <DEDUP_REMOVED lines=37> */
[--C-:B------:R-:W-:Y:S01]  /*7770*/  FFMA.FTZ R171, R227, c[0x0][0x2d0], -R144.reuse ;  /* 0x0000b400e3ab7a23 */ /* 0x100fe20000010890 */
[----:B------:R-:W2:Y:S01]  /*7780*/  MUFU.EX2 R3, R6 ;  /* 0x0000000600037308 */ /* 0x000ea20000000800 */
[--C-:B------:R-:W-:Y:S02]  /*7790*/  FFMA.FTZ R170, R229, c[0x0][0x2d0], -R144.reuse ;  /* 0x0000b400e5aa7a23 */ /* 0x100fe40000010890 */
[----:B------:R-:W-:Y:S02]  /*77a0*/  FMUL.FTZ R2, R5, c[0x0][0x2d0] ;  /* 0x0000b40005027a20 */ /* 0x000fe40000410000 */
[--C-:B------:R-:W-:Y:S02]  /*77b0*/  FFMA.FTZ R178, R163, c[0x0][0x2d0], -R144.reuse ;  /* 0x0000b400a3b27a23 */ /* 0x100fe40000010890 */
[--C-:B------:R-:W-:Y:S02]  /*77c0*/  FFMA.FTZ R179, R161, c[0x0][0x2d0], -R144.reuse ;  /* 0x0000b400a1b37a23 */ /* 0x100fe40000010890 */
[----:B------:R-:W-:Y:S01]  /*77d0*/  LDSM.16.MT88.4 R160, [R196+0x3900] ;  /* 0x00390000c4a0783b */ /* 0x000fe20000004200 */
[----:B------:R-:W-:Y:S01]  /*77e0*/  MUFU.EX2 R173, R173 ;  /* 0x000000ad00ad7308 */ /* 0x000fe20000000800 */
[--C-:B------:R-:W-:Y:S02]  /*77f0*/  FFMA.FTZ R226, R143, c[0x0][0x2d0], -R144.reuse ;  /* 0x0000b4008fe27a23 */ /* 0x100fe40000010890 */
[--C-:B------:R-:W-:Y:S01]  /*7800*/  FFMA.FTZ R227, R141, c[0x0][0x2d0], -R144.reuse ;  /* 0x0000b4008de37a23 */ /* 0x100fe20000010890 */
[----:B-1----:R-:W-:Y:S01]  /*7810*/  F2FP.BF16.PACK_AB R138, R169, R134 ;  /* 0x00000086a98a723e */ /* 0x002fe200000010ff */
[--C-:B------:R-:W-:Y:S02]  /*7820*/  FFMA.FTZ R229, R158, c[0x0][0x2d0], -R151.reuse ;  /* 0x0000b4009ee57a23 */ /* 0x100fe40000010897 */
[----:B------:R-:W-:Y:S01]  /*7830*/  LDSM.16.MT88.4 R140, [R197+0x2900] ;  /* 0x00290000c58c783b */ /* 0x000fe20000004200 */
[--C-:B------:R-:W-:Y:S02]  /*7840*/  FFMA.FTZ R232, R159, c[0x0][0x2d0], -R144.reuse ;  /* 0x0000b4009fe87a23 */ /* 0x100fe40000010890 */
[----:B------:R-:W1:Y:S01]  /*7850*/  MUFU.EX2 R172, R172 ;  /* 0x000000ac00ac7308 */ /* 0x000e620000000800 */
[--C-:B------:R-:W-:Y:S02]  /*7860*/  FFMA.FTZ R233, R157, c[0x0][0x2d0], -R144.reuse ;  /* 0x0000b4009de97a23 */ /* 0x100fe40000010890 */
[--C-:B------:R-:W-:Y:S02]  /*7870*/  FFMA.FTZ R234, R155, c[0x0][0x2d0], -R144.reuse ;  /* 0x0000b4009bea7a23 */ /* 0x100fe40000010890 */
[C---:B--2---:R-:W-:Y:S01]  /*7880*/  FMUL.FTZ R4, R3.reuse, R128 ;  /* 0x0000008003047220 */ /* 0x044fe20000410000 */
[----:B------:R-:W-:Y:S01]  /*7890*/  LDSM.16.MT88.4 R156, [R197+0x3900] ;  /* 0x00390000c59c783b */ /* 0x000fe20000004200 */
[C---:B------:R-:W-:Y:S02]  /*78a0*/  FMUL.FTZ R5, R3.reuse, R129 ;  /* 0x0000008103057220 */ /* 0x040fe40000410000 */
[C---:B------:R-:W-:Y:S01]  /*78b0*/  FMUL.FTZ R8, R3.reuse, R124 ;  /* 0x0000007c03087220 */ /* 0x040fe20000410000 */
[----:B------:R-:W-:Y:S01]  /*78c0*/  MUFU.EX2 R171, R171 ;  /* 0x000000ab00ab7308 */ /* 0x000fe20000000800 */
[C---:B------:R-:W-:Y:S02]  /*78d0*/  FMUL.FTZ R9, R3.reuse, R125 ;  /* 0x0000007d03097220 */ /* 0x040fe40000410000 */
[C---:B------:R-:W-:Y:S02]  /*78e0*/  FMUL.FTZ R16, R3.reuse, R116 ;  /* 0x0000007403107220 */ /* 0x040fe40000410000 */
[C---:B------:R-:W-:Y:S02]  /*78f0*/  FMUL.FTZ R17, R3.reuse, R117 ;  /* 0x0000007503117220 */ /* 0x040fe40000410000 */
[C---:B------:R-:W-:Y:S02]  /*7900*/  FMUL.FTZ R24, R3.reuse, R108 ;  /* 0x0000006c03187220 */ /* 0x040fe40000410000 */
[C---:B------:R-:W-:Y:S01]  /*7910*/  FMUL.FTZ R25, R3.reuse, R109 ;  /* 0x0000006d03197220 */ /* 0x040fe20000410000 */
[----:B------:R-:W2:Y:S01]  /*7920*/  MUFU.EX2 R170, R170 ;  /* 0x000000aa00aa7308 */ /* 0x000ea20000000800 */
        /* <DEDUP_REMOVED lines=15> */
[----:B--2---:R-:W-:Y:S01]  /*7a20*/  F2FP.BF16.PACK_AB R139, R170, R171 ;  /* 0x000000abaa8b723e */ /* 0x004fe200000010ff */
        /* <DEDUP_REMOVED lines=12> */
[C---:B------:R-:W-:Y:S03]  /*7af0*/  HMMA.16816.F32.BF16 R4, R136.reuse, R12, R4 ;  /* 0x0000000c8804723c */ /* 0x040fe60000041804 */
[----:B------:R-:W-:Y:S02]  /*7b00*/  LDSM.16.MT88.4 R124, [R203+0x2900] ;  /* 0x00290000cb7c783b */ /* 0x000fe40000004200 */
[C---:B------:R-:W-:Y:S02]  /*7b10*/  FMUL.FTZ R18, R2.reuse, R118 ;  /* 0x0000007602127220 */ /* 0x040fe40000410000 */
[C---:B------:R-:W-:Y:S01]  /*7b20*/  FMUL.FTZ R12, R3.reuse, R120 ;  /* 0x00000078030c7220 */ /* 0x040fe20000410000 */
[C---:B------:R-:W-:Y:S01]  /*7b30*/  HMMA.16816.F32.BF16 R8, R136.reuse, R14, R8 ;  /* 0x0000000e8808723c */ /* 0x040fe20000041808 */
[----:B------:R-:W1:Y:S02]  /*7b40*/  MUFU.EX2 R175, R175 ;  /* 0x000000af00af7308 */ /* 0x000e640000000800 */
[----:B--2---:R-:W-:Y:S01]  /*7b50*/  LDSM.16.MT88.4 R144, [R196+0x1900] ;  /* 0x00190000c490783b */ /* 0x004fe20000004200 */
        /* <DEDUP_REMOVED lines=112> */
[----:B------:R-:W-:Y:S01]  /*8260*/  FMUL.FTZ R89, R3, R89 ;  /* 0x0000005903597220 */ /* 0x000fe20000410000 */
[----:B------:R-:W-:Y:S02]  /*8270*/  MUFU.EX2 R240, R240 ;  /* 0x000000f000f07308 */ /* 0x000fe40000000800 */
[C---:B--2---:R-:W-:Y:S03]  /*8280*/  HMMA.16816.F32.BF16 R84, R136.reuse, R108, R84 ;  /* 0x0000006c8854723c */ /* 0x044fe60000041854 */
[C---:B------:R-:W-:Y:S01]  /*8290*/  FMUL.FTZ R90, R2.reuse, R90 ;  /* 0x0000005a025a7220 */ /* 0x040fe20000410000 */
        /* <DEDUP_REMOVED lines=154> */
.L_x_242:
[----:B------:R-:W1:Y:S01]  /*8c40*/  S2UR UR6, SR_CTAID.X ;  /* 0x00000000000679c3 */ /* 0x000e620000002500 */
[----:B------:R-:W-:Y:S01]  /*8c50*/  ULDC.64 UR4, c[0x0][0x2c8] ;  /* 0x0000b20000047ab9 */ /* 0x000fe20000000a00 */
[----:B------:R-:W-:Y:S01]  /*8c60*/  PLOP3.LUT P0, PT, PT, PT, UP1, 0x40, 0x0 ;  /* 0x000000000000781c */ /* 0x000fe20003f0e818 */
[----:B-1----:R-:W-:-:S04]  /*8c70*/  ULEA UR6, UR6, 0x7f, 0x7 ;  /* 0x0000007f06067891 */ /* 0x002fc8000f8e383f */
[----:B------:R-:W-:Y:S02]  /*8c80*/  UIMAD.WIDE.U32 UR20, UR6, UR4, URZ ;  /* 0x00000004061472a5 */ /* 0x000fe4000f8e003f */
[----:B------:R-:W-:Y:S02]  /*8c90*/  UIADD3 UR4, UR9, 0x1, -UR16 ;  /* 0x0000000109047890 */ /* 0x000fe4000fffe810 */
[----:B------:R-:W-:-:S04]  /*8ca0*/  @UP2 USHF.R.U32.HI UR6, URZ, UR5, UR21 ;  /* 0x000000053f062299 */ /* 0x000fc80008011615 */
[----:B------:R-:W-:-:S03]  /*8cb0*/  UIADD3 UR7, UR4, UR6, URZ ;  /* 0x0000000604077290 */ /* 0x000fc6000fffe03f */
[----:B------:R-:W-:Y:S02]  /*8cc0*/  ULDC UR6, c[0x0][0x324] ;  /* 0x0000c90000067ab9 */ /* 0x000fe40000000800 */
        /* <DEDUP_REMOVED lines=14> */
.L_x_253:
[----:B------:R-:W-:Y:S02]  /*8db0*/  ULDC UR4, c[0x0][0x32c] ;  /* 0x0000cb0000047ab9 */ /* 0x000fe40000000800 */
[----:B------:R-:W-:-:S03]  /*8dc0*/  UISETP.NE.AND UP0, UPT, UR4, 0x1, UPT ;  /* 0x000000010400788c */ /* 0x000fc6000bf05270 */
[----:B------:R-:W-:Y:S02]  /*8dd0*/  ULDC.64 UR4, c[0x0][0x330] ;  /* 0x0000cc0000047ab9 */ /* 0x000fe40000000a00 */
[----:B------:R-:W-:-:S07]  /*8de0*/  UIMAD.WIDE.U32 UR20, UR7, UR4, URZ ;  /* 0x00000004071472a5 */ /* 0x000fce000f8e003f */
[----:B------:R-:W-:Y:S02]  /*8df0*/  @UP0 UMOV UR17, UR21 ;  /* 0x0000001500110c82 */ /* 0x000fe40008000000 */
[----:B------:R-:W-:Y:S02]  /*8e00*/  @UP0 USHF.R.U32.HI UR7, URZ, UR5, UR17 ;  /* 0x000000053f070299 */ /* 0x000fe40008011611 */
.L_x_254:
[----:B------:R-:W-:Y:S02]  /*8e10*/  ULDC UR4, c[0x0][0x32c] ;  /* 0x0000cb0000047ab9 */ /* 0x000fe40000000800 */
[----:B------:R-:W-:-:S04]  /*8e20*/  UIMAD UR4, UR7, UR4, URZ ;  /* 0x00000004070472a4 */ /* 0x000fc8000f8e023f */
[----:B------:R-:W-:-:S04]  /*8e30*/  UISETP.LT.AND UP0, UPT, UR6, UR4, UPT ;  /* 0x000000040600728c */ /* 0x000fc8000bf01270 */
[----:B------:R-:W-:-:S04]  /*8e40*/  USEL UR6, UR6, UR4, !UP0 ;  /* 0x0000000406067287 */ /* 0x000fc8000c000000 */
.L_x_252:
        /* <DEDUP_REMOVED lines=22> */
.L_x_256:
        /* <DEDUP_REMOVED lines=327> */
[C---:B------:R-:W-:Y:S01]  /*a420*/  FADD.FTZ R4, -R132.reuse, R135 ;  /* 0x0000008784047221 */ /* 0x040fe20000010100 */
        /* <DEDUP_REMOVED lines=20> */
[C---:B------:R-:W-:Y:S01]  /*a570*/  @P0 LEA R16, P4, R4.reuse, c[0x0][0x1c8], 0x1 ;  /* 0x0000720004100a11 */ /* 0x040fe200078808ff */
[----:B-1----:R-:W-:Y:S01]  /*a580*/  FMUL.FTZ R32, R3, R100 ;  /* 0x0000006403207220 */ /* 0x002fe20000410000 */
        /* <DEDUP_REMOVED lines=18> */
[C---:B------:R-:W-:Y:S01]  /*a6b0*/  @P0 LEA R26, P5, R5.reuse, c[0x0][0x1c8], 0x1 ;  /* 0x00007200051a0a11 */ /* 0x040fe200078a08ff */
        /* <DEDUP_REMOVED lines=349> */
.L_x_255:
        /* <DEDUP_REMOVED lines=18> */
.L_x_266:
        /* <DEDUP_REMOVED lines=210> */
[----:B------:R-:W-:Y:S04]  /*cad0*/  FMUL.FTZ R9, R9, c[0x0][0x320] ;  /* 0x0000c80009097a20 */ /* 0x000fe80000410000 */
[----:B------:R-:W-:Y:S02]  /*cae0*/  FMUL.FTZ R10, R10, c[0x0][0x320] ;  /* 0x0000c8000a0a7a20 */ /* 0x000fe40000410000 */
[----:B------:R-:W-:Y:S01]  /*caf0*/  FMUL.FTZ R11, R11, c[0x0][0x320] ;  /* 0x0000c8000b0b7a20 */ /* 0x000fe20000410000 */
[----:B------:R-:W2:Y:S01]  /*cb00*/  MUFU.TANH R140, R9 ;  /* 0x00000009008c7308 */ /* 0x000ea20000002400 */
[----:B------:R-:W-:Y:S02]  /*cb10*/  FMUL.FTZ R136, R7, c[0x0][0x320] ;  /* 0x0000c80007887a20 */ /* 0x000fe40000410000 */
[----:B------:R-:W3:Y:S01]  /*cb20*/  LDSM.16.M88.4 R4, [R192+0x5000] ;  /* 0x00500000c004783b */ /* 0x000ee20000000200 */
[----:B------:R-:W-:Y:S02]  /*cb30*/  FMUL.FTZ R139, R8, c[0x0][0x320] ;  /* 0x0000c800088b7a20 */ /* 0x000fe40000410000 */
[----:B------:R-:W-:Y:S02]  /*cb40*/  FMUL.FTZ R8, R12, c[0x0][0x320] ;  /* 0x0000c8000c087a20 */ /* 0x000fe40000410000 */
[----:B------:R-:W-:Y:S02]  /*cb50*/  FMUL.FTZ R14, R14, c[0x0][0x320] ;  /* 0x0000c8000e0e7a20 */ /* 0x000fe40000410000 */
[----:B------:R-:W4:Y:S01]  /*cb60*/  MUFU.TANH R132, R10 ;  /* 0x0000000a00847308 */ /* 0x000f220000002400 */
[----:B------:R-:W-:Y:S02]  /*cb70*/  FMUL.FTZ R15, R15, c[0x0][0x320] ;  /* 0x0000c8000f0f7a20 */ /* 0x000fe40000410000 */
[----:B------:R-:W-:Y:S02]  /*cb80*/  FMUL.FTZ R142, R16, c[0x0][0x320] ;  /* 0x0000c800108e7a20 */ /* 0x000fe40000410000 */
[----:B------:R-:W-:Y:S02]  /*cb90*/  FMUL.FTZ R18, R18, c[0x0][0x320] ;  /* 0x0000c80012127a20 */ /* 0x000fe40000410000 */
[----:B------:R-:W-:Y:S02]  /*cba0*/  FMUL.FTZ R19, R19, c[0x0][0x320] ;  /* 0x0000c80013137a20 */ /* 0x000fe40000410000 */
[----:B------:R-:W-:Y:S01]  /*cbb0*/  FMUL.FTZ R162, R13, c[0x0][0x320] ;  /* 0x0000c8000da27a20 */ /* 0x000fe20000410000 */
[----:B------:R-:W1:Y:S01]  /*cbc0*/  MUFU.TANH R133, R11 ;  /* 0x0000000b00857308 */ /* 0x000e620000002400 */
[----:B------:R-:W-:Y:S09]  /*cbd0*/  FMUL.FTZ R13, R17, c[0x0][0x320] ;  /* 0x0000c800110d7a20 */ /* 0x000ff20000410000 */
[----:B------:R5:W1:Y:S10]  /*cbe0*/  MUFU.TANH R12, R8 ;  /* 0x00000008000c7308 */ /* 0x000a740000002400 */
[----:B------:R1:W1:Y:S01]  /*cbf0*/  MUFU.TANH R163, R14 ;  /* 0x0000000e00a37308 */ /* 0x0002620000002400 */
[C---:B---3--:R-:W-:Y:S09]  /*cc00*/  HMMA.16816.F32.BF16 R20, R164.reuse, R4, R20 ;  /* 0x00000004a414723c */ /* 0x048ff20000041814 */
[----:B------:R3:W1:Y:S01]  /*cc10*/  MUFU.TANH R161, R15 ;  /* 0x0000000f00a17308 */ /* 0x0006620000002400 */
[C---:B------:R-:W-:Y:S01]  /*cc20*/  HMMA.16816.F32.BF16 R24, R164.reuse, R6, R24 ;  /* 0x00000006a418723c */ /* 0x040fe20000041818 */
[----:B-----5:R-:W5:Y:S01]  /*cc30*/  LDSM.16.M88.4 R8, [R192+0x5800] ;  /* 0x00580000c008783b */ /* 0x020f620000000200 */
[----:B------:R-:W-:Y:S04]  /*cc40*/  DEPBAR.LE SB0, 0x0 ;  /* 0x000080000000791a */ /* 0x000fe80000000000 */
[----:B------:R-:W-:Y:S03]  /*cc50*/  @P5 IMAD.HI.U32 R4, R209, c[0x0][0x2c8], RZ ;  /* 0x0000b200d1045a27 */ /* 0x000fe600078e00ff */
[----:B------:R1:W1:Y:S01]  /*cc60*/  MUFU.TANH R143, R18 ;  /* 0x00000012008f7308 */ /* 0x0002620000002400 */
[----:B------:R-:W-:Y:S02]  /*cc70*/  BAR.SYNC.DEFER_BLOCKING 0x0 ;  /* 0x0000000000007b1d */ /* 0x000fe40000010000 */
[----:B------:R-:W-:Y:S01]  /*cc80*/  IMAD.MOV.U32 R5, RZ, RZ, R209 ;  /* 0x000000ffff057224 */ /* 0x000fe200078e00d1 */
[----:B------:R-:W-:Y:S02]  /*cc90*/  @P4 SHF.R.U32.HI R5, RZ, c[0x0][0x2cc], R4 ;  /* 0x0000b300ff054a19 */ /* 0x000fe40000011604 */
[----:B------:R-:W-:Y:S01]  /*cca0*/  @P0 IADD3 R6, P4, R212, UR7, RZ ;  /* 0x00000007d4060c10 */ /* 0x000fe2000ff9e0ff */
[----:B------:R-:W-:Y:S01]  /*ccb0*/  FMUL.FTZ R22, R22, c[0x0][0x320] ;  /* 0x0000c80016167a20 */ /* 0x000fe20000410000 */
[----:B------:R-:W-:Y:S01]  /*ccc0*/  @P0 IADD3 R4, P5, R183, UR7, RZ ;  /* 0x00000007b7040c10 */ /* 0x000fe2000ffbe0ff */
[----:B------:R-:W-:Y:S01]  /*ccd0*/  FMUL.FTZ R23, R23, c[0x0][0x320] ;  /* 0x0000c80017177a20 */ /* 0x000fe20000410000 */
[----:B------:R-:W1:Y:S01]  /*cce0*/  MUFU.TANH R141, R19 ;  /* 0x00000013008d7308 */ /* 0x000e620000002400 */
[----:B------:R-:W-:Y:S01]  /*ccf0*/  @P0 LEA R16, P6, R6, c[0x0][0x1c8], 0x1 ;  /* 0x0000720006100a11 */ /* 0x000fe200078c08ff */
[----:B------:R-:W-:Y:S01]  /*cd00*/  FMUL.FTZ R160, R20, c[0x0][0x320] ;  /* 0x0000c80014a07a20 */ /* 0x000fe20000410000 */
[----:B------:R-:W-:Y:S01]  /*cd10*/  @P0 IADD3.X R7, R182, UR6, RZ, P5, !PT ;  /* 0x00000006b6070c10 */ /* 0x000fe2000affe4ff */
[----:B------:R-:W-:Y:S02]  /*cd20*/  FMUL.FTZ R158, R21, c[0x0][0x320] ;  /* 0x0000c800159e7a20 */ /* 0x000fe40000410000 */
[----:B------:R-:W-:Y:S02]  /*cd30*/  FMUL.FTZ R156, R24, c[0x0][0x320] ;  /* 0x0000c800189c7a20 */ /* 0x000fe40000410000 */
[----:B------:R-:W-:Y:S02]  /*cd40*/  FMUL.FTZ R25, R25, c[0x0][0x320] ;  /* 0x0000c80019197a20 */ /* 0x000fe40000410000 */
[----:B------:R1:W1:Y:S01]  /*cd50*/  MUFU.TANH R159, R22 ;  /* 0x00000016009f7308 */ /* 0x0002620000002400 */
[----:B------:R-:W-:Y:S02]  /*cd60*/  FMUL.FTZ R26, R26, c[0x0][0x320] ;  /* 0x0000c8001a1a7a20 */ /* 0x000fe40000410000 */
[----:B------:R-:W-:Y:S07]  /*cd70*/  FMUL.FTZ R27, R27, c[0x0][0x320] ;  /* 0x0000c8001b1b7a20 */ /* 0x000fee0000410000 */
[----:B------:R2:W2:Y:S01]  /*cd80*/  MUFU.TANH R157, R23 ;  /* 0x00000017009d7308 */ /* 0x0004a20000002400 */
[C---:B-----5:R-:W-:Y:S09]  /*cd90*/  HMMA.16816.F32.BF16 R28, R164.reuse, R8, R28 ;  /* 0x00000008a41c723c */ /* 0x060ff2000004181c */
[----:B------:R-:W2:Y:S03]  /*cda0*/  MUFU.TANH R138, R138 ;  /* 0x0000008a008a7308 */ /* 0x000ea60000002400 */
[----:B------:R-:W-:Y:S01]  /*cdb0*/  @P0 IADD3.X R9, R219, UR6, RZ, P4, !PT ;  /* 0x00000006db090c10 */ /* 0x000fe2000a7fe4ff */
[----:B------:R-:W-:Y:S03]  /*cdc0*/  HMMA.16816.F32.BF16 R32, R164, R10, R32 ;  /* 0x0000000aa420723c */ /* 0x000fe60000041820 */
[----:B------:R-:W-:Y:S02]  /*cdd0*/  @P0 LEA.HI.X R17, R6, c[0x0][0x1cc], R9, 0x1, P6 ;  /* 0x0000730006110a11 */ /* 0x000fe400030f0c09 */
[C---:B-1----:R-:W-:Y:S01]  /*cde0*/  @P0 LEA R14, P4, R4.reuse, c[0x0][0x1c8], 0x1 ;  /* 0x00007200040e0a11 */ /* 0x042fe200078808ff */
[----:B------:R-:W1:Y:S02]  /*cdf0*/  MUFU.TANH R0, R0 ;  /* 0x0000000000007308 */ /* 0x000e640000002400 */
[----:B------:R-:W-:Y:S01]  /*ce00*/  @!PT LDS RZ, [RZ] ;  /* 0x00000000fffff984 */ /* 0x000fe20000000800 */
[----:B------:R-:W-:Y:S01]  /*ce10*/  @!PT LDS RZ, [RZ] ;  /* 0x00000000fffff984 */ /* 0x000fe20000000800 */
[----:B------:R-:W-:Y:S01]  /*ce20*/  @!PT LDS RZ, [RZ] ;  /* 0x00000000fffff984 */ /* 0x000fe20000000800 */
[----:B------:R1:W-:Y:S01]  /*ce30*/  @P0 LDGSTS.E.BYPASS.LTC128B.128 [R207+0x6100], [R16.64], !P3 ;  /* 0x0610000010cf0fae */ /* 0x0003e2000d901d52 */
[----:B---3--:R-:W-:Y:S03]  /*ce40*/  @P0 LEA.HI.X R15, R4, c[0x0][0x1cc], R7, 0x1, P4 ;  /* 0x00007300040f0a11 */ /* 0x008fe600020f0c07 */
        /* <DEDUP_REMOVED lines=21> */
[----:B------:R-:W-:Y:S01]  /*cfa0*/  @P0 LEA R22, P6, R7, c[0x0][0x1c8], 0x1 ;  /* 0x0000720007160a11 */ /* 0x000fe200078c08ff */
[----:B------:R-:W-:Y:S01]  /*cfb0*/  FMUL.FTZ R34, R34, c[0x0][0x320] ;  /* 0x0000c80022227a20 */ /* 0x000fe20000410000 */
[----:B------:R-:W-:Y:S01]  /*cfc0*/  @P0 LEA.HI.X R19, R9, c[0x0][0x1cc], R6, 0x1, P5 ;  /* 0x0000730009130a11 */ /* 0x000fe200028f0c06 */
[----:B------:R-:W1:Y:S01]  /*cfd0*/  MUFU.TANH R162, R162 ;  /* 0x000000a200a27308 */ /* 0x000e620000002400 */
[----:B--2---:R-:W-:Y:S01]  /*cfe0*/  @P0 LEA.HI.X R23, R7, c[0x0][0x1cc], R4, 0x1, P6 ;  /* 0x0000730007170a11 */ /* 0x004fe200030f0c04 */
[----:B------:R-:W-:Y:S01]  /*cff0*/  FMUL.FTZ R4, R35, c[0x0][0x320] ;  /* 0x0000c80023047a20 */ /* 0x000fe20000410000 */
[----:B------:R-:W-:Y:S01]  /*d000*/  @P0 IADD3 R8, P4, R181, UR7, RZ ;  /* 0x00000007b5080c10 */ /* 0x000fe2000ff9e0ff */
[----:B------:R-:W3:Y:S03]  /*d010*/  SHFL.IDX PT, R6, R5, RZ, 0x1c1f ;  /* 0x001c1fff05067589 */ /* 0x000ee600000e0000 */
[----:B------:R-:W-:Y:S01]  /*d020*/  @P0 IADD3.X R11, R180, UR6, RZ, P4, !PT ;  /* 0x00000006b40b0c10 */ /* 0x000fe2000a7fe4ff */
[----:B------:R-:W-:Y:S01]  /*d030*/  USHF.L.U32 UR6, UR14, 0x6, URZ ;  /* 0x000000060e067899 */ /* 0x000fe2000800063f */
[C---:B------:R-:W-:Y:S01]  /*d040*/  @P0 LEA R10, P4, R8.reuse, c[0x0][0x1c8], 0x1 ;  /* 0x00007200080a0a11 */ /* 0x040fe200078808ff */
[----:B------:R-:W2:Y:S01]  /*d050*/  MUFU.TANH R142, R142 ;  /* 0x0000008e008e7308 */ /* 0x000ea20000002400 */
[----:B------:R1:W-:Y:S02]  /*d060*/  @P0 LDGSTS.E.BYPASS.LTC128B.128 [R207+0x7100], [R22.64], !P3 ;  /* 0x0710000016cf0fae */ /* 0x0003e4000d901d52 */
[----:B------:R-:W-:Y:S01]  /*d070*/  @P0 LEA.HI.X R11, R8, c[0x0][0x1cc], R11, 0x1, P4 ;  /* 0x00007300080b0a11 */ /* 0x000fe200020f0c0b */
[----:B------:R-:W-:Y:S02]  /*d080*/  IMAD.U32 R7, RZ, RZ, UR6 ;  /* 0x00000006ff077e24 */ /* 0x000fe4000f8e00ff */
[----:B------:R-:W-:Y:S02]  /*d090*/  IMAD.U32 R8, RZ, RZ, UR16 ;  /* 0x00000010ff087e24 */ /* 0x000fe4000f8e00ff */
[----:B------:R1:W-:Y:S01]  /*d0a0*/  @P0 LDGSTS.E.BYPASS.LTC128B.128 [R207+0x9100], [R18.64], !P2 ;  /* 0x0910000012cf0fae */ /* 0x0003e2000d101d52 */
[----:B------:R-:W-:Y:S01]  /*d0b0*/  IADD3 R7, -R216, 0x1, -R7 ;  /* 0x00000001d8077810 */ /* 0x000fe20007ffe907 */
[----:B------:R-:W1:Y:S03]  /*d0c0*/  MUFU.TANH R13, R13 ;  /* 0x0000000d000d7308 */ /* 0x000e660000002400 */
[----:B------:R-:W-:Y:S02]  /*d0d0*/  IADD3 R8, -R8, UR9, R7 ;  /* 0x0000000908087c10 */ /* 0x000fe4000fffe107 */
[----:B------:R5:W-:Y:S01]  /*d0e0*/  @P0 LDGSTS.E.BYPASS.LTC128B.128 [R207+0xb100], [R10.64], !P1 ;  /* 0x0b1000000acf0fae */ /* 0x000be2000c901d52 */
[----:B------:R-:W-:Y:S02]  /*d0f0*/  PLOP3.LUT P0, PT, PT, PT, UP1, 0x40, 0x0 ;  /* 0x000000000000781c */ /* 0x000fe40003f0e818 */
[C---:B------:R-:W-:Y:S02]  /*d100*/  IADD3 R9, R8.reuse, c[0x0][0x328], RZ ;  /* 0x0000ca0008097a10 */ /* 0x040fe40007ffe0ff */
[----:B------:R-:W1:Y:S01]  /*d110*/  MUFU.TANH R160, R160 ;  /* 0x000000a000a07308 */ /* 0x000e620000002400 */
[----:B------:R-:W-:Y:S01]  /*d120*/  IADD3 R7, R8, UR15, RZ ;  /* 0x0000000f08077c10 */ /* 0x000fe2000fffe0ff */
[----:B------:R-:W0:Y:S01]  /*d130*/  LDGDEPBAR ;  /* 0x00000000000079af */ /* 0x000e220000000000 */
[--C-:B---3--:R-:W-:Y:S07]  /*d140*/  IMAD.IADD R14, R9, 0x1, R6.reuse ;  /* 0x00000001090e7824 */ /* 0x108fee00078e0206 */
[----:B------:R-:W3:Y:S10]  /*d150*/  MUFU.TANH R158, R158 ;  /* 0x0000009e009e7308 */ /* 0x000ef40000002400 */
[----:B------:R-:W1:Y:S01]  /*d160*/  MUFU.TANH R156, R156 ;  /* 0x0000009c009c7308 */ /* 0x000e620000002400 */
[----:B-----5:R-:W-:Y:S09]  /*d170*/  IMAD.IADD R11, R7, 0x1, R6 ;  /* 0x00000001070b7824 */ /* 0x020ff200078e0206 */
        /* <DEDUP_REMOVED lines=10> */
[----:B------:R-:W1:Y:S01]  /*d220*/  MUFU.TANH R4, R4 ;  /* 0x0000000400047308 */ /* 0x000e620000002400 */
[----:B------:R-:W-:-:S05]  /*d230*/  @P0 BRA `(.L_x_258) ;  /* 0x000001a000000947 */ /* 0x000fca0003800000 */
[----:B--234-:R-:W-:Y:S01]  /*d240*/  IMAD.U32 R15, RZ, RZ, UR16 ;  /* 0x00000010ff0f7e24 */ /* 0x01cfe2000f8e00ff */
        /* <DEDUP_REMOVED lines=13> */
.L_x_260:
[----:B------:R-:W-:Y:S04]  /*d320*/  MOV R6, c[0x0][0x32c] ;  /* 0x0000cb0000067a02 */ /* 0x000fe80000000f00 */
[----:B------:R-:W-:Y:S11]  /*d330*/  ISETP.NE.AND P0, PT, R6, 0x1, PT ;  /* 0x000000010600780c */ /* 0x000ff60003f05270 */
[----:B------:R-:W-:Y:S02]  /*d340*/  @!UPT UIADD3 URZ, URZ, URZ, URZ ;  /* 0x0000003f3f3ff290 */ /* 0x000fe4000fffe03f */
[----:B------:R-:W-:Y:S05]  /*d350*/  @P0 IMAD.HI.U32 R6, R15, c[0x0][0x330], RZ ;  /* 0x0000cc000f060a27 */ /* 0x000fea00078e00ff */
[----:B------:R-:W-:Y:S02]  /*d360*/  @P0 SHF.R.U32.HI R15, RZ, c[0x0][0x334], R6 ;  /* 0x0000cd00ff0f0a19 */ /* 0x000fe40000011606 */
.L_x_261:
[----:B------:R-:W-:Y:S05]  /*d370*/  BSYNC B0 ;  /* 0x0000000000007941 */ /* 0x000fea0003800000 */
.L_x_259:
[----:B------:R-:W-:Y:S04]  /*d380*/  IMAD.MOV.U32 R6, RZ, RZ, c[0x0][0x32c] ;  /* 0x0000cb00ff067624 */ /* 0x000fe800078e00ff */
[----:B------:R-:W-:Y:S04]  /*d390*/  IMAD R15, R15, R6, -UR6 ;  /* 0x800000060f0f7e24 */ /* 0x000fe8000f8e0206 */
[----:B------:R-:W-:Y:S05]  /*d3a0*/  IMAD.IADD R6, R15, 0x1, -R216 ;  /* 0x000000010f067824 */ /* 0x000fea00078e0ad8 */
[----:B------:R-:W-:Y:S02]  /*d3b0*/  IADD3 R15, R6, c[0x0][0x32c], RZ ;  /* 0x0000cb00060f7a10 */ /* 0x000fe40007ffe0ff */
[----:B------:R-:W-:Y:S02]  /*d3c0*/  IMNMX R11, R11, R6, !PT ;  /* 0x000000060b0b7217 */ /* 0x000fe40007800200 */
[----:B------:R-:W-:Y:S02]  /*d3d0*/  IMNMX R14, R14, R15, PT ;  /* 0x0000000f0e0e7217 */ /* 0x000fe40003800200 */
.L_x_258:
        /* <DEDUP_REMOVED lines=18> */
[----:B-1----:R-:W-:Y:S02]  /*d500*/  FSEL R8, R139, -INF , !P6 ;  /* 0xff8000008b087808 */ /* 0x002fe40007000000 */
        /* <DEDUP_REMOVED lines=50> */
.L_x_264:
[----:B------:R-:W-:Y:S04]  /*d830*/  MOV R9, c[0x0][0x32c] ;  /* 0x0000cb0000097a02 */ /* 0x000fe80000000f00 */
[----:B------:R-:W-:Y:S11]  /*d840*/  ISETP.NE.AND P4, PT, R9, 0x1, PT ;  /* 0x000000010900780c */ /* 0x000ff60003f85270 */
[----:B------:R-:W-:Y:S02]  /*d850*/  @!UPT UIADD3 URZ, URZ, URZ, URZ ;  /* 0x0000003f3f3ff290 */ /* 0x000fe4000fffe03f */
[----:B------:R-:W-:Y:S05]  /*d860*/  @P4 IMAD.HI.U32 R9, R12, c[0x0][0x330], RZ ;  /* 0x0000cc000c094a27 */ /* 0x000fea00078e00ff */
[----:B------:R-:W-:Y:S02]  /*d870*/  @P4 SHF.R.U32.HI R12, RZ, c[0x0][0x334], R9 ;  /* 0x0000cd00ff0c4a19 */ /* 0x000fe40000011609 */
.L_x_265:
[----:B------:R-:W-:Y:S05]  /*d880*/  BSYNC B0 ;  /* 0x0000000000007941 */ /* 0x000fea0003800000 */
.L_x_263:
[----:B------:R-:W-:Y:S04]  /*d890*/  IMAD.MOV.U32 R9, RZ, RZ, c[0x0][0x32c] ;  /* 0x0000cb00ff097624 */ /* 0x000fe800078e00ff */
[----:B------:R-:W-:Y:S04]  /*d8a0*/  IMAD R9, R12, R9, -UR6 ;  /* 0x800000060c097e24 */ /* 0x000fe8000f8e0209 */
[----:B------:R-:W-:Y:S05]  /*d8b0*/  IMAD.IADD R14, R9, 0x1, -R216 ;  /* 0x00000001090e7824 */ /* 0x000fea00078e0ad8 */
[----:B------:R-:W-:Y:S02]  /*d8c0*/  IADD3 R12, R14, c[0x0][0x32c], RZ ;  /* 0x0000cb000e0c7a10 */ /* 0x000fe40007ffe0ff */
[----:B------:R-:W-:Y:S02]  /*d8d0*/  IMNMX R7, R7, R14, !PT ;  /* 0x0000000e07077217 */ /* 0x000fe40007800200 */
[----:B------:R-:W-:Y:S02]  /*d8e0*/  IMNMX R5, R5, R12, PT ;  /* 0x0000000c05057217 */ /* 0x000fe40003800200 */
.L_x_262:
        /* <DEDUP_REMOVED lines=299> */
[----:B------:R-:W-:Y:S01]  /*eba0*/  FMUL.FTZ R87, R2, R87 ;  /* 0x0000005702577220 */ /* 0x000fe20000410000 */
[----:B------:R-:W-:Y:S01]  /*ebb0*/  F2FP.BF16.PACK_AB R102, R177, R176 ;  /* 0x000000b0b166723e */ /* 0x000fe200000010ff */
[C---:B------:R-:W-:Y:S01]  /*ebc0*/  FMUL.FTZ R88, R3.reuse, R88 ;  /* 0x0000005803587220 */ /* 0x040fe20000410000 */
        /* <DEDUP_REMOVED lines=158> */
.L_x_257:
[----:B------:R-:W1:Y:S01]  /*f5b0*/  SHFL.BFLY PT, R3, R220, 0x2, 0x1f ;  /* 0x0c401f00dc037f89 */ /* 0x000e6200000e0000 */
[----:B------:R-:W-:-:S02]  /*f5c0*/  MOV R4, RZ ;  /* 0x000000ff00047202 */ /* 0x000fc40000000f00 */
[----:B------:R-:W-:Y:S01]  /*f5d0*/  PLOP3.LUT P1, PT, PT, PT, PT, 0x8, 0x0 ;  /* 0x000000000000781c */ /* 0x000fe20003f2e170 */
[----:B------:R-:W2:Y:S01]  /*f5e0*/  SHFL.BFLY PT, R2, R217, 0x2, 0x1f ;  /* 0x0c401f00d9027f89 */ /* 0x000ea200000e0000 */
[----:B-1----:R-:W-:Y:S01]  /*f5f0*/  FADD.FTZ R6, R3, R220 ;  /* 0x000000dc03067221 */ /* 0x002fe20000010000 */
[----:B------:R-:W-:Y:S01]  /*f600*/  MOV R3, RZ ;  /* 0x000000ff00037202 */ /* 0x000fe20000000f00 */
        /* <DEDUP_REMOVED lines=23> */
[C---:B------:R-:W-:Y:S02]  /*f780*/  FMUL.FTZ R117, R4.reuse, R117 ;  /* 0x0000007504757220 */ /* 0x040fe40000410000 */
        /* <DEDUP_REMOVED lines=41> */
[----:B------:R-:W-:Y:S01]  /*fa20*/  FMUL.FTZ R97, R4, R97 ;  /* 0x0000006104617220 */ /* 0x000fe20000410000 */
[----:B------:R-:W-:Y:S01]  /*fa30*/  MOV R4, 0xff800000 ;  /* 0xff80000000047802 */ /* 0x000fe20000000f00 */
        /* <DEDUP_REMOVED lines=50> */
.L_x_224:
[----:B------:R-:W-:Y:S05]  /*fd60*/  @P1 BRA `(.L_x_267) ;  /* 0x000016a000001947 */ /* 0x000fea0003800000 */
[----:B------:R-:W1:Y:S01]  /*fd70*/  S2R R0, SR_TID.X ;  /* 0x0000000000007919 */ /* 0x000e620000002100 */
[----:B------:R-:W-:Y:S02]  /*fd80*/  F2FP.BF16.PACK_AB R128, R129, R128 ;  /* 0x000000808180723e */ /* 0x000fe400000010ff */
[----:B------:R-:W-:Y:S01]  /*fd90*/  F2FP.BF16.PACK_AB R130, R131, R130 ;  /* 0x000000828382723e */ /* 0x000fe200000010ff */
[----:B------:R-:W-:Y:S01]  /*fda0*/  BAR.SYNC.DEFER_BLOCKING 0x1, 0x100 ;  /* 0x0044000000007b1d */ /* 0x000fe20000010000 */
        /* <DEDUP_REMOVED lines=10> */
[----:B-1----:R-:W-:Y:S02]  /*fe50*/  SHF.R.S32.HI R5, RZ, 0x1f, R0 ;  /* 0x0000001fff057819 */ /* 0x002fe40000011400 */
[----:B------:R-:W-:Y:S02]  /*fe60*/  F2FP.BF16.PACK_AB R104, R105, R104 ;  /* 0x000000686968723e */ /* 0x000fe400000010ff */
[----:B------:R-:W-:-:S02]  /*fe70*/  LEA.HI R2, R5, R0, RZ, 0x2 ;  /* 0x0000000005027211 */ /* 0x000fc400078f10ff */
[----:B------:R-:W-:Y:S02]  /*fe80*/  F2FP.BF16.PACK_AB R106, R107, R106 ;  /* 0x0000006a6b6a723e */ /* 0x000fe400000010ff */
[--C-:B------:R-:W-:Y:S02]  /*fe90*/  SHF.R.S32.HI R9, RZ, 0x2, R2.reuse ;  /* 0x00000002ff097819 */ /* 0x100fe40000011402 */
[----:B------:R-:W-:Y:S02]  /*fea0*/  SHF.R.S32.HI R6, RZ, 0x1f, R2 ;  /* 0x0000001fff067819 */ /* 0x000fe40000011402 */
[----:B------:R-:W-:Y:S02]  /*feb0*/  LOP3.LUT R11, R2, 0xfffffffc, RZ, 0xc0, !PT ;  /* 0xfffffffc020b7812 */ /* 0x000fe400078ec0ff */
[----:B------:R-:W-:Y:S02]  /*fec0*/  LEA.HI R6, R6, R9, RZ, 0x3 ;  /* 0x0000000906067211 */ /* 0x000fe400078f18ff */
[----:B------:R-:W-:Y:S01]  /*fed0*/  F2FP.BF16.PACK_AB R100, R101, R100 ;  /* 0x000000646564723e */ /* 0x000fe200000010ff */
[----:B------:R-:W-:Y:S01]  /*fee0*/  IMAD.IADD R11, R0, 0x1, -R11 ;  /* 0x00000001000b7824 */ /* 0x000fe200078e0a0b */
[----:B------:R-:W-:-:S02]  /*fef0*/  LOP3.LUT R6, R6, 0xfffffff8, RZ, 0xc0, !PT ;  /* 0xfffffff806067812 */ /* 0x000fc400078ec0ff */
[----:B------:R-:W-:Y:S02]  /*ff00*/  F2FP.BF16.PACK_AB R102, R103, R102 ;  /* 0x000000666766723e */ /* 0x000fe400000010ff */
[----:B------:R-:W-:Y:S01]  /*ff10*/  F2FP.BF16.PACK_AB R36, R37, R36 ;  /* 0x000000242524723e */ /* 0x000fe200000010ff */
[----:B------:R-:W-:Y:S01]  /*ff20*/  IMAD.IADD R9, R9, 0x1, -R6 ;  /* 0x0000000109097824 */ /* 0x000fe200078e0a06 */
[----:B------:R-:W-:Y:S02]  /*ff30*/  LEA.HI R6, R5, R0, RZ, 0x5 ;  /* 0x0000000005067211 */ /* 0x000fe400078f28ff */
[----:B------:R-:W-:Y:S01]  /*ff40*/  F2FP.BF16.PACK_AB R38, R39, R38 ;  /* 0x000000262726723e */ /* 0x000fe200000010ff */
[C---:B------:R-:W-:Y:S01]  /*ff50*/  IMAD.SHL.U32 R8, R9.reuse, 0x40, RZ ;  /* 0x0000004009087824 */ /* 0x040fe200078e00ff */
[----:B------:R-:W-:Y:S02]  /*ff60*/  SHF.R.S32.HI R2, RZ, 0x5, R6 ;  /* 0x00000005ff027819 */ /* 0x000fe40000011406 */
[----:B------:R-:W-:-:S02]  /*ff70*/  LOP3.LUT R12, R9, 0x1, RZ, 0xc0, !PT ;  /* 0x00000001090c7812 */ /* 0x000fc400078ec0ff */
[----:B------:R-:W-:Y:S01]  /*ff80*/  LOP3.LUT R8, R8, 0x1c0, RZ, 0xc0, !PT ;  /* 0x000001c008087812 */ /* 0x000fe200078ec0ff */
[----:B------:R-:W-:Y:S01]  /*ff90*/  IMAD R10, R2, 0x200, R11 ;  /* 0x00000200020a7824 */ /* 0x000fe200078e020b */
[----:B------:R-:W-:Y:S02]  /*ffa0*/  ISETP.NE.U32.AND P0, PT, R12, 0x1, PT ;  /* 0x000000010c00780c */ /* 0x000fe40003f05070 */
[----:B------:R-:W-:Y:S02]  /*ffb0*/  LEA.HI R13, R8, R8, RZ, 0x1d ;  /* 0x00000008080d7211 */ /* 0x000fe400078fe8ff */
[----:B------:R-:W-:Y:S01]  /*ffc0*/  R2P PR, R9, 0x6 ;  /* 0x0000000609007804 */ /* 0x000fe20000000000 */
[----:B------:R-:W-:Y:S01]  /*ffd0*/  IMAD.MOV.U32 R9, RZ, RZ, 0x20 ;  /* 0x00000020ff097424 */ /* 0x000fe200078e00ff */
[----:B------:R-:W-:Y:S01]  /*ffe0*/  F2FP.BF16.PACK_AB R40, R41, R40 ;  /* 0x000000282928723e */ /* 0x000fe200000010ff */
[----:B------:R-:W-:Y:S01]  /*fff0*/  IMAD.U32 R10, R10, 0x2, R13 ;  /* 0x000000020a0a7824 */ /* 0x000fe200078e000d */
[----:B------:R-:W-:-:S02]  /*10000*/  F2FP.BF16.PACK_AB R42, R43, R42 ;  /* 0x0000002a2b2a723e */ /* 0x000fc400000010ff */
[----:B------:R-:W-:Y:S01]  /*10010*/  F2FP.BF16.PACK_AB R44, R45, R44 ;  /* 0x0000002c2d2c723e */ /* 0x000fe200000010ff */
[----:B------:R-:W-:Y:S01]  /*10020*/  IMAD.SHL.U32 R13, R10, 0x2, RZ ;  /* 0x000000020a0d7824 */ /* 0x000fe200078e00ff */
[----:B------:R-:W-:Y:S02]  /*10030*/  F2FP.BF16.PACK_AB R46, R47, R46 ;  /* 0x0000002e2f2e723e */ /* 0x000fe400000010ff */
[----:B------:R-:W-:Y:S02]  /*10040*/  F2FP.BF16.PACK_AB R48, R49, R48 ;  /* 0x000000303130723e */ /* 0x000fe400000010ff */
[C---:B------:R-:W-:Y:S01]  /*10050*/  IADD3 R8, R13.reuse, 0x80, RZ ;  /* 0x000000800d087810 */ /* 0x040fe20007ffe0ff */
[----:B------:R-:W-:Y:S01]  /*10060*/  STS [R13+0x80], R128 ;  /* 0x000080800d007388 */ /* 0x000fe20000000800 */
[----:B------:R-:W-:Y:S02]  /*10070*/  IADD3 R15, R13, 0x70, RZ ;  /* 0x000000700d0f7810 */ /* 0x000fe40007ffe0ff */
[----:B------:R-:W-:Y:S01]  /*10080*/  @P0 IADD3 R15, R8, 0x10, RZ ;  /* 0x00000010080f0810 */ /* 0x000fe20007ffe0ff */
[----:B------:R-:W-:Y:S01]  /*10090*/  STS [R13+0x480], R130 ;  /* 0x000480820d007388 */ /* 0x000fe20000000800 */
[----:B------:R-:W-:Y:S01]  /*100a0*/  SEL R8, R9, 0xffffffe0, !P1 ;  /* 0xffffffe009087807 */ /* 0x000fe20004800000 */
[----:B------:R-:W-:Y:S01]  /*100b0*/  IMAD.MOV.U32 R9, RZ, RZ, 0x40 ;  /* 0x00000040ff097424 */ /* 0x000fe200078e00ff */
[----:B------:R-:W-:Y:S01]  /*100c0*/  F2FP.BF16.PACK_AB R50, R51, R50 ;  /* 0x000000323332723e */ /* 0x000fe200000010ff */
[----:B------:R-:W-:Y:S01]  /*100d0*/  STS [R15], R124 ;  /* 0x0000007c0f007388 */ /* 0x000fe20000000800 */
[----:B------:R-:W-:Y:S01]  /*100e0*/  F2FP.BF16.PACK_AB R52, R53, R52 ;  /* 0x000000343534723e */ /* 0x000fe200000010ff */
[----:B------:R-:W-:Y:S01]  /*100f0*/  IMAD.IADD R17, R13, 0x1, R8 ;  /* 0x000000010d117824 */ /* 0x000fe200078e0208 */
[----:B------:R-:W-:Y:S01]  /*10100*/  SEL R10, R9, 0xffffffc0, !P2 ;  /* 0xffffffc0090a7807 */ /* 0x000fe20005000000 */
[----:B------:R-:W-:Y:S01]  /*10110*/  IMAD.IADD R9, R8, 0x1, R15 ;  /* 0x0000000108097824 */ /* 0x000fe200078e020f */
[----:B------:R-:W-:Y:S01]  /*10120*/  STS [R15+0x400], R126 ;  /* 0x0004007e0f007388 */ /* 0x000fe20000000800 */
[----:B------:R-:W-:-:S02]  /*10130*/  F2FP.BF16.PACK_AB R54, R55, R54 ;  /* 0x000000363736723e */ /* 0x000fc400000010ff */
[--C-:B------:R-:W-:Y:S01]  /*10140*/  IMAD.IADD R19, R13, 0x1, R10.reuse ;  /* 0x000000010d137824 */ /* 0x100fe200078e020a */
[----:B------:R-:W-:Y:S01]  /*10150*/  STS [R17+0x80], R120 ;  /* 0x0000807811007388 */ /* 0x000fe20000000800 */
[C---:B------:R-:W-:Y:S01]  /*10160*/  IMAD.IADD R21, R10.reuse, 0x1, R15 ;  /* 0x000000010a157824 */ /* 0x040fe200078e020f */
[----:B------:R-:W-:Y:S01]  /*10170*/  F2FP.BF16.PACK_AB R56, R57, R56 ;  /* 0x000000383938723e */ /* 0x000fe200000010ff */
[----:B------:R-:W-:Y:S01]  /*10180*/  IMAD.IADD R23, R10, 0x1, R17 ;  /* 0x000000010a177824 */ /* 0x000fe200078e0211 */
[----:B------:R-:W-:Y:S01]  /*10190*/  STS [R17+0x480], R122 ;  /* 0x0004807a11007388 */ /* 0x000fe20000000800 */
[----:B------:R-:W-:Y:S01]  /*101a0*/  IMAD.IADD R25, R9, 0x1, R10 ;  /* 0x0000000109197824 */ /* 0x000fe200078e020a */
[----:B------:R-:W-:Y:S02]  /*101b0*/  F2FP.BF16.PACK_AB R58, R59, R58 ;  /* 0x0000003a3b3a723e */ /* 0x000fe400000010ff */
        /* <DEDUP_REMOVED lines=53> */
[----:B------:R2:W-:Y:S04]  /*10510*/  STS [R15+0x8400], R74 ;  /* 0x0084004a0f007388 */ /* 0x0005e80000000800 */
[----:B------:R-:W-:Y:S04]  /*10520*/  STS [R17+0x8080], R76 ;  /* 0x0080804c11007388 */ /* 0x000fe80000000800 */
[----:B------:R-:W-:Y:S04]  /*10530*/  STS [R17+0x8480], R78 ;  /* 0x0084804e11007388 */ /* 0x000fe80000000800 */
[----:B------:R-:W-:Y:S04]  /*10540*/  STS [R9+0x8000], R80 ;  /* 0x0080005009007388 */ /* 0x000fe80000000800 */
[----:B------:R3:W-:Y:S01]  /*10550*/  STS [R9+0x8400], R82 ;  /* 0x0084005209007388 */ /* 0x0007e20000000800 */
[----:B-1----:R-:W-:-:S03]  /*10560*/  IMAD.MOV.U32 R13, RZ, RZ, 0x4 ;  /* 0x00000004ff0d7424 */ /* 0x002fc600078e00ff */
[----:B------:R-:W-:Y:S04]  /*10570*/  STS [R19+0x8080], R84 ;  /* 0x0080805413007388 */ /* 0x000fe80000000800 */
[----:B------:R1:W-:Y:S01]  /*10580*/  STS [R19+0x8480], R86 ;  /* 0x0084805613007388 */ /* 0x0003e20000000800 */
[----:B--2---:R-:W-:-:S03]  /*10590*/  IMAD.WIDE R14, R208, R13, c[0x0][0x500] ;  /* 0x00014000d00e7625 */ /* 0x004fc600078e020d */
[----:B------:R2:W-:Y:S04]  /*105a0*/  STS [R21+0x8000], R88 ;  /* 0x0080005815007388 */ /* 0x0005e80000000800 */
[----:B------:R2:W-:Y:S04]  /*105b0*/  STS [R21+0x8400], R90 ;  /* 0x0084005a15007388 */ /* 0x0005e80000000800 */
[----:B------:R2:W-:Y:S04]  /*105c0*/  STS [R23+0x8080], R92 ;  /* 0x0080805c17007388 */ /* 0x0005e80000000800 */
[----:B------:R2:W-:Y:S04]  /*105d0*/  STS [R23+0x8480], R94 ;  /* 0x0084805e17007388 */ /* 0x0005e80000000800 */
[----:B------:R2:W-:Y:S04]  /*105e0*/  STS [R25+0x8000], R96 ;  /* 0x0080006019007388 */ /* 0x0005e80000000800 */
[----:B------:R2:W-:Y:S04]  /*105f0*/  STS [R25+0x8400], R3 ;  /* 0x0084000319007388 */ /* 0x0005e80000000800 */
[----:B------:R-:W-:Y:S01]  /*10600*/  BAR.SYNC.DEFER_BLOCKING 0x1, 0x100 ;  /* 0x0044000000007b1d */ /* 0x000fe20000010000 */
[----:B------:R-:W-:-:S02]  /*10610*/  IMAD.MOV.U32 R8, RZ, RZ, c[0x0][0x388] ;  /* 0x0000e200ff087624 */ /* 0x000fc400078e00ff */
[----:B------:R-:W-:-:S03]  /*10620*/  @P1 IMAD.WIDE R12, R208, R13, c[0x0][0x508] ;  /* 0x00014200d00c1625 */ /* 0x000fc600078e020d */
[----:B---3--:R-:W3:Y:S04]  /*10630*/  @P0 LDG.E R9, [R14.64] ;  /* 0x000000120e090981 */ /* 0x008ee8000c1e1900 */
[----:B------:R2:W5:Y:S01]  /*10640*/  @P1 LDG.E R8, [R12.64] ;  /* 0x000000120c081981 */ /* 0x000562000c1e1900 */
[----:B-1----:R-:W-:Y:S02]  /*10650*/  CS2R R18, SRZ ;  /* 0x0000000000127805 */ /* 0x002fe4000001ff00 */
[--C-:B---3--:R-:W-:Y:S01]  /*10660*/  @P0 SHF.R.S32.HI R19, RZ, 0x1f, R9.reuse ;  /* 0x0000001fff130819 */ /* 0x108fe20000011409 */
[----:B------:R-:W-:Y:S01]  /*10670*/  @P0 IMAD.MOV.U32 R18, RZ, RZ, R9 ;  /* 0x000000ffff120224 */ /* 0x000fe200078e0009 */
[----:B------:R-:W-:Y:S05]  /*10680*/  @P1 BRA `(.L_x_268) ;  /* 0x0000004000001947 */ /* 0x000fea0003800000 */
[----:B--2---:R-:W-:Y:S05]  /*10690*/  @!P0 BRA `(.L_x_268) ;  /* 0x0000003000008947 */ /* 0x004fea0003800000 */
[----:B-----5:R-:W2:Y:S04]  /*106a0*/  LDG.E R8, [R14.64] ;  /* 0x000000120e087981 */ /* 0x020ea8000c1e1900 */
[----:B------:R-:W2:Y:S02]  /*106b0*/  LDG.E R3, [R14.64+0x4] ;  /* 0x000004120e037981 */ /* 0x000ea4000c1e1900 */
[----:B--2---:R-:W-:-:S02]  /*106c0*/  IADD3 R8, -R8, R3, RZ ;  /* 0x0000000308087210 */ /* 0x004fc40007ffe1ff */
.L_x_268:
[----:B--2---:R-:W-:Y:S01]  /*106d0*/  LOP3.LUT R9, R6, 0xffffffe0, RZ, 0xc0, !PT ;  /* 0xffffffe006097812 */ /* 0x004fe200078ec0ff */
[----:B------:R-:W1:Y:S01]  /*106e0*/  S2R R57, SR_CTAID.X ;  /* 0x0000000000397919 */ /* 0x000e620000002500 */
[----:B------:R-:W-:Y:S01]  /*106f0*/  SHF.R.S32.HI R13, RZ, 0x1f, R2 ;  /* 0x0000001fff0d7819 */ /* 0x000fe20000011402 */
[----:B------:R-:W-:Y:S01]  /*10700*/  IMAD.MOV.U32 R3, RZ, RZ, c[0x0][0x4e8] ;  /* 0x00013a00ff037624 */ /* 0x000fe200078e00ff */
[----:B------:R-:W-:Y:S01]  /*10710*/  LEA.HI R10, R11, R11, RZ, 0x1 ;  /* 0x0000000b0b0a7211 */ /* 0x000fe200078f08ff */
[----:B------:R-:W-:Y:S01]  /*10720*/  IMAD.IADD R9, R0, 0x1, -R9 ;  /* 0x0000000100097824 */ /* 0x000fe200078e0a09 */
[----:B------:R-:W2:Y:S01]  /*10730*/  S2R R14, SR_CTAID.Y ;  /* 0x00000000000e7919 */ /* 0x000ea20000002600 */
[----:B------:R-:W-:Y:S01]  /*10740*/  LEA.HI R13, R13, R2, RZ, 0x3 ;  /* 0x000000020d0d7211 */ /* 0x000fe200078f18ff */
[----:B------:R-:W-:Y:S01]  /*10750*/  IMAD.WIDE.U32 R16, R18, c[0x0][0x3a0], RZ ;  /* 0x0000e80012107a25 */ /* 0x000fe200078e00ff */
[----:B------:R-:W-:Y:S01]  /*10760*/  ISETP.NE.AND P1, PT, R3, 0x1, PT ;  /* 0x000000010300780c */ /* 0x000fe20003f25270 */
[----:B------:R-:W-:Y:S01]  /*10770*/  BSSY B0, `(.L_x_269) ;  /* 0x0000081000007945 */ /* 0x000fe20003800000 */
[----:B------:R-:W-:Y:S01]  /*10780*/  SHF.R.S32.HI R6, RZ, 0x1f, R9 ;  /* 0x0000001fff067819 */ /* 0x000fe20000011409 */
[----:B------:R-:W-:Y:S01]  /*10790*/  IMAD.MOV.U32 R23, RZ, RZ, R19 ;  /* 0x000000ffff177224 */ /* 0x000fe200078e0013 */
[----:B------:R-:W-:-:S02]  /*107a0*/  LOP3.LUT R13, R13, 0xffffff8, RZ, 0xc0, !PT ;  /* 0x0ffffff80d0d7812 */ /* 0x000fc400078ec0ff */
[----:B------:R-:W-:Y:S02]  /*107b0*/  LEA.HI R3, R6, R9, RZ, 0x2 ;  /* 0x0000000906037211 */ /* 0x000fe400078f10ff */
[----:B------:R-:W-:Y:S02]  /*107c0*/  LOP3.LUT R10, R10, 0x1ffffffe, RZ, 0xc0, !PT ;  /* 0x1ffffffe0a0a7812 */ /* 0x000fe400078ec0ff */
[----:B------:R-:W-:Y:S02]  /*107d0*/  IADD3 R2, -R13, R2, RZ ;  /* 0x000000020d027210 */ /* 0x000fe40007ffe1ff */
[-C--:B------:R-:W-:Y:S02]  /*107e0*/  LEA.HI R6, R5, R0.reuse, RZ, 0x3 ;  /* 0x0000000005067211 */ /* 0x080fe400078f18ff */
[----:B------:R-:W-:Y:S02]  /*107f0*/  SHF.R.S32.HI R3, RZ, 0x2, R3 ;  /* 0x00000002ff037819 */ /* 0x000fe40000011403 */
[----:B------:R-:W-:Y:S01]  /*10800*/  LOP3.LUT P2, RZ, R9, 0x3, RZ, 0xc0, !PT ;  /* 0x0000000309ff7812 */ /* 0x000fe2000784c0ff */
[----:B------:R-:W-:Y:S01]  /*10810*/  IMAD.IADD R9, R11, 0x1, -R10 ;  /* 0x000000010b097824 */ /* 0x000fe200078e0a0a */
[----:B------:R-:W-:Y:S01]  /*10820*/  LOP3.LUT R11, R6, 0xfffffff8, RZ, 0xc0, !PT ;  /* 0xfffffff8060b7812 */ /* 0x000fe200078ec0ff */
[----:B------:R-:W-:Y:S01]  /*10830*/  IMAD R2, R2, 0x10, R3 ;  /* 0x0000001002027824 */ /* 0x000fe200078e0203 */
[-C--:B------:R-:W-:Y:S01]  /*10840*/  LEA.HI R5, R5, R0.reuse, RZ, 0x6 ;  /* 0x0000000005057211 */ /* 0x080fe200078f30ff */
[----:B------:R-:W-:Y:S01]  /*10850*/  IMAD R3, R19, c[0x0][0x3a0], RZ ;  /* 0x0000e80013037a24 */ /* 0x000fe200078e02ff */
[----:B------:R-:W-:Y:S01]  /*10860*/  IADD3 R11, -R11, R0, RZ ;  /* 0x000000000b0b7210 */ /* 0x000fe20007ffe1ff */
[----:B------:R-:W-:Y:S01]  /*10870*/  IMAD R0, R9, 0x8, R2 ;  /* 0x0000000809007824 */ /* 0x000fe200078e0202 */
[----:B--2---:R-:W-:Y:S01]  /*10880*/  SHF.R.S32.HI R9, RZ, 0x1f, R14 ;  /* 0x0000001fff097819 */ /* 0x004fe2000001140e */
[----:B------:R-:W-:Y:S01]  /*10890*/  IMAD R3, R18, c[0x0][0x3a4], R3 ;  /* 0x0000e90012037a24 */ /* 0x000fe200078e0203 */
[----:B------:R-:W-:Y:S01]  /*108a0*/  MOV R22, R18 ;  /* 0x0000001200167202 */ /* 0x000fe20000000f00 */
[----:B-1----:R-:W-:Y:S01]  /*108b0*/  IMAD R13, R57, 0x80, R0 ;  /* 0x00000080390d7824 */ /* 0x002fe200078e0200 */
[----:B------:R-:W-:Y:S01]  /*108c0*/  SHF.R.S32.HI R6, RZ, 0x3, R6 ;  /* 0x00000003ff067819 */ /* 0x000fe20000011406 */
[----:B------:R-:W-:-:S02]  /*108d0*/  IMAD R15, R9, c[0x0][0x490], RZ ;  /* 0x00012400090f7a24 */ /* 0x000fc400078e02ff */
[----:B------:R-:W-:Y:S01]  /*108e0*/  @P1 IMAD.HI.U32 R0, R13, c[0x0][0x4ec], RZ ;  /* 0x00013b000d001a27 */ /* 0x000fe200078e00ff */
[----:B------:R-:W-:Y:S02]  /*108f0*/  MOV R20, R13 ;  /* 0x0000000d00147202 */ /* 0x000fe40000000f00 */
[----:B------:R-:W-:Y:S01]  /*10900*/  LEA R10, R11, R6, 0x5 ;  /* 0x000000060b0a7211 */ /* 0x000fe200078e28ff */
[----:B------:R-:W-:Y:S01]  /*10910*/  IMAD.IADD R17, R17, 0x1, R3 ;  /* 0x0000000111117824 */ /* 0x000fe200078e0203 */
[----:B------:R-:W-:Y:S01]  /*10920*/  @P1 SHF.R.U32.HI R20, RZ, c[0x0][0x4f0], R0 ;  /* 0x00013c00ff141a19 */ /* 0x000fe20000011600 */
[----:B------:R-:W-:Y:S01]  /*10930*/  IMAD.WIDE.U32 R22, R14, c[0x0][0x490], R22 ;  /* 0x000124000e167a25 */ /* 0x000fe200078e0016 */
[----:B------:R-:W-:Y:S02]  /*10940*/  SHF.R.S32.HI R3, RZ, 0x1f, R208 ;  /* 0x0000001fff037819 */ /* 0x000fe400000114d0 */
[----:B------:R-:W-:Y:S01]  /*10950*/  SEL R208, R208, RZ, !P0 ;  /* 0x000000ffd0d07207 */ /* 0x000fe20004000000 */
[----:B------:R-:W-:Y:S01]  /*10960*/  IMAD R15, R14, c[0x0][0x494], R15 ;  /* 0x000125000e0f7a24 */ /* 0x000fe200078e020f */
[----:B------:R-:W-:Y:S01]  /*10970*/  SEL R3, R3, RZ, !P0 ;  /* 0x000000ff03037207 */ /* 0x000fe20004000000 */
[----:B------:R-:W-:-:S02]  /*10980*/  IMAD.MOV R12, RZ, RZ, -R20 ;  /* 0x000000ffff0c7224 */ /* 0x000fc400078e0a14 */
[----:B------:R-:W-:Y:S02]  /*10990*/  IMAD.IADD R23, R23, 0x1, R15 ;  /* 0x0000000117177824 */ /* 0x000fe400078e020f */
[----:B------:R-:W-:Y:S02]  /*109a0*/  IMAD R9, R9, c[0x0][0x3e8], RZ ;  /* 0x0000fa0009097a24 */ /* 0x000fe400078e02ff */
[----:B------:R-:W-:Y:S02]  /*109b0*/  IMAD R12, R12, c[0x0][0x4e8], R13 ;  /* 0x00013a000c0c7a24 */ /* 0x000fe400078e020d */
[----:B------:R-:W-:Y:S02]  /*109c0*/  IMAD R13, R3, c[0x0][0x498], RZ ;  /* 0x00012600030d7a24 */ /* 0x000fe400078e02ff */
[----:B------:R-:W-:-:S04]  /*109d0*/  IMAD.WIDE.U32 R22, R208, c[0x0][0x498], R22 ;  /* 0x00012600d0167a25 */ /* 0x000fc800078e0016 */
[C---:B------:R-:W-:Y:S02]  /*109e0*/  IMAD R9, R14.reuse, c[0x0][0x3ec], R9 ;  /* 0x0000fb000e097a24 */ /* 0x040fe400078e0209 */
[----:B------:R-:W-:Y:S01]  /*109f0*/  IMAD.WIDE.U32 R14, R14, c[0x0][0x3e8], R16 ;  /* 0x0000fa000e0e7a25 */ /* 0x000fe200078e0010 */
[----:B------:R-:W-:Y:S02]  /*10a00*/  SHF.R.S32.HI R16, RZ, 0x1f, R20 ;  /* 0x0000001fff107819 */ /* 0x000fe40000011414 */
[----:B------:R-:W-:Y:S01]  /*10a10*/  IADD3 R20, P0, R20, R22, RZ ;  /* 0x0000001614147210 */ /* 0x000fe20007f1e0ff */
[----:B------:R-:W-:Y:S01]  /*10a20*/  IMAD R13, R208, c[0x0][0x49c], R13 ;  /* 0x00012700d00d7a24 */ /* 0x000fe200078e020d */
[----:B------:R-:W-:Y:S01]  /*10a30*/  SHF.R.S32.HI R17, RZ, 0x1f, R12 ;  /* 0x0000001fff117819 */ /* 0x000fe2000001140c */
[----:B------:R-:W-:Y:S01]  /*10a40*/  IMAD.SHL.U32 R0, R6, 0x40, RZ ;  /* 0x0000004006007824 */ /* 0x000fe200078e00ff */
[----:B------:R-:W-:Y:S01]  /*10a50*/  IADD3 R15, R15, R9, RZ ;  /* 0x000000090f0f7210 */ /* 0x000fe20007ffe0ff */
[----:B------:R-:W-:Y:S01]  /*10a60*/  IMAD R10, R57, 0x80, R10 ;  /* 0x00000080390a7824 */ /* 0x000fe200078e020a */
[----:B------:R-:W-:Y:S01]  /*10a70*/  IADD3.X R21, R16, R23, R13, P0, !PT ;  /* 0x0000001710157210 */ /* 0x000fe200007fe40d */
[----:B------:R-:W-:Y:S01]  /*10a80*/  IMAD R17, R17, c[0x0][0x488], RZ ;  /* 0x0001220011117a24 */ /* 0x000fe200078e02ff */
[----:B------:R-:W-:Y:S01]  /*10a90*/  LOP3.LUT R13, R0, 0x1c0, RZ, 0xc0, !PT ;  /* 0x000001c0000d7812 */ /* 0x000fe200078ec0ff */
[----:B------:R-:W-:-:S02]  /*10aa0*/  IMAD.SHL.U32 R0, R11, 0x8, RZ ;  /* 0x000000080b007824 */ /* 0x000fc400078e00ff */
[----:B------:R-:W-:-:S04]  /*10ab0*/  IMAD.WIDE.U32 R20, R12, c[0x0][0x488], R20 ;  /* 0x000122000c147a25 */ /* 0x000fc800078e0014 */
[----:B------:R-:W-:Y:S01]  /*10ac0*/  IMAD R17, R12, c[0x0][0x48c], R17 ;  /* 0x000123000c117a24 */ /* 0x000fe200078e0211 */
[----:B------:R-:W-:Y:S01]  /*10ad0*/  LOP3.LUT R12, R13, 0x38, R0, 0xf8, !PT ;  /* 0x000000380d0c7812 */ /* 0x000fe200078ef800 */
[----:B------:R-:W-:Y:S01]  /*10ae0*/  IMAD R11, R3, c[0x0][0x3f0], RZ ;  /* 0x0000fc00030b7a24 */ /* 0x000fe200078e02ff */
[----:B------:R-:W-:Y:S01]  /*10af0*/  SHF.R.U32.HI R3, RZ, 0x3, R13 ;  /* 0x00000003ff037819 */ /* 0x000fe2000001160d */
[----:B------:R-:W-:Y:S01]  /*10b00*/  @P1 IMAD.HI.U32 R18, R10, c[0x0][0x4ec], RZ ;  /* 0x00013b000a121a27 */ /* 0x000fe200078e00ff */
[----:B------:R-:W-:Y:S02]  /*10b10*/  LEA R13, P0, R20, c[0x0][0x450], 0x2 ;  /* 0x00011400140d7a11 */ /* 0x000fe400078010ff */
[----:B------:R-:W-:Y:S01]  /*10b20*/  IADD3 R17, R21, R17, RZ ;  /* 0x0000001115117210 */ /* 0x000fe20007ffe0ff */
[----:B------:R-:W-:Y:S01]  /*10b30*/  IMAD R11, R208, c[0x0][0x3f4], R11 ;  /* 0x0000fd00d00b7a24 */ /* 0x000fe200078e020b */
[----:B------:R-:W-:Y:S01]  /*10b40*/  LOP3.LUT R3, R12, R3, RZ, 0x3c, !PT ;  /* 0x000000030c037212 */ /* 0x000fe200078e3cff */
[----:B------:R-:W-:Y:S01]  /*10b50*/  IMAD.WIDE.U32 R14, R208, c[0x0][0x3f0], R14 ;  /* 0x0000fc00d00e7a25 */ /* 0x000fe200078e000e */
[----:B------:R-:W-:Y:S01]  /*10b60*/  LEA.HI.X R17, R20, c[0x0][0x454], R17, 0x2, P0 ;  /* 0x0001150014117a11 */ /* 0x000fe200000f1411 */
[----:B------:R-:W-:Y:S02]  /*10b70*/  SHFL.IDX PT, R34, R13, RZ, 0x1c1f ;  /* 0x001c1fff0d227589 */ /* 0x000fe400000e0000 */
[----:B------:R-:W-:Y:S01]  /*10b80*/  IMAD.MOV.U32 R9, RZ, RZ, R10 ;  /* 0x000000ffff097224 */ /* 0x000fe200078e000a */
[----:B------:R-:W-:Y:S01]  /*10b90*/  @P1 SHF.R.U32.HI R9, RZ, c[0x0][0x4f0], R18 ;  /* 0x00013c00ff091a19 */ /* 0x000fe20000011612 */
[----:B------:R-:W1:Y:S01]  /*10ba0*/  SHFL.IDX PT, R35, R17, RZ, 0x1c1f ;  /* 0x001c1fff11237589 */ /* 0x000e6200000e0000 */
[----:B------:R-:W-:Y:S01]  /*10bb0*/  IMAD.IADD R15, R15, 0x1, R11 ;  /* 0x000000010f0f7824 */ /* 0x000fe200078e020b */
[----:B------:R-:W-:Y:S01]  /*10bc0*/  LEA R11, R57, R2, 0x7 ;  /* 0x00000002390b7211 */ /* 0x000fe200078e38ff */
[----:B-----5:R-:W-:Y:S01]  /*10bd0*/  IMAD R2, R8, c[0x0][0x4e8], RZ ;  /* 0x00013a0008027a24 */ /* 0x020fe200078e02ff */
[----:B------:R-:W-:Y:S01]  /*10be0*/  SHFL.IDX PT, R48, R13, 0x1, 0x1c1f ;  /* 0x003c1f000d307f89 */ /* 0x000fe200000e0000 */
[--C-:B------:R-:W-:Y:S01]  /*10bf0*/  IMAD.MOV R19, RZ, RZ, -R9.reuse ;  /* 0x000000ffff137224 */ /* 0x100fe200078e0a09 */
[----:B------:R-:W-:Y:S01]  /*10c00*/  SHF.R.S32.HI R12, RZ, 0x1f, R9 ;  /* 0x0000001fff0c7819 */ /* 0x000fe20000011409 */
[----:B------:R-:W-:Y:S01]  /*10c10*/  IMAD.WIDE.U32 R14, R9, c[0x0][0x3e0], R14 ;  /* 0x0000f800090e7a25 */ /* 0x000fe200078e000e */
[----:B------:R-:W2:Y:S01]  /*10c20*/  SHFL.IDX PT, R49, R17, 0x1, 0x1c1f ;  /* 0x003c1f0011317f89 */ /* 0x000ea200000e0000 */
[----:B------:R-:W-:-:S02]  /*10c30*/  IADD3 R21, R11, 0x8, RZ ;  /* 0x000000080b157810 */ /* 0x000fc40007ffe0ff */
[----:B------:R-:W-:Y:S01]  /*10c40*/  IMAD R19, R19, c[0x0][0x4e8], R10 ;  /* 0x00013a0013137a24 */ /* 0x000fe200078e020a */
[-C--:B------:R-:W-:Y:S01]  /*10c50*/  ISETP.GE.OR P0, PT, R11, R2.reuse, P2 ;  /* 0x000000020b00720c */ /* 0x080fe20001706670 */
[----:B------:R-:W-:Y:S01]  /*10c60*/  IMAD R12, R12, c[0x0][0x3e0], RZ ;  /* 0x0000f8000c0c7a24 */ /* 0x000fe200078e02ff */
[----:B------:R-:W-:Y:S01]  /*10c70*/  ISETP.GE.OR P2, PT, R21, R2, P2 ;  /* 0x000000021500720c */ /* 0x000fe20001746670 */
[----:B------:R-:W-:Y:S01]  /*10c80*/  IMAD.SHL.U32 R10, R5, 0x8, RZ ;  /* 0x00000008050a7824 */ /* 0x000fe200078e00ff */
[----:B------:R-:W-:Y:S01]  /*10c90*/  SHF.R.S32.HI R8, RZ, 0x1f, R19 ;  /* 0x0000001fff087819 */ /* 0x000fe20000011413 */
[----:B------:R-:W-:Y:S01]  /*10ca0*/  IMAD R12, R9, c[0x0][0x3e4], R12 ;  /* 0x0000f900090c7a24 */ /* 0x000fe200078e020c */
[----:B------:R-:W-:Y:S02]  /*10cb0*/  LEA R57, R57, R6, 0x7 ;  /* 0x0000000639397211 */ /* 0x000fe400078e38ff */
[----:B------:R-:W-:Y:S01]  /*10cc0*/  LOP3.LUT R10, R3, 0x7ffffe00, R10, 0xf8, !PT ;  /* 0x7ffffe00030a7812 */ /* 0x000fe200078ef80a */
[----:B------:R-:W-:-:S02]  /*10cd0*/  IMAD.IADD R15, R15, 0x1, R12 ;  /* 0x000000010f0f7824 */ /* 0x000fc400078e020c */
[----:B------:R-:W-:Y:S01]  /*10ce0*/  IMAD R8, R8, c[0x0][0x3d8], RZ ;  /* 0x0000f60008087a24 */ /* 0x000fe200078e02ff */
[----:B------:R-:W-:Y:S01]  /*10cf0*/  SHF.L.U32 R58, R10, 0x1, RZ ;  /* 0x000000010a3a7819 */ /* 0x000fe200000006ff */
[----:B-1----:R1:W-:Y:S01]  /*10d00*/  @!P0 ST.E [R34.64], R4 ;  /* 0x0000000422008985 */ /* 0x0023e2000c101912 */
[----:B------:R-:W-:-:S04]  /*10d10*/  IMAD.WIDE.U32 R32, R19, c[0x0][0x3d8], R14 ;  /* 0x0000f60013207a25 */ /* 0x000fc800078e000e */
[----:B------:R-:W-:Y:S01]  /*10d20*/  IMAD R3, R19, c[0x0][0x3dc], R8 ;  /* 0x0000f70013037a24 */ /* 0x000fe200078e0208 */
[C---:B------:R-:W-:Y:S01]  /*10d30*/  LEA R56, P0, R32.reuse, c[0x0][0x380], 0x1 ;  /* 0x0000e00020387a11 */ /* 0x040fe200078008ff */
[----:B--2---:R1:W-:Y:S02]  /*10d40*/  @!P2 ST.E [R48.64], R7 ;  /* 0x000000073000a985 */ /* 0x0043e4000c101912 */
[----:B------:R-:W-:Y:S02]  /*10d50*/  IMAD.IADD R3, R33, 0x1, R3 ;  /* 0x0000000121037824 */ /* 0x000fe400078e0203 */
        /* <DEDUP_REMOVED lines=34> */
.L_x_270:
[----:B--2---:R-:W-:Y:S05]  /*10f80*/  BSYNC B0 ;  /* 0x0000000000007941 */ /* 0x004fea0003800000 */
.L_x_269:
        /* <DEDUP_REMOVED lines=23> */
.L_x_272:
[----:B------:R-:W-:Y:S05]  /*11100*/  BSYNC B0 ;  /* 0x0000000000007941 */ /* 0x000fea0003800000 */
.L_x_271:
[----:B------:R-:W-:Y:S01]  /*11110*/  IADD3 R3, R57, 0x40, RZ ;  /* 0x0000004039037810 */ /* 0x000fe20007ffe0ff */
[----:B--2---:R2:W1:Y:S01]  /*11120*/  SHFL.IDX PT, R17, R55, 0x2, 0x181f ;  /* 0x00581f0037117f89 */ /* 0x00446200000e0000 */
        /* <DEDUP_REMOVED lines=21> */
.L_x_274:
[----:B------:R-:W-:Y:S05]  /*11280*/  BSYNC B0 ;  /* 0x0000000000007941 */ /* 0x000fea0003800000 */
.L_x_273:
        /* <DEDUP_REMOVED lines=24> */
.L_x_267:
        /* <DEDUP_REMOVED lines=18> */
.L_x_275:
[----:B-1----:R-:W1:Y:S01]  /*11530*/  S2R R0, SR_TID.X ;  /* 0x0000000000007919 */ /* 0x002e620000002100 */
[----:B------:R-:W-:Y:S01]  /*11540*/  SHF.R.S32.HI R9, RZ, 0x1f, R208 ;  /* 0x0000001fff097819 */ /* 0x000fe200000114d0 */
[----:B------:R-:W-:Y:S01]  /*11550*/  BSSY B0, `(.L_x_276) ;  /* 0x0000028000007945 */ /* 0x000fe20003800000 */
[----:B------:R-:W-:-:S02]  /*11560*/  SEL R208, R208, RZ, !P1 ;  /* 0x000000ffd0d07207 */ /* 0x000fc40004800000 */
[----:B------:R-:W-:Y:S02]  /*11570*/  SEL R9, R9, RZ, !P1 ;  /* 0x000000ff09097207 */ /* 0x000fe40004800000 */
[----:B-1----:R-:W-:-:S13]  /*11580*/  ISETP.GT.AND P0, PT, R0, 0x7f, PT ;  /* 0x0000007f0000780c */ /* 0x002fda0003f04270 */
        /* <DEDUP_REMOVED lines=9> */
[----:B------:R-:W-:Y:S01]  /*11620*/  MOV R10, R12 ;  /* 0x0000000c000a7202 */ /* 0x000fe20000000f00 */
[----:B------:R-:W-:Y:S01]  /*11630*/  IMAD.MOV.U32 R6, RZ, RZ, R7 ;  /* 0x000000ffff067224 */ /* 0x000fe200078e0007 */
[----:B------:R-:W-:-:S13]  /*11640*/  ISETP.NE.AND P0, PT, R3, 0x1, PT ;  /* 0x000000010300780c */ /* 0x000fda0003f05270 */
[----:B------:R-:W-:-:S05]  /*11650*/  @P0 IMAD.HI.U32 R5, R7, c[0x0][0x4ec], RZ ;  /* 0x00013b0007050a27 */ /* 0x000fca00078e00ff */
[----:B------:R-:W-:Y:S01]  /*11660*/  @P0 SHF.R.U32.HI R6, RZ, c[0x0][0x4f0], R5 ;  /* 0x00013c00ff060a19 */ /* 0x000fe20000011605 */
[----:B-1----:R-:W-:Y:S01]  /*11670*/  IMAD.WIDE.U32 R10, R4, c[0x0][0x490], R10 ;  /* 0x00012400040a7a25 */ /* 0x002fe200078e000a */
[----:B------:R-:W-:Y:S02]  /*11680*/  SHF.R.S32.HI R3, RZ, 0x1f, R4 ;  /* 0x0000001fff037819 */ /* 0x000fe40000011404 */
[----:B------:R-:W-:-:S03]  /*11690*/  SHF.R.S32.HI R8, RZ, 0x1f, R6 ;  /* 0x0000001fff087819 */ /* 0x000fc60000011406 */
[----:B------:R-:W-:-:S04]  /*116a0*/  IMAD R3, R3, c[0x0][0x490], RZ ;  /* 0x0001240003037a24 */ /* 0x000fc800078e02ff */
[----:B------:R-:W-:Y:S01]  /*116b0*/  IMAD R3, R4, c[0x0][0x494], R3 ;  /* 0x0001250004037a24 */ /* 0x000fe200078e0203 */
[----:B------:R-:W-:-:S03]  /*116c0*/  IADD3 R4, -R6, RZ, RZ ;  /* 0x000000ff06047210 */ /* 0x000fc60007ffe1ff */
[----:B------:R-:W-:Y:S02]  /*116d0*/  IMAD.IADD R11, R3, 0x1, R11 ;  /* 0x00000001030b7824 */ /* 0x000fe400078e020b */
[----:B------:R-:W-:Y:S02]  /*116e0*/  IMAD R3, R9, c[0x0][0x498], RZ ;  /* 0x0001260009037a24 */ /* 0x000fe400078e02ff */
[----:B------:R-:W-:Y:S02]  /*116f0*/  IMAD R4, R4, c[0x0][0x4e8], R7 ;  /* 0x00013a0004047a24 */ /* 0x000fe400078e0207 */
[----:B------:R-:W-:-:S03]  /*11700*/  IMAD.WIDE.U32 R10, R208, c[0x0][0x498], R10 ;  /* 0x00012600d00a7a25 */ /* 0x000fc600078e000a */
[----:B------:R-:W-:Y:S01]  /*11710*/  SHF.R.S32.HI R5, RZ, 0x1f, R4 ;  /* 0x0000001fff057819 */ /* 0x000fe20000011404 */
[----:B------:R-:W-:Y:S01]  /*11720*/  IMAD R3, R208, c[0x0][0x49c], R3 ;  /* 0x00012700d0037a24 */ /* 0x000fe200078e0203 */
[----:B------:R-:W-:-:S03]  /*11730*/  IADD3 R6, P0, R6, R10, RZ ;  /* 0x0000000a06067210 */ /* 0x000fc60007f1e0ff */
[----:B------:R-:W-:Y:S01]  /*11740*/  IMAD R5, R5, c[0x0][0x488], RZ ;  /* 0x0001220005057a24 */ /* 0x000fe200078e02ff */
[----:B------:R-:W-:Y:S02]  /*11750*/  IADD3.X R7, R8, R11, R3, P0, !PT ;  /* 0x0000000b08077210 */ /* 0x000fe400007fe403 */
[----:B------:R-:W-:Y:S01]  /*11760*/  MOV R3, 0xff800000 ;  /* 0xff80000000037802 */ /* 0x000fe20000000f00 */
[C---:B------:R-:W-:Y:S02]  /*11770*/  IMAD R5, R4.reuse, c[0x0][0x48c], R5 ;  /* 0x0001230004057a24 */ /* 0x040fe400078e0205 */
[----:B------:R-:W-:-:S05]  /*11780*/  IMAD.WIDE.U32 R6, R4, c[0x0][0x488], R6 ;  /* 0x0001220004067a25 */ /* 0x000fca00078e0006 */
[----:B------:R-:W-:Y:S02]  /*11790*/  IADD3 R5, R7, R5, RZ ;  /* 0x0000000507057210 */ /* 0x000fe40007ffe0ff */
[----:B------:R-:W-:-:S04]  /*117a0*/  LEA R4, P0, R6, c[0x0][0x450], 0x2 ;  /* 0x0001140006047a11 */ /* 0x000fc800078010ff */
[----:B------:R-:W-:-:S05]  /*117b0*/  LEA.HI.X R5, R6, c[0x0][0x454], R5, 0x2, P0 ;  /* 0x0001150006057a11 */ /* 0x000fca00000f1405 */
[----:B------:R1:W-:Y:S04]  /*117c0*/  STG.E [R4.64], R3 ;  /* 0x0000000304007986 */ /* 0x0003e8000c101912 */
.L_x_277:
[----:B------:R-:W-:Y:S05]  /*117d0*/  BSYNC B0 ;  /* 0x0000000000007941 */ /* 0x000fea0003800000 */
.L_x_276:
[----:B------:R-:W2:Y:S01]  /*117e0*/  S2R R7, SR_CTAID.Y ;  /* 0x0000000000077919 */ /* 0x000ea20000002600 */
[----:B-1----:R-:W-:Y:S01]  /*117f0*/  SHF.R.S32.HI R3, RZ, 0x1f, R0 ;  /* 0x0000001fff037819 */ /* 0x002fe20000011400 */
[----:B------:R-:W-:Y:S01]  /*11800*/  IMAD R5, R13, c[0x0][0x3a0], RZ ;  /* 0x0000e8000d057a24 */ /* 0x000fe200078e02ff */
[----:B------:R-:W-:Y:S01]  /*11810*/  BSSY B0, `(.L_x_278) ;  /* 0x000003f000007945 */ /* 0x000fe20003800000 */
[----:B------:R-:W1:Y:S01]  /*11820*/  S2R R8, SR_CTAID.X ;  /* 0x0000000000087919 */ /* 0x000e620000002500 */
[----:B------:R-:W-:Y:S01]  /*11830*/  LEA.HI R4, R3, R0, RZ, 0x3 ;  /* 0x0000000003047211 */ /* 0x000fe200078f18ff */
[C---:B------:R-:W-:Y:S01]  /*11840*/  IMAD R10, R12.reuse, c[0x0][0x3a4], R5 ;  /* 0x0000e9000c0a7a24 */ /* 0x040fe200078e0205 */
[----:B------:R-:W-:Y:S01]  /*11850*/  MOV R3, c[0x0][0x4e8] ;  /* 0x00013a0000037a02 */ /* 0x000fe20000000f00 */
[----:B------:R-:W-:Y:S01]  /*11860*/  IMAD.WIDE.U32 R12, R12, c[0x0][0x3a0], RZ ;  /* 0x0000e8000c0c7a25 */ /* 0x000fe200078e00ff */
[----:B------:R-:W-:Y:S02]  /*11870*/  LOP3.LUT R5, R4, 0xfffffff8, RZ, 0xc0, !PT ;  /* 0xfffffff804057812 */ /* 0x000fe400078ec0ff */
[----:B------:R-:W-:Y:S01]  /*11880*/  ISETP.NE.AND P0, PT, R3, 0x1, PT ;  /* 0x000000010300780c */ /* 0x000fe20003f05270 */
[----:B------:R-:W-:Y:S01]  /*11890*/  IMAD R9, R9, c[0x0][0x3f0], RZ ;  /* 0x0000fc0009097a24 */ /* 0x000fe200078e02ff */
[----:B------:R-:W-:Y:S01]  /*118a0*/  SHF.R.S32.HI R4, RZ, 0x3, R4 ;  /* 0x00000003ff047819 */ /* 0x000fe20000011404 */
[----:B------:R-:W-:Y:S01]  /*118b0*/  IMAD.IADD R5, R0, 0x1, -R5 ;  /* 0x0000000100057824 */ /* 0x000fe200078e0a05 */
[----:B------:R-:W-:Y:S01]  /*118c0*/  IADD3 R13, R13, R10, RZ ;  /* 0x0000000a0d0d7210 */ /* 0x000fe20007ffe0ff */
[----:B------:R-:W-:-:S02]  /*118d0*/  IMAD R9, R208, c[0x0][0x3f4], R9 ;  /* 0x0000fd00d0097a24 */ /* 0x000fc400078e0209 */
[----:B-----5:R-:W-:Y:S01]  /*118e0*/  IMAD R2, R2, c[0x0][0x4e8], RZ ;  /* 0x00013a0002027a24 */ /* 0x020fe200078e02ff */
[C---:B------:R-:W-:Y:S02]  /*118f0*/  LEA R3, R5.reuse, R4, 0x5 ;  /* 0x0000000405037211 */ /* 0x040fe400078e28ff */
[----:B------:R-:W-:Y:S02]  /*11900*/  SHF.L.U32 R11, R5, 0x3, RZ ;  /* 0x00000003050b7819 */ /* 0x000fe400000006ff */
[----:B--2---:R-:W-:Y:S01]  /*11910*/  SHF.R.S32.HI R6, RZ, 0x1f, R7 ;  /* 0x0000001fff067819 */ /* 0x004fe20000011407 */
[----:B------:R-:W-:Y:S01]  /*11920*/  IMAD.WIDE.U32 R12, R7, c[0x0][0x3e8], R12 ;  /* 0x0000fa00070c7a25 */ /* 0x000fe200078e000c */
[----:B------:R-:W-:-:S03]  /*11930*/  IADD3 R5, R11, 0x40, RZ ;  /* 0x000000400b057810 */ /* 0x000fc60007ffe0ff */
[----:B------:R-:W-:Y:S02]  /*11940*/  IMAD R6, R6, c[0x0][0x3e8], RZ ;  /* 0x0000fa0006067a24 */ /* 0x000fe400078e02ff */
[----:B-1----:R-:W-:Y:S02]  /*11950*/  IMAD R3, R8, 0x80, R3 ;  /* 0x0000008008037824 */ /* 0x002fe400078e0203 */
[----:B------:R-:W-:Y:S02]  /*11960*/  IMAD R6, R7, c[0x0][0x3ec], R6 ;  /* 0x0000fb0007067a24 */ /* 0x000fe400078e0206 */
[----:B------:R-:W-:-:S03]  /*11970*/  @P0 IMAD.HI.U32 R0, R3, c[0x0][0x4ec], RZ ;  /* 0x00013b0003000a27 */ /* 0x000fc600078e00ff */
[----:B------:R-:W-:Y:S02]  /*11980*/  IADD3 R13, R6, R13, RZ ;  /* 0x0000000d060d7210 */ /* 0x000fe40007ffe0ff */
[----:B------:R-:W-:Y:S02]  /*11990*/  MOV R6, R3 ;  /* 0x0000000300067202 */ /* 0x000fe40000000f00 */
[----:B------:R-:W-:Y:S01]  /*119a0*/  @P0 SHF.R.U32.HI R6, RZ, c[0x0][0x4f0], R0 ;  /* 0x00013c00ff060a19 */ /* 0x000fe20000011600 */
[----:B------:R-:W-:-:S03]  /*119b0*/  IMAD.WIDE.U32 R12, R208, c[0x0][0x3f0], R12 ;  /* 0x0000fc00d00c7a25 */ /* 0x000fc600078e000c */
[--C-:B------:R-:W-:Y:S01]  /*119c0*/  SHF.R.S32.HI R7, RZ, 0x1f, R6.reuse ;  /* 0x0000001fff077819 */ /* 0x100fe20000011406 */
[----:B------:R-:W-:Y:S01]  /*119d0*/  IMAD.MOV R0, RZ, RZ, -R6 ;  /* 0x000000ffff007224 */ /* 0x000fe200078e0a06 */
[----:B------:R-:W-:Y:S02]  /*119e0*/  IADD3 R13, R13, R9, RZ ;  /* 0x000000090d0d7210 */ /* 0x000fe40007ffe0ff */
[----:B------:R-:W-:Y:S01]  /*119f0*/  LEA R9, R8, R4, 0x7 ;  /* 0x0000000408097211 */ /* 0x000fe200078e38ff */
[----:B------:R-:W-:Y:S01]  /*11a00*/  IMAD R7, R7, c[0x0][0x3e0], RZ ;  /* 0x0000f80007077a24 */ /* 0x000fe200078e02ff */
[----:B------:R-:W-:Y:S01]  /*11a10*/  IADD3 R4, R11, 0x80, RZ ;  /* 0x000000800b047810 */ /* 0x000fe20007ffe0ff */
[----:B------:R-:W-:Y:S02]  /*11a20*/  IMAD R0, R0, c[0x0][0x4e8], R3 ;  /* 0x00013a0000007a24 */ /* 0x000fe400078e0203 */
        /* <DEDUP_REMOVED lines=29> */
.L_x_279:
[----:B------:R-:W-:Y:S05]  /*11c00*/  BSYNC B0 ;  /* 0x0000000000007941 */ /* 0x000fea0003800000 */
.L_x_278:
[----:B--23--:R-:W-:Y:S01]  /*11c10*/  IADD3 R7, R9, 0x20, RZ ;  /* 0x0000002009077810 */ /* 0x00cfe20007ffe0ff */
[----:B------:R2:W3:Y:S01]  /*11c20*/  SHFL.IDX PT, R13, R0, 0x1, 0x181f ;  /* 0x00381f00000d7f89 */ /* 0x0004e200000e0000 */
        /* <DEDUP_REMOVED lines=19> */
.L_x_281:
[----:B------:R-:W-:Y:S05]  /*11d60*/  BSYNC B0 ;  /* 0x0000000000007941 */ /* 0x000fea0003800000 */
.L_x_280:
        /* <DEDUP_REMOVED lines=21> */
.L_x_283:
[----:B------:R-:W-:Y:S05]  /*11ec0*/  BSYNC B0 ;  /* 0x0000000000007941 */ /* 0x000fea0003800000 */
.L_x_282:
[----:B------:R-:W-:Y:S01]  /*11ed0*/  IADD3 R9, R9, 0x60, RZ ;  /* 0x0000006009097810 */ /* 0x000fe20007ffe0ff */
[----:B-1----:R1:W2:Y:S03]  /*11ee0*/  SHFL.IDX PT, R7, R0, 0x3, 0x181f ;  /* 0x00781f0000077f89 */ /* 0x0022a600000e0000 */
[----:B------:R-:W-:Y:S01]  /*11ef0*/  ISETP.GE.AND P0, PT, R9, R2, PT ;  /* 0x000000020900720c */ /* 0x000fe20003f06270 */
[----:B------:R1:W3:-:S12]  /*11f00*/  SHFL.IDX PT, R6, R3, 0x3, 0x181f ;  /* 0x00781f0003067f89 */ /* 0x0002d800000e0000 */
[----:B------:R-:W-:Y:S05]  /*11f10*/  @P0 EXIT ;  /* 0x000000000000094d */ /* 0x000fea0003800000 */
[----:B------:R-:W-:Y:S02]  /*11f20*/  ISETP.GE.AND P0, PT, R5, c[0x0][0x3c8], PT ;  /* 0x0000f20005007a0c */ /* 0x000fe40003f06270 */
[----:B------:R-:W-:-:S11]  /*11f30*/  ISETP.GE.AND P1, PT, R11, c[0x0][0x3c8], PT ;  /* 0x0000f2000b007a0c */ /* 0x000fd60003f26270 */
[----:B-123--:R-:W-:Y:S02]  /*11f40*/  @!P0 SHF.R.S32.HI R0, RZ, 0x1f, R5 ;  /* 0x0000001fff008819 */ /* 0x00efe40000011405 */
[----:B------:R-:W-:Y:S02]  /*11f50*/  @!P1 IMAD.WIDE R8, R11, 0x2, R6 ;  /* 0x000000020b089825 */ /* 0x000fe400078e0206 */
[----:B------:R-:W-:-:S03]  /*11f60*/  @!P0 LEA.HI R0, R0, R5, RZ, 0x3 ;  /* 0x0000000500008211 */ /* 0x000fc600078f18ff */
[----:B------:R1:W-:Y:S01]  /*11f70*/  @!P1 ST.E.128 [R8.64], RZ ;  /* 0x000000ff08009985 */ /* 0x0003e2000c101d12 */
[----:B------:R-:W-:-:S05]  /*11f80*/  @!P0 LOP3.LUT R3, R0, 0xfffffff8, RZ, 0xc0, !PT ;  /* 0xfffffff800038812 */ /* 0x000fca00078ec0ff */
[----:B------:R-:W-:-:S05]  /*11f90*/  @!P0 IMAD.WIDE R2, R3, 0x2, R6 ;  /* 0x0000000203028825 */ /* 0x000fca00078e0206 */
[----:B------:R1:W-:Y:S01]  /*11fa0*/  @!P0 ST.E.128 [R2.64], RZ ;  /* 0x000000ff02008985 */ /* 0x0003e2000c101d12 */
[----:B------:R-:W-:-:S13]  /*11fb0*/  ISETP.GE.AND P0, PT, R4, c[0x0][0x3c8], PT ;  /* 0x0000f20004007a0c */ /* 0x000fda0003f06270 */
[----:B------:R-:W-:Y:S05]  /*11fc0*/  @P0 EXIT ;  /* 0x000000000000094d */ /* 0x000fea0003800000 */
[----:B-1----:R-:W-:-:S04]  /*11fd0*/  SHF.R.S32.HI R3, RZ, 0x1f, R4 ;  /* 0x0000001fff037819 */ /* 0x002fc80000011404 */
[----:B------:R-:W-:-:S04]  /*11fe0*/  LEA.HI R3, R3, R4, RZ, 0x3 ;  /* 0x0000000403037211 */ /* 0x000fc800078f18ff */
[----:B------:R-:W-:-:S05]  /*11ff0*/  LOP3.LUT R3, R3, 0xfffffff8, RZ, 0xc0, !PT ;  /* 0xfffffff803037812 */ /* 0x000fca00078ec0ff */
[----:B------:R-:W-:-:S05]  /*12000*/  IMAD.WIDE R6, R3, 0x2, R6 ;  /* 0x0000000203067825 */ /* 0x000fca00078e0206 */
[----:B------:R-:W-:Y:S01]  /*12010*/  ST.E.128 [R6.64], RZ ;  /* 0x000000ff06007985 */ /* 0x000fe2000c101d12 */
[----:B------:R-:W-:Y:S05]  /*12020*/  EXIT ;  /* 0x000000000000794d */ /* 0x000fea0003800000 */
.L_x_284:
        /* <DEDUP_REMOVED lines=13> */
.L_x_1335:


//--------------------- .text._ZN7cutlass13device_kernelIN5flash19enable_sm80_to_sm89INS1_16FlashAttnFwdSm80INS1_25CollectiveMainloopFwdSm80ILi8ELi1ELb0EN4cute5tupleIJNS5_1CILi128EEENS7_ILi64EEENS7_ILi192EEEEEELi192ENS_10bfloat16_tEfNS_4arch4Sm80ELb0ELb1ELb1ELb1ELb0ELb1ELb1ELb0EEENS1_21CollectiveEpilogueFwdINS6_IJS8_SA_S9_EEENS6_IJNS7_ILi1EEESI_SI_EEESC_SE_Li256ELb1ELb1ELb0ELb0EEENS1_19SingleTileSchedulerILb1ELb0ELb1ELi128EEEEEEEEEvNT_6ParamsE --------------------------
	.section	.text._ZN7cutlass13device_kernelIN5flash19enable_sm80_to_sm89INS1_16FlashAttnFwdSm80INS1_25CollectiveMainloopFwdSm80ILi8ELi1ELb0EN4cute5tupleIJNS5_1CILi128EEENS7_ILi64EEENS7_ILi192EEEEEELi192ENS_10bfloat16_tEfNS_4arch4Sm80ELb0ELb1ELb1ELb1ELb0ELb1ELb1ELb0EEENS1_21CollectiveEpilogueFwdINS6_IJS8_SA_S9_EEENS6_IJNS7_ILi1EEESI_SI_EEESC_SE_Li256ELb1ELb1ELb0ELb0EEENS1_19SingleTileSchedulerILb1ELb0ELb1ELi128EEEEEEEEEvNT_6ParamsE,"ax",@progbits
	.sectioninfo	@"SHI_REGISTERS=250"
	.align	128
.text._ZN7cutlass13device_kernelIN5flash19enable_sm80_to_sm89INS1_16FlashAttnFwdSm80INS1_25CollectiveMainloopFwdSm80ILi8ELi1ELb0EN4cute5tupleIJNS5_1CILi128EEENS7_ILi64EEENS7_ILi192EEEEEELi192ENS_10bfloat16_tEfNS_4arch4Sm80ELb0ELb1ELb1ELb1ELb0ELb1ELb1ELb0EEENS1_21CollectiveEpilogueFwdINS6_IJS8_SA_S9_EEENS6_IJNS7_ILi1EEESI_SI_EEESC_SE_Li256ELb1ELb1ELb0ELb0EEENS1_19SingleTileSchedulerILb1ELb0ELb1ELi128EEEEEEEEEvNT_6ParamsE:
        .type           _ZN7cutlass13device_kernelIN5flash19enable_sm80_to_sm89INS1_16FlashAttnFwdSm80INS1_25CollectiveMainloopFwdSm80ILi8ELi1ELb0EN4cute5tupleIJNS5_1CILi128EEENS7_ILi64EEENS7_ILi192EEEEEELi192ENS_10bfloat16_tEfNS_4arch4Sm80ELb0ELb1ELb1ELb1ELb0ELb1ELb1ELb0EEENS1_21CollectiveEpilogueFwdINS6_IJS8_SA_S9_EEENS6_IJNS7_ILi1EEESI_SI_EEESC_SE_Li256ELb1ELb1ELb0ELb0EEENS1_19SingleTileSchedulerILb1ELb0ELb1ELi128EEEEEEEEEvNT_6ParamsE,@function
        .size           _ZN7cutlass13device_kernelIN5flash19enable_sm80_to_sm89INS1_16FlashAttnFwdSm80INS1_25CollectiveMainloopFwdSm80ILi8ELi1ELb0EN4cute5tupleIJNS5_1CILi128EEENS7_ILi64EEENS7_ILi192EEEEEELi192ENS_10bfloat16_tEfNS_4arch4Sm80ELb0ELb1ELb1ELb1ELb0ELb1ELb1ELb0EEENS1_21CollectiveEpilogueFwdINS6_IJS8_SA_S9_EEENS6_IJNS7_ILi1EEESI_SI_EEESC_SE_Li256ELb1ELb1ELb0ELb0EEENS1_19SingleTileSchedulerILb1ELb0ELb1ELi128EEEEEEEEEvNT_6ParamsE,(.L_x_1336 - _ZN7cutlass13device_kernelIN5flash19enable_sm80_to_sm89INS1_16FlashAttnFwdSm80INS1_25CollectiveMainloopFwdSm80ILi8ELi1ELb0EN4cute5tupleIJNS5_1CILi128EEENS7_ILi64EEENS7_ILi192EEEEEELi192ENS_10bfloat16_tEfNS_4arch4Sm80ELb0ELb1ELb1ELb1ELb0ELb1ELb1ELb0EEENS1_21CollectiveEpilogueFwdINS6_IJS8_SA_S9_EEENS6_IJNS7_ILi1EEESI_SI_EEESC_SE_Li256ELb1ELb1ELb0ELb0EEENS1_19SingleTileSchedulerILb1ELb0ELb1ELi128EEEEEEEEEvNT_6ParamsE)
        .other          _ZN7cutlass13device_kernelIN5flash19enable_sm80_to_sm89INS1_16FlashAttnFwdSm80INS1_25CollectiveMainloopFwdSm80ILi8ELi1ELb0EN4cute5tupleIJNS5_1CILi128EEENS7_ILi64EEENS7_ILi192EEEEEELi192ENS_10bfloat16_tEfNS_4arch4Sm80ELb0ELb1ELb1ELb1ELb0ELb1ELb1ELb0EEENS1_21CollectiveEpilogueFwdINS6_IJS8_SA_S9_EEENS6_IJNS7_ILi1EEESI_SI_EEESC_SE_Li256ELb1ELb1ELb0ELb0EEENS1_19SingleTileSchedulerILb1ELb0ELb1ELi128EEEEEEEEEvNT_6ParamsE,@"STO_CUDA_ENTRY STV_DEFAULT"
_ZN7cutlass13device_kernelIN5flash19enable_sm80_to_sm89INS1_16FlashAttnFwdSm80INS1_25CollectiveMainloopFwdSm80ILi8ELi1ELb0EN4cute5tupleIJNS5_1CILi128EEENS7_ILi64EEENS7_ILi192EEEEEELi192ENS_10bfloat16_tEfNS_4arch4Sm80ELb0ELb1ELb1ELb1ELb0ELb1ELb1ELb0EEENS1_21CollectiveEpilogueFwdINS6_IJS8_SA_S9_EEENS6_IJNS7_ILi1EEESI_SI_EEESC_SE_Li256ELb1ELb1ELb0ELb0EEENS1_19SingleTileSchedulerILb1ELb0ELb1ELi128EEEEEEEEEvNT_6ParamsE:
[----:B------:R-:W-:Y:S02]  /*0000*/  MOV R1, c[0x0][0x28] ;  /* 0x00000a0000017a02 */ /* 0x000fe40000000f00 */
[----:B------:R-:W1:Y:S01]  /*0010*/  S2R R83, SR_TID.X ;  /* 0x0000000000537919 */ /* 0x000e620000002100 */
[----:B------:R-:W2:Y:S01]  /*0020*/  S2UR UR24, SR_CTAID.Z ;  /* 0x00000000001879c3 */ /* 0x000ea20000002700 */
[----:B------:R-:W-:Y:S02]  /*0030*/  UMOV UR13, 0x4 ;  /* 0x00000004000d7882 */ /* 0x000fe40000000000 */
[----:B------:R-:W-:Y:S02]  /*0040*/  ULDC.64 UR4, c[0x0][0x568] ;  /* 0x00015a0000047ab9 */ /* 0x000fe40000000a00 */
[----:B------:R-:W-:-:S03]  /*0050*/  ULDC.64 UR28, c[0x0][0x118] ;  /* 0x00004600001c7ab9 */ /* 0x000fc60000000a00 */
[----:B------:R-:W3:Y:S01]  /*0060*/  S2UR UR16, SR_CTAID.X ;  /* 0x00000000001079c3 */ /* 0x000ee20000002500 */
[----:B-1----:R-:W-:Y:S01]  /*0070*/  SHF.R.U32.HI R0, RZ, 0x5, R83 ;  /* 0x00000005ff007819 */ /* 0x002fe20000011653 */
[----:B--2---:R-:W-:-:S05]  /*0080*/  UIMAD.WIDE UR4, UR24, UR13, UR4 ;  /* 0x0000000d180472a5 */ /* 0x004fca000f8e0204 */
[----:B------:R-:W1:Y:S02]  /*0090*/  SHFL.IDX PT, R0, R0, RZ, 0x1f ;  /* 0x00001fff00007589 */ /* 0x000e6400000e0000 */
[----:B-1----:R-:W-:-:S13]  /*00a0*/  ISETP.NE.AND P0, PT, R0, RZ, PT ;  /* 0x000000ff0000720c */ /* 0x002fda0003f05270 */
[----:B------:R-:W-:Y:S05]  /*00b0*/  @!P0 BRA `(.L_x_285) ;  /* 0x000001c000008947 */ /* 0x000fea0003800000 */
[----:B---3--:R-:W-:-:S04]  /*00c0*/  ISETP.NE.U32.AND P0, PT, RZ, c[0x0][0x568], PT ;  /* 0x00015a00ff007a0c */ /* 0x008fc80003f05070 */
[----:B------:R-:W-:-:S13]  /*00d0*/  ISETP.NE.AND.EX P0, PT, RZ, c[0x0][0x56c], PT, P0 ;  /* 0x00015b00ff007a0c */ /* 0x000fda0003f05300 */
[----:B------:R-:W-:Y:S05]  /*00e0*/  @!P0 BRA `(.L_x_286) ;  /* 0x0000005000008947 */ /* 0x000fea0003800000 */
[----:B------:R-:W-:Y:S02]  /*00f0*/  MOV R2, UR4 ;  /* 0x0000000400027c02 */ /* 0x000fe40008000f00 */
[----:B------:R-:W-:-:S05]  /*0100*/  MOV R3, UR5 ;  /* 0x0000000500037c02 */ /* 0x000fca0008000f00 */
[----:B------:R-:W2:Y:S02]  /*0110*/  LDG.E R2, [R2.64] ;  /* 0x0000001c02027981 */ /* 0x000ea4000c1e1900 */
[----:B--2---:R1:W2:Y:S02]  /*0120*/  R2UR UR5, R2 ;  /* 0x00000000020573c2 */ /* 0x0042a400000e0000 */
[----:B-12---:R-:W-:Y:S05]  /*0130*/  BRA `(.L_x_287) ;  /* 0x000000e000007947 */ /* 0x006fea0003800000 */
.L_x_286:
[----:B------:R-:W-:-:S04]  /*0140*/  ISETP.NE.U32.AND P0, PT, RZ, c[0x0][0x560], PT ;  /* 0x00015800ff007a0c */ /* 0x000fc80003f05070 */
[----:B------:R-:W-:-:S13]  /*0150*/  ISETP.NE.AND.EX P0, PT, RZ, c[0x0][0x564], PT, P0 ;  /* 0x00015900ff007a0c */ /* 0x000fda0003f05300 */
[----:B------:R-:W-:Y:S05]  /*0160*/  @!P0 BRA `(.L_x_288) ;  /* 0x000000a000008947 */ /* 0x000fea0003800000 */
[----:B------:R-:W-:Y:S02]  /*0170*/  ULDC.64 UR4, c[0x0][0x560] ;  /* 0x0001580000047ab9 */ /* 0x000fe40000000a00 */
[----:B------:R-:W-:-:S06]  /*0180*/  UIMAD.WIDE UR4, UR24, UR13, UR4 ;  /* 0x0000000d180472a5 */ /* 0x000fcc000f8e0204 */
[----:B------:R-:W-:Y:S02]  /*0190*/  MOV R4, UR4 ;  /* 0x0000000400047c02 */ /* 0x000fe40008000f00 */
[----:B------:R-:W-:-:S05]  /*01a0*/  MOV R5, UR5 ;  /* 0x0000000500057c02 */ /* 0x000fca0008000f00 */
[----:B------:R-:W2:Y:S04]  /*01b0*/  LDG.E R2, [R4.64] ;  /* 0x0000001c04027981 */ /* 0x000ea8000c1e1900 */
[----:B------:R-:W3:Y:S01]  /*01c0*/  LDG.E R0, [R4.64+0x4] ;  /* 0x0000041c04007981 */ /* 0x000ee2000c1e1900 */
[----:B--2---:R-:W1:Y:S08]  /*01d0*/  R2UR UR4, R2 ;  /* 0x00000000020473c2 */ /* 0x004e7000000e0000 */
[----:B---3--:R-:W1:Y:S02]  /*01e0*/  R2UR UR5, R0 ;  /* 0x00000000000573c2 */ /* 0x008e6400000e0000 */
[----:B-1----:R-:W-:Y:S01]  /*01f0*/  UIADD3 UR5, -UR4, UR5, URZ ;  /* 0x0000000504057290 */ /* 0x002fe2000fffe13f */
[----:B------:R-:W-:Y:S05]  /*0200*/  BRA `(.L_x_287) ;  /* 0x0000001000007947 */ /* 0x000fea0003800000 */
.L_x_288:
[----:B------:R-:W-:Y:S02]  /*0210*/  ULDC UR5, c[0x0][0x54c] ;  /* 0x0001530000057ab9 */ /* 0x000fe40000000800 */
.L_x_287:
[----:B------:R-:W-:Y:S02]  /*0220*/  ULDC UR4, c[0x0][0x548] ;  /* 0x0001520000047ab9 */ /* 0x000fe40000000800 */
[----:B------:R-:W-:-:S02]  /*0230*/  USHF.L.U32 UR18, UR16, 0x7, URZ ;  /* 0x0000000710127899 */ /* 0x000fc4000800063f */
[----:B------:R-:W-:-:S04]  /*0240*/  UIMAD UR4, UR5, UR4, URZ ;  /* 0x00000004050472a4 */ /* 0x000fc8000f8e023f */
[----:B------:R-:W-:-:S04]  /*0250*/  UISETP.GE.AND UP0, UPT, UR18, UR4, UPT ;  /* 0x000000041200728c */ /* 0x000fc8000bf06270 */
[----:B------:R-:W-:Y:S01]  /*0260*/  USEL UR24, UR24, 0xffffffff, !UP0 ;  /* 0xffffffff18187887 */ /* 0x000fe2000c000000 */
[----:B------:R-:W-:Y:S05]  /*0270*/  BRA `(.L_x_289) ;  /* 0x000001b000007947 */ /* 0x000fea0003800000 */
.L_x_285:
        /* <DEDUP_REMOVED lines=8> */
.L_x_290:
        /* <DEDUP_REMOVED lines=13> */
.L_x_292:
[----:B------:R-:W-:Y:S02]  /*03d0*/  ULDC UR5, c[0x0][0x54c] ;  /* 0x0001530000057ab9 */ /* 0x000fe40000000800 */
.L_x_291:
[----:B------:R-:W-:Y:S02]  /*03e0*/  ULDC UR4, c[0x0][0x548] ;  /* 0x0001520000047ab9 */ /* 0x000fe40000000800 */
[----:B------:R-:W-:-:S02]  /*03f0*/  USHF.L.U32 UR18, UR16, 0x7, URZ ;  /* 0x0000000710127899 */ /* 0x000fc4000800063f */
[----:B------:R-:W-:-:S04]  /*0400*/  UIMAD UR4, UR5, UR4, URZ ;  /* 0x00000004050472a4 */ /* 0x000fc8000f8e023f */
[----:B------:R-:W-:-:S04]  /*0410*/  UISETP.GE.AND UP0, UPT, UR18, UR4, UPT ;  /* 0x000000041200728c */ /* 0x000fc8000bf06270 */
[----:B------:R-:W-:-:S06]  /*0420*/  USEL UR24, UR24, 0xffffffff, !UP0 ;  /* 0xffffffff18187887 */ /* 0x000fcc000c000000 */
.L_x_289:
[----:B------:R-:W-:-:S13]  /*0430*/  ISETP.LE.AND P0, PT, RZ, UR24, PT ;  /* 0x00000018ff007c0c */ /* 0x000fda000bf03270 */
[----:B------:R-:W-:Y:S05]  /*0440*/  @!P0 EXIT ;  /* 0x000000000000894d */ /* 0x000fea0003800000 */
[----:B------:R-:W-:Y:S01]  /*0450*/  ULDC.64 UR4, c[0x0][0x360] ;  /* 0x0000d80000047ab9 */ /* 0x000fe20000000a00 */
[----:B------:R-:W-:Y:S01]  /*0460*/  ISETP.NE.U32.AND P4, PT, RZ, c[0x0][0x348], PT ;  /* 0x0000d200ff007a0c */ /* 0x000fe20003f85070 */
[----:B------:R-:W-:Y:S02]  /*0470*/  UISETP.NE.U32.AND UP0, UPT, URZ, UR4, UPT ;  /* 0x000000043f00728c */ /* 0x000fe4000bf05070 */
[----:B------:R-:W-:Y:S01]  /*0480*/  ULDC.64 UR8, c[0x0][0x370] ;  /* 0x0000dc0000087ab9 */ /* 0x000fe20000000a00 */
[----:B------:R-:W-:Y:S01]  /*0490*/  ISETP.NE.AND.EX P4, PT, RZ, c[0x0][0x34c], PT, P4 ;  /* 0x0000d300ff007a0c */ /* 0x000fe20003f85340 */
[----:B------:R-:W-:Y:S02]  /*04a0*/  UISETP.NE.AND.EX UP0, UPT, URZ, UR5, UPT, UP0 ;  /* 0x000000053f00728c */ /* 0x000fe4000bf05300 */
[----:B------:R-:W-:Y:S02]  /*04b0*/  UISETP.NE.U32.AND UP1, UPT, URZ, UR8, UPT ;  /* 0x000000083f00728c */ /* 0x000fe4000bf25070 */
[----:B------:R-:W-:-:S02]  /*04c0*/  ULDC.64 UR4, c[0x0][0x360] ;  /* 0x0000d80000047ab9 */ /* 0x000fc40000000a00 */
[----:B------:R-:W-:Y:S01]  /*04d0*/  ULDC.64 UR6, c[0x0][0x350] ;  /* 0x0000d40000067ab9 */ /* 0x000fe20000000a00 */
[----:B------:R-:W-:Y:S01]  /*04e0*/  PLOP3.LUT P0, PT, PT, PT, UP0, 0x80, 0x0 ;  /* 0x000000000000781c */ /* 0x000fe20003f0f008 */
[----:B------:R-:W-:Y:S02]  /*04f0*/  UISETP.NE.U32.AND UP5, UPT, URZ, UR6, UPT ;  /* 0x000000063f00728c */ /* 0x000fe4000bfa5070 */
[----:B------:R-:W-:Y:S02]  /*0500*/  UISETP.NE.AND.EX UP1, UPT, URZ, UR9, UPT, UP1 ;  /* 0x000000093f00728c */ /* 0x000fe4000bf25310 */
[----:B------:R-:W-:Y:S02]  /*0510*/  @UP0 UIMAD.WIDE UR4, UR24, UR13, UR4 ;  /* 0x0000000d180402a5 */ /* 0x000fe4000f8e0204 */
[----:B------:R-:W-:Y:S02]  /*0520*/  UISETP.NE.AND.EX UP5, UPT, URZ, UR7, UPT, UP5 ;  /* 0x000000073f00728c */ /* 0x000fe4000bfa5350 */
[----:B------:R-:W-:Y:S01]  /*0530*/  ULDC.64 UR10, c[0x0][0x370] ;  /* 0x0000dc00000a7ab9 */ /* 0x000fe20000000a00 */
[----:B------:R-:W-:Y:S01]  /*0540*/  PLOP3.LUT P3, PT, PT, PT, UP1, 0x80, 0x0 ;  /* 0x000000000000781c */ /* 0x000fe20003f6f018 */
[----:B------:R-:W-:Y:S01]  /*0550*/  IMAD.U32 R13, RZ, RZ, UR5 ;  /* 0x00000005ff0d7e24 */ /* 0x000fe2000f8e00ff */
[----:B------:R-:W-:Y:S01]  /*0560*/  MOV R12, UR4 ;  /* 0x00000004000c7c02 */ /* 0x000fe20008000f00 */
[----:B------:R-:W-:Y:S01]  /*0570*/  ULDC.64 UR4, c[0x0][0x358] ;  /* 0x0000d60000047ab9 */ /* 0x000fe20000000a00 */
[----:B------:R-:W-:Y:S01]  /*0580*/  PLOP3.LUT P2, PT, PT, PT, UP5, 0x80, 0x0 ;  /* 0x000000000000781c */ /* 0x000fe20003f4f058 */
[----:B------:R-:W-:-:S02]  /*0590*/  UISETP.NE.U32.AND UP4, UPT, URZ, UR4, UPT ;  /* 0x000000043f00728c */ /* 0x000fc4000bf85070 */
[----:B------:R-:W-:Y:S01]  /*05a0*/  ULDC.64 UR8, c[0x0][0x348] ;  /* 0x0000d20000087ab9 */ /* 0x000fe20000000a00 */
[----:B------:R-:W2:Y:S01]  /*05b0*/  @P0 LDG.E R0, [R12.64] ;  /* 0x0000001c0c000981 */ /* 0x000ea2000c1e1900 */
[----:B------:R-:W-:Y:S02]  /*05c0*/  ULDC.64 UR6, c[0x0][0x350] ;  /* 0x0000d40000067ab9 */ /* 0x000fe40000000a00 */
[----:B------:R-:W-:Y:S02]  /*05d0*/  @UP1 UIMAD.WIDE UR10, UR24, UR13, UR10 ;  /* 0x0000000d180a12a5 */ /* 0x000fe4000f8e020a */
[----:B------:R-:W-:Y:S02]  /*05e0*/  UISETP.NE.AND.EX UP4, UPT, URZ, UR5, UPT, UP4 ;  /* 0x000000053f00728c */ /* 0x000fe4000bf85340 */
[----:B------:R-:W-:Y:S02]  /*05f0*/  UIMAD.WIDE UR8, UR24, UR13, UR8 ;  /* 0x0000000d180872a5 */ /* 0x000fe4000f8e0208 */
[----:B------:R-:W-:Y:S01]  /*0600*/  UIMAD.WIDE UR6, UR24, UR13, UR6 ;  /* 0x0000000d180672a5 */ /* 0x000fe2000f8e0206 */
[----:B------:R-:W-:Y:S01]  /*0610*/  IMAD.U32 R4, RZ, RZ, UR10 ;  /* 0x0000000aff047e24 */ /* 0x000fe2000f8e00ff */
[----:B------:R-:W-:Y:S01]  /*0620*/  ULDC.64 UR4, c[0x0][0x358] ;  /* 0x0000d60000047ab9 */ /* 0x000fe20000000a00 */
[----:B------:R-:W-:Y:S01]  /*0630*/  PLOP3.LUT P1, PT, PT, PT, UP4, 0x80, 0x0 ;  /* 0x000000000000781c */ /* 0x000fe20003f2f048 */
[----:B------:R-:W-:Y:S01]  /*0640*/  IMAD.U32 R5, RZ, RZ, UR11 ;  /* 0x0000000bff057e24 */ /* 0x000fe2000f8e00ff */
[----:B------:R-:W-:Y:S01]  /*0650*/  MOV R11, UR9 ;  /* 0x00000009000b7c02 */ /* 0x000fe20008000f00 */
[----:B------:R-:W-:Y:S01]  /*0660*/  IMAD.U32 R10, RZ, RZ, UR8 ;  /* 0x00000008ff0a7e24 */ /* 0x000fe2000f8e00ff */
[----:B------:R-:W-:Y:S01]  /*0670*/  UIMAD.WIDE UR4, UR24, UR13, UR4 ;  /* 0x0000000d180472a5 */ /* 0x000fe2000f8e0204 */
[----:B------:R-:W-:Y:S01]  /*0680*/  IMAD.U32 R8, RZ, RZ, UR6 ;  /* 0x00000006ff087e24 */ /* 0x000fe2000f8e00ff */
[----:B------:R-:W3:Y:S01]  /*0690*/  @P3 LDG.E R4, [R4.64] ;  /* 0x0000001c04043981 */ /* 0x000ee2000c1e1900 */
[----:B------:R-:W-:Y:S01]  /*06a0*/  IMAD.U32 R9, RZ, RZ, UR7 ;  /* 0x00000007ff097e24 */ /* 0x000fe2000f8e00ff */
[----:B------:R-:W-:-:S02]  /*06b0*/  MOV R100, RZ ;  /* 0x000000ff00647202 */ /* 0x000fc40000000f00 */
[----:B------:R-:W4:Y:S01]  /*06c0*/  @P4 LDG.E R3, [R10.64] ;  /* 0x0000001c0a034981 */ /* 0x000f22000c1e1900 */
[----:B------:R-:W-:Y:S01]  /*06d0*/  IMAD.U32 R6, RZ, RZ, UR4 ;  /* 0x00000004ff067e24 */ /* 0x000fe2000f8e00ff */
[----:B------:R-:W-:Y:S02]  /*06e0*/  MOV R7, UR5 ;  /* 0x0000000500077c02 */ /* 0x000fe40008000f00 */
[----:B------:R-:W4:Y:S04]  /*06f0*/  @P2 LDG.E R2, [R8.64] ;  /* 0x0000001c08022981 */ /* 0x000f28000c1e1900 */
[----:B------:R1:W5:Y:S01]  /*0700*/  @P1 LDG.E R100, [R6.64] ;  /* 0x0000001c06641981 */ /* 0x000362000c1e1900 */
[----:B------:R-:W1:Y:S01]  /*0710*/  S2UR UR15, SR_CTAID.Y ;  /* 0x00000000000f79c3 */ /* 0x000e620000002600 */
[----:B------:R-:W-:-:S02]  /*0720*/  UMOV UR20, URZ ;  /* 0x0000003f00147c82 */ /* 0x000fc40008000000 */
[----:B------:R-:W-:Y:S02]  /*0730*/  ULDC UR23, c[0x0][0x168] ;  /* 0x00005a0000177ab9 */ /* 0x000fe40000000800 */
[----:B------:R-:W-:Y:S02]  /*0740*/  UMOV UR21, URZ ;  /* 0x0000003f00157c82 */ /* 0x000fe40008000000 */
[----:B------:R-:W-:Y:S02]  /*0750*/  UMOV UR19, URZ ;  /* 0x0000003f00137c82 */ /* 0x000fe40008000000 */
[----:B------:R-:W-:Y:S02]  /*0760*/  ULDC UR37, c[0x0][0x1d0] ;  /* 0x0000740000257ab9 */ /* 0x000fe40000000800 */
[----:B------:R-:W-:Y:S02]  /*0770*/  ULDC UR22, c[0x0][0x228] ;  /* 0x00008a0000167ab9 */ /* 0x000fe40000000800 */
[----:B-1----:R-:W-:Y:S01]  /*0780*/  USHF.R.S32.HI UR14, URZ, 0x1f, UR15 ;  /* 0x0000001f3f0e7899 */ /* 0x002fe2000801140f */
[----:B--2---:R1:W2:Y:S08]  /*0790*/  @P0 R2UR UR23, R0 ;  /* 0x00000000001703c2 */ /* 0x0042b000000e0000 */
[----:B---3--:R1:W3:Y:S08]  /*07a0*/  @P3 R2UR UR20, R4 ;  /* 0x00000000041433c2 */ /* 0x0082f000000e0000 */
[----:B----4-:R1:W4:Y:S08]  /*07b0*/  @P4 R2UR UR21, R3 ;  /* 0x00000000031543c2 */ /* 0x01033000000e0000 */
[----:B------:R1:W1:Y:S01]  /*07c0*/  @P2 R2UR UR19, R2 ;  /* 0x00000000021323c2 */ /* 0x00026200000e0000 */
[----:B------:R-:W-:Y:S05]  /*07d0*/  @P0 BRA `(.L_x_293) ;  /* 0x0000006000000947 */ /* 0x000fea0003800000 */
[----:B--2---:R-:W-:Y:S05]  /*07e0*/  @!P4 BRA `(.L_x_293) ;  /* 0x000000500000c947 */ /* 0x004fea0003800000 */
[----:B-1----:R-:W2:Y:S04]  /*07f0*/  LDG.E R0, [R10.64] ;  /* 0x0000001c0a007981 */ /* 0x002ea8000c1e1900 */
[----:B----4-:R-:W4:Y:S01]  /*0800*/  LDG.E R2, [R10.64+0x4] ;  /* 0x0000041c0a027981 */ /* 0x010f22000c1e1900 */
[----:B--2---:R-:W1:Y:S08]  /*0810*/  R2UR UR23, R0 ;  /* 0x00000000001773c2 */ /* 0x004e7000000e0000 */
[----:B----4-:R-:W1:Y:S02]  /*0820*/  R2UR UR4, R2 ;  /* 0x00000000020473c2 */ /* 0x010e6400000e0000 */
[----:B-1----:R-:W-:-:S06]  /*0830*/  UIADD3 UR23, -UR23, UR4, URZ ;  /* 0x0000000417177290 */ /* 0x002fcc000fffe13f */
.L_x_293:
[----:B--2---:R-:W-:-:S04]  /*0840*/  ISETP.NE.U32.AND P0, PT, RZ, c[0x0][0x368], PT ;  /* 0x0000da00ff007a0c */ /* 0x004fc80003f05070 */
[----:B------:R-:W-:-:S13]  /*0850*/  ISETP.NE.AND.EX P0, PT, RZ, c[0x0][0x36c], PT, P0 ;  /* 0x0000db00ff007a0c */ /* 0x000fda0003f05300 */
[----:B------:R-:W-:Y:S05]  /*0860*/  @!P0 BRA `(.L_x_294) ;  /* 0x0000007000008947 */ /* 0x000fea0003800000 */
[----:B------:R-:W-:Y:S02]  /*0870*/  ULDC.64 UR4, c[0x0][0x368] ;  /* 0x0000da0000047ab9 */ /* 0x000fe40000000a00 */
[----:B------:R-:W-:-:S06]  /*0880*/  UIMAD.WIDE UR4, UR24, UR13, UR4 ;  /* 0x0000000d180472a5 */ /* 0x000fcc000f8e0204 */
[----:B-1----:R-:W-:Y:S02]  /*0890*/  MOV R2, UR4 ;  /* 0x0000000400027c02 */ /* 0x002fe40008000f00 */
[----:B------:R-:W-:-:S05]  /*08a0*/  MOV R3, UR5 ;  /* 0x0000000500037c02 */ /* 0x000fca0008000f00 */
[----:B------:R-:W2:Y:S02]  /*08b0*/  LDG.E R0, [R2.64] ;  /* 0x0000001c02007981 */ /* 0x000ea4000c1e1900 */
[----:B--2---:R1:W2:Y:S02]  /*08c0*/  R2UR UR37, R0 ;  /* 0x00000000002573c2 */ /* 0x0042a400000e0000 */
[----:B-12---:R-:W-:Y:S05]  /*08d0*/  BRA `(.L_x_295) ;  /* 0x0000006000007947 */ /* 0x006fea0003800000 */
.L_x_294:
[----:B------:R-:W-:Y:S05]  /*08e0*/  @!P2 BRA `(.L_x_295) ;  /* 0x000000500000a947 */ /* 0x000fea0003800000 */
[----:B-1----:R-:W2:Y:S04]  /*08f0*/  LDG.E R0, [R8.64] ;  /* 0x0000001c08007981 */ /* 0x002ea8000c1e1900 */
[----:B----4-:R-:W4:Y:S01]  /*0900*/  LDG.E R2, [R8.64+0x4] ;  /* 0x0000041c08027981 */ /* 0x010f22000c1e1900 */
[----:B--2---:R-:W1:Y:S08]  /*0910*/  R2UR UR37, R0 ;  /* 0x00000000002573c2 */ /* 0x004e7000000e0000 */
[----:B----4-:R-:W1:Y:S02]  /*0920*/  R2UR UR4, R2 ;  /* 0x00000000020473c2 */ /* 0x010e6400000e0000 */
[----:B-1----:R-:W-:-:S06]  /*0930*/  UIADD3 UR37, -UR37, UR4, URZ ;  /* 0x0000000425257290 */ /* 0x002fcc000fffe13f */
.L_x_295:
[----:B-1----:R-:W2:Y:S01]  /*0940*/  @P1 LDG.E R0, [R6.64] ;  /* 0x0000001c06001981 */ /* 0x002ea2000c1e1900 */
[----:B------:R-:W-:-:S03]  /*0950*/  ULDC.64 UR4, c[0x0][0x378] ;  /* 0x0000de0000047ab9 */ /* 0x000fc60000000a00 */
[----:B----4-:R-:W4:Y:S01]  /*0960*/  @P1 LDG.E R2, [R6.64+0x4] ;  /* 0x0000041c06021981 */ /* 0x010f22000c1e1900 */
[----:B------:R-:W-:Y:S01]  /*0970*/  UISETP.NE.U32.AND UP0, UPT, URZ, UR4, UPT ;  /* 0x000000043f00728c */ /* 0x000fe2000bf05070 */
[----:B------:R-:W-:-:S03]  /*0980*/  IMAD.U32 R84, RZ, RZ, UR37 ;  /* 0x00000025ff547e24 */ /* 0x000fc6000f8e00ff */
[----:B------:R-:W-:-:S03]  /*0990*/  UISETP.NE.AND.EX UP0, UPT, URZ, UR5, UPT, UP0 ;  /* 0x000000053f00728c */ /* 0x000fc6000bf05300 */
[----:B------:R-:W-:-:S03]  /*09a0*/  ULDC.64 UR4, c[0x0][0x378] ;  /* 0x0000de0000047ab9 */ /* 0x000fc60000000a00 */
[----:B------:R-:W-:-:S05]  /*09b0*/  PLOP3.LUT P0, PT, PT, PT, UP0, 0x80, 0x0 ;  /* 0x000000000000781c */ /* 0x000fca0003f0f008 */
[----:B------:R-:W-:-:S06]  /*09c0*/  @UP0 UIMAD.WIDE UR4, UR24, UR13, UR4 ;  /* 0x0000000d180402a5 */ /* 0x000fcc000f8e0204 */
[----:B------:R-:W-:Y:S01]  /*09d0*/  MOV R4, UR4 ;  /* 0x0000000400047c02 */ /* 0x000fe20008000f00 */
[----:B------:R-:W-:Y:S01]  /*09e0*/  ULDC UR4, c[0x0][0x2c4] ;  /* 0x0000b10000047ab9 */ /* 0x000fe20000000800 */
[----:B------:R-:W-:Y:S01]  /*09f0*/  IMAD.U32 R5, RZ, RZ, UR5 ;  /* 0x00000005ff057e24 */ /* 0x000fe2000f8e00ff */
[----:B------:R-:W-:-:S03]  /*0a00*/  UISETP.NE.AND UP3, UPT, UR4, 0x1, UPT ;  /* 0x000000010400788c */ /* 0x000fc6000bf65270 */
[----:B------:R-:W-:Y:S01]  /*0a10*/  ULDC.64 UR4, c[0x0][0x2c8] ;  /* 0x0000b20000047ab9 */ /* 0x000fe20000000a00 */
[----:B------:R1:W5:Y:S01]  /*0a20*/  @P0 LDG.E R84, [R4.64] ;  /* 0x0000001c04540981 */ /* 0x000362000c1e1900 */
[----:B---3--:R-:W-:-:S06]  /*0a30*/  UIADD3 UR8, -UR20, UR37, URZ ;  /* 0x0000002514087290 */ /* 0x008fcc000fffe13f */
[----:B------:R-:W-:-:S04]  /*0a40*/  @UP3 UIADD3 UR10, UR18, 0x7f, URZ ;  /* 0x0000007f120a3890 */ /* 0x000fc8000fffe03f */
[----:B------:R-:W-:Y:S01]  /*0a50*/  UIMAD.WIDE.U32 UR10, UR10, UR4, URZ ;  /* 0x000000040a0a72a5 */ /* 0x000fe2000f8e003f */
[----:B--2---:R-:W2:Y:S08]  /*0a60*/  @P1 R2UR UR6, R0 ;  /* 0x00000000000613c2 */ /* 0x004eb000000e0000 */
[----:B----4-:R-:W2:Y:S02]  /*0a70*/  @P1 R2UR UR7, R2 ;  /* 0x00000000020713c2 */ /* 0x010ea400000e0000 */
[----:B--2---:R-:W-:-:S02]  /*0a80*/  @UP4 UIADD3 UR22, -UR6, UR7, URZ ;  /* 0x0000000706164290 */ /* 0x004fc4000fffe13f */
[----:B------:R-:W-:Y:S02]  /*0a90*/  UIADD3 UR6, UR18, 0x7f, URZ ;  /* 0x0000007f12067890 */ /* 0x000fe4000fffe03f */
[----:B------:R-:W-:Y:S02]  /*0aa0*/  @UP3 USHF.R.U32.HI UR6, URZ, UR5, UR11 ;  /* 0x000000053f063299 */ /* 0x000fe4000801160b */
[----:B------:R-:W-:Y:S02]  /*0ab0*/  UIADD3 UR12, UR8, UR22, URZ ;  /* 0x00000016080c7290 */ /* 0x000fe4000fffe03f */
[----:B------:R-:W-:Y:S02]  /*0ac0*/  ULDC.64 UR4, c[0x0][0x328] ;  /* 0x0000ca0000047ab9 */ /* 0x000fe40000000a00 */
[----:B------:R-:W-:Y:S02]  /*0ad0*/  UISETP.GE.AND UP2, UPT, UR5, 0x1, UPT ;  /* 0x000000010500788c */ /* 0x000fe4000bf46270 */
[----:B------:R-:W-:-:S04]  /*0ae0*/  UIADD3 UR11, UR12, 0x1, -UR23 ;  /* 0x000000010c0b7890 */ /* 0x000fc8000fffe817 */
[----:B------:R-:W-:Y:S01]  /*0af0*/  PLOP3.LUT P0, PT, PT, PT, UP2, 0x40, 0x0 ;  /* 0x000000000000781c */ /* 0x000fe20003f0e828 */
[----:B------:R-:W-:-:S04]  /*0b00*/  UIADD3 UR6, UR11, UR6, URZ ;  /* 0x000000060b067290 */ /* 0x000fc8000fffe03f */
[----:B------:R-:W-:-:S08]  /*0b10*/  UIADD3 UR17, UR6, UR4, URZ ;  /* 0x0000000406117290 */ /* 0x000fd0000fffe03f */
[----:B------:R-:W-:Y:S05]  /*0b20*/  @P0 BRA `(.L_x_296) ;  /* 0x0000014000000947 */ /* 0x000fea0003800000 */
[----:B-1----:R-:W-:Y:S01]  /*0b30*/  ISETP.LT.AND P0, PT, RZ, UR6, PT ;  /* 0x00000006ff007c0c */ /* 0x002fe2000bf01270 */
[----:B------:R-:W-:-:S12]  /*0b40*/  UIADD3 UR4, UR6, -0x1, URZ ;  /* 0xffffffff06047890 */ /* 0x000fd8000fffe03f */
[----:B------:R-:W-:Y:S05]  /*0b50*/  @P0 BRA `(.L_x_297) ;  /* 0x0000008000000947 */ /* 0x000fea0003800000 */
[----:B------:R-:W-:Y:S02]  /*0b60*/  UISETP.NE.AND UP0, UPT, UR5, 0x1, UPT ;  /* 0x000000010500788c */ /* 0x000fe4000bf05270 */
[----:B------:R-:W-:-:S03]  /*0b70*/  UIADD3 UR4, -UR6, URZ, URZ ;  /* 0x0000003f06047290 */ /* 0x000fc6000fffe13f */
[----:B------:R-:W-:Y:S02]  /*0b80*/  ULDC.64 UR6, c[0x0][0x330] ;  /* 0x0000cc0000067ab9 */ /* 0x000fe40000000a00 */
[----:B------:R-:W-:-:S07]  /*0b90*/  UIMAD.WIDE.U32 UR26, UR4, UR6, URZ ;  /* 0x00000006041a72a5 */ /* 0x000fce000f8e003f */
[----:B------:R-:W-:Y:S02]  /*0ba0*/  @UP0 UMOV UR9, UR27 ;  /* 0x0000001b00090c82 */ /* 0x000fe40008000000 */
[----:B------:R-:W-:-:S04]  /*0bb0*/  @UP0 USHF.R.U32.HI UR4, URZ, UR7, UR9 ;  /* 0x000000073f040299 */ /* 0x000fc80008011609 */
[----:B------:R-:W-:Y:S01]  /*0bc0*/  ULOP3.LUT UR4, URZ, UR4, URZ, 0x33, !UPT ;  /* 0x000000043f047292 */ /* 0x000fe2000f8e333f */
[----:B------:R-:W-:Y:S05]  /*0bd0*/  BRA `(.L_x_298) ;  /* 0x0000005000007947 */ /* 0x000fea0003800000 */
.L_x_297:
[----:B------:R-:W-:Y:S02]  /*0be0*/  UISETP.NE.AND UP0, UPT, UR5, 0x1, UPT ;  /* 0x000000010500788c */ /* 0x000fe4000bf05270 */
[----:B------:R-:W-:Y:S02]  /*0bf0*/  ULDC.64 UR6, c[0x0][0x330] ;  /* 0x0000cc0000067ab9 */ /* 0x000fe40000000a00 */
[----:B------:R-:W-:-:S07]  /*0c00*/  UIMAD.WIDE.U32 UR26, UR4, UR6, URZ ;  /* 0x00000006041a72a5 */ /* 0x000fce000f8e003f */
[----:B------:R-:W-:Y:S02]  /*0c10*/  @UP0 UMOV UR9, UR27 ;  /* 0x0000001b00090c82 */ /* 0x000fe40008000000 */
[----:B------:R-:W-:Y:S02]  /*0c20*/  @UP0 USHF.R.U32.HI UR4, URZ, UR7, UR9 ;  /* 0x000000073f040299 */ /* 0x000fe40008011609 */
.L_x_298:
[----:B------:R-:W-:Y:S02]  /*0c30*/  ULDC UR6, c[0x0][0x32c] ;  /* 0x0000cb0000067ab9 */ /* 0x000fe40000000800 */
[----:B------:R-:W-:-:S04]  /*0c40*/  UIMAD UR6, UR4, UR5, UR6 ;  /* 0x00000005040672a4 */ /* 0x000fc8000f8e0206 */
[----:B------:R-:W-:-:S04]  /*0c50*/  UISETP.LT.AND UP0, UPT, UR17, UR6, UPT ;  /* 0x000000061100728c */ /* 0x000fc8000bf01270 */
[----:B------:R-:W-:-:S03]  /*0c60*/  USEL UR17, UR17, UR6, UP0 ;  /* 0x0000000611117287 */ /* 0x000fc60008000000 */
.L_x_296:
[----:B-1----:R-:W-:Y:S01]  /*0c70*/  ULDC.64 UR6, c[0x0][0x2c8] ;  /* 0x0000b20000067ab9 */ /* 0x002fe20000000a00 */
[----:B------:R-:W-:Y:S01]  /*0c80*/  PLOP3.LUT P0, PT, PT, PT, UP2, 0x40, 0x0 ;  /* 0x000000000000781c */ /* 0x000fe20003f0e828 */
[----:B------:R-:W-:Y:S02]  /*0c90*/  UIMAD.WIDE.U32 UR26, UR18, UR6, URZ ;  /* 0x00000006121a72a5 */ /* 0x000fe4000f8e003f */
[----:B------:R-:W-:Y:S02]  /*0ca0*/  UIADD3 UR9, UR12, 0x3f, URZ ;  /* 0x0000003f0c097890 */ /* 0x000fe4000fffe03f */
[----:B------:R-:W-:Y:S02]  /*0cb0*/  UMOV UR25, UR18 ;  /* 0x0000001200197c82 */ /* 0x000fe40008000000 */
[----:B------:R-:W-:Y:S02]  /*0cc0*/  UIADD3 UR10, UR12, -UR23, URZ ;  /* 0x800000170c0a7290 */ /* 0x000fe4000fffe03f */
[----:B------:R-:W-:-:S02]  /*0cd0*/  USHF.R.S32.HI UR4, URZ, 0x1f, UR9 ;  /* 0x0000001f3f047899 */ /* 0x000fc40008011409 */
[----:B------:R-:W-:Y:S02]  /*0ce0*/  @UP3 USHF.R.U32.HI UR25, URZ, UR7, UR27 ;  /* 0x000000073f193299 */ /* 0x000fe4000801161b */
[----:B------:R-:W-:Y:S02]  /*0cf0*/  ULEA.HI UR9, UR4, UR9, URZ, 0x6 ;  /* 0x0000000904097291 */ /* 0x000fe4000f8f303f */
[----:B------:R-:W-:Y:S02]  /*0d00*/  UIADD3 UR7, UR10, UR25, URZ ;  /* 0x000000190a077290 */ /* 0x000fe4000fffe03f */
[----:B------:R-:W-:Y:S02]  /*0d10*/  ULDC UR6, c[0x0][0x324] ;  /* 0x0000c90000067ab9 */ /* 0x000fe40000000800 */
[----:B------:R-:W-:Y:S02]  /*0d20*/  USHF.R.S32.HI UR9, URZ, 0x6, UR9 ;  /* 0x000000063f097899 */ /* 0x000fe40008011409 */
        /* <DEDUP_REMOVED lines=13> */
.L_x_300:
[----:B------:R-:W-:-:S03]  /*0e00*/  UISETP.NE.AND UP0, UPT, UR5, 0x1, UPT ;  /* 0x000000010500788c */ /* 0x000fc6000bf05270 */
[----:B------:R-:W-:Y:S02]  /*0e10*/  ULDC.64 UR4, c[0x0][0x330] ;  /* 0x0000cc0000047ab9 */ /* 0x000fe40000000a00 */
[----:B------:R-:W-:-:S07]  /*0e20*/  UIMAD.WIDE.U32 UR26, UR7, UR4, URZ ;  /* 0x00000004071a72a5 */ /* 0x000fce000f8e003f */
[----:B------:R-:W-:Y:S02]  /*0e30*/  @UP0 UMOV UR25, UR27 ;  /* 0x0000001b00190c82 */ /* 0x000fe40008000000 */
[----:B------:R-:W-:Y:S02]  /*0e40*/  @UP0 USHF.R.U32.HI UR7, URZ, UR5, UR25 ;  /* 0x000000053f070299 */ /* 0x000fe40008011619 */
.L_x_301:
[----:B------:R-:W-:Y:S02]  /*0e50*/  ULDC UR4, c[0x0][0x32c] ;  /* 0x0000cb0000047ab9 */ /* 0x000fe40000000800 */
[----:B------:R-:W-:-:S04]  /*0e60*/  UIMAD UR4, UR7, UR4, URZ ;  /* 0x00000004070472a4 */ /* 0x000fc8000f8e023f */
[----:B------:R-:W-:-:S04]  /*0e70*/  UISETP.LT.AND UP0, UPT, UR6, UR4, UPT ;  /* 0x000000040600728c */ /* 0x000fc8000bf01270 */
[----:B------:R-:W-:Y:S02]  /*0e80*/  USEL UR6, UR6, UR4, !UP0 ;  /* 0x0000000406067287 */ /* 0x000fe4000c000000 */
.L_x_299:
[----:B------:R-:W-:Y:S02]  /*0e90*/  UIADD3 UR17, UR17, 0x3f, URZ ;  /* 0x0000003f11117890 */ /* 0x000fe4000fffe03f */
[----:B------:R-:W-:Y:S02]  /*0ea0*/  USHF.R.S32.HI UR4, URZ, 0x1f, UR6 ;  /* 0x0000001f3f047899 */ /* 0x000fe40008011406 */
[----:B------:R-:W-:Y:S02]  /*0eb0*/  USHF.R.S32.HI UR5, URZ, 0x1f, UR17 ;  /* 0x0000001f3f057899 */ /* 0x000fe40008011411 */
[----:B------:R-:W-:Y:S02]  /*0ec0*/  ULEA.HI UR4, UR4, UR6, URZ, 0x6 ;  /* 0x0000000604047291 */ /* 0x000fe4000f8f303f */
[----:B------:R-:W-:Y:S02]  /*0ed0*/  ULEA.HI UR5, UR5, UR17, URZ, 0x6 ;  /* 0x0000001105057291 */ /* 0x000fe4000f8f303f */
[----:B------:R-:W-:-:S02]  /*0ee0*/  USHF.R.S32.HI UR4, URZ, 0x6, UR4 ;  /* 0x000000063f047899 */ /* 0x000fc40008011404 */
[----:B------:R-:W-:Y:S02]  /*0ef0*/  USHF.R.S32.HI UR5, URZ, 0x6, UR5 ;  /* 0x000000063f057899 */ /* 0x000fe40008011405 */
[----:B------:R-:W-:Y:S02]  /*0f00*/  UISETP.LT.AND UP1, UPT, URZ, UR4, UPT ;  /* 0x000000043f00728c */ /* 0x000fe4000bf21270 */
[----:B------:R-:W-:Y:S02]  /*0f10*/  UISETP.LT.AND UP0, UPT, UR5, UR9, UPT ;  /* 0x000000090500728c */ /* 0x000fe4000bf01270 */
[----:B------:R-:W-:Y:S02]  /*0f20*/  USEL UR4, URZ, UR4, !UP1 ;  /* 0x000000043f047287 */ /* 0x000fe4000c800000 */
[----:B------:R-:W-:Y:S02]  /*0f30*/  USEL UR5, UR5, UR9, UP0 ;  /* 0x0000000905057287 */ /* 0x000fe40008000000 */
[----:B------:R-:W-:-:S02]  /*0f40*/  ULEA UR4, UR4, -UR8, 0x6 ;  /* 0x8000000804047291 */ /* 0x000fc4000f8e303f */
[----:B------:R-:W-:Y:S02]  /*0f50*/  ULEA UR5, UR5, -UR8, 0x6 ;  /* 0x8000000805057291 */ /* 0x000fe4000f8e303f */
[----:B------:R-:W-:Y:S02]  /*0f60*/  UISETP.LT.AND UP1, UPT, URZ, UR4, UPT ;  /* 0x000000043f00728c */ /* 0x000fe4000bf21270 */
[----:B------:R-:W-:Y:S02]  /*0f70*/  UISETP.LT.AND UP0, UPT, UR5, UR22, UPT ;  /* 0x000000160500728c */ /* 0x000fe4000bf01270 */
[----:B------:R-:W-:Y:S02]  /*0f80*/  USEL UR4, URZ, UR4, !UP1 ;  /* 0x000000043f047287 */ /* 0x000fe4000c800000 */
[----:B------:R-:W-:Y:S02]  /*0f90*/  USEL UR5, UR5, UR22, UP0 ;  /* 0x0000001605057287 */ /* 0x000fe40008000000 */
[----:B------:R-:W-:-:S02]  /*0fa0*/  USHF.R.U32.HI UR8, URZ, 0x6, UR4 ;  /* 0x000000063f087899 */ /* 0x000fc40008011604 */
[----:B------:R-:W-:-:S05]  /*0fb0*/  UISETP.GT.AND UP0, UPT, UR5, UR4, UPT ;  /* 0x000000040500728c */ /* 0x000fca000bf04270 */
[----:B------:R-:W-:-:S06]  /*0fc0*/  UMOV UR6, UR8 ;  /* 0x0000000800067c82 */ /* 0x000fcc0008000000 */
[----:B------:R-:W-:-:S04]  /*0fd0*/  @UP0 UIADD3 UR5, UR5, 0x3f, URZ ;  /* 0x0000003f05050890 */ /* 0x000fc8000fffe03f */
[----:B------:R-:W-:-:S04]  /*0fe0*/  @UP0 USHF.R.S32.HI UR4, URZ, 0x1f, UR5 ;  /* 0x0000001f3f040899 */ /* 0x000fc80008011405 */
[----:B------:R-:W-:-:S04]  /*0ff0*/  @UP0 ULEA.HI UR4, UR4, UR5, URZ, 0x6 ;  /* 0x0000000504040291 */ /* 0x000fc8000f8f303f */
[----:B------:R-:W-:-:S04]  /*1000*/  @UP0 USHF.R.S32.HI UR6, URZ, 0x6, UR4 ;  /* 0x000000063f060899 */ /* 0x000fc80008011404 */
[----:B------:R-:W-:-:S06]  /*1010*/  UISETP.GT.AND UP0, UPT, UR6, UR8, UPT ;  /* 0x000000080600728c */ /* 0x000fcc000bf04270 */
[----:B------:R-:W-:-:S13]  /*1020*/  PLOP3.LUT P0, PT, PT, PT, UP0, 0x80, 0x0 ;  /* 0x000000000000781c */ /* 0x000fda0003f0f008 */
[----:B------:R-:W-:Y:S05]  /*1030*/  @!P0 BRA `(.L_x_302) ;  /* 0x0000556000008947 */ /* 0x000fea0003800000 */
[----:B------:R-:W-:Y:S02]  /*1040*/  ULDC.64 UR4, c[0x0][0x340] ;  /* 0x0000d00000047ab9 */ /* 0x000fe40000000a00 */
[----:B------:R-:W-:-:S04]  /*1050*/  UISETP.NE.U32.AND UP0, UPT, URZ, UR4, UPT ;  /* 0x000000043f00728c */ /* 0x000fc8000bf05070 */
[----:B------:R-:W-:-:S03]  /*1060*/  UISETP.NE.AND.EX UP0, UPT, URZ, UR5, UPT, UP0 ;  /* 0x000000053f00728c */ /* 0x000fc6000bf05300 */
[----:B------:R-:W-:-:S03]  /*1070*/  ULDC.64 UR4, c[0x0][0x340] ;  /* 0x0000d00000047ab9 */ /* 0x000fc60000000a00 */
[----:B------:R-:W-:-:S05]  /*1080*/  PLOP3.LUT P2, PT, PT, PT, UP0, 0x80, 0x0 ;  /* 0x000000000000781c */ /* 0x000fca0003f4f008 */
[----:B------:R-:W-:-:S06]  /*1090*/  @UP0 UIMAD.WIDE UR4, UR24, UR13, UR4 ;  /* 0x0000000d180402a5 */ /* 0x000fcc000f8e0204 */
[----:B------:R-:W-:Y:S02]  /*10a0*/  IMAD.U32 R4, RZ, RZ, UR4 ;  /* 0x00000004ff047e24 */ /* 0x000fe4000f8e00ff */
[----:B------:R-:W-:Y:S01]  /*10b0*/  IMAD.U32 R5, RZ, RZ, UR5 ;  /* 0x00000005ff057e24 */ /* 0x000fe2000f8e00ff */
[----:B------:R-:W-:Y:S01]  /*10c0*/  SHF.R.S32.HI R20, RZ, 0x1f, R83 ;  /* 0x0000001fff147819 */ /* 0x000fe20000011453 */
[----:B------:R-:W-:Y:S01]  /*10d0*/  UIADD3 UR17, UR6, -0x1, URZ ;  /* 0xffffffff06117890 */ /* 0x000fe2000fffe03f */
[----:B-----5:R-:W-:Y:S01]  /*10e0*/  SHF.R.S32.HI R2, RZ, 0x1f, R100 ;  /* 0x0000001fff027819 */ /* 0x020fe20000011464 */
[----:B------:R-:W-:Y:S01]  /*10f0*/  ULDC.64 UR4, c[0x0][0x240] ;  /* 0x0000900000047ab9 */ /* 0x000fe20000000a00 */
[-C--:B------:R-:W-:Y:S01]  /*1100*/  LEA.HI R26, R20, R83.reuse, RZ, 0x3 ;  /* 0x00000053141a7211 */ /* 0x080fe200078f18ff */
[----:B------:R1:W2:Y:S01]  /*1110*/  @P2 LDG.E R0, [R4.64] ;  /* 0x0000001c04002981 */ /* 0x0002a2000c1e1900 */
[----:B------:R-:W-:Y:S01]  /*1120*/  UIMAD UR4, UR14, UR4, URZ ;  /* 0x000000040e0472a4 */ /* 0x000fe2000f8e023f */
[----:B------:R-:W-:Y:S01]  /*1130*/  IMAD.U32 R3, RZ, RZ, UR17 ;  /* 0x00000011ff037e24 */ /* 0x000fe2000f8e00ff */
[----:B------:R-:W-:Y:S01]  /*1140*/  SHF.R.S32.HI R17, RZ, 0x3, R26 ;  /* 0x00000003ff117819 */ /* 0x000fe2000001141a */
[----:B------:R-:W-:Y:S01]  /*1150*/  USHF.R.S32.HI UR13, URZ, 0x1f, UR24 ;  /* 0x0000001f3f0d7899 */ /* 0x000fe20008011418 */
[----:B------:R-:W-:Y:S01]  /*1160*/  LOP3.LUT R26, R26, 0x1ffffff8, RZ, 0xc0, !PT ;  /* 0x1ffffff81a1a7812 */ /* 0x000fe200078ec0ff */
[----:B------:R-:W-:Y:S01]  /*1170*/  UIMAD UR6, UR15, UR5, UR4 ;  /* 0x000000050f0672a4 */ /* 0x000fe2000f8e0204 */
[C---:B------:R-:W-:Y:S01]  /*1180*/  IADD3 R98, -R17.reuse, UR22, RZ ;  /* 0x0000001611627c10 */ /* 0x040fe2000fffe1ff */
[----:B------:R-:W-:Y:S01]  /*1190*/  USEL UR31, UR24, URZ, !UP4 ;  /* 0x0000003f181f7287 */ /* 0x000fe2000e000000 */
[----:B------:R-:W-:Y:S01]  /*11a0*/  IADD3 R100, P3, R17, R100, RZ ;  /* 0x0000006411647210 */ /* 0x000fe20007f7e0ff */
[----:B------:R-:W-:Y:S01]  /*11b0*/  IMAD.IADD R26, R83, 0x1, -R26 ;  /* 0x00000001531a7824 */ /* 0x000fe200078e0a1a */
[----:B------:R-:W-:Y:S01]  /*11c0*/  USEL UR27, UR13, URZ, !UP4 ;  /* 0x0000003f0d1b7287 */ /* 0x000fe2000e000000 */
[----:B------:R-:W-:Y:S01]  /*11d0*/  IMAD R3, R3, -0x40, R98 ;  /* 0xffffffc003037824 */ /* 0x000fe200078e0262 */
[----:B------:R-:W-:Y:S01]  /*11e0*/  LEA.HI.X.SX32 R99, R17, R2, 0x1, P3 ;  /* 0x0000000211637211 */ /* 0x000fe200018f0eff */
[----:B------:R-:W-:Y:S01]  /*11f0*/  IMAD.SHL.U32 R26, R26, 0x8, RZ ;  /* 0x000000081a1a7824 */ /* 0x000fe200078e00ff */
[----:B------:R-:W-:Y:S01]  /*1200*/  ULDC.64 UR4, c[0x0][0x248] ;  /* 0x0000920000047ab9 */ /* 0x000fe20000000a00 */
[----:B------:R-:W-:Y:S01]  /*1210*/  IMAD.U32 R138, RZ, RZ, UR31 ;  /* 0x0000001fff8a7e24 */ /* 0x000fe2000f8e00ff */
[C---:B------:R-:W-:Y:S01]  /*1220*/  ISETP.GE.AND P0, PT, R3.reuse, 0x1, PT ;  /* 0x000000010300780c */ /* 0x040fe20003f06270 */
[----:B------:R-:W-:Y:S01]  /*1230*/  UIMAD UR4, UR27, UR4, URZ ;  /* 0x000000041b0472a4 */ /* 0x000fe2000f8e023f */
[----:B------:R-:W-:Y:S01]  /*1240*/  ISETP.GT.AND P1, PT, R3, 0x20, PT ;  /* 0x000000200300780c */ /* 0x000fe20003f24270 */
[----:B------:R-:W-:Y:S01]  /*1250*/  IMAD R3, R99, c[0x0][0x238], RZ ;  /* 0x00008e0063037a24 */ /* 0x000fe200078e02ff */
[--C-:B------:R-:W-:Y:S01]  /*1260*/  SHF.R.S32.HI R27, RZ, 0x1f, R26.reuse ;  /* 0x0000001fff1b7819 */ /* 0x100fe2000001141a */
[----:B------:R-:W-:Y:S01]  /*1270*/  UIMAD UR5, UR31, UR5, UR4 ;  /* 0x000000051f0572a4 */ /* 0x000fe2000f8e0204 */
[----:B------:R-:W-:Y:S01]  /*1280*/  LEA.HI R24, R20, R83, RZ, 0x2 ;  /* 0x0000005314187211 */ /* 0x000fe200078f10ff */
[C---:B------:R-:W-:Y:S01]  /*1290*/  IMAD R2, R100.reuse, c[0x0][0x23c], R3 ;  /* 0x00008f0064027a24 */ /* 0x040fe200078e0203 */
[----:B------:R-:W-:Y:S01]  /*12a0*/  UMOV UR38, 0x6 ;  /* 0x0000000600267882 */ /* 0x000fe20000000000 */
[----:B------:R-:W-:Y:S01]  /*12b0*/  IMAD.WIDE.U32 R6, R100, c[0x0][0x238], R26 ;  /* 0x00008e0064067a25 */ /* 0x000fe200078e001a */
[----:B------:R-:W-:Y:S01]  /*12c0*/  LOP3.LUT R18, R24, 0xfffffffc, RZ, 0xc0, !PT ;  /* 0xfffffffc18127812 */ /* 0x000fe200078ec0ff */
[----:B------:R-:W-:Y:S01]  /*12d0*/  USHF.R.S32.HI UR4, URZ, 0x1f, UR17 ;  /* 0x0000001f3f047899 */ /* 0x000fe20008011411 */
[C---:B------:R-:W-:Y:S01]  /*12e0*/  IADD3 R3, R26.reuse, 0x40, RZ ;  /* 0x000000401a037810 */ /* 0x040fe20007ffe0ff */
[----:B------:R-:W-:Y:S01]  /*12f0*/  IMAD.IADD R7, R7, 0x1, R2 ;  /* 0x0000000107077824 */ /* 0x000fe200078e0202 */
[----:B------:R-:W-:Y:S01]  /*1300*/  ISETP.GE.AND P5, PT, R26, c[0x0][0x1d4], PT ;  /* 0x000075001a007a0c */ /* 0x000fe20003fa6270 */
[----:B------:R-:W-:Y:S01]  /*1310*/  IMAD.U32 R2, RZ, RZ, UR15 ;  /* 0x0000000fff027e24 */ /* 0x000fe2000f8e00ff */
[----:B------:R-:W-:Y:S01]  /*1320*/  ISETP.GE.AND P4, PT, R3, c[0x0][0x1d4], PT ;  /* 0x0000750003007a0c */ /* 0x000fe20003f86270 */
[----:B------:R-:W-:Y:S01]  /*1330*/  IMAD.SHL.U32 R17, R17, 0x40, RZ ;  /* 0x0000004011117824 */ /* 0x000fe200078e00ff */
[----:B------:R-:W-:Y:S01]  /*1340*/  SHF.R.S32.HI R127, RZ, 0x2, R24 ;  /* 0x00000002ff7f7819 */ /* 0x000fe20000011418 */
[----:B------:R-:W-:Y:S01]  /*1350*/  IMAD.WIDE.U32 R140, R2, c[0x0][0x240], R6 ;  /* 0x00009000028c7a25 */ /* 0x000fe200078e0006 */
[----:B------:R-:W-:Y:S01]  /*1360*/  SHF.R.S32.HI R24, RZ, 0x1f, R24 ;  /* 0x0000001fff187819 */ /* 0x000fe20000011418 */
[----:B------:R-:W-:Y:S01]  /*1370*/  ULDC UR32, c[0x0][0x23c] ;  /* 0x00008f0000207ab9 */ /* 0x000fe20000000800 */
[----:B------:R-:W-:Y:S01]  /*1380*/  LOP3.LUT R17, R17, 0x1c0, RZ, 0xc0, !PT ;  /* 0x000001c011117812 */ /* 0x000fe200078ec0ff */
[----:B------:R-:W-:Y:S01]  /*1390*/  IMAD.IADD R18, R83, 0x1, -R18 ;  /* 0x0000000153127824 */ /* 0x000fe200078e0a12 */
[----:B------:R-:W-:Y:S01]  /*13a0*/  IADD3 R141, R141, UR6, RZ ;  /* 0x000000068d8d7c10 */ /* 0x000fe2000fffe0ff */
[----:B------:R-:W-:Y:S01]  /*13b0*/  ULDC.64 UR6, c[0x0][0x238] ;  /* 0x00008e0000067ab9 */ /* 0x000fe20000000a00 */
[----:B------:R-:W-:Y:S01]  /*13c0*/  IMAD.MOV.U32 R2, RZ, RZ, c[0x0][0x27c] ;  /* 0x00009f00ff027624 */ /* 0x000fe200078e00ff */
[----:B------:R-:W-:Y:S01]  /*13d0*/  USHF.L.U32 UR26, UR6, 0x6, URZ ;  /* 0x00000006061a7899 */ /* 0x000fe2000800063f */
[----:B------:R-:W-:Y:S01]  /*13e0*/  IMAD.SHL.U32 R16, R18, 0x4, RZ ;  /* 0x0000000412107824 */ /* 0x000fe200078e00ff */
[----:B------:R-:W-:Y:S01]  /*13f0*/  USHF.L.U64.HI UR25, UR6, UR38, UR7 ;  /* 0x0000002606197299 */ /* 0x000fe20008010207 */
[----:B------:R-:W-:Y:S01]  /*1400*/  IMAD.WIDE.U32 R140, R138, c[0x0][0x248], R140 ;  /* 0x000092008a8c7a25 */ /* 0x000fe200078e008c */
[----:B-1----:R-:W-:Y:S01]  /*1410*/  LOP3.LUT R4, R17, 0x38, R26, 0xf8, !PT ;  /* 0x0000003811047812 */ /* 0x002fe200078ef81a */
[----:B------:R-:W-:Y:S01]  /*1420*/  UIADD3 UR37, UR19, UR37, URZ ;  /* 0x0000002513257290 */ /* 0x000fe2000fffe03f */
[----:B------:R-:W-:Y:S01]  /*1430*/  SHF.R.U32.HI R17, RZ, 0x3, R17 ;  /* 0x00000003ff117819 */ /* 0x000fe20000011611 */
[----:B------:R-:W-:Y:S01]  /*1440*/  UIMAD UR7, UR25, UR17, URZ ;  /* 0x00000011190772a4 */ /* 0x000fe2000f8e023f */
[----:B------:R-:W-:Y:S01]  /*1450*/  IADD3 R145, R141, UR5, RZ ;  /* 0x000000058d917c10 */ /* 0x000fe2000fffe0ff */
[----:B------:R-:W-:Y:S01]  /*1460*/  IMAD.U32 R85, RZ, RZ, UR26 ;  /* 0x0000001aff557e24 */ /* 0x000fe2000f8e00ff */
[----:B------:R-:W-:Y:S01]  /*1470*/  IADD3 R15, R16, 0x20, RZ ;  /* 0x00000020100f7810 */ /* 0x000fe20007ffe0ff */
[----:B------:R-:W-:Y:S01]  /*1480*/  IMAD.MOV.U32 R144, RZ, RZ, R140 ;  /* 0x000000ffff907224 */ /* 0x000fe200078e008c */
[----:B------:R-:W-:Y:S01]  /*1490*/  UIMAD UR7, UR4, UR26, UR7 ;  /* 0x0000001a040772a4 */ /* 0x000fe2000f8e0207 */
[----:B------:R-:W-:Y:S01]  /*14a0*/  IMAD.U32 R3, RZ, RZ, UR15 ;  /* 0x0000000fff037e24 */ /* 0x000fe2000f8e00ff */
[----:B------:R-:W-:Y:S01]  /*14b0*/  LOP3.LUT R17, R4, R17, RZ, 0x3c, !PT ;  /* 0x0000001104117212 */ /* 0x000fe200078e3cff */
[----:B------:R-:W-:Y:S01]  /*14c0*/  IMAD.WIDE.U32 R8, R85, UR17, R144 ;  /* 0x0000001155087c25 */ /* 0x000fe2000f8e0090 */
[----:B------:R-:W-:Y:S01]  /*14d0*/  IADD3 R4, R26, 0x80, RZ ;  /* 0x000000801a047810 */ /* 0x000fe20007ffe0ff */
[----:B------:R-:W-:Y:S01]  /*14e0*/  ULDC.64 UR4, c[0x0][0x260] ;  /* 0x0000980000047ab9 */ /* 0x000fe20000000a00 */
[----:B------:R-:W-:Y:S01]  /*14f0*/  IADD3 R14, R16, 0x40, RZ ;  /* 0x00000040100e7810 */ /* 0x000fe20007ffe0ff */
[----:B------:R-:W-:Y:S01]  /*1500*/  IMAD.SHL.U32 R18, R18, 0x8, RZ ;  /* 0x0000000812127824 */ /* 0x000fe200078e00ff */
[----:B------:R-:W-:Y:S01]  /*1510*/  @P0 LEA R10, P6, R8, c[0x0][0x220], 0x1 ;  /* 0x00008800080a0a11 */ /* 0x000fe200078c08ff */
[----:B------:R-:W-:Y:S01]  /*1520*/  IMAD.WIDE.U32 R26, R3, c[0x0][0x260], R26 ;  /* 0x00009800031a7a25 */ /* 0x000fe200078e001a */
[----:B------:R-:W-:Y:S01]  /*1530*/  LEA.HI R24, R24, R127, RZ, 0x3 ;  /* 0x0000007f18187211 */ /* 0x000fe200078f18ff */
[----:B------:R-:W-:Y:S01]  /*1540*/  UIMAD UR4, UR14, UR4, URZ ;  /* 0x000000040e0472a4 */ /* 0x000fe2000f8e023f */
[----:B------:R-:W-:Y:S01]  /*1550*/  SHF.R.S32.HI R19, RZ, 0x1f, R18 ;  /* 0x0000001fff137819 */ /* 0x000fe20000011412 */
[----:B------:R-:W-:Y:S01]  /*1560*/  IMAD.IADD R13, R16, 0x1, R15 ;  /* 0x00000001100d7824 */ /* 0x000fe200078e020f */
[----:B------:R-:W-:Y:S01]  /*1570*/  LOP3.LUT R24, R24, 0xfffffff8, RZ, 0xc0, !PT ;  /* 0xfffffff818187812 */ /* 0x000fe200078ec0ff */
[----:B------:R-:W-:Y:S01]  /*1580*/  IMAD.IADD R12, R16, 0x1, R14 ;  /* 0x00000001100c7824 */ /* 0x000fe200078e020e */
[----:B------:R-:W-:Y:S01]  /*1590*/  ISETP.GE.AND P3, PT, R4, c[0x0][0x1d4], PT ;  /* 0x0000750004007a0c */ /* 0x000fe20003f66270 */
[----:B------:R-:W-:Y:S01]  /*15a0*/  UIMAD UR4, UR15, UR5, UR4 ;  /* 0x000000050f0472a4 */ /* 0x000fe2000f8e0204 */
[----:B------:R-:W-:Y:S01]  /*15b0*/  LEA.HI R122, R20, R83, RZ, 0x6 ;  /* 0x00000053147a7211 */ /* 0x000fe200078f30ff */
[----:B------:R-:W-:Y:S01]  /*15c0*/  USHF.L.U32 UR33, UR6, 0x5, URZ ;  /* 0x0000000506217899 */ /* 0x000fe2000800063f */
[----:B------:R-:W-:Y:S01]  /*15d0*/  SHF.R.S32.HI R94, RZ, 0x1f, R127 ;  /* 0x0000001fff5e7819 */ /* 0x000fe2000001147f */
[----:B------:R-:W-:Y:S01]  /*15e0*/  USHF.R.S32.HI UR40, URZ, 0x1f, UR37 ;  /* 0x0000001f3f287899 */ /* 0x000fe20008011425 */
[----:B------:R-:W-:Y:S01]  /*15f0*/  IMAD.WIDE.U32 R30, R127, c[0x0][0x280], R18 ;  /* 0x0000a0007f1e7a25 */ /* 0x000fe200078e0012 */
[----:B------:R-:W-:Y:S01]  /*1600*/  IADD3 R27, R27, UR4, RZ ;  /* 0x000000041b1b7c10 */ /* 0x000fe2000fffe0ff */
[----:B------:R-:W-:Y:S01]  /*1610*/  ULDC.64 UR4, c[0x0][0x210] ;  /* 0x0000840000047ab9 */ /* 0x000fe20000000a00 */
[----:B------:R-:W-:Y:S01]  /*1620*/  IADD3 R125, R18, 0x60, RZ ;  /* 0x00000060127d7810 */ /* 0x000fe20007ffe0ff */
[----:B------:R-:W-:Y:S01]  /*1630*/  UIMAD UR4, UR14, UR4, URZ ;  /* 0x000000040e0472a4 */ /* 0x000fe2000f8e023f */
[----:B------:R-:W-:Y:S01]  /*1640*/  IMAD.SHL.U32 R122, R122, 0x8, RZ ;  /* 0x000000087a7a7824 */ /* 0x000fe200078e00ff */
[----:B------:R-:W-:Y:S01]  /*1650*/  IADD3 R124, R18, 0x80, RZ ;  /* 0x00000080127c7810 */ /* 0x000fe20007ffe0ff */
[C---:B------:R-:W-:Y:S01]  /*1660*/  IMAD R130, R94.reuse, c[0x0][0x280], RZ ;  /* 0x0000a0005e827a24 */ /* 0x040fe200078e02ff */
[----:B------:R-:W-:Y:S01]  /*1670*/  UIMAD UR4, UR15, UR5, UR4 ;  /* 0x000000050f0472a4 */ /* 0x000fe2000f8e0204 */
[----:B------:R-:W-:Y:S01]  /*1680*/  IMAD R128, R94, c[0x0][0x290], RZ ;  /* 0x0000a4005e807a24 */ /* 0x000fe200078e02ff */
[----:B------:R-:W-:Y:S01]  /*1690*/  LOP3.LUT R122, R17, 0xfffffe00, R122, 0xf8, !PT ;  /* 0xfffffe00117a7812 */ /* 0x000fe200078ef87a */
[C---:B------:R-:W-:Y:S01]  /*16a0*/  IMAD R130, R127.reuse, c[0x0][0x284], R130 ;  /* 0x0000a1007f827a24 */ /* 0x040fe200078e0282 */
[----:B------:R-:W-:Y:S01]  /*16b0*/  SHF.R.S32.HI R17, RZ, 0x1f, R16 ;  /* 0x0000001fff117819 */ /* 0x000fe20000011410 */
[----:B------:R-:W-:Y:S01]  /*16c0*/  IMAD R128, R127, c[0x0][0x294], R128 ;  /* 0x0000a5007f807a24 */ /* 0x000fe200078e0280 */
[----:B------:R-:W-:Y:S01]  /*16d0*/  IADD3 R123, R18, 0xa0, RZ ;  /* 0x000000a0127b7810 */ /* 0x000fe20007ffe0ff */
[----:B------:R-:W-:-:S02]  /*16e0*/  IMAD.SHL.U32 R122, R122, 0x2, RZ ;  /* 0x000000027a7a7824 */ /* 0x000fc400078e00ff */
[----:B------:R-:W-:-:S04]  /*16f0*/  IMAD.WIDE.U32 R134, R127, c[0x0][0x280], R16 ;  /* 0x0000a0007f867a25 */ /* 0x000fc800078e0010 */
[----:B------:R-:W-:-:S04]  /*1700*/  IMAD.WIDE.U32 R132, R127, c[0x0][0x290], R16 ;  /* 0x0000a4007f847a25 */ /* 0x000fc800078e0010 */
[----:B------:R-:W-:-:S04]  /*1710*/  IMAD.WIDE.U32 R28, R127, c[0x0][0x290], R18 ;  /* 0x0000a4007f1c7a25 */ /* 0x000fc800078e0012 */
[----:B------:R-:W-:-:S04]  /*1720*/  IMAD.WIDE.U32 R138, R138, c[0x0][0x268], R26 ;  /* 0x00009a008a8a7a25 */ /* 0x000fc800078e001a */
[----:B------:R-:W-:Y:S02]  /*1730*/  IMAD.IADD R135, R135, 0x1, R130 ;  /* 0x0000000187877824 */ /* 0x000fe400078e0282 */
[----:B------:R-:W-:Y:S02]  /*1740*/  IMAD.IADD R133, R133, 0x1, R128 ;  /* 0x0000000185857824 */ /* 0x000fe400078e0280 */
[----:B------:R-:W-:Y:S02]  /*1750*/  IMAD.IADD R131, R130, 0x1, R31 ;  /* 0x0000000182837824 */ /* 0x000fe400078e021f */
[----:B------:R-:W-:Y:S02]  /*1760*/  IMAD.IADD R129, R128, 0x1, R29 ;  /* 0x0000000180817824 */ /* 0x000fe400078e021d */
[----:B------:R-:W-:-:S04]  /*1770*/  IMAD.WIDE.U32 R142, R127, c[0x0][0x1e0], RZ ;  /* 0x000078007f8e7a25 */ /* 0x000fc800078e00ff */
[----:B------:R-:W-:Y:S02]  /*1780*/  IMAD.MOV.U32 R130, RZ, RZ, R30 ;  /* 0x000000ffff827224 */ /* 0x000fe400078e001e */
[----:B------:R-:W-:Y:S02]  /*1790*/  IMAD.MOV.U32 R128, RZ, RZ, R28 ;  /* 0x000000ffff807224 */ /* 0x000fe400078e001c */
[----:B------:R-:W-:-:S04]  /*17a0*/  IMAD.WIDE.U32 R134, R84, c[0x0][0x280], R134 ;  /* 0x0000a00054867a25 */ /* 0x000fc800078e0086 */
[----:B------:R-:W-:-:S04]  /*17b0*/  IMAD.WIDE.U32 R130, R84, c[0x0][0x280], R130 ;  /* 0x0000a00054827a25 */ /* 0x000fc800078e0082 */
[----:B------:R-:W-:-:S04]  /*17c0*/  IMAD.WIDE.U32 R132, R84, c[0x0][0x290], R132 ;  /* 0x0000a40054847a25 */ /* 0x000fc800078e0084 */
[----:B------:R-:W-:Y:S01]  /*17d0*/  IMAD.WIDE.U32 R128, R84, c[0x0][0x290], R128 ;  /* 0x0000a40054807a25 */ /* 0x000fe200078e0080 */
[----:B--2---:R1:W2:Y:S01]  /*17e0*/  @P2 R2UR UR30, R0 ;  /* 0x00000000001e23c2 */ /* 0x0042a200000e0000 */
[C---:B------:R-:W-:Y:S02]  /*17f0*/  ISETP.GE.AND P2, PT, R2.reuse, 0x1, PT ;  /* 0x000000010200780c */ /* 0x040fe40003f46270 */
[----:B------:R-:W-:-:S05]  /*1800*/  IMAD.SHL.U32 R2, R2, 0x2, RZ ;  /* 0x0000000202027824 */ /* 0x000fca00078e00ff */
[----:B------:R-:W-:Y:S02]  /*1810*/  IADD3 R3, -R2, c[0x0][0x1d4], RZ ;  /* 0x0000750002037a10 */ /* 0x000fe40007ffe1ff */
[----:B-1----:R-:W-:-:S04]  /*1820*/  IADD3 R0, R9, UR7, RZ ;  /* 0x0000000709007c10 */ /* 0x002fc8000fffe0ff */
[----:B------:R-:W-:Y:S02]  /*1830*/  @P0 LEA.HI.X R11, R8, c[0x0][0x224], R0, 0x1, P6 ;  /* 0x00008900080b0a11 */ /* 0x000fe400030f0c00 */
[----:B------:R-:W-:-:S03]  /*1840*/  ISETP.GE.AND P6, PT, R18, c[0x0][0x27c], PT ;  /* 0x00009f0012007a0c */ /* 0x000fc60003fc6270 */
[----:B------:R-:W-:Y:S01]  /*1850*/  @!PT LDS RZ, [RZ] ;  /* 0x00000000fffff984 */ /* 0x000fe20000000800 */
[----:B------:R-:W-:Y:S01]  /*1860*/  @!PT LDS RZ, [RZ] ;  /* 0x00000000fffff984 */ /* 0x000fe20000000800 */
[----:B------:R-:W-:Y:S01]  /*1870*/  @!PT LDS RZ, [RZ] ;  /* 0x00000000fffff984 */ /* 0x000fe20000000800 */
[----:B------:R1:W-:Y:S01]  /*1880*/  @P0 LDGSTS.E.BYPASS.LTC128B.128 [R122+0x6100], [R10.64], !P5 ;  /* 0x061000000a7a0fae */ /* 0x0003e2000e901d5c */
[----:B------:R-:W-:Y:S02]  /*1890*/  SEL R7, RZ, c[0x0][0x27c], !P6 ;  /* 0x00009f00ff077a07 */ /* 0x000fe40007000000 */
[CC--:B------:R-:W-:Y:S01]  /*18a0*/  SEL R9, R2.reuse, R3.reuse, !P6 ;  /* 0x0000000302097207 */ /* 0x0c0fe20007000000 */
[----:B------:R1:W-:Y:S01]  /*18b0*/  @P0 LDGSTS.E.BYPASS.LTC128B.128 [R122+0x8100], [R10.64+0x80], !P4 ;  /* 0x081000800a7a0fae */ /* 0x0003e2000e101d5c */
[----:B------:R-:W-:Y:S02]  /*18c0*/  ISETP.GE.AND P6, PT, R13, c[0x0][0x27c], PT ;  /* 0x00009f000d007a0c */ /* 0x000fe40003fc6270 */
[----:B------:R-:W-:Y:S01]  /*18d0*/  SHF.R.S32.HI R6, RZ, 0x1f, R9 ;  /* 0x0000001fff067819 */ /* 0x000fe20000011409 */
[----:B------:R1:W-:Y:S01]  /*18e0*/  @P0 LDGSTS.E.BYPASS.LTC128B.128 [R122+0xa100], [R10.64+0x100], !P3 ;  /* 0x0a1001000a7a0fae */ /* 0x0003e2000d901d5c */
[----:B------:R-:W-:Y:S02]  /*18f0*/  SEL R22, RZ, c[0x0][0x27c], !P6 ;  /* 0x00009f00ff167a07 */ /* 0x000fe40007000000 */
[----:B------:R-:W-:-:S02]  /*1900*/  SEL R5, R2, R3, !P6 ;  /* 0x0000000302057207 */ /* 0x000fc40007000000 */
[----:B------:R-:W-:Y:S01]  /*1910*/  ISETP.GE.AND P6, PT, R12, c[0x0][0x27c], PT ;  /* 0x00009f000c007a0c */ /* 0x000fe20003fc6270 */
[----:B------:R-:W-:Y:S01]  /*1920*/  IMAD.IADD R22, R22, 0x1, R13 ;  /* 0x0000000116167824 */ /* 0x000fe200078e020d */
[----:B------:R-:W-:Y:S02]  /*1930*/  SHF.R.S32.HI R4, RZ, 0x1f, R5 ;  /* 0x0000001fff047819 */ /* 0x000fe40000011405 */
[----:B------:R-:W-:Y:S01]  /*1940*/  SEL R3, R2, R3, !P6 ;  /* 0x0000000302037207 */ /* 0x000fe20007000000 */
[----:B------:R-:W-:Y:S01]  /*1950*/  IMAD.IADD R2, R18, 0x1, R7 ;  /* 0x0000000112027824 */ /* 0x000fe200078e0207 */
[----:B------:R-:W-:Y:S01]  /*1960*/  LEA.HI R6, R6, R9, RZ, 0x4 ;  /* 0x0000000906067211 */ /* 0x000fe200078f20ff */
[----:B------:R-:W-:Y:S01]  /*1970*/  IMAD.U32 R7, RZ, RZ, UR15 ;  /* 0x0000000fff077e24 */ /* 0x000fe2000f8e00ff */
[----:B------:R-:W-:Y:S02]  /*1980*/  LEA.HI R4, R4, R5, RZ, 0x4 ;  /* 0x0000000504047211 */ /* 0x000fe400078f20ff */
[----:B------:R-:W-:Y:S01]  /*1990*/  SHF.R.S32.HI R113, RZ, 0x1f, R2 ;  /* 0x0000001fff717819 */ /* 0x000fe20000011402 */
[----:B------:R-:W-:Y:S01]  /*19a0*/  IMAD.WIDE.U32 R136, R7, c[0x0][0x210], R18 ;  /* 0x0000840007887a25 */ /* 0x000fe200078e0012 */
[----:B------:R-:W-:-:S02]  /*19b0*/  SHF.R.S32.HI R9, RZ, 0x1f, R22 ;  /* 0x0000001fff097819 */ /* 0x000fc40000011416 */
[-C--:B------:R-:W-:Y:S01]  /*19c0*/  LEA.HI R121, R113, R2.reuse, RZ, 0x3 ;  /* 0x0000000271797211 */ /* 0x080fe200078f18ff */
[----:B------:R-:W-:Y:S01]  /*19d0*/  IMAD.IADD R7, R127, 0x1, -R24 ;  /* 0x000000017f077824 */ /* 0x000fe200078e0a18 */
[----:B------:R-:W-:Y:S02]  /*19e0*/  LEA.HI R113, R113, R2, RZ, 0x6 ;  /* 0x0000000271717211 */ /* 0x000fe400078f30ff */
[----:B------:R-:W-:Y:S02]  /*19f0*/  SEL R5, RZ, c[0x0][0x27c], !P6 ;  /* 0x00009f00ff057a07 */ /* 0x000fe40007000000 */
[----:B------:R-:W-:Y:S01]  /*1a00*/  SHF.R.S32.HI R2, RZ, 0x1f, R3 ;  /* 0x0000001fff027819 */ /* 0x000fe20000011403 */
[----:B------:R-:W-:Y:S01]  /*1a10*/  IMAD.SHL.U32 R113, R113, 0x40, RZ ;  /* 0x0000004071717824 */ /* 0x000fe200078e00ff */
[C---:B------:R-:W-:Y:S01]  /*1a20*/  LOP3.LUT P6, RZ, R7.reuse, 0x4, RZ, 0xc0, !PT ;  /* 0x0000000407ff7812 */ /* 0x040fe200078cc0ff */
[----:B------:R-:W-:Y:S01]  /*1a30*/  IMAD.SHL.U32 R7, R7, 0x40, RZ ;  /* 0x0000004007077824 */ /* 0x000fe200078e00ff */
[----:B------:R-:W-:-:S02]  /*1a40*/  LEA.HI R120, R9, R22, RZ, 0x3 ;  /* 0x0000001609787211 */ /* 0x000fc400078f18ff */
[----:B------:R-:W-:Y:S01]  /*1a50*/  LEA.HI R9, R9, R22, RZ, 0x6 ;  /* 0x0000001609097211 */ /* 0x000fe200078f30ff */
[----:B------:R-:W-:Y:S01]  /*1a60*/  IMAD.IADD R22, R5, 0x1, R12 ;  /* 0x0000000105167824 */ /* 0x000fe200078e020c */
[----:B------:R-:W-:Y:S02]  /*1a70*/  LEA.HI R2, R2, R3, RZ, 0x4 ;  /* 0x0000000302027211 */ /* 0x000fe400078f20ff */
[----:B------:R-:W-:Y:S01]  /*1a80*/  LEA.HI R3, R20, R83, RZ, 0x5 ;  /* 0x0000005314037211 */ /* 0x000fe200078f28ff */
[----:B------:R-:W-:Y:S01]  /*1a90*/  IMAD.SHL.U32 R9, R9, 0x40, RZ ;  /* 0x0000004009097824 */ /* 0x000fe200078e00ff */
[----:B------:R-:W-:Y:S02]  /*1aa0*/  LOP3.LUT R7, R7, 0x1c0, RZ, 0xc0, !PT ;  /* 0x000001c007077812 */ /* 0x000fe400078ec0ff */
[----:B------:R-:W-:Y:S01]  /*1ab0*/  SHF.R.S32.HI R118, RZ, 0x4, R6 ;  /* 0x00000004ff767819 */ /* 0x000fe20000011406 */
[----:B------:R-:W-:Y:S01]  /*1ac0*/  IMAD.SHL.U32 R3, R3, 0x10, RZ ;  /* 0x0000001003037824 */ /* 0x000fe200078e00ff */
[----:B------:R-:W-:-:S02]  /*1ad0*/  SHF.R.S32.HI R109, RZ, 0x1f, R22 ;  /* 0x0000001fff6d7819 */ /* 0x000fc40000011416 */
[----:B------:R-:W-:Y:S02]  /*1ae0*/  SHF.R.U32.HI R5, RZ, 0x3, R7 ;  /* 0x00000003ff057819 */ /* 0x000fe40000011607 */
[----:B------:R-:W-:Y:S02]  /*1af0*/  LOP3.LUT R6, R7, 0x38, R120, 0xf8, !PT ;  /* 0x0000003807067812 */ /* 0x000fe400078ef878 */
[----:B------:R-:W-:Y:S02]  /*1b00*/  LEA.HI.SX32 R118, R121, R118, 0x1d ;  /* 0x0000007679767211 */ /* 0x000fe400078feaff */
[----:B------:R-:W-:Y:S02]  /*1b10*/  LEA.HI R119, R109, R22, RZ, 0x3 ;  /* 0x000000166d777211 */ /* 0x000fe400078f18ff */
[----:B------:R-:W-:Y:S02]  /*1b20*/  SHF.R.S32.HI R115, RZ, 0x4, R4 ;  /* 0x00000004ff737819 */ /* 0x000fe40000011404 */
[----:B------:R-:W-:-:S02]  /*1b30*/  SHF.R.S32.HI R2, RZ, 0x4, R2 ;  /* 0x00000004ff027819 */ /* 0x000fc40000011402 */
[----:B------:R-:W-:Y:S02]  /*1b40*/  LOP3.LUT R3, R3, 0xfffffe00, RZ, 0xc0, !PT ;  /* 0xfffffe0003037812 */ /* 0x000fe400078ec0ff */
[----:B------:R-:W-:Y:S02]  /*1b50*/  LOP3.LUT R111, R9, 0x7ffff000, RZ, 0xc0, !PT ;  /* 0x7ffff000096f7812 */ /* 0x000fe400078ec0ff */
[----:B------:R-:W-:Y:S02]  /*1b60*/  LOP3.LUT R6, R6, R5, RZ, 0x3c, !PT ;  /* 0x0000000506067212 */ /* 0x000fe400078e3cff */
[----:B------:R-:W-:Y:S02]  /*1b70*/  SHF.R.S32.HI R9, RZ, 0x1f, R118 ;  /* 0x0000001fff097819 */ /* 0x000fe40000011476 */
[----:B------:R-:W-:Y:S02]  /*1b80*/  LEA.HI.SX32 R115, R120, R115, 0x1d ;  /* 0x0000007378737211 */ /* 0x000fe400078feaff */
[----:B------:R-:W-:-:S02]  /*1b90*/  LEA.HI.SX32 R114, R119, R2, 0x1d ;  /* 0x0000000277727211 */ /* 0x000fc400078feaff */
[----:B------:R-:W-:Y:S02]  /*1ba0*/  IADD3 R111, R6, R111, R3 ;  /* 0x0000006f066f7210 */ /* 0x000fe40007ffe003 */
[----:B------:R-:W-:Y:S01]  /*1bb0*/  IADD3 R137, R137, UR4, RZ ;  /* 0x0000000489897c10 */ /* 0x000fe2000fffe0ff */
[----:B------:R-:W-:Y:S01]  /*1bc0*/  UMOV UR4, 0x5 ;  /* 0x0000000500047882 */ /* 0x000fe20000000000 */
[----:B------:R-:W-:Y:S01]  /*1bd0*/  LEA.HI R6, R9, R118, RZ, 0x3 ;  /* 0x0000007609067211 */ /* 0x000fe200078f18ff */
[----:B------:R-:W-:Y:S01]  /*1be0*/  IMAD.SHL.U32 R118, R118, 0x8, RZ ;  /* 0x0000000876767824 */ /* 0x000fe200078e00ff */
[----:B------:R-:W-:Y:S01]  /*1bf0*/  SHF.R.S32.HI R4, RZ, 0x1f, R115 ;  /* 0x0000001fff047819 */ /* 0x000fe20000011473 */
[----:B------:R-:W-:Y:S01]  /*1c00*/  USHF.L.U64.HI UR32, UR6, UR4, UR32 ;  /* 0x0000000406207299 */ /* 0x000fe20008010220 */
[----:B------:R-:W-:Y:S01]  /*1c10*/  SHF.R.S32.HI R9, RZ, 0x1f, R114 ;  /* 0x0000001fff097819 */ /* 0x000fe20000011472 */
[----:B------:R-:W-:Y:S01]  /*1c20*/  IMAD.SHL.U32 R6, R6, 0x200, RZ ;  /* 0x0000020006067824 */ /* 0x000fe200078e00ff */
[----:B------:R-:W-:Y:S01]  /*1c30*/  LOP3.LUT R20, R7, 0x38, R121, 0xf8, !PT ;  /* 0x0000003807147812 */ /* 0x000fe200078ef879 */
[----:B------:R-:W-:Y:S01]  /*1c40*/  ULDC.64 UR4, c[0x0][0x1e0] ;  /* 0x0000780000047ab9 */ /* 0x000fe20000000a00 */
[----:B------:R-:W-:Y:S01]  /*1c50*/  LEA.HI R109, R109, R22, RZ, 0x6 ;  /* 0x000000166d6d7211 */ /* 0x000fe200078f30ff */
[----:B------:R-:W-:Y:S01]  /*1c60*/  USHF.L.U64.HI UR34, UR4, UR38, UR5 ;  /* 0x0000002604227299 */ /* 0x000fe20008010205 */
[----:B------:R-:W-:Y:S01]  /*1c70*/  LEA.HI R4, R4, R115, RZ, 0x3 ;  /* 0x0000007304047211 */ /* 0x000fe200078f18ff */
[----:B------:R-:W-:Y:S01]  /*1c80*/  USHF.L.U32 UR35, UR4, 0x6, URZ ;  /* 0x0000000604237899 */ /* 0x000fe2000800063f */
[----:B------:R-:W-:Y:S01]  /*1c90*/  LEA.HI R2, R9, R114, RZ, 0x3 ;  /* 0x0000007209027211 */ /* 0x000fe200078f18ff */
[----:B------:R-:W-:Y:S01]  /*1ca0*/  IMAD.SHL.U32 R115, R115, 0x8, RZ ;  /* 0x0000000873737824 */ /* 0x000fe200078e00ff */
[----:B------:R-:W-:Y:S01]  /*1cb0*/  LOP3.LUT R113, R113, 0x7ffff000, RZ, 0xc0, !PT ;  /* 0x7ffff00071717812 */ /* 0x000fe200078ec0ff */
[----:B------:R-:W-:Y:S01]  /*1cc0*/  IMAD.SHL.U32 R114, R114, 0x8, RZ ;  /* 0x0000000872727824 */ /* 0x000fe200078e00ff */
[----:B------:R-:W-:Y:S01]  /*1cd0*/  LOP3.LUT R20, R20, R5, RZ, 0x3c, !PT ;  /* 0x0000000514147212 */ /* 0x000fe200078e3cff */
[----:B------:R-:W-:Y:S01]  /*1ce0*/  ULDC.64 UR4, c[0x0][0x280] ;  /* 0x0000a00000047ab9 */ /* 0x000fe20000000a00 */
[----:B------:R-:W-:Y:S01]  /*1cf0*/  LOP3.LUT R112, R7, 0x38, R118, 0xf8, !PT ;  /* 0x0000003807707812 */ /* 0x000fe200078ef876 */
[----:B------:R-:W-:Y:S01]  /*1d00*/  USHF.L.U64.HI UR36, UR4, UR38, UR5 ;  /* 0x0000002604247299 */ /* 0x000fe20008010205 */
[----:B------:R-:W-:Y:S01]  /*1d10*/  IADD3 R113, R20, R113, R3 ;  /* 0x0000007114717210 */ /* 0x000fe20007ffe003 */
[----:B------:R-:W-:Y:S01]  /*1d20*/  USHF.L.U32 UR39, UR4, 0x6, URZ ;  /* 0x0000000604277899 */ /* 0x000fe2000800063f */
[----:B------:R-:W-:Y:S01]  /*1d30*/  IMAD.SHL.U32 R109, R109, 0x40, RZ ;  /* 0x000000406d6d7824 */ /* 0x000fe200078e00ff */
[-C--:B------:R-:W-:Y:S01]  /*1d40*/  LOP3.LUT R112, R112, R5.reuse, RZ, 0x3c, !PT ;  /* 0x0000000570707212 */ /* 0x080fe200078e3cff */
[----:B------:R-:W-:Y:S01]  /*1d50*/  ULDC.64 UR4, c[0x0][0x290] ;  /* 0x0000a40000047ab9 */ /* 0x000fe20000000a00 */
[----:B------:R-:W-:Y:S01]  /*1d60*/  LOP3.LUT R6, R6, 0x7ffff000, RZ, 0xc0, !PT ;  /* 0x7ffff00006067812 */ /* 0x000fe200078ec0ff */
[----:B------:R-:W-:Y:S01]  /*1d70*/  IMAD.SHL.U32 R4, R4, 0x200, RZ ;  /* 0x0000020004047824 */ /* 0x000fe200078e00ff */
[C---:B------:R-:W-:Y:S01]  /*1d80*/  LOP3.LUT R20, R7.reuse, 0x38, R119, 0xf8, !PT ;  /* 0x0000003807147812 */ /* 0x040fe200078ef877 */
[----:B------:R-:W-:Y:S01]  /*1d90*/  IMAD.SHL.U32 R2, R2, 0x200, RZ ;  /* 0x0000020002027824 */ /* 0x000fe200078e00ff */
[C---:B------:R-:W-:Y:S01]  /*1da0*/  LOP3.LUT R110, R7.reuse, 0x38, R115, 0xf8, !PT ;  /* 0x00000038076e7812 */ /* 0x040fe200078ef873 */
[----:B------:R-:W-:Y:S01]  /*1db0*/  USHF.L.U64.HI UR38, UR4, UR38, UR5 ;  /* 0x0000002604267299 */ /* 0x000fe20008010205 */
[----:B------:R-:W-:Y:S01]  /*1dc0*/  LOP3.LUT R108, R7, 0x38, R114, 0xf8, !PT ;  /* 0x00000038076c7812 */ /* 0x000fe200078ef872 */
[----:B------:R-:W-:Y:S01]  /*1dd0*/  USHF.L.U32 UR41, UR4, 0x6, URZ ;  /* 0x0000000604297899 */ /* 0x000fe2000800063f */
[--C-:B------:R-:W-:Y:S01]  /*1de0*/  IADD3 R112, R112, R6, R3.reuse ;  /* 0x0000000670707210 */ /* 0x100fe20007ffe003 */
[----:B------:R-:W-:Y:S01]  /*1df0*/  ULDC.64 UR6, c[0x0][0x1e8] ;  /* 0x00007a0000067ab9 */ /* 0x000fe20000000a00 */
[----:B------:R-:W-:Y:S01]  /*1e00*/  LOP3.LUT R109, R109, 0x7ffff000, RZ, 0xc0, !PT ;  /* 0x7ffff0006d6d7812 */ /* 0x000fe200078ec0ff */
[----:B------:R-:W-:Y:S01]  /*1e10*/  ULDC.64 UR4, c[0x0][0x1e0] ;  /* 0x0000780000047ab9 */ /* 0x000fe20000000a00 */
[-C--:B------:R-:W-:Y:S01]  /*1e20*/  LOP3.LUT R20, R20, R5.reuse, RZ, 0x3c, !PT ;  /* 0x0000000514147212 */ /* 0x080fe200078e3cff */
[----:B------:R-:W-:Y:S01]  /*1e30*/  UIMAD UR43, UR40, UR4, URZ ;  /* 0x00000004282b72a4 */ /* 0x000fe2000f8e023f */
[----:B------:R-:W-:Y:S01]  /*1e40*/  LOP3.LUT R6, R7, 0x18, R18, 0xf8, !PT ;  /* 0x0000001807067812 */ /* 0x000fe200078ef812 */
[----:B------:R-:W-:Y:S01]  /*1e50*/  UIMAD.WIDE.U32 UR44, UR37, UR4, URZ ;  /* 0x00000004252c72a5 */ /* 0x000fe2000f8e003f */
[-C--:B------:R-:W-:Y:S01]  /*1e60*/  LOP3.LUT R110, R110, R5.reuse, RZ, 0x3c, !PT ;  /* 0x000000056e6e7212 */ /* 0x080fe200078e3cff */
[----:B------:R-:W-:Y:S01]  /*1e70*/  UIMAD UR43, UR37, UR5, UR43 ;  /* 0x00000005252b72a4 */ /* 0x000fe2000f8e022b */
[----:B------:R-:W-:Y:S01]  /*1e80*/  LOP3.LUT R4, R4, 0x7ffff000, RZ, 0xc0, !PT ;  /* 0x7ffff00004047812 */ /* 0x000fe200078ec0ff */
[----:B------:R-:W-:Y:S01]  /*1e90*/  UIMAD UR42, UR14, UR6, URZ ;  /* 0x000000060e2a72a4 */ /* 0x000fe2000f8e023f */
[----:B------:R-:W-:Y:S01]  /*1ea0*/  LOP3.LUT R108, R108, R5, RZ, 0x3c, !PT ;  /* 0x000000056c6c7212 */ /* 0x000fe200078e3cff */
[----:B------:R-:W-:Y:S01]  /*1eb0*/  ULDC.64 UR4, c[0x0][0x268] ;  /* 0x00009a0000047ab9 */ /* 0x000fe20000000a00 */
[----:B------:R-:W-:Y:S01]  /*1ec0*/  LOP3.LUT R2, R2, 0x7ffff000, RZ, 0xc0, !PT ;  /* 0x7ffff00002027812 */ /* 0x000fe200078ec0ff */
[----:B------:R-:W-:Y:S01]  /*1ed0*/  UIMAD UR27, UR27, UR4, URZ ;  /* 0x000000041b1b72a4 */ /* 0x000fe2000f8e023f */
[----:B------:R-:W-:Y:S01]  /*1ee0*/  @P1 IADD3 R8, P0, R8, UR33, RZ ;  /* 0x0000002108081c10 */ /* 0x000fe2000ff1e0ff */
[----:B------:R-:W-:Y:S01]  /*1ef0*/  UIADD3 UR45, UR45, UR43, URZ ;  /* 0x0000002b2d2d7290 */ /* 0x000fe2000fffe03f */
[----:B------:R-:W-:Y:S01]  /*1f00*/  IADD3 R109, R20, R109, R3 ;  /* 0x0000006d146d7210 */ /* 0x000fe20007ffe003 */
[----:B------:R-:W-:Y:S01]  /*1f10*/  UIMAD UR27, UR31, UR5, UR27 ;  /* 0x000000051f1b72a4 */ /* 0x000fe2000f8e021b */
[----:B------:R-:W-:Y:S01]  /*1f20*/  LOP3.LUT R117, R3, R6, R5, 0xf6, !PT ;  /* 0x0000000603757212 */ /* 0x000fe200078ef605 */
[----:B--2---:R-:W-:Y:S01]  /*1f30*/  @UP0 USHF.R.S32.HI UR31, URZ, 0x1f, UR30 ;  /* 0x0000001f3f1f0899 */ /* 0x004fe2000801141e */
[--C-:B------:R-:W-:Y:S01]  /*1f40*/  IADD3 R110, R110, R4, R3.reuse ;  /* 0x000000046e6e7210 */ /* 0x100fe20007ffe003 */
[----:B------:R-:W-:Y:S01]  /*1f50*/  UIMAD UR42, UR15, UR7, UR42 ;  /* 0x000000070f2a72a4 */ /* 0x000fe2000f8e022a */
[----:B------:R-:W-:Y:S01]  /*1f60*/  IADD3 R108, R108, R2, R3 ;  /* 0x000000026c6c7210 */ /* 0x000fe20007ffe003 */
[----:B------:R-:W-:Y:S01]  /*1f70*/  UIMAD.WIDE.U32 UR44, UR15, UR6, UR44 ;  /* 0x000000060f2c72a5 */ /* 0x000fe2000f8e002c */
[----:B------:R-:W-:Y:S01]  /*1f80*/  @P1 IADD3.X R3, R0, UR32, RZ, P0, !PT ;  /* 0x0000002000031c10 */ /* 0x000fe200087fe4ff */
[----:B------:R-:W-:Y:S01]  /*1f90*/  @!UP0 UMOV UR30, UR24 ;  /* 0x00000018001e8c82 */ /* 0x000fe20008000000 */
[----:B------:R-:W-:Y:S01]  /*1fa0*/  @P1 LEA R6, P0, R8, c[0x0][0x220], 0x1 ;  /* 0x0000880008061a11 */ /* 0x000fe200078008ff */
[----:B------:R-:W-:Y:S01]  /*1fb0*/  UIADD3 UR45, UR45, UR42, URZ ;  /* 0x0000002a2d2d7290 */ /* 0x000fe2000fffe03f */
[----:B------:R-:W-:Y:S01]  /*1fc0*/  IMAD R0, R94, c[0x0][0x1e0], RZ ;  /* 0x000078005e007a24 */ /* 0x000fe200078e02ff */
[----:B------:R-:W-:Y:S01]  /*1fd0*/  @!UP0 UMOV UR31, UR13 ;  /* 0x0000000d001f8c82 */ /* 0x000fe20008000000 */
[----:B------:R-:W-:Y:S01]  /*1fe0*/  @P1 LEA.HI.X R7, R8, c[0x0][0x224], R3, 0x1, P0 ;  /* 0x0000890008071a11 */ /* 0x000fe200000f0c03 */
[----:B------:R-:W-:Y:S01]  /*1ff0*/  USEL UR42, UR30, URZ, !UP5 ;  /* 0x0000003f1e2a7287 */ /* 0x000fe2000e800000 */
[----:B------:R-:W-:Y:S01]  /*2000*/  SHF.R.S32.HI R3, RZ, 0x1f, R84 ;  /* 0x0000001fff037819 */ /* 0x000fe20000011454 */
[----:B------:R-:W-:Y:S01]  /*2010*/  USEL UR13, UR31, URZ, !UP5 ;  /* 0x0000003f1f0d7287 */ /* 0x000fe2000e800000 */
[----:B------:R-:W-:Y:S01]  /*2020*/  LEA R117, R117, 0x100, 0x1 ;  /* 0x0000010075757811 */ /* 0x000fe200078e08ff */
[----:B------:R2:W-:Y:S01]  /*2030*/  @P1 LDGSTS.E.BYPASS.LTC128B.128 [R122+0x7100], [R6.64], !P5 ;  /* 0x07100000067a1fae */ /* 0x0005e2000e901d5c */
[----:B------:R-:W-:Y:S01]  /*2040*/  ULDC.64 UR6, c[0x0][0x1f0] ;  /* 0x00007c0000067ab9 */ /* 0x000fe20000000a00 */
[----:B------:R-:W-:Y:S01]  /*2050*/  IMAD.U32 R5, RZ, RZ, UR42 ;  /* 0x0000002aff057e24 */ /* 0x000fe2000f8e00ff */
[----:B------:R-:W-:Y:S01]  /*2060*/  UIMAD.WIDE.U32 UR30, UR42, UR6, UR44 ;  /* 0x000000062a1e72a5 */ /* 0x000fe2000f8e002c */
[----:B------:R2:W-:Y:S01]  /*2070*/  @P1 LDGSTS.E.BYPASS.LTC128B.128 [R122+0x9100], [R6.64+0x80], !P4 ;  /* 0x09100080067a1fae */ /* 0x0005e2000e101d5c */
[----:B------:R-:W-:Y:S01]  /*2080*/  UIMAD UR6, UR13, UR6, URZ ;  /* 0x000000060d0672a4 */ /* 0x000fe2000f8e023f */
[----:B------:R-:W-:Y:S01]  /*2090*/  IMAD R89, R3, c[0x0][0x280], RZ ;  /* 0x0000a00003597a24 */ /* 0x000fe200078e02ff */
[----:B------:R-:W-:Y:S01]  /*20a0*/  ULDC.64 UR4, c[0x0][0x218] ;  /* 0x0000860000047ab9 */ /* 0x000fe20000000a00 */
[----:B------:R2:W-:Y:S01]  /*20b0*/  @P1 LDGSTS.E.BYPASS.LTC128B.128 [R122+0xb100], [R6.64+0x100], !P3 ;  /* 0x0b100100067a1fae */ /* 0x0005e2000d901d5c */
[----:B------:R-:W-:Y:S01]  /*20c0*/  UIMAD UR4, UR13, UR4, URZ ;  /* 0x000000040d0472a4 */ /* 0x000fe2000f8e023f */
[C---:B------:R-:W-:Y:S01]  /*20d0*/  IADD3 R95, P0, R127.reuse, UR37, RZ ;  /* 0x000000257f5f7c10 */ /* 0x040fe2000ff1e0ff */
[----:B------:R-:W-:Y:S01]  /*20e0*/  UIMAD UR6, UR42, UR7, UR6 ;  /* 0x000000072a0672a4 */ /* 0x000fe2000f8e0206 */
[----:B------:R-:W0:Y:S01]  /*20f0*/  LDGDEPBAR ;  /* 0x00000000000079af */ /* 0x000e220000000000 */
[----:B------:R-:W-:Y:S01]  /*2100*/  IMAD R101, R127, c[0x0][0x1e4], R0 ;  /* 0x000079007f657a24 */ /* 0x000fe200078e0200 */
[----:B------:R-:W-:Y:S01]  /*2110*/  IADD3 R97, R139, UR27, RZ ;  /* 0x0000001b8b617c10 */ /* 0x000fe2000fffe0ff */
[----:B------:R-:W-:Y:S01]  /*2120*/  IMAD R3, R3, c[0x0][0x290], RZ ;  /* 0x0000a40003037a24 */ /* 0x000fe200078e02ff */
[----:B------:R-:W-:Y:S01]  /*2130*/  UIMAD UR4, UR42, UR5, UR4 ;  /* 0x000000052a0472a4 */ /* 0x000fe2000f8e0204 */
[----:B------:R-:W-:Y:S01]  /*2140*/  IADD3 R116, R117, 0x40, RZ ;  /* 0x0000004075747810 */ /* 0x000fe20007ffe0ff */
[----:B------:R-:W-:Y:S01]  /*2150*/  UIADD3 UR27, UR31, UR6, URZ ;  /* 0x000000061f1b7290 */ /* 0x000fe2000fffe03f */
[----:B------:R-:W-:Y:S01]  /*2160*/  IMAD.WIDE.U32 R136, R5, c[0x0][0x218], R136 ;  /* 0x0000860005887a25 */ /* 0x000fe200078e0088 */
[----:B------:R-:W-:Y:S01]  /*2170*/  IADD3.X R94, R94, UR40, RZ, P0, !PT ;  /* 0x000000285e5e7c10 */ /* 0x000fe200087fe4ff */
[----:B------:R-:W-:Y:S01]  /*2180*/  ULDC.U8 UR5, c[0x0][0x298] ;  /* 0x0000a60000057ab9 */ /* 0x000fe20000000000 */
[----:B------:R-:W-:Y:S01]  /*2190*/  @P6 IADD3 R116, R117, -0x40, RZ ;  /* 0xffffffc075746810 */ /* 0x000fe20007ffe0ff */
[----:B------:R-:W-:Y:S01]  /*21a0*/  IMAD R89, R84, c[0x0][0x284], R89 ;  /* 0x0000a10054597a24 */ /* 0x000fe200078e0259 */
[----:B------:R-:W-:Y:S01]  /*21b0*/  LOP3.LUT R121, R121, 0xfffffff8, RZ, 0xc0, !PT ;  /* 0xfffffff879797812 */ /* 0x000fe200078ec0ff */
[----:B------:R-:W-:Y:S01]  /*21c0*/  IMAD.IADD R101, R143, 0x1, R101 ;  /* 0x000000018f657824 */ /* 0x000fe200078e0265 */
[----:B------:R-:W-:Y:S01]  /*21d0*/  LOP3.LUT R120, R120, 0xfffffff8, RZ, 0xc0, !PT ;  /* 0xfffffff878787812 */ /* 0x000fe200078ec0ff */
[----:B------:R-:W-:Y:S01]  /*21e0*/  IMAD R3, R84, c[0x0][0x294], R3 ;  /* 0x0000a50054037a24 */ /* 0x000fe200078e0203 */
[----:B------:R-:W-:Y:S01]  /*21f0*/  LOP3.LUT R119, R119, 0xfffffff8, RZ, 0xc0, !PT ;  /* 0xfffffff877777812 */ /* 0x000fe200078ec0ff */
[----:B------:R-:W-:Y:S01]  /*2200*/  IMAD.IADD R91, R135, 0x1, R89 ;  /* 0x00000001875b7824 */ /* 0x000fe200078e0259 */
[----:B------:R-:W-:Y:S01]  /*2210*/  IADD3 R87, P6, P0, R142, UR30, R18 ;  /* 0x0000001e8e577c10 */ /* 0x000fe2000f8de012 */
[----:B------:R-:W-:Y:S01]  /*2220*/  IMAD.IADD R89, R89, 0x1, R131 ;  /* 0x0000000159597824 */ /* 0x000fe200078e0283 */
[----:B------:R-:W-:Y:S01]  /*2230*/  ISETP.NE.AND P1, PT, RZ, UR5, PT ;  /* 0x00000005ff007c0c */ /* 0x000fe2000bf25270 */
[----:B------:R-:W-:Y:S01]  /*2240*/  IMAD.IADD R90, R133, 0x1, R3 ;  /* 0x00000001855a7824 */ /* 0x000fe200078e0203 */
[C---:B-1----:R-:W-:Y:S01]  /*2250*/  IADD3 R11, R16.reuse, 0x50, RZ ;  /* 0x00000050100b7810 */ /* 0x042fe20007ffe0ff */
[----:B------:R-:W-:Y:S01]  /*2260*/  IMAD.IADD R88, R3, 0x1, R129 ;  /* 0x0000000103587824 */ /* 0x000fe200078e0281 */
[C---:B------:R-:W-:Y:S01]  /*2270*/  IADD3 R10, R16.reuse, 0x30, RZ ;  /* 0x00000030100a7810 */ /* 0x040fe20007ffe0ff */
[----:B------:R-:W-:Y:S01]  /*2280*/  IMAD.SHL.U32 R113, R113, 0x2, RZ ;  /* 0x0000000271717824 */ /* 0x000fe200078e00ff */
[----:B------:R-:W-:Y:S01]  /*2290*/  IADD3 R9, R16, 0x10, RZ ;  /* 0x0000001010097810 */ /* 0x000fe20007ffe0ff */
[----:B------:R-:W-:Y:S01]  /*22a0*/  IMAD.SHL.U32 R111, R111, 0x2, RZ ;  /* 0x000000026f6f7824 */ /* 0x000fe200078e00ff */
[----:B------:R-:W-:Y:S01]  /*22b0*/  SHF.R.S32.HI R107, RZ, 0x1f, R121 ;  /* 0x0000001fff6b7819 */ /* 0x000fe20000011479 */
[----:B------:R-:W-:Y:S01]  /*22c0*/  IMAD.SHL.U32 R109, R109, 0x2, RZ ;  /* 0x000000026d6d7824 */ /* 0x000fe200078e00ff */
[----:B------:R-:W-:Y:S01]  /*22d0*/  SHF.R.S32.HI R104, RZ, 0x1f, R118 ;  /* 0x0000001fff687819 */ /* 0x000fe20000011476 */
[----:B------:R-:W-:Y:S01]  /*22e0*/  IMAD.SHL.U32 R112, R112, 0x2, RZ ;  /* 0x0000000270707824 */ /* 0x000fe200078e00ff */
[----:B------:R-:W-:Y:S01]  /*22f0*/  SHF.R.S32.HI R106, RZ, 0x1f, R120 ;  /* 0x0000001fff6a7819 */ /* 0x000fe20000011478 */
[----:B------:R-:W-:Y:S01]  /*2300*/  IMAD.SHL.U32 R110, R110, 0x2, RZ ;  /* 0x000000026e6e7824 */ /* 0x000fe200078e00ff */
[----:B------:R-:W-:Y:S01]  /*2310*/  SHF.R.S32.HI R105, RZ, 0x1f, R119 ;  /* 0x0000001fff697819 */ /* 0x000fe20000011477 */
[----:B------:R-:W-:Y:S01]  /*2320*/  IMAD.SHL.U32 R108, R108, 0x2, RZ ;  /* 0x000000026c6c7824 */ /* 0x000fe200078e00ff */
[----:B------:R-:W-:-:S02]  /*2330*/  IADD3 R93, R137, UR4, RZ ;  /* 0x00000004895d7c10 */ /* 0x000fc4000fffe0ff */
[----:B------:R-:W-:Y:S02]  /*2340*/  SHF.R.S32.HI R103, RZ, 0x1f, R115 ;  /* 0x0000001fff677819 */ /* 0x000fe40000011473 */
[----:B------:R-:W-:Y:S02]  /*2350*/  SHF.R.S32.HI R102, RZ, 0x1f, R114 ;  /* 0x0000001fff667819 */ /* 0x000fe40000011472 */
[----:B------:R-:W-:Y:S01]  /*2360*/  IADD3.X R86, R101, UR27, R19, P6, P0 ;  /* 0x0000001b65567c10 */ /* 0x000fe2000b7e0413 */
[----:B--2---:R-:W-:Y:S06]  /*2370*/  BAR.SYNC.DEFER_BLOCKING 0x0 ;  /* 0x0000000000007b1d */ /* 0x004fec0000010000 */
.L_x_327:
[----:B------:R-:W-:Y:S01]  /*2380*/  USHF.R.S32.HI UR13, URZ, 0x1f, UR17 ;  /* 0x0000001f3f0d7899 */ /* 0x000fe20008011411 */
[----:B------:R-:W-:Y:S04]  /*2390*/  DEPBAR.LE SB0, 0x0 ;  /* 0x000080000000791a */ /* 0x000fe80000000000 */
[----:B------:R-:W-:Y:S01]  /*23a0*/  UIMAD UR7, UR34, UR17, URZ ;  /* 0x00000011220772a4 */ /* 0x000fe2000f8e023f */
[----:B------:R-:W-:Y:S01]  /*23b0*/  BAR.SYNC.DEFER_BLOCKING 0x0 ;  /* 0x0000000000007b1d */ /* 0x000fe20000010000 */
[----:B------:R-:W-:Y:S02]  /*23c0*/  UIMAD.WIDE.U32 UR46, UR35, UR17, URZ ;  /* 0x00000011232e72a5 */ /* 0x000fe4000f8e003f */
[----:B------:R-:W-:Y:S04]  /*23d0*/  UIMAD UR7, UR13, UR35, UR7 ;  /* 0x000000230d0772a4 */ /* 0x000fe8000f8e0207 */
[----:B-1----:R-:W-:Y:S01]  /*23e0*/  IADD3 R3, P6, R87, UR46, RZ ;  /* 0x0000002e57037c10 */ /* 0x002fe2000ffde0ff */
[----:B------:R-:W-:Y:S03]  /*23f0*/  UIADD3 UR7, UR47, UR7, URZ ;  /* 0x000000072f077290 */ /* 0x000fe6000fffe03f */
[C---:B------:R-:W-:Y:S03]  /*2400*/  LEA R72, P0, R3.reuse, c[0x0][0x1c8], 0x1 ;  /* 0x0000720003487a11 */ /* 0x040fe600078008ff */
[----:B------:R-:W-:Y:S04]  /*2410*/  IADD3.X R0, R86, UR7, RZ, P6, !PT ;  /* 0x0000000756007c10 */ /* 0x000fe8000b7fe4ff */
[----:B------:R-:W-:Y:S01]  /*2420*/  LEA.HI.X R73, R3, c[0x0][0x1cc], R0, 0x1, P0 ;  /* 0x0000730003497a11 */ /* 0x000fe200000f0c00 */
[----:B------:R-:W-:Y:S01]  /*2430*/  BSSY B1, `(.L_x_303) ;  /* 0x000039b000017945 */ /* 0x000fe20003800000 */
[----:B------:R-:W-:-:S05]  /*2440*/  @!P2 BRA `(.L_x_304) ;  /* 0x000038100000a947 */ /* 0x000fca0003800000 */
[----:B------:R-:W-:Y:S02]  /*2450*/  UIMAD UR6, UR36, UR17, URZ ;  /* 0x00000011240672a4 */ /* 0x000fe4000f8e023f */
[----:B------:R-:W-:Y:S02]  /*2460*/  UIMAD UR5, UR38, UR17, URZ ;  /* 0x00000011260572a4 */ /* 0x000fe4000f8e023f */
[----:B------:R-:W-:Y:S02]  /*2470*/  UIMAD UR4, UR17, -0x40, UR22 ;  /* 0xffffffc0110478a4 */ /* 0x000fe4000f8e0216 */
[----:B------:R-:W-:Y:S02]  /*2480*/  UIMAD.WIDE.U32 UR44, UR39, UR17, URZ ;  /* 0x00000011272c72a5 */ /* 0x000fe4000f8e003f */
[----:B------:R-:W-:Y:S02]  /*2490*/  UIMAD.WIDE.U32 UR42, UR41, UR17, URZ ;  /* 0x00000011292a72a5 */ /* 0x000fe4000f8e003f */
[----:B------:R-:W-:Y:S02]  /*24a0*/  UIMAD UR6, UR13, UR39, UR6 ;  /* 0x000000270d0672a4 */ /* 0x000fe4000f8e0206 */
[----:B------:R-:W-:Y:S02]  /*24b0*/  UIMAD UR5, UR13, UR41, UR5 ;  /* 0x000000290d0572a4 */ /* 0x000fe4000f8e0205 */
[----:B------:R-:W-:Y:S02]  /*24c0*/  UISETP.LT.AND UP0, UPT, UR4, 0x40, UPT ;  /* 0x000000400400788c */ /* 0x000fe4000bf01270 */
[----:B------:R-:W-:Y:S02]  /*24d0*/  UIADD3 UR6, UR45, UR6, URZ ;  /* 0x000000062d067290 */ /* 0x000fe4000fffe03f */
[----:B------:R-:W-:Y:S02]  /*24e0*/  UIADD3 UR5, UR43, UR5, URZ ;  /* 0x000000052b057290 */ /* 0x000fe4000fffe03f */
[----:B------:R-:W-:Y:S01]  /*24f0*/  USEL UR4, UR4, 0x40, UP0 ;  /* 0x0000004004047887 */ /* 0x000fe20008000000 */
[----:B------:R-:W-:-:S05]  /*2500*/  @!P1 BRA `(.L_x_305) ;  /* 0x00001bc000009947 */ /* 0x000fca0003800000 */
[----:B------:R-:W-:Y:S01]  /*2510*/  ISETP.GE.AND P0, PT, R127, UR4, PT ;  /* 0x000000047f007c0c */ /* 0x000fe2000bf06270 */
        /* <DEDUP_REMOVED lines=14> */
[----:B------:R-:W-:Y:S01]  /*2600*/  IADD3 R3, P6, R134, UR44, RZ ;  /* 0x0000002c86037c10 */ /* 0x000fe2000ffde0ff */
[----:B------:R-:W-:Y:S01]  /*2610*/  CS2R R42, SRZ ;  /* 0x00000000002a7805 */ /* 0x000fe2000001ff00 */
[----:B------:R-:W-:Y:S01]  /*2620*/  CS2R R46, SRZ ;  /* 0x00000000002e7805 */ /* 0x000fe2000001ff00 */
[----:B------:R-:W-:Y:S01]  /*2630*/  CS2R R44, SRZ ;  /* 0x00000000002c7805 */ /* 0x000fe2000001ff00 */
[----:B------:R-:W-:Y:S01]  /*2640*/  IADD3.X R0, R91, UR6, RZ, P6, !PT ;  /* 0x000000065b007c10 */ /* 0x000fe2000b7fe4ff */
[----:B------:R-:W-:Y:S01]  /*2650*/  CS2R R70, SRZ ;  /* 0x0000000000467805 */ /* 0x000fe2000001ff00 */
[----:B------:R-:W-:Y:S01]  /*2660*/  IADD3 R5, P6, R132, UR42, RZ ;  /* 0x0000002a84057c10 */ /* 0x000fe2000ffde0ff */
[----:B------:R-:W-:Y:S01]  /*2670*/  CS2R R36, SRZ ;  /* 0x0000000000247805 */ /* 0x000fe2000001ff00 */
[----:B------:R-:W-:Y:S01]  /*2680*/  CS2R R66, SRZ ;  /* 0x0000000000427805 */ /* 0x000fe2000001ff00 */
[----:B------:R-:W-:Y:S01]  /*2690*/  CS2R R32, SRZ ;  /* 0x0000000000207805 */ /* 0x000fe2000001ff00 */
[----:B------:R-:W-:Y:S01]  /*26a0*/  IADD3.X R2, R90, UR5, RZ, P6, !PT ;  /* 0x000000055a027c10 */ /* 0x000fe2000b7fe4ff */
[----:B------:R-:W-:Y:S01]  /*26b0*/  CS2R R62, SRZ ;  /* 0x00000000003e7805 */ /* 0x000fe2000001ff00 */
        /* <DEDUP_REMOVED lines=32> */
.L_x_307:
[----:B------:R-:W-:Y:S05]  /*28c0*/  BSYNC B0 ;  /* 0x0000000000007941 */ /* 0x000fea0003800000 */
.L_x_306:
        /* <DEDUP_REMOVED lines=99> */
.L_x_310:
[----:B------:R-:W-:Y:S05]  /*2f00*/  BSYNC B0 ;  /* 0x0000000000007941 */ /* 0x000fea0003800000 */
.L_x_309:
        /* <DEDUP_REMOVED lines=56> */
.L_x_312:
[----:B------:R-:W-:Y:S05]  /*3290*/  BSYNC B0 ;  /* 0x0000000000007941 */ /* 0x000fea0003800000 */
.L_x_311:
        /* <DEDUP_REMOVED lines=56> */
.L_x_314:
[----:B------:R-:W-:Y:S05]  /*3620*/  BSYNC B0 ;  /* 0x0000000000007941 */ /* 0x000fea0003800000 */
.L_x_313:
        /* <DEDUP_REMOVED lines=56> */
.L_x_316:
[----:B------:R-:W-:Y:S05]  /*39b0*/  BSYNC B0 ;  /* 0x0000000000007941 */ /* 0x000fea0003800000 */
.L_x_315:
        /* <DEDUP_REMOVED lines=56> */
.L_x_318:
[----:B------:R-:W-:Y:S05]  /*3d40*/  BSYNC B0 ;  /* 0x0000000000007941 */ /* 0x000fea0003800000 */
.L_x_317:
        /* <DEDUP_REMOVED lines=56> */
.L_x_305:
        /* <DEDUP_REMOVED lines=47> */
.L_x_320:
[----:B------:R-:W-:Y:S05]  /*43c0*/  BSYNC B0 ;  /* 0x0000000000007941 */ /* 0x000fea0003800000 */
.L_x_319:
[----:B------:R-:W-:Y:S04]  /*43d0*/  IADD3 R96, P6, R142, UR46, RZ ;  /* 0x0000002e8e607c10 */ /* 0x000fe8000ffde0ff */
[----:B------:R-:W-:Y:S01]  /*43e0*/  IADD3.X R92, R101, UR7, RZ, P6, !PT ;  /* 0x00000007655c7c10 */ /* 0x000fe2000b7fe4ff */
        /* <DEDUP_REMOVED lines=36> */
[----:B------:R-:W-:Y:S01]  /*4630*/  IADD3 R149, P6, P0, R96, UR30, R121 ;  /* 0x0000001e60957c10 */ /* 0x000fe2000f8de079 */
[----:B------:R-:W-:Y:S01]  /*4640*/  LDS.128 R24, [R112+0x6100] ;  /* 0x0061000070187984 */ /* 0x000fe20000000c00 */
[----:B------:R-:W-:Y:S01]  /*4650*/  P2R R148, PR, RZ, 0x2 ;  /* 0x00000002ff947803 */ /* 0x000fe20000000000 */
[----:B------:R-:W-:Y:S01]  /*4660*/  IMAD.MOV.U32 R48, RZ, RZ, R53 ;  /* 0x000000ffff307224 */ /* 0x000fe200078e0035 */
[----:B------:R-:W-:Y:S01]  /*4670*/  IADD3.X R146, R92, UR27, R107, P6, P0 ;  /* 0x0000001b5c927c10 */ /* 0x000fe2000b7e046b */
[----:B------:R-:W-:Y:S01]  /*4680*/  IMAD.MOV.U32 R46, RZ, RZ, R42 ;  /* 0x000000ffff2e7224 */ /* 0x000fe200078e002a */
[----:B------:R-:W-:Y:S01]  /*4690*/  ISETP.GE.AND P6, PT, R118, c[0x0][0x1d4], PT ;  /* 0x0000750076007a0c */ /* 0x000fe20003fc6270 */
[----:B------:R-:W-:Y:S01]  /*46a0*/  IMAD.MOV.U32 R63, RZ, RZ, R55 ;  /* 0x000000ffff3f7224 */ /* 0x000fe200078e0037 */
[----:B------:R-:W-:Y:S01]  /*46b0*/  MOV R59, R54 ;  /* 0x00000036003b7202 */ /* 0x000fe20000000f00 */
[----:B------:R-:W1:Y:S01]  /*46c0*/  LDS.128 R72, [R113+0x6100] ;  /* 0x0061000071487984 */ /* 0x000e620000000c00 */
[----:B------:R-:W-:Y:S02]  /*46d0*/  IMAD.MOV.U32 R50, RZ, RZ, R52 ;  /* 0x000000ffff327224 */ /* 0x000fe400078e0034 */
[--C-:B------:R-:W-:Y:S02]  /*46e0*/  IMAD.MOV.U32 R44, RZ, RZ, R41.reuse ;  /* 0x000000ffff2c7224 */ /* 0x100fe400078e0029 */
[----:B------:R-:W-:Y:S05]  /*46f0*/  IMAD.MOV.U32 R45, RZ, RZ, R40 ;  /* 0x000000ffff2d7224 */ /* 0x000fea00078e0028 */
[----:B------:R-:W-:Y:S04]  /*4700*/  @!P6 IADD3 R147, P1, P0, R96, UR30, R118 ;  /* 0x0000001e6093ec10 */ /* 0x000fe8000f83e076 */
[----:B------:R-:W-:Y:S02]  /*4710*/  @!P6 IADD3.X R126, R92, UR27, R104, P1, P0 ;  /* 0x0000001b5c7eec10 */ /* 0x000fe40008fe0468 */
[----:B------:R-:W-:Y:S02]  /*4720*/  ISETP.NE.AND P1, PT, R148, RZ, PT ;  /* 0x000000ff9400720c */ /* 0x000fe40003f25270 */
[C---:B------:R-:W-:Y:S04]  /*4730*/  LEA R148, P0, R149.reuse, c[0x0][0x1c8], 0x1 ;  /* 0x0000720095947a11 */ /* 0x040fe800078008ff */
[----:B------:R-:W-:Y:S02]  /*4740*/  LEA.HI.X R149, R149, c[0x0][0x1cc], R146, 0x1, P0 ;  /* 0x0000730095957a11 */ /* 0x000fe400000f0c92 */
[C---:B------:R-:W-:Y:S04]  /*4750*/  @!P6 LEA R146, P0, R147.reuse, c[0x0][0x1c8], 0x1 ;  /* 0x000072009392ea11 */ /* 0x040fe800078008ff */
[----:B------:R-:W-:Y:S02]  /*4760*/  @!P6 LEA.HI.X R147, R147, c[0x0][0x1cc], R126, 0x1, P0 ;  /* 0x000073009393ea11 */ /* 0x000fe400000f0c7e */
[----:B------:R-:W-:Y:S11]  /*4770*/  ISETP.GE.AND P0, PT, R18, c[0x0][0x27c], PT ;  /* 0x00009f0012007a0c */ /* 0x000ff60003f06270 */
[----:B------:R-:W-:Y:S02]  /*4780*/  @!UPT UIADD3 URZ, URZ, URZ, URZ ;  /* 0x0000003f3f3ff290 */ /* 0x000fe4000fffe03f */
[----:B-1----:R-:W-:Y:S01]  /*4790*/  @!P0 IMAD.U32 R57, R74, 0x10000, RZ ;  /* 0x000100004a398824 */ /* 0x002fe200078e00ff */
[C---:B------:R-:W-:Y:S01]  /*47a0*/  @!P0 LOP3.LUT R60, R75.reuse, 0xffff0000, RZ, 0xc0, !PT ;  /* 0xffff00004b3c8812 */ /* 0x040fe200078ec0ff */
[----:B------:R-:W-:Y:S01]  /*47b0*/  @!P0 IMAD.U32 R61, R75, 0x10000, RZ ;  /* 0x000100004b3d8824 */ /* 0x000fe200078e00ff */
[----:B------:R-:W-:Y:S02]  /*47c0*/  @!P0 SHF.R.U32.HI R47, RZ, 0x10, R41 ;  /* 0x00000010ff2f8819 */ /* 0x000fe40000011629 */
[----:B------:R-:W-:Y:S02]  /*47d0*/  @!P0 SHF.R.U64 R56, R54, 0x10, R55 ;  /* 0x0000001036388819 */ /* 0x000fe40000001237 */
[----:B------:R-:W-:Y:S01]  /*47e0*/  @!P0 PRMT R44, R44, 0x5410, R47 ;  /* 0x000054102c2c8816 */ /* 0x000fe2000000002f */
[----:B------:R-:W-:Y:S01]  /*47f0*/  @!P0 IMAD.U32 R47, R25, 0x10000, RZ ;  /* 0x00010000192f8824 */ /* 0x000fe200078e00ff */
        /* <DEDUP_REMOVED lines=9> */
[----:B------:R-:W-:Y:S01]  /*4890*/  @!P0 SHF.R.U32.HI R42, RZ, 0x10, R43 ;  /* 0x00000010ff2a8819 */ /* 0x000fe2000001162b */
[----:B------:R-:W-:Y:S01]  /*48a0*/  @!P0 IMAD.U32 R53, R73, 0x10000, RZ ;  /* 0x0001000049358824 */ /* 0x000fe200078e00ff */
[----:B------:R-:W-:Y:S01]  /*48b0*/  @!P0 SHF.R.U64 R40, R40, 0x10, R41 ;  /* 0x0000001028288819 */ /* 0x000fe20000001229 */
[----:B------:R-:W-:Y:S01]  /*48c0*/  IMAD.MOV.U32 R41, RZ, RZ, R43 ;  /* 0x000000ffff297224 */ /* 0x000fe200078e002b */
[----:B------:R-:W-:Y:S02]  /*48d0*/  @!P0 PRMT R43, R46, 0x5410, R49 ;  /* 0x000054102e2b8816 */ /* 0x000fe40000000031 */
[----:B------:R-:W-:Y:S02]  /*48e0*/  @!P0 SHF.L.U32 R46, R24, 0x10, RZ ;  /* 0x00000010182e8819 */ /* 0x000fe400000006ff */
[----:B------:R-:W-:Y:S02]  /*48f0*/  @!P0 PRMT R40, R45, 0x5410, R40 ;  /* 0x000054102d288816 */ /* 0x000fe40000000028 */
[----:B------:R-:W-:Y:S01]  /*4900*/  @!P0 PRMT R41, R41, 0x5410, R42 ;  /* 0x0000541029298816 */ /* 0x000fe2000000002a */
[C---:B------:R-:W-:Y:S01]  /*4910*/  @!P0 IMAD.U32 R42, R44.reuse, 0x10000, RZ ;  /* 0x000100002c2a8824 */ /* 0x040fe200078e00ff */
[----:B------:R-:W-:Y:S01]  /*4920*/  @!P0 LOP3.LUT R44, R44, 0xffff0000, RZ, 0xc0, !PT ;  /* 0xffff00002c2c8812 */ /* 0x000fe200078ec0ff */
[----:B------:R-:W-:Y:S01]  /*4930*/  @!P0 IMAD.U32 R45, R40, 0x10000, RZ ;  /* 0x00010000282d8824 */ /* 0x000fe200078e00ff */
[----:B------:R-:W-:Y:S01]  /*4940*/  @!P0 PRMT R54, R50, 0x5410, R51 ;  /* 0x0000541032368816 */ /* 0x000fe20000000033 */
[----:B------:R-:W-:Y:S01]  /*4950*/  @!P0 FMUL.FTZ R3, R47, R42 ;  /* 0x0000002a2f038220 */ /* 0x000fe20000410000 */
[----:B------:R-:W-:Y:S01]  /*4960*/  @!P0 SHF.L.U32 R50, R52, 0x10, RZ ;  /* 0x0000001034328819 */ /* 0x000fe200000006ff */
[----:B------:R-:W-:Y:S01]  /*4970*/  @!P0 FMUL.FTZ R0, R46, R45 ;  /* 0x0000002d2e008220 */ /* 0x000fe20000410000 */
[----:B------:R-:W-:Y:S01]  /*4980*/  @!P0 LOP3.LUT R52, R52, 0xffff0000, RZ, 0xc0, !PT ;  /* 0xffff000034348812 */ /* 0x000fe200078ec0ff */
[----:B------:R-:W-:Y:S01]  /*4990*/  @!P0 IMAD.U32 R51, R54, 0x10000, RZ ;  /* 0x0001000036338824 */ /* 0x000fe200078e00ff */
[----:B------:R-:W-:Y:S01]  /*49a0*/  @!P0 PRMT R63, R63, 0x5410, R58 ;  /* 0x000054103f3f8816 */ /* 0x000fe2000000003a */
[----:B------:R-:W-:Y:S01]  /*49b0*/  @!P0 FMUL.FTZ R150, R47, R50 ;  /* 0x000000322f968220 */ /* 0x000fe20000410000 */
[----:B------:R-:W-:Y:S01]  /*49c0*/  @!P0 LOP3.LUT R47, R25, 0xffff0000, RZ, 0xc0, !PT ;  /* 0xffff0000192f8812 */ /* 0x000fe200078ec0ff */
[----:B------:R-:W-:Y:S02]  /*49d0*/  @!P0 FMUL.FTZ R126, R46, R51 ;  /* 0x000000332e7e8220 */ /* 0x000fe40000410000 */
[----:B------:R-:W-:Y:S01]  /*49e0*/  @!P0 FFMA.FTZ R0, R51, R48, R0 ;  /* 0x0000003033008223 */ /* 0x000fe20000010000 */
[----:B------:R-:W-:Y:S01]  /*49f0*/  @!P0 LOP3.LUT R51, R54, 0xffff0000, RZ, 0xc0, !PT ;  /* 0xffff000036338812 */ /* 0x000fe200078ec0ff */
[----:B------:R-:W-:Y:S01]  /*4a00*/  @!P0 FFMA.FTZ R126, R48, R45, -R126 ;  /* 0x0000002d307e8223 */ /* 0x000fe2000001087e */
        /* <DEDUP_REMOVED lines=11> */
[----:B------:R-:W-:Y:S01]  /*4ac0*/  @!P0 FFMA.FTZ R153, R48, R45, -R153 ;  /* 0x0000002d30998223 */ /* 0x000fe20000010899 */
[----:B------:R-:W-:Y:S01]  /*4ad0*/  @!P0 SHF.L.U32 R45, R26, 0x10, RZ ;  /* 0x000000101a2d8819 */ /* 0x000fe200000006ff */
[C---:B------:R-:W-:Y:S01]  /*4ae0*/  @!P0 IMAD.U32 R58, R63.reuse, 0x10000, RZ ;  /* 0x000100003f3a8824 */ /* 0x040fe200078e00ff */
[----:B------:R-:W-:Y:S01]  /*4af0*/  @!P0 LOP3.LUT R63, R63, 0xffff0000, RZ, 0xc0, !PT ;  /* 0xffff00003f3f8812 */ /* 0x000fe200078ec0ff */
[C---:B------:R-:W-:Y:S01]  /*4b00*/  @!P0 FMUL.FTZ R155, R42.reuse, R59 ;  /* 0x0000003b2a9b8220 */ /* 0x040fe20000410000 */
[----:B------:R-:W-:Y:S01]  /*4b10*/  @!P0 F2FP.BF16.PACK_AB R153, R153, R126 ;  /* 0x0000007e9999823e */ /* 0x000fe200000010ff */
[----:B------:R-:W-:Y:S02]  /*4b20*/  @!P0 FMUL.FTZ R152, R45, R54 ;  /* 0x000000362d988220 */ /* 0x000fe40000410000 */
[-C--:B------:R-:W-:Y:S01]  /*4b30*/  @!P0 FMUL.FTZ R6, R42, R43.reuse ;  /* 0x0000002b2a068220 */ /* 0x080fe20000410000 */
[C---:B------:R-:W-:Y:S01]  /*4b40*/  @!P0 LOP3.LUT R42, R27.reuse, 0xffff0000, RZ, 0xc0, !PT ;  /* 0xffff00001b2a8812 */ /* 0x040fe200078ec0ff */
[----:B------:R-:W-:Y:S01]  /*4b50*/  @!P0 FFMA.FTZ R155, R56, R43, -R155 ;  /* 0x0000002b389b8223 */ /* 0x000fe2000001089b */
[----:B------:R-:W-:Y:S01]  /*4b60*/  @!P0 SHF.L.U32 R43, R27, 0x10, RZ ;  /* 0x000000101b2b8819 */ /* 0x000fe200000006ff */
[-C--:B------:R-:W-:Y:S02]  /*4b70*/  @!P0 FMUL.FTZ R5, R45, R40.reuse ;  /* 0x000000282d058220 */ /* 0x080fe40000410000 */
[----:B------:R-:W-:Y:S02]  /*4b80*/  @!P0 FFMA.FTZ R152, R57, R40, -R152 ;  /* 0x0000002839988223 */ /* 0x000fe40000010898 */
[C---:B------:R-:W-:Y:S01]  /*4b90*/  @!P0 IMAD.U32 R40, R41.reuse, 0x10000, RZ ;  /* 0x0001000029288824 */ /* 0x040fe200078e00ff */
[----:B------:R-:W-:Y:S01]  /*4ba0*/  @!P0 LOP3.LUT R41, R41, 0xffff0000, RZ, 0xc0, !PT ;  /* 0xffff000029298812 */ /* 0x000fe200078ec0ff */
[----:B------:R-:W-:Y:S01]  /*4bb0*/  @!P0 FMUL.FTZ R4, R47, R44 ;  /* 0x0000002c2f048220 */ /* 0x000fe20000410000 */
[----:B------:R-:W-:Y:S01]  /*4bc0*/  @!P0 F2FP.BF16.PACK_AB R152, R155, R152 ;  /* 0x000000989b98823e */ /* 0x000fe200000010ff */
[----:B------:R-:W-:Y:S02]  /*4bd0*/  @!P0 FMUL.FTZ R157, R43, R58 ;  /* 0x0000003a2b9d8220 */ /* 0x000fe40000410000 */
[----:B------:R-:W-:Y:S02]  /*4be0*/  @!P0 FMUL.FTZ R154, R42, R63 ;  /* 0x0000003f2a9a8220 */ /* 0x000fe40000410000 */
[----:B------:R-:W-:Y:S02]  /*4bf0*/  @!P0 FFMA.FTZ R2, R51, R48, R2 ;  /* 0x0000003033028223 */ /* 0x000fe40000010002 */
[----:B------:R-:W-:Y:S02]  /*4c00*/  @!P0 FMUL.FTZ R151, R47, R52 ;  /* 0x000000342f978220 */ /* 0x000fe40000410000 */
[----:B------:R-:W-:Y:S01]  /*4c10*/  @!P0 FFMA.FTZ R3, R50, R53, R3 ;  /* 0x0000003532038223 */ /* 0x000fe20000010003 */
[----:B------:R-:W-:Y:S01]  /*4c20*/  @!P0 F2FP.BF16.PACK_AB R126, R2, R0 ;  /* 0x00000000027e823e */ /* 0x000fe200000010ff */
[----:B------:R-:W-:Y:S02]  /*4c30*/  @!P0 FFMA.FTZ R157, R61, R40, -R157 ;  /* 0x000000283d9d8223 */ /* 0x000fe4000001089d */
[----:B------:R-:W-:Y:S02]  /*4c40*/  @!P0 FFMA.FTZ R154, R60, R41, -R154 ;  /* 0x000000293c9a8223 */ /* 0x000fe4000001089a */
[----:B------:R-:W-:Y:S02]  /*4c50*/  @!P0 FFMA.FTZ R4, R52, R55, R4 ;  /* 0x0000003734048223 */ /* 0x000fe40000010004 */
[----:B------:R-:W-:Y:S01]  /*4c60*/  @!P0 FFMA.FTZ R151, R55, R44, -R151 ;  /* 0x0000002c37978223 */ /* 0x000fe20000010897 */
[----:B------:R-:W-:Y:S01]  /*4c70*/  @!P0 F2FP.BF16.PACK_AB R157, R154, R157 ;  /* 0x0000009d9a9d823e */ /* 0x000fe200000010ff */
[----:B------:R-:W-:Y:S02]  /*4c80*/  @!P0 FMUL.FTZ R7, R43, R40 ;  /* 0x000000282b078220 */ /* 0x000fe40000410000 */
[----:B------:R-:W-:Y:S01]  /*4c90*/  @!P0 FFMA.FTZ R5, R54, R57, R5 ;  /* 0x0000003936058223 */ /* 0x000fe20000010005 */
[----:B------:R-:W-:Y:S01]  /*4ca0*/  @!P0 F2FP.BF16.PACK_AB R150, R151, R150 ;  /* 0x000000969796823e */ /* 0x000fe200000010ff */
[----:B------:R-:W-:Y:S01]  /*4cb0*/  @!P0 FMUL.FTZ R8, R42, R41 ;  /* 0x000000292a088220 */ /* 0x000fe20000410000 */
[----:B------:R-:W-:Y:S01]  /*4cc0*/  @!P0 F2FP.BF16.PACK_AB R151, R4, R3 ;  /* 0x000000030497823e */ /* 0x000fe200000010ff */
[----:B------:R-:W-:Y:S01]  /*4cd0*/  @!P0 FFMA.FTZ R6, R59, R56, R6 ;  /* 0x000000383b068223 */ /* 0x000fe20000010006 */
[----:B------:R-:W-:Y:S01]  /*4ce0*/  @!P0 MOV R73, R150 ;  /* 0x0000009600498202 */ /* 0x000fe20000000f00 */
[----:B------:R-:W-:Y:S01]  /*4cf0*/  @!P0 FFMA.FTZ R7, R58, R61, R7 ;  /* 0x0000003d3a078223 */ /* 0x000fe20000010007 */
[----:B------:R-:W-:Y:S01]  /*4d00*/  @!P0 MOV R25, R151 ;  /* 0x0000009700198202 */ /* 0x000fe20000000f00 */
[----:B------:R-:W-:Y:S01]  /*4d10*/  @!P0 FFMA.FTZ R8, R63, R60, R8 ;  /* 0x0000003c3f088223 */ /* 0x000fe20000010008 */
[----:B------:R-:W-:Y:S01]  /*4d20*/  @!P0 F2FP.BF16.PACK_AB R150, R6, R5 ;  /* 0x000000050696823e */ /* 0x000fe200000010ff */
[----:B------:R-:W-:Y:S02]  /*4d30*/  @!P0 IMAD.MOV.U32 R72, RZ, RZ, R153 ;  /* 0x000000ffff488224 */ /* 0x000fe400078e0099 */
        /* <DEDUP_REMOVED lines=8> */
.L_x_322:
[----:B------:R-:W-:Y:S05]  /*4dc0*/  BSYNC B0 ;  /* 0x0000000000007941 */ /* 0x000fea0003800000 */
.L_x_321:
[----:B------:R-:W-:Y:S01]  /*4dd0*/  ISETP.GE.AND P0, PT, R13, c[0x0][0x1d4], PT ;  /* 0x000075000d007a0c */ /* 0x000fe20003f06270 */
[----:B------:R-:W-:Y:S01]  /*4de0*/  @!UPT UIADD3 URZ, URZ, URZ, URZ ;  /* 0x0000003f3f3ff290 */ /* 0x000fe2000fffe03f */
[----:B------:R-:W-:Y:S11]  /*4df0*/  BSSY B0, `(.L_x_323) ;  /* 0x0000073000007945 */ /* 0x000ff60003800000 */
[----:B------:R-:W-:-:S05]  /*4e00*/  @P0 BRA `(.L_x_324) ;  /* 0x0000071000000947 */ /* 0x000fca0003800000 */
[----:B------:R-:W-:Y:S01]  /*4e10*/  IADD3 R63, P6, P0, R96, UR30, R120 ;  /* 0x0000001e603f7c10 */ /* 0x000fe2000f8de078 */
[----:B-1----:R-:W-:Y:S01]  /*4e20*/  LDS.128 R24, [R110+0x6100] ;  /* 0x006100006e187984 */ /* 0x002fe20000000c00 */
[----:B------:R-:W-:Y:S02]  /*4e30*/  P2R R72, PR, RZ, 0x2 ;  /* 0x00000002ff487803 */ /* 0x000fe40000000000 */
[----:B------:R-:W-:Y:S02]  /*4e40*/  IADD3.X R60, R92, UR27, R106, P6, P0 ;  /* 0x0000001b5c3c7c10 */ /* 0x000fe4000b7e046a */
[----:B------:R-:W-:Y:S03]  /*4e50*/  ISETP.GE.AND P6, PT, R115, c[0x0][0x1d4], PT ;  /* 0x0000750073007a0c */ /* 0x000fe60003fc6270 */
[----:B------:R-:W1:Y:S10]  /*4e60*/  LDS.128 R56, [R111+0x6100] ;  /* 0x006100006f387984 */ /* 0x000e740000000c00 */
        /* <DEDUP_REMOVED lines=12> */
[C---:B------:R-:W-:Y:S01]  /*4f30*/  @!P0 SHF.L.U32 R52, R59.reuse, 0x10, RZ ;  /* 0x000000103b348819 */ /* 0x040fe200000006ff */
[C---:B------:R-:W-:Y:S01]  /*4f40*/  @!P0 IMAD.U32 R48, R58.reuse, 0x10000, RZ ;  /* 0x000100003a308824 */ /* 0x040fe200078e00ff */
[----:B------:R-:W-:Y:S02]  /*4f50*/  @!P0 LOP3.LUT R55, R59, 0xffff0000, RZ, 0xc0, !PT ;  /* 0xffff00003b378812 */ /* 0x000fe400078ec0ff */
[----:B------:R-:W-:Y:S02]  /*4f60*/  @!P0 LOP3.LUT R51, R58, 0xffff0000, RZ, 0xc0, !PT ;  /* 0xffff00003a338812 */ /* 0x000fe400078ec0ff */
[----:B------:R-:W-:Y:S02]  /*4f70*/  @!P0 SHF.R.U64 R30, R30, 0x10, R31 ;  /* 0x000000101e1e8819 */ /* 0x000fe4000000121f */
[----:B------:R-:W-:Y:S02]  /*4f80*/  @!P0 SHF.R.U32.HI R45, RZ, 0x10, R71 ;  /* 0x00000010ff2d8819 */ /* 0x000fe40000011647 */
[----:B------:R-:W-:Y:S01]  /*4f90*/  @!P0 PRMT R39, R39, 0x5410, R30 ;  /* 0x0000541027278816 */ /* 0x000fe2000000001e */
[C---:B------:R-:W-:Y:S01]  /*4fa0*/  @!P0 IMAD.U32 R30, R24.reuse, 0x10000, RZ ;  /* 0x00010000181e8824 */ /* 0x040fe200078e00ff */
[----:B------:R-:W-:Y:S02]  /*4fb0*/  @!P0 SHF.R.U32.HI R41, RZ, 0x10, R31 ;  /* 0x00000010ff298819 */ /* 0x000fe4000001161f */
        /* <DEDUP_REMOVED lines=30> */
[----:B------:R-:W-:Y:S01]  /*51a0*/  @!P0 IMAD.U32 R40, R81, 0x10000, RZ ;  /* 0x0001000051288824 */ /* 0x000fe200078e00ff */
[----:B------:R-:W-:Y:S01]  /*51b0*/  @!P0 LOP3.LUT R49, R79, 0xffff0000, RZ, 0xc0, !PT ;  /* 0xffff00004f318812 */ /* 0x000fe200078ec0ff */
[----:B------:R-:W-:Y:S01]  /*51c0*/  @!P0 FFMA.FTZ R63, R45, R28, -R63 ;  /* 0x0000001c2d3f8223 */ /* 0x000fe2000001083f */
[C---:B------:R-:W-:Y:S01]  /*51d0*/  @!P0 LOP3.LUT R28, R36.reuse, 0xffff0000, RZ, 0xc0, !PT ;  /* 0xffff0000241c8812 */ /* 0x040fe200078ec0ff */
[----:B------:R-:W-:Y:S02]  /*51e0*/  @!P0 IMAD.U32 R29, R36, 0x10000, RZ ;  /* 0x00010000241d8824 */ /* 0x000fe400078e00ff */
[----:B------:R-:W-:Y:S01]  /*51f0*/  @!P0 FMUL.FTZ R75, R31, R43 ;  /* 0x0000002b1f4b8220 */ /* 0x000fe20000410000 */
[----:B------:R-:W-:Y:S01]  /*5200*/  @!P0 F2FP.BF16.PACK_AB R54, R63, R54 ;  /* 0x000000363f36823e */ /* 0x000fe200000010ff */
[C---:B------:R-:W-:Y:S02]  /*5210*/  @!P0 FMUL.FTZ R74, R30.reuse, R40 ;  /* 0x000000281e4a8220 */ /* 0x040fe40000410000 */
[-C--:B------:R-:W-:Y:S02]  /*5220*/  @!P0 FMUL.FTZ R3, R30, R29.reuse ;  /* 0x0000001d1e038220 */ /* 0x080fe40000410000 */
[-C--:B------:R-:W-:Y:S01]  /*5230*/  @!P0 FMUL.FTZ R4, R31, R28.reuse ;  /* 0x0000001c1f048220 */ /* 0x080fe20000410000 */
[----:B------:R-:W-:Y:S01]  /*5240*/  @!P0 LOP3.LUT R31, R27, 0xffff0000, RZ, 0xc0, !PT ;  /* 0xffff00001b1f8812 */ /* 0x000fe200078ec0ff */
[----:B------:R-:W-:Y:S01]  /*5250*/  @!P0 FFMA.FTZ R75, R47, R28, -R75 ;  /* 0x0000001c2f4b8223 */ /* 0x000fe2000001084b */
[----:B------:R-:W-:Y:S01]  /*5260*/  @!P0 LOP3.LUT R28, R38, 0xffff0000, RZ, 0xc0, !PT ;  /* 0xffff0000261c8812 */ /* 0x000fe200078ec0ff */
[----:B------:R-:W-:Y:S02]  /*5270*/  @!P0 IMAD.U32 R30, R27, 0x10000, RZ ;  /* 0x000100001b1e8824 */ /* 0x000fe400078e00ff */
[----:B------:R-:W-:Y:S02]  /*5280*/  @!P0 FFMA.FTZ R74, R44, R29, -R74 ;  /* 0x0000001d2c4a8223 */ /* 0x000fe4000001084a */
[----:B------:R-:W-:Y:S02]  /*5290*/  @!P0 IMAD.U32 R29, R38, 0x10000, RZ ;  /* 0x00010000261d8824 */ /* 0x000fe400078e00ff */
[----:B------:R-:W-:Y:S01]  /*52a0*/  @!P0 FMUL.FTZ R126, R30, R50 ;  /* 0x000000321e7e8220 */ /* 0x000fe20000410000 */
[----:B------:R-:W-:Y:S01]  /*52b0*/  @!P0 F2FP.BF16.PACK_AB R75, R75, R74 ;  /* 0x0000004a4b4b823e */ /* 0x000fe200000010ff */
[C---:B------:R-:W-:Y:S02]  /*52c0*/  @!P0 FMUL.FTZ R147, R31.reuse, R53 ;  /* 0x000000351f938220 */ /* 0x040fe40000410000 */
[-C--:B------:R-:W-:Y:S01]  /*52d0*/  @!P0 FMUL.FTZ R8, R31, R28.reuse ;  /* 0x0000001c1f088220 */ /* 0x080fe20000410000 */
[----:B------:R-:W-:Y:S01]  /*52e0*/  @!P0 LOP3.LUT R31, R26, 0xffff0000, RZ, 0xc0, !PT ;  /* 0xffff00001a1f8812 */ /* 0x000fe200078ec0ff */
[-C--:B------:R-:W-:Y:S02]  /*52f0*/  @!P0 FMUL.FTZ R7, R30, R29.reuse ;  /* 0x0000001d1e078220 */ /* 0x080fe40000410000 */
        /* <DEDUP_REMOVED lines=10> */
[----:B------:R-:W-:Y:S02]  /*53a0*/  @!P0 FFMA.FTZ R3, R40, R44, R3 ;  /* 0x0000002c28038223 */ /* 0x000fe40000010003 */
        /* <DEDUP_REMOVED lines=17> */
[----:B------:R-:W-:Y:S02]  /*54c0*/  @!P0 IMAD.MOV.U32 R59, RZ, RZ, R126 ;  /* 0x000000ffff3b8224 */ /* 0x000fe400078e007e */
[----:B------:R-:W-:Y:S02]  /*54d0*/  @!P0 IMAD.MOV.U32 R25, RZ, RZ, R63 ;  /* 0x000000ffff198224 */ /* 0x000fe400078e003f */
[----:B------:R-:W-:Y:S01]  /*54e0*/  @!P0 IMAD.MOV.U32 R26, RZ, RZ, R74 ;  /* 0x000000ffff1a8224 */ /* 0x000fe200078e004a */
[----:B------:R1:W-:Y:S01]  /*54f0*/  STG.E.128 [R72.64], R56 ;  /* 0x0000003848007986 */ /* 0x0003e2000c101d1c */
[----:B------:R-:W-:Y:S07]  /*5500*/  @!P0 IMAD.MOV.U32 R27, RZ, RZ, R75 ;  /* 0x000000ffff1b8224 */ /* 0x000fee00078e004b */
[----:B------:R1:W-:Y:S02]  /*5510*/  @!P6 STG.E.128 [R60.64], R24 ;  /* 0x000000183c00e986 */ /* 0x0003e4000c101d1c */
.L_x_324:
[----:B------:R-:W-:Y:S05]  /*5520*/  BSYNC B0 ;  /* 0x0000000000007941 */ /* 0x000fea0003800000 */
.L_x_323:
[----:B------:R-:W-:Y:S11]  /*5530*/  ISETP.GE.AND P0, PT, R12, c[0x0][0x1d4], PT ;  /* 0x000075000c007a0c */ /* 0x000ff60003f06270 */
[----:B------:R-:W-:Y:S02]  /*5540*/  @!UPT UIADD3 URZ, URZ, URZ, URZ ;  /* 0x0000003f3f3ff290 */ /* 0x000fe4000fffe03f */
[----:B------:R-:W-:-:S05]  /*5550*/  @P0 BRA `(.L_x_308) ;  /* 0x0000088000000947 */ /* 0x000fca0003800000 */
[----:B-1----:R-:W-:Y:S01]  /*5560*/  IADD3 R58, P6, P0, R96, UR30, R119 ;  /* 0x0000001e603a7c10 */ /* 0x002fe2000f8de077 */
[----:B------:R-:W1:Y:S03]  /*5570*/  LDS.128 R24, [R108+0x6100] ;  /* 0x006100006c187984 */ /* 0x000e660000000c00 */
[----:B------:R-:W-:Y:S02]  /*5580*/  IADD3.X R57, R92, UR27, R105, P6, P0 ;  /* 0x0000001b5c397c10 */ /* 0x000fe4000b7e0469 */
        /* <DEDUP_REMOVED lines=9> */
[C---:B------:R-:W-:Y:S02]  /*5620*/  @!P0 SHF.L.U32 R48, R62.reuse, 0x10, RZ ;  /* 0x000000103e308819 */ /* 0x040fe400000006ff */
[----:B------:R-:W-:Y:S02]  /*5630*/  @!P0 LOP3.LUT R50, R62, 0xffff0000, RZ, 0xc0, !PT ;  /* 0xffff00003e328812 */ /* 0x000fe400078ec0ff */
[----:B------:R-:W-:Y:S02]  /*5640*/  @!P0 SHF.R.U32.HI R37, RZ, 0x10, R65 ;  /* 0x00000010ff258819 */ /* 0x000fe40000011641 */
[----:B------:R-:W-:Y:S02]  /*5650*/  @!P0 SHF.R.U32.HI R29, RZ, 0x10, R21 ;  /* 0x00000010ff1d8819 */ /* 0x000fe40000011615 */
[----:B------:R-:W-:Y:S02]  /*5660*/  @!P0 SHF.R.U32.HI R21, RZ, 0x10, R23 ;  /* 0x00000010ff158819 */ /* 0x000fe40000011617 */
[----:B------:R-:W-:Y:S02]  /*5670*/  @!P0 PRMT R32, R32, 0x5410, R29 ;  /* 0x0000541020208816 */ /* 0x000fe4000000001d */
[----:B------:R-:W-:Y:S01]  /*5680*/  @!P0 PRMT R34, R34, 0x5410, R21 ;  /* 0x0000541022228816 */ /* 0x000fe20000000015 */
[----:B-1----:R-:W-:Y:S01]  /*5690*/  @!P0 IMAD.U32 R31, R26, 0x10000, RZ ;  /* 0x000100001a1f8824 */ /* 0x002fe200078e00ff */
[C---:B------:R-:W-:Y:S01]  /*56a0*/  @!P0 LOP3.LUT R20, R32.reuse, 0xffff0000, RZ, 0xc0, !PT ;  /* 0xffff000020148812 */ /* 0x040fe200078ec0ff */
[----:B------:R-:W-:Y:S01]  /*56b0*/  @!P0 IMAD.U32 R21, R32, 0x10000, RZ ;  /* 0x0001000020158824 */ /* 0x000fe200078e00ff */
[----:B------:R-:W-:Y:S02]  /*56c0*/  @!P0 LOP3.LUT R29, R26, 0xffff0000, RZ, 0xc0, !PT ;  /* 0xffff00001a1d8812 */ /* 0x000fe400078ec0ff */
[----:B------:R-:W-:Y:S02]  /*56d0*/  @!P0 PRMT R78, R78, 0x5410, R37 ;  /* 0x000054104e4e8816 */ /* 0x000fe40000000025 */
[----:B------:R-:W-:Y:S01]  /*56e0*/  @!P0 SHF.R.U64 R22, R22, 0x10, R23 ;  /* 0x0000001016168819 */ /* 0x000fe20000001217 */
[C---:B--2---:R-:W-:Y:S01]  /*56f0*/  @!P0 IMAD.U32 R42, R53.reuse, 0x10000, RZ ;  /* 0x00010000352a8824 */ /* 0x044fe200078e00ff */
[----:B------:R-:W-:Y:S01]  /*5700*/  @!P0 LOP3.LUT R43, R53, 0xffff0000, RZ, 0xc0, !PT ;  /* 0xffff0000352b8812 */ /* 0x000fe200078ec0ff */
[----:B------:R-:W-:Y:S01]  /*5710*/  @!P0 IMAD.U32 R40, R78, 0x10000, RZ ;  /* 0x000100004e288824 */ /* 0x000fe200078e00ff */
[----:B------:R-:W-:Y:S01]  /*5720*/  @!P0 SHF.L.U32 R36, R52, 0x10, RZ ;  /* 0x0000001034248819 */ /* 0x000fe200000006ff */
[----:B------:R-:W-:Y:S01]  /*5730*/  @!P0 IMAD.U32 R45, R54, 0x10000, RZ ;  /* 0x00010000362d8824 */ /* 0x000fe200078e00ff */
[----:B------:R-:W-:Y:S02]  /*5740*/  @!P0 LOP3.LUT R39, R52, 0xffff0000, RZ, 0xc0, !PT ;  /* 0xffff000034278812 */ /* 0x000fe400078ec0ff */
[----:B------:R-:W-:Y:S02]  /*5750*/  @!P0 LOP3.LUT R47, R54, 0xffff0000, RZ, 0xc0, !PT ;  /* 0xffff0000362f8812 */ /* 0x000fe400078ec0ff */
[C---:B------:R-:W-:Y:S02]  /*5760*/  @!P0 SHF.L.U32 R49, R55.reuse, 0x10, RZ ;  /* 0x0000001037318819 */ /* 0x040fe400000006ff */
[----:B------:R-:W-:Y:S02]  /*5770*/  @!P0 LOP3.LUT R51, R55, 0xffff0000, RZ, 0xc0, !PT ;  /* 0xffff000037338812 */ /* 0x000fe400078ec0ff */
[----:B------:R-:W-:Y:S02]  /*5780*/  @!P0 LOP3.LUT R23, R25, 0xffff0000, RZ, 0xc0, !PT ;  /* 0xffff000019178812 */ /* 0x000fe400078ec0ff */
[----:B------:R-:W-:Y:S02]  /*5790*/  @!P0 LOP3.LUT R41, R78, 0xffff0000, RZ, 0xc0, !PT ;  /* 0xffff00004e298812 */ /* 0x000fe400078ec0ff */
[----:B------:R-:W-:Y:S01]  /*57a0*/  @!P0 PRMT R35, R35, 0x5410, R22 ;  /* 0x0000541023238816 */ /* 0x000fe20000000016 */
[----:B------:R-:W-:Y:S01]  /*57b0*/  @!P0 IMAD.U32 R22, R25, 0x10000, RZ ;  /* 0x0001000019168824 */ /* 0x000fe200078e00ff */
[----:B------:R-:W-:Y:S01]  /*57c0*/  @!P0 SHF.R.U64 R64, R64, 0x10, R65 ;  /* 0x0000001040408819 */ /* 0x000fe20000001241 */
[----:B------:R-:W-:Y:S01]  /*57d0*/  @!P0 FMUL.FTZ R59, R23, R41 ;  /* 0x00000029173b8220 */ /* 0x000fe20000410000 */
[----:B------:R-:W-:Y:S01]  /*57e0*/  @!P0 LOP3.LUT R28, R35, 0xffff0000, RZ, 0xc0, !PT ;  /* 0xffff0000231c8812 */ /* 0x000fe200078ec0ff */
[C---:B------:R-:W-:Y:S01]  /*57f0*/  @!P0 FMUL.FTZ R58, R22.reuse, R40 ;  /* 0x00000028163a8220 */ /* 0x040fe20000410000 */
[----:B------:R-:W-:Y:S01]  /*5800*/  @!P0 PRMT R77, R77, 0x5410, R64 ;  /* 0x000054104d4d8816 */ /* 0x000fe20000000040 */
[-C--:B------:R-:W-:Y:S01]  /*5810*/  @!P0 FMUL.FTZ R3, R22, R21.reuse ;  /* 0x0000001516038220 */ /* 0x080fe20000410000 */
[----:B------:R-:W-:Y:S01]  /*5820*/  @!P0 SHF.R.U64 R67, R66, 0x10, R67 ;  /* 0x0000001042438819 */ /* 0x000fe20000001243 */
[----:B------:R-:W-:Y:S01]  /*5830*/  @!P0 IMAD.U32 R22, R24, 0x10000, RZ ;  /* 0x0001000018168824 */ /* 0x000fe200078e00ff */
[C---:B------:R-:W-:Y:S01]  /*5840*/  @!P0 LOP3.LUT R38, R77.reuse, 0xffff0000, RZ, 0xc0, !PT ;  /* 0xffff00004d268812 */ /* 0x040fe200078ec0ff */
[----:B------:R-:W-:Y:S01]  /*5850*/  @!P0 IMAD.U32 R37, R77, 0x10000, RZ ;  /* 0x000100004d258824 */ /* 0x000fe200078e00ff */
[----:B------:R-:W-:Y:S01]  /*5860*/  @!P0 PRMT R76, R76, 0x5410, R67 ;  /* 0x000054104c4c8816 */ /* 0x000fe20000000043 */
[-C--:B------:R-:W-:Y:S01]  /*5870*/  @!P0 FMUL.FTZ R4, R23, R20.reuse ;  /* 0x0000001417048220 */ /* 0x080fe20000410000 */
[----:B------:R-:W-:Y:S01]  /*5880*/  @!P0 LOP3.LUT R23, R24, 0xffff0000, RZ, 0xc0, !PT ;  /* 0xffff000018178812 */ /* 0x000fe200078ec0ff */
[----:B------:R-:W-:Y:S01]  /*5890*/  @!P0 FFMA.FTZ R58, R42, R21, -R58 ;  /* 0x000000152a3a8223 */ /* 0x000fe2000001083a */
[----:B------:R-:W-:Y:S01]  /*58a0*/  @!P0 LOP3.LUT R46, R76, 0xffff0000, RZ, 0xc0, !PT ;  /* 0xffff00004c2e8812 */ /* 0x000fe200078ec0ff */
[----:B------:R-:W-:Y:S01]  /*58b0*/  @!P0 FFMA.FTZ R59, R43, R20, -R59 ;  /* 0x000000142b3b8223 */ /* 0x000fe2000001083b */
[C---:B------:R-:W-:Y:S01]  /*58c0*/  @!P0 LOP3.LUT R20, R33.reuse, 0xffff0000, RZ, 0xc0, !PT ;  /* 0xffff000021148812 */ /* 0x040fe200078ec0ff */
[----:B------:R-:W-:Y:S02]  /*58d0*/  @!P0 IMAD.U32 R21, R33, 0x10000, RZ ;  /* 0x0001000021158824 */ /* 0x000fe400078e00ff */
[C---:B------:R-:W-:Y:S01]  /*58e0*/  @!P0 FMUL.FTZ R60, R22.reuse, R37 ;  /* 0x00000025163c8220 */ /* 0x040fe20000410000 */
[----:B------:R-:W-:Y:S01]  /*58f0*/  @!P0 F2FP.BF16.PACK_AB R58, R59, R58 ;  /* 0x0000003a3b3a823e */ /* 0x000fe200000010ff */
[----:B------:R-:W-:Y:S02]  /*5900*/  @!P0 FMUL.FTZ R61, R23, R38 ;  /* 0x00000026173d8220 */ /* 0x000fe40000410000 */
[-C--:B------:R-:W-:Y:S02]  /*5910*/  @!P0 FMUL.FTZ R0, R22, R21.reuse ;  /* 0x0000001516008220 */ /* 0x080fe40000410000 */
[----:B------:R-:W-:Y:S01]  /*5920*/  @!P0 FFMA.FTZ R60, R36, R21, -R60 ;  /* 0x00000015243c8223 */ /* 0x000fe2000001083c */
[----:B------:R-:W-:Y:S01]  /*5930*/  @!P0 LOP3.LUT R21, R27, 0xffff0000, RZ, 0xc0, !PT ;  /* 0xffff00001b158812 */ /* 0x000fe200078ec0ff */
[----:B------:R-:W-:Y:S02]  /*5940*/  @!P0 IMAD.U32 R44, R76, 0x10000, RZ ;  /* 0x000100004c2c8824 */ /* 0x000fe400078e00ff */
[-C--:B------:R-:W-:Y:S02]  /*5950*/  @!P0 FMUL.FTZ R2, R23, R20.reuse ;  /* 0x0000001417028220 */ /* 0x080fe40000410000 */
[----:B------:R-:W-:Y:S02]  /*5960*/  @!P0 IMAD.U32 R23, R27, 0x10000, RZ ;  /* 0x000100001b178824 */ /* 0x000fe400078e00ff */
[----:B------:R-:W-:Y:S01]  /*5970*/  @!P0 FFMA.FTZ R61, R39, R20, -R61 ;  /* 0x00000014273d8223 */ /* 0x000fe2000001083d */
[C---:B------:R-:W-:Y:S01]  /*5980*/  @!P0 LOP3.LUT R20, R34.reuse, 0xffff0000, RZ, 0xc0, !PT ;  /* 0xffff000022148812 */ /* 0x040fe200078ec0ff */
[----:B------:R-:W-:Y:S02]  /*5990*/  @!P0 IMAD.U32 R30, R35, 0x10000, RZ ;  /* 0x00010000231e8824 */ /* 0x000fe400078e00ff */
[----:B------:R-:W-:Y:S01]  /*59a0*/  @!P0 FMUL.FTZ R70, R31, R44 ;  /* 0x0000002c1f468220 */ /* 0x000fe20000410000 */
[----:B------:R-:W-:Y:S01]  /*59b0*/  @!P0 F2FP.BF16.PACK_AB R61, R61, R60 ;  /* 0x0000003c3d3d823e */ /* 0x000fe200000010ff */
[----:B------:R-:W-:Y:S02]  /*59c0*/  @!P0 FMUL.FTZ R69, R29, R46 ;  /* 0x0000002e1d458220 */ /* 0x000fe40000410000 */
[----:B------:R-:W-:Y:S01]  /*59d0*/  @!P0 IMAD.U32 R22, R34, 0x10000, RZ ;  /* 0x0001000022168824 */ /* 0x000fe200078e00ff */
[----:B------:R-:W-:Y:S01]  /*59e0*/  @!P0 MOV R52, R61 ;  /* 0x0000003d00348202 */ /* 0x000fe20000000f00 */
[----:B------:R-:W-:Y:S02]  /*59f0*/  @!P0 FMUL.FTZ R68, R23, R48 ;  /* 0x0000003017448220 */ /* 0x000fe40000410000 */
[----:B------:R-:W-:Y:S02]  /*5a00*/  @!P0 FMUL.FTZ R63, R21, R50 ;  /* 0x00000032153f8220 */ /* 0x000fe40000410000 */
[----:B------:R-:W-:Y:S02]  /*5a10*/  @!P0 FFMA.FTZ R70, R45, R30, -R70 ;  /* 0x0000001e2d468223 */ /* 0x000fe40000010846 */
[----:B------:R-:W-:Y:S02]  /*5a20*/  @!P0 FFMA.FTZ R69, R47, R28, -R69 ;  /* 0x0000001c2f458223 */ /* 0x000fe40000010845 */
[----:B------:R-:W-:Y:S02]  /*5a30*/  @!P0 FFMA.FTZ R68, R49, R22, -R68 ;  /* 0x0000001631448223 */ /* 0x000fe40000010844 */
[----:B------:R-:W-:Y:S01]  /*5a40*/  @!P0 FFMA.FTZ R63, R51, R20, -R63 ;  /* 0x00000014333f8223 */ /* 0x000fe2000001083f */
[----:B------:R-:W-:Y:S01]  /*5a50*/  @!P0 F2FP.BF16.PACK_AB R70, R69, R70 ;  /* 0x000000464546823e */ /* 0x000fe200000010ff */
[----:B------:R-:W-:Y:S02]  /*5a60*/  @!P0 IMAD.MOV.U32 R53, RZ, RZ, R58 ;  /* 0x000000ffff358224 */ /* 0x000fe400078e003a */
[----:B------:R-:W-:Y:S01]  /*5a70*/  @!P0 FFMA.FTZ R0, R37, R36, R0 ;  /* 0x0000002425008223 */ /* 0x000fe20000010000 */
[----:B------:R-:W-:Y:S01]  /*5a80*/  @!P0 F2FP.BF16.PACK_AB R63, R63, R68 ;  /* 0x000000443f3f823e */ /* 0x000fe200000010ff */
[----:B------:R-:W-:Y:S02]  /*5a90*/  @!P0 IMAD.MOV.U32 R54, RZ, RZ, R70 ;  /* 0x000000ffff368224 */ /* 0x000fe400078e0046 */
[----:B------:R-:W-:Y:S01]  /*5aa0*/  @!P0 FFMA.FTZ R2, R38, R39, R2 ;  /* 0x0000002726028223 */ /* 0x000fe20000010002 */
[----:B------:R-:W-:Y:S01]  /*5ab0*/  @!P0 MOV R55, R63 ;  /* 0x0000003f00378202 */ /* 0x000fe20000000f00 */
[----:B------:R-:W-:Y:S02]  /*5ac0*/  @!P0 FMUL.FTZ R5, R31, R30 ;  /* 0x0000001e1f058220 */ /* 0x000fe40000410000 */
[----:B------:R-:W-:Y:S01]  /*5ad0*/  @!P0 FFMA.FTZ R3, R40, R42, R3 ;  /* 0x0000002a28038223 */ /* 0x000fe20000010003 */
[----:B------:R-:W-:Y:S01]  /*5ae0*/  @!P0 F2FP.BF16.PACK_AB R58, R2, R0 ;  /* 0x00000000023a823e */ /* 0x000fe200000010ff */
[----:B------:R-:W-:Y:S01]  /*5af0*/  @!P0 FMUL.FTZ R6, R29, R28 ;  /* 0x0000001c1d068220 */ /* 0x000fe20000410000 */
[----:B------:R1:W-:Y:S01]  /*5b00*/  STG.E.128 [R56.64], R52 ;  /* 0x0000003438007986 */ /* 0x0003e2000c101d1c */
[----:B------:R-:W-:Y:S02]  /*5b10*/  @!P0 FFMA.FTZ R4, R41, R43, R4 ;  /* 0x0000002b29048223 */ /* 0x000fe40000010004 */
[----:B------:R-:W-:Y:S02]  /*5b20*/  @!P0 FMUL.FTZ R7, R23, R22 ;  /* 0x0000001617078220 */ /* 0x000fe40000410000 */
[----:B------:R-:W-:Y:S01]  /*5b30*/  @!P0 FFMA.FTZ R5, R44, R45, R5 ;  /* 0x0000002d2c058223 */ /* 0x000fe20000010005 */
[----:B------:R-:W-:Y:S01]  /*5b40*/  @!P0 F2FP.BF16.PACK_AB R59, R4, R3 ;  /* 0x00000003043b823e */ /* 0x000fe200000010ff */
[----:B------:R-:W-:Y:S02]  /*5b50*/  @!P0 FMUL.FTZ R8, R21, R20 ;  /* 0x0000001415088220 */ /* 0x000fe40000410000 */
[----:B------:R-:W-:Y:S02]  /*5b60*/  @!P0 FFMA.FTZ R6, R46, R47, R6 ;  /* 0x0000002f2e068223 */ /* 0x000fe40000010006 */
[----:B------:R-:W-:Y:S02]  /*5b70*/  @!P0 FFMA.FTZ R7, R48, R49, R7 ;  /* 0x0000003130078223 */ /* 0x000fe40000010007 */
[----:B------:R-:W-:Y:S02]  /*5b80*/  @!P0 FFMA.FTZ R8, R50, R51, R8 ;  /* 0x0000003332088223 */ /* 0x000fe40000010008 */
[----:B------:R-:W-:Y:S02]  /*5b90*/  @!P0 IMAD.MOV.U32 R24, RZ, RZ, R58 ;  /* 0x000000ffff188224 */ /* 0x000fe400078e003a */
[----:B------:R-:W-:Y:S01]  /*5ba0*/  @!P0 IMAD.MOV.U32 R25, RZ, RZ, R59 ;  /* 0x000000ffff198224 */ /* 0x000fe200078e003b */
[----:B-1----:R-:W-:Y:S02]  /*5bb0*/  @!P0 F2FP.BF16.PACK_AB R57, R8, R7 ;  /* 0x000000070839823e */ /* 0x002fe400000010ff */
[----:B------:R-:W-:Y:S03]  /*5bc0*/  @!P0 F2FP.BF16.PACK_AB R56, R6, R5 ;  /* 0x000000050638823e */ /* 0x000fe600000010ff */
[----:B------:R-:W-:Y:S01]  /*5bd0*/  @!P0 IMAD.MOV.U32 R27, RZ, RZ, R57 ;  /* 0x000000ffff1b8224 */ /* 0x000fe200078e0039 */
[----:B------:R-:W-:Y:S01]  /*5be0*/  @!P0 MOV R26, R56 ;  /* 0x00000038001a8202 */ /* 0x000fe20000000f00 */
[----:B------:R-:W-:-:S05]  /*5bf0*/  @P6 BRA `(.L_x_308) ;  /* 0x000001e000006947 */ /* 0x000fca0003800000 */
[----:B------:R-:W-:Y:S04]  /*5c00*/  IADD3 R96, P6, P0, R96, UR30, R114 ;  /* 0x0000001e60607c10 */ /* 0x000fe8000f8de072 */
[----:B------:R-:W-:Y:S02]  /*5c10*/  IADD3.X R3, R92, UR27, R102, P6, P0 ;  /* 0x0000001b5c037c10 */ /* 0x000fe4000b7e0466 */
[C---:B------:R-:W-:Y:S04]  /*5c20*/  LEA R4, P0, R96.reuse, c[0x0][0x1c8], 0x1 ;  /* 0x0000720060047a11 */ /* 0x040fe800078008ff */
[----:B------:R-:W-:Y:S05]  /*5c30*/  LEA.HI.X R5, R96, c[0x0][0x1cc], R3, 0x1, P0 ;  /* 0x0000730060057a11 */ /* 0x000fea00000f0c03 */
[----:B------:R1:W-:Y:S01]  /*5c40*/  STG.E.128 [R4.64], R24 ;  /* 0x0000001804007986 */ /* 0x0003e2000c101d1c */
[----:B------:R-:W-:-:S05]  /*5c50*/  BRA `(.L_x_308) ;  /* 0x0000018000007947 */ /* 0x000fca0003800000 */
.L_x_304:
[----:B------:R-:W-:Y:S04]  /*5c60*/  UIMAD UR4, UR17, -0x40, UR22 ;  /* 0xffffffc0110478a4 */ /* 0x000fe8000f8e0216 */
[----:B------:R-:W-:Y:S04]  /*5c70*/  UISETP.LT.AND UP0, UPT, UR4, 0x40, UPT ;  /* 0x000000400400788c */ /* 0x000fe8000bf01270 */
[----:B------:R-:W-:Y:S06]  /*5c80*/  USEL UR4, UR4, 0x40, UP0 ;  /* 0x0000004004047887 */ /* 0x000fec0008000000 */
[----:B------:R-:W-:Y:S11]  /*5c90*/  ISETP.GE.AND P0, PT, R127, UR4, PT ;  /* 0x000000047f007c0c */ /* 0x000ff6000bf06270 */
[----:B------:R-:W-:Y:S02]  /*5ca0*/  @!UPT UIADD3 URZ, URZ, URZ, URZ ;  /* 0x0000003f3f3ff290 */ /* 0x000fe4000fffe03f */
[----:B------:R-:W-:-:S05]  /*5cb0*/  @P0 BRA `(.L_x_308) ;  /* 0x0000012000000947 */ /* 0x000fca0003800000 */
[----:B------:R-:W-:Y:S02]  /*5cc0*/  ISETP.GE.AND P6, PT, R18, c[0x0][0x1d4], PT ;  /* 0x0000750012007a0c */ /* 0x000fe40003fc6270 */
[----:B------:R-:W-:Y:S11]  /*5cd0*/  ISETP.GE.AND P0, PT, R13, c[0x0][0x1d4], PT ;  /* 0x000075000d007a0c */ /* 0x000ff60003f06270 */
[----:B------:R-:W1:Y:S04]  /*5ce0*/  @!P6 LDS.128 R4, [R117+0x6000] ;  /* 0x006000007504e984 */ /* 0x000e680000000c00 */
[----:B------:R-:W2:Y:S04]  /*5cf0*/  @!P0 LDS.128 R32, [R116+0x6000] ;  /* 0x0060000074208984 */ /* 0x000ea80000000c00 */
[----:B-1----:R-:W-:Y:S01]  /*5d00*/  @!P6 STG.E.128 [R72.64], R4 ;  /* 0x000000044800e986 */ /* 0x002fe2000c101d1c */
[----:B------:R-:W-:Y:S03]  /*5d10*/  ISETP.GE.AND P6, PT, R12, c[0x0][0x1d4], PT ;  /* 0x000075000c007a0c */ /* 0x000fe60003fc6270 */
[----:B--2---:R-:W-:Y:S01]  /*5d20*/  @!P0 STG.E.128 [R72.64+0x40], R32 ;  /* 0x0000402048008986 */ /* 0x004fe2000c101d1c */
[----:B------:R-:W-:Y:S09]  /*5d30*/  ISETP.GE.AND P0, PT, R125, c[0x0][0x1d4], PT ;  /* 0x000075007d007a0c */ /* 0x000ff20003f06270 */
[----:B------:R-:W1:Y:S04]  /*5d40*/  @!P6 LDS.128 R28, [R117+0x8000] ;  /* 0x00800000751ce984 */ /* 0x000e680000000c00 */
[----:B------:R-:W2:Y:S04]  /*5d50*/  @!P0 LDS.128 R24, [R116+0x8000] ;  /* 0x0080000074188984 */ /* 0x000ea80000000c00 */
[----:B-1----:R-:W-:Y:S01]  /*5d60*/  @!P6 STG.E.128 [R72.64+0x80], R28 ;  /* 0x0000801c4800e986 */ /* 0x002fe2000c101d1c */
[----:B------:R-:W-:Y:S03]  /*5d70*/  ISETP.GE.AND P6, PT, R124, c[0x0][0x1d4], PT ;  /* 0x000075007c007a0c */ /* 0x000fe60003fc6270 */
[----:B--2---:R-:W-:Y:S01]  /*5d80*/  @!P0 STG.E.128 [R72.64+0xc0], R24 ;  /* 0x0000c01848008986 */ /* 0x004fe2000c101d1c */
[----:B------:R-:W-:Y:S09]  /*5d90*/  ISETP.GE.AND P0, PT, R123, c[0x0][0x1d4], PT ;  /* 0x000075007b007a0c */ /* 0x000ff20003f06270 */
[----:B------:R-:W1:Y:S04]  /*5da0*/  @!P6 LDS.128 R20, [R117+0xa000] ;  /* 0x00a000007514e984 */ /* 0x000e680000000c00 */
[----:B------:R-:W2:Y:S04]  /*5db0*/  @!P0 LDS.128 R4, [R116+0xa000] ;  /* 0x00a0000074048984 */ /* 0x000ea80000000c00 */
[----:B-1----:R1:W-:Y:S04]  /*5dc0*/  @!P6 STG.E.128 [R72.64+0x100], R20 ;  /* 0x000100144800e986 */ /* 0x0023e8000c101d1c */
[----:B--2---:R1:W-:Y:S02]  /*5dd0*/  @!P0 STG.E.128 [R72.64+0x140], R4 ;  /* 0x0001400448008986 */ /* 0x0043e4000c101d1c */
.L_x_308:
[----:B------:R-:W-:Y:S05]  /*5de0*/  BSYNC B1 ;  /* 0x0000000000017941 */ /* 0x000fea0003800000 */
.L_x_303:
[----:B------:R-:W-:Y:S01]  /*5df0*/  USHF.L.U32 UR4, UR17, 0x6, URZ ;  /* 0x0000000611047899 */ /* 0x000fe2000800063f */
[----:B-1----:R-:W-:Y:S01]  /*5e00*/  P2R R6, PR, RZ, 0x2 ;  /* 0x00000002ff067803 */ /* 0x002fe20000000000 */
[----:B------:R-:W-:Y:S01]  /*5e10*/  USHF.L.U64.HI UR13, UR17, 0x6, UR13 ;  /* 0x00000006110d7899 */ /* 0x000fe2000801020d */
[----:B------:R-:W-:Y:S01]  /*5e20*/  BSSY B0, `(.L_x_325) ;  /* 0x000004a000007945 */ /* 0x000fe20003800000 */
[----:B------:R-:W-:Y:S02]  /*5e30*/  UIADD3 UR5, -UR4, UR22, URZ ;  /* 0x0000001604057290 */ /* 0x000fe4000fffe13f */
[----:B------:R-:W-:Y:S02]  /*5e40*/  IADD3 R2, R98, -UR4, RZ ;  /* 0x8000000462027c10 */ /* 0x000fe4000fffe0ff */
[----:B------:R-:W-:Y:S01]  /*5e50*/  IADD3 R3, P0, R100, UR4, RZ ;  /* 0x0000000464037c10 */ /* 0x000fe2000ff1e0ff */
[----:B------:R-:W-:Y:S01]  /*5e60*/  UISETP.LT.AND UP0, UPT, UR5, 0x40, UPT ;  /* 0x000000400500788c */ /* 0x000fe2000bf01270 */
[C---:B------:R-:W-:Y:S02]  /*5e70*/  ISETP.GE.AND P6, PT, R2.reuse, 0x21, PT ;  /* 0x000000210200780c */ /* 0x040fe40003fc6270 */
[----:B------:R-:W-:Y:S01]  /*5e80*/  ISETP.GE.AND P1, PT, R2, 0x1, PT ;  /* 0x000000010200780c */ /* 0x000fe20003f26270 */
[----:B------:R-:W-:Y:S01]  /*5e90*/  USEL UR5, UR5, 0x40, UP0 ;  /* 0x0000004005057887 */ /* 0x000fe20008000000 */
[----:B------:R-:W-:Y:S09]  /*5ea0*/  IADD3.X R0, R99, UR13, RZ, P0, !PT ;  /* 0x0000000d63007c10 */ /* 0x000ff200087fe4ff */
[C---:B------:R-:W-:Y:S02]  /*5eb0*/  @P6 IADD3 R5, P0, R3.reuse, 0x20, RZ ;  /* 0x0000002003056810 */ /* 0x040fe40007f1e0ff */
[----:B------:R-:W-:Y:S03]  /*5ec0*/  @P1 IMAD.MOV.U32 R96, RZ, RZ, R138 ;  /* 0x000000ffff601224 */ /* 0x000fe600078e008a */
[----:B------:R-:W-:Y:S02]  /*5ed0*/  @P6 IMAD.X R4, RZ, RZ, R0, P0 ;  /* 0x000000ffff046224 */ /* 0x000fe400000e0600 */
[----:B------:R-:W-:Y:S02]  /*5ee0*/  @P1 IMAD R0, R0, c[0x0][0x258], RZ ;  /* 0x0000960000001a24 */ /* 0x000fe400078e02ff */
[C---:B-----5:R-:W-:Y:S04]  /*5ef0*/  @P1 IMAD.WIDE.U32 R20, R3.reuse, c[0x0][0x258], R96 ;  /* 0x0000960003141a25 */ /* 0x060fe800078e0060 */
[----:B------:R-:W-:Y:S01]  /*5f00*/  @P1 IMAD R0, R3, c[0x0][0x25c], R0 ;  /* 0x0000970003001a24 */ /* 0x000fe200078e0200 */
[----:B------:R-:W-:Y:S01]  /*5f10*/  @P1 LEA R22, P0, R20, c[0x0][0x250], 0x1 ;  /* 0x0000940014161a11 */ /* 0x000fe200078008ff */
[----:B------:R-:W-:Y:S02]  /*5f20*/  @P6 IMAD.MOV.U32 R96, RZ, RZ, R138 ;  /* 0x000000ffff606224 */ /* 0x000fe400078e008a */
[----:B------:R-:W-:Y:S02]  /*5f30*/  @P1 IMAD.IADD R0, R21, 0x1, R0 ;  /* 0x0000000115001824 */ /* 0x000fe400078e0200 */
[----:B------:R-:W-:Y:S03]  /*5f40*/  @P6 IMAD R4, R4, c[0x0][0x258], RZ ;  /* 0x0000960004046a24 */ /* 0x000fe600078e02ff */
[----:B------:R-:W-:Y:S01]  /*5f50*/  @P1 LEA.HI.X R23, R20, c[0x0][0x254], R0, 0x1, P0 ;  /* 0x0000950014171a11 */ /* 0x000fe200000f0c00 */
[C---:B------:R-:W-:Y:S01]  /*5f60*/  @P6 IMAD R4, R5.reuse, c[0x0][0x25c], R4 ;  /* 0x0000970005046a24 */ /* 0x040fe200078e0204 */
[----:B------:R-:W-:Y:S01]  /*5f70*/  ISETP.NE.AND P1, PT, R6, RZ, PT ;  /* 0x000000ff0600720c */ /* 0x000fe20003f25270 */
[----:B------:R-:W-:Y:S04]  /*5f80*/  @P6 IMAD.WIDE.U32 R6, R5, c[0x0][0x258], R96 ;  /* 0x0000960005066a25 */ /* 0x000fe800078e0060 */
[----:B------:R-:W-:Y:S01]  /*5f90*/  @P6 IMAD.IADD R4, R7, 0x1, R4 ;  /* 0x0000000107046824 */ /* 0x000fe200078e0204 */
[C---:B------:R-:W-:Y:S04]  /*5fa0*/  @P6 LEA R20, P0, R6.reuse, c[0x0][0x250], 0x1 ;  /* 0x0000940006146a11 */ /* 0x040fe800078008ff */
[----:B------:R-:W-:Y:S02]  /*5fb0*/  @P6 LEA.HI.X R21, R6, c[0x0][0x254], R4, 0x1, P0 ;  /* 0x0000950006156a11 */ /* 0x000fe400000f0c04 */
[----:B------:R-:W-:Y:S11]  /*5fc0*/  ISETP.GE.AND P0, PT, R2, 0x1, PT ;  /* 0x000000010200780c */ /* 0x000ff60003f06270 */
[----:B------:R-:W-:Y:S02]  /*5fd0*/  @!UPT UIADD3 URZ, URZ, URZ, URZ ;  /* 0x0000003f3f3ff290 */ /* 0x000fe4000fffe03f */
[----:B------:R-:W-:Y:S01]  /*5fe0*/  @!PT LDS RZ, [RZ] ;  /* 0x00000000fffff984 */ /* 0x000fe20000000800 */
[----:B------:R-:W-:Y:S01]  /*5ff0*/  @!PT LDS RZ, [RZ] ;  /* 0x00000000fffff984 */ /* 0x000fe20000000800 */
[----:B------:R-:W-:Y:S01]  /*6000*/  @!PT LDS RZ, [RZ] ;  /* 0x00000000fffff984 */ /* 0x000fe20000000800 */
[----:B------:R1:W-:Y:S04]  /*6010*/  @P0 LDGSTS.E.BYPASS.LTC128B.128 [R122+0x100], [R22.64], !P5 ;  /* 0x00100000167a0fae */ /* 0x0003e8000e901d5c */
[----:B------:R1:W-:Y:S04]  /*6020*/  @P0 LDGSTS.E.BYPASS.LTC128B.128 [R122+0x2100], [R22.64+0x80], !P4 ;  /* 0x02100080167a0fae */ /* 0x0003e8000e101d5c */
[----:B------:R1:W-:Y:S01]  /*6030*/  @P0 LDGSTS.E.BYPASS.LTC128B.128 [R122+0x4100], [R22.64+0x100], !P3 ;  /* 0x04100100167a0fae */ /* 0x0003e2000d901d5c */
[----:B------:R-:W-:Y:S03]  /*6040*/  ISETP.GE.AND P0, PT, R127, UR5, PT ;  /* 0x000000057f007c0c */ /* 0x000fe6000bf06270 */
[----:B------:R1:W-:Y:S04]  /*6050*/  @P6 LDGSTS.E.BYPASS.LTC128B.128 [R122+0x1100], [R20.64], !P5 ;  /* 0x01100000147a6fae */ /* 0x0003e8000e901d5c */
[----:B------:R1:W-:Y:S04]  /*6060*/  @P6 LDGSTS.E.BYPASS.LTC128B.128 [R122+0x3100], [R20.64+0x80], !P4 ;  /* 0x03100080147a6fae */ /* 0x0003e8000e101d5c */
[----:B------:R1:W-:Y:S04]  /*6070*/  @P6 LDGSTS.E.BYPASS.LTC128B.128 [R122+0x5100], [R20.64+0x100], !P3 ;  /* 0x05100100147a6fae */ /* 0x0003e8000d901d5c */
[----:B------:R-:W0:Y:S01]  /*6080*/  LDGDEPBAR ;  /* 0x00000000000079af */ /* 0x000e220000000000 */
[----:B------:R-:W-:Y:S04]  /*6090*/  DEPBAR.LE SB0, 0x0 ;  /* 0x000080000000791a */ /* 0x000fe80000000000 */
[----:B------:R-:W-:Y:S06]  /*60a0*/  BAR.SYNC.DEFER_BLOCKING 0x0 ;  /* 0x0000000000007b1d */ /* 0x000fec0000010000 */
[----:B------:R-:W-:-:S05]  /*60b0*/  @P0 BRA `(.L_x_326) ;  /* 0x0000020000000947 */ /* 0x000fca0003800000 */
[----:B-1----:R-:W-:Y:S01]  /*60c0*/  IADD3 R3, P0, R95, UR4, RZ ;  /* 0x000000045f037c10 */ /* 0x002fe2000ff1e0ff */
[----:B------:R-:W-:Y:S01]  /*60d0*/  IMAD.MOV.U32 R92, RZ, RZ, R136 ;  /* 0x000000ffff5c7224 */ /* 0x000fe200078e0088 */
[----:B------:R-:W-:Y:S02]  /*60e0*/  ISETP.GE.AND P6, PT, R18, c[0x0][0x1d4], PT ;  /* 0x0000750012007a0c */ /* 0x000fe40003fc6270 */
[----:B------:R-:W-:Y:S01]  /*60f0*/  IADD3.X R0, R94, UR13, RZ, P0, !PT ;  /* 0x0000000d5e007c10 */ /* 0x000fe200087fe4ff */
[C---:B------:R-:W-:Y:S04]  /*6100*/  IMAD.WIDE.U32 R20, R3.reuse, c[0x0][0x208], R92 ;  /* 0x0000820003147a25 */ /* 0x040fe800078e005c */
[----:B------:R-:W-:Y:S01]  /*6110*/  IMAD R0, R0, c[0x0][0x208], RZ ;  /* 0x0000820000007a24 */ /* 0x000fe200078e02ff */
[C---:B------:R-:W-:Y:S03]  /*6120*/  LEA R2, P0, R20.reuse, c[0x0][0x1f8], 0x1 ;  /* 0x00007e0014027a11 */ /* 0x040fe600078008ff */
[----:B------:R-:W-:Y:S02]  /*6130*/  IMAD R0, R3, c[0x0][0x20c], R0 ;  /* 0x0000830003007a24 */ /* 0x000fe400078e0200 */
[----:B------:R-:W1:Y:S02]  /*6140*/  @!P6 LDS.128 R4, [R117] ;  /* 0x000000007504e984 */ /* 0x000e640000000c00 */
        /* <DEDUP_REMOVED lines=23> */
.L_x_326:
[----:B-1----:R-:W-:Y:S05]  /*62c0*/  BSYNC B0 ;  /* 0x0000000000007941 */ /* 0x002fea0003800000 */
.L_x_325:
[----:B------:R-:W-:Y:S01]  /*62d0*/  UISETP.GT.AND UP0, UPT, UR17, UR8, UPT ;  /* 0x000000081100728c */ /* 0x000fe2000bf04270 */
[----:B------:R-:W-:Y:S01]  /*62e0*/  IMAD.U32 R0, RZ, RZ, UR32 ;  /* 0x00000020ff007e24 */ /* 0x000fe2000f8e00ff */
[----:B------:R-:W-:Y:S04]  /*62f0*/  UIADD3 UR17, UR17, -0x1, URZ ;  /* 0xffffffff11117890 */ /* 0x000fe8000fffe03f */
[----:B------:R-:W-:Y:S02]  /*6300*/  PLOP3.LUT P0, PT, PT, PT, UP0, 0x80, 0x0 ;  /* 0x000000000000781c */ /* 0x000fe40003f0f008 */
[----:B------:R-:W-:Y:S03]  /*6310*/  PLOP3.LUT P6, PT, PT, PT, UP0, 0x80, 0x0 ;  /* 0x000000000000781c */ /* 0x000fe60003fcf008 */
[----:B------:R-:W-:Y:S02]  /*6320*/  @UP0 USHF.R.S32.HI UR5, URZ, 0x1f, UR17 ;  /* 0x0000001f3f050899 */ /* 0x000fe40008011411 */
[----:B------:R-:W-:Y:S04]  /*6330*/  @UP0 UIMAD UR4, UR25, UR17, URZ ;  /* 0x00000011190402a4 */ /* 0x000fe8000f8e023f */
[----:B------:R-:W-:Y:S02]  /*6340*/  @UP0 UIMAD UR4, UR5, UR26, UR4 ;  /* 0x0000001a050402a4 */ /* 0x000fe4000f8e0204 */
[----:B------:R-:W-:Y:S02]  /*6350*/  @P0 IMAD.MOV.U32 R2, RZ, RZ, R140 ;  /* 0x000000ffff020224 */ /* 0x000fe400078e008c */
[----:B------:R-:W-:Y:S01]  /*6360*/  @P0 IMAD.MOV.U32 R3, RZ, RZ, R145 ;  /* 0x000000ffff030224 */ /* 0x000fe200078e0091 */
[----:B------:R-:W-:Y:S03]  /*6370*/  PLOP3.LUT P0, PT, PT, PT, UP0, 0x80, 0x0 ;  /* 0x000000000000781c */ /* 0x000fe60003f0f008 */
[----:B------:R-:W-:Y:S01]  /*6380*/  @P6 IMAD.WIDE.U32 R2, R85, UR17, R2 ;  /* 0x0000001155026c25 */ /* 0x000fe2000f8e0002 */
[----:B------:R-:W-:Y:S09]  /*6390*/  PLOP3.LUT P6, PT, PT, PT, UP0, 0x80, 0x0 ;  /* 0x000000000000781c */ /* 0x000ff20003fcf008 */
[----:B------:R-:W-:Y:S01]  /*63a0*/  @P0 IADD3 R5, R3, UR4, RZ ;  /* 0x0000000403050c10 */ /* 0x000fe2000fffe0ff */
[----:B------:R-:W-:Y:S01]  /*63b0*/  IMAD.U32 R3, RZ, RZ, UR33 ;  /* 0x00000021ff037e24 */ /* 0x000fe2000f8e00ff */
[----:B------:R-:W-:Y:S02]  /*63c0*/  PLOP3.LUT P0, PT, PT, PT, UP0, 0x80, 0x0 ;  /* 0x000000000000781c */ /* 0x000fe40003f0f008 */
[C---:B------:R-:W-:Y:S11]  /*63d0*/  @P6 LEA R4, P6, R2.reuse, c[0x0][0x220], 0x1 ;  /* 0x0000880002046a11 */ /* 0x040ff600078c08ff */
[----:B------:R-:W-:Y:S02]  /*63e0*/  @!UPT UIADD3 URZ, URZ, URZ, URZ ;  /* 0x0000003f3f3ff290 */ /* 0x000fe4000fffe03f */
[----:B------:R-:W-:Y:S02]  /*63f0*/  @P0 LEA.HI.X R5, R2, c[0x0][0x224], R5, 0x1, P6 ;  /* 0x0000890002050a11 */ /* 0x000fe400030f0c05 */
[----:B------:R-:W-:Y:S02]  /*6400*/  PLOP3.LUT P6, PT, PT, PT, UP0, 0x80, 0x0 ;  /* 0x000000000000781c */ /* 0x000fe40003fcf008 */
[----:B------:R-:W-:Y:S11]  /*6410*/  PLOP3.LUT P0, PT, PT, PT, UP0, 0x80, 0x0 ;  /* 0x000000000000781c */ /* 0x000ff60003f0f008 */
[C---:B------:R-:W-:Y:S11]  /*6420*/  @P6 LEA R2, P6, R3.reuse, R4, 0x1 ;  /* 0x0000000403026211 */ /* 0x040ff600078c08ff */
[----:B------:R-:W-:Y:S02]  /*6430*/  @!UPT UIADD3 URZ, URZ, URZ, URZ ;  /* 0x0000003f3f3ff290 */ /* 0x000fe4000fffe03f */
[----:B------:R-:W-:Y:S02]  /*6440*/  @P0 LEA.HI.X R3, R3, R5, R0, 0x1, P6 ;  /* 0x0000000503030211 */ /* 0x000fe400030f0c00 */
[----:B------:R-:W-:Y:S02]  /*6450*/  PLOP3.LUT P6, PT, PT, PT, UP0, 0x80, 0x0 ;  /* 0x000000000000781c */ /* 0x000fe40003fcf008 */
[----:B------:R-:W-:Y:S02]  /*6460*/  PLOP3.LUT P6, PT, PT, PT, UP0, 0x80, 0x0 ;  /* 0x000000000000781c */ /* 0x000fe40003fcf008 */
[----:B------:R-:W-:Y:S02]  /*6470*/  PLOP3.LUT P0, PT, PT, PT, UP0, 0x80, 0x0 ;  /* 0x000000000000781c */ /* 0x000fe40003f0f008 */
[----:B------:R-:W-:Y:S09]  /*6480*/  PLOP3.LUT P0, PT, PT, PT, UP0, 0x80, 0x0 ;  /* 0x000000000000781c */ /* 0x000ff20003f0f008 */
[----:B------:R-:W-:Y:S01]  /*6490*/  @!PT LDS RZ, [RZ] ;  /* 0x00000000fffff984 */ /* 0x000fe20000000800 */
[----:B------:R-:W-:Y:S01]  /*64a0*/  @!PT LDS RZ, [RZ] ;  /* 0x00000000fffff984 */ /* 0x000fe20000000800 */
[----:B------:R-:W-:Y:S01]  /*64b0*/  @!PT LDS RZ, [RZ] ;  /* 0x00000000fffff984 */ /* 0x000fe20000000800 */
[----:B------:R1:W-:Y:S01]  /*64c0*/  @P6 LDGSTS.E.BYPASS.LTC128B.128 [R122+0x6100], [R4.64], !P5 ;  /* 0x06100000047a6fae */ /* 0x0003e2000e901d5c */
[----:B------:R-:W-:Y:S03]  /*64d0*/  PLOP3.LUT P6, PT, PT, PT, UP0, 0x80, 0x0 ;  /* 0x000000000000781c */ /* 0x000fe60003fcf008 */
[----:B------:R1:W-:Y:S01]  /*64e0*/  @P0 LDGSTS.E.BYPASS.LTC128B.128 [R122+0x8100], [R4.64+0x80], !P4 ;  /* 0x08100080047a0fae */ /* 0x0003e2000e101d5c */
[----:B------:R-:W-:Y:S09]  /*64f0*/  PLOP3.LUT P0, PT, PT, PT, UP0, 0x80, 0x0 ;  /* 0x000000000000781c */ /* 0x000ff20003f0f008 */
[----:B------:R1:W-:Y:S01]  /*6500*/  @P6 LDGSTS.E.BYPASS.LTC128B.128 [R122+0xa100], [R4.64+0x100], !P3 ;  /* 0x0a100100047a6fae */ /* 0x0003e2000d901d5c */
[----:B------:R-:W-:Y:S03]  /*6510*/  PLOP3.LUT P6, PT, PT, PT, UP0, 0x80, 0x0 ;  /* 0x000000000000781c */ /* 0x000fe60003fcf008 */
[----:B------:R1:W-:Y:S01]  /*6520*/  @P0 LDGSTS.E.BYPASS.LTC128B.128 [R122+0x7100], [R2.64], !P5 ;  /* 0x07100000027a0fae */ /* 0x0003e2000e901d5c */
[----:B------:R-:W-:Y:S09]  /*6530*/  PLOP3.LUT P0, PT, PT, PT, UP0, 0x80, 0x0 ;  /* 0x000000000000781c */ /* 0x000ff20003f0f008 */
[----:B------:R1:W-:Y:S04]  /*6540*/  @P6 LDGSTS.E.BYPASS.LTC128B.128 [R122+0x9100], [R2.64+0x80], !P4 ;  /* 0x09100080027a6fae */ /* 0x0003e8000e101d5c */
[----:B------:R1:W-:Y:S01]  /*6550*/  @P0 LDGSTS.E.BYPASS.LTC128B.128 [R122+0xb100], [R2.64+0x100], !P3 ;  /* 0x0b100100027a0fae */ /* 0x0003e2000d901d5c */
[----:B------:R-:W-:Y:S03]  /*6560*/  PLOP3.LUT P0, PT, PT, PT, UP0, 0x80, 0x0 ;  /* 0x000000000000781c */ /* 0x000fe60003f0f008 */
[----:B------:R-:W0:Y:S10]  /*6570*/  LDGDEPBAR ;  /* 0x00000000000079af */ /* 0x000e340000000000 */
[----:B------:R-:W-:-:S05]  /*6580*/  @P0 BRA `(.L_x_327) ;  /* 0xffffbdf000000947 */ /* 0x000fca000383ffff */
[----:B------:R-:W-:Y:S06]  /*6590*/  BAR.SYNC.DEFER_BLOCKING 0x0 ;  /* 0x0000000000007b1d */ /* 0x000fec0000010000 */
.L_x_302:
[----:B------:R-:W-:Y:S01]  /*65a0*/  UIADD3 UR6, UR18, 0x7f, URZ ;  /* 0x0000007f12067890 */ /* 0x000fe2000fffe03f */
[----:B------:R-:W-:Y:S01]  /*65b0*/  PLOP3.LUT P0, PT, PT, PT, UP2, 0x40, 0x0 ;  /* 0x000000000000781c */ /* 0x000fe20003f0e828 */
[----:B------:R-:W-:-:S02]  /*65c0*/  ULDC.64 UR4, c[0x0][0x2c8] ;  /* 0x0000b20000047ab9 */ /* 0x000fc40000000a00 */
[----:B------:R-:W-:Y:S02]  /*65d0*/  UIMAD.WIDE.U32 UR26, UR6, UR4, URZ ;  /* 0x00000004061a72a5 */ /* 0x000fe4000f8e003f */
[----:B------:R-:W-:Y:S02]  /*65e0*/  ULDC UR7, c[0x0][0x328] ;  /* 0x0000ca0000077ab9 */ /* 0x000fe40000000800 */
[----:B------:R-:W-:Y:S02]  /*65f0*/  @UP3 USHF.R.U32.HI UR6, URZ, UR5, UR27 ;  /* 0x000000053f063299 */ /* 0x000fe4000801161b */
[----:B------:R-:W-:Y:S02]  /*6600*/  UIADD3 UR19, UR19, UR20, URZ ;  /* 0x0000001413137290 */ /* 0x000fe4000fffe03f */
[----:B------:R-:W-:-:S04]  /*6610*/  UIADD3 UR11, UR11, UR6, URZ ;  /* 0x000000060b0b7290 */ /* 0x000fc8000fffe03f */
[----:B------:R-:W-:Y:S01]  /*6620*/  UIADD3 UR7, UR11, UR7, URZ ;  /* 0x000000070b077290 */ /* 0x000fe2000fffe03f */
[----:B------:R-:W-:Y:S05]  /*6630*/  @P0 BRA `(.L_x_328) ;  /* 0x0000015000000947 */ /* 0x000fea0003800000 */
[----:B------:R-:W-:Y:S01]  /*6640*/  ISETP.LT.AND P0, PT, RZ, UR11, PT ;  /* 0x0000000bff007c0c */ /* 0x000fe2000bf01270 */
[----:B------:R-:W-:Y:S02]  /*6650*/  UIADD3 UR8, UR11, -0x1, URZ ;  /* 0xffffffff0b087890 */ /* 0x000fe4000fffe03f */
[----:B------:R-:W-:-:S10]  /*6660*/  ULDC UR6, c[0x0][0x32c] ;  /* 0x0000cb0000067ab9 */ /* 0x000fd40000000800 */
[----:B------:R-:W-:Y:S05]  /*6670*/  @P0 BRA `(.L_x_329) ;  /* 0x0000008000000947 */ /* 0x000fea0003800000 */
[----:B------:R-:W-:Y:S02]  /*6680*/  UISETP.NE.AND UP0, UPT, UR6, 0x1, UPT ;  /* 0x000000010600788c */ /* 0x000fe4000bf05270 */
[----:B------:R-:W-:Y:S02]  /*6690*/  UIADD3 UR8, -UR11, URZ, URZ ;  /* 0x0000003f0b087290 */ /* 0x000fe4000fffe13f */
[----:B------:R-:W-:Y:S02]  /*66a0*/  ULDC.64 UR4, c[0x0][0x330] ;  /* 0x0000cc0000047ab9 */ /* 0x000fe40000000a00 */
[----:B------:R-:W-:-:S07]  /*66b0*/  UIMAD.WIDE.U32 UR26, UR8, UR4, URZ ;  /* 0x00000004081a72a5 */ /* 0x000fce000f8e003f */
[----:B------:R-:W-:Y:S02]  /*66c0*/  @UP0 UMOV UR11, UR27 ;  /* 0x0000001b000b0c82 */ /* 0x000fe40008000000 */
[----:B------:R-:W-:-:S04]  /*66d0*/  @UP0 USHF.R.U32.HI UR8, URZ, UR5, UR11 ;  /* 0x000000053f080299 */ /* 0x000fc8000801160b */
[----:B------:R-:W-:Y:S01]  /*66e0*/  ULOP3.LUT UR8, URZ, UR8, URZ, 0x33, !UPT ;  /* 0x000000083f087292 */ /* 0x000fe2000f8e333f */
[----:B------:R-:W-:Y:S05]  /*66f0*/  BRA `(.L_x_330) ;  /* 0x0000005000007947 */ /* 0x000fea0003800000 */
.L_x_329:
[----:B------:R-:W-:Y:S02]  /*6700*/  UISETP.NE.AND UP0, UPT, UR6, 0x1, UPT ;  /* 0x000000010600788c */ /* 0x000fe4000bf05270 */
[----:B------:R-:W-:Y:S02]  /*6710*/  ULDC.64 UR4, c[0x0][0x330] ;  /* 0x0000cc0000047ab9 */ /* 0x000fe40000000a00 */
[----:B------:R-:W-:-:S07]  /*6720*/  UIMAD.WIDE.U32 UR26, UR8, UR4, URZ ;  /* 0x00000004081a72a5 */ /* 0x000fce000f8e003f */
[----:B------:R-:W-:Y:S02]  /*6730*/  @UP0 UMOV UR11, UR27 ;  /* 0x0000001b000b0c82 */ /* 0x000fe40008000000 */
[----:B------:R-:W-:Y:S02]  /*6740*/  @UP0 USHF.R.U32.HI UR8, URZ, UR5, UR11 ;  /* 0x000000053f080299 */ /* 0x000fe4000801160b */
.L_x_330:
[----:B------:R-:W-:Y:S02]  /*6750*/  ULDC UR4, c[0x0][0x32c] ;  /* 0x0000cb0000047ab9 */ /* 0x000fe40000000800 */
[----:B------:R-:W-:-:S04]  /*6760*/  UIMAD UR4, UR8, UR6, UR4 ;  /* 0x00000006080472a4 */ /* 0x000fc8000f8e0204 */
[----:B------:R-:W-:-:S04]  /*6770*/  UISETP.LT.AND UP0, UPT, UR7, UR4, UPT ;  /* 0x000000040700728c */ /* 0x000fc8000bf01270 */
[----:B------:R-:W-:-:S04]  /*6780*/  USEL UR7, UR7, UR4, UP0 ;  /* 0x0000000407077287 */ /* 0x000fc80008000000 */
.L_x_328:
[----:B------:R-:W-:Y:S01]  /*6790*/  UIADD3 UR6, UR7, 0x3f, URZ ;  /* 0x0000003f07067890 */ /* 0x000fe2000fffe03f */
[----:B------:R-:W-:Y:S01]  /*67a0*/  PLOP3.LUT P0, PT, PT, PT, UP2, 0x40, 0x0 ;  /* 0x000000000000781c */ /* 0x000fe20003f0e828 */
[----:B------:R-:W-:Y:S02]  /*67b0*/  ULDC.64 UR4, c[0x0][0x2c8] ;  /* 0x0000b20000047ab9 */ /* 0x000fe40000000a00 */
[----:B------:R-:W-:Y:S02]  /*67c0*/  USHF.R.S32.HI UR7, URZ, 0x1f, UR6 ;  /* 0x0000001f3f077899 */ /* 0x000fe40008011406 */
[----:B------:R-:W-:Y:S02]  /*67d0*/  UIMAD.WIDE.U32 UR26, UR18, UR4, URZ ;  /* 0x00000004121a72a5 */ /* 0x000fe4000f8e003f */
[----:B------:R-:W-:Y:S02]  /*67e0*/  ULEA.HI UR7, UR7, UR6, URZ, 0x6 ;  /* 0x0000000607077291 */ /* 0x000fe4000f8f303f */
[----:B------:R-:W-:-:S02]  /*67f0*/  ULDC UR4, c[0x0][0x324] ;  /* 0x0000c90000047ab9 */ /* 0x000fc40000000800 */
[----:B------:R-:W-:Y:S02]  /*6800*/  UMOV UR6, UR18 ;  /* 0x0000001200067c82 */ /* 0x000fe40008000000 */
[----:B------:R-:W-:Y:S02]  /*6810*/  USHF.R.S32.HI UR7, URZ, 0x6, UR7 ;  /* 0x000000063f077899 */ /* 0x000fe40008011407 */
[----:B------:R-:W-:Y:S02]  /*6820*/  @UP3 USHF.R.U32.HI UR6, URZ, UR5, UR27 ;  /* 0x000000053f063299 */ /* 0x000fe4000801161b */
[----:B------:R-:W-:Y:S02]  /*6830*/  UISETP.LT.AND UP0, UPT, UR7, UR9, UPT ;  /* 0x000000090700728c */ /* 0x000fe4000bf01270 */
[----:B------:R-:W-:Y:S02]  /*6840*/  UIADD3 UR5, UR10, UR6, URZ ;  /* 0x000000060a057290 */ /* 0x000fe4000fffe03f */
[----:B------:R-:W-:-:S02]  /*6850*/  USEL UR9, UR7, UR9, UP0 ;  /* 0x0000000907097287 */ /* 0x000fc40008000000 */
[----:B------:R-:W-:Y:S01]  /*6860*/  UIADD3 UR6, UR5, -UR4, URZ ;  /* 0x8000000405067290 */ /* 0x000fe2000fffe03f */
        /* <DEDUP_REMOVED lines=14> */
.L_x_332:
[----:B------:R-:W-:Y:S02]  /*6950*/  ULDC UR4, c[0x0][0x32c] ;  /* 0x0000cb0000047ab9 */ /* 0x000fe40000000800 */
[----:B------:R-:W-:-:S03]  /*6960*/  UISETP.NE.AND UP0, UPT, UR4, 0x1, UPT ;  /* 0x000000010400788c */ /* 0x000fc6000bf05270 */
[----:B------:R-:W-:Y:S02]  /*6970*/  ULDC.64 UR4, c[0x0][0x330] ;  /* 0x0000cc0000047ab9 */ /* 0x000fe40000000a00 */
[----:B------:R-:W-:-:S07]  /*6980*/  UIMAD.WIDE.U32 UR26, UR7, UR4, URZ ;  /* 0x00000004071a72a5 */ /* 0x000fce000f8e003f */
[----:B------:R-:W-:Y:S02]  /*6990*/  @UP0 UMOV UR11, UR27 ;  /* 0x0000001b000b0c82 */ /* 0x000fe40008000000 */
[----:B------:R-:W-:Y:S02]  /*69a0*/  @UP0 USHF.R.U32.HI UR7, URZ, UR5, UR11 ;  /* 0x000000053f070299 */ /* 0x000fe4000801160b */
.L_x_333:
[----:B------:R-:W-:Y:S02]  /*69b0*/  ULDC UR4, c[0x0][0x32c] ;  /* 0x0000cb0000047ab9 */ /* 0x000fe40000000800 */
[----:B------:R-:W-:-:S04]  /*69c0*/  UIMAD UR4, UR7, UR4, URZ ;  /* 0x00000004070472a4 */ /* 0x000fc8000f8e023f */
[----:B------:R-:W-:-:S04]  /*69d0*/  UISETP.LT.AND UP0, UPT, UR6, UR4, UPT ;  /* 0x000000040600728c */ /* 0x000fc8000bf01270 */
[----:B------:R-:W-:-:S04]  /*69e0*/  USEL UR6, UR6, UR4, !UP0 ;  /* 0x0000000406067287 */ /* 0x000fc8000c000000 */
.L_x_331:
[----:B------:R-:W-:Y:S01]  /*69f0*/  USHF.R.S32.HI UR4, URZ, 0x1f, UR6 ;  /* 0x0000001f3f047899 */ /* 0x000fe20008011406 */
[----:B------:R-:W-:Y:S01]  /*6a00*/  PLOP3.LUT P2, PT, PT, PT, PT, 0x80, 0x0 ;  /* 0x000000000000781c */ /* 0x000fe20003f4f070 */
[----:B-1----:R-:W-:Y:S01]  /*6a10*/  IMAD.MOV.U32 R3, RZ, RZ, RZ ;  /* 0x000000ffff037224 */ /* 0x002fe200078e00ff */
        /* <DEDUP_REMOVED lines=10> */
[----:B------:R-:W-:Y:S01]  /*6ac0*/  MOV R85, RZ ;  /* 0x000000ff00557202 */ /* 0x000fe20000000f00 */
[----:B------:R-:W-:Y:S01]  /*6ad0*/  CS2R R6, SRZ ;  /* 0x0000000000067805 */ /* 0x000fe2000001ff00 */
[----:B------:R-:W-:Y:S01]  /*6ae0*/  IMAD.MOV.U32 R82, RZ, RZ, RZ ;  /* 0x000000ffff527224 */ /* 0x000fe200078e00ff */
        /* <DEDUP_REMOVED lines=27> */
[----:B-----5:R-:W-:Y:S01]  /*6ca0*/  CS2R R100, SRZ ;  /* 0x0000000000647805 */ /* 0x020fe2000001ff00 */
        /* <DEDUP_REMOVED lines=17> */
[----:B------:R-:W-:Y:S02]  /*6dc0*/  ULDC.64 UR4, c[0x0][0x340] ;  /* 0x0000d00000047ab9 */ /* 0x000fe40000000a00 */
[----:B------:R-:W-:-:S02]  /*6dd0*/  UISETP.NE.U32.AND UP1, UPT, URZ, UR4, UPT ;  /* 0x000000043f00728c */ /* 0x000fc4000bf25070 */
[----:B------:R-:W-:Y:S02]  /*6de0*/  ULDC.64 UR6, c[0x0][0x340] ;  /* 0x0000d00000067ab9 */ /* 0x000fe40000000a00 */
[----:B------:R-:W-:-:S06]  /*6df0*/  UISETP.NE.AND.EX UP1, UPT, URZ, UR5, UPT, UP1 ;  /* 0x000000053f00728c */ /* 0x000fcc000bf25310 */
[----:B------:R-:W-:-:S05]  /*6e00*/  PLOP3.LUT P3, PT, PT, PT, UP1, 0x80, 0x0 ;  /* 0x000000000000781c */ /* 0x000fca0003f6f018 */
[----:B------:R-:W-:Y:S02]  /*6e10*/  @UP1 UMOV UR4, 0x4 ;  /* 0x0000000400041882 */ /* 0x000fe40000000000 */
[----:B------:R-:W-:-:S06]  /*6e20*/  @UP1 UIMAD.WIDE UR4, UR24, UR4, UR6 ;  /* 0x00000004180412a5 */ /* 0x000fcc000f8e0206 */
[----:B------:R-:W-:Y:S02]  /*6e30*/  IMAD.U32 R3, RZ, RZ, UR5 ;  /* 0x00000005ff037e24 */ /* 0x000fe4000f8e00ff */
[----:B------:R-:W-:Y:S01]  /*6e40*/  IMAD.U32 R2, RZ, RZ, UR4 ;  /* 0x00000004ff027e24 */ /* 0x000fe2000f8e00ff */
[----:B------:R-:W-:Y:S01]  /*6e50*/  SHF.R.S32.HI R80, RZ, 0x1f, R83 ;  /* 0x0000001fff507819 */ /* 0x000fe20000011453 */
[----:B------:R-:W-:Y:S02]  /*6e60*/  USHF.R.S32.HI UR6, URZ, 0x1f, UR21 ;  /* 0x0000001f3f067899 */ /* 0x000fe40008011415 */
[----:B------:R-:W-:Y:S01]  /*6e70*/  ULDC.64 UR4, c[0x0][0x178] ;  /* 0x00005e0000047ab9 */ /* 0x000fe20000000a00 */
[----:B------:R1:W2:Y:S01]  /*6e80*/  @P3 LDG.E R3, [R2.64] ;  /* 0x0000001c02033981 */ /* 0x0002a2000c1e1900 */
[CC--:B------:R-:W-:Y:S01]  /*6e90*/  LEA.HI R0, R80.reuse, R83.reuse, RZ, 0x3 ;  /* 0x0000005350007211 */ /* 0x0c0fe200078f18ff */
[----:B------:R-:W-:Y:S01]  /*6ea0*/  UIMAD UR6, UR6, UR4, URZ ;  /* 0x00000004060672a4 */ /* 0x000fe2000f8e023f */
[----:B------:R-:W-:Y:S01]  /*6eb0*/  LEA.HI R8, R80, R83, RZ, 0x4 ;  /* 0x0000005350087211 */ /* 0x000fe200078f20ff */
[----:B------:R-:W-:Y:S01]  /*6ec0*/  UIMAD.WIDE.U32 UR26, UR21, UR4, URZ ;  /* 0x00000004151a72a5 */ /* 0x000fe2000f8e003f */
[----:B------:R-:W-:Y:S01]  /*6ed0*/  SHF.R.S32.HI R45, RZ, 0x3, R0 ;  /* 0x00000003ff2d7819 */ /* 0x000fe20000011400 */
[----:B------:R-:W-:Y:S01]  /*6ee0*/  UIMAD UR21, UR21, UR5, UR6 ;  /* 0x00000005151572a4 */ /* 0x000fe2000f8e0206 */
[----:B------:R-:W-:Y:S01]  /*6ef0*/  LOP3.LUT R0, R0, 0xfffffff8, RZ, 0xc0, !PT ;  /* 0xfffffff800007812 */ /* 0x000fe200078ec0ff */
[----:B------:R-:W-:Y:S01]  /*6f00*/  USHF.R.S32.HI UR11, URZ, 0x1f, UR24 ;  /* 0x0000001f3f0b7899 */ /* 0x000fe20008011418 */
[----:B------:R-:W-:Y:S01]  /*6f10*/  SHF.R.S32.HI R4, RZ, 0x4, R8 ;  /* 0x00000004ff047819 */ /* 0x000fe20000011408 */
[----:B------:R-:W-:Y:S01]  /*6f20*/  IMAD.SHL.U32 R19, R45, 0x40, RZ ;  /* 0x000000402d137824 */ /* 0x000fe200078e00ff */
[----:B------:R-:W-:Y:S01]  /*6f30*/  ULDC.64 UR6, c[0x0][0x348] ;  /* 0x0000d20000067ab9 */ /* 0x000fe20000000a00 */
[----:B------:R-:W-:Y:S01]  /*6f40*/  IMAD.IADD R0, R83, 0x1, -R0 ;  /* 0x0000000153007824 */ /* 0x000fe200078e0a00 */
[----:B------:R-:W-:Y:S01]  /*6f50*/  LEA.HI R47, R8, R4, RZ, 0x1 ;  /* 0x00000004082f7211 */ /* 0x000fe200078f08ff */
[----:B------:R-:W-:Y:S01]  /*6f60*/  ULDC.64 UR4, c[0x0][0x1b8] ;  /* 0x00006e0000047ab9 */ /* 0x000fe20000000a00 */
[----:B------:R-:W-:Y:S01]  /*6f70*/  LOP3.LUT R19, R19, 0x1c0, RZ, 0xc0, !PT ;  /* 0x000001c013137812 */ /* 0x000fe200078ec0ff */
[----:B------:R-:W-:Y:S01]  /*6f80*/  IMAD.SHL.U32 R16, R0, 0x8, RZ ;  /* 0x0000000800107824 */ /* 0x000fe200078e00ff */
[----:B------:R-:W-:Y:S01]  /*6f90*/  LOP3.LUT R47, R47, 0xfffffffe, RZ, 0xc0, !PT ;  /* 0xfffffffe2f2f7812 */ /* 0x000fe200078ec0ff */
[----:B------:R-:W-:Y:S01]  /*6fa0*/  UIADD3 UR21, UR27, UR21, URZ ;  /* 0x000000151b157290 */ /* 0x000fe2000fffe03f */
[----:B------:R-:W-:Y:S01]  /*6fb0*/  PLOP3.LUT P2, PT, PT, PT, UP3, 0x80, 0x0 ;  /* 0x000000000000781c */ /* 0x000fe20003f4f038 */
[----:B------:R-:W-:Y:S01]  /*6fc0*/  UISETP.NE.U32.AND UP0, UPT, URZ, UR6, UPT ;  /* 0x000000063f00728c */ /* 0x000fe2000bf05070 */
[----:B------:R-:W-:Y:S01]  /*6fd0*/  IADD3 R13, P4, R45, UR19, RZ ;  /* 0x000000132d0d7c10 */ /* 0x000fe2000ff9e0ff */
[----:B------:R-:W-:Y:S01]  /*6fe0*/  UIMAD UR6, UR14, UR4, URZ ;  /* 0x000000040e0672a4 */ /* 0x000fe2000f8e023f */
[----:B------:R-:W-:Y:S01]  /*6ff0*/  IMAD.IADD R47, R4, 0x1, -R47 ;  /* 0x00000001042f7824 */ /* 0x000fe200078e0a2f */
[----:B------:R-:W-:Y:S01]  /*7000*/  UMOV UR20, UR26 ;  /* 0x0000001a00147c82 */ /* 0x000fe20008000000 */
[----:B-1----:R-:W-:Y:S01]  /*7010*/  LOP3.LUT R2, R19, 0x38, R16, 0xf8, !PT ;  /* 0x0000003813027812 */ /* 0x002fe200078ef810 */
[----:B------:R-:W-:Y:S01]  /*7020*/  UIMAD.WIDE.U32 UR20, UR15, UR4, UR20 ;  /* 0x000000040f1472a5 */ /* 0x000fe2000f8e0014 */
[----:B------:R-:W-:Y:S01]  /*7030*/  SHF.R.U32.HI R19, RZ, 0x3, R19 ;  /* 0x00000003ff137819 */ /* 0x000fe20000011613 */
[----:B------:R-:W-:Y:S01]  /*7040*/  USHF.R.S32.HI UR4, URZ, 0x1f, UR19 ;  /* 0x0000001f3f047899 */ /* 0x000fe20008011413 */
[----:B------:R-:W-:Y:S01]  /*7050*/  IADD3 R4, R16, 0x80, RZ ;  /* 0x0000008010047810 */ /* 0x000fe20007ffe0ff */
[----:B------:R-:W-:Y:S01]  /*7060*/  UISETP.NE.AND.EX UP0, UPT, URZ, UR7, UPT, UP0 ;  /* 0x000000073f00728c */ /* 0x000fe2000bf05300 */
[----:B------:R-:W-:Y:S01]  /*7070*/  LOP3.LUT R19, R2, R19, RZ, 0x3c, !PT ;  /* 0x0000001302137212 */ /* 0x000fe200078e3cff */
[----:B------:R-:W-:Y:S01]  /*7080*/  UIMAD UR6, UR15, UR5, UR6 ;  /* 0x000000050f0672a4 */ /* 0x000fe2000f8e0206 */
[----:B------:R-:W-:Y:S01]  /*7090*/  IMAD R2, R0, 0x20, R45 ;  /* 0x0000002000027824 */ /* 0x000fe200078e022d */
[----:B------:R-:W-:Y:S01]  /*70a0*/  LOP3.LUT R8, R8, 0xfffffff0, RZ, 0xc0, !PT ;  /* 0xfffffff008087812 */ /* 0x000fe200078ec0ff */
[----:B------:R-:W-:Y:S01]  /*70b0*/  USEL UR13, UR24, URZ, !UP0 ;  /* 0x0000003f180d7287 */ /* 0x000fe2000c000000 */
[----:B------:R-:W-:Y:S01]  /*70c0*/  PLOP3.LUT P0, PT, PT, PT, UP3, 0x80, 0x0 ;  /* 0x000000000000781c */ /* 0x000fe20003f0f038 */
[----:B------:R-:W-:Y:S01]  /*70d0*/  UIADD3 UR21, UR21, UR6, URZ ;  /* 0x0000000615157290 */ /* 0x000fe2000fffe03f */
[----:B------:R-:W-:Y:S01]  /*70e0*/  ISETP.GE.AND P1, PT, R4, c[0x0][0x1d4], PT ;  /* 0x0000750004007a0c */ /* 0x000fe20003f26270 */
[----:B------:R-:W-:Y:S01]  /*70f0*/  IMAD.IADD R8, R83, 0x1, -R8 ;  /* 0x0000000153087824 */ /* 0x000fe200078e0a08 */
[----:B------:R-:W-:Y:S01]  /*7100*/  LEA.HI.X.SX32 R4, R45, UR4, 0x1, P4 ;  /* 0x000000042d047c11 */ /* 0x000fe2000a0f0eff */
[----:B------:R-:W-:Y:S01]  /*7110*/  ULDC.64 UR4, c[0x0][0x1c0] ;  /* 0x0000700000047ab9 */ /* 0x000fe20000000a00 */
[----:B------:R-:W-:Y:S01]  /*7120*/  IADD3 R2, R2, UR18, RZ ;  /* 0x0000001202027c10 */ /* 0x000fe2000fffe0ff */
[----:B------:R-:W-:Y:S01]  /*7130*/  UIMAD.WIDE.U32 UR26, UR13, UR4, UR20 ;  /* 0x000000040d1a72a5 */ /* 0x000fe2000f8e0014 */
[----:B------:R-:W-:Y:S01]  /*7140*/  SHF.R.S32.HI R9, RZ, 0x1f, R8 ;  /* 0x0000001fff097819 */ /* 0x000fe20000011408 */
[----:B------:R-:W-:Y:S01]  /*7150*/  USEL UR7, UR11, URZ, !UP0 ;  /* 0x0000003f0b077287 */ /* 0x000fe2000c000000 */
[----:B------:R-:W-:Y:S01]  /*7160*/  SHF.R.S32.HI R17, RZ, 0x1f, R16 ;  /* 0x0000001fff117819 */ /* 0x000fe20000011410 */
[----:B------:R-:W-:Y:S01]  /*7170*/  @P2 IMAD.HI.U32 R5, R2, c[0x0][0x2c8], RZ ;  /* 0x0000b20002052a27 */ /* 0x000fe200078e00ff */
[----:B------:R-:W-:Y:S01]  /*7180*/  LEA.HI R9, R9, R8, RZ, 0x3 ;  /* 0x0000000809097211 */ /* 0x000fe200078f18ff */
[----:B------:R-:W-:Y:S01]  /*7190*/  UIMAD UR7, UR7, UR4, URZ ;  /* 0x00000004070772a4 */ /* 0x000fe2000f8e023f */
[----:B------:R-:W-:Y:S01]  /*71a0*/  LEA.HI R44, R80, R83, RZ, 0x6 ;  /* 0x00000053502c7211 */ /* 0x000fe200078f30ff */
[----:B------:R-:W-:Y:S01]  /*71b0*/  IMAD.MOV.U32 R6, RZ, RZ, R2 ;  /* 0x000000ffff067224 */ /* 0x000fe200078e0002 */
[----:B------:R-:W-:Y:S01]  /*71c0*/  @P0 SHF.R.U32.HI R6, RZ, c[0x0][0x2cc], R5 ;  /* 0x0000b300ff060a19 */ /* 0x000fe20000011605 */
[----:B------:R-:W-:Y:S01]  /*71d0*/  UIMAD UR5, UR13, UR5, UR7 ;  /* 0x000000050d0572a4 */ /* 0x000fe2000f8e0207 */
[----:B------:R-:W-:Y:S01]  /*71e0*/  LOP3.LUT R7, R9, 0xfffffff8, RZ, 0xc0, !PT ;  /* 0xfffffff809077812 */ /* 0x000fe200078ec0ff */
[----:B------:R-:W-:Y:S01]  /*71f0*/  IMAD R10, R4, c[0x0][0x1e0], RZ ;  /* 0x00007800040a7a24 */ /* 0x000fe200078e02ff */
[----:B------:R-:W-:Y:S01]  /*7200*/  BSSY B0, `(.L_x_335) ;  /* 0x000006a000007945 */ /* 0x000fe20003800000 */
[----:B------:R-:W-:Y:S01]  /*7210*/  IMAD.MOV R11, RZ, RZ, -R6 ;  /* 0x000000ffff0b7224 */ /* 0x000fe200078e0a06 */
[----:B------:R-:W-:Y:S01]  /*7220*/  UIADD3 UR6, UR27, UR5, URZ ;  /* 0x000000051b067290 */ /* 0x000fe2000fffe03f */
[----:B------:R-:W-:-:S02]  /*7230*/  IMAD R5, R13, c[0x0][0x1e4], R10 ;  /* 0x000079000d057a24 */ /* 0x000fc400078e020a */
[----:B------:R-:W-:Y:S01]  /*7240*/  IMAD.WIDE.U32 R14, R13, c[0x0][0x1e0], R16 ;  /* 0x000078000d0e7a25 */ /* 0x000fe200078e0010 */
[----:B------:R-:W-:Y:S02]  /*7250*/  ULDC.64 UR4, c[0x0][0x350] ;  /* 0x0000d40000047ab9 */ /* 0x000fe40000000a00 */
[----:B------:R-:W-:Y:S01]  /*7260*/  UISETP.NE.U32.AND UP0, UPT, URZ, UR4, UPT ;  /* 0x000000043f00728c */ /* 0x000fe2000bf05070 */
[----:B------:R-:W-:Y:S02]  /*7270*/  IMAD.IADD R7, R8, 0x1, -R7 ;  /* 0x0000000108077824 */ /* 0x000fe400078e0a07 */
[----:B------:R-:W-:Y:S01]  /*7280*/  IMAD R2, R11, c[0x0][0x2c4], R2 ;  /* 0x0000b1000b027a24 */ /* 0x000fe200078e0202 */
[----:B------:R-:W-:Y:S01]  /*7290*/  UISETP.NE.AND.EX UP0, UPT, URZ, UR5, UPT, UP0 ;  /* 0x000000053f00728c */ /* 0x000fe2000bf05300 */
[----:B------:R-:W-:Y:S01]  /*72a0*/  IMAD.U32 R11, RZ, RZ, UR27 ;  /* 0x0000001bff0b7e24 */ /* 0x000fe2000f8e00ff */
[C---:B------:R-:W-:Y:S01]  /*72b0*/  LOP3.LUT P6, RZ, R7.reuse, 0x4, RZ, 0xc0, !PT ;  /* 0x0000000407ff7812 */ /* 0x040fe200078cc0ff */
[----:B------:R-:W-:Y:S01]  /*72c0*/  IMAD.U32 R10, RZ, RZ, UR26 ;  /* 0x0000001aff0a7e24 */ /* 0x000fe2000f8e00ff */
[----:B------:R-:W-:Y:S01]  /*72d0*/  LOP3.LUT P0, RZ, R7, 0x2, RZ, 0xc0, !PT ;  /* 0x0000000207ff7812 */ /* 0x000fe2000780c0ff */
[----:B------:R-:W-:Y:S01]  /*72e0*/  IMAD.U32 R11, RZ, RZ, UR6 ;  /* 0x00000006ff0b7e24 */ /* 0x000fe2000f8e00ff */
[----:B------:R-:W-:Y:S01]  /*72f0*/  ULDC.64 UR6, c[0x0][0x1e8] ;  /* 0x00007a0000067ab9 */ /* 0x000fe20000000a00 */
[----:B------:R-:W-:Y:S01]  /*7300*/  IMAD.IADD R15, R15, 0x1, R5 ;  /* 0x000000010f0f7824 */ /* 0x000fe200078e0205 */
[----:B------:R-:W-:Y:S01]  /*7310*/  ULDC.64 UR4, c[0x0][0x210] ;  /* 0x0000840000047ab9 */ /* 0x000fe20000000a00 */
[----:B------:R-:W-:Y:S01]  /*7320*/  IMAD.SHL.U32 R5, R7, 0x40, RZ ;  /* 0x0000004007057824 */ /* 0x000fe200078e00ff */
[----:B------:R-:W-:Y:S01]  /*7330*/  UIMAD UR6, UR14, UR6, URZ ;  /* 0x000000060e0672a4 */ /* 0x000fe2000f8e023f */
[----:B------:R-:W-:Y:S01]  /*7340*/  IMAD R4, R4, c[0x0][0x208], RZ ;  /* 0x0000820004047a24 */ /* 0x000fe200078e02ff */
[----:B------:R-:W-:Y:S01]  /*7350*/  UIMAD UR14, UR14, UR4, URZ ;  /* 0x000000040e0e72a4 */ /* 0x000fe2000f8e023f */
[----:B------:R-:W-:Y:S01]  /*7360*/  IMAD.U32 R210, RZ, RZ, UR15 ;  /* 0x0000000fffd27e24 */ /* 0x000fe2000f8e00ff */
[----:B------:R-:W-:Y:S01]  /*7370*/  UIMAD UR13, UR15, UR7, UR6 ;  /* 0x000000070f0d72a4 */ /* 0x000fe2000f8e0206 */
[C---:B------:R-:W-:Y:S01]  /*7380*/  IMAD R4, R13.reuse, c[0x0][0x20c], R4 ;  /* 0x000083000d047a24 */ /* 0x040fe200078e0204 */
[----:B------:R-:W-:Y:S01]  /*7390*/  UIMAD UR14, UR15, UR5, UR14 ;  /* 0x000000050f0e72a4 */ /* 0x000fe2000f8e020e */
[----:B------:R-:W-:Y:S01]  /*73a0*/  IMAD.WIDE.U32 R12, R13, c[0x0][0x208], R16 ;  /* 0x000082000d0c7a25 */ /* 0x000fe200078e0010 */
[----:B------:R-:W-:Y:S01]  /*73b0*/  ULDC.64 UR6, c[0x0][0x1f0] ;  /* 0x00007c0000067ab9 */ /* 0x000fe20000000a00 */
[----:B------:R-:W-:Y:S01]  /*73c0*/  LOP3.LUT R5, R5, 0x1c0, RZ, 0xc0, !PT ;  /* 0x000001c005057812 */ /* 0x000fe200078ec0ff */
[----:B------:R-:W-:Y:S01]  /*73d0*/  ULDC.64 UR4, c[0x0][0x218] ;  /* 0x0000860000047ab9 */ /* 0x000fe20000000a00 */
[----:B------:R-:W-:-:S02]  /*73e0*/  IMAD.IADD R13, R13, 0x1, R4 ;  /* 0x000000010d0d7824 */ /* 0x000fc400078e0204 */
[----:B------:R-:W-:Y:S02]  /*73f0*/  IMAD.U32 R20, RZ, RZ, UR15 ;  /* 0x0000000fff147e24 */ /* 0x000fe4000f8e00ff */
[----:B------:R-:W-:-:S04]  /*7400*/  IMAD.WIDE.U32 R210, R210, c[0x0][0x1e8], R14 ;  /* 0x00007a00d2d27a25 */ /* 0x000fc800078e000e */
[----:B------:R-:W-:Y:S01]  /*7410*/  IMAD.WIDE.U32 R20, R20, c[0x0][0x210], R12 ;  /* 0x0000840014147a25 */ /* 0x000fe200078e000c */
[----:B------:R-:W-:-:S03]  /*7420*/  IADD3 R211, R211, UR13, RZ ;  /* 0x0000000dd3d37c10 */ /* 0x000fc6000fffe0ff */
[----:B------:R-:W-:Y:S01]  /*7430*/  IMAD.SHL.U32 R4, R47, 0x8, RZ ;  /* 0x000000082f047824 */ /* 0x000fe200078e00ff */
[----:B------:R-:W-:Y:S01]  /*7440*/  IADD3 R21, R21, UR14, RZ ;  /* 0x0000000e15157c10 */ /* 0x000fe2000fffe0ff */
[----:B------:R-:W-:Y:S02]  /*7450*/  IMAD.SHL.U32 R8, R0, 0x8, RZ ;  /* 0x0000000800087824 */ /* 0x000fe400078e00ff */
[----:B------:R-:W-:Y:S01]  /*7460*/  IMAD.SHL.U32 R44, R44, 0x8, RZ ;  /* 0x000000082c2c7824 */ /* 0x000fe200078e00ff */
[----:B------:R-:W-:Y:S01]  /*7470*/  LOP3.LUT R4, R5, 0x8, R4, 0xf8, !PT ;  /* 0x0000000805047812 */ /* 0x000fe200078ef804 */
[----:B------:R-:W-:Y:S01]  /*7480*/  IMAD.SHL.U32 R9, R9, 0x40, RZ ;  /* 0x0000004009097824 */ /* 0x000fe200078e00ff */
[----:B------:R-:W-:Y:S02]  /*7490*/  SHF.R.U32.HI R5, RZ, 0x3, R5 ;  /* 0x00000003ff057819 */ /* 0x000fe40000011605 */
[----:B------:R-:W-:Y:S02]  /*74a0*/  ISETP.GE.AND P5, PT, R8, c[0x0][0x198], PT ;  /* 0x0000660008007a0c */ /* 0x000fe40003fa6270 */
[----:B------:R-:W-:-:S02]  /*74b0*/  LOP3.LUT R4, R4, R5, RZ, 0x3c, !PT ;  /* 0x0000000504047212 */ /* 0x000fc400078e3cff */
[----:B------:R-:W-:Y:S02]  /*74c0*/  IADD3 R5, R16, 0x40, RZ ;  /* 0x0000004010057810 */ /* 0x000fe40007ffe0ff */
[----:B------:R-:W-:Y:S02]  /*74d0*/  LOP3.LUT R44, R19, 0xfffffe00, R44, 0xf8, !PT ;  /* 0xfffffe00132c7812 */ /* 0x000fe400078ef82c */
[----:B------:R-:W-:Y:S01]  /*74e0*/  LOP3.LUT R4, R4, 0xfffffe00, R9, 0xf8, !PT ;  /* 0xfffffe0004047812 */ /* 0x000fe200078ef809 */
[----:B--2---:R1:W2:Y:S01]  /*74f0*/  @P3 R2UR UR20, R3 ;  /* 0x00000000031433c2 */ /* 0x0042a200000e0000 */
[----:B------:R-:W-:Y:S02]  /*7500*/  ISETP.GE.AND P3, PT, R16, c[0x0][0x1d4], PT ;  /* 0x0000750010007a0c */ /* 0x000fe40003f66270 */
[----:B-1----:R-:W-:Y:S01]  /*7510*/  SHF.R.S32.HI R3, RZ, 0x1f, R6 ;  /* 0x0000001fff037819 */ /* 0x002fe20000011406 */
[----:B--2---:R-:W-:-:S03]  /*7520*/  @UP1 USHF.R.S32.HI UR21, URZ, 0x1f, UR20 ;  /* 0x0000001f3f151899 */ /* 0x004fc60008011414 */
[----:B------:R-:W-:Y:S01]  /*7530*/  @!UP1 UMOV UR20, UR24 ;  /* 0x0000001800149c82 */ /* 0x000fe20008000000 */
[----:B------:R-:W-:Y:S01]  /*7540*/  IMAD R3, R3, c[0x0][0x1b0], RZ ;  /* 0x00006c0003037a24 */ /* 0x000fe200078e02ff */
[----:B------:R-:W-:Y:S02]  /*7550*/  USEL UR20, UR20, URZ, !UP0 ;  /* 0x0000003f14147287 */ /* 0x000fe4000c000000 */
[----:B------:R-:W-:Y:S01]  /*7560*/  @!UP1 UMOV UR21, UR11 ;  /* 0x0000000b00159c82 */ /* 0x000fe20008000000 */
[C---:B------:R-:W-:Y:S01]  /*7570*/  IMAD R3, R6.reuse, c[0x0][0x1b4], R3 ;  /* 0x00006d0006037a24 */ /* 0x040fe200078e0203 */
[----:B------:R-:W-:Y:S01]  /*7580*/  USEL UR11, UR21, URZ, !UP0 ;  /* 0x0000003f150b7287 */ /* 0x000fe2000c000000 */
[----:B------:R-:W-:Y:S01]  /*7590*/  IMAD.WIDE.U32 R6, R6, c[0x0][0x1b0], R10 ;  /* 0x00006c0006067a25 */ /* 0x000fe200078e000a */
[----:B------:R-:W-:Y:S01]  /*75a0*/  IADD3 R11, R45, UR18, RZ ;  /* 0x000000122d0b7c10 */ /* 0x000fe2000fffe0ff */
[----:B------:R-:W-:Y:S02]  /*75b0*/  ULDC UR21, c[0x0][0x2c4] ;  /* 0x0000b10000157ab9 */ /* 0x000fe40000000800 */
[----:B------:R-:W-:Y:S01]  /*75c0*/  IMAD.IADD R7, R7, 0x1, R3 ;  /* 0x0000000107077824 */ /* 0x000fe200078e0203 */
[----:B------:R-:W-:Y:S01]  /*75d0*/  SHF.R.S32.HI R3, RZ, 0x1f, R2 ;  /* 0x0000001fff037819 */ /* 0x000fe20000011402 */
[----:B------:R-:W-:Y:S01]  /*75e0*/  UIMAD UR21, UR23, UR21, URZ ;  /* 0x00000015171572a4 */ /* 0x000fe2000f8e023f */
[----:B------:R-:W-:Y:S01]  /*75f0*/  IMAD.U32 R208, RZ, RZ, UR20 ;  /* 0x00000014ffd07e24 */ /* 0x000fe2000f8e00ff */
[----:B------:R-:W-:Y:S01]  /*7600*/  UIMAD UR6, UR11, UR6, URZ ;  /* 0x000000060b0672a4 */ /* 0x000fe2000f8e023f */
[----:B------:R-:W-:Y:S01]  /*7610*/  IMAD.WIDE.U32 R6, R2, c[0x0][0x1a8], R6 ;  /* 0x00006a0002067a25 */ /* 0x000fe200078e0006 */
[----:B------:R-:W-:-:S02]  /*7620*/  UIMAD UR4, UR11, UR4, URZ ;  /* 0x000000040b0472a4 */ /* 0x000fc4000f8e023f */
[----:B------:R-:W-:Y:S01]  /*7630*/  ISETP.GE.AND P4, PT, R11, UR21, PT ;  /* 0x000000150b007c0c */ /* 0x000fe2000bf86270 */
[----:B------:R-:W-:Y:S01]  /*7640*/  IMAD R3, R3, c[0x0][0x1a8], RZ ;  /* 0x00006a0003037a24 */ /* 0x000fe200078e02ff */
[----:B------:R-:W-:Y:S01]  /*7650*/  LEA R13, P2, R6, c[0x0][0x160], 0x1 ;  /* 0x00005800060d7a11 */ /* 0x000fe200078408ff */
[----:B------:R-:W-:Y:S01]  /*7660*/  UIMAD UR6, UR20, UR7, UR6 ;  /* 0x00000007140672a4 */ /* 0x000fe2000f8e0206 */
[----:B------:R-:W-:Y:S01]  /*7670*/  IMAD.WIDE.U32 R210, R208, c[0x0][0x1f0], R210 ;  /* 0x00007c00d0d27a25 */ /* 0x000fe200078e00d2 */
[----:B------:R-:W-:Y:S02]  /*7680*/  UIMAD UR4, UR20, UR5, UR4 ;  /* 0x00000005140472a4 */ /* 0x000fe4000f8e0204 */
[----:B------:R1:W2:Y:S01]  /*7690*/  SHFL.IDX PT, R14, R13, RZ, 0x181f ;  /* 0x00181fff0d0e7589 */ /* 0x0002a200000e0000 */
[----:B------:R-:W-:Y:S01]  /*76a0*/  IMAD R3, R2, c[0x0][0x1ac], R3 ;  /* 0x00006b0002037a24 */ /* 0x000fe200078e0203 */
[----:B------:R-:W-:Y:S01]  /*76b0*/  IADD3 R217, R211, UR6, RZ ;  /* 0x00000006d3d97c10 */ /* 0x000fe2000fffe0ff */
[----:B------:R-:W-:-:S04]  /*76c0*/  IMAD.WIDE.U32 R208, R208, c[0x0][0x218], R20 ;  /* 0x00008600d0d07a25 */ /* 0x000fc800078e0014 */
[----:B------:R-:W-:Y:S01]  /*76d0*/  IMAD.IADD R3, R7, 0x1, R3 ;  /* 0x0000000107037824 */ /* 0x000fe200078e0203 */
[----:B------:R-:W-:Y:S01]  /*76e0*/  IADD3 R7, R8, 0x80, RZ ;  /* 0x0000008008077810 */ /* 0x000fe20007ffe0ff */
[----:B------:R-:W-:Y:S01]  /*76f0*/  IMAD.MOV.U32 R2, RZ, RZ, 0x10 ;  /* 0x00000010ff027424 */ /* 0x000fe200078e00ff */
[----:B------:R-:W-:Y:S02]  /*7700*/  IADD3 R215, R209, UR4, RZ ;  /* 0x00000004d1d77c10 */ /* 0x000fe4000fffe0ff */
[----:B------:R-:W-:Y:S01]  /*7710*/  LEA.HI.X R12, R6, c[0x0][0x164], R3, 0x1, P2 ;  /* 0x00005900060c7a11 */ /* 0x000fe200010f0c03 */
[----:B------:R-:W-:Y:S01]  /*7720*/  IMAD.MOV.U32 R3, RZ, RZ, 0x20 ;  /* 0x00000020ff037424 */ /* 0x000fe200078e00ff */
[----:B------:R-:W-:Y:S02]  /*7730*/  SEL R2, R2, 0xfffffff0, !P0 ;  /* 0xfffffff002027807 */ /* 0x000fe40004000000 */
[----:B------:R-:W-:Y:S01]  /*7740*/  ISETP.GE.AND P2, PT, R5, c[0x0][0x1d4], PT ;  /* 0x0000750005007a0c */ /* 0x000fe20003f46270 */
[----:B------:R1:W3:Y:S01]  /*7750*/  SHFL.IDX PT, R15, R12, RZ, 0x181f ;  /* 0x00181fff0c0f7589 */ /* 0x0002e200000e0000 */
[----:B------:R-:W-:-:S02]  /*7760*/  SEL R3, R3, 0xffffffe0, !P6 ;  /* 0xffffffe003037807 */ /* 0x000fc40007000000 */
[----:B------:R-:W-:Y:S02]  /*7770*/  ISETP.GE.AND P6, PT, R7, c[0x0][0x198], PT ;  /* 0x0000660007007a0c */ /* 0x000fe40003fc6270 */
[----:B------:R-:W-:Y:S02]  /*7780*/  ISETP.GE.AND P0, PT, R5, c[0x0][0x198], PT ;  /* 0x0000660005007a0c */ /* 0x000fe40003f06270 */
[----:B------:R-:W-:Y:S01]  /*7790*/  P2R R6, PR, RZ, 0x40 ;  /* 0x00000040ff067803 */ /* 0x000fe20000000000 */
[----:B------:R-:W-:Y:S05]  /*77a0*/  @P4 BRA `(.L_x_336) ;  /* 0x000000f000004947 */ /* 0x000fea0003800000 */
[----:B--2---:R-:W-:Y:S02]  /*77b0*/  SHF.R.S32.HI R10, RZ, 0x1f, R5 ;  /* 0x0000001fff0a7819 */ /* 0x004fe40000011405 */
[----:B------:R-:W-:Y:S02]  /*77c0*/  SHF.R.S32.HI R6, RZ, 0x1f, R7 ;  /* 0x0000001fff067819 */ /* 0x000fe40000011407 */
[----:B------:R-:W-:Y:S01]  /*77d0*/  LEA.HI R9, R10, R5, RZ, 0x3 ;  /* 0x000000050a097211 */ /* 0x000fe200078f18ff */
[----:B------:R-:W-:Y:S01]  /*77e0*/  IMAD.SHL.U32 R10, R44, 0x2, RZ ;  /* 0x000000022c0a7824 */ /* 0x000fe200078e00ff */
[----:B------:R-:W-:-:S02]  /*77f0*/  LEA.HI R6, R6, R7, RZ, 0x3 ;  /* 0x0000000706067211 */ /* 0x000fc400078f18ff */
[----:B------:R-:W-:Y:S02]  /*7800*/  LEA R18, P4, R8, R14, 0x1 ;  /* 0x0000000e08127211 */ /* 0x000fe400078808ff */
[----:B------:R-:W-:Y:S02]  /*7810*/  LOP3.LUT R9, R9, 0xfffffff8, RZ, 0xc0, !PT ;  /* 0xfffffff809097812 */ /* 0x000fe400078ec0ff */
[----:B------:R-:W-:Y:S02]  /*7820*/  LOP3.LUT R6, R6, 0xfffffff8, RZ, 0xc0, !PT ;  /* 0xfffffff806067812 */ /* 0x000fe400078ec0ff */
[----:B---3--:R-:W-:Y:S01]  /*7830*/  LEA.HI.X R19, R8, R15, R17, 0x1, P4 ;  /* 0x0000000f08137211 */ /* 0x008fe200020f0c11 */
[----:B------:R-:W-:-:S04]  /*7840*/  IMAD.WIDE R20, R9, 0x2, R14 ;  /* 0x0000000209147825 */ /* 0x000fc800078e020e */
[----:B------:R-:W-:Y:S01]  /*7850*/  IMAD.WIDE R14, R6, 0x2, R14 ;  /* 0x00000002060e7825 */ /* 0x000fe200078e020e */
[----:B------:R-:W-:Y:S01]  /*7860*/  @!PT LDS RZ, [RZ] ;  /* 0x00000000fffff984 */ /* 0x000fe20000000800 */
[----:B------:R2:W-:Y:S04]  /*7870*/  LDGSTS.E.BYPASS.LTC128B.128 [R10+0xc100], [R18.64], !P5 ;  /* 0x0c100000120a7fae */ /* 0x0005e8000e901d5c */
[----:B------:R2:W-:Y:S04]  /*7880*/  LDGSTS.E.BYPASS.LTC128B.128 [R10+0x10100], [R20.64], !P0 ;  /* 0x10100000140a7fae */ /* 0x0005e8000c101d5c */
[----:B------:R2:W-:Y:S02]  /*7890*/  LDGSTS.E.BYPASS.LTC128B.128 [R10+0x14100], [R14.64], !P6 ;  /* 0x141000000e0a7fae */ /* 0x0005e4000f101d5c */
.L_x_336:
[----:B--2---:R-:W-:Y:S05]  /*78a0*/  BSYNC B0 ;  /* 0x0000000000007941 */ /* 0x004fea0003800000 */
.L_x_335:
[----:B------:R-:W-:Y:S01]  /*78b0*/  IADD3 R6, R11, 0x20, RZ ;  /* 0x000000200b067810 */ /* 0x000fe20007ffe0ff */
[----:B---3--:R2:W3:Y:S01]  /*78c0*/  SHFL.IDX PT, R15, R12, 0x1, 0x181f ;  /* 0x00381f000c0f7f89 */ /* 0x0084e200000e0000 */
[----:B------:R-:W-:Y:S02]  /*78d0*/  BSSY B0, `(.L_x_337) ;  /* 0x0000014000007945 */ /* 0x000fe40003800000 */
[----:B------:R-:W-:Y:S01]  /*78e0*/  ISETP.GE.AND P4, PT, R6, UR21, PT ;  /* 0x0000001506007c0c */ /* 0x000fe2000bf86270 */
[----:B------:R2:W4:-:S12]  /*78f0*/  SHFL.IDX PT, R14, R13, 0x1, 0x181f ;  /* 0x00381f000d0e7f89 */ /* 0x00051800000e0000 */
[----:B------:R-:W-:Y:S05]  /*7900*/  @P4 BRA `(.L_x_338) ;  /* 0x0000010000004947 */ /* 0x000fea0003800000 */
[----:B------:R-:W-:Y:S02]  /*7910*/  IADD3 R9, R8, 0x80, RZ ;  /* 0x0000008008097810 */ /* 0x000fe40007ffe0ff */
[----:B------:R-:W-:Y:S02]  /*7920*/  SHF.R.S32.HI R10, RZ, 0x1f, R5 ;  /* 0x0000001fff0a7819 */ /* 0x000fe40000011405 */
[----:B------:R-:W-:Y:S02]  /*7930*/  SHF.R.S32.HI R6, RZ, 0x1f, R9 ;  /* 0x0000001fff067819 */ /* 0x000fe40000011409 */
[----:B------:R-:W-:Y:S02]  /*7940*/  LEA.HI R10, R10, R5, RZ, 0x3 ;  /* 0x000000050a0a7211 */ /* 0x000fe400078f18ff */
[----:B------:R-:W-:Y:S01]  /*7950*/  LEA.HI R6, R6, R9, RZ, 0x3 ;  /* 0x0000000906067211 */ /* 0x000fe200078f18ff */
[----:B------:R-:W-:Y:S01]  /*7960*/  IMAD.SHL.U32 R9, R44, 0x2, RZ ;  /* 0x000000022c097824 */ /* 0x000fe200078e00ff */
[----:B----4-:R-:W-:-:S02]  /*7970*/  LEA R18, P4, R8, R14, 0x1 ;  /* 0x0000000e08127211 */ /* 0x010fc400078808ff */
        /* <DEDUP_REMOVED lines=9> */
.L_x_338:
[----:B------:R-:W-:Y:S05]  /*7a10*/  BSYNC B0 ;  /* 0x0000000000007941 */ /* 0x000fea0003800000 */
.L_x_337:
[----:B------:R-:W-:Y:S01]  /*7a20*/  IADD3 R6, R11, 0x40, RZ ;  /* 0x000000400b067810 */ /* 0x000fe20007ffe0ff */
[----:B---3--:R3:W1:Y:S01]  /*7a30*/  SHFL.IDX PT, R15, R12, 0x2, 0x181f ;  /* 0x00581f000c0f7f89 */ /* 0x00866200000e0000 */
[----:B------:R-:W-:Y:S02]  /*7a40*/  BSSY B0, `(.L_x_339) ;  /* 0x0000014000007945 */ /* 0x000fe40003800000 */
[----:B------:R-:W-:Y:S01]  /*7a50*/  ISETP.GE.AND P4, PT, R6, UR21, PT ;  /* 0x0000001506007c0c */ /* 0x000fe2000bf86270 */
[----:B----4-:R3:W4:-:S12]  /*7a60*/  SHFL.IDX PT, R14, R13, 0x2, 0x181f ;  /* 0x00581f000d0e7f89 */ /* 0x01071800000e0000 */
        /* <DEDUP_REMOVED lines=10> */
[----:B-1----:R-:W-:Y:S01]  /*7b10*/  LEA.HI.X R19, R8, R15, R17, 0x1, P4 ;  /* 0x0000000f08137211 */ /* 0x002fe200020f0c11 */
[----:B------:R-:W-:-:S04]  /*7b20*/  IMAD.WIDE R20, R10, 0x2, R14 ;  /* 0x000000020a147825 */ /* 0x000fc800078e020e */
[----:B------:R-:W-:Y:S01]  /*7b30*/  IMAD.WIDE R14, R6, 0x2, R14 ;  /* 0x00000002060e7825 */ /* 0x000fe200078e020e */
[----:B------:R-:W-:Y:S01]  /*7b40*/  @!PT LDS RZ, [RZ] ;  /* 0x00000000fffff984 */ /* 0x000fe20000000800 */
[----:B------:R1:W-:Y:S04]  /*7b50*/  LDGSTS.E.BYPASS.LTC128B.128 [R9+0xe100], [R18.64], !P5 ;  /* 0x0e10000012097fae */ /* 0x0003e8000e901d5c */
[----:B------:R1:W-:Y:S04]  /*7b60*/  LDGSTS.E.BYPASS.LTC128B.128 [R9+0x12100], [R20.64], !P0 ;  /* 0x1210000014097fae */ /* 0x0003e8000c101d5c */
[----:B------:R1:W-:Y:S02]  /*7b70*/  LDGSTS.E.BYPASS.LTC128B.128 [R9+0x16100], [R14.64], !P6 ;  /* 0x161000000e097fae */ /* 0x0003e4000f101d5c */
.L_x_340:
[----:B------:R-:W-:Y:S05]  /*7b80*/  BSYNC B0 ;  /* 0x0000000000007941 */ /* 0x000fea0003800000 */
.L_x_339:
[----:B-1--4-:R1:W4:Y:S01]  /*7b90*/  SHFL.IDX PT, R14, R13, 0x3, 0x181f ;  /* 0x00781f000d0e7f89 */ /* 0x01232200000e0000 */
[----:B------:R-:W-:Y:S01]  /*7ba0*/  IADD3 R11, R11, 0x60, RZ ;  /* 0x000000600b0b7810 */ /* 0x000fe20007ffe0ff */
[----:B------:R-:W-:Y:S01]  /*7bb0*/  UIADD3 UR19, UR9, -0x1, URZ ;  /* 0xffffffff09137890 */ /* 0x000fe2000fffe03f */
[----:B------:R-:W-:Y:S01]  /*7bc0*/  IMAD.MOV.U32 R216, RZ, RZ, R210 ;  /* 0x000000ffffd87224 */ /* 0x000fe200078e00d2 */
[----:B------:R-:W5:Y:S01]  /*7bd0*/  SHFL.IDX PT, R15, R12, 0x3, 0x181f ;  /* 0x00781f000c0f7f89 */ /* 0x000f6200000e0000 */
[----:B------:R-:W-:Y:S01]  /*7be0*/  ISETP.GE.AND P6, PT, R11, UR21, PT ;  /* 0x000000150b007c0c */ /* 0x000fe2000bfc6270 */
[----:B------:R-:W-:Y:S01]  /*7bf0*/  USHF.L.U32 UR17, UR19, 0x6, URZ ;  /* 0x0000000613117899 */ /* 0x000fe2000800063f */
[----:B------:R-:W-:Y:S01]  /*7c00*/  SEL R46, RZ, 0x1, P3 ;  /* 0x00000001ff2e7807 */ /* 0x000fe20001800000 */
[----:B------:R-:W-:-:S02]  /*7c10*/  ULDC.64 UR4, c[0x0][0x1e0] ;  /* 0x0000780000047ab9 */ /* 0x000fc40000000a00 */
[----:B------:R-:W-:Y:S02]  /*7c20*/  UMOV UR11, 0x6 ;  /* 0x00000006000b7882 */ /* 0x000fe40000000000 */
[----:B------:R-:W-:Y:S01]  /*7c30*/  IMAD.U32 R6, RZ, RZ, UR17 ;  /* 0x00000011ff067e24 */ /* 0x000fe2000f8e00ff */
[----:B------:R-:W-:Y:S02]  /*7c40*/  USHF.L.U32 UR13, UR4, 0x6, URZ ;  /* 0x00000006040d7899 */ /* 0x000fe4000800063f */
[----:B------:R-:W-:Y:S02]  /*7c50*/  USHF.L.U64.HI UR14, UR4, UR11, UR5 ;  /* 0x0000000b040e7299 */ /* 0x000fe40008010205 */
[----:B------:R-:W-:Y:S01]  /*7c60*/  IADD3 R11, -R6, UR12, -R45 ;  /* 0x0000000c060b7c10 */ /* 0x000fe2000fffe92d */
[----:B------:R-:W-:Y:S01]  /*7c70*/  @!P6 IMAD.SHL.U32 R9, R44, 0x2, RZ ;  /* 0x000000022c09e824 */ /* 0x000fe200078e00ff */
[----:B------:R-:W-:Y:S01]  /*7c80*/  @!P6 SHF.R.S32.HI R10, RZ, 0x1f, R5 ;  /* 0x0000001fff0ae819 */ /* 0x000fe20000011405 */
[----:B------:R-:W-:-:S02]  /*7c90*/  USHF.R.S32.HI UR20, URZ, 0x1f, UR19 ;  /* 0x0000001f3f147899 */ /* 0x000fc40008011413 */
[----:B------:R-:W-:Y:S01]  /*7ca0*/  UIMAD UR6, UR14, UR19, URZ ;  /* 0x000000130e0672a4 */ /* 0x000fe2000f8e023f */
[----:B-123--:R-:W-:Y:S01]  /*7cb0*/  @!P6 LEA.HI R13, R10, R5, RZ, 0x3 ;  /* 0x000000050a0de211 */ /* 0x00efe200078f18ff */
[----:B------:R-:W-:Y:S01]  /*7cc0*/  IMAD.U32 R5, RZ, RZ, UR13 ;  /* 0x0000000dff057e24 */ /* 0x000fe2000f8e00ff */
[C---:B----4-:R-:W-:Y:S01]  /*7cd0*/  @!P6 LEA R16, P4, R8.reuse, R14, 0x1 ;  /* 0x0000000e0810e211 */ /* 0x050fe200078808ff */
[----:B------:R-:W-:Y:S01]  /*7ce0*/  UIMAD UR6, UR20, UR13, UR6 ;  /* 0x0000000d140672a4 */ /* 0x000fe2000f8e0206 */
[----:B------:R-:W-:Y:S01]  /*7cf0*/  @!P6 LOP3.LUT R13, R13, 0xfffffff8, RZ, 0xc0, !PT ;  /* 0xfffffff80d0de812 */ /* 0x000fe200078ec0ff */
[----:B------:R-:W-:Y:S01]  /*7d00*/  IMAD.WIDE.U32 R18, R5, UR19, R216 ;  /* 0x0000001305127c25 */ /* 0x000fe2000f8e00d8 */
[C---:B-----5:R-:W-:Y:S01]  /*7d10*/  @!P6 LEA.HI.X R17, R8.reuse, R15, R17, 0x1, P4 ;  /* 0x0000000f0811e211 */ /* 0x060fe200020f0c11 */
[----:B------:R-:W-:Y:S01]  /*7d20*/  UMOV UR7, 0x5 ;  /* 0x0000000500077882 */ /* 0x000fe20000000000 */
[----:B------:R-:W-:Y:S01]  /*7d30*/  ISETP.GE.AND P4, PT, R11, 0x21, PT ;  /* 0x000000210b00780c */ /* 0x000fe20003f86270 */
[----:B------:R-:W-:Y:S01]  /*7d40*/  @!P6 IMAD.WIDE R20, R13, 0x2, R14 ;  /* 0x000000020d14e825 */ /* 0x000fe200078e020e */
[----:B------:R-:W-:Y:S01]  /*7d50*/  IADD3 R10, R19, UR6, RZ ;  /* 0x00000006130a7c10 */ /* 0x000fe2000fffe0ff */
[----:B------:R-:W-:Y:S01]  /*7d60*/  @!PT LDS RZ, [RZ] ;  /* 0x00000000fffff984 */ /* 0x000fe20000000800 */
[----:B------:R1:W-:Y:S01]  /*7d70*/  @!P6 LDGSTS.E.BYPASS.LTC128B.128 [R9+0xf100], [R16.64], !P5 ;  /* 0x0f1000001009efae */ /* 0x0003e2000e901d5c */
[----:B------:R-:W-:Y:S01]  /*7d80*/  ISETP.GE.AND P5, PT, R11, 0x1, PT ;  /* 0x000000010b00780c */ /* 0x000fe20003fa6270 */
[----:B------:R-:W-:Y:S01]  /*7d90*/  USHF.L.U32 UR6, UR4, 0x5, URZ ;  /* 0x0000000504067899 */ /* 0x000fe2000800063f */
[----:B------:R-:W-:Y:S01]  /*7da0*/  @!P6 IADD3 R13, R8, 0x80, RZ ;  /* 0x00000080080de810 */ /* 0x000fe20007ffe0ff */
[----:B------:R2:W-:Y:S01]  /*7db0*/  @!P6 LDGSTS.E.BYPASS.LTC128B.128 [R9+0x13100], [R20.64], !P0 ;  /* 0x131000001409efae */ /* 0x0005e2000c101d5c */
[----:B------:R-:W-:-:S02]  /*7dc0*/  USHF.L.U64.HI UR7, UR4, UR7, UR5 ;  /* 0x0000000704077299 */ /* 0x000fc40008010205 */
[----:B------:R-:W-:-:S07]  /*7dd0*/  @!P6 SHF.R.S32.HI R8, RZ, 0x1f, R13 ;  /* 0x0000001fff08e819 */ /* 0x000fce000001140d */
[----:B-1----:R-:W-:-:S04]  /*7de0*/  @P5 LEA R16, P0, R18, c[0x0][0x1c8], 0x1 ;  /* 0x0000720012105a11 */ /* 0x002fc800078008ff */
[C---:B------:R-:W-:Y:S02]  /*7df0*/  @P5 LEA.HI.X R17, R18.reuse, c[0x0][0x1cc], R10, 0x1, P0 ;  /* 0x0000730012115a11 */ /* 0x040fe400000f0c0a */
[----:B------:R-:W-:-:S04]  /*7e00*/  @P4 IADD3 R11, P0, R18, UR6, RZ ;  /* 0x00000006120b4c10 */ /* 0x000fc8000ff1e0ff */
[----:B------:R-:W-:Y:S02]  /*7e10*/  @P4 IADD3.X R10, R10, UR7, RZ, P0, !PT ;  /* 0x000000070a0a4c10 */ /* 0x000fe400087fe4ff */
[----:B------:R-:W-:Y:S02]  /*7e20*/  ISETP.GE.AND P0, PT, R7, c[0x0][0x198], PT ;  /* 0x0000660007007a0c */ /* 0x000fe40003f06270 */
[----:B------:R-:W-:Y:S01]  /*7e30*/  @!P6 LEA.HI R7, R8, R13, RZ, 0x3 ;  /* 0x0000000d0807e211 */ /* 0x000fe200078f18ff */
[----:B------:R-:W-:-:S03]  /*7e40*/  @P4 IMAD.SHL.U32 R8, R44, 0x2, RZ ;  /* 0x000000022c084824 */ /* 0x000fc600078e00ff */
[----:B------:R-:W-:-:S05]  /*7e50*/  @!P6 LOP3.LUT R7, R7, 0xfffffff8, RZ, 0xc0, !PT ;  /* 0xfffffff80707e812 */ /* 0x000fca00078ec0ff */
[----:B------:R-:W-:Y:S01]  /*7e60*/  @!P6 IMAD.WIDE R14, R7, 0x2, R14 ;  /* 0x00000002070ee825 */ /* 0x000fe200078e020e */
[----:B------:R-:W-:-:S04]  /*7e70*/  LEA.HI R7, R80, R83, RZ, 0x5 ;  /* 0x0000005350077211 */ /* 0x000fc800078f28ff */
[----:B------:R2:W-:Y:S01]  /*7e80*/  @!P6 LDGSTS.E.BYPASS.LTC128B.128 [R9+0x17100], [R14.64], !P0 ;  /* 0x171000000e09efae */ /* 0x0005e2000c101d5c */
[C---:B------:R-:W-:Y:S02]  /*7e90*/  @P4 LEA R12, P0, R11.reuse, c[0x0][0x1c8], 0x1 ;  /* 0x000072000b0c4a11 */ /* 0x040fe400078008ff */
[----:B------:R-:W-:Y:S01]  /*7ea0*/  SHF.R.S32.HI R81, RZ, 0x5, R7 ;  /* 0x00000005ff517819 */ /* 0x000fe20000011407 */
[----:B------:R-:W0:Y:S01]  /*7eb0*/  LDGDEPBAR ;  /* 0x00000000000079af */ /* 0x000e220000000000 */
[----:B------:R-:W-:Y:S01]  /*7ec0*/  @P4 LEA.HI.X R13, R11, c[0x0][0x1cc], R10, 0x1, P0 ;  /* 0x000073000b0d4a11 */ /* 0x000fe200000f0c0a */
[----:B------:R-:W-:Y:S02]  /*7ed0*/  @P5 IMAD.SHL.U32 R11, R44, 0x2, RZ ;  /* 0x000000022c0b5824 */ /* 0x000fe400078e00ff */
[----:B------:R-:W-:Y:S01]  /*7ee0*/  BAR.SYNC.DEFER_BLOCKING 0x0 ;  /* 0x0000000000007b1d */ /* 0x000fe20000010000 */
[----:B------:R-:W-:-:S05]  /*7ef0*/  ISETP.LT.AND P0, PT, RZ, c[0x0][0x27c], PT ;  /* 0x00009f00ff007a0c */ /* 0x000fca0003f01270 */
        /* <DEDUP_REMOVED lines=13> */
.L_x_341:
[----:B------:R-:W-:Y:S01]  /*7fd0*/  ULDC.U8 UR4, c[0x0][0x298] ;  /* 0x0000a60000047ab9 */ /* 0x000fe20000000000 */
[----:B--2---:R-:W-:Y:S01]  /*7fe0*/  SHF.R.S32.HI R9, RZ, 0x1f, R84 ;  /* 0x0000001fff097819 */ /* 0x004fe20000011454 */
[----:B------:R-:W-:Y:S01]  /*7ff0*/  IMAD.WIDE.U32 R14, R84, c[0x0][0x280], RZ ;  /* 0x0000a000540e7a25 */ /* 0x000fe200078e00ff */
[----:B------:R-:W-:Y:S01]  /*8000*/  ISETP.NE.AND P0, PT, RZ, UR4, PT ;  /* 0x00000004ff007c0c */ /* 0x000fe2000bf05270 */
[----:B------:R-:W-:Y:S01]  /*8010*/  BSSY B2, `(.L_x_342) ;  /* 0x0000765000027945 */ /* 0x000fe20003800000 */
[-C--:B------:R-:W-:Y:S01]  /*8020*/  LEA.HI R77, R80, R83.reuse, RZ, 0x2 ;  /* 0x00000053504d7211 */ /* 0x080fe200078f10ff */
[C---:B------:R-:W-:Y:S02]  /*8030*/  IMAD R19, R9.reuse, c[0x0][0x280], RZ ;  /* 0x0000a00009137a24 */ /* 0x040fe400078e02ff */
[----:B------:R-:W-:Y:S01]  /*8040*/  IMAD R9, R9, c[0x0][0x290], RZ ;  /* 0x0000a40009097a24 */ /* 0x000fe200078e02ff */
[----:B------:R-:W-:Y:S01]  /*8050*/  LOP3.LUT R8, R77, 0xfffffffc, RZ, 0xc0, !PT ;  /* 0xfffffffc4d087812 */ /* 0x000fe200078ec0ff */
[C---:B------:R-:W-:Y:S01]  /*8060*/  IMAD R19, R84.reuse, c[0x0][0x284], R19 ;  /* 0x0000a10054137a24 */ /* 0x040fe200078e0213 */
[----:B------:R-:W-:Y:S01]  /*8070*/  SHF.R.S32.HI R77, RZ, 0x2, R77 ;  /* 0x00000002ff4d7819 */ /* 0x000fe2000001144d */
[----:B------:R-:W-:Y:S01]  /*8080*/  IMAD R16, R84, c[0x0][0x294], R9 ;  /* 0x0000a50054107a24 */ /* 0x000fe200078e0209 */
[----:B------:R-:W-:Y:S01]  /*8090*/  IADD3 R97, -R8, R83, RZ ;  /* 0x0000005308617210 */ /* 0x000fe20007ffe1ff */
[----:B------:R-:W-:Y:S01]  /*80a0*/  IMAD.WIDE.U32 R84, R84, c[0x0][0x290], RZ ;  /* 0x0000a40054547a25 */ /* 0x000fe200078e00ff */
[----:B------:R-:W-:-:S02]  /*80b0*/  IADD3 R8, R77, UR18, RZ ;  /* 0x000000124d087c10 */ /* 0x000fc4000fffe0ff */
[----:B------:R-:W-:Y:S01]  /*80c0*/  IADD3 R19, R19, R15, RZ ;  /* 0x0000000f13137210 */ /* 0x000fe20007ffe0ff */
[----:B------:R-:W-:Y:S01]  /*80d0*/  IMAD.IADD R17, R16, 0x1, R85 ;  /* 0x0000000110117824 */ /* 0x000fe200078e0255 */
[C---:B------:R-:W-:Y:S01]  /*80e0*/  SHF.L.U32 R60, R97.reuse, 0x3, RZ ;  /* 0x00000003613c7819 */ /* 0x040fe200000006ff */
[----:B------:R-:W-:Y:S01]  /*80f0*/  IMAD R9, R97, 0x40, R8 ;  /* 0x0000004061097824 */ /* 0x000fe200078e0208 */
[----:B------:R-:W-:Y:S05]  /*8100*/  @!P0 BRA `(.L_x_343) ;  /* 0x0000393000008947 */ /* 0x000fea0003800000 */
[----:B------:R-:W-:Y:S01]  /*8110*/  PLOP3.LUT P4, PT, PT, PT, UP3, 0x80, 0x0 ;  /* 0x000000000000781c */ /* 0x000fe20003f8f038 */
[----:B------:R-:W-:Y:S01]  /*8120*/  IMAD.MOV.U32 R18, RZ, RZ, R14 ;  /* 0x000000ffff127224 */ /* 0x000fe200078e000e */
[----:B------:R-:W-:Y:S01]  /*8130*/  PLOP3.LUT P0, PT, PT, PT, UP3, 0x80, 0x0 ;  /* 0x000000000000781c */ /* 0x000fe20003f0f038 */
[----:B------:R-:W-:Y:S01]  /*8140*/  BSSY B0, `(.L_x_344) ;  /* 0x0000063000007945 */ /* 0x000fe20003800000 */
[----:B------:R-:W-:Y:S01]  /*8150*/  MOV R16, R84 ;  /* 0x0000005400107202 */ /* 0x000fe20000000f00 */
        /* <DEDUP_REMOVED lines=8> */
[----:B------:R-:W-:Y:S01]  /*81e0*/  @P4 IMAD.HI.U32 R10, R9, c[0x0][0x2c8], RZ ;  /* 0x0000b200090a4a27 */ /* 0x000fe200078e00ff */
[----:B------:R-:W-:Y:S01]  /*81f0*/  CS2R R110, SRZ ;  /* 0x00000000006e7805 */ /* 0x000fe2000001ff00 */
[----:B------:R-:W-:Y:S01]  /*8200*/  CS2R R116, SRZ ;  /* 0x0000000000747805 */ /* 0x000fe2000001ff00 */
[----:B------:R-:W-:Y:S01]  /*8210*/  CS2R R120, SRZ ;  /* 0x0000000000787805 */ /* 0x000fe2000001ff00 */
[----:B------:R-:W-:Y:S01]  /*8220*/  CS2R R108, SRZ ;  /* 0x00000000006c7805 */ /* 0x000fe2000001ff00 */
[----:B------:R-:W-:-:S04]  /*8230*/  @P0 SHF.R.U32.HI R9, RZ, c[0x0][0x2cc], R10 ;  /* 0x0000b300ff090a19 */ /* 0x000fc8000001160a */
[----:B------:R-:W-:Y:S01]  /*8240*/  SHF.R.S32.HI R12, RZ, 0x1f, R9 ;  /* 0x0000001fff0c7819 */ /* 0x000fe20000011409 */
[----:B------:R-:W-:-:S04]  /*8250*/  IMAD.WIDE.U32 R18, R9, c[0x0][0x280], R18 ;  /* 0x0000a00009127a25 */ /* 0x000fc800078e0012 */
[----:B------:R-:W-:Y:S01]  /*8260*/  IMAD R10, R12, c[0x0][0x280], RZ ;  /* 0x0000a0000c0a7a24 */ /* 0x000fe200078e02ff */
[----:B------:R-:W-:Y:S01]  /*8270*/  LEA R14, P4, R18, c[0x0][0x270], 0x1 ;  /* 0x00009c00120e7a11 */ /* 0x000fe200078808ff */
[----:B------:R-:W-:Y:S02]  /*8280*/  IMAD R12, R12, c[0x0][0x290], RZ ;  /* 0x0000a4000c0c7a24 */ /* 0x000fe400078e02ff */
[C---:B------:R-:W-:Y:S02]  /*8290*/  IMAD.WIDE.U32 R16, R9.reuse, c[0x0][0x290], R16 ;  /* 0x0000a40009107a25 */ /* 0x040fe400078e0010 */
[----:B------:R1:W2:Y:S02]  /*82a0*/  SHFL.IDX PT, R20, R14, RZ, 0x1c1f ;  /* 0x001c1fff0e147589 */ /* 0x0002a400000e0000 */
[C---:B------:R-:W-:Y:S02]  /*82b0*/  IMAD R10, R9.reuse, c[0x0][0x284], R10 ;  /* 0x0000a100090a7a24 */ /* 0x040fe400078e020a */
[----:B------:R-:W-:Y:S01]  /*82c0*/  IMAD R9, R9, c[0x0][0x294], R12 ;  /* 0x0000a50009097a24 */ /* 0x000fe200078e020c */
[----:B------:R-:W-:Y:S01]  /*82d0*/  LEA R12, P0, R16, c[0x0][0x288], 0x1 ;  /* 0x0000a200100c7a11 */ /* 0x000fe200078008ff */
[----:B------:R-:W-:-:S03]  /*82e0*/  IMAD.IADD R10, R19, 0x1, R10 ;  /* 0x00000001130a7824 */ /* 0x000fc600078e020a */
[----:B------:R-:W-:Y:S02]  /*82f0*/  IADD3 R9, R17, R9, RZ ;  /* 0x0000000911097210 */ /* 0x000fe40007ffe0ff */
[----:B------:R-:W-:Y:S02]  /*8300*/  LEA.HI.X R15, R18, c[0x0][0x274], R10, 0x1, P4 ;  /* 0x00009d00120f7a11 */ /* 0x000fe400020f0c0a */
[----:B------:R-:W-:Y:S01]  /*8310*/  LEA.HI.X R13, R16, c[0x0][0x28c], R9, 0x1, P0 ;  /* 0x0000a300100d7a11 */ /* 0x000fe200000f0c09 */
[----:B------:R1:W3:Y:S01]  /*8320*/  SHFL.IDX PT, R18, R12, RZ, 0x1c1f ;  /* 0x001c1fff0c127589 */ /* 0x0002e200000e0000 */
[----:B------:R-:W-:Y:S01]  /*8330*/  ISETP.GE.AND P0, PT, R8, UR21, PT ;  /* 0x0000001508007c0c */ /* 0x000fe2000bf06270 */
[----:B------:R-:W-:Y:S02]  /*8340*/  IMAD.SHL.U32 R16, R97, 0x4, RZ ;  /* 0x0000000461107824 */ /* 0x000fe400078e00ff */
[----:B------:R1:W4:Y:S01]  /*8350*/  SHFL.IDX PT, R21, R15, RZ, 0x1c1f ;  /* 0x001c1fff0f157589 */ /* 0x00032200000e0000 */
[----:B------:R-:W-:-:S03]  /*8360*/  CS2R R96, SRZ ;  /* 0x0000000000607805 */ /* 0x000fc6000001ff00 */
[----:B------:R1:W1:Y:S06]  /*8370*/  SHFL.IDX PT, R19, R13, RZ, 0x1c1f ;  /* 0x001c1fff0d137589 */ /* 0x00026c00000e0000 */
[----:B------:R-:W-:Y:S05]  /*8380*/  @P0 BRA `(.L_x_345) ;  /* 0x000003e000000947 */ /* 0x000fea0003800000 */
[C---:B--2---:R-:W-:Y:S01]  /*8390*/  IADD3 R9, R16.reuse, 0x10, RZ ;  /* 0x0000001010097810 */ /* 0x044fe20007ffe0ff */
[----:B------:R-:W-:Y:S01]  /*83a0*/  CS2R R104, SRZ ;  /* 0x0000000000687805 */ /* 0x000fe2000001ff00 */
[C---:B------:R-:W-:Y:S01]  /*83b0*/  ISETP.GE.AND P4, PT, R16.reuse, c[0x0][0x27c], PT ;  /* 0x00009f0010007a0c */ /* 0x040fe20003f86270 */
[----:B------:R-:W-:Y:S01]  /*83c0*/  CS2R R108, SRZ ;  /* 0x00000000006c7805 */ /* 0x000fe2000001ff00 */
[----:B------:R-:W-:Y:S01]  /*83d0*/  ISETP.GE.AND P0, PT, R9, c[0x0][0x27c], PT ;  /* 0x00009f0009007a0c */ /* 0x000fe20003f06270 */
[----:B------:R-:W-:Y:S01]  /*83e0*/  CS2R R122, SRZ ;  /* 0x00000000007a7805 */ /* 0x000fe2000001ff00 */
[----:B------:R-:W-:Y:S01]  /*83f0*/  CS2R R120, SRZ ;  /* 0x0000000000787805 */ /* 0x000fe2000001ff00 */
[----:B------:R-:W-:-:S02]  /*8400*/  IADD3 R11, R16, 0x30, RZ ;  /* 0x00000030100b7810 */ /* 0x000fc40007ffe0ff */
[----:B------:R-:W-:-:S06]  /*8410*/  IADD3 R17, R16, 0x20, RZ ;  /* 0x0000002010117810 */ /* 0x000fcc0007ffe0ff */
[C---:B----4-:R-:W-:Y:S02]  /*8420*/  @!P4 IMAD.WIDE R28, R16.reuse, 0x2, R20 ;  /* 0x00000002101cc825 */ /* 0x050fe400078e0214 */
[----:B------:R-:W-:Y:S02]  /*8430*/  @!P0 SHF.R.S32.HI R10, RZ, 0x1f, R9 ;  /* 0x0000001fff0a8819 */ /* 0x000fe40000011409 */
[----:B-1-3--:R-:W-:Y:S01]  /*8440*/  @!P4 IMAD.WIDE R24, R16, 0x2, R18 ;  /* 0x000000021018c825 */ /* 0x00afe200078e0212 */
[----:B------:R1:W5:Y:S01]  /*8450*/  @!P4 LD.E.64 R104, [R28.64] ;  /* 0x0000001c1c68c980 */ /* 0x000362000c101b00 */
[----:B------:R-:W-:Y:S02]  /*8460*/  @!P0 LEA.HI R9, R10, R9, RZ, 0x2 ;  /* 0x000000090a098211 */ /* 0x000fe400078f10ff */
[----:B------:R-:W-:Y:S01]  /*8470*/  ISETP.GE.AND P5, PT, R11, c[0x0][0x27c], PT ;  /* 0x00009f000b007a0c */ /* 0x000fe20003fa6270 */
[----:B------:R2:W5:Y:S01]  /*8480*/  @!P4 LD.E.64 R108, [R24.64] ;  /* 0x0000001c186cc980 */ /* 0x000562000c101b00 */
[----:B------:R-:W-:-:S02]  /*8490*/  @!P0 LOP3.LUT R9, R9, 0xfffffffc, RZ, 0xc0, !PT ;  /* 0xfffffffc09098812 */ /* 0x000fc400078ec0ff */
[----:B------:R-:W-:-:S03]  /*84a0*/  IADD3 R10, R16, 0x40, RZ ;  /* 0x00000040100a7810 */ /* 0x000fc60007ffe0ff */
        /* <DEDUP_REMOVED lines=8> */
[----:B--2---:R-:W-:-:S09]  /*8530*/  @!P5 SHF.R.S32.HI R24, RZ, 0x1f, R11 ;  /* 0x0000001fff18d819 */ /* 0x004fd2000001140b */
[----:B-1----:R-:W-:Y:S02]  /*8540*/  @!P6 SHF.R.S32.HI R28, RZ, 0x1f, R17 ;  /* 0x0000001fff1ce819 */ /* 0x002fe40000011411 */
[----:B------:R-:W-:Y:S02]  /*8550*/  @!P5 LEA.HI R11, R24, R11, RZ, 0x2 ;  /* 0x0000000b180bd211 */ /* 0x000fe400078f10ff */
[----:B------:R-:W-:Y:S02]  /*8560*/  @!P6 LEA.HI R17, R28, R17, RZ, 0x2 ;  /* 0x000000111c11e211 */ /* 0x000fe400078f10ff */
[----:B---3--:R-:W-:Y:S02]  /*8570*/  @!P4 SHF.R.S32.HI R23, RZ, 0x1f, R10 ;  /* 0x0000001fff17c819 */ /* 0x008fe4000001140a */
[----:B------:R-:W-:Y:S02]  /*8580*/  @!P0 SHF.R.S32.HI R22, RZ, 0x1f, R9 ;  /* 0x0000001fff168819 */ /* 0x000fe40000011409 */
[----:B------:R-:W-:-:S02]  /*8590*/  @!P4 LEA.HI R10, R23, R10, RZ, 0x2 ;  /* 0x0000000a170ac211 */ /* 0x000fc400078f10ff */
[----:B------:R-:W-:Y:S02]  /*85a0*/  @!P0 LEA.HI R9, R22, R9, RZ, 0x2 ;  /* 0x0000000916098211 */ /* 0x000fe400078f10ff */
[----:B------:R-:W-:Y:S02]  /*85b0*/  @!P5 LOP3.LUT R11, R11, 0xfffffffc, RZ, 0xc0, !PT ;  /* 0xfffffffc0b0bd812 */ /* 0x000fe400078ec0ff */
[----:B------:R-:W-:Y:S02]  /*85c0*/  @!P4 LOP3.LUT R10, R10, 0xfffffffc, RZ, 0xc0, !PT ;  /* 0xfffffffc0a0ac812 */ /* 0x000fe400078ec0ff */
[----:B------:R-:W-:Y:S02]  /*85d0*/  @!P6 LOP3.LUT R17, R17, 0xfffffffc, RZ, 0xc0, !PT ;  /* 0xfffffffc1111e812 */ /* 0x000fe400078ec0ff */
[----:B------:R-:W-:Y:S01]  /*85e0*/  @!P0 LOP3.LUT R9, R9, 0xfffffffc, RZ, 0xc0, !PT ;  /* 0xfffffffc09098812 */ /* 0x000fe200078ec0ff */
[C-C-:B------:R-:W-:Y:S01]  /*85f0*/  @!P5 IMAD.WIDE R28, R11.reuse, 0x2, R20.reuse ;  /* 0x000000020b1cd825 */ /* 0x140fe200078e0214 */
[----:B------:R-:W-:Y:S01]  /*8600*/  CS2R R118, SRZ ;  /* 0x0000000000767805 */ /* 0x000fe2000001ff00 */
[----:B------:R-:W-:Y:S01]  /*8610*/  CS2R R116, SRZ ;  /* 0x0000000000747805 */ /* 0x000fe2000001ff00 */
[----:B------:R-:W-:Y:S01]  /*8620*/  CS2R R112, SRZ ;  /* 0x0000000000707805 */ /* 0x000fe2000001ff00 */
[----:B------:R-:W-:Y:S01]  /*8630*/  @!P4 IMAD.WIDE R22, R10, 0x2, R20 ;  /* 0x000000020a16c825 */ /* 0x000fe200078e0214 */
[----:B------:R-:W-:Y:S01]  /*8640*/  CS2R R110, SRZ ;  /* 0x00000000006e7805 */ /* 0x000fe2000001ff00 */
[----:B------:R-:W-:Y:S01]  /*8650*/  CS2R R98, SRZ ;  /* 0x0000000000627805 */ /* 0x000fe2000001ff00 */
[----:B------:R-:W-:Y:S01]  /*8660*/  CS2R R90, SRZ ;  /* 0x00000000005a7805 */ /* 0x000fe2000001ff00 */
[----:B------:R-:W-:Y:S01]  /*8670*/  @!P5 IMAD.WIDE R24, R11, 0x2, R18 ;  /* 0x000000020b18d825 */ /* 0x000fe200078e0212 */
[----:B------:R-:W-:Y:S01]  /*8680*/  CS2R R96, SRZ ;  /* 0x0000000000607805 */ /* 0x000fe2000001ff00 */
[----:B------:R-:W-:Y:S01]  /*8690*/  CS2R R88, SRZ ;  /* 0x0000000000587805 */ /* 0x000fe2000001ff00 */
[----:B------:R1:W5:Y:S01]  /*86a0*/  @!P5 LD.E.64 R112, [R28.64] ;  /* 0x0000001c1c70d980 */ /* 0x000362000c101b00 */
[----:B----4-:R-:W-:-:S03]  /*86b0*/  @!P6 IMAD.WIDE R30, R17, 0x2, R20 ;  /* 0x00000002111ee825 */ /* 0x010fc600078e0214 */
[----:B------:R1:W5:Y:S01]  /*86c0*/  @!P5 LD.E.64 R110, [R24.64] ;  /* 0x0000001c186ed980 */ /* 0x000362000c101b00 */
[----:B------:R-:W-:-:S03]  /*86d0*/  @!P6 IMAD.WIDE R32, R17, 0x2, R18 ;  /* 0x000000021120e825 */ /* 0x000fc600078e0212 */
[----:B------:R1:W5:Y:S01]  /*86e0*/  @!P6 LD.E.64 R118, [R30.64] ;  /* 0x0000001c1e76e980 */ /* 0x000362000c101b00 */
[----:B------:R-:W-:-:S03]  /*86f0*/  @!P4 IMAD.WIDE R10, R10, 0x2, R18 ;  /* 0x000000020a0ac825 */ /* 0x000fc600078e0212 */
[----:B------:R1:W5:Y:S01]  /*8700*/  @!P6 LD.E.64 R116, [R32.64] ;  /* 0x0000001c2074e980 */ /* 0x000362000c101b00 */
[----:B------:R-:W-:-:S03]  /*8710*/  @!P0 IMAD.WIDE R20, R9, 0x2, R20 ;  /* 0x0000000209148825 */ /* 0x000fc600078e0214 */
[----:B------:R1:W5:Y:S01]  /*8720*/  @!P4 LD.E.64 R98, [R22.64] ;  /* 0x0000001c1662c980 */ /* 0x000362000c101b00 */
[----:B------:R-:W-:-:S03]  /*8730*/  @!P0 IMAD.WIDE R18, R9, 0x2, R18 ;  /* 0x0000000209128825 */ /* 0x000fc600078e0212 */
[----:B------:R1:W5:Y:S04]  /*8740*/  @!P0 LD.E.64 R90, [R20.64] ;  /* 0x0000001c145a8980 */ /* 0x000368000c101b00 */
[----:B------:R1:W5:Y:S04]  /*8750*/  @!P4 LD.E.64 R96, [R10.64] ;  /* 0x0000001c0a60c980 */ /* 0x000368000c101b00 */
[----:B------:R1:W5:Y:S02]  /*8760*/  @!P0 LD.E.64 R88, [R18.64] ;  /* 0x0000001c12588980 */ /* 0x000364000c101b00 */
.L_x_345:
[----:B--2---:R-:W-:Y:S05]  /*8770*/  BSYNC B0 ;  /* 0x0000000000007941 */ /* 0x004fea0003800000 */
.L_x_344:
[----:B------:R-:W-:Y:S01]  /*8780*/  IADD3 R9, R8, 0x40, RZ ;  /* 0x0000004008097810 */ /* 0x000fe20007ffe0ff */
[----:B-----5:R-:W-:Y:S01]  /*8790*/  IMAD.MOV.U32 R8, RZ, RZ, R90 ;  /* 0x000000ffff087224 */ /* 0x020fe200078e005a */
[----:B-1----:R-:W1:Y:S01]  /*87a0*/  SHFL.IDX PT, R23, R15, 0x1, 0x1c1f ;  /* 0x003c1f000f177f89 */ /* 0x002e6200000e0000 */
[----:B------:R-:W-:Y:S01]  /*87b0*/  IMAD.MOV.U32 R10, RZ, RZ, R98 ;  /* 0x000000ffff0a7224 */ /* 0x000fe200078e0062 */
[----:B------:R-:W-:Y:S01]  /*87c0*/  ISETP.GE.AND P0, PT, R9, UR21, PT ;  /* 0x0000001509007c0c */ /* 0x000fe2000bf06270 */
        /* <DEDUP_REMOVED lines=41> */
[----:B------:R-:W2:Y:S01]  /*8a60*/  SHFL.IDX PT, R22, R14, 0x1, 0x1c1f ;  /* 0x003c1f000e167f89 */ /* 0x000ea200000e0000 */
[----:B------:R-:W-:Y:S01]  /*8a70*/  IMAD.MOV.U32 R8, RZ, RZ, R109 ;  /* 0x000000ffff087224 */ /* 0x000fe200078e006d */
[----:B------:R-:W-:Y:S01]  /*8a80*/  BSSY B0, `(.L_x_346) ;  /* 0x0000051000007945 */ /* 0x000fe20003800000 */
[----:B------:R-:W-:Y:S01]  /*8a90*/  PRMT R93, R11, 0x7610, R93 ;  /* 0x000076100b5d7816 */ /* 0x000fe2000000005d */
[----:B----4-:R-:W4:Y:S01]  /*8aa0*/  SHFL.IDX PT, R21, R13, 0x1, 0x1c1f ;  /* 0x003c1f000d157f89 */ /* 0x010f2200000e0000 */
[----:B------:R-:W-:Y:S01]  /*8ab0*/  PRMT R92, R10, 0x7610, R92 ;  /* 0x000076100a5c7816 */ /* 0x000fe2000000005c */
[----:B------:R-:W-:Y:S01]  /*8ac0*/  CS2R R54, SRZ ;  /* 0x0000000000367805 */ /* 0x000fe2000001ff00 */
[----:B------:R-:W-:Y:S01]  /*8ad0*/  PRMT R100, R9, 0x7610, R100 ;  /* 0x0000761009647816 */ /* 0x000fe20000000064 */
[----:B------:R3:W1:Y:S01]  /*8ae0*/  SHFL.IDX PT, R20, R12, 0x1, 0x1c1f ;  /* 0x003c1f000c147f89 */ /* 0x00066200000e0000 */
        /* <DEDUP_REMOVED lines=10> */
[----:B---3--:R-:W-:Y:S01]  /*8b90*/  PRMT R12, R12, 0x5410, R8 ;  /* 0x000054100c0c7816 */ /* 0x008fe20000000008 */
[----:B------:R-:W-:Y:S05]  /*8ba0*/  @P0 BRA `(.L_x_347) ;  /* 0x000003e000000947 */ /* 0x000fea0003800000 */
[C---:B-12-4-:R-:W-:Y:S01]  /*8bb0*/  IADD3 R8, R16.reuse, 0x10, RZ ;  /* 0x0000001010087810 */ /* 0x056fe20007ffe0ff */
        /* <DEDUP_REMOVED lines=11> */
[C---:B------:R-:W-:Y:S01]  /*8c70*/  @!P4 IMAD.WIDE R10, R16.reuse, 0x2, R20 ;  /* 0x00000002100ac825 */ /* 0x040fe200078e0214 */
[----:B------:R-:W-:Y:S01]  /*8c80*/  IADD3 R13, R16, 0x50, RZ ;  /* 0x00000050100d7810 */ /* 0x000fe20007ffe0ff */
[----:B------:R1:W5:Y:S01]  /*8c90*/  @!P4 LD.E.64 R86, [R26.64] ;  /* 0x0000001c1a56c980 */ /* 0x000362000c101b00 */
[----:B------:R-:W-:Y:S02]  /*8ca0*/  @!P0 LEA.HI R9, R9, R8, RZ, 0x2 ;  /* 0x0000000809098211 */ /* 0x000fe400078f10ff */
[----:B------:R-:W-:Y:S01]  /*8cb0*/  ISETP.GE.AND P6, PT, R18, c[0x0][0x27c], PT ;  /* 0x00009f0012007a0c */ /* 0x000fe20003fc6270 */
[----:B------:R2:W5:Y:S01]  /*8cc0*/  @!P4 LD.E.64 R78, [R10.64] ;  /* 0x0000001c0a4ec980 */ /* 0x000562000c101b00 */
[----:B------:R-:W-:-:S05]  /*8cd0*/  @!P0 LOP3.LUT R9, R9, 0xfffffffc, RZ, 0xc0, !PT ;  /* 0xfffffffc09098812 */ /* 0x000fca00078ec0ff */
[----:B------:R-:W-:-:S04]  /*8ce0*/  @!P0 IMAD.WIDE R24, R9, 0x2, R22 ;  /* 0x0000000209188825 */ /* 0x000fc800078e0216 */
[----:B------:R-:W-:Y:S01]  /*8cf0*/  @!P0 IMAD.WIDE R8, R9, 0x2, R20 ;  /* 0x0000000209088825 */ /* 0x000fe200078e0214 */
[----:B------:R3:W5:Y:S01]  /*8d00*/  @!P0 LD.E.64 R74, [R24.64] ;  /* 0x0000001c184a8980 */ /* 0x000762000c101b00 */
[----:B------:R-:W-:Y:S02]  /*8d10*/  ISETP.GE.AND P5, PT, R15, c[0x0][0x27c], PT ;  /* 0x00009f000f007a0c */ /* 0x000fe40003fa6270 */
[----:B------:R-:W-:Y:S01]  /*8d20*/  ISETP.GE.AND P4, PT, R14, c[0x0][0x27c], PT ;  /* 0x00009f000e007a0c */ /* 0x000fe20003f86270 */
[----:B------:R4:W5:Y:S01]  /*8d30*/  @!P0 LD.E.64 R72, [R8.64] ;  /* 0x0000001c08488980 */ /* 0x000962000c101b00 */
[----:B------:R-:W-:Y:S02]  /*8d40*/  ISETP.GE.AND P0, PT, R13, c[0x0][0x27c], PT ;  /* 0x00009f000d007a0c */ /* 0x000fe40003f06270 */
[----:B--2---:R-:W-:-:S07]  /*8d50*/  @!P6 SHF.R.S32.HI R11, RZ, 0x1f, R18 ;  /* 0x0000001fff0be819 */ /* 0x004fce0000011412 */
[----:B------:R-:W-:Y:S02]  /*8d60*/  @!P5 SHF.R.S32.HI R10, RZ, 0x1f, R15 ;  /* 0x0000001fff0ad819 */ /* 0x000fe4000001140f */
[----:B------:R-:W-:Y:S02]  /*8d70*/  @!P6 LEA.HI R11, R11, R18, RZ, 0x2 ;  /* 0x000000120b0be211 */ /* 0x000fe400078f10ff */
[----:B------:R-:W-:Y:S02]  /*8d80*/  @!P5 LEA.HI R10, R10, R15, RZ, 0x2 ;  /* 0x0000000f0a0ad211 */ /* 0x000fe400078f10ff */
[----:B----4-:R-:W-:Y:S02]  /*8d90*/  @!P4 SHF.R.S32.HI R9, RZ, 0x1f, R14 ;  /* 0x0000001fff09c819 */ /* 0x010fe4000001140e */
[----:B------:R-:W-:Y:S02]  /*8da0*/  @!P0 SHF.R.S32.HI R8, RZ, 0x1f, R13 ;  /* 0x0000001fff088819 */ /* 0x000fe4000001140d */
[----:B------:R-:W-:-:S02]  /*8db0*/  @!P4 LEA.HI R9, R9, R14, RZ, 0x2 ;  /* 0x0000000e0909c211 */ /* 0x000fc400078f10ff */
[----:B------:R-:W-:Y:S02]  /*8dc0*/  @!P0 LEA.HI R8, R8, R13, RZ, 0x2 ;  /* 0x0000000d08088211 */ /* 0x000fe400078f10ff */
[----:B------:R-:W-:Y:S02]  /*8dd0*/  @!P6 LOP3.LUT R11, R11, 0xfffffffc, RZ, 0xc0, !PT ;  /* 0xfffffffc0b0be812 */ /* 0x000fe400078ec0ff */
[----:B------:R-:W-:Y:S02]  /*8de0*/  @!P5 LOP3.LUT R10, R10, 0xfffffffc, RZ, 0xc0, !PT ;  /* 0xfffffffc0a0ad812 */ /* 0x000fe400078ec0ff */
[----:B------:R-:W-:Y:S02]  /*8df0*/  @!P4 LOP3.LUT R9, R9, 0xfffffffc, RZ, 0xc0, !PT ;  /* 0xfffffffc0909c812 */ /* 0x000fe400078ec0ff */
[----:B------:R-:W-:Y:S01]  /*8e00*/  @!P0 LOP3.LUT R8, R8, 0xfffffffc, RZ, 0xc0, !PT ;  /* 0xfffffffc08088812 */ /* 0x000fe200078ec0ff */
[--C-:B------:R-:W-:Y:S01]  /*8e10*/  @!P6 IMAD.WIDE R30, R11, 0x2, R22.reuse ;  /* 0x000000020b1ee825 */ /* 0x100fe200078e0216 */
[----:B------:R-:W-:Y:S01]  /*8e20*/  CS2R R66, SRZ ;  /* 0x0000000000427805 */ /* 0x000fe2000001ff00 */
[----:B------:R-:W-:Y:S01]  /*8e30*/  CS2R R64, SRZ ;  /* 0x0000000000407805 */ /* 0x000fe2000001ff00 */
[----:B------:R-:W-:Y:S01]  /*8e40*/  CS2R R58, SRZ ;  /* 0x00000000003a7805 */ /* 0x000fe2000001ff00 */
[--C-:B------:R-:W-:Y:S01]  /*8e50*/  @!P5 IMAD.WIDE R28, R10, 0x2, R22.reuse ;  /* 0x000000020a1cd825 */ /* 0x100fe200078e0216 */
[----:B------:R-:W-:Y:S01]  /*8e60*/  CS2R R56, SRZ ;  /* 0x0000000000387805 */ /* 0x000fe2000001ff00 */
[----:B------:R-:W-:Y:S01]  /*8e70*/  CS2R R54, SRZ ;  /* 0x0000000000367805 */ /* 0x000fe2000001ff00 */
[----:B-1----:R-:W-:Y:S01]  /*8e80*/  CS2R R26, SRZ ;  /* 0x00000000001a7805 */ /* 0x002fe2000001ff00 */
[--C-:B------:R-:W-:Y:S01]  /*8e90*/  @!P4 IMAD.WIDE R14, R9, 0x2, R22.reuse ;  /* 0x00000002090ec825 */ /* 0x100fe200078e0216 */
[----:B------:R-:W-:Y:S01]  /*8ea0*/  CS2R R48, SRZ ;  /* 0x0000000000307805 */ /* 0x000fe2000001ff00 */
[----:B---3--:R-:W-:Y:S01]  /*8eb0*/  CS2R R24, SRZ ;  /* 0x0000000000187805 */ /* 0x008fe2000001ff00 */
        /* <DEDUP_REMOVED lines=13> */
.L_x_347:
[----:B-12-4-:R-:W-:Y:S05]  /*8f90*/  BSYNC B0 ;  /* 0x0000000000007941 */ /* 0x016fea0003800000 */
.L_x_346:
[----:B-----5:R-:W-:Y:S01]  /*8fa0*/  IMAD.MOV.U32 R8, RZ, RZ, R27 ;  /* 0x000000ffff087224 */ /* 0x020fe200078e001b */
[----:B------:R-:W-:Y:S01]  /*8fb0*/  UIADD3 UR4, -UR18, UR21, URZ ;  /* 0x0000001512047290 */ /* 0x000fe2000fffe13f */
[----:B------:R-:W-:Y:S01]  /*8fc0*/  IMAD.MOV.U32 R10, RZ, RZ, R26 ;  /* 0x000000ffff0a7224 */ /* 0x000fe200078e001a */
[----:B------:R-:W-:-:S04]  /*8fd0*/  DEPBAR.LE SB0, 0x1 ;  /* 0x000080400000791a */ /* 0x000fc80000000000 */
[----:B------:R-:W-:Y:S01]  /*8fe0*/  PRMT R14, R8, 0x7610, R14 ;  /* 0x00007610080e7816 */ /* 0x000fe2000000000e */
[----:B------:R-:W-:Y:S01]  /*8ff0*/  IMAD.MOV.U32 R8, RZ, RZ, R58 ;  /* 0x000000ffff087224 */ /* 0x000fe200078e003a */
[----:B------:R-:W-:Y:S01]  /*9000*/  PRMT R15, R10, 0x7610, R15 ;  /* 0x000076100a0f7816 */ /* 0x000fe2000000000f */
[----:B------:R-:W-:Y:S01]  /*9010*/  IMAD.MOV.U32 R10, RZ, RZ, R55 ;  /* 0x000000ffff0a7224 */ /* 0x000fe200078e0037 */
[----:B------:R-:W-:Y:S01]  /*9020*/  UISETP.LT.AND UP0, UPT, UR4, 0x80, UPT ;  /* 0x000000800400788c */ /* 0x000fe2000bf01270 */
        /* <DEDUP_REMOVED lines=19> */
[----:B------:R-:W-:Y:S01]  /*9160*/  SHF.R.S32.HI R10, RZ, 0x1f, R77 ;  /* 0x0000001fff0a7819 */ /* 0x000fe2000001144d */
[----:B------:R-:W-:Y:S01]  /*9170*/  USEL UR4, UR4, 0x80, UP0 ;  /* 0x0000008004047887 */ /* 0x000fe20008000000 */
[----:B------:R-:W-:Y:S01]  /*9180*/  PRMT R13, R8, 0x7610, R13 ;  /* 0x00007610080d7816 */ /* 0x000fe2000000000d */
[----:B------:R-:W-:Y:S01]  /*9190*/  IMAD.MOV.U32 R8, RZ, RZ, R49 ;  /* 0x000000ffff087224 */ /* 0x000fe200078e0031 */
[----:B------:R-:W-:Y:S01]  /*91a0*/  LEA.HI R10, R10, R77, RZ, 0x3 ;  /* 0x0000004d0a0a7211 */ /* 0x000fe200078f18ff */
[----:B------:R-:W-:Y:S01]  /*91b0*/  BSSY B1, `(.L_x_348) ;  /* 0x0000155000017945 */ /* 0x000fe20003800000 */
[----:B------:R-:W-:Y:S01]  /*91c0*/  PRMT R39, R9, 0x7610, R39 ;  /* 0x0000761009277816 */ /* 0x000fe20000000027 */
[----:B------:R-:W-:Y:S01]  /*91d0*/  IMAD.MOV.U32 R9, RZ, RZ, R48 ;  /* 0x000000ffff097224 */ /* 0x000fe200078e0030 */
[----:B------:R-:W-:-:S02]  /*91e0*/  LOP3.LUT R10, R10, 0xfffffff8, RZ, 0xc0, !PT ;  /* 0xfffffff80a0a7812 */ /* 0x000fc400078ec0ff */
[----:B------:R-:W-:Y:S01]  /*91f0*/  PRMT R19, R8, 0x7610, R19 ;  /* 0x0000761008137816 */ /* 0x000fe20000000013 */
[----:B------:R-:W-:Y:S01]  /*9200*/  IMAD.MOV.U32 R8, RZ, RZ, R56 ;  /* 0x000000ffff087224 */ /* 0x000fe200078e0038 */
[----:B------:R-:W-:Y:S01]  /*9210*/  PRMT R20, R9, 0x7610, R20 ;  /* 0x0000761009147816 */ /* 0x000fe20000000014 */
[----:B------:R-:W-:Y:S01]  /*9220*/  IMAD.IADD R9, R77, 0x1, -R10 ;  /* 0x000000014d097824 */ /* 0x000fe200078e0a0a */
[----:B------:R-:W-:Y:S01]  /*9230*/  PRMT R12, R11, 0x7610, R12 ;  /* 0x000076100b0c7816 */ /* 0x000fe2000000000c */
[----:B------:R-:W-:Y:S01]  /*9240*/  IMAD.MOV.U32 R11, RZ, RZ, R57 ;  /* 0x000000ffff0b7224 */ /* 0x000fe200078e0039 */
[----:B------:R-:W-:Y:S01]  /*9250*/  PRMT R28, R8, 0x7610, R28 ;  /* 0x00007610081c7816 */ /* 0x000fe2000000001c */
[C---:B------:R-:W-:Y:S01]  /*9260*/  IMAD.SHL.U32 R8, R9.reuse, 0x40, RZ ;  /* 0x0000004009087824 */ /* 0x040fe200078e00ff */
[----:B------:R-:W-:Y:S01]  /*9270*/  BAR.SYNC.DEFER_BLOCKING 0x0 ;  /* 0x0000000000007b1d */ /* 0x000fe20000010000 */
[----:B------:R-:W-:Y:S01]  /*9280*/  LOP3.LUT P4, RZ, R9, 0x4, RZ, 0xc0, !PT ;  /* 0x0000000409ff7812 */ /* 0x000fe2000788c0ff */
[----:B------:R-:W-:Y:S01]  /*9290*/  IMAD.MOV.U32 R10, RZ, RZ, R64 ;  /* 0x000000ffff0a7224 */ /* 0x000fe200078e0040 */
[----:B------:R-:W-:-:S02]  /*92a0*/  PRMT R23, R11, 0x7610, R23 ;  /* 0x000076100b177816 */ /* 0x000fc40000000017 */
[----:B------:R-:W-:Y:S01]  /*92b0*/  LOP3.LUT R9, R8, 0x1c0, RZ, 0xc0, !PT ;  /* 0x000001c008097812 */ /* 0x000fe200078ec0ff */
[----:B------:R-:W-:Y:S01]  /*92c0*/  IMAD.MOV.U32 R8, RZ, RZ, R72 ;  /* 0x000000ffff087224 */ /* 0x000fe200078e0048 */
[----:B------:R-:W-:Y:S02]  /*92d0*/  ISETP.GE.AND P0, PT, R77, UR4, PT ;  /* 0x000000044d007c0c */ /* 0x000fe4000bf06270 */
[----:B------:R-:W-:Y:S02]  /*92e0*/  LOP3.LUT R11, R9, 0x18, R60, 0xf8, !PT ;  /* 0x00000018090b7812 */ /* 0x000fe400078ef83c */
[----:B------:R-:W-:Y:S01]  /*92f0*/  SHF.R.U32.HI R18, RZ, 0x3, R9 ;  /* 0x00000003ff127819 */ /* 0x000fe20000011609 */
[----:B------:R-:W-:Y:S01]  /*9300*/  IMAD.MOV.U32 R9, RZ, RZ, R65 ;  /* 0x000000ffff097224 */ /* 0x000fe200078e0041 */
[----:B------:R-:W-:Y:S01]  /*9310*/  PRMT R31, R10, 0x7610, R31 ;  /* 0x000076100a1f7816 */ /* 0x000fe2000000001f */
[----:B------:R-:W-:Y:S01]  /*9320*/  IMAD.MOV.U32 R10, RZ, RZ, R73 ;  /* 0x000000ffff0a7224 */ /* 0x000fe200078e0049 */
[----:B------:R-:W-:-:S02]  /*9330*/  LOP3.LUT R18, R11, R18, RZ, 0x3c, !PT ;  /* 0x000000120b127212 */ /* 0x000fc400078e3cff */
[----:B------:R-:W-:Y:S01]  /*9340*/  PRMT R34, R9, 0x7610, R34 ;  /* 0x0000761009227816 */ /* 0x000fe20000000022 */
[----:B------:R-:W-:Y:S01]  /*9350*/  IMAD.MOV.U32 R9, RZ, RZ, R78 ;  /* 0x000000ffff097224 */ /* 0x000fe200078e004e */
[----:B------:R-:W-:Y:S01]  /*9360*/  PRMT R38, R8, 0x7610, R38 ;  /* 0x0000761008267816 */ /* 0x000fe20000000026 */
[----:B------:R-:W-:Y:S01]  /*9370*/  IMAD R18, R81, 0x200, R18 ;  /* 0x0000020051127824 */ /* 0x000fe200078e0212 */
[----:B------:R-:W-:Y:S01]  /*9380*/  PRMT R37, R10, 0x7610, R37 ;  /* 0x000076100a257816 */ /* 0x000fe20000000025 */
[----:B------:R-:W-:Y:S01]  /*9390*/  IMAD.MOV.U32 R8, RZ, RZ, R79 ;  /* 0x000000ffff087224 */ /* 0x000fe200078e004f */
[----:B------:R-:W-:Y:S02]  /*93a0*/  PRMT R42, R9, 0x7610, R42 ;  /* 0x00007610092a7816 */ /* 0x000fe4000000002a */
[C---:B------:R-:W-:Y:S02]  /*93b0*/  IADD3 R17, R18.reuse, 0x20, RZ ;  /* 0x0000002012117810 */ /* 0x040fe40007ffe0ff */
[----:B------:R-:W-:-:S02]  /*93c0*/  @P4 IADD3 R17, R18, -0x20, RZ ;  /* 0xffffffe012114810 */ /* 0x000fc40007ffe0ff */
[----:B------:R-:W-:Y:S02]  /*93d0*/  PRMT R41, R8, 0x7610, R41 ;  /* 0x0000761008297816 */ /* 0x000fe40000000029 */
[----:B------:R-:W-:Y:S02]  /*93e0*/  LEA R18, R18, 0xc100, 0x1 ;  /* 0x0000c10012127811 */ /* 0x000fe400078e08ff */
[----:B------:R-:W-:Y:S01]  /*93f0*/  LEA R17, R17, 0xc100, 0x1 ;  /* 0x0000c10011117811 */ /* 0x000fe200078e08ff */
[----:B------:R-:W-:Y:S05]  /*9400*/  @P0 BRA `(.L_x_349) ;  /* 0x000012f000000947 */ /* 0x000fea0003800000 */
[----:B------:R-:W-:Y:S01]  /*9410*/  ISETP.GE.AND P0, PT, R16, c[0x0][0x27c], PT ;  /* 0x00009f0010007a0c */ /* 0x000fe20003f06270 */
[----:B------:R-:W-:-:S12]  /*9420*/  BSSY B0, `(.L_x_350) ;  /* 0x0000030000007945 */ /* 0x000fd80003800000 */
[----:B------:R-:W-:Y:S05]  /*9430*/  @P0 BRA `(.L_x_351) ;  /* 0x000002e000000947 */ /* 0x000fea0003800000 */
[----:B------:R-:W1:Y:S01]  /*9440*/  LDS.128 R8, [R18] ;  /* 0x0000000012087984 */ /* 0x000e620000000c00 */
[----:B------:R-:W-:Y:S02]  /*9450*/  SHF.R.U32.HI R60, RZ, 0x10, R105 ;  /* 0x00000010ff3c7819 */ /* 0x000fe40000011669 */
[----:B------:R-:W-:Y:S02]  /*9460*/  SHF.R.U32.HI R103, RZ, 0x10, R109 ;  /* 0x00000010ff677819 */ /* 0x000fe4000001166d */
[----:B------:R-:W-:Y:S02]  /*9470*/  SHF.R.U64 R107, R104, 0x10, R105 ;  /* 0x00000010686b7819 */ /* 0x000fe40000001269 */
[----:B------:R-:W-:Y:S02]  /*9480*/  PRMT R101, R101, 0x5410, R60 ;  /* 0x0000541065657816 */ /* 0x000fe4000000003c */
[----:B------:R-:W-:Y:S02]  /*9490*/  PRMT R60, R12, 0x5432, R103 ;  /* 0x000054320c3c7816 */ /* 0x000fe40000000067 */
[----:B------:R-:W-:-:S02]  /*94a0*/  SHF.R.U64 R105, R108, 0x10, R109 ;  /* 0x000000106c697819 */ /* 0x000fc4000000126d */
[----:B------:R-:W-:Y:S02]  /*94b0*/  PRMT R102, R102, 0x5410, R107 ;  /* 0x0000541066667816 */ /* 0x000fe4000000006b */
[----:B------:R-:W-:Y:S02]  /*94c0*/  PRMT R100, R100, 0x5410, R105 ;  /* 0x0000541064647816 */ /* 0x000fe40000000069 */
[----:B------:R-:W-:Y:S02]  /*94d0*/  LOP3.LUT R109, R101, 0xffff0000, RZ, 0xc0, !PT ;  /* 0xffff0000656d7812 */ /* 0x000fe400078ec0ff */
[----:B------:R-:W-:Y:S02]  /*94e0*/  LOP3.LUT R115, R102, 0xffff0000, RZ, 0xc0, !PT ;  /* 0xffff000066737812 */ /* 0x000fe400078ec0ff */
[----:B-1----:R-:W-:Y:S01]  /*94f0*/  SHF.L.U32 R108, R8, 0x10, RZ ;  /* 0x00000010086c7819 */ /* 0x002fe200000006ff */
[----:B------:R-:W-:Y:S01]  /*9500*/  IMAD.U32 R104, R10, 0x10000, RZ ;  /* 0x000100000a687824 */ /* 0x000fe200078e00ff */
[----:B------:R-:W-:Y:S01]  /*9510*/  LOP3.LUT R107, R8, 0xffff0000, RZ, 0xc0, !PT ;  /* 0xffff0000086b7812 */ /* 0x000fe200078ec0ff */
[----:B------:R-:W-:Y:S01]  /*9520*/  IMAD.U32 R8, R60, 0x10000, RZ ;  /* 0x000100003c087824 */ /* 0x000fe200078e00ff */
[----:B------:R-:W-:Y:S01]  /*9530*/  LOP3.LUT R103, R10, 0xffff0000, RZ, 0xc0, !PT ;  /* 0xffff00000a677812 */ /* 0x000fe200078ec0ff */
[C---:B------:R-:W-:Y:S01]  /*9540*/  IMAD.U32 R10, R11.reuse, 0x10000, RZ ;  /* 0x000100000b0a7824 */ /* 0x040fe200078e00ff */
[----:B------:R-:W-:Y:S01]  /*9550*/  LOP3.LUT R105, R11, 0xffff0000, RZ, 0xc0, !PT ;  /* 0xffff00000b697812 */ /* 0x000fe200078ec0ff */
[----:B------:R-:W-:Y:S01]  /*9560*/  IMAD.U32 R11, R101, 0x10000, RZ ;  /* 0x00010000650b7824 */ /* 0x000fe200078e00ff */
[----:B------:R-:W-:Y:S01]  /*9570*/  LOP3.LUT R60, R60, 0xffff0000, RZ, 0xc0, !PT ;  /* 0xffff00003c3c7812 */ /* 0x000fe200078ec0ff */
[----:B------:R-:W-:Y:S01]  /*9580*/  FMUL.FTZ R101, R103, R8 ;  /* 0x0000000867657220 */ /* 0x000fe20000410000 */
[----:B------:R-:W-:Y:S01]  /*9590*/  SHF.L.U32 R106, R9, 0x10, RZ ;  /* 0x00000010096a7819 */ /* 0x000fe200000006ff */
[----:B------:R-:W-:Y:S01]  /*95a0*/  FMUL.FTZ R103, R103, R11 ;  /* 0x0000000b67677220 */ /* 0x000fe20000410000 */
[----:B------:R-:W-:Y:S01]  /*95b0*/  LOP3.LUT R114, R9, 0xffff0000, RZ, 0xc0, !PT ;  /* 0xffff000009727812 */ /* 0x000fe200078ec0ff */
[----:B------:R-:W-:-:S02]  /*95c0*/  FMUL.FTZ R9, R105, R60 ;  /* 0x0000003c69097220 */ /* 0x000fc40000410000 */
[-C--:B------:R-:W-:Y:S02]  /*95d0*/  FMUL.FTZ R105, R105, R109.reuse ;  /* 0x0000006d69697220 */ /* 0x080fe40000410000 */
[----:B------:R-:W-:Y:S01]  /*95e0*/  FFMA.FTZ R9, R10, R109, -R9 ;  /* 0x0000006d0a097223 */ /* 0x000fe20000010809 */
[----:B------:R-:W-:Y:S01]  /*95f0*/  LOP3.LUT R109, R100, 0xffff0000, RZ, 0xc0, !PT ;  /* 0xffff0000646d7812 */ /* 0x000fe200078ec0ff */
[C---:B------:R-:W-:Y:S02]  /*9600*/  FFMA.FTZ R101, R104.reuse, R11, -R101 ;  /* 0x0000000b68657223 */ /* 0x040fe40000010865 */
[----:B------:R-:W-:Y:S01]  /*9610*/  FFMA.FTZ R8, R104, R8, R103 ;  /* 0x0000000868087223 */ /* 0x000fe20000010067 */
[----:B------:R-:W-:Y:S01]  /*9620*/  SHF.L.U32 R103, R102, 0x10, RZ ;  /* 0x0000001066677819 */ /* 0x000fe200000006ff */
[----:B------:R-:W-:Y:S02]  /*9630*/  IMAD.U32 R11, R100, 0x10000, RZ ;  /* 0x00010000640b7824 */ /* 0x000fe400078e00ff */
[----:B------:R-:W-:-:S02]  /*9640*/  FFMA.FTZ R60, R10, R60, R105 ;  /* 0x0000003c0a3c7223 */ /* 0x000fc40000010069 */
[C---:B------:R-:W-:Y:S02]  /*9650*/  FMUL.FTZ R10, R107.reuse, R11 ;  /* 0x0000000b6b0a7220 */ /* 0x040fe40000410000 */
[C---:B------:R-:W-:Y:S02]  /*9660*/  FMUL.FTZ R100, R114.reuse, R109 ;  /* 0x0000006d72647220 */ /* 0x040fe40000410000 */
[----:B------:R-:W-:Y:S02]  /*9670*/  FMUL.FTZ R107, R107, R103 ;  /* 0x000000676b6b7220 */ /* 0x000fe40000410000 */
[----:B------:R-:W-:Y:S02]  /*9680*/  FMUL.FTZ R114, R114, R115 ;  /* 0x0000007372727220 */ /* 0x000fe40000410000 */
[----:B------:R-:W-:Y:S01]  /*9690*/  FFMA.FTZ R103, R108, R103, -R10 ;  /* 0x000000676c677223 */ /* 0x000fe2000001080a */
[----:B------:R-:W-:Y:S01]  /*96a0*/  F2FP.BF16.PACK_AB R10, R8, R101 ;  /* 0x00000065080a723e */ /* 0x000fe200000010ff */
[----:B------:R-:W-:Y:S01]  /*96b0*/  FFMA.FTZ R108, R108, R11, R107 ;  /* 0x0000000b6c6c7223 */ /* 0x000fe2000001006b */
[----:B------:R-:W-:Y:S01]  /*96c0*/  F2FP.BF16.PACK_AB R11, R60, R9 ;  /* 0x000000093c0b723e */ /* 0x000fe200000010ff */
[----:B------:R-:W-:-:S02]  /*96d0*/  FFMA.FTZ R100, R106, R115, -R100 ;  /* 0x000000736a647223 */ /* 0x000fc40000010864 */
[----:B------:R-:W-:Y:S01]  /*96e0*/  FFMA.FTZ R109, R106, R109, R114 ;  /* 0x0000006d6a6d7223 */ /* 0x000fe20000010072 */
[----:B------:R-:W-:-:S04]  /*96f0*/  F2FP.BF16.PACK_AB R8, R108, R103 ;  /* 0x000000676c08723e */ /* 0x000fc800000010ff */
[----:B------:R-:W-:-:S05]  /*9700*/  F2FP.BF16.PACK_AB R9, R109, R100 ;  /* 0x000000646d09723e */ /* 0x000fca00000010ff */
[----:B------:R1:W-:Y:S02]  /*9710*/  STS.128 [R18], R8 ;  /* 0x0000000812007388 */ /* 0x0003e40000000c00 */
.L_x_351:
[----:B------:R-:W-:Y:S05]  /*9720*/  BSYNC B0 ;  /* 0x0000000000007941 */ /* 0x000fea0003800000 */
.L_x_350:
[----:B-1----:R-:W-:Y:S01]  /*9730*/  IADD3 R8, R16, 0x10, RZ ;  /* 0x0000001010087810 */ /* 0x002fe20007ffe0ff */
[----:B------:R-:W-:Y:S03]  /*9740*/  BSSY B0, `(.L_x_352) ;  /* 0x0000031000007945 */ /* 0x000fe60003800000 */
[----:B------:R-:W-:-:S13]  /*9750*/  ISETP.GE.AND P0, PT, R8, c[0x0][0x27c], PT ;  /* 0x00009f0008007a0c */ /* 0x000fda0003f06270 */
[----:B------:R-:W-:Y:S05]  /*9760*/  @P0 BRA `(.L_x_353) ;  /* 0x000002e000000947 */ /* 0x000fea0003800000 */
[----:B------:R-:W1:Y:S01]  /*9770*/  LDS.128 R8, [R17] ;  /* 0x0000000011087984 */ /* 0x000e620000000c00 */
[----:B------:R-:W-:Y:S02]  /*9780*/  SHF.R.U64 R100, R120, 0x10, R121 ;  /* 0x0000001078647819 */ /* 0x000fe40000001279 */
[----:B------:R-:W-:Y:S02]  /*9790*/  SHF.R.U64 R60, R122, 0x10, R123 ;  /* 0x000000107a3c7819 */ /* 0x000fe4000000127b */
[----:B------:R-:W-:Y:S02]  /*97a0*/  SHF.R.U32.HI R121, RZ, 0x10, R121 ;  /* 0x00000010ff797819 */ /* 0x000fe40000011679 */
[----:B------:R-:W-:Y:S02]  /*97b0*/  SHF.R.U32.HI R123, RZ, 0x10, R123 ;  /* 0x00000010ff7b7819 */ /* 0x000fe4000001167b */
[----:B------:R-:W-:Y:S02]  /*97c0*/  PRMT R92, R92, 0x5410, R121 ;  /* 0x000054105c5c7816 */ /* 0x000fe40000000079 */
[----:B------:R-:W-:-:S02]  /*97d0*/  PRMT R94, R94, 0x5410, R123 ;  /* 0x000054105e5e7816 */ /* 0x000fc4000000007b */
[----:B------:R-:W-:Y:S02]  /*97e0*/  PRMT R95, R95, 0x5410, R60 ;  /* 0x000054105f5f7816 */ /* 0x000fe4000000003c */
[----:B------:R-:W-:Y:S01]  /*97f0*/  PRMT R93, R93, 0x5410, R100 ;  /* 0x000054105d5d7816 */ /* 0x000fe20000000064 */
[----:B------:R-:W-:Y:S01]  /*9800*/  IMAD.U32 R101, R94, 0x10000, RZ ;  /* 0x000100005e657824 */ /* 0x000fe200078e00ff */
[----:B------:R-:W-:Y:S02]  /*9810*/  LOP3.LUT R105, R92, 0xffff0000, RZ, 0xc0, !PT ;  /* 0xffff00005c697812 */ /* 0x000fe400078ec0ff */
[----:B------:R-:W-:Y:S01]  /*9820*/  LOP3.LUT R107, R94, 0xffff0000, RZ, 0xc0, !PT ;  /* 0xffff00005e6b7812 */ /* 0x000fe200078ec0ff */
[C---:B-1----:R-:W-:Y:S01]  /*9830*/  IMAD.U32 R100, R10.reuse, 0x10000, RZ ;  /* 0x000100000a647824 */ /* 0x042fe200078e00ff */
[----:B------:R-:W-:Y:S01]  /*9840*/  LOP3.LUT R60, R10, 0xffff0000, RZ, 0xc0, !PT ;  /* 0xffff00000a3c7812 */ /* 0x000fe200078ec0ff */
[C---:B------:R-:W-:Y:S01]  /*9850*/  IMAD.U32 R10, R11.reuse, 0x10000, RZ ;  /* 0x000100000b0a7824 */ /* 0x040fe200078e00ff */
[----:B------:R-:W-:Y:S01]  /*9860*/  LOP3.LUT R102, R11, 0xffff0000, RZ, 0xc0, !PT ;  /* 0xffff00000b667812 */ /* 0x000fe200078ec0ff */
[----:B------:R-:W-:Y:S01]  /*9870*/  IMAD.U32 R11, R92, 0x10000, RZ ;  /* 0x000100005c0b7824 */ /* 0x000fe200078e00ff */
[----:B------:R-:W-:-:S02]  /*9880*/  SHF.L.U32 R104, R8, 0x10, RZ ;  /* 0x0000001008687819 */ /* 0x000fc400000006ff */
[----:B------:R-:W-:Y:S01]  /*9890*/  LOP3.LUT R103, R8, 0xffff0000, RZ, 0xc0, !PT ;  /* 0xffff000008677812 */ /* 0x000fe200078ec0ff */
[C---:B------:R-:W-:Y:S01]  /*98a0*/  FMUL.FTZ R92, R60.reuse, R11 ;  /* 0x0000000b3c5c7220 */ /* 0x040fe20000410000 */
[C---:B------:R-:W-:Y:S01]  /*98b0*/  SHF.L.U32 R8, R9.reuse, 0x10, RZ ;  /* 0x0000001009087819 */ /* 0x040fe200000006ff */
[----:B------:R-:W-:Y:S01]  /*98c0*/  FMUL.FTZ R60, R60, R101 ;  /* 0x000000653c3c7220 */ /* 0x000fe20000410000 */
[----:B------:R-:W-:Y:S01]  /*98d0*/  LOP3.LUT R94, R9, 0xffff0000, RZ, 0xc0, !PT ;  /* 0xffff0000095e7812 */ /* 0x000fe200078ec0ff */
[----:B------:R-:W-:Y:S02]  /*98e0*/  FMUL.FTZ R9, R102, R105 ;  /* 0x0000006966097220 */ /* 0x000fe40000410000 */
[C---:B------:R-:W-:Y:S02]  /*98f0*/  FFMA.FTZ R11, R100.reuse, R11, R60 ;  /* 0x0000000b640b7223 */ /* 0x040fe4000001003c */
[----:B------:R-:W-:Y:S01]  /*9900*/  FFMA.FTZ R92, R100, R101, -R92 ;  /* 0x00000065645c7223 */ /* 0x000fe2000001085c */
[----:B------:R-:W-:Y:S01]  /*9910*/  SHF.L.U32 R100, R95, 0x10, RZ ;  /* 0x000000105f647819 */ /* 0x000fe200000006ff */
[C---:B------:R-:W-:Y:S01]  /*9920*/  IMAD.U32 R60, R93.reuse, 0x10000, RZ ;  /* 0x000100005d3c7824 */ /* 0x040fe200078e00ff */
[----:B------:R-:W-:Y:S01]  /*9930*/  LOP3.LUT R93, R93, 0xffff0000, RZ, 0xc0, !PT ;  /* 0xffff00005d5d7812 */ /* 0x000fe200078ec0ff */
[-C--:B------:R-:W-:Y:S01]  /*9940*/  FMUL.FTZ R102, R102, R107.reuse ;  /* 0x0000006b66667220 */ /* 0x080fe20000410000 */
[----:B------:R-:W-:Y:S01]  /*9950*/  LOP3.LUT R95, R95, 0xffff0000, RZ, 0xc0, !PT ;  /* 0xffff00005f5f7812 */ /* 0x000fe200078ec0ff */
[----:B------:R-:W-:-:S02]  /*9960*/  FFMA.FTZ R9, R10, R107, -R9 ;  /* 0x0000006b0a097223 */ /* 0x000fc40000010809 */
[----:B------:R-:W-:Y:S02]  /*9970*/  FFMA.FTZ R102, R10, R105, R102 ;  /* 0x000000690a667223 */ /* 0x000fe40000010066 */
[C---:B------:R-:W-:Y:S02]  /*9980*/  FMUL.FTZ R101, R103.reuse, R60 ;  /* 0x0000003c67657220 */ /* 0x040fe40000410000 */
[C---:B------:R-:W-:Y:S02]  /*9990*/  FMUL.FTZ R10, R94.reuse, R93 ;  /* 0x0000005d5e0a7220 */ /* 0x040fe40000410000 */
[-C--:B------:R-:W-:Y:S02]  /*99a0*/  FMUL.FTZ R103, R103, R100.reuse ;  /* 0x0000006467677220 */ /* 0x080fe40000410000 */
[----:B------:R-:W-:Y:S02]  /*99b0*/  FMUL.FTZ R94, R94, R95 ;  /* 0x0000005f5e5e7220 */ /* 0x000fe40000410000 */
[----:B------:R-:W-:-:S02]  /*99c0*/  FFMA.FTZ R101, R104, R100, -R101 ;  /* 0x0000006468657223 */ /* 0x000fc40000010865 */
[----:B------:R-:W-:Y:S02]  /*99d0*/  FFMA.FTZ R60, R104, R60, R103 ;  /* 0x0000003c683c7223 */ /* 0x000fe40000010067 */
[C---:B------:R-:W-:Y:S01]  /*99e0*/  FFMA.FTZ R95, R8.reuse, R95, -R10 ;  /* 0x0000005f085f7223 */ /* 0x040fe2000001080a */
[----:B------:R-:W-:Y:S01]  /*99f0*/  F2FP.BF16.PACK_AB R10, R11, R92 ;  /* 0x0000005c0b0a723e */ /* 0x000fe200000010ff */
[----:B------:R-:W-:Y:S01]  /*9a00*/  FFMA.FTZ R94, R8, R93, R94 ;  /* 0x0000005d085e7223 */ /* 0x000fe2000001005e */
[----:B------:R-:W-:Y:S02]  /*9a10*/  F2FP.BF16.PACK_AB R11, R102, R9 ;  /* 0x00000009660b723e */ /* 0x000fe400000010ff */
[----:B------:R-:W-:Y:S02]  /*9a20*/  F2FP.BF16.PACK_AB R8, R60, R101 ;  /* 0x000000653c08723e */ /* 0x000fe400000010ff */
[----:B------:R-:W-:-:S05]  /*9a30*/  F2FP.BF16.PACK_AB R9, R94, R95 ;  /* 0x0000005f5e09723e */ /* 0x000fca00000010ff */
[----:B------:R1:W-:Y:S02]  /*9a40*/  STS.128 [R17], R8 ;  /* 0x0000000811007388 */ /* 0x0003e40000000c00 */
.L_x_353:
[----:B------:R-:W-:Y:S05]  /*9a50*/  BSYNC B0 ;  /* 0x0000000000007941 */ /* 0x000fea0003800000 */
.L_x_352:
[----:B-1----:R-:W-:Y:S01]  /*9a60*/  IADD3 R8, R16, 0x20, RZ ;  /* 0x0000002010087810 */ /* 0x002fe20007ffe0ff */
[----:B------:R-:W-:Y:S03]  /*9a70*/  BSSY B0, `(.L_x_354) ;  /* 0x0000031000007945 */ /* 0x000fe60003800000 */
[----:B------:R-:W-:-:S13]  /*9a80*/  ISETP.GE.AND P0, PT, R8, c[0x0][0x27c], PT ;  /* 0x00009f0008007a0c */ /* 0x000fda0003f06270 */
[----:B------:R-:W-:Y:S05]  /*9a90*/  @P0 BRA `(.L_x_355) ;  /* 0x000002e000000947 */ /* 0x000fea0003800000 */
[----:B------:R-:W1:Y:S01]  /*9aa0*/  LDS.128 R8, [R18+0x4000] ;  /* 0x0040000012087984 */ /* 0x000e620000000c00 */
        /* <DEDUP_REMOVED lines=23> */
[----:B------:R-:W-:Y:S01]  /*9c20*/  FFMA.FTZ R76, R92, R93, -R76 ;  /* 0x0000005d5c4c7223 */ /* 0x000fe2000001084c */
[----:B------:R-:W-:Y:S01]  /*9c30*/  LOP3.LUT R93, R82, 0xffff0000, RZ, 0xc0, !PT ;  /* 0xffff0000525d7812 */ /* 0x000fe200078ec0ff */
[----:B------:R-:W-:Y:S01]  /*9c40*/  FFMA.FTZ R11, R92, R11, R60 ;  /* 0x0000000b5c0b7223 */ /* 0x000fe2000001003c */
[C---:B------:R-:W-:Y:S01]  /*9c50*/  SHF.L.U32 R92, R85.reuse, 0x10, RZ ;  /* 0x00000010555c7819 */ /* 0x040fe200000006ff */
[----:B------:R-:W-:Y:S01]  /*9c60*/  FMUL.FTZ R94, R94, R103 ;  /* 0x000000675e5e7220 */ /* 0x000fe20000410000 */
[----:B------:R-:W-:Y:S01]  /*9c70*/  LOP3.LUT R85, R85, 0xffff0000, RZ, 0xc0, !PT ;  /* 0xffff000055557812 */ /* 0x000fe200078ec0ff */
[----:B------:R-:W-:-:S02]  /*9c80*/  IMAD.U32 R60, R82, 0x10000, RZ ;  /* 0x00010000523c7824 */ /* 0x000fc400078e00ff */
[C---:B------:R-:W-:Y:S02]  /*9c90*/  FFMA.FTZ R9, R10.reuse, R103, -R9 ;  /* 0x000000670a097223 */ /* 0x040fe40000010809 */
[----:B------:R-:W-:Y:S02]  /*9ca0*/  FFMA.FTZ R94, R10, R101, R94 ;  /* 0x000000650a5e7223 */ /* 0x000fe4000001005e */
[C---:B------:R-:W-:Y:S02]  /*9cb0*/  FMUL.FTZ R101, R95.reuse, R60 ;  /* 0x0000003c5f657220 */ /* 0x040fe40000410000 */
[C---:B------:R-:W-:Y:S02]  /*9cc0*/  FMUL.FTZ R10, R84.reuse, R93 ;  /* 0x0000005d540a7220 */ /* 0x040fe40000410000 */
[----:B------:R-:W-:Y:S02]  /*9cd0*/  FMUL.FTZ R95, R95, R92 ;  /* 0x0000005c5f5f7220 */ /* 0x000fe40000410000 */
[----:B------:R-:W-:-:S02]  /*9ce0*/  FMUL.FTZ R84, R84, R85 ;  /* 0x0000005554547220 */ /* 0x000fc40000410000 */
[C---:B------:R-:W-:Y:S02]  /*9cf0*/  FFMA.FTZ R101, R100.reuse, R92, -R101 ;  /* 0x0000005c64657223 */ /* 0x040fe40000010865 */
[----:B------:R-:W-:Y:S02]  /*9d00*/  FFMA.FTZ R60, R100, R60, R95 ;  /* 0x0000003c643c7223 */ /* 0x000fe4000001005f */
[C---:B------:R-:W-:Y:S01]  /*9d10*/  FFMA.FTZ R85, R8.reuse, R85, -R10 ;  /* 0x0000005508557223 */ /* 0x040fe2000001080a */
[----:B------:R-:W-:Y:S01]  /*9d20*/  F2FP.BF16.PACK_AB R10, R11, R76 ;  /* 0x0000004c0b0a723e */ /* 0x000fe200000010ff */
[----:B------:R-:W-:Y:S01]  /*9d30*/  FFMA.FTZ R84, R8, R93, R84 ;  /* 0x0000005d08547223 */ /* 0x000fe20000010054 */
[----:B------:R-:W-:Y:S02]  /*9d40*/  F2FP.BF16.PACK_AB R11, R94, R9 ;  /* 0x000000095e0b723e */ /* 0x000fe400000010ff */
[----:B------:R-:W-:Y:S02]  /*9d50*/  F2FP.BF16.PACK_AB R8, R60, R101 ;  /* 0x000000653c08723e */ /* 0x000fe400000010ff */
[----:B------:R-:W-:-:S05]  /*9d60*/  F2FP.BF16.PACK_AB R9, R84, R85 ;  /* 0x000000555409723e */ /* 0x000fca00000010ff */
[----:B------:R1:W-:Y:S02]  /*9d70*/  STS.128 [R18+0x4000], R8 ;  /* 0x0040000812007388 */ /* 0x0003e40000000c00 */
.L_x_355:
[----:B------:R-:W-:Y:S05]  /*9d80*/  BSYNC B0 ;  /* 0x0000000000007941 */ /* 0x000fea0003800000 */
.L_x_354:
[----:B-1----:R-:W-:Y:S01]  /*9d90*/  IADD3 R8, R16, 0x30, RZ ;  /* 0x0000003010087810 */ /* 0x002fe20007ffe0ff */
[----:B------:R-:W-:Y:S03]  /*9da0*/  BSSY B0, `(.L_x_356) ;  /* 0x0000031000007945 */ /* 0x000fe60003800000 */
[----:B------:R-:W-:-:S13]  /*9db0*/  ISETP.GE.AND P0, PT, R8, c[0x0][0x27c], PT ;  /* 0x00009f0008007a0c */ /* 0x000fda0003f06270 */
[----:B------:R-:W-:Y:S05]  /*9dc0*/  @P0 BRA `(.L_x_357) ;  /* 0x000002e000000947 */ /* 0x000fea0003800000 */
[----:B------:R-:W1:Y:S01]  /*9dd0*/  LDS.128 R8, [R17+0x4000] ;  /* 0x0040000011087984 */ /* 0x000e620000000c00 */
[--C-:B------:R-:W-:Y:S02]  /*9de0*/  SHF.R.U64 R76, R110, 0x10, R111.reuse ;  /* 0x000000106e4c7819 */ /* 0x100fe4000000126f */
[----:B------:R-:W-:Y:S02]  /*9df0*/  SHF.R.U32.HI R111, RZ, 0x10, R111 ;  /* 0x00000010ff6f7819 */ /* 0x000fe4000001166f */
[--C-:B------:R-:W-:Y:S02]  /*9e00*/  SHF.R.U64 R60, R112, 0x10, R113.reuse ;  /* 0x00000010703c7819 */ /* 0x100fe40000001271 */
[----:B------:R-:W-:Y:S02]  /*9e10*/  SHF.R.U32.HI R113, RZ, 0x10, R113 ;  /* 0x00000010ff717819 */ /* 0x000fe40000011671 */
[----:B------:R-:W-:Y:S02]  /*9e20*/  PRMT R68, R68, 0x5410, R111 ;  /* 0x0000541044447816 */ /* 0x000fe4000000006f */
[----:B------:R-:W-:-:S02]  /*9e30*/  PRMT R71, R71, 0x5410, R60 ;  /* 0x0000541047477816 */ /* 0x000fc4000000003c */
[----:B------:R-:W-:Y:S02]  /*9e40*/  PRMT R69, R69, 0x5410, R76 ;  /* 0x0000541045457816 */ /* 0x000fe4000000004c */
[----:B------:R-:W-:Y:S02]  /*9e50*/  PRMT R70, R70, 0x5410, R113 ;  /* 0x0000541046467816 */ /* 0x000fe40000000071 */
[----:B------:R-:W-:Y:S02]  /*9e60*/  LOP3.LUT R93, R68, 0xffff0000, RZ, 0xc0, !PT ;  /* 0xffff0000445d7812 */ /* 0x000fe400078ec0ff */
[C---:B------:R-:W-:Y:S01]  /*9e70*/  LOP3.LUT R95, R70.reuse, 0xffff0000, RZ, 0xc0, !PT ;  /* 0xffff0000465f7812 */ /* 0x040fe200078ec0ff */
[----:B------:R-:W-:Y:S02]  /*9e80*/  IMAD.U32 R85, R70, 0x10000, RZ ;  /* 0x0001000046557824 */ /* 0x000fe400078e00ff */
        /* <DEDUP_REMOVED lines=12> */
[----:B------:R-:W-:Y:S02]  /*9f50*/  FFMA.FTZ R68, R76, R85, -R68 ;  /* 0x000000554c447223 */ /* 0x000fe40000010844 */
[-C--:B------:R-:W-:Y:S02]  /*9f60*/  FMUL.FTZ R82, R82, R95.reuse ;  /* 0x0000005f52527220 */ /* 0x080fe40000410000 */
[----:B------:R-:W-:Y:S01]  /*9f70*/  FFMA.FTZ R9, R10, R95, -R9 ;  /* 0x0000005f0a097223 */ /* 0x000fe20000010809 */
[----:B------:R-:W-:Y:S01]  /*9f80*/  SHF.L.U32 R95, R71, 0x10, RZ ;  /* 0x00000010475f7819 */ /* 0x000fe200000006ff */
[C---:B------:R-:W-:Y:S01]  /*9f90*/  IMAD.U32 R85, R69.reuse, 0x10000, RZ ;  /* 0x0001000045557824 */ /* 0x040fe200078e00ff */
[----:B------:R-:W-:Y:S01]  /*9fa0*/  LOP3.LUT R69, R69, 0xffff0000, RZ, 0xc0, !PT ;  /* 0xffff000045457812 */ /* 0x000fe200078ec0ff */
[----:B------:R-:W-:Y:S01]  /*9fb0*/  FFMA.FTZ R11, R76, R11, R60 ;  /* 0x0000000b4c0b7223 */ /* 0x000fe2000001003c */
[----:B------:R-:W-:Y:S01]  /*9fc0*/  LOP3.LUT R71, R71, 0xffff0000, RZ, 0xc0, !PT ;  /* 0xffff000047477812 */ /* 0x000fe200078ec0ff */
[----:B------:R-:W-:-:S02]  /*9fd0*/  FFMA.FTZ R82, R10, R93, R82 ;  /* 0x0000005d0a527223 */ /* 0x000fc40000010052 */
[----:B------:R-:W-:Y:S02]  /*9fe0*/  FMUL.FTZ R10, R84, R85 ;  /* 0x00000055540a7220 */ /* 0x000fe40000410000 */
[----:B------:R-:W-:Y:S02]  /*9ff0*/  FMUL.FTZ R60, R70, R69 ;  /* 0x00000045463c7220 */ /* 0x000fe40000410000 */
[----:B------:R-:W-:Y:S02]  /*a000*/  FMUL.FTZ R84, R84, R95 ;  /* 0x0000005f54547220 */ /* 0x000fe40000410000 */
[----:B------:R-:W-:Y:S02]  /*a010*/  FMUL.FTZ R70, R70, R71 ;  /* 0x0000004746467220 */ /* 0x000fe40000410000 */
[C---:B------:R-:W-:Y:S01]  /*a020*/  FFMA.FTZ R95, R92.reuse, R95, -R10 ;  /* 0x0000005f5c5f7223 */ /* 0x040fe2000001080a */
[----:B------:R-:W-:Y:S01]  /*a030*/  F2FP.BF16.PACK_AB R10, R11, R68 ;  /* 0x000000440b0a723e */ /* 0x000fe200000010ff */
[----:B------:R-:W-:Y:S01]  /*a040*/  FFMA.FTZ R84, R92, R85, R84 ;  /* 0x000000555c547223 */ /* 0x000fe20000010054 */
[----:B------:R-:W-:Y:S01]  /*a050*/  F2FP.BF16.PACK_AB R11, R82, R9 ;  /* 0x00000009520b723e */ /* 0x000fe200000010ff */
[----:B------:R-:W-:-:S02]  /*a060*/  FFMA.FTZ R60, R8, R71, -R60 ;  /* 0x00000047083c7223 */ /* 0x000fc4000001083c */
[----:B------:R-:W-:Y:S01]  /*a070*/  FFMA.FTZ R69, R8, R69, R70 ;  /* 0x0000004508457223 */ /* 0x000fe20000010046 */
[----:B------:R-:W-:-:S04]  /*a080*/  F2FP.BF16.PACK_AB R8, R84, R95 ;  /* 0x0000005f5408723e */ /* 0x000fc800000010ff */
[----:B------:R-:W-:-:S05]  /*a090*/  F2FP.BF16.PACK_AB R9, R69, R60 ;  /* 0x0000003c4509723e */ /* 0x000fca00000010ff */
[----:B------:R1:W-:Y:S02]  /*a0a0*/  STS.128 [R17+0x4000], R8 ;  /* 0x0040000811007388 */ /* 0x0003e40000000c00 */
.L_x_357:
[----:B------:R-:W-:Y:S05]  /*a0b0*/  BSYNC B0 ;  /* 0x0000000000007941 */ /* 0x000fea0003800000 */
.L_x_356:
        /* <DEDUP_REMOVED lines=13> */
[C---:B------:R-:W-:Y:S01]  /*a190*/  IMAD.U32 R69, R62.reuse, 0x10000, RZ ;  /* 0x000100003e457824 */ /* 0x040fe200078e00ff */
[----:B------:R-:W-:Y:S01]  /*a1a0*/  LOP3.LUT R85, R62, 0xffff0000, RZ, 0xc0, !PT ;  /* 0xffff00003e557812 */ /* 0x000fe200078ec0ff */
[C---:B-1----:R-:W-:Y:S01]  /*a1b0*/  IMAD.U32 R68, R10.reuse, 0x10000, RZ ;  /* 0x000100000a447824 */ /* 0x042fe200078e00ff */
[----:B------:R-:W-:Y:S01]  /*a1c0*/  LOP3.LUT R60, R10, 0xffff0000, RZ, 0xc0, !PT ;  /* 0xffff00000a3c7812 */ /* 0x000fe200078ec0ff */
[C---:B------:R-:W-:Y:S01]  /*a1d0*/  IMAD.U32 R10, R11.reuse, 0x10000, RZ ;  /* 0x000100000b0a7824 */ /* 0x040fe200078e00ff */
[----:B------:R-:W-:Y:S01]  /*a1e0*/  LOP3.LUT R70, R11, 0xffff0000, RZ, 0xc0, !PT ;  /* 0xffff00000b467812 */ /* 0x000fe200078ec0ff */
[C---:B------:R-:W-:Y:S01]  /*a1f0*/  IMAD.U32 R11, R53.reuse, 0x10000, RZ ;  /* 0x00010000350b7824 */ /* 0x040fe200078e00ff */
[----:B------:R-:W-:-:S02]  /*a200*/  LOP3.LUT R53, R53, 0xffff0000, RZ, 0xc0, !PT ;  /* 0xffff000035357812 */ /* 0x000fc400078ec0ff */
[----:B------:R-:W-:Y:S01]  /*a210*/  SHF.L.U32 R76, R8, 0x10, RZ ;  /* 0x00000010084c7819 */ /* 0x000fe200000006ff */
[----:B------:R-:W-:Y:S01]  /*a220*/  FMUL.FTZ R62, R60, R11 ;  /* 0x0000000b3c3e7220 */ /* 0x000fe20000410000 */
[----:B------:R-:W-:Y:S01]  /*a230*/  LOP3.LUT R71, R8, 0xffff0000, RZ, 0xc0, !PT ;  /* 0xffff000008477812 */ /* 0x000fe200078ec0ff */
[-C--:B------:R-:W-:Y:S01]  /*a240*/  FMUL.FTZ R60, R60, R69.reuse ;  /* 0x000000453c3c7220 */ /* 0x080fe20000410000 */
[C---:B------:R-:W-:Y:S01]  /*a250*/  SHF.L.U32 R8, R9.reuse, 0x10, RZ ;  /* 0x0000001009087819 */ /* 0x040fe200000006ff */
[C---:B------:R-:W-:Y:S01]  /*a260*/  FFMA.FTZ R62, R68.reuse, R69, -R62 ;  /* 0x00000045443e7223 */ /* 0x040fe2000001083e */
[----:B------:R-:W-:Y:S01]  /*a270*/  LOP3.LUT R82, R9, 0xffff0000, RZ, 0xc0, !PT ;  /* 0xffff000009527812 */ /* 0x000fe200078ec0ff */
[----:B------:R-:W-:Y:S01]  /*a280*/  FFMA.FTZ R11, R68, R11, R60 ;  /* 0x0000000b440b7223 */ /* 0x000fe2000001003c */
[C---:B------:R-:W-:Y:S01]  /*a290*/  SHF.L.U32 R68, R63.reuse, 0x10, RZ ;  /* 0x000000103f447819 */ /* 0x040fe200000006ff */
[C---:B------:R-:W-:Y:S01]  /*a2a0*/  FMUL.FTZ R9, R70.reuse, R53 ;  /* 0x0000003546097220 */ /* 0x040fe20000410000 */
[----:B------:R-:W-:Y:S01]  /*a2b0*/  LOP3.LUT R63, R63, 0xffff0000, RZ, 0xc0, !PT ;  /* 0xffff00003f3f7812 */ /* 0x000fe200078ec0ff */
[C---:B------:R-:W-:Y:S01]  /*a2c0*/  IMAD.U32 R60, R61.reuse, 0x10000, RZ ;  /* 0x000100003d3c7824 */ /* 0x040fe200078e00ff */
[----:B------:R-:W-:Y:S01]  /*a2d0*/  LOP3.LUT R61, R61, 0xffff0000, RZ, 0xc0, !PT ;  /* 0xffff00003d3d7812 */ /* 0x000fe200078ec0ff */
[----:B------:R-:W-:-:S02]  /*a2e0*/  FMUL.FTZ R70, R70, R85 ;  /* 0x0000005546467220 */ /* 0x000fc40000410000 */
        /* <DEDUP_REMOVED lines=15> */
.L_x_359:
[----:B------:R-:W-:Y:S05]  /*a3e0*/  BSYNC B0 ;  /* 0x0000000000007941 */ /* 0x000fea0003800000 */
.L_x_358:
[----:B-1----:R-:W-:-:S04]  /*a3f0*/  IADD3 R8, R16, 0x50, RZ ;  /* 0x0000005010087810 */ /* 0x002fc80007ffe0ff */
        /* <DEDUP_REMOVED lines=48> */
.L_x_349:
[----:B------:R-:W-:Y:S05]  /*a700*/  BSYNC B1 ;  /* 0x0000000000017941 */ /* 0x000fea0003800000 */
.L_x_348:
[----:B------:R-:W-:-:S04]  /*a710*/  IADD3 R77, R77, 0x40, RZ ;  /* 0x000000404d4d7810 */ /* 0x000fc80007ffe0ff */
[----:B------:R-:W-:-:S13]  /*a720*/  ISETP.GE.AND P0, PT, R77, UR4, PT ;  /* 0x000000044d007c0c */ /* 0x000fda000bf06270 */
[----:B------:R-:W-:Y:S05]  /*a730*/  @P0 BRA `(.L_x_360) ;  /* 0x00004f2000000947 */ /* 0x000fea0003800000 */
[----:B------:R-:W-:Y:S01]  /*a740*/  ISETP.GE.AND P0, PT, R16, c[0x0][0x27c], PT ;  /* 0x00009f0010007a0c */ /* 0x000fe20003f06270 */
[----:B------:R-:W-:-:S12]  /*a750*/  BSSY B0, `(.L_x_361) ;  /* 0x0000030000007945 */ /* 0x000fd80003800000 */
[----:B------:R-:W-:Y:S05]  /*a760*/  @P0 BRA `(.L_x_362) ;  /* 0x000002e000000947 */ /* 0x000fea0003800000 */
[----:B-1----:R-:W1:Y:S01]  /*a770*/  LDS.128 R8, [R18+0x2000] ;  /* 0x0020000012087984 */ /* 0x002e620000000c00 */
        /* <DEDUP_REMOVED lines=45> */
.L_x_362:
[----:B------:R-:W-:Y:S05]  /*aa50*/  BSYNC B0 ;  /* 0x0000000000007941 */ /* 0x000fea0003800000 */
.L_x_361:
        /* <DEDUP_REMOVED lines=50> */
.L_x_364:
[----:B------:R-:W-:Y:S05]  /*ad80*/  BSYNC B0 ;  /* 0x0000000000007941 */ /* 0x000fea0003800000 */
.L_x_363:
        /* <DEDUP_REMOVED lines=12> */
[----:B------:R-:W-:Y:S02]  /*ae50*/  LOP3.LUT R41, R32, 0xffff0000, RZ, 0xc0, !PT ;  /* 0xffff000020297812 */ /* 0x000fe400078ec0ff */
[----:B------:R-:W-:Y:S01]  /*ae60*/  PRMT R31, R31, 0x5410, R38 ;  /* 0x000054101f1f7816 */ /* 0x000fe20000000026 */
[C---:B-1----:R-:W-:Y:S01]  /*ae70*/  IMAD.U32 R36, R10.reuse, 0x10000, RZ ;  /* 0x000100000a247824 */ /* 0x042fe200078e00ff */
[----:B------:R-:W-:Y:S01]  /*ae80*/  LOP3.LUT R35, R10, 0xffff0000, RZ, 0xc0, !PT ;  /* 0xffff00000a237812 */ /* 0x000fe200078ec0ff */
[C---:B------:R-:W-:Y:S01]  /*ae90*/  IMAD.U32 R10, R11.reuse, 0x10000, RZ ;  /* 0x000100000b0a7824 */ /* 0x040fe200078e00ff */
[C---:B------:R-:W-:Y:S02]  /*aea0*/  SHF.L.U32 R40, R8.reuse, 0x10, RZ ;  /* 0x0000001008287819 */ /* 0x040fe400000006ff */
[----:B------:R-:W-:Y:S01]  /*aeb0*/  LOP3.LUT R39, R8, 0xffff0000, RZ, 0xc0, !PT ;  /* 0xffff000008277812 */ /* 0x000fe200078ec0ff */
[----:B------:R-:W-:Y:S01]  /*aec0*/  IMAD.U32 R8, R34, 0x10000, RZ ;  /* 0x0001000022087824 */ /* 0x000fe200078e00ff */
        /* <DEDUP_REMOVED lines=8> */
[C---:B------:R-:W-:Y:S02]  /*af50*/  FFMA.FTZ R35, R36.reuse, R8, R35 ;  /* 0x0000000824237223 */ /* 0x040fe40000010023 */
[----:B------:R-:W-:Y:S01]  /*af60*/  FFMA.FTZ R32, R36, R11, -R32 ;  /* 0x0000000b24207223 */ /* 0x000fe20000010820 */
[----:B------:R-:W-:Y:S01]  /*af70*/  SHF.L.U32 R11, R33, 0x10, RZ ;  /* 0x00000010210b7819 */ /* 0x000fe200000006ff */
[C---:B------:R-:W-:Y:S01]  /*af80*/  IMAD.U32 R8, R31.reuse, 0x10000, RZ ;  /* 0x000100001f087824 */ /* 0x040fe200078e00ff */
[----:B------:R-:W-:Y:S01]  /*af90*/  LOP3.LUT R31, R31, 0xffff0000, RZ, 0xc0, !PT ;  /* 0xffff00001f1f7812 */ /* 0x000fe200078ec0ff */
[-C--:B------:R-:W-:Y:S01]  /*afa0*/  FMUL.FTZ R37, R37, R41.reuse ;  /* 0x0000002925257220 */ /* 0x080fe20000410000 */
[----:B------:R-:W-:Y:S01]  /*afb0*/  LOP3.LUT R33, R33, 0xffff0000, RZ, 0xc0, !PT ;  /* 0xffff000021217812 */ /* 0x000fe200078ec0ff */
[C---:B------:R-:W-:Y:S02]  /*afc0*/  FFMA.FTZ R9, R10.reuse, R41, -R9 ;  /* 0x000000290a097223 */ /* 0x040fe40000010809 */
[----:B------:R-:W-:-:S02]  /*afd0*/  FFMA.FTZ R34, R10, R34, R37 ;  /* 0x000000220a227223 */ /* 0x000fc40000010025 */
[CC--:B------:R-:W-:Y:S02]  /*afe0*/  FMUL.FTZ R10, R39.reuse, R8.reuse ;  /* 0x00000008270a7220 */ /* 0x0c0fe40000410000 */
        /* <DEDUP_REMOVED lines=12> */
.L_x_366:
[----:B------:R-:W-:Y:S05]  /*b0b0*/  BSYNC B0 ;  /* 0x0000000000007941 */ /* 0x000fea0003800000 */
.L_x_365:
        /* <DEDUP_REMOVED lines=50> */
.L_x_368:
[----:B------:R-:W-:Y:S05]  /*b3e0*/  BSYNC B0 ;  /* 0x0000000000007941 */ /* 0x000fea0003800000 */
.L_x_367:
        /* <DEDUP_REMOVED lines=50> */
.L_x_370:
[----:B------:R-:W-:Y:S05]  /*b710*/  BSYNC B0 ;  /* 0x0000000000007941 */ /* 0x000fea0003800000 */
.L_x_369:
[----:B------:R-:W-:-:S04]  /*b720*/  IADD3 R16, R16, 0x50, RZ ;  /* 0x0000005010107810 */ /* 0x000fc80007ffe0ff */
[----:B------:R-:W-:-:S13]  /*b730*/  ISETP.GE.AND P0, PT, R16, c[0x0][0x27c], PT ;  /* 0x00009f0010007a0c */ /* 0x000fda0003f06270 */
[----:B------:R-:W-:Y:S05]  /*b740*/  @P0 BRA `(.L_x_360) ;  /* 0x00003f1000000947 */ /* 0x000fea0003800000 */
[----:B-1----:R-:W1:Y:S01]  /*b750*/  LDS.128 R8, [R17+0xa000] ;  /* 0x00a0000011087984 */ /* 0x002e620000000c00 */
        /* <DEDUP_REMOVED lines=44> */
[----:B------:R1:W-:Y:S01]  /*ba20*/  STS.128 [R17+0xa000], R8 ;  /* 0x00a0000811007388 */ /* 0x0003e20000000c00 */
[----:B------:R-:W-:Y:S05]  /*ba30*/  BRA `(.L_x_360) ;  /* 0x00003c2000007947 */ /* 0x000fea0003800000 */
.L_x_343:
[----:B------:R-:W-:Y:S01]  /*ba40*/  PLOP3.LUT P4, PT, PT, PT, UP3, 0x80, 0x0 ;  /* 0x000000000000781c */ /* 0x000fe20003f8f038 */
[----:B------:R-:W-:Y:S01]  /*ba50*/  IMAD.MOV.U32 R11, RZ, RZ, R17 ;  /* 0x000000ffff0b7224 */ /* 0x000fe200078e0011 */
[----:B------:R-:W-:Y:S01]  /*ba60*/  PLOP3.LUT P0, PT, PT, PT, UP3, 0x80, 0x0 ;  /* 0x000000000000781c */ /* 0x000fe20003f0f038 */
[----:B------:R-:W-:Y:S01]  /*ba70*/  IMAD.MOV.U32 R18, RZ, RZ, R14 ;  /* 0x000000ffff127224 */ /* 0x000fe200078e000e */
        /* <DEDUP_REMOVED lines=14> */
[----:B------:R-:W-:-:S02]  /*bb60*/  @P0 SHF.R.U32.HI R9, RZ, c[0x0][0x2cc], R10 ;  /* 0x0000b300ff090a19 */ /* 0x000fc4000001160a */
[----:B------:R-:W-:Y:S02]  /*bb70*/  MOV R10, R84 ;  /* 0x00000054000a7202 */ /* 0x000fe40000000f00 */
[----:B------:R-:W-:Y:S01]  /*bb80*/  SHF.R.S32.HI R16, RZ, 0x1f, R9 ;  /* 0x0000001fff107819 */ /* 0x000fe20000011409 */
[----:B------:R-:W-:Y:S01]  /*bb90*/  IMAD.WIDE.U32 R18, R9, c[0x0][0x280], R18 ;  /* 0x0000a00009127a25 */ /* 0x000fe200078e0012 */
[----:B------:R-:W-:-:S03]  /*bba0*/  CS2R R84, SRZ ;  /* 0x0000000000547805 */ /* 0x000fc6000001ff00 */
        /* <DEDUP_REMOVED lines=11> */
[----:B------:R-:W-:Y:S02]  /*bc60*/  ISETP.GE.AND P0, PT, R8, UR21, PT ;  /* 0x0000001508007c0c */ /* 0x000fe4000bf06270 */
[----:B------:R-:W-:Y:S01]  /*bc70*/  LEA.HI.X R17, R18, c[0x0][0x274], R17, 0x1, P4 ;  /* 0x00009d0012117a11 */ /* 0x000fe200020f0c11 */
[----:B------:R1:W3:Y:S04]  /*bc80*/  SHFL.IDX PT, R19, R16, RZ, 0x1c1f ;  /* 0x001c1fff10137589 */ /* 0x0002e800000e0000 */
[----:B------:R1:W4:Y:S04]  /*bc90*/  SHFL.IDX PT, R18, R12, RZ, 0x1c1f ;  /* 0x001c1fff0c127589 */ /* 0x00032800000e0000 */
[----:B------:R1:W1:Y:S02]  /*bca0*/  SHFL.IDX PT, R21, R17, RZ, 0x1c1f ;  /* 0x001c1fff11157589 */ /* 0x00026400000e0000 */
[----:B------:R-:W-:Y:S05]  /*bcb0*/  @P0 BRA `(.L_x_372) ;  /* 0x0000023000000947 */ /* 0x000fea0003800000 */
[C---:B--2---:R-:W-:Y:S01]  /*bcc0*/  IADD3 R11, R60.reuse, 0x20, RZ ;  /* 0x000000203c0b7810 */ /* 0x044fe20007ffe0ff */
        /* <DEDUP_REMOVED lines=9> */
[--C-:B-1----:R-:W-:Y:S01]  /*bd60*/  @!P0 IMAD.WIDE R26, R60, 0x2, R20.reuse ;  /* 0x000000023c1a8825 */ /* 0x102fe200078e0214 */
        /* <DEDUP_REMOVED lines=11> */
[----:B---34-:R-:W-:Y:S01]  /*be20*/  @!P5 IMAD.WIDE R10, R10, 0x2, R18 ;  /* 0x000000020a0ad825 */ /* 0x018fe200078e0212 */
[----:B------:R-:W-:Y:S01]  /*be30*/  CS2R R50, SRZ ;  /* 0x0000000000327805 */ /* 0x000fe2000001ff00 */
[----:B------:R-:W-:Y:S01]  /*be40*/  CS2R R48, SRZ ;  /* 0x0000000000307805 */ /* 0x000fe2000001ff00 */
[----:B------:R-:W-:Y:S01]  /*be50*/  CS2R R42, SRZ ;  /* 0x00000000002a7805 */ /* 0x000fe2000001ff00 */
[----:B------:R-:W-:Y:S01]  /*be60*/  CS2R R40, SRZ ;  /* 0x0000000000287805 */ /* 0x000fe2000001ff00 */
[C---:B------:R-:W-:Y:S01]  /*be70*/  @!P4 IMAD.WIDE R20, R9.reuse, 0x2, R20 ;  /* 0x000000020914c825 */ /* 0x040fe200078e0214 */
[----:B------:R2:W5:Y:S04]  /*be80*/  @!P5 LD.E.128 R68, [R24.64] ;  /* 0x0000001c1844d980 */ /* 0x000568000c101d00 */
[----:B------:R2:W5:Y:S04]  /*be90*/  @!P5 LD.E.128 R64, [R10.64] ;  /* 0x0000001c0a40d980 */ /* 0x000568000c101d00 */
[----:B------:R2:W5:Y:S01]  /*bea0*/  @!P4 LD.E.128 R48, [R20.64] ;  /* 0x0000001c1430c980 */ /* 0x000562000c101d00 */
[----:B-1----:R-:W-:-:S04]  /*beb0*/  @!P4 IMAD.WIDE R26, R9, 0x2, R18 ;  /* 0x00000002091ac825 */ /* 0x002fc800078e0212 */
[----:B------:R-:W-:Y:S01]  /*bec0*/  @!P0 IMAD.WIDE R18, R60, 0x2, R18 ;  /* 0x000000023c128825 */ /* 0x000fe200078e0212 */
[----:B------:R2:W5:Y:S04]  /*bed0*/  @!P4 LD.E.128 R40, [R26.64] ;  /* 0x0000001c1a28c980 */ /* 0x000568000c101d00 */
[----:B------:R2:W5:Y:S02]  /*bee0*/  @!P0 LD.E.128 R84, [R18.64] ;  /* 0x0000001c12548980 */ /* 0x000564000c101d00 */
.L_x_372:
[----:B--2---:R-:W-:Y:S05]  /*bef0*/  BSYNC B0 ;  /* 0x0000000000007941 */ /* 0x004fea0003800000 */
.L_x_371:
[----:B------:R-:W-:Y:S01]  /*bf00*/  IADD3 R9, R8, 0x40, RZ ;  /* 0x0000004008097810 */ /* 0x000fe20007ffe0ff */
[----:B-----5:R-:W-:Y:S01]  /*bf10*/  IMAD.MOV.U32 R8, RZ, RZ, R50 ;  /* 0x000000ffff087224 */ /* 0x020fe200078e0032 */
[----:B------:R-:W2:Y:S01]  /*bf20*/  SHFL.IDX PT, R15, R17, 0x1, 0x1c1f ;  /* 0x003c1f00110f7f89 */ /* 0x000ea200000e0000 */
        /* <DEDUP_REMOVED lines=43> */
[----:B-1----:R-:W1:Y:S01]  /*c1e0*/  SHFL.IDX PT, R14, R14, 0x1, 0x1c1f ;  /* 0x003c1f000e0e7f89 */ /* 0x002e6200000e0000 */
[----:B------:R-:W-:Y:S01]  /*c1f0*/  IMAD.MOV.U32 R8, RZ, RZ, R85 ;  /* 0x000000ffff087224 */ /* 0x000fe200078e0055 */
[----:B------:R-:W-:Y:S01]  /*c200*/  BSSY B0, `(.L_x_373) ;  /* 0x0000036000007945 */ /* 0x000fe20003800000 */
[----:B------:R-:W-:Y:S01]  /*c210*/  PRMT R119, R11, 0x7610, R119 ;  /* 0x000076100b777816 */ /* 0x000fe20000000077 */
[----:B------:R4:W3:Y:S01]  /*c220*/  SHFL.IDX PT, R13, R16, 0x1, 0x1c1f ;  /* 0x003c1f00100d7f89 */ /* 0x0008e200000e0000 */
[----:B------:R-:W-:Y:S01]  /*c230*/  PRMT R118, R10, 0x7610, R118 ;  /* 0x000076100a767816 */ /* 0x000fe20000000076 */
[----:B------:R-:W-:Y:S01]  /*c240*/  CS2R R20, SRZ ;  /* 0x0000000000147805 */ /* 0x000fe2000001ff00 */
[----:B------:R-:W-:Y:S01]  /*c250*/  PRMT R117, R9, 0x7610, R117 ;  /* 0x0000761009757816 */ /* 0x000fe20000000075 */
[----:B------:R-:W1:Y:S01]  /*c260*/  SHFL.IDX PT, R12, R12, 0x1, 0x1c1f ;  /* 0x003c1f000c0c7f89 */ /* 0x000e6200000e0000 */
[----:B------:R-:W-:Y:S01]  /*c270*/  PRMT R116, R8, 0x7610, R116 ;  /* 0x0000761008747816 */ /* 0x000fe20000000074 */
[----:B------:R-:W-:Y:S01]  /*c280*/  CS2R R30, SRZ ;  /* 0x00000000001e7805 */ /* 0x000fe2000001ff00 */
[----:B------:R-:W-:Y:S01]  /*c290*/  CS2R R28, SRZ ;  /* 0x00000000001c7805 */ /* 0x000fe2000001ff00 */
[----:B------:R-:W-:Y:S01]  /*c2a0*/  CS2R R38, SRZ ;  /* 0x0000000000267805 */ /* 0x000fe2000001ff00 */
[----:B------:R-:W-:Y:S01]  /*c2b0*/  CS2R R36, SRZ ;  /* 0x0000000000247805 */ /* 0x000fe2000001ff00 */
[----:B---34-:R-:W-:Y:S01]  /*c2c0*/  CS2R R18, SRZ ;  /* 0x0000000000127805 */ /* 0x018fe2000001ff00 */
[----:B------:R-:W-:Y:S01]  /*c2d0*/  CS2R R26, SRZ ;  /* 0x00000000001a7805 */ /* 0x000fe2000001ff00 */
[----:B------:R-:W-:Y:S01]  /*c2e0*/  CS2R R24, SRZ ;  /* 0x0000000000187805 */ /* 0x000fe2000001ff00 */
[----:B------:R-:W-:Y:S01]  /*c2f0*/  CS2R R34, SRZ ;  /* 0x0000000000227805 */ /* 0x000fe2000001ff00 */
[----:B------:R-:W-:Y:S01]  /*c300*/  CS2R R32, SRZ ;  /* 0x0000000000207805 */ /* 0x000fe2000001ff00 */
[----:B------:R-:W-:Y:S01]  /*c310*/  CS2R R16, SRZ ;  /* 0x0000000000107805 */ /* 0x000fe2000001ff00 */
        /* <DEDUP_REMOVED lines=17> */
[C-C-:B------:R-:W-:Y:S01]  /*c430*/  @!P4 IMAD.WIDE R10, R9.reuse, 0x2, R14.reuse ;  /* 0x00000002090ac825 */ /* 0x140fe200078e020e */
[----:B------:R-:W-:Y:S01]  /*c440*/  CS2R R32, SRZ ;  /* 0x0000000000207805 */ /* 0x000fe2000001ff00 */
[----:B------:R-:W-:Y:S01]  /*c450*/  CS2R R30, SRZ ;  /* 0x00000000001e7805 */ /* 0x000fe2000001ff00 */
[----:B------:R-:W-:Y:S01]  /*c460*/  CS2R R28, SRZ ;  /* 0x00000000001c7805 */ /* 0x000fe2000001ff00 */
[C---:B------:R-:W-:Y:S01]  /*c470*/  @!P0 IMAD.WIDE R14, R8.reuse, 0x2, R14 ;  /* 0x00000002080e8825 */ /* 0x040fe200078e020e */
[----:B------:R-:W-:Y:S01]  /*c480*/  CS2R R26, SRZ ;  /* 0x00000000001a7805 */ /* 0x000fe2000001ff00 */
[----:B------:R-:W-:Y:S01]  /*c490*/  CS2R R24, SRZ ;  /* 0x0000000000187805 */ /* 0x000fe2000001ff00 */
[----:B------:R-:W-:Y:S01]  /*c4a0*/  CS2R R22, SRZ ;  /* 0x0000000000167805 */ /* 0x000fe2000001ff00 */
[--C-:B------:R-:W-:Y:S01]  /*c4b0*/  @!P4 IMAD.WIDE R52, R9, 0x2, R12.reuse ;  /* 0x000000020934c825 */ /* 0x100fe200078e020c */
[----:B------:R-:W-:Y:S01]  /*c4c0*/  CS2R R20, SRZ ;  /* 0x0000000000147805 */ /* 0x000fe2000001ff00 */
[----:B------:R-:W-:Y:S01]  /*c4d0*/  CS2R R18, SRZ ;  /* 0x0000000000127805 */ /* 0x000fe2000001ff00 */
[----:B------:R2:W5:Y:S01]  /*c4e0*/  @!P4 LD.E.128 R28, [R10.64] ;  /* 0x0000001c0a1cc980 */ /* 0x000562000c101d00 */
[----:B------:R-:W-:-:S03]  /*c4f0*/  @!P0 IMAD.WIDE R8, R8, 0x2, R12 ;  /* 0x0000000208088825 */ /* 0x000fc600078e020c */
[----:B------:R2:W5:Y:S01]  /*c500*/  @!P4 LD.E.128 R24, [R52.64] ;  /* 0x0000001c3418c980 */ /* 0x000562000c101d00 */
[----:B------:R-:W-:-:S03]  /*c510*/  @!P5 IMAD.WIDE R12, R60, 0x2, R12 ;  /* 0x000000023c0cd825 */ /* 0x000fc600078e020c */
[----:B------:R2:W5:Y:S01]  /*c520*/  @!P0 LD.E.128 R20, [R14.64] ;  /* 0x0000001c0e148980 */ /* 0x000562000c101d00 */
[----:B-1----:R-:W-:-:S03]  /*c530*/  CS2R R16, SRZ ;  /* 0x0000000000107805 */ /* 0x002fc6000001ff00 */
[----:B------:R2:W5:Y:S04]  /*c540*/  @!P5 LD.E.128 R32, [R12.64] ;  /* 0x0000001c0c20d980 */ /* 0x000568000c101d00 */
[----:B------:R2:W5:Y:S02]  /*c550*/  @!P0 LD.E.128 R16, [R8.64] ;  /* 0x0000001c08108980 */ /* 0x000564000c101d00 */
.L_x_374:
[----:B--2---:R-:W-:Y:S05]  /*c560*/  BSYNC B0 ;  /* 0x0000000000007941 */ /* 0x004fea0003800000 */
.L_x_373:
        /* <DEDUP_REMOVED lines=22> */
[----:B------:R-:W-:Y:S01]  /*c6d0*/  USEL UR4, UR4, 0x80, UP0 ;  /* 0x0000008004047887 */ /* 0x000fe20008000000 */
        /* <DEDUP_REMOVED lines=9> */
[----:B------:R-:W-:Y:S01]  /*c770*/  BAR.SYNC.DEFER_BLOCKING 0x0 ;  /* 0x0000000000007b1d */ /* 0x000fe20000010000 */
[----:B------:R-:W-:-:S02]  /*c780*/  ISETP.GE.AND P0, PT, R77, UR4, PT ;  /* 0x000000044d007c0c */ /* 0x000fc4000bf06270 */
        /* <DEDUP_REMOVED lines=16> */
[----:B------:R-:W-:Y:S01]  /*c890*/  BSSY B1, `(.L_x_375) ;  /* 0x000016c000017945 */ /* 0x000fe20003800000 */
[----:B------:R-:W-:-:S02]  /*c8a0*/  PRMT R92, R11, 0x7610, R92 ;  /* 0x000076100b5c7816 */ /* 0x000fc4000000005c */
[----:B------:R-:W-:Y:S02]  /*c8b0*/  PRMT R82, R10, 0x7610, R82 ;  /* 0x000076100a527816 */ /* 0x000fe40000000052 */
[----:B------:R-:W-:Y:S02]  /*c8c0*/  PRMT R79, R9, 0x7610, R79 ;  /* 0x00007610094f7816 */ /* 0x000fe4000000004f */
[----:B------:R-:W-:Y:S01]  /*c8d0*/  PRMT R78, R8, 0x7610, R78 ;  /* 0x00007610084e7816 */ /* 0x000fe2000000004e */
[----:B------:R-:W-:Y:S05]  /*c8e0*/  @P0 BRA `(.L_x_376) ;  /* 0x0000166000000947 */ /* 0x000fea0003800000 */
[----:B------:R-:W-:Y:S01]  /*c8f0*/  ISETP.GE.AND P0, PT, R60, c[0x0][0x27c], PT ;  /* 0x00009f003c007a0c */ /* 0x000fe20003f06270 */
[----:B------:R-:W-:-:S12]  /*c900*/  BSSY B0, `(.L_x_377) ;  /* 0x0000070000007945 */ /* 0x000fd80003800000 */
[----:B------:R-:W-:Y:S05]  /*c910*/  @P0 BRA `(.L_x_378) ;  /* 0x000006e000000947 */ /* 0x000fea0003800000 */
[----:B-1----:R-:W-:Y:S01]  /*c920*/  IMAD.MOV.U32 R12, RZ, RZ, c[0x0][0x27c] ;  /* 0x00009f00ff0c7624 */ /* 0x002fe200078e00ff */
[--C-:B------:R-:W-:Y:S01]  /*c930*/  SHF.R.U64 R84, R84, 0x10, R85.reuse ;  /* 0x0000001054547819 */ /* 0x100fe20000001255 */
[----:B------:R-:W-:Y:S01]  /*c940*/  IMAD.SHL.U32 R15, R77, 0x40, RZ ;  /* 0x000000404d0f7824 */ /* 0x000fe200078e00ff */
[----:B------:R-:W-:Y:S01]  /*c950*/  SHF.R.U32.HI R85, RZ, 0x10, R85 ;  /* 0x00000010ff557819 */ /* 0x000fe20000011655 */
[----:B------:R-:W-:Y:S01]  /*c960*/  IMAD.SHL.U32 R8, R81, 0x200, RZ ;  /* 0x0000020051087824 */ /* 0x000fe200078e00ff */
[----:B------:R-:W-:Y:S02]  /*c970*/  LEA.HI R12, R12, R97, RZ, 0x1d ;  /* 0x000000610c0c7211 */ /* 0x000fe400078fe8ff */
[----:B------:R-:W-:Y:S02]  /*c980*/  LOP3.LUT R15, R15, 0x1c0, RZ, 0xc0, !PT ;  /* 0x000001c00f0f7812 */ /* 0x000fe400078ec0ff */
[----:B------:R-:W-:Y:S01]  /*c990*/  SHF.R.S32.HI R9, RZ, 0x1f, R12 ;  /* 0x0000001fff097819 */ /* 0x000fe2000001140c */
[----:B------:R-:W-:Y:S01]  /*c9a0*/  IMAD.SHL.U32 R10, R12, 0x8, RZ ;  /* 0x000000080c0a7824 */ /* 0x000fe200078e00ff */
[----:B------:R-:W-:-:S02]  /*c9b0*/  LOP3.LUT R13, R15, 0x38, R60, 0xf8, !PT ;  /* 0x000000380f0d7812 */ /* 0x000fc400078ef83c */
[----:B------:R-:W-:Y:S02]  /*c9c0*/  LEA.HI R9, R9, R12, RZ, 0x3 ;  /* 0x0000000c09097211 */ /* 0x000fe400078f18ff */
[----:B------:R-:W-:Y:S02]  /*c9d0*/  SHF.R.U32.HI R11, RZ, 0x3, R15 ;  /* 0x00000003ff0b7819 */ /* 0x000fe4000001160f */
[----:B------:R-:W-:Y:S01]  /*c9e0*/  LOP3.LUT R10, R15, 0x38, R10, 0xf8, !PT ;  /* 0x000000380f0a7812 */ /* 0x000fe200078ef80a */
[----:B------:R-:W-:Y:S01]  /*c9f0*/  IMAD.SHL.U32 R9, R9, 0x400, RZ ;  /* 0x0000040009097824 */ /* 0x000fe200078e00ff */
[----:B------:R-:W-:Y:S02]  /*ca00*/  LOP3.LUT R13, R8, R13, R11, 0xf6, !PT ;  /* 0x0000000d080d7212 */ /* 0x000fe400078ef60b */
[----:B------:R-:W-:Y:S02]  /*ca10*/  LOP3.LUT R11, R10, R11, RZ, 0x3c, !PT ;  /* 0x0000000b0a0b7212 */ /* 0x000fe400078e3cff */
[----:B------:R-:W-:Y:S01]  /*ca20*/  LOP3.LUT R9, R9, 0x7fffe000, RZ, 0xc0, !PT ;  /* 0x7fffe00009097812 */ /* 0x000fe200078ec0ff */
[----:B------:R-:W-:Y:S01]  /*ca30*/  IMAD.SHL.U32 R115, R13, 0x2, RZ ;  /* 0x000000020d737824 */ /* 0x000fe200078e00ff */
[----:B------:R-:W-:-:S02]  /*ca40*/  SHF.R.U64 R86, R86, 0x10, R87 ;  /* 0x0000001056567819 */ /* 0x000fc40000001257 */
[----:B------:R-:W-:Y:S02]  /*ca50*/  IADD3 R114, R11, R9, R8 ;  /* 0x000000090b727210 */ /* 0x000fe40007ffe008 */
[----:B------:R-:W1:Y:S01]  /*ca60*/  LDS.128 R12, [R115+0xc100] ;  /* 0x00c10000730c7984 */ /* 0x000e620000000c00 */
[----:B------:R-:W-:Y:S02]  /*ca70*/  SHF.R.U64 R88, R88, 0x10, R89 ;  /* 0x0000001058587819 */ /* 0x000fe40000001259 */
[----:B------:R-:W-:Y:S01]  /*ca80*/  IMAD.SHL.U32 R114, R114, 0x2, RZ ;  /* 0x0000000272727824 */ /* 0x000fe200078e00ff */
[----:B------:R-:W-:Y:S02]  /*ca90*/  SHF.R.U32.HI R87, RZ, 0x10, R87 ;  /* 0x00000010ff577819 */ /* 0x000fe40000011657 */
[----:B------:R-:W-:Y:S02]  /*caa0*/  SHF.R.U32.HI R89, RZ, 0x10, R89 ;  /* 0x00000010ff597819 */ /* 0x000fe40000011659 */
[----:B------:R-:W2:Y:S01]  /*cab0*/  LDS.128 R8, [R114+0xc100] ;  /* 0x00c1000072087984 */ /* 0x000ea20000000c00 */
[----:B------:R-:W-:-:S02]  /*cac0*/  PRMT R117, R117, 0x5410, R84 ;  /* 0x0000541075757816 */ /* 0x000fc40000000054 */
[----:B------:R-:W-:Y:S02]  /*cad0*/  PRMT R116, R116, 0x5410, R85 ;  /* 0x0000541074747816 */ /* 0x000fe40000000055 */
[----:B------:R-:W-:Y:S02]  /*cae0*/  PRMT R118, R118, 0x5410, R87 ;  /* 0x0000541076767816 */ /* 0x000fe40000000057 */
[----:B------:R-:W-:Y:S02]  /*caf0*/  SHF.R.U64 R90, R90, 0x10, R91 ;  /* 0x000000105a5a7819 */ /* 0x000fe4000000125b */
[----:B------:R-:W-:Y:S02]  /*cb00*/  PRMT R120, R120, 0x5410, R89 ;  /* 0x0000541078787816 */ /* 0x000fe40000000059 */
[----:B------:R-:W-:Y:S02]  /*cb10*/  SHF.R.U32.HI R91, RZ, 0x10, R91 ;  /* 0x00000010ff5b7819 */ /* 0x000fe4000001165b */
[----:B------:R-:W-:-:S02]  /*cb20*/  PRMT R121, R121, 0x5410, R88 ;  /* 0x0000541079797816 */ /* 0x000fc40000000058 */
[----:B------:R-:W-:Y:S02]  /*cb30*/  PRMT R122, R122, 0x5410, R91 ;  /* 0x000054107a7a7816 */ /* 0x000fe4000000005b */
[C---:B------:R-:W-:Y:S01]  /*cb40*/  LOP3.LUT R128, R121.reuse, 0xffff0000, RZ, 0xc0, !PT ;  /* 0xffff000079807812 */ /* 0x040fe200078ec0ff */
[----:B------:R-:W-:Y:S01]  /*cb50*/  IMAD.U32 R91, R121, 0x10000, RZ ;  /* 0x00010000795b7824 */ /* 0x000fe200078e00ff */
[----:B------:R-:W-:Y:S01]  /*cb60*/  PRMT R123, R123, 0x5410, R90 ;  /* 0x000054107b7b7816 */ /* 0x000fe2000000005a */
[----:B------:R-:W-:Y:S01]  /*cb70*/  IMAD.U32 R121, R116, 0x10000, RZ ;  /* 0x0001000074797824 */ /* 0x000fe200078e00ff */
[----:B------:R-:W-:Y:S02]  /*cb80*/  SHF.L.U32 R127, R118, 0x10, RZ ;  /* 0x00000010767f7819 */ /* 0x000fe400000006ff */
[----:B------:R-:W-:Y:S02]  /*cb90*/  PRMT R119, R119, 0x5410, R86 ;  /* 0x0000541077777816 */ /* 0x000fe40000000056 */
[----:B------:R-:W-:-:S02]  /*cba0*/  LOP3.LUT R116, R116, 0xffff0000, RZ, 0xc0, !PT ;  /* 0xffff000074747812 */ /* 0x000fc400078ec0ff */
[----:B------:R-:W-:Y:S02]  /*cbb0*/  LOP3.LUT R118, R118, 0xffff0000, RZ, 0xc0, !PT ;  /* 0xffff000076767812 */ /* 0x000fe400078ec0ff */
[----:B-1----:R-:W-:Y:S01]  /*cbc0*/  SHF.L.U32 R85, R12, 0x10, RZ ;  /* 0x000000100c557819 */ /* 0x002fe200000006ff */
[----:B------:R-:W-:Y:S01]  /*cbd0*/  IMAD.U32 R86, R14, 0x10000, RZ ;  /* 0x000100000e567824 */ /* 0x000fe200078e00ff */
[----:B------:R-:W-:Y:S01]  /*cbe0*/  LOP3.LUT R84, R12, 0xffff0000, RZ, 0xc0, !PT ;  /* 0xffff00000c547812 */ /* 0x000fe200078ec0ff */
[C---:B------:R-:W-:Y:S01]  /*cbf0*/  IMAD.U32 R12, R13.reuse, 0x10000, RZ ;  /* 0x000100000d0c7824 */ /* 0x040fe200078e00ff */
[----:B------:R-:W-:Y:S01]  /*cc00*/  LOP3.LUT R87, R13, 0xffff0000, RZ, 0xc0, !PT ;  /* 0xffff00000d577812 */ /* 0x000fe200078ec0ff */
[C---:B------:R-:W-:Y:S01]  /*cc10*/  IMAD.U32 R13, R15.reuse, 0x10000, RZ ;  /* 0x000100000f0d7824 */ /* 0x040fe200078e00ff */
[----:B------:R-:W-:Y:S01]  /*cc20*/  LOP3.LUT R89, R15, 0xffff0000, RZ, 0xc0, !PT ;  /* 0xffff00000f597812 */ /* 0x000fe200078ec0ff */
[C---:B--2---:R-:W-:Y:S01]  /*cc30*/  IMAD.U32 R88, R8.reuse, 0x10000, RZ ;  /* 0x0001000008587824 */ /* 0x044fe200078e00ff */
[----:B------:R-:W-:Y:S01]  /*cc40*/  LOP3.LUT R15, R8, 0xffff0000, RZ, 0xc0, !PT ;  /* 0xffff0000080f7812 */ /* 0x000fe200078ec0ff */
[C---:B------:R-:W-:Y:S01]  /*cc50*/  IMAD.U32 R8, R9.reuse, 0x10000, RZ ;  /* 0x0001000009087824 */ /* 0x040fe200078e00ff */
[----:B------:R-:W-:Y:S01]  /*cc60*/  LOP3.LUT R126, R9, 0xffff0000, RZ, 0xc0, !PT ;  /* 0xffff0000097e7812 */ /* 0x000fe200078ec0ff */
[C---:B------:R-:W-:Y:S01]  /*cc70*/  IMAD.U32 R125, R10.reuse, 0x10000, RZ ;  /* 0x000100000a7d7824 */ /* 0x040fe200078e00ff */
[----:B------:R-:W-:Y:S01]  /*cc80*/  SHF.L.U32 R9, R117, 0x10, RZ ;  /* 0x0000001075097819 */ /* 0x000fe200000006ff */
[----:B------:R-:W-:Y:S01]  /*cc90*/  IMAD.U32 R90, R11, 0x10000, RZ ;  /* 0x000100000b5a7824 */ /* 0x000fe200078e00ff */
[----:B------:R-:W-:-:S02]  /*cca0*/  LOP3.LUT R124, R10, 0xffff0000, RZ, 0xc0, !PT ;  /* 0xffff00000a7c7812 */ /* 0x000fc400078ec0ff */
[----:B------:R-:W-:Y:S01]  /*ccb0*/  LOP3.LUT R117, R117, 0xffff0000, RZ, 0xc0, !PT ;  /* 0xffff000075757812 */ /* 0x000fe200078ec0ff */
[C---:B------:R-:W-:Y:S01]  /*ccc0*/  FMUL.FTZ R10, R88.reuse, R9 ;  /* 0x00000009580a7220 */ /* 0x040fe20000410000 */
[----:B------:R-:W-:Y:S01]  /*ccd0*/  LOP3.LUT R11, R11, 0xffff0000, RZ, 0xc0, !PT ;  /* 0xffff00000b0b7812 */ /* 0x000fe200078ec0ff */
[-C--:B------:R-:W-:Y:S01]  /*cce0*/  FMUL.FTZ R88, R88, R91.reuse ;  /* 0x0000005b58587220 */ /* 0x080fe20000410000 */
[----:B------:R-:W-:Y:S01]  /*ccf0*/  LOP3.LUT R14, R14, 0xffff0000, RZ, 0xc0, !PT ;  /* 0xffff00000e0e7812 */ /* 0x000fe200078ec0ff */
[C---:B------:R-:W-:Y:S02]  /*cd00*/  FFMA.FTZ R10, R85.reuse, R91, -R10 ;  /* 0x0000005b550a7223 */ /* 0x040fe4000001080a */
[----:B------:R-:W-:Y:S02]  /*cd10*/  FFMA.FTZ R88, R85, R9, R88 ;  /* 0x0000000955587223 */ /* 0x000fe40000010058 */
[C---:B------:R-:W-:Y:S02]  /*cd20*/  FMUL.FTZ R91, R15.reuse, R117 ;  /* 0x000000750f5b7220 */ /* 0x040fe40000410000 */
[C---:B------:R-:W-:Y:S01]  /*cd30*/  IMAD.U32 R9, R120.reuse, 0x10000, RZ ;  /* 0x0001000078097824 */ /* 0x040fe200078e00ff */
[----:B------:R-:W-:Y:S01]  /*cd40*/  LOP3.LUT R120, R120, 0xffff0000, RZ, 0xc0, !PT ;  /* 0xffff000078787812 */ /* 0x000fe200078ec0ff */
[----:B------:R-:W-:-:S02]  /*cd50*/  FMUL.FTZ R15, R15, R128 ;  /* 0x000000800f0f7220 */ /* 0x000fc40000410000 */
[C---:B------:R-:W-:Y:S02]  /*cd60*/  FMUL.FTZ R85, R8.reuse, R121 ;  /* 0x0000007908557220 */ /* 0x040fe40000410000 */
[----:B------:R-:W-:Y:S02]  /*cd70*/  FMUL.FTZ R8, R8, R9 ;  /* 0x0000000908087220 */ /* 0x000fe40000410000 */
[C---:B------:R-:W-:Y:S02]  /*cd80*/  FFMA.FTZ R91, R84.reuse, R128, -R91 ;  /* 0x00000080545b7223 */ /* 0x040fe4000001085b */
[----:B------:R-:W-:Y:S02]  /*cd90*/  FFMA.FTZ R15, R84, R117, R15 ;  /* 0x00000075540f7223 */ /* 0x000fe4000001000f */
[C---:B------:R-:W-:Y:S01]  /*cda0*/  IMAD.U32 R84, R122.reuse, 0x10000, RZ ;  /* 0x000100007a547824 */ /* 0x040fe200078e00ff */
[----:B------:R-:W-:Y:S01]  /*cdb0*/  LOP3.LUT R122, R122, 0xffff0000, RZ, 0xc0, !PT ;  /* 0xffff00007a7a7812 */ /* 0x000fe200078ec0ff */
[----:B------:R-:W-:-:S02]  /*cdc0*/  FFMA.FTZ R85, R12, R9, -R85 ;  /* 0x000000090c557223 */ /* 0x000fc40000010855 */
[----:B------:R-:W-:Y:S02]  /*cdd0*/  FFMA.FTZ R9, R12, R121, R8 ;  /* 0x000000790c097223 */ /* 0x000fe40000010008 */
[C---:B------:R-:W-:Y:S02]  /*cde0*/  FMUL.FTZ R8, R90.reuse, R127 ;  /* 0x0000007f5a087220 */ /* 0x040fe40000410000 */
[-C--:B------:R-:W-:Y:S02]  /*cdf0*/  FMUL.FTZ R90, R90, R84.reuse ;  /* 0x000000545a5a7220 */ /* 0x080fe40000410000 */
[C---:B------:R-:W-:Y:S01]  /*ce00*/  IMAD.U32 R12, R119.reuse, 0x10000, RZ ;  /* 0x00010000770c7824 */ /* 0x040fe200078e00ff */
[----:B------:R-:W-:Y:S01]  /*ce10*/  LOP3.LUT R119, R119, 0xffff0000, RZ, 0xc0, !PT ;  /* 0xffff000077777812 */ /* 0x000fe200078ec0ff */
[C---:B------:R-:W-:Y:S01]  /*ce20*/  IMAD.U32 R117, R123.reuse, 0x10000, RZ ;  /* 0x000100007b757824 */ /* 0x040fe200078e00ff */
[----:B------:R-:W-:Y:S01]  /*ce30*/  LOP3.LUT R123, R123, 0xffff0000, RZ, 0xc0, !PT ;  /* 0xffff00007b7b7812 */ /* 0x000fe200078ec0ff */
[----:B------:R-:W-:-:S02]  /*ce40*/  FFMA.FTZ R84, R13, R84, -R8 ;  /* 0x000000540d547223 */ /* 0x000fc40000010808 */
[----:B------:R-:W-:Y:S02]  /*ce50*/  FFMA.FTZ R127, R13, R127, R90 ;  /* 0x0000007f0d7f7223 */ /* 0x000fe4000001005a */
[C---:B------:R-:W-:Y:S02]  /*ce60*/  FMUL.FTZ R13, R125.reuse, R12 ;  /* 0x0000000c7d0d7220 */ /* 0x040fe40000410000 */
[-C--:B------:R-:W-:Y:S02]  /*ce70*/  FMUL.FTZ R125, R125, R117.reuse ;  /* 0x000000757d7d7220 */ /* 0x080fe40000410000 */
[C---:B------:R-:W-:Y:S02]  /*ce80*/  FMUL.FTZ R8, R126.reuse, R116 ;  /* 0x000000747e087220 */ /* 0x040fe40000410000 */
[----:B------:R-:W-:Y:S02]  /*ce90*/  FMUL.FTZ R126, R126, R120 ;  /* 0x000000787e7e7220 */ /* 0x000fe40000410000 */
[----:B------:R-:W-:-:S02]  /*cea0*/  FFMA.FTZ R117, R86, R117, -R13 ;  /* 0x0000007556757223 */ /* 0x000fc4000001080d */
[----:B------:R-:W-:Y:S02]  /*ceb0*/  FFMA.FTZ R125, R86, R12, R125 ;  /* 0x0000000c567d7223 */ /* 0x000fe4000001007d */
[----:B------:R-:W-:Y:S02]  /*cec0*/  FFMA.FTZ R120, R87, R120, -R8 ;  /* 0x0000007857787223 */ /* 0x000fe40000010808 */
[----:B------:R-:W-:Y:S02]  /*ced0*/  FMUL.FTZ R86, R124, R119 ;  /* 0x000000777c567220 */ /* 0x000fe40000410000 */
[C---:B------:R-:W-:Y:S01]  /*cee0*/  FMUL.FTZ R12, R11.reuse, R118 ;  /* 0x000000760b0c7220 */ /* 0x040fe20000410000 */
[----:B------:R-:W-:Y:S01]  /*cef0*/  F2FP.BF16.PACK_AB R13, R120, R85 ;  /* 0x00000055780d723e */ /* 0x000fe200000010ff */
[----:B------:R-:W-:Y:S02]  /*cf00*/  FMUL.FTZ R90, R124, R123 ;  /* 0x0000007b7c5a7220 */ /* 0x000fe40000410000 */
[----:B------:R-:W-:-:S02]  /*cf10*/  FMUL.FTZ R8, R11, R122 ;  /* 0x0000007a0b087220 */ /* 0x000fc40000410000 */
[C---:B------:R-:W-:Y:S02]  /*cf20*/  FFMA.FTZ R86, R14.reuse, R123, -R86 ;  /* 0x0000007b0e567223 */ /* 0x040fe40000010856 */
[----:B------:R-:W-:Y:S01]  /*cf30*/  FFMA.FTZ R11, R89, R122, -R12 ;  /* 0x0000007a590b7223 */ /* 0x000fe2000001080c */
[----:B------:R-:W-:Y:S01]  /*cf40*/  F2FP.BF16.PACK_AB R12, R91, R10 ;  /* 0x0000000a5b0c723e */ /* 0x000fe200000010ff */
[----:B------:R-:W-:Y:S02]  /*cf50*/  FFMA.FTZ R126, R87, R116, R126 ;  /* 0x00000074577e7223 */ /* 0x000fe4000001007e */
[----:B------:R-:W-:Y:S01]  /*cf60*/  FFMA.FTZ R90, R14, R119, R90 ;  /* 0x000000770e5a7223 */ /* 0x000fe2000001005a */
[----:B------:R-:W-:Y:S01]  /*cf70*/  F2FP.BF16.PACK_AB R14, R86, R117 ;  /* 0x00000075560e723e */ /* 0x000fe200000010ff */
[----:B------:R-:W-:Y:S01]  /*cf80*/  FFMA.FTZ R118, R89, R118, R8 ;  /* 0x0000007659767223 */ /* 0x000fe20000010008 */
[----:B------:R-:W-:Y:S02]  /*cf90*/  F2FP.BF16.PACK_AB R8, R15, R88 ;  /* 0x000000580f08723e */ /* 0x000fe400000010ff */
[----:B------:R-:W-:-:S02]  /*cfa0*/  F2FP.BF16.PACK_AB R15, R11, R84 ;  /* 0x000000540b0f723e */ /* 0x000fc400000010ff */
[----:B------:R-:W-:Y:S02]  /*cfb0*/  F2FP.BF16.PACK_AB R9, R126, R9 ;  /* 0x000000097e09723e */ /* 0x000fe400000010ff */
[----:B------:R-:W-:Y:S01]  /*cfc0*/  F2FP.BF16.PACK_AB R10, R90, R125 ;  /* 0x0000007d5a0a723e */ /* 0x000fe200000010ff */
[----:B------:R1:W-:Y:S01]  /*cfd0*/  STS.128 [R115+0xc100], R12 ;  /* 0x00c1000c73007388 */ /* 0x0003e20000000c00 */
[----:B------:R-:W-:-:S05]  /*cfe0*/  F2FP.BF16.PACK_AB R11, R118, R127 ;  /* 0x0000007f760b723e */ /* 0x000fca00000010ff */
[----:B------:R1:W-:Y:S02]  /*cff0*/  STS.128 [R114+0xc100], R8 ;  /* 0x00c1000872007388 */ /* 0x0003e40000000c00 */
.L_x_378:
[----:B------:R-:W-:Y:S05]  /*d000*/  BSYNC B0 ;  /* 0x0000000000007941 */ /* 0x000fea0003800000 */
.L_x_377:
[----:B-1----:R-:W-:Y:S01]  /*d010*/  IADD3 R12, R60, 0x20, RZ ;  /* 0x000000203c0c7810 */ /* 0x002fe20007ffe0ff */
[----:B------:R-:W-:Y:S03]  /*d020*/  BSSY B0, `(.L_x_379) ;  /* 0x0000079000007945 */ /* 0x000fe60003800000 */
[----:B------:R-:W-:-:S13]  /*d030*/  ISETP.GE.AND P0, PT, R12, c[0x0][0x27c], PT ;  /* 0x00009f000c007a0c */ /* 0x000fda0003f06270 */
[----:B------:R-:W-:Y:S05]  /*d040*/  @P0 BRA `(.L_x_380) ;  /* 0x0000076000000947 */ /* 0x000fea0003800000 */
[----:B------:R-:W-:Y:S01]  /*d050*/  SHF.R.S32.HI R11, RZ, 0x1f, R12 ;  /* 0x0000001fff0b7819 */ /* 0x000fe2000001140c */
[----:B------:R-:W-:Y:S01]  /*d060*/  IMAD.MOV.U32 R8, RZ, RZ, c[0x0][0x27c] ;  /* 0x00009f00ff087624 */ /* 0x000fe200078e00ff */
[----:B------:R-:W-:Y:S01]  /*d070*/  SHF.R.U64 R64, R64, 0x10, R65 ;  /* 0x0000001040407819 */ /* 0x000fe20000001241 */
[----:B------:R-:W-:Y:S01]  /*d080*/  IMAD.SHL.U32 R9, R77, 0x40, RZ ;  /* 0x000000404d097824 */ /* 0x000fe200078e00ff */
[CC--:B------:R-:W-:Y:S02]  /*d090*/  LEA.HI R10, R11.reuse, R12.reuse, RZ, 0x3 ;  /* 0x0000000c0b0a7211 */ /* 0x0c0fe400078f18ff */
[----:B------:R-:W-:Y:S02]  /*d0a0*/  LEA.HI R11, R11, R12, RZ, 0x6 ;  /* 0x0000000c0b0b7211 */ /* 0x000fe400078f30ff */
[----:B------:R-:W-:Y:S02]  /*d0b0*/  SHF.R.S32.HI R13, RZ, 0x3, R10 ;  /* 0x00000003ff0d7819 */ /* 0x000fe4000001140a */
[----:B------:R-:W-:Y:S01]  /*d0c0*/  LOP3.LUT R9, R9, 0x1c0, RZ, 0xc0, !PT ;  /* 0x000001c009097812 */ /* 0x000fe200078ec0ff */
[----:B------:R-:W-:Y:S01]  /*d0d0*/  IMAD.SHL.U32 R11, R11, 0x80, RZ ;  /* 0x000000800b0b7824 */ /* 0x000fe200078e00ff */
[----:B------:R-:W-:-:S02]  /*d0e0*/  LEA.HI R8, R8, R13, RZ, 0x1d ;  /* 0x0000000d08087211 */ /* 0x000fc400078fe8ff */
[----:B------:R-:W-:Y:S02]  /*d0f0*/  LOP3.LUT R15, R9, 0x38, R10, 0xf8, !PT ;  /* 0x00000038090f7812 */ /* 0x000fe400078ef80a */
[----:B------:R-:W-:Y:S02]  /*d100*/  SHF.R.S32.HI R13, RZ, 0x1f, R8 ;  /* 0x0000001fff0d7819 */ /* 0x000fe40000011408 */
[----:B------:R-:W-:Y:S02]  /*d110*/  SHF.R.U32.HI R10, RZ, 0x3, R9 ;  /* 0x00000003ff0a7819 */ /* 0x000fe40000011609 */
[----:B------:R-:W-:Y:S01]  /*d120*/  LEA.HI R13, R13, R8, RZ, 0x3 ;  /* 0x000000080d0d7211 */ /* 0x000fe200078f18ff */
[----:B------:R-:W-:Y:S01]  /*d130*/  IMAD.SHL.U32 R8, R8, 0x8, RZ ;  /* 0x0000000808087824 */ /* 0x000fe200078e00ff */
[----:B------:R-:W-:Y:S02]  /*d140*/  LOP3.LUT R12, R11, 0x7fffe000, RZ, 0xc0, !PT ;  /* 0x7fffe0000b0c7812 */ /* 0x000fe400078ec0ff */
[----:B------:R-:W-:Y:S01]  /*d150*/  LOP3.LUT R15, R15, R10, RZ, 0x3c, !PT ;  /* 0x0000000a0f0f7212 */ /* 0x000fe200078e3cff */
[----:B------:R-:W-:Y:S01]  /*d160*/  IMAD.SHL.U32 R13, R13, 0x400, RZ ;  /* 0x000004000d0d7824 */ /* 0x000fe200078e00ff */
[----:B------:R-:W-:Y:S01]  /*d170*/  LOP3.LUT R9, R9, 0x38, R8, 0xf8, !PT ;  /* 0x0000003809097812 */ /* 0x000fe200078ef808 */
[----:B------:R-:W-:Y:S01]  /*d180*/  IMAD R12, R81, 0x200, R12 ;  /* 0x00000200510c7824 */ /* 0x000fe200078e020c */
[----:B------:R-:W-:-:S02]  /*d190*/  SHF.R.U32.HI R65, RZ, 0x10, R65 ;  /* 0x00000010ff417819 */ /* 0x000fc40000011641 */
[----:B------:R-:W-:Y:S01]  /*d1a0*/  LOP3.LUT R8, R13, 0x7fffe000, RZ, 0xc0, !PT ;  /* 0x7fffe0000d087812 */ /* 0x000fe200078ec0ff */
[----:B------:R-:W-:Y:S01]  /*d1b0*/  IMAD.IADD R12, R12, 0x1, R15 ;  /* 0x000000010c0c7824 */ /* 0x000fe200078e020f */
[----:B------:R-:W-:Y:S02]  /*d1c0*/  LOP3.LUT R9, R9, R10, RZ, 0x3c, !PT ;  /* 0x0000000a09097212 */ /* 0x000fe400078e3cff */
[----:B------:R-:W-:Y:S01]  /*d1d0*/  SHF.R.U64 R66, R66, 0x10, R67 ;  /* 0x0000001042427819 */ /* 0x000fe20000001243 */
[----:B------:R-:W-:Y:S01]  /*d1e0*/  IMAD R8, R81, 0x200, R8 ;  /* 0x0000020051087824 */ /* 0x000fe200078e0208 */
[----:B------:R-:W-:Y:S01]  /*d1f0*/  SHF.R.U64 R68, R68, 0x10, R69 ;  /* 0x0000001044447819 */ /* 0x000fe20000001245 */
[----:B------:R-:W-:Y:S01]  /*d200*/  IMAD.SHL.U32 R85, R12, 0x2, RZ ;  /* 0x000000020c557824 */ /* 0x000fe200078e00ff */
[----:B------:R-:W-:Y:S02]  /*d210*/  SHF.R.U32.HI R67, RZ, 0x10, R67 ;  /* 0x00000010ff437819 */ /* 0x000fe40000011643 */
[----:B------:R-:W-:-:S02]  /*d220*/  IADD3 R84, R8, R9, RZ ;  /* 0x0000000908547210 */ /* 0x000fc40007ffe0ff */
[----:B------:R-:W1:Y:S01]  /*d230*/  LDS.128 R12, [R85+0xc100] ;  /* 0x00c10000550c7984 */ /* 0x000e620000000c00 */
[----:B------:R-:W-:Y:S02]  /*d240*/  SHF.R.U32.HI R69, RZ, 0x10, R69 ;  /* 0x00000010ff457819 */ /* 0x000fe40000011645 */
[----:B------:R-:W-:Y:S01]  /*d250*/  IMAD.SHL.U32 R84, R84, 0x2, RZ ;  /* 0x0000000254547824 */ /* 0x000fe200078e00ff */
[----:B------:R-:W-:Y:S02]  /*d260*/  PRMT R107, R107, 0x5410, R64 ;  /* 0x000054106b6b7816 */ /* 0x000fe40000000040 */
[----:B------:R-:W-:Y:S02]  /*d270*/  PRMT R106, R106, 0x5410, R65 ;  /* 0x000054106a6a7816 */ /* 0x000fe40000000041 */
[----:B------:R-:W2:Y:S01]  /*d280*/  LDS.128 R8, [R84+0xc100] ;  /* 0x00c1000054087984 */ /* 0x000ea20000000c00 */
[----:B------:R-:W-:Y:S02]  /*d290*/  SHF.R.U64 R70, R70, 0x10, R71 ;  /* 0x0000001046467819 */ /* 0x000fe40000001247 */
[----:B------:R-:W-:Y:S01]  /*d2a0*/  PRMT R108, R108, 0x5410, R67 ;  /* 0x000054106c6c7816 */ /* 0x000fe20000000043 */
[----:B------:R-:W-:Y:S01]  /*d2b0*/  IMAD.U32 R89, R106, 0x10000, RZ ;  /* 0x000100006a597824 */ /* 0x000fe200078e00ff */
[----:B------:R-:W-:-:S02]  /*d2c0*/  SHF.R.U32.HI R71, RZ, 0x10, R71 ;  /* 0x00000010ff477819 */ /* 0x000fc40000011647 */
[----:B------:R-:W-:Y:S02]  /*d2d0*/  PRMT R111, R111, 0x5410, R68 ;  /* 0x000054106f6f7816 */ /* 0x000fe40000000044 */
[----:B------:R-:W-:Y:S02]  /*d2e0*/  PRMT R110, R110, 0x5410, R69 ;  /* 0x000054106e6e7816 */ /* 0x000fe40000000045 */
[----:B------:R-:W-:Y:S01]  /*d2f0*/  PRMT R112, R112, 0x5410, R71 ;  /* 0x0000541070707816 */ /* 0x000fe20000000047 */
[C---:B------:R-:W-:Y:S01]  /*d300*/  IMAD.U32 R71, R111.reuse, 0x10000, RZ ;  /* 0x000100006f477824 */ /* 0x040fe200078e00ff */
[----:B------:R-:W-:Y:S02]  /*d310*/  LOP3.LUT R90, R111, 0xffff0000, RZ, 0xc0, !PT ;  /* 0xffff00006f5a7812 */ /* 0x000fe400078ec0ff */
[----:B------:R-:W-:Y:S02]  /*d320*/  PRMT R113, R113, 0x5410, R70 ;  /* 0x0000541071717816 */ /* 0x000fe40000000046 */
[----:B------:R-:W-:-:S02]  /*d330*/  PRMT R109, R109, 0x5410, R66 ;  /* 0x000054106d6d7816 */ /* 0x000fc40000000042 */
[----:B------:R-:W-:Y:S01]  /*d340*/  LOP3.LUT R106, R106, 0xffff0000, RZ, 0xc0, !PT ;  /* 0xffff00006a6a7812 */ /* 0x000fe200078ec0ff */
[C---:B-1----:R-:W-:Y:S01]  /*d350*/  IMAD.U32 R65, R12.reuse, 0x10000, RZ ;  /* 0x000100000c417824 */ /* 0x042fe200078e00ff */
[----:B------:R-:W-:Y:S01]  /*d360*/  LOP3.LUT R64, R12, 0xffff0000, RZ, 0xc0, !PT ;  /* 0xffff00000c407812 */ /* 0x000fe200078ec0ff */
[C---:B------:R-:W-:Y:S01]  /*d370*/  IMAD.U32 R12, R13.reuse, 0x10000, RZ ;  /* 0x000100000d0c7824 */ /* 0x040fe200078e00ff */
        /* <DEDUP_REMOVED lines=8> */
[----:B------:R-:W-:Y:S01]  /*d400*/  SHF.L.U32 R8, R9, 0x10, RZ ;  /* 0x0000001009087819 */ /* 0x000fe200000006ff */
[----:B------:R-:W-:Y:S01]  /*d410*/  IMAD.U32 R70, R11, 0x10000, RZ ;  /* 0x000100000b467824 */ /* 0x000fe200078e00ff */
[----:B------:R-:W-:Y:S01]  /*d420*/  LOP3.LUT R88, R9, 0xffff0000, RZ, 0xc0, !PT ;  /* 0xffff000009587812 */ /* 0x000fe200078ec0ff */
[----:B------:R-:W-:Y:S01]  /*d430*/  IMAD.U32 R9, R107, 0x10000, RZ ;  /* 0x000100006b097824 */ /* 0x000fe200078e00ff */
[----:B------:R-:W-:-:S02]  /*d440*/  LOP3.LUT R86, R10, 0xffff0000, RZ, 0xc0, !PT ;  /* 0xffff00000a567812 */ /* 0x000fc400078ec0ff */
[----:B------:R-:W-:Y:S01]  /*d450*/  LOP3.LUT R107, R107, 0xffff0000, RZ, 0xc0, !PT ;  /* 0xffff00006b6b7812 */ /* 0x000fe200078ec0ff */
[C---:B------:R-:W-:Y:S01]  /*d460*/  FMUL.FTZ R10, R68.reuse, R9 ;  /* 0x00000009440a7220 */ /* 0x040fe20000410000 */
[----:B------:R-:W-:Y:S01]  /*d470*/  LOP3.LUT R11, R11, 0xffff0000, RZ, 0xc0, !PT ;  /* 0xffff00000b0b7812 */ /* 0x000fe200078ec0ff */
[-C--:B------:R-:W-:Y:S02]  /*d480*/  FMUL.FTZ R68, R68, R71.reuse ;  /* 0x0000004744447220 */ /* 0x080fe40000410000 */
[C---:B------:R-:W-:Y:S02]  /*d490*/  FFMA.FTZ R10, R65.reuse, R71, -R10 ;  /* 0x00000047410a7223 */ /* 0x040fe4000001080a */
[----:B------:R-:W-:Y:S01]  /*d4a0*/  FFMA.FTZ R68, R65, R9, R68 ;  /* 0x0000000941447223 */ /* 0x000fe20000010044 */
[C---:B------:R-:W-:Y:S01]  /*d4b0*/  SHF.L.U32 R9, R110.reuse, 0x10, RZ ;  /* 0x000000106e097819 */ /* 0x040fe200000006ff */
[C---:B------:R-:W-:Y:S01]  /*d4c0*/  FMUL.FTZ R71, R15.reuse, R107 ;  /* 0x0000006b0f477220 */ /* 0x040fe20000410000 */
[----:B------:R-:W-:Y:S01]  /*d4d0*/  LOP3.LUT R110, R110, 0xffff0000, RZ, 0xc0, !PT ;  /* 0xffff00006e6e7812 */ /* 0x000fe200078ec0ff */
[----:B------:R-:W-:-:S02]  /*d4e0*/  FMUL.FTZ R15, R15, R90 ;  /* 0x0000005a0f0f7220 */ /* 0x000fc40000410000 */
[----:B------:R-:W-:Y:S02]  /*d4f0*/  FMUL.FTZ R65, R8, R89 ;  /* 0x0000005908417220 */ /* 0x000fe40000410000 */
[----:B------:R-:W-:Y:S02]  /*d500*/  FFMA.FTZ R71, R64, R90, -R71 ;  /* 0x0000005a40477223 */ /* 0x000fe40000010847 */
[----:B------:R-:W-:Y:S02]  /*d510*/  FMUL.FTZ R8, R8, R9 ;  /* 0x0000000908087220 */ /* 0x000fe40000410000 */
[C---:B------:R-:W-:Y:S01]  /*d520*/  IMAD.U32 R90, R108.reuse, 0x10000, RZ ;  /* 0x000100006c5a7824 */ /* 0x040fe200078e00ff */
[----:B------:R-:W-:Y:S01]  /*d530*/  LOP3.LUT R108, R108, 0xffff0000, RZ, 0xc0, !PT ;  /* 0xffff00006c6c7812 */ /* 0x000fe200078ec0ff */
        /* <DEDUP_REMOVED lines=39> */
.L_x_380:
[----:B------:R-:W-:Y:S05]  /*d7b0*/  BSYNC B0 ;  /* 0x0000000000007941 */ /* 0x000fea0003800000 */
.L_x_379:
[----:B-1----:R-:W-:-:S04]  /*d7c0*/  IADD3 R12, R60, 0x40, RZ ;  /* 0x000000403c0c7810 */ /* 0x002fc80007ffe0ff */
        /* <DEDUP_REMOVED lines=120> */
.L_x_376:
[----:B------:R-:W-:Y:S05]  /*df50*/  BSYNC B1 ;  /* 0x0000000000017941 */ /* 0x000fea0003800000 */
.L_x_375:
[----:B------:R-:W-:-:S04]  /*df60*/  IADD3 R40, R77, 0x40, RZ ;  /* 0x000000404d287810 */ /* 0x000fc80007ffe0ff */
[----:B------:R-:W-:-:S13]  /*df70*/  ISETP.GE.AND P0, PT, R40, UR4, PT ;  /* 0x0000000428007c0c */ /* 0x000fda000bf06270 */
[----:B------:R-:W-:Y:S05]  /*df80*/  @P0 BRA `(.L_x_360) ;  /* 0x000016d000000947 */ /* 0x000fea0003800000 */
[----:B------:R-:W-:Y:S01]  /*df90*/  ISETP.GE.AND P0, PT, R60, c[0x0][0x27c], PT ;  /* 0x00009f003c007a0c */ /* 0x000fe20003f06270 */
[----:B------:R-:W-:-:S12]  /*dfa0*/  BSSY B0, `(.L_x_381) ;  /* 0x0000073000007945 */ /* 0x000fd80003800000 */
[----:B------:R-:W-:Y:S05]  /*dfb0*/  @P0 BRA `(.L_x_382) ;  /* 0x0000071000000947 */ /* 0x000fea0003800000 */
[----:B-1----:R-:W-:Y:S01]  /*dfc0*/  IMAD.MOV.U32 R10, RZ, RZ, c[0x0][0x27c] ;  /* 0x00009f00ff0a7624 */ /* 0x002fe200078e00ff */
[----:B------:R-:W-:Y:S01]  /*dfd0*/  SHF.R.S32.HI R11, RZ, 0x1f, R40 ;  /* 0x0000001fff0b7819 */ /* 0x000fe20000011428 */
[----:B------:R-:W-:Y:S01]  /*dfe0*/  IMAD.SHL.U32 R9, R40, 0x40, RZ ;  /* 0x0000004028097824 */ /* 0x000fe200078e00ff */
[----:B------:R-:W-:Y:S02]  /*dff0*/  SHF.R.U64 R43, R36, 0x10, R37 ;  /* 0x00000010242b7819 */ /* 0x000fe40000001225 */
[----:B------:R-:W-:Y:S02]  /*e000*/  LEA.HI R97, R10, R97, RZ, 0x1d ;  /* 0x000000610a617211 */ /* 0x000fe400078fe8ff */
[----:B------:R-:W-:Y:S02]  /*e010*/  LEA.HI R8, R11, R40, RZ, 0x3 ;  /* 0x000000280b087211 */ /* 0x000fe400078f18ff */
[----:B------:R-:W-:Y:S01]  /*e020*/  SHF.R.S32.HI R10, RZ, 0x1f, R97 ;  /* 0x0000001fff0a7819 */ /* 0x000fe20000011461 */
[----:B------:R-:W-:Y:S01]  /*e030*/  IMAD.SHL.U32 R12, R97, 0x8, RZ ;  /* 0x00000008610c7824 */ /* 0x000fe200078e00ff */
[----:B------:R-:W-:Y:S01]  /*e040*/  LOP3.LUT R9, R9, 0x1c0, RZ, 0xc0, !PT ;  /* 0x000001c009097812 */ /* 0x000fe200078ec0ff */
[----:B------:R-:W-:Y:S01]  /*e050*/  IMAD.SHL.U32 R8, R8, 0x40, RZ ;  /* 0x0000004008087824 */ /* 0x000fe200078e00ff */
[----:B------:R-:W-:-:S02]  /*e060*/  LEA.HI R10, R10, R97, RZ, 0x3 ;  /* 0x000000610a0a7211 */ /* 0x000fc400078f18ff */
[----:B------:R-:W-:Y:S02]  /*e070*/  SHF.R.U32.HI R11, RZ, 0x3, R9 ;  /* 0x00000003ff0b7819 */ /* 0x000fe40000011609 */
[C---:B------:R-:W-:Y:S01]  /*e080*/  LOP3.LUT R12, R9.reuse, 0x38, R12, 0xf8, !PT ;  /* 0x00000038090c7812 */ /* 0x040fe200078ef80c */
[----:B------:R-:W-:Y:S01]  /*e090*/  IMAD.SHL.U32 R10, R10, 0x400, RZ ;  /* 0x000004000a0a7824 */ /* 0x000fe200078e00ff */
[----:B------:R-:W-:Y:S02]  /*e0a0*/  LOP3.LUT R13, R9, 0x38, R60, 0xf8, !PT ;  /* 0x00000038090d7812 */ /* 0x000fe400078ef83c */
[----:B------:R-:W-:Y:S02]  /*e0b0*/  LOP3.LUT R8, R8, 0xfffffe00, RZ, 0xc0, !PT ;  /* 0xfffffe0008087812 */ /* 0x000fe400078ec0ff */
[----:B------:R-:W-:Y:S02]  /*e0c0*/  LOP3.LUT R41, R12, R11, RZ, 0x3c, !PT ;  /* 0x0000000b0c297212 */ /* 0x000fe400078e3cff */
[----:B------:R-:W-:-:S02]  /*e0d0*/  LOP3.LUT R10, R10, 0x7fffe000, RZ, 0xc0, !PT ;  /* 0x7fffe0000a0a7812 */ /* 0x000fc400078ec0ff */
[----:B------:R-:W-:Y:S02]  /*e0e0*/  LOP3.LUT R13, R8, R13, R11, 0xf6, !PT ;  /* 0x0000000d080d7212 */ /* 0x000fe400078ef60b */
[----:B------:R-:W-:Y:S02]  /*e0f0*/  IADD3 R41, R41, R10, R8 ;  /* 0x0000000a29297210 */ /* 0x000fe40007ffe008 */
[----:B------:R-:W-:Y:S01]  /*e100*/  SHF.R.U32.HI R36, RZ, 0x10, R37 ;  /* 0x00000010ff247819 */ /* 0x000fe20000011625 */
[----:B------:R-:W-:Y:S01]  /*e110*/  IMAD.SHL.U32 R42, R13, 0x2, RZ ;  /* 0x000000020d2a7824 */ /* 0x000fe200078e00ff */
[--C-:B------:R-:W-:Y:S01]  /*e120*/  SHF.R.U64 R37, R38, 0x10, R39.reuse ;  /* 0x0000001026257819 */ /* 0x100fe20000001227 */
[----:B------:R-:W-:Y:S01]  /*e130*/  IMAD.SHL.U32 R41, R41, 0x2, RZ ;  /* 0x0000000229297824 */ /* 0x000fe200078e00ff */
[----:B------:R-:W-:Y:S02]  /*e140*/  SHF.R.U32.HI R38, RZ, 0x10, R39 ;  /* 0x00000010ff267819 */ /* 0x000fe40000011627 */
[----:B------:R-:W1:Y:S01]  /*e150*/  LDS.128 R12, [R42+0xc100] ;  /* 0x00c100002a0c7984 */ /* 0x000e620000000c00 */
[----:B------:R-:W-:-:S02]  /*e160*/  SHF.R.U64 R32, R32, 0x10, R33 ;  /* 0x0000001020207819 */ /* 0x000fc40000001221 */
[----:B------:R-:W-:Y:S01]  /*e170*/  SHF.R.U32.HI R33, RZ, 0x10, R33 ;  /* 0x00000010ff217819 */ /* 0x000fe20000011621 */
[----:B------:R-:W2:Y:S01]  /*e180*/  LDS.128 R8, [R41+0xc100] ;  /* 0x00c1000029087984 */ /* 0x000ea20000000c00 */
[--C-:B------:R-:W-:Y:S02]  /*e190*/  SHF.R.U64 R39, R34, 0x10, R35.reuse ;  /* 0x0000001022277819 */ /* 0x100fe40000001223 */
[----:B------:R-:W-:Y:S02]  /*e1a0*/  SHF.R.U32.HI R35, RZ, 0x10, R35 ;  /* 0x00000010ff237819 */ /* 0x000fe40000011623 */
[----:B------:R-:W-:Y:S02]  /*e1b0*/  PRMT R79, R79, 0x5410, R32 ;  /* 0x000054104f4f7816 */ /* 0x000fe40000000020 */
[----:B------:R-:W-:Y:S02]  /*e1c0*/  PRMT R78, R78, 0x5410, R33 ;  /* 0x000054104e4e7816 */ /* 0x000fe40000000021 */
[----:B------:R-:W-:-:S02]  /*e1d0*/  PRMT R82, R82, 0x5410, R35 ;  /* 0x0000541052527816 */ /* 0x000fc40000000023 */
[----:B------:R-:W-:Y:S01]  /*e1e0*/  PRMT R94, R94, 0x5410, R43 ;  /* 0x000054105e5e7816 */ /* 0x000fe2000000002b */
[----:B------:R-:W-:Y:S01]  /*e1f0*/  IMAD.U32 R51, R78, 0x10000, RZ ;  /* 0x000100004e337824 */ /* 0x000fe200078e00ff */
[----:B------:R-:W-:Y:S01]  /*e200*/  PRMT R96, R96, 0x5410, R37 ;  /* 0x0000541060607816 */ /* 0x000fe20000000025 */
[----:B------:R-:W-:Y:S01]  /*e210*/  IMAD.U32 R50, R82, 0x10000, RZ ;  /* 0x0001000052327824 */ /* 0x000fe200078e00ff */
[----:B------:R-:W-:Y:S02]  /*e220*/  PRMT R93, R93, 0x5410, R36 ;  /* 0x000054105d5d7816 */ /* 0x000fe40000000024 */
[----:B------:R-:W-:Y:S01]  /*e230*/  PRMT R92, R92, 0x5410, R39 ;  /* 0x000054105c5c7816 */ /* 0x000fe20000000027 */
[C---:B------:R-:W-:Y:S01]  /*e240*/  IMAD.U32 R39, R94.reuse, 0x10000, RZ ;  /* 0x000100005e277824 */ /* 0x040fe200078e00ff */
[----:B------:R-:W-:Y:S01]  /*e250*/  LOP3.LUT R94, R94, 0xffff0000, RZ, 0xc0, !PT ;  /* 0xffff00005e5e7812 */ /* 0x000fe200078ec0ff */
[----:B------:R-:W-:Y:S01]  /*e260*/  IMAD.U32 R65, R96, 0x10000, RZ ;  /* 0x0001000060417824 */ /* 0x000fe200078e00ff */
[----:B------:R-:W-:-:S02]  /*e270*/  PRMT R95, R95, 0x5410, R38 ;  /* 0x000054105f5f7816 */ /* 0x000fc40000000026 */
[----:B------:R-:W-:Y:S02]  /*e280*/  LOP3.LUT R78, R78, 0xffff0000, RZ, 0xc0, !PT ;  /* 0xffff00004e4e7812 */ /* 0x000fe400078ec0ff */
[----:B------:R-:W-:Y:S02]  /*e290*/  LOP3.LUT R82, R82, 0xffff0000, RZ, 0xc0, !PT ;  /* 0xffff000052527812 */ /* 0x000fe400078ec0ff */
[----:B------:R-:W-:Y:S01]  /*e2a0*/  LOP3.LUT R96, R96, 0xffff0000, RZ, 0xc0, !PT ;  /* 0xffff000060607812 */ /* 0x000fe200078ec0ff */
[C---:B-1----:R-:W-:Y:S01]  /*e2b0*/  IMAD.U32 R33, R12.reuse, 0x10000, RZ ;  /* 0x000100000c217824 */ /* 0x042fe200078e00ff */
[----:B------:R-:W-:Y:S01]  /*e2c0*/  LOP3.LUT R32, R12, 0xffff0000, RZ, 0xc0, !PT ;  /* 0xffff00000c207812 */ /* 0x000fe200078ec0ff */
[C---:B------:R-:W-:Y:S01]  /*e2d0*/  IMAD.U32 R12, R13.reuse, 0x10000, RZ ;  /* 0x000100000d0c7824 */ /* 0x040fe200078e00ff */
[----:B------:R-:W-:Y:S01]  /*e2e0*/  LOP3.LUT R35, R13, 0xffff0000, RZ, 0xc0, !PT ;  /* 0xffff00000d237812 */ /* 0x000fe200078ec0ff */
[C---:B------:R-:W-:Y:S01]  /*e2f0*/  IMAD.U32 R13, R15.reuse, 0x10000, RZ ;  /* 0x000100000f0d7824 */ /* 0x040fe200078e00ff */
[----:B------:R-:W-:Y:S01]  /*e300*/  LOP3.LUT R37, R15, 0xffff0000, RZ, 0xc0, !PT ;  /* 0xffff00000f257812 */ /* 0x000fe200078ec0ff */
[----:B--2---:R-:W-:Y:S01]  /*e310*/  IMAD.U32 R48, R10, 0x10000, RZ ;  /* 0x000100000a307824 */ /* 0x004fe200078e00ff */
[C---:B------:R-:W-:Y:S01]  /*e320*/  SHF.L.U32 R36, R8.reuse, 0x10, RZ ;  /* 0x0000001008247819 */ /* 0x040fe200000006ff */
[----:B------:R-:W-:Y:S01]  /*e330*/  IMAD.U32 R38, R11, 0x10000, RZ ;  /* 0x000100000b267824 */ /* 0x000fe200078e00ff */
[----:B------:R-:W-:Y:S01]  /*e340*/  LOP3.LUT R15, R8, 0xffff0000, RZ, 0xc0, !PT ;  /* 0xffff0000080f7812 */ /* 0x000fe200078ec0ff */
[C---:B------:R-:W-:Y:S01]  /*e350*/  IMAD.U32 R8, R9.reuse, 0x10000, RZ ;  /* 0x0001000009087824 */ /* 0x040fe200078e00ff */
[----:B------:R-:W-:Y:S01]  /*e360*/  LOP3.LUT R49, R9, 0xffff0000, RZ, 0xc0, !PT ;  /* 0xffff000009317812 */ /* 0x000fe200078ec0ff */
[C---:B------:R-:W-:Y:S01]  /*e370*/  IMAD.U32 R9, R79.reuse, 0x10000, RZ ;  /* 0x000100004f097824 */ /* 0x040fe200078e00ff */
[----:B------:R-:W-:Y:S01]  /*e380*/  LOP3.LUT R43, R10, 0xffff0000, RZ, 0xc0, !PT ;  /* 0xffff00000a2b7812 */ /* 0x000fe200078ec0ff */
[----:B------:R-:W-:Y:S01]  /*e390*/  IMAD.U32 R34, R14, 0x10000, RZ ;  /* 0x000100000e227824 */ /* 0x000fe200078e00ff */
[----:B------:R-:W-:Y:S01]  /*e3a0*/  LOP3.LUT R79, R79, 0xffff0000, RZ, 0xc0, !PT ;  /* 0xffff00004f4f7812 */ /* 0x000fe200078ec0ff */
[C---:B------:R-:W-:Y:S01]  /*e3b0*/  FMUL.FTZ R10, R36.reuse, R9 ;  /* 0x00000009240a7220 */ /* 0x040fe20000410000 */
[----:B------:R-:W-:Y:S01]  /*e3c0*/  LOP3.LUT R11, R11, 0xffff0000, RZ, 0xc0, !PT ;  /* 0xffff00000b0b7812 */ /* 0x000fe200078ec0ff */
[-C--:B------:R-:W-:Y:S01]  /*e3d0*/  FMUL.FTZ R36, R36, R39.reuse ;  /* 0x0000002724247220 */ /* 0x080fe20000410000 */
[----:B------:R-:W-:Y:S01]  /*e3e0*/  LOP3.LUT R14, R14, 0xffff0000, RZ, 0xc0, !PT ;  /* 0xffff00000e0e7812 */ /* 0x000fe200078ec0ff */
[----:B------:R-:W-:-:S02]  /*e3f0*/  FFMA.FTZ R10, R33, R39, -R10 ;  /* 0x00000027210a7223 */ /* 0x000fc4000001080a */
[----:B------:R-:W-:Y:S01]  /*e400*/  FFMA.FTZ R36, R33, R9, R36 ;  /* 0x0000000921247223 */ /* 0x000fe20000010024 */
[----:B------:R-:W-:Y:S01]  /*e410*/  SHF.L.U32 R9, R93, 0x10, RZ ;  /* 0x000000105d097819 */ /* 0x000fe200000006ff */
[C---:B------:R-:W-:Y:S02]  /*e420*/  FMUL.FTZ R39, R15.reuse, R79 ;  /* 0x0000004f0f277220 */ /* 0x040fe40000410000 */
[-C--:B------:R-:W-:Y:S02]  /*e430*/  FMUL.FTZ R15, R15, R94.reuse ;  /* 0x0000005e0f0f7220 */ /* 0x080fe40000410000 */
[C---:B------:R-:W-:Y:S02]  /*e440*/  FMUL.FTZ R33, R8.reuse, R51 ;  /* 0x0000003308217220 */ /* 0x040fe40000410000 */
[----:B------:R-:W-:Y:S02]  /*e450*/  FMUL.FTZ R8, R8, R9 ;  /* 0x0000000908087220 */ /* 0x000fe40000410000 */
[----:B------:R-:W-:-:S02]  /*e460*/  FFMA.FTZ R39, R32, R94, -R39 ;  /* 0x0000005e20277223 */ /* 0x000fc40000010827 */
[----:B------:R-:W-:Y:S02]  /*e470*/  FFMA.FTZ R15, R32, R79, R15 ;  /* 0x0000004f200f7223 */ /* 0x000fe4000001000f */
[C---:B------:R-:W-:Y:S02]  /*e480*/  FFMA.FTZ R33, R12.reuse, R9, -R33 ;  /* 0x000000090c217223 */ /* 0x040fe40000010821 */
[----:B------:R-:W-:Y:S02]  /*e490*/  IMAD.U32 R32, R95, 0x10000, RZ ;  /* 0x000100005f207824 */ /* 0x000fe400078e00ff */
[----:B------:R-:W-:Y:S01]  /*e4a0*/  FFMA.FTZ R9, R12, R51, R8 ;  /* 0x000000330c097223 */ /* 0x000fe20000010008 */
[----:B------:R-:W-:Y:S01]  /*e4b0*/  LOP3.LUT R8, R93, 0xffff0000, RZ, 0xc0, !PT ;  /* 0xffff00005d087812 */ /* 0x000fe200078ec0ff */
[C---:B------:R-:W-:Y:S02]  /*e4c0*/  FMUL.FTZ R12, R38.reuse, R50 ;  /* 0x00000032260c7220 */ /* 0x040fe40000410000 */
[----:B------:R-:W-:-:S02]  /*e4d0*/  FMUL.FTZ R38, R38, R32 ;  /* 0x0000002026267220 */ /* 0x000fc40000410000 */
[----:B------:R-:W-:Y:S02]  /*e4e0*/  FFMA.FTZ R32, R13, R32, -R12 ;  /* 0x000000200d207223 */ /* 0x000fe4000001080c */
[C---:B------:R-:W-:Y:S01]  /*e4f0*/  IMAD.U32 R51, R92.reuse, 0x10000, RZ ;  /* 0x000100005c337824 */ /* 0x040fe200078e00ff */
[----:B------:R-:W-:Y:S01]  /*e500*/  LOP3.LUT R92, R92, 0xffff0000, RZ, 0xc0, !PT ;  /* 0xffff00005c5c7812 */ /* 0x000fe200078ec0ff */
[----:B------:R-:W-:Y:S02]  /*e510*/  FMUL.FTZ R12, R49, R78 ;  /* 0x0000004e310c7220 */ /* 0x000fe40000410000 */
[----:B------:R-:W-:Y:S02]  /*e520*/  FFMA.FTZ R50, R13, R50, R38 ;  /* 0x000000320d327223 */ /* 0x000fe40000010026 */
[----:B------:R-:W-:Y:S02]  /*e530*/  FMUL.FTZ R49, R49, R8 ;  /* 0x0000000831317220 */ /* 0x000fe40000410000 */
[----:B------:R-:W-:-:S02]  /*e540*/  FMUL.FTZ R13, R48, R51 ;  /* 0x00000033300d7220 */ /* 0x000fc40000410000 */
[----:B------:R-:W-:Y:S01]  /*e550*/  FFMA.FTZ R38, R35, R8, -R12 ;  /* 0x0000000823267223 */ /* 0x000fe2000001080c */
[----:B------:R-:W-:Y:S01]  /*e560*/  LOP3.LUT R8, R95, 0xffff0000, RZ, 0xc0, !PT ;  /* 0xffff00005f087812 */ /* 0x000fe200078ec0ff */
[-C--:B------:R-:W-:Y:S02]  /*e570*/  FMUL.FTZ R48, R48, R65.reuse ;  /* 0x0000004130307220 */ /* 0x080fe40000410000 */
[----:B------:R-:W-:Y:S02]  /*e580*/  FFMA.FTZ R78, R35, R78, R49 ;  /* 0x0000004e234e7223 */ /* 0x000fe40000010031 */
[----:B------:R-:W-:Y:S02]  /*e590*/  FFMA.FTZ R65, R34, R65, -R13 ;  /* 0x0000004122417223 */ /* 0x000fe4000001080d */
[----:B------:R-:W-:Y:S01]  /*e5a0*/  FMUL.FTZ R49, R43, R92 ;  /* 0x0000005c2b317220 */ /* 0x000fe20000410000 */
[----:B------:R-:W-:Y:S01]  /*e5b0*/  F2FP.BF16.PACK_AB R9, R78, R9 ;  /* 0x000000094e09723e */ /* 0x000fe200000010ff */
[----:B------:R-:W-:-:S02]  /*e5c0*/  FMUL.FTZ R13, R11, R82 ;  /* 0x000000520b0d7220 */ /* 0x000fc40000410000 */
[----:B------:R-:W-:Y:S02]  /*e5d0*/  FMUL.FTZ R35, R43, R96 ;  /* 0x000000602b237220 */ /* 0x000fe40000410000 */
[----:B------:R-:W-:Y:S02]  /*e5e0*/  FMUL.FTZ R12, R11, R8 ;  /* 0x000000080b0c7220 */ /* 0x000fe40000410000 */
[----:B------:R-:W-:Y:S02]  /*e5f0*/  FFMA.FTZ R96, R14, R96, -R49 ;  /* 0x000000600e607223 */ /* 0x000fe40000010831 */
[----:B------:R-:W-:Y:S01]  /*e600*/  FFMA.FTZ R11, R37, R8, -R13 ;  /* 0x00000008250b7223 */ /* 0x000fe2000001080d */
[----:B------:R-:W-:Y:S01]  /*e610*/  F2FP.BF16.PACK_AB R8, R15, R36 ;  /* 0x000000240f08723e */ /* 0x000fe200000010ff */
[----:B------:R-:W-:Y:S01]  /*e620*/  FFMA.FTZ R48, R34, R51, R48 ;  /* 0x0000003322307223 */ /* 0x000fe20000010030 */
[----:B------:R-:W-:Y:S01]  /*e630*/  F2FP.BF16.PACK_AB R13, R38, R33 ;  /* 0x00000021260d723e */ /* 0x000fe200000010ff */
[----:B------:R-:W-:Y:S01]  /*e640*/  FFMA.FTZ R35, R14, R92, R35 ;  /* 0x0000005c0e237223 */ /* 0x000fe20000010023 */
[----:B------:R-:W-:Y:S01]  /*e650*/  F2FP.BF16.PACK_AB R14, R96, R65 ;  /* 0x00000041600e723e */ /* 0x000fe200000010ff */
[----:B------:R-:W-:Y:S01]  /*e660*/  FFMA.FTZ R37, R37, R82, R12 ;  /* 0x0000005225257223 */ /* 0x000fe2000001000c */
[----:B------:R-:W-:-:S02]  /*e670*/  F2FP.BF16.PACK_AB R12, R39, R10 ;  /* 0x0000000a270c723e */ /* 0x000fc400000010ff */
[----:B------:R-:W-:Y:S02]  /*e680*/  F2FP.BF16.PACK_AB R15, R11, R32 ;  /* 0x000000200b0f723e */ /* 0x000fe400000010ff */
[----:B------:R-:W-:Y:S02]  /*e690*/  F2FP.BF16.PACK_AB R10, R35, R48 ;  /* 0x00000030230a723e */ /* 0x000fe400000010ff */
[----:B------:R-:W-:Y:S01]  /*e6a0*/  F2FP.BF16.PACK_AB R11, R37, R50 ;  /* 0x00000032250b723e */ /* 0x000fe200000010ff */
[----:B------:R1:W-:Y:S04]  /*e6b0*/  STS.128 [R42+0xc100], R12 ;  /* 0x00c1000c2a007388 */ /* 0x0003e80000000c00 */
[----:B------:R1:W-:Y:S02]  /*e6c0*/  STS.128 [R41+0xc100], R8 ;  /* 0x00c1000829007388 */ /* 0x0003e40000000c00 */
.L_x_382:
[----:B------:R-:W-:Y:S05]  /*e6d0*/  BSYNC B0 ;  /* 0x0000000000007941 */ /* 0x000fea0003800000 */
.L_x_381:
        /* <DEDUP_REMOVED lines=8> */
[CC--:B------:R-:W-:Y:S02]  /*e760*/  LEA.HI R15, R12.reuse, R11.reuse, RZ, 0x3 ;  /* 0x0000000b0c0f7211 */ /* 0x0c0fe400078f18ff */
[----:B------:R-:W-:Y:S02]  /*e770*/  LEA.HI R12, R12, R11, RZ, 0x6 ;  /* 0x0000000b0c0c7211 */ /* 0x000fe400078f30ff */
[----:B------:R-:W-:Y:S02]  /*e780*/  SHF.R.S32.HI R8, RZ, 0x3, R15 ;  /* 0x00000003ff087819 */ /* 0x000fe4000001140f */
[----:B------:R-:W-:Y:S01]  /*e790*/  LEA.HI R9, R9, R40, RZ, 0x3 ;  /* 0x0000002809097211 */ /* 0x000fe200078f18ff */
[----:B------:R-:W-:Y:S01]  /*e7a0*/  IMAD.SHL.U32 R12, R12, 0x80, RZ ;  /* 0x000000800c0c7824 */ /* 0x000fe200078e00ff */
[----:B------:R-:W-:-:S02]  /*e7b0*/  LEA.HI R13, R13, R8, RZ, 0x1d ;  /* 0x000000080d0d7211 */ /* 0x000fc400078fe8ff */
[----:B------:R-:W-:Y:S01]  /*e7c0*/  LOP3.LUT R14, R14, 0x1c0, RZ, 0xc0, !PT ;  /* 0x000001c00e0e7812 */ /* 0x000fe200078ec0ff */
[----:B------:R-:W-:Y:S01]  /*e7d0*/  IMAD.SHL.U32 R9, R9, 0x40, RZ ;  /* 0x0000004009097824 */ /* 0x000fe200078e00ff */
[----:B------:R-:W-:Y:S01]  /*e7e0*/  SHF.R.S32.HI R10, RZ, 0x1f, R13 ;  /* 0x0000001fff0a7819 */ /* 0x000fe2000001140d */
[----:B------:R-:W-:Y:S01]  /*e7f0*/  IMAD.SHL.U32 R11, R13, 0x8, RZ ;  /* 0x000000080d0b7824 */ /* 0x000fe200078e00ff */
[----:B------:R-:W-:Y:S02]  /*e800*/  LOP3.LUT R15, R14, 0x38, R15, 0xf8, !PT ;  /* 0x000000380e0f7812 */ /* 0x000fe400078ef80f */
[----:B------:R-:W-:Y:S02]  /*e810*/  LEA.HI R10, R10, R13, RZ, 0x3 ;  /* 0x0000000d0a0a7211 */ /* 0x000fe400078f18ff */
[----:B------:R-:W-:Y:S02]  /*e820*/  SHF.R.U32.HI R8, RZ, 0x3, R14 ;  /* 0x00000003ff087819 */ /* 0x000fe4000001160e */
[----:B------:R-:W-:Y:S01]  /*e830*/  LOP3.LUT R11, R14, 0x38, R11, 0xf8, !PT ;  /* 0x000000380e0b7812 */ /* 0x000fe200078ef80b */
[----:B------:R-:W-:Y:S01]  /*e840*/  IMAD.SHL.U32 R10, R10, 0x400, RZ ;  /* 0x000004000a0a7824 */ /* 0x000fe200078e00ff */
[----:B------:R-:W-:-:S02]  /*e850*/  LOP3.LUT R12, R12, 0x7fffe000, RZ, 0xc0, !PT ;  /* 0x7fffe0000c0c7812 */ /* 0x000fc400078ec0ff */
[-C--:B------:R-:W-:Y:S02]  /*e860*/  LOP3.LUT R15, R15, R8.reuse, RZ, 0x3c, !PT ;  /* 0x000000080f0f7212 */ /* 0x080fe400078e3cff */
[----:B------:R-:W-:Y:S02]  /*e870*/  LOP3.LUT R9, R9, 0xfffffe00, RZ, 0xc0, !PT ;  /* 0xfffffe0009097812 */ /* 0x000fe400078ec0ff */
[----:B------:R-:W-:Y:S02]  /*e880*/  LOP3.LUT R32, R11, R8, RZ, 0x3c, !PT ;  /* 0x000000080b207212 */ /* 0x000fe400078e3cff */
[----:B------:R-:W-:Y:S02]  /*e890*/  LOP3.LUT R10, R10, 0x7fffe000, RZ, 0xc0, !PT ;  /* 0x7fffe0000a0a7812 */ /* 0x000fe400078ec0ff */
[--C-:B------:R-:W-:Y:S02]  /*e8a0*/  IADD3 R12, R15, R12, R9.reuse ;  /* 0x0000000c0f0c7210 */ /* 0x100fe40007ffe009 */
[----:B------:R-:W-:-:S02]  /*e8b0*/  IADD3 R32, R32, R10, R9 ;  /* 0x0000000a20207210 */ /* 0x000fc40007ffe009 */
[--C-:B------:R-:W-:Y:S01]  /*e8c0*/  SHF.R.U64 R35, R28, 0x10, R29.reuse ;  /* 0x000000101c237819 */ /* 0x100fe2000000121d */
[----:B------:R-:W-:Y:S01]  /*e8d0*/  IMAD.SHL.U32 R33, R12, 0x2, RZ ;  /* 0x000000020c217824 */ /* 0x000fe200078e00ff */
[----:B------:R-:W-:Y:S01]  /*e8e0*/  SHF.R.U32.HI R28, RZ, 0x10, R29 ;  /* 0x00000010ff1c7819 */ /* 0x000fe2000001161d */
[----:B------:R-:W-:Y:S01]  /*e8f0*/  IMAD.SHL.U32 R32, R32, 0x2, RZ ;  /* 0x0000000220207824 */ /* 0x000fe200078e00ff */
[--C-:B------:R-:W-:Y:S02]  /*e900*/  SHF.R.U64 R29, R30, 0x10, R31.reuse ;  /* 0x000000101e1d7819 */ /* 0x100fe4000000121f */
[----:B------:R-:W1:Y:S01]  /*e910*/  LDS.128 R12, [R33+0xc100] ;  /* 0x00c10000210c7984 */ /* 0x000e620000000c00 */
[----:B------:R-:W-:Y:S02]  /*e920*/  SHF.R.U32.HI R30, RZ, 0x10, R31 ;  /* 0x00000010ff1e7819 */ /* 0x000fe4000001161f */
[--C-:B------:R-:W-:Y:S01]  /*e930*/  SHF.R.U64 R31, R24, 0x10, R25.reuse ;  /* 0x00000010181f7819 */ /* 0x100fe20000001219 */
[----:B------:R-:W2:Y:S01]  /*e940*/  LDS.128 R8, [R32+0xc100] ;  /* 0x00c1000020087984 */ /* 0x000ea20000000c00 */
[----:B------:R-:W-:-:S02]  /*e950*/  SHF.R.U32.HI R24, RZ, 0x10, R25 ;  /* 0x00000010ff187819 */ /* 0x000fc40000011619 */
[----:B------:R-:W-:Y:S02]  /*e960*/  SHF.R.U64 R25, R26, 0x10, R27 ;  /* 0x000000101a197819 */ /* 0x000fe4000000121b */
[----:B------:R-:W-:Y:S02]  /*e970*/  PRMT R61, R61, 0x5410, R24 ;  /* 0x000054103d3d7816 */ /* 0x000fe40000000018 */
[----:B------:R-:W-:Y:S02]  /*e980*/  PRMT R72, R72, 0x5410, R25 ;  /* 0x0000541048487816 */ /* 0x000fe40000000019 */
[----:B------:R-:W-:Y:S01]  /*e990*/  SHF.R.U32.HI R26, RZ, 0x10, R27 ;  /* 0x00000010ff1a7819 */ /* 0x000fe2000001161b */
[----:B------:R-:W-:Y:S01]  /*e9a0*/  IMAD.U32 R37, R61, 0x10000, RZ ;  /* 0x000100003d257824 */ /* 0x000fe200078e00ff */
[----:B------:R-:W-:Y:S02]  /*e9b0*/  PRMT R62, R62, 0x5410, R31 ;  /* 0x000054103e3e7816 */ /* 0x000fe4000000001f */
[----:B------:R-:W-:-:S02]  /*e9c0*/  PRMT R74, R74, 0x5410, R35 ;  /* 0x000054104a4a7816 */ /* 0x000fc40000000023 */
[----:B------:R-:W-:Y:S02]  /*e9d0*/  PRMT R76, R76, 0x5410, R29 ;  /* 0x000054104c4c7816 */ /* 0x000fe4000000001d */
[----:B------:R-:W-:Y:S01]  /*e9e0*/  PRMT R73, R73, 0x5410, R28 ;  /* 0x0000541049497816 */ /* 0x000fe2000000001c */
[C---:B------:R-:W-:Y:S01]  /*e9f0*/  IMAD.U32 R31, R74.reuse, 0x10000, RZ ;  /* 0x000100004a1f7824 */ /* 0x040fe200078e00ff */
[----:B------:R-:W-:Y:S02]  /*ea00*/  LOP3.LUT R74, R74, 0xffff0000, RZ, 0xc0, !PT ;  /* 0xffff00004a4a7812 */ /* 0x000fe400078ec0ff */
[----:B------:R-:W-:Y:S02]  /*ea10*/  PRMT R63, R63, 0x5410, R26 ;  /* 0x000054103f3f7816 */ /* 0x000fe4000000001a */
[----:B------:R-:W-:Y:S02]  /*ea20*/  PRMT R75, R75, 0x5410, R30 ;  /* 0x000054104b4b7816 */ /* 0x000fe4000000001e */
[----:B------:R-:W-:Y:S01]  /*ea30*/  LOP3.LUT R61, R61, 0xffff0000, RZ, 0xc0, !PT ;  /* 0xffff00003d3d7812 */ /* 0x000fe200078ec0ff */
[----:B------:R-:W-:Y:S01]  /*ea40*/  IMAD.U32 R38, R63, 0x10000, RZ ;  /* 0x000100003f267824 */ /* 0x000fe200078e00ff */
[----:B------:R-:W-:Y:S01]  /*ea50*/  LOP3.LUT R42, R75, 0xffff0000, RZ, 0xc0, !PT ;  /* 0xffff00004b2a7812 */ /* 0x000fe200078ec0ff */
[C---:B-1----:R-:W-:Y:S01]  /*ea60*/  IMAD.U32 R25, R12.reuse, 0x10000, RZ ;  /* 0x000100000c197824 */ /* 0x042fe200078e00ff */
        /* <DEDUP_REMOVED lines=9> */
[----:B------:R-:W-:Y:S01]  /*eb00*/  IMAD.U32 R9, R62, 0x10000, RZ ;  /* 0x000100003e097824 */ /* 0x000fe200078e00ff */
[C---:B------:R-:W-:Y:S01]  /*eb10*/  LOP3.LUT R34, R10.reuse, 0xffff0000, RZ, 0xc0, !PT ;  /* 0xffff00000a227812 */ /* 0x040fe200078ec0ff */
[----:B------:R-:W-:Y:S01]  /*eb20*/  IMAD.U32 R35, R10, 0x10000, RZ ;  /* 0x000100000a237824 */ /* 0x000fe200078e00ff */
[----:B------:R-:W-:Y:S01]  /*eb30*/  LOP3.LUT R62, R62, 0xffff0000, RZ, 0xc0, !PT ;  /* 0xffff00003e3e7812 */ /* 0x000fe200078ec0ff */
[----:B------:R-:W-:-:S02]  /*eb40*/  FMUL.FTZ R10, R28, R9 ;  /* 0x000000091c0a7220 */ /* 0x000fc40000410000 */
[-C--:B------:R-:W-:Y:S02]  /*eb50*/  FMUL.FTZ R28, R28, R31.reuse ;  /* 0x0000001f1c1c7220 */ /* 0x080fe40000410000 */
[C---:B------:R-:W-:Y:S02]  /*eb60*/  FFMA.FTZ R10, R25.reuse, R31, -R10 ;  /* 0x0000001f190a7223 */ /* 0x040fe4000001080a */
[----:B------:R-:W-:Y:S02]  /*eb70*/  FFMA.FTZ R28, R25, R9, R28 ;  /* 0x00000009191c7223 */ /* 0x000fe4000001001c */
[----:B------:R-:W-:Y:S02]  /*eb80*/  FMUL.FTZ R31, R15, R62 ;  /* 0x0000003e0f1f7220 */ /* 0x000fe40000410000 */
[C---:B------:R-:W-:Y:S01]  /*eb90*/  IMAD.U32 R9, R73.reuse, 0x10000, RZ ;  /* 0x0001000049097824 */ /* 0x040fe200078e00ff */
[----:B------:R-:W-:Y:S01]  /*eba0*/  LOP3.LUT R73, R73, 0xffff0000, RZ, 0xc0, !PT ;  /* 0xffff000049497812 */ /* 0x000fe200078ec0ff */
[----:B------:R-:W-:-:S02]  /*ebb0*/  FMUL.FTZ R15, R15, R74 ;  /* 0x0000004a0f0f7220 */ /* 0x000fc40000410000 */
[C---:B------:R-:W-:Y:S02]  /*ebc0*/  FMUL.FTZ R25, R8.reuse, R37 ;  /* 0x0000002508197220 */ /* 0x040fe40000410000 */
[----:B------:R-:W-:Y:S02]  /*ebd0*/  FMUL.FTZ R8, R8, R9 ;  /* 0x0000000908087220 */ /* 0x000fe40000410000 */
[C---:B------:R-:W-:Y:S01]  /*ebe0*/  IMAD.U32 R30, R11.reuse, 0x10000, RZ ;  /* 0x000100000b1e7824 */ /* 0x040fe200078e00ff */
[----:B------:R-:W-:Y:S01]  /*ebf0*/  LOP3.LUT R11, R11, 0xffff0000, RZ, 0xc0, !PT ;  /* 0xffff00000b0b7812 */ /* 0x000fe200078ec0ff */
[C---:B------:R-:W-:Y:S02]  /*ec00*/  FFMA.FTZ R31, R24.reuse, R74, -R31 ;  /* 0x0000004a181f7223 */ /* 0x040fe4000001081f */
[----:B------:R-:W-:Y:S02]  /*ec10*/  FFMA.FTZ R15, R24, R62, R15 ;  /* 0x0000003e180f7223 */ /* 0x000fe4000001000f */
[----:B------:R-:W-:-:S02]  /*ec20*/  IMAD.U32 R24, R75, 0x10000, RZ ;  /* 0x000100004b187824 */ /* 0x000fc400078e00ff */
[C---:B------:R-:W-:Y:S02]  /*ec30*/  FFMA.FTZ R25, R12.reuse, R9, -R25 ;  /* 0x000000090c197223 */ /* 0x040fe40000010819 */
[----:B------:R-:W-:Y:S02]  /*ec40*/  FFMA.FTZ R9, R12, R37, R8 ;  /* 0x000000250c097223 */ /* 0x000fe40000010008 */
[C---:B------:R-:W-:Y:S02]  /*ec50*/  FMUL.FTZ R8, R30.reuse, R38 ;  /* 0x000000261e087220 */ /* 0x040fe40000410000 */
[-C--:B------:R-:W-:Y:S02]  /*ec60*/  FMUL.FTZ R30, R30, R24.reuse ;  /* 0x000000181e1e7220 */ /* 0x080fe40000410000 */
[----:B------:R-:W-:Y:S02]  /*ec70*/  IMAD.U32 R12, R72, 0x10000, RZ ;  /* 0x00010000480c7824 */ /* 0x000fe400078e00ff */
[----:B------:R-:W-:-:S02]  /*ec80*/  FFMA.FTZ R24, R13, R24, -R8 ;  /* 0x000000180d187223 */ /* 0x000fc40000010808 */
[----:B------:R-:W-:Y:S02]  /*ec90*/  IMAD.U32 R37, R76, 0x10000, RZ ;  /* 0x000100004c257824 */ /* 0x000fe400078e00ff */
[----:B------:R-:W-:Y:S02]  /*eca0*/  FFMA.FTZ R38, R13, R38, R30 ;  /* 0x000000260d267223 */ /* 0x000fe4000001001e */
[C---:B------:R-:W-:Y:S01]  /*ecb0*/  IMAD.U32 R26, R14.reuse, 0x10000, RZ ;  /* 0x000100000e1a7824 */ /* 0x040fe200078e00ff */
[----:B------:R-:W-:Y:S01]  /*ecc0*/  LOP3.LUT R14, R14, 0xffff0000, RZ, 0xc0, !PT ;  /* 0xffff00000e0e7812 */ /* 0x000fe200078ec0ff */
[C---:B------:R-:W-:Y:S02]  /*ecd0*/  FMUL.FTZ R8, R36.reuse, R61 ;  /* 0x0000003d24087220 */ /* 0x040fe40000410000 */
[----:B------:R-:W-:Y:S02]  /*ece0*/  FMUL.FTZ R13, R35, R12 ;  /* 0x0000000c230d7220 */ /* 0x000fe40000410000 */
[----:B------:R-:W-:-:S02]  /*ecf0*/  FMUL.FTZ R36, R36, R73 ;  /* 0x0000004924247220 */ /* 0x000fc40000410000 */
[----:B------:R-:W-:Y:S02]  /*ed00*/  FMUL.FTZ R35, R35, R37 ;  /* 0x0000002523237220 */ /* 0x000fe40000410000 */
[----:B------:R-:W-:Y:S01]  /*ed10*/  FFMA.FTZ R30, R27, R73, -R8 ;  /* 0x000000491b1e7223 */ /* 0x000fe20000010808 */
[----:B------:R-:W-:Y:S01]  /*ed20*/  LOP3.LUT R8, R63, 0xffff0000, RZ, 0xc0, !PT ;  /* 0xffff00003f087812 */ /* 0x000fe200078ec0ff */
[----:B------:R-:W-:Y:S01]  /*ed30*/  FFMA.FTZ R37, R26, R37, -R13 ;  /* 0x000000251a257223 */ /* 0x000fe2000001080d */
[----:B------:R-:W-:Y:S01]  /*ed40*/  LOP3.LUT R13, R72, 0xffff0000, RZ, 0xc0, !PT ;  /* 0xffff0000480d7812 */ /* 0x000fe200078ec0ff */
[----:B------:R-:W-:Y:S01]  /*ed50*/  FFMA.FTZ R36, R27, R61, R36 ;  /* 0x0000003d1b247223 */ /* 0x000fe20000010024 */
[----:B------:R-:W-:Y:S01]  /*ed60*/  LOP3.LUT R27, R76, 0xffff0000, RZ, 0xc0, !PT ;  /* 0xffff00004c1b7812 */ /* 0x000fe200078ec0ff */
[----:B------:R-:W-:Y:S02]  /*ed70*/  FFMA.FTZ R35, R26, R12, R35 ;  /* 0x0000000c1a237223 */ /* 0x000fe40000010023 */
[----:B------:R-:W-:Y:S01]  /*ed80*/  FMUL.FTZ R26, R34, R13 ;  /* 0x0000000d221a7220 */ /* 0x000fe20000410000 */
[----:B------:R-:W-:Y:S01]  /*ed90*/  F2FP.BF16.PACK_AB R9, R36, R9 ;  /* 0x000000092409723e */ /* 0x000fe200000010ff */
[----:B------:R-:W-:-:S02]  /*eda0*/  FMUL.FTZ R39, R11, R8 ;  /* 0x000000080b277220 */ /* 0x000fc40000410000 */
[-C--:B------:R-:W-:Y:S02]  /*edb0*/  FMUL.FTZ R34, R34, R27.reuse ;  /* 0x0000001b22227220 */ /* 0x080fe40000410000 */
[-C--:B------:R-:W-:Y:S02]  /*edc0*/  FMUL.FTZ R12, R11, R42.reuse ;  /* 0x0000002a0b0c7220 */ /* 0x080fe40000410000 */
[C---:B------:R-:W-:Y:S02]  /*edd0*/  FFMA.FTZ R26, R14.reuse, R27, -R26 ;  /* 0x0000001b0e1a7223 */ /* 0x040fe4000001081a */
[C---:B------:R-:W-:Y:S02]  /*ede0*/  FFMA.FTZ R11, R29.reuse, R42, -R39 ;  /* 0x0000002a1d0b7223 */ /* 0x040fe40000010827 */
[----:B------:R-:W-:Y:S01]  /*edf0*/  FFMA.FTZ R34, R14, R13, R34 ;  /* 0x0000000d0e227223 */ /* 0x000fe20000010022 */
[----:B------:R-:W-:Y:S01]  /*ee00*/  F2FP.BF16.PACK_AB R13, R30, R25 ;  /* 0x000000191e0d723e */ /* 0x000fe200000010ff */
[----:B------:R-:W-:Y:S01]  /*ee10*/  FFMA.FTZ R29, R29, R8, R12 ;  /* 0x000000081d1d7223 */ /* 0x000fe2000001000c */
[----:B------:R-:W-:-:S02]  /*ee20*/  F2FP.BF16.PACK_AB R8, R15, R28 ;  /* 0x0000001c0f08723e */ /* 0x000fc400000010ff */
[----:B------:R-:W-:Y:S02]  /*ee30*/  F2FP.BF16.PACK_AB R12, R31, R10 ;  /* 0x0000000a1f0c723e */ /* 0x000fe400000010ff */
[----:B------:R-:W-:Y:S02]  /*ee40*/  F2FP.BF16.PACK_AB R14, R26, R37 ;  /* 0x000000251a0e723e */ /* 0x000fe400000010ff */
[----:B------:R-:W-:Y:S02]  /*ee50*/  F2FP.BF16.PACK_AB R15, R11, R24 ;  /* 0x000000180b0f723e */ /* 0x000fe400000010ff */
[----:B------:R-:W-:Y:S02]  /*ee60*/  F2FP.BF16.PACK_AB R10, R34, R35 ;  /* 0x00000023220a723e */ /* 0x000fe400000010ff */
[----:B------:R-:W-:Y:S01]  /*ee70*/  F2FP.BF16.PACK_AB R11, R29, R38 ;  /* 0x000000261d0b723e */ /* 0x000fe200000010ff */
[----:B------:R1:W-:Y:S04]  /*ee80*/  STS.128 [R33+0xc100], R12 ;  /* 0x00c1000c21007388 */ /* 0x0003e80000000c00 */
[----:B------:R1:W-:Y:S02]  /*ee90*/  STS.128 [R32+0xc100], R8 ;  /* 0x00c1000820007388 */ /* 0x0003e40000000c00 */
.L_x_384:
[----:B------:R-:W-:Y:S05]  /*eea0*/  BSYNC B0 ;  /* 0x0000000000007941 */ /* 0x000fea0003800000 */
.L_x_383:
[----:B-1----:R-:W-:-:S04]  /*eeb0*/  IADD3 R15, R60, 0x40, RZ ;  /* 0x000000403c0f7810 */ /* 0x002fc80007ffe0ff */
        /* <DEDUP_REMOVED lines=16> */
[C---:B------:R-:W-:Y:S02]  /*efc0*/  LOP3.LUT R15, R13.reuse, 0x38, R8, 0xf8, !PT ;  /* 0x000000380d0f7812 */ /* 0x040fe400078ef808 */
[----:B------:R-:W-:Y:S02]  /*efd0*/  LEA.HI R10, R10, R11, RZ, 0x3 ;  /* 0x0000000b0a0a7211 */ /* 0x000fe400078f18ff */
[----:B------:R-:W-:Y:S02]  /*efe0*/  SHF.R.U32.HI R8, RZ, 0x3, R13 ;  /* 0x00000003ff087819 */ /* 0x000fe4000001160d */
[----:B------:R-:W-:Y:S01]  /*eff0*/  LOP3.LUT R13, R13, 0x38, R14, 0xf8, !PT ;  /* 0x000000380d0d7812 */ /* 0x000fe200078ef80e */
[----:B------:R-:W-:Y:S01]  /*f000*/  IMAD.SHL.U32 R10, R10, 0x400, RZ ;  /* 0x000004000a0a7824 */ /* 0x000fe200078e00ff */
[----:B------:R-:W-:-:S02]  /*f010*/  LOP3.LUT R12, R12, 0x7fffe000, RZ, 0xc0, !PT ;  /* 0x7fffe0000c0c7812 */ /* 0x000fc400078ec0ff */
[----:B------:R-:W-:Y:S02]  /*f020*/  LOP3.LUT R9, R9, 0xfffffe00, RZ, 0xc0, !PT ;  /* 0xfffffe0009097812 */ /* 0x000fe400078ec0ff */
[-C--:B------:R-:W-:Y:S02]  /*f030*/  LOP3.LUT R15, R15, R8.reuse, RZ, 0x3c, !PT ;  /* 0x000000080f0f7212 */ /* 0x080fe400078e3cff */
        /* <DEDUP_REMOVED lines=8> */
[----:B------:R-:W-:Y:S02]  /*f0c0*/  SHF.R.U64 R18, R18, 0x10, R19 ;  /* 0x0000001012127819 */ /* 0x000fe40000001213 */
[----:B------:R-:W1:Y:S01]  /*f0d0*/  LDS.128 R12, [R25+0xc100] ;  /* 0x00c10000190c7984 */ /* 0x000e620000000c00 */
[----:B------:R-:W-:Y:S02]  /*f0e0*/  SHF.R.U64 R20, R20, 0x10, R21 ;  /* 0x0000001014147819 */ /* 0x000fe40000001215 */
[----:B------:R-:W-:Y:S01]  /*f0f0*/  SHF.R.U32.HI R19, RZ, 0x10, R19 ;  /* 0x00000010ff137819 */ /* 0x000fe20000011613 */
[----:B------:R-:W2:Y:S01]  /*f100*/  LDS.128 R8, [R24+0xc100] ;  /* 0x00c1000018087984 */ /* 0x000ea20000000c00 */
[----:B------:R-:W-:-:S02]  /*f110*/  SHF.R.U32.HI R21, RZ, 0x10, R21 ;  /* 0x00000010ff157819 */ /* 0x000fc40000011615 */
[----:B------:R-:W-:Y:S02]  /*f120*/  PRMT R53, R53, 0x5410, R16 ;  /* 0x0000541035357816 */ /* 0x000fe40000000010 */
[----:B------:R-:W-:Y:S02]  /*f130*/  PRMT R52, R52, 0x5410, R17 ;  /* 0x0000541034347816 */ /* 0x000fe40000000011 */
[----:B------:R-:W-:Y:S02]  /*f140*/  SHF.R.U64 R22, R22, 0x10, R23 ;  /* 0x0000001016167819 */ /* 0x000fe40000001217 */
[----:B------:R-:W-:Y:S01]  /*f150*/  PRMT R54, R54, 0x5410, R19 ;  /* 0x0000541036367816 */ /* 0x000fe20000000013 */
[----:B------:R-:W-:Y:S01]  /*f160*/  IMAD.U32 R29, R52, 0x10000, RZ ;  /* 0x00010000341d7824 */ /* 0x000fe200078e00ff */
[----:B------:R-:W-:Y:S02]  /*f170*/  SHF.R.U32.HI R23, RZ, 0x10, R23 ;  /* 0x00000010ff177819 */ /* 0x000fe40000011617 */
        /* <DEDUP_REMOVED lines=19> */
[C---:B------:R-:W-:Y:S01]  /*f2b0*/  LOP3.LUT R26, R10.reuse, 0xffff0000, RZ, 0xc0, !PT ;  /* 0xffff00000a1a7812 */ /* 0x040fe200078ec0ff */
[----:B------:R-:W-:Y:S01]  /*f2c0*/  IMAD.U32 R27, R10, 0x10000, RZ ;  /* 0x000100000a1b7824 */ /* 0x000fe200078e00ff */
[----:B------:R-:W-:Y:S01]  /*f2d0*/  LOP3.LUT R53, R53, 0xffff0000, RZ, 0xc0, !PT ;  /* 0xffff000035357812 */ /* 0x000fe200078ec0ff */
[----:B------:R-:W-:-:S02]  /*f2e0*/  FMUL.FTZ R10, R20, R9 ;  /* 0x00000009140a7220 */ /* 0x000fc40000410000 */
[-C--:B------:R-:W-:Y:S02]  /*f2f0*/  FMUL.FTZ R20, R20, R23.reuse ;  /* 0x0000001714147220 */ /* 0x080fe40000410000 */
[C---:B------:R-:W-:Y:S02]  /*f300*/  FFMA.FTZ R10, R17.reuse, R23, -R10 ;  /* 0x00000017110a7223 */ /* 0x040fe4000001080a */
[----:B------:R-:W-:Y:S02]  /*f310*/  FFMA.FTZ R20, R17, R9, R20 ;  /* 0x0000000911147223 */ /* 0x000fe40000010014 */
[C---:B------:R-:W-:Y:S02]  /*f320*/  FMUL.FTZ R23, R15.reuse, R53 ;  /* 0x000000350f177220 */ /* 0x040fe40000410000 */
[C---:B------:R-:W-:Y:S01]  /*f330*/  IMAD.U32 R9, R56.reuse, 0x10000, RZ ;  /* 0x0001000038097824 */ /* 0x040fe200078e00ff */
[----:B------:R-:W-:Y:S01]  /*f340*/  LOP3.LUT R56, R56, 0xffff0000, RZ, 0xc0, !PT ;  /* 0xffff000038387812 */ /* 0x000fe200078ec0ff */
[----:B------:R-:W-:-:S02]  /*f350*/  FMUL.FTZ R15, R15, R30 ;  /* 0x0000001e0f0f7220 */ /* 0x000fc40000410000 */
[----:B------:R-:W-:Y:S02]  /*f360*/  FMUL.FTZ R17, R8, R29 ;  /* 0x0000001d08117220 */ /* 0x000fe40000410000 */
[----:B------:R-:W-:Y:S02]  /*f370*/  FFMA.FTZ R23, R16, R30, -R23 ;  /* 0x0000001e10177223 */ /* 0x000fe40000010817 */
[----:B------:R-:W-:Y:S02]  /*f380*/  FMUL.FTZ R8, R8, R9 ;  /* 0x0000000908087220 */ /* 0x000fe40000410000 */
[C---:B------:R-:W-:Y:S01]  /*f390*/  IMAD.U32 R22, R11.reuse, 0x10000, RZ ;  /* 0x000100000b167824 */ /* 0x040fe200078e00ff */
[----:B------:R-:W-:Y:S01]  /*f3a0*/  LOP3.LUT R11, R11, 0xffff0000, RZ, 0xc0, !PT ;  /* 0xffff00000b0b7812 */ /* 0x000fe200078ec0ff */
[C---:B------:R-:W-:Y:S01]  /*f3b0*/  IMAD.U32 R30, R54.reuse, 0x10000, RZ ;  /* 0x00010000361e7824 */ /* 0x040fe200078e00ff */
[----:B------:R-:W-:Y:S01]  /*f3c0*/  LOP3.LUT R54, R54, 0xffff0000, RZ, 0xc0, !PT ;  /* 0xffff000036367812 */ /* 0x000fe200078ec0ff */
[----:B------:R-:W-:-:S02]  /*f3d0*/  FFMA.FTZ R15, R16, R53, R15 ;  /* 0x00000035100f7223 */ /* 0x000fc4000001000f */
[C---:B------:R-:W-:Y:S01]  /*f3e0*/  IMAD.U32 R16, R58.reuse, 0x10000, RZ ;  /* 0x000100003a107824 */ /* 0x040fe200078e00ff */
[----:B------:R-:W-:Y:S01]  /*f3f0*/  LOP3.LUT R58, R58, 0xffff0000, RZ, 0xc0, !PT ;  /* 0xffff00003a3a7812 */ /* 0x000fe200078ec0ff */
[C---:B------:R-:W-:Y:S02]  /*f400*/  FFMA.FTZ R17, R12.reuse, R9, -R17 ;  /* 0x000000090c117223 */ /* 0x040fe40000010811 */
        /* <DEDUP_REMOVED lines=10> */
[C---:B------:R-:W-:Y:S01]  /*f4b0*/  IMAD.U32 R18, R14.reuse, 0x10000, RZ ;  /* 0x000100000e127824 */ /* 0x040fe200078e00ff */
[----:B------:R-:W-:Y:S01]  /*f4c0*/  LOP3.LUT R14, R14, 0xffff0000, RZ, 0xc0, !PT ;  /* 0xffff00000e0e7812 */ /* 0x000fe200078ec0ff */
[----:B------:R-:W-:Y:S02]  /*f4d0*/  FMUL.FTZ R27, R27, R29 ;  /* 0x0000001d1b1b7220 */ /* 0x000fe40000410000 */
[C---:B------:R-:W-:Y:S02]  /*f4e0*/  FMUL.FTZ R8, R28.reuse, R52 ;  /* 0x000000341c087220 */ /* 0x040fe40000410000 */
[----:B------:R-:W-:-:S02]  /*f4f0*/  FMUL.FTZ R28, R28, R56 ;  /* 0x000000381c1c7220 */ /* 0x000fc40000410000 */
[C---:B------:R-:W-:Y:S02]  /*f500*/  FFMA.FTZ R29, R18.reuse, R29, -R13 ;  /* 0x0000001d121d7223 */ /* 0x040fe4000001080d */
[----:B------:R-:W-:Y:S02]  /*f510*/  FFMA.FTZ R27, R18, R12, R27 ;  /* 0x0000000c121b7223 */ /* 0x000fe4000001001b */
[----:B------:R-:W-:Y:S02]  /*f520*/  FFMA.FTZ R56, R19, R56, -R8 ;  /* 0x0000003813387223 */ /* 0x000fe40000010808 */
[----:B------:R-:W-:Y:S02]  /*f530*/  FMUL.FTZ R18, R26, R55 ;  /* 0x000000371a127220 */ /* 0x000fe40000410000 */
[----:B------:R-:W-:Y:S01]  /*f540*/  FMUL.FTZ R12, R11, R54 ;  /* 0x000000360b0c7220 */ /* 0x000fe20000410000 */
[----:B------:R-:W-:Y:S01]  /*f550*/  F2FP.BF16.PACK_AB R13, R56, R17 ;  /* 0x00000011380d723e */ /* 0x000fe200000010ff */
[----:B------:R-:W-:-:S02]  /*f560*/  FMUL.FTZ R22, R26, R59 ;  /* 0x0000003b1a167220 */ /* 0x000fc40000410000 */
[-C--:B------:R-:W-:Y:S02]  /*f570*/  FMUL.FTZ R8, R11, R58.reuse ;  /* 0x0000003a0b087220 */ /* 0x080fe40000410000 */
[C---:B------:R-:W-:Y:S02]  /*f580*/  FFMA.FTZ R18, R14.reuse, R59, -R18 ;  /* 0x0000003b0e127223 */ /* 0x040fe40000010812 */
[----:B------:R-:W-:Y:S01]  /*f590*/  FFMA.FTZ R11, R21, R58, -R12 ;  /* 0x0000003a150b7223 */ /* 0x000fe2000001080c */
[----:B------:R-:W-:Y:S01]  /*f5a0*/  F2FP.BF16.PACK_AB R12, R23, R10 ;  /* 0x0000000a170c723e */ /* 0x000fe200000010ff */
[----:B------:R-:W-:Y:S02]  /*f5b0*/  FFMA.FTZ R28, R19, R52, R28 ;  /* 0x00000034131c7223 */ /* 0x000fe4000001001c */
[----:B------:R-:W-:Y:S01]  /*f5c0*/  FFMA.FTZ R22, R14, R55, R22 ;  /* 0x000000370e167223 */ /* 0x000fe20000010016 */
[----:B------:R-:W-:Y:S01]  /*f5d0*/  F2FP.BF16.PACK_AB R14, R18, R29 ;  /* 0x0000001d120e723e */ /* 0x000fe200000010ff */
[----:B------:R-:W-:Y:S01]  /*f5e0*/  FFMA.FTZ R21, R21, R54, R8 ;  /* 0x0000003615157223 */ /* 0x000fe20000010008 */
[----:B------:R-:W-:-:S02]  /*f5f0*/  F2FP.BF16.PACK_AB R8, R15, R20 ;  /* 0x000000140f08723e */ /* 0x000fc400000010ff */
[----:B------:R-:W-:Y:S02]  /*f600*/  F2FP.BF16.PACK_AB R15, R11, R16 ;  /* 0x000000100b0f723e */ /* 0x000fe400000010ff */
[----:B------:R-:W-:Y:S02]  /*f610*/  F2FP.BF16.PACK_AB R9, R28, R9 ;  /* 0x000000091c09723e */ /* 0x000fe400000010ff */
[----:B------:R-:W-:Y:S01]  /*f620*/  F2FP.BF16.PACK_AB R10, R22, R27 ;  /* 0x0000001b160a723e */ /* 0x000fe200000010ff */
[----:B------:R1:W-:Y:S01]  /*f630*/  STS.128 [R25+0xc100], R12 ;  /* 0x00c1000c19007388 */ /* 0x0003e20000000c00 */
[----:B------:R-:W-:-:S05]  /*f640*/  F2FP.BF16.PACK_AB R11, R21, R30 ;  /* 0x0000001e150b723e */ /* 0x000fca00000010ff */
[----:B------:R1:W-:Y:S02]  /*f650*/  STS.128 [R24+0xc100], R8 ;  /* 0x00c1000818007388 */ /* 0x0003e40000000c00 */
.L_x_360:
[----:B------:R-:W-:Y:S05]  /*f660*/  BSYNC B2 ;  /* 0x0000000000027941 */ /* 0x000fea0003800000 */
.L_x_342:
[----:B-12---:R-:W-:Y:S01]  /*f670*/  IMAD.SHL.U32 R8, R0, 0x40, RZ ;  /* 0x0000004000087824 */ /* 0x006fe200078e00ff */
[----:B------:R-:W-:-:S04]  /*f680*/  DEPBAR.LE SB0, 0x0 ;  /* 0x000080000000791a */ /* 0x000fc80000000000 */
[----:B------:R-:W-:Y:S01]  /*f690*/  IMAD.SHL.U32 R11, R45, 0x8, RZ ;  /* 0x000000082d0b7824 */ /* 0x000fe200078e00ff */
[----:B------:R-:W-:Y:S01]  /*f6a0*/  LOP3.LUT R8, R8, 0x1c0, RZ, 0xc0, !PT ;  /* 0x000001c008087812 */ /* 0x000fe200078ec0ff */
[----:B------:R-:W-:Y:S01]  /*f6b0*/  ULDC.64 UR4, c[0x0][0x208] ;  /* 0x0000820000047ab9 */ /* 0x000fe20000000a00 */
[----:B------:R-:W-:Y:S01]  /*f6c0*/  IMAD R206, R81, 0x400, R4 ;  /* 0x0000040051ce7824 */ /* 0x000fe200078e0204 */
[----:B------:R-:W-:Y:S01]  /*f6d0*/  UIMAD UR20, UR20, UR4, URZ ;  /* 0x00000004141472a4 */ /* 0x000fe2000f8e023f */
[----:B------:R-:W-:Y:S01]  /*f6e0*/  LOP3.LUT R11, R8, 0x8, R11, 0xf8, !PT ;  /* 0x00000008080b7812 */ /* 0x000fe200078ef80b */
[----:B------:R-:W-:Y:S01]  /*f6f0*/  UIMAD.WIDE.U32 UR26, UR19, UR4, URZ ;  /* 0x00000004131a72a5 */ /* 0x000fe2000f8e003f */
[----:B------:R-:W-:Y:S01]  /*f700*/  SHF.R.U32.HI R8, RZ, 0x3, R8 ;  /* 0x00000003ff087819 */ /* 0x000fe20000011608 */
[----:B------:R-:W-:Y:S01]  /*f710*/  UIMAD UR20, UR19, UR5, UR20 ;  /* 0x00000005131472a4 */ /* 0x000fe2000f8e0214 */
[----:B------:R-:W-:Y:S01]  /*f720*/  IMAD.SHL.U32 R206, R206, 0x2, RZ ;  /* 0x00000002cece7824 */ /* 0x000fe200078e00ff */
[----:B------:R-:W-:Y:S01]  /*f730*/  BAR.SYNC.DEFER_BLOCKING 0x0 ;  /* 0x0000000000007b1d */ /* 0x000fe20000010000 */
[----:B------:R-:W-:Y:S01]  /*f740*/  LOP3.LUT R8, R11, R8, RZ, 0x3c, !PT ;  /* 0x000000080b087212 */ /* 0x000fe200078e3cff */
[----:B------:R-:W-:Y:S01]  /*f750*/  UIADD3 UR20, UR27, UR20, URZ ;  /* 0x000000141b147290 */ /* 0x000fe2000fffe03f */
[----:B------:R-:W-:Y:S01]  /*f760*/  SEL R10, RZ, 0x2, P2 ;  /* 0x00000002ff0a7807 */ /* 0x000fe20001000000 */
[----:B------:R-:W-:Y:S01]  /*f770*/  IMAD R202, R2, 0x2, R206 ;  /* 0x0000000202ca7824 */ /* 0x000fe200078e02ce */
[----:B------:R-:W-:Y:S01]  /*f780*/  SEL R9, RZ, 0x4, P1 ;  /* 0x00000004ff097807 */ /* 0x000fe20000800000 */
[----:B------:R-:W-:Y:S01]  /*f790*/  IMAD R205, R47, 0x200, R8 ;  /* 0x000002002fcd7824 */ /* 0x000fe200078e0208 */
[----:B------:R-:W-:Y:S01]  /*f7a0*/  LOP3.LUT P4, RZ, R0, 0x2, RZ, 0xc0, !PT ;  /* 0x0000000200ff7812 */ /* 0x000fe2000788c0ff */
[----:B------:R-:W-:Y:S01]  /*f7b0*/  IMAD.U32 R8, RZ, RZ, UR26 ;  /* 0x0000001aff087e24 */ /* 0x000fe2000f8e00ff */
[----:B------:R-:W-:Y:S01]  /*f7c0*/  IADD3 R16, -R45, UR12, -R6 ;  /* 0x0000000c2d107c10 */ /* 0x000fe2000fffe906 */
[----:B------:R-:W-:Y:S01]  /*f7d0*/  IMAD.SHL.U32 R205, R205, 0x2, RZ ;  /* 0x00000002cdcd7824 */ /* 0x000fe200078e00ff */
[----:B------:R-:W-:Y:S01]  /*f7e0*/  IADD3 R46, R9, R10, R46 ;  /* 0x0000000a092e7210 */ /* 0x000fe20007ffe02e */
[----:B------:R-:W-:Y:S01]  /*f7f0*/  IMAD.U32 R9, RZ, RZ, UR27 ;  /* 0x0000001bff097e24 */ /* 0x000fe2000f8e00ff */
[----:B------:R-:W-:Y:S01]  /*f800*/  LEA R9, P0, R8, R208, 0x6 ;  /* 0x000000d008097211 */ /* 0x000fe200078030ff */
[----:B------:R-:W-:Y:S01]  /*f810*/  IMAD.U32 R11, RZ, RZ, UR20 ;  /* 0x00000014ff0b7e24 */ /* 0x000fe2000f8e00ff */
[----:B------:R-:W-:Y:S01]  /*f820*/  ISETP.LT.OR P6, PT, R16, 0x1, P3 ;  /* 0x000000011000780c */ /* 0x000fe20001fc1670 */
[----:B------:R-:W-:Y:S01]  /*f830*/  IMAD.SHL.U32 R207, R44, 0x2, RZ ;  /* 0x000000022ccf7824 */ /* 0x000fe200078e00ff */
[----:B------:R-:W-:Y:S01]  /*f840*/  IADD3 R10, R205, 0x6100, RZ ;  /* 0x00006100cd0a7810 */ /* 0x000fe20007ffe0ff */
[----:B------:R-:W-:Y:S01]  /*f850*/  USHF.L.U32 UR20, UR4, 0x6, URZ ;  /* 0x0000000604147899 */ /* 0x000fe2000800063f */
[----:B------:R-:W-:Y:S01]  /*f860*/  LEA.HI.X R8, R8, R215, R11, 0x6, P0 ;  /* 0x000000d708087211 */ /* 0x000fe200000f340b */
[----:B------:R-:W-:Y:S01]  /*f870*/  USHF.L.U64.HI UR11, UR4, UR11, UR5 ;  /* 0x0000000b040b7299 */ /* 0x000fe20008010205 */
[----:B------:R-:W-:Y:S01]  /*f880*/  LEA R18, P0, R9, c[0x0][0x1f8], 0x1 ;  /* 0x00007e0009127a11 */ /* 0x000fe200078008ff */
[----:B------:R-:W-:Y:S01]  /*f890*/  IMAD R201, R3, 0x2, R206 ;  /* 0x0000000203c97824 */ /* 0x000fe200078e02ce */
[----:B------:R-:W-:Y:S01]  /*f8a0*/  LOP3.LUT P5, RZ, R46, 0x2, RZ, 0xc0, !PT ;  /* 0x000000022eff7812 */ /* 0x000fe200078ac0ff */
[----:B------:R-:W-:Y:S01]  /*f8b0*/  LDSM.16.M88.4 R12, [R206+0xc100] ;  /* 0x00c10000ce0c783b */ /* 0x000fe20000000200 */
[----:B------:R-:W-:Y:S01]  /*f8c0*/  IADD3 R204, R205, 0x6120, RZ ;  /* 0x00006120cdcc7810 */ /* 0x000fe20007ffe0ff */
[----:B------:R-:W-:Y:S01]  /*f8d0*/  IMAD R199, R3, 0x2, R202 ;  /* 0x0000000203c77824 */ /* 0x000fe200078e02ca */
[----:B------:R-:W-:Y:S01]  /*f8e0*/  @P4 IADD3 R204, R10, -0x20, RZ ;  /* 0xffffffe00acc4810 */ /* 0x000fe20007ffe0ff */
[----:B------:R-:W1:Y:S01]  /*f8f0*/  LDSM.16.M88.4 R40, [R205+0x6100] ;  /* 0x00610000cd28783b */ /* 0x000e620000000200 */
[----:B------:R-:W-:Y:S01]  /*f900*/  LEA.HI.X R19, R9, c[0x0][0x1fc], R8, 0x1, P0 ;  /* 0x00007f0009137a11 */ /* 0x000fe200000f0c08 */
[----:B------:R-:W-:Y:S01]  /*f910*/  UISETP.GT.AND UP0, UPT, UR19, UR8, UPT ;  /* 0x000000081300728c */ /* 0x000fe2000bf04270 */
[----:B------:R-:W-:Y:S01]  /*f920*/  ISETP.LT.OR P0, PT, R16, 0x1, !P5 ;  /* 0x000000011000780c */ /* 0x000fe20006f01670 */
[----:B------:R-:W2:Y:S01]  /*f930*/  LDSM.16.M88.4 R32, [R205+0x6900] ;  /* 0x00690000cd20783b */ /* 0x000ea20000000200 */
[----:B------:R-:W-:Y:S01]  /*f940*/  LOP3.LUT P4, RZ, R46, 0x4, RZ, 0xc0, !PT ;  /* 0x000000042eff7812 */ /* 0x000fe2000788c0ff */
[----:B------:R-:W-:Y:S01]  /*f950*/  UIADD3 UR17, UR12, 0x1, -UR17 ;  /* 0x000000010c117890 */ /* 0x000fe2000fffe811 */
[----:B------:R-:W-:Y:S01]  /*f960*/  ISETP.LT.OR P5, PT, R16, 0x21, !P5 ;  /* 0x000000211000780c */ /* 0x000fe20006fa1670 */
[----:B------:R-:W-:Y:S01]  /*f970*/  LDSM.16.M88.4 R48, [R202+0xc100] ;  /* 0x00c10000ca30783b */ /* 0x000fe20000000200 */
[----:B------:R-:W-:-:S02]  /*f980*/  IADD3 R195, R204, 0x800, RZ ;  /* 0x00000800ccc37810 */ /* 0x000fc40007ffe0ff */
[C---:B------:R-:W-:Y:S01]  /*f990*/  IADD3 R194, R204.reuse, 0x1000, RZ ;  /* 0x00001000ccc27810 */ /* 0x040fe20007ffe0ff */
[----:B------:R-:W3:Y:S01]  /*f9a0*/  LDSM.16.M88.4 R24, [R205+0x7100] ;  /* 0x00710000cd18783b */ /* 0x000ee20000000200 */
[----:B------:R-:W-:Y:S01]  /*f9b0*/  @UP0 UIADD3 UR5, UR9, -0x2, URZ ;  /* 0xfffffffe09050890 */ /* 0x000fe2000fffe03f */
[C---:B------:R-:W-:Y:S02]  /*f9c0*/  IADD3 R193, R204.reuse, 0x1800, RZ ;  /* 0x00001800ccc17810 */ /* 0x040fe40007ffe0ff */
[----:B------:R-:W4:Y:S01]  /*f9d0*/  LDSM.16.M88.4 R20, [R205+0x7900] ;  /* 0x00790000cd14783b */ /* 0x000f220000000200 */
[----:B------:R-:W-:Y:S01]  /*f9e0*/  @UP0 USHF.R.S32.HI UR4, URZ, 0x1f, UR5 ;  /* 0x0000001f3f040899 */ /* 0x000fe20008011405 */
[C---:B------:R-:W-:Y:S02]  /*f9f0*/  IADD3 R191, R204.reuse, 0x2000, RZ ;  /* 0x00002000ccbf7810 */ /* 0x040fe40007ffe0ff */
[----:B------:R-:W5:Y:S01]  /*fa00*/  LDSM.16.M88.4 R8, [R204] ;  /* 0x00000000cc08783b */ /* 0x000f620000000200 */
[----:B------:R-:W-:-:S02]  /*fa10*/  IADD3 R190, R204, 0x2800, RZ ;  /* 0x00002800ccbe7810 */ /* 0x000fc40007ffe0ff */
[C---:B------:R-:W-:Y:S01]  /*fa20*/  IADD3 R189, R204.reuse, 0x3000, RZ ;  /* 0x00003000ccbd7810 */ /* 0x040fe20007ffe0ff */
[----:B------:R-:W3:Y:S01]  /*fa30*/  LDSM.16.M88.4 R84, [R204+0x800] ;  /* 0x00080000cc54783b */ /* 0x000ee20000000200 */
[C---:B------:R-:W-:Y:S02]  /*fa40*/  IADD3 R188, R204.reuse, 0x3800, RZ ;  /* 0x00003800ccbc7810 */ /* 0x040fe40007ffe0ff */
[C---:B------:R-:W-:Y:S01]  /*fa50*/  IADD3 R187, R204.reuse, 0x4000, RZ ;  /* 0x00004000ccbb7810 */ /* 0x040fe20007ffe0ff */
[----:B------:R-:W3:Y:S01]  /*fa60*/  LDSM.16.M88.4 R56, [R204+0x1000] ;  /* 0x00100000cc38783b */ /* 0x000ee20000000200 */
[C---:B------:R-:W-:Y:S02]  /*fa70*/  IADD3 R186, R204.reuse, 0x4800, RZ ;  /* 0x00004800ccba7810 */ /* 0x040fe40007ffe0ff */
[C---:B------:R-:W-:Y:S01]  /*fa80*/  IADD3 R185, R204.reuse, 0x5000, RZ ;  /* 0x00005000ccb97810 */ /* 0x040fe20007ffe0ff */
[----:B------:R-:W3:Y:S01]  /*fa90*/  LDSM.16.M88.4 R52, [R204+0x1800] ;  /* 0x00180000cc34783b */ /* 0x000ee20000000200 */
[----:B------:R-:W-:-:S03]  /*faa0*/  IADD3 R184, R204, 0x5800, RZ ;  /* 0x00005800ccb87810 */ /* 0x000fc60007ffe0ff */
[----:B------:R-:W-:Y:S01]  /*fab0*/  @!PT LDS RZ, [RZ] ;  /* 0x00000000fffff984 */ /* 0x000fe20000000800 */
[----:B------:R-:W-:Y:S01]  /*fac0*/  @!PT LDS RZ, [RZ] ;  /* 0x00000000fffff984 */ /* 0x000fe20000000800 */
[----:B------:R-:W-:Y:S01]  /*fad0*/  @!PT LDS RZ, [RZ] ;  /* 0x00000000fffff984 */ /* 0x000fe20000000800 */
[----:B------:R3:W-:Y:S01]  /*fae0*/  LDGSTS.E.BYPASS.LTC128B.128 [R207+0x100], [R18.64], !P6 ;  /* 0x0010000012cf7fae */ /* 0x0007e2000f101d5c */
[C---:B------:R-:W-:Y:S02]  /*faf0*/  ISETP.LT.OR P6, PT, R16.reuse, 0x1, !P4 ;  /* 0x000000011000780c */ /* 0x040fe400067c1670 */
[----:B------:R-:W-:Y:S01]  /*fb00*/  ISETP.LT.OR P4, PT, R16, 0x21, !P4 ;  /* 0x000000211000780c */ /* 0x000fe20006781670 */
[----:B------:R3:W-:Y:S01]  /*fb10*/  LDGSTS.E.BYPASS.LTC128B.128 [R207+0x2100], [R18.64+0x80], !P0 ;  /* 0x0210008012cf7fae */ /* 0x0007e2000c101d5c */
[----:B------:R-:W-:Y:S01]  /*fb20*/  IADD3 R60, P0, R18, UR20, RZ ;  /* 0x00000014123c7c10 */ /* 0x000fe2000ff1e0ff */
[----:B-1----:R-:W-:Y:S03]  /*fb30*/  HMMA.16816.F32.BF16 R44, R12, R40, RZ ;  /* 0x000000280c2c723c */ /* 0x002fe600000418ff */
[----:B------:R-:W-:Y:S02]  /*fb40*/  IADD3.X R61, R19, UR11, RZ, P0, !PT ;  /* 0x0000000b133d7c10 */ /* 0x000fe400087fe4ff */
[----:B------:R-:W-:-:S03]  /*fb50*/  ISETP.LT.OR P0, PT, R16, 0x21, P3 ;  /* 0x000000211000780c */ /* 0x000fc60001f01670 */
[----:B------:R1:W-:Y:S01]  /*fb60*/  LDGSTS.E.BYPASS.LTC128B.128 [R207+0x4100], [R18.64+0x100], !P6 ;  /* 0x0410010012cf7fae */ /* 0x0003e2000f101d5c */
[----:B------:R-:W-:Y:S01]  /*fb70*/  LOP3.LUT P6, RZ, R0, 0x4, RZ, 0xc0, !PT ;  /* 0x0000000400ff7812 */ /* 0x000fe200078cc0ff */
[----:B------:R-:W-:Y:S01]  /*fb80*/  IMAD.MOV.U32 R0, RZ, RZ, 0x40 ;  /* 0x00000040ff007424 */ /* 0x000fe200078e00ff */
[----:B------:R-:W-:Y:S04]  /*fb90*/  HMMA.16816.F32.BF16 R40, R12, R42, RZ ;  /* 0x0000002a0c28723c */ /* 0x000fe800000418ff */
[----:B------:R-:W-:-:S03]  /*fba0*/  SEL R0, R0, 0xffffffc0, !P6 ;  /* 0xffffffc000007807 */ /* 0x000fc60007000000 */
[----:B------:R4:W-:Y:S01]  /*fbb0*/  LDGSTS.E.BYPASS.LTC128B.128 [R207+0x1100], [R60.64], !P0 ;  /* 0x011000003ccf7fae */ /* 0x0009e2000c101d5c */
[C---:B--2---:R-:W-:Y:S01]  /*fbc0*/  HMMA.16816.F32.BF16 R36, R12.reuse, R32, RZ ;  /* 0x000000200c24723c */ /* 0x044fe200000418ff */
[----:B------:R-:W-:Y:S02]  /*fbd0*/  IMAD.IADD R200, R205, 0x1, R0 ;  /* 0x00000001cdc87824 */ /* 0x000fe400078e0200 */
[----:B------:R2:W-:Y:S01]  /*fbe0*/  LDGSTS.E.BYPASS.LTC128B.128 [R207+0x3100], [R60.64+0x80], !P5 ;  /* 0x031000803ccf7fae */ /* 0x0005e2000e901d5c */
[----:B------:R-:W-:Y:S01]  /*fbf0*/  IMAD.IADD R192, R0, 0x1, R204 ;  /* 0x0000000100c07824 */ /* 0x000fe200078e02cc */
[----:B------:R-:W-:Y:S02]  /*fc00*/  PLOP3.LUT P5, PT, PT, PT, UP0, 0x80, 0x0 ;  /* 0x000000000000781c */ /* 0x000fe40003faf008 */
[----:B------:R2:W-:Y:S01]  /*fc10*/  LDGSTS.E.BYPASS.LTC128B.128 [R207+0x5100], [R60.64+0x100], !P4 ;  /* 0x051001003ccf7fae */ /* 0x0005e2000e101d5c */
[----:B------:R-:W-:Y:S01]  /*fc20*/  HMMA.16816.F32.BF16 R32, R12, R34, RZ ;  /* 0x000000220c20723c */ /* 0x000fe200000418ff */
[----:B------:R-:W-:-:S02]  /*fc30*/  PLOP3.LUT P4, PT, PT, PT, UP3, 0x80, 0x0 ;  /* 0x000000000000781c */ /* 0x000fc40003f8f038 */
[----:B------:R-:W-:Y:S04]  /*fc40*/  LDSM.16.M88.4 R68, [R201+0xc100] ;  /* 0x00c10000c944783b */ /* 0x000fe80000000200 */
[----:B------:R-:W-:Y:S01]  /*fc50*/  LDSM.16.M88.4 R76, [R200+0x6900] ;  /* 0x00690000c84c783b */ /* 0x000fe20000000200 */
[C---:B---3--:R-:W-:Y:S03]  /*fc60*/  HMMA.16816.F32.BF16 R28, R12.reuse, R24, RZ ;  /* 0x000000180c1c723c */ /* 0x048fe600000418ff */
[----:B-1----:R-:W1:Y:S04]  /*fc70*/  LDSM.16.M88.4 R16, [R200+0x6100] ;  /* 0x00610000c810783b */ /* 0x002e680000000200 */
[----:B------:R-:W3:Y:S01]  /*fc80*/  LDSM.16.M88.4 R64, [R200+0x7100] ;  /* 0x00710000c840783b */ /* 0x000ee20000000200 */
[C---:B------:R-:W-:Y:S03]  /*fc90*/  HMMA.16816.F32.BF16 R24, R12.reuse, R26, RZ ;  /* 0x0000001a0c18723c */ /* 0x040fe600000418ff */
[----:B------:R-:W0:Y:S05]  /*fca0*/  LDGDEPBAR ;  /* 0x00000000000079af */ /* 0x000e2a0000000000 */
[C---:B----4-:R-:W-:Y:S01]  /*fcb0*/  HMMA.16816.F32.BF16 R72, R12.reuse, R20, RZ ;  /* 0x000000140c48723c */ /* 0x050fe200000418ff */
[----:B--2---:R-:W2:Y:S07]  /*fcc0*/  LDSM.16.M88.4 R60, [R200+0x7900] ;  /* 0x00790000c83c783b */ /* 0x004eae0000000200 */
[----:B------:R-:W-:Y:S01]  /*fcd0*/  HMMA.16816.F32.BF16 R12, R12, R22, RZ ;  /* 0x000000160c0c723c */ /* 0x000fe200000418ff */
[----:B------:R-:W-:Y:S07]  /*fce0*/  LDSM.16.M88.4 R20, [R199+0xc100] ;  /* 0x00c10000c714783b */ /* 0x000fee0000000200 */
[C---:B-----5:R-:W-:Y:S08]  /*fcf0*/  HMMA.16816.F32.BF16 R44, R48.reuse, R8, R44 ;  /* 0x00000008302c723c */ /* 0x060ff0000004182c */
[C---:B------:R-:W-:Y:S01]  /*fd00*/  HMMA.16816.F32.BF16 R40, R48.reuse, R10, R40 ;  /* 0x0000000a3028723c */ /* 0x040fe20000041828 */
[----:B------:R-:W4:Y:S07]  /*fd10*/  LDSM.16.M88.4 R8, [R192] ;  /* 0x00000000c008783b */ /* 0x000f2e0000000200 */
[C---:B------:R-:W-:Y:S08]  /*fd20*/  HMMA.16816.F32.BF16 R36, R48.reuse, R84, R36 ;  /* 0x000000543024723c */ /* 0x040ff00000041824 */
[C---:B------:R-:W-:Y:S01]  /*fd30*/  HMMA.16816.F32.BF16 R32, R48.reuse, R86, R32 ;  /* 0x000000563020723c */ /* 0x040fe20000041820 */
[----:B------:R-:W-:Y:S07]  /*fd40*/  LDSM.16.M88.4 R84, [R206+0x10100] ;  /* 0x01010000ce54783b */ /* 0x000fee0000000200 */
[C---:B------:R-:W-:Y:S08]  /*fd50*/  HMMA.16816.F32.BF16 R28, R48.reuse, R56, R28 ;  /* 0x00000038301c723c */ /* 0x040ff0000004181c */
[C---:B------:R-:W-:Y:S01]  /*fd60*/  HMMA.16816.F32.BF16 R24, R48.reuse, R58, R24 ;  /* 0x0000003a3018723c */ /* 0x040fe20000041818 */
[----:B------:R-:W5:Y:S07]  /*fd70*/  LDSM.16.M88.4 R56, [R192+0x800] ;  /* 0x00080000c038783b */ /* 0x000f6e0000000200 */
[C---:B------:R-:W-:Y:S08]  /*fd80*/  HMMA.16816.F32.BF16 R72, R48.reuse, R52, R72 ;  /* 0x000000343048723c */ /* 0x040ff00000041848 */
[----:B------:R-:W-:Y:S01]  /*fd90*/  HMMA.16816.F32.BF16 R12, R48, R54, R12 ;  /* 0x00000036300c723c */ /* 0x000fe2000004180c */
[----:B------:R-:W2:Y:S04]  /*fda0*/  LDSM.16.M88.4 R52, [R192+0x1000] ;  /* 0x00100000c034783b */ /* 0x000ea80000000200 */
[----:B------:R-:W2:Y:S03]  /*fdb0*/  LDSM.16.M88.4 R48, [R192+0x1800] ;  /* 0x00180000c030783b */ /* 0x000ea60000000200 */
[C---:B-1----:R-:W-:Y:S08]  /*fdc0*/  HMMA.16816.F32.BF16 R44, R68.reuse, R16, R44 ;  /* 0x00000010442c723c */ /* 0x042ff0000004182c */
[C---:B------:R-:W-:Y:S01]  /*fdd0*/  HMMA.16816.F32.BF16 R40, R68.reuse, R18, R40 ;  /* 0x000000124428723c */ /* 0x040fe20000041828 */
[----:B------:R-:W1:Y:S07]  /*fde0*/  LDSM.16.M88.4 R16, [R205+0x8100] ;  /* 0x00810000cd10783b */ /* 0x000e6e0000000200 */
[C---:B------:R-:W-:Y:S08]  /*fdf0*/  HMMA.16816.F32.BF16 R36, R68.reuse, R76, R36 ;  /* 0x0000004c4424723c */ /* 0x040ff00000041824 */
[C---:B------:R-:W-:Y:S01]  /*fe00*/  HMMA.16816.F32.BF16 R32, R68.reuse, R78, R32 ;  /* 0x0000004e4420723c */ /* 0x040fe20000041820 */
[----:B------:R-:W-:Y:S07]  /*fe10*/  LDSM.16.M88.4 R76, [R205+0x9900] ;  /* 0x00990000cd4c783b */ /* 0x000fee0000000200 */
[C---:B---3--:R-:W-:Y:S08]  /*fe20*/  HMMA.16816.F32.BF16 R28, R68.reuse, R64, R28 ;  /* 0x00000040441c723c */ /* 0x048ff0000004181c */
[C---:B------:R-:W-:Y:S01]  /*fe30*/  HMMA.16816.F32.BF16 R24, R68.reuse, R66, R24 ;  /* 0x000000424418723c */ /* 0x040fe20000041818 */
[----:B------:R-:W-:Y:S07]  /*fe40*/  LDSM.16.M88.4 R64, [R202+0x10100] ;  /* 0x01010000ca40783b */ /* 0x000fee0000000200 */
[C---:B--2---:R-:W-:Y:S08]  /*fe50*/  HMMA.16816.F32.BF16 R72, R68.reuse, R60, R72 ;  /* 0x0000003c4448723c */ /* 0x044ff00000041848 */
[----:B------:R-:W-:Y:S01]  /*fe60*/  HMMA.16816.F32.BF16 R68, R68, R62, R12 ;  /* 0x0000003e4444723c */ /* 0x000fe2000004180c */
[----:B------:R-:W2:Y:S04]  /*fe70*/  LDSM.16.M88.4 R12, [R205+0x8900] ;  /* 0x00890000cd0c783b */ /* 0x000ea80000000200 */
[----:B------:R-:W-:Y:S03]  /*fe80*/  LDSM.16.M88.4 R60, [R204+0x2000] ;  /* 0x00200000cc3c783b */ /* 0x000fe60000000200 */
[C---:B----4-:R-:W-:Y:S08]  /*fe90*/  HMMA.16816.F32.BF16 R44, R20.reuse, R8, R44 ;  /* 0x00000008142c723c */ /* 0x050ff0000004182c */
[C---:B------:R-:W-:Y:S01]  /*fea0*/  HMMA.16816.F32.BF16 R40, R20.reuse, R10, R40 ;  /* 0x0000000a1428723c */ /* 0x040fe20000041828 */
[----:B------:R-:W3:Y:S07]  /*feb0*/  LDSM.16.M88.4 R8, [R205+0x9100] ;  /* 0x00910000cd08783b */ /* 0x000eee0000000200 */
[C---:B-----5:R-:W-:Y:S08]  /*fec0*/  HMMA.16816.F32.BF16 R36, R20.reuse, R56, R36 ;  /* 0x000000381424723c */ /* 0x060ff00000041824 */
[C---:B------:R-:W-:Y:S01]  /*fed0*/  HMMA.16816.F32.BF16 R32, R20.reuse, R58, R32 ;  /* 0x0000003a1420723c */ /* 0x040fe20000041820 */
[----:B------:R-:W4:Y:S07]  /*fee0*/  LDSM.16.M88.4 R56, [R204+0x2800] ;  /* 0x00280000cc38783b */ /* 0x000f2e0000000200 */
[C---:B------:R-:W-:Y:S08]  /*fef0*/  HMMA.16816.F32.BF16 R28, R20.reuse, R52, R28 ;  /* 0x00000034141c723c */ /* 0x040ff0000004181c */
[C---:B------:R-:W-:Y:S01]  /*ff00*/  HMMA.16816.F32.BF16 R24, R20.reuse, R54, R24 ;  /* 0x000000361418723c */ /* 0x040fe20000041818 */
[----:B------:R-:W5:Y:S07]  /*ff10*/  LDSM.16.M88.4 R52, [R204+0x3000] ;  /* 0x00300000cc34783b */ /* 0x000f6e0000000200 */
[C---:B------:R-:W-:Y:S08]  /*ff20*/  HMMA.16816.F32.BF16 R72, R20.reuse, R48, R72 ;  /* 0x000000301448723c */ /* 0x040ff00000041848 */
[----:B------:R-:W-:Y:S01]  /*ff30*/  HMMA.16816.F32.BF16 R68, R20, R50, R68 ;  /* 0x000000321444723c */ /* 0x000fe20000041844 */
[----:B------:R-:W4:Y:S04]  /*ff40*/  LDSM.16.M88.4 R48, [R204+0x3800] ;  /* 0x00380000cc30783b */ /* 0x000f280000000200 */
[----:B------:R-:W-:Y:S03]  /*ff50*/  LDSM.16.M88.4 R20, [R201+0x10100] ;  /* 0x01010000c914783b */ /* 0x000fe60000000200 */
[C---:B-1----:R-:W-:Y:S08]  /*ff60*/  HMMA.16816.F32.BF16 R44, R84.reuse, R16, R44 ;  /* 0x00000010542c723c */ /* 0x042ff0000004182c */
[C---:B------:R-:W-:Y:S01]  /*ff70*/  HMMA.16816.F32.BF16 R40, R84.reuse, R18, R40 ;  /* 0x000000125428723c */ /* 0x040fe20000041828 */
[----:B------:R-:W1:Y:S07]  /*ff80*/  LDSM.16.M88.4 R16, [R200+0x8100] ;  /* 0x00810000c810783b */ /* 0x000e6e0000000200 */
[C---:B--2---:R-:W-:Y:S08]  /*ff90*/  HMMA.16816.F32.BF16 R36, R84.reuse, R12, R36 ;  /* 0x0000000c5424723c */ /* 0x044ff00000041824 */
[C---:B------:R-:W-:Y:S01]  /*ffa0*/  HMMA.16816.F32.BF16 R32, R84.reuse, R14, R32 ;  /* 0x0000000e5420723c */ /* 0x040fe20000041820 */
[----:B------:R-:W2:Y:S07]  /*ffb0*/  LDSM.16.M88.4 R12, [R200+0x8900] ;  /* 0x00890000c80c783b */ /* 0x000eae0000000200 */
[C---:B---3--:R-:W-:Y:S08]  /*ffc0*/  HMMA.16816.F32.BF16 R28, R84.reuse, R8, R28 ;  /* 0x00000008541c723c */ /* 0x048ff0000004181c */
[C---:B------:R-:W-:Y:S01]  /*ffd0*/  HMMA.16816.F32.BF16 R24, R84.reuse, R10, R24 ;  /* 0x0000000a5418723c */ /* 0x040fe20000041818 */
[----:B------:R-:W3:Y:S07]  /*ffe0*/  LDSM.16.M88.4 R8, [R200+0x9100] ;  /* 0x00910000c808783b */ /* 0x000eee0000000200 */
[----:B------:R-:W-:Y:S08]  /*fff0*/  HMMA.16816.F32.BF16 R72, R84, R76, R72 ;  /* 0x0000004c5448723c */ /* 0x000ff00000041848 */
[C---:B------:R-:W-:Y:S08]  /*10000*/  HMMA.16816.F32.BF16 R44, R64.reuse, R60, R44 ;  /* 0x0000003c402c723c */ /* 0x040ff0000004182c */
[----:B------:R-:W-:Y:S01]  /*10010*/  HMMA.16816.F32.BF16 R40, R64, R62, R40 ;  /* 0x0000003e4028723c */ /* 0x000fe20000041828 */
[----:B------:R-:W-:Y:S07]  /*10020*/  LDSM.16.M88.4 R60, [R200+0x9900] ;  /* 0x00990000c83c783b */ /* 0x000fee0000000200 */
[----:B------:R-:W-:Y:S08]  /*10030*/  HMMA.16816.F32.BF16 R68, R84, R78, R68 ;  /* 0x0000004e5444723c */ /* 0x000ff00000041844 */
[C---:B----4-:R-:W-:Y:S08]  /*10040*/  HMMA.16816.F32.BF16 R36, R64.reuse, R56, R36 ;  /* 0x000000384024723c */ /* 0x050ff00000041824 */
[C---:B------:R-:W-:Y:S08]  /*10050*/  HMMA.16816.F32.BF16 R32, R64.reuse, R58, R32 ;  /* 0x0000003a4020723c */ /* 0x040ff00000041820 */
[C---:B-----5:R-:W-:Y:S08]  /*10060*/  HMMA.16816.F32.BF16 R28, R64.reuse, R52, R28 ;  /* 0x00000034401c723c */ /* 0x060ff0000004181c */
[C---:B------:R-:W-:Y:S01]  /*10070*/  HMMA.16816.F32.BF16 R56, R64.reuse, R54, R24 ;  /* 0x000000364038723c */ /* 0x040fe20000041818 */
[----:B------:R-:W-:Y:S04]  /*10080*/  LDSM.16.M88.4 R52, [R199+0x10100] ;  /* 0x01010000c734783b */ /* 0x000fe80000000200 */
[----:B------:R-:W4:Y:S03]  /*10090*/  LDSM.16.M88.4 R24, [R192+0x2000] ;  /* 0x00200000c018783b */ /* 0x000f260000000200 */
[----:B------:R-:W-:Y:S01]  /*100a0*/  HMMA.16816.F32.BF16 R76, R64, R48, R72 ;  /* 0x00000030404c723c */ /* 0x000fe20000041848 */
[----:B------:R-:W5:Y:S07]  /*100b0*/  LDSM.16.M88.4 R72, [R192+0x2800] ;  /* 0x00280000c048783b */ /* 0x000f6e0000000200 */
[C---:B-1----:R-:W-:Y:S08]  /*100c0*/  HMMA.16816.F32.BF16 R44, R20.reuse, R16, R44 ;  /* 0x00000010142c723c */ /* 0x042ff0000004182c */
[----:B------:R-:W-:Y:S01]  /*100d0*/  HMMA.16816.F32.BF16 R40, R20, R18, R40 ;  /* 0x000000121428723c */ /* 0x000fe20000041828 */
[----:B------:R-:W-:Y:S07]  /*100e0*/  LDSM.16.M88.4 R16, [R205+0xa100] ;  /* 0x00a10000cd10783b */ /* 0x000fee0000000200 */
[----:B------:R-:W-:Y:S01]  /*100f0*/  HMMA.16816.F32.BF16 R68, R64, R50, R68 ;  /* 0x000000324044723c */ /* 0x000fe20000041844 */
[----:B------:R-:W-:Y:S07]  /*10100*/  LDSM.16.M88.4 R64, [R192+0x3800] ;  /* 0x00380000c040783b */ /* 0x000fee0000000200 */
[C---:B--2---:R-:W-:Y:S08]  /*10110*/  HMMA.16816.F32.BF16 R36, R20.reuse, R12, R36 ;  /* 0x0000000c1424723c */ /* 0x044ff00000041824 */
[C---:B---3--:R-:W-:Y:S01]  /*10120*/  HMMA.16816.F32.BF16 R48, R20.reuse, R8, R28 ;  /* 0x000000081430723c */ /* 0x048fe2000004181c */
[----:B------:R-:W1:Y:S07]  /*10130*/  LDSM.16.M88.4 R28, [R206+0x14100] ;  /* 0x01410000ce1c783b */ /* 0x000e6e0000000200 */
[----:B------:R-:W-:Y:S01]  /*10140*/  HMMA.16816.F32.BF16 R32, R20, R14, R32 ;  /* 0x0000000e1420723c */ /* 0x000fe20000041820 */
[----:B------:R-:W2:Y:S07]  /*10150*/  LDSM.16.M88.4 R12, [R192+0x3000] ;  /* 0x00300000c00c783b */ /* 0x000eae0000000200 */
[C---:B----4-:R-:W-:Y:S08]  /*10160*/  HMMA.16816.F32.BF16 R44, R52.reuse, R24, R44 ;  /* 0x00000018342c723c */ /* 0x050ff0000004182c */
[----:B------:R-:W-:Y:S01]  /*10170*/  HMMA.16816.F32.BF16 R40, R52, R26, R40 ;  /* 0x0000001a3428723c */ /* 0x000fe20000041828 */
[----:B------:R-:W-:Y:S07]  /*10180*/  LDSM.16.M88.4 R24, [R205+0xb100] ;  /* 0x00b10000cd18783b */ /* 0x000fee0000000200 */
[C---:B------:R-:W-:Y:S01]  /*10190*/  HMMA.16816.F32.BF16 R56, R20.reuse, R10, R56 ;  /* 0x0000000a1438723c */ /* 0x040fe20000041838 */
[----:B------:R-:W-:Y:S07]  /*101a0*/  LDSM.16.M88.4 R8, [R205+0xa900] ;  /* 0x00a90000cd08783b */ /* 0x000fee0000000200 */
[C---:B------:R-:W-:Y:S08]  /*101b0*/  HMMA.16816.F32.BF16 R76, R20.reuse, R60, R76 ;  /* 0x0000003c144c723c */ /* 0x040ff0000004184c */
[----:B------:R-:W-:Y:S01]  /*101c0*/  HMMA.16816.F32.BF16 R68, R20, R62, R68 ;  /* 0x0000003e1444723c */ /* 0x000fe20000041844 */
[----:B------:R-:W-:Y:S04]  /*101d0*/  LDSM.16.M88.4 R60, [R202+0x14100] ;  /* 0x01410000ca3c783b */ /* 0x000fe80000000200 */
[----:B------:R-:W-:Y:S03]  /*101e0*/  LDSM.16.M88.4 R20, [R205+0xb900] ;  /* 0x00b90000cd14783b */ /* 0x000fe60000000200 */
[----:B-----5:R-:W-:Y:S01]  /*101f0*/  HMMA.16816.F32.BF16 R84, R52, R72, R36 ;  /* 0x000000483454723c */ /* 0x020fe20000041824 */
[----:B------:R-:W3:Y:S07]  /*10200*/  LDSM.16.M88.4 R36, [R204+0x4000] ;  /* 0x00400000cc24783b */ /* 0x000eee0000000200 */
[C---:B-1----:R-:W-:Y:S08]  /*10210*/  HMMA.16816.F32.BF16 R44, R28.reuse, R16, R44 ;  /* 0x000000101c2c723c */ /* 0x042ff0000004182c */
[----:B------:R-:W-:Y:S01]  /*10220*/  HMMA.16816.F32.BF16 R40, R28, R18, R40 ;  /* 0x000000121c28723c */ /* 0x000fe20000041828 */
[----:B------:R-:W-:Y:S07]  /*10230*/  LDSM.16.M88.4 R16, [R201+0x14100] ;  /* 0x01410000c910783b */ /* 0x000fee0000000200 */
[C---:B------:R-:W-:Y:S08]  /*10240*/  HMMA.16816.F32.BF16 R32, R52.reuse, R74, R32 ;  /* 0x0000004a3420723c */ /* 0x040ff00000041820 */
[C---:B--2---:R-:W-:Y:S08]  /*10250*/  HMMA.16816.F32.BF16 R48, R52.reuse, R12, R48 ;  /* 0x0000000c3430723c */ /* 0x044ff00000041830 */
[C---:B------:R-:W-:Y:S01]  /*10260*/  HMMA.16816.F32.BF16 R56, R52.reuse, R14, R56 ;  /* 0x0000000e3438723c */ /* 0x040fe20000041838 */
[----:B------:R-:W1:Y:S07]  /*10270*/  LDSM.16.M88.4 R12, [R200+0xa100] ;  /* 0x00a10000c80c783b */ /* 0x000e6e0000000200 */
[C---:B------:R-:W-:Y:S08]  /*10280*/  HMMA.16816.F32.BF16 R76, R52.reuse, R64, R76 ;  /* 0x00000040344c723c */ /* 0x040ff0000004184c */
[----:B------:R-:W-:Y:S01]  /*10290*/  HMMA.16816.F32.BF16 R68, R52, R66, R68 ;  /* 0x000000423444723c */ /* 0x000fe20000041844 */
[----:B------:R-:W2:Y:S04]  /*102a0*/  LDSM.16.M88.4 R64, [R204+0x4800] ;  /* 0x00480000cc40783b */ /* 0x000ea80000000200 */
[----:B------:R-:W4:Y:S03]  /*102b0*/  LDSM.16.M88.4 R52, [R204+0x5000] ;  /* 0x00500000cc34783b */ /* 0x000f260000000200 */
[C---:B---3--:R-:W-:Y:S08]  /*102c0*/  HMMA.16816.F32.BF16 R44, R60.reuse, R36, R44 ;  /* 0x000000243c2c723c */ /* 0x048ff0000004182c */
[----:B------:R-:W-:Y:S01]  /*102d0*/  HMMA.16816.F32.BF16 R40, R60, R38, R40 ;  /* 0x000000263c28723c */ /* 0x000fe20000041828 */
[----:B------:R-:W-:Y:S07]  /*102e0*/  LDSM.16.M88.4 R36, [R200+0xb100] ;  /* 0x00b10000c824783b */ /* 0x000fee0000000200 */
[C---:B------:R-:W-:Y:S08]  /*102f0*/  HMMA.16816.F32.BF16 R32, R28.reuse, R10, R32 ;  /* 0x0000000a1c20723c */ /* 0x040ff00000041820 */
[C---:B------:R-:W-:Y:S08]  /*10300*/  HMMA.16816.F32.BF16 R48, R28.reuse, R24, R48 ;  /* 0x000000181c30723c */ /* 0x040ff00000041830 */
[C---:B------:R-:W-:Y:S01]  /*10310*/  HMMA.16816.F32.BF16 R56, R28.reuse, R26, R56 ;  /* 0x0000001a1c38723c */ /* 0x040fe20000041838 */
[----:B------:R-:W-:Y:S07]  /*10320*/  LDSM.16.M88.4 R24, [R192+0x4000] ;  /* 0x00400000c018783b */ /* 0x000fee0000000200 */
[C---:B------:R-:W-:Y:S08]  /*10330*/  HMMA.16816.F32.BF16 R76, R28.reuse, R20, R76 ;  /* 0x000000141c4c723c */ /* 0x040ff0000004184c */
[C---:B------:R-:W-:Y:S01]  /*10340*/  HMMA.16816.F32.BF16 R68, R28.reuse, R22, R68 ;  /* 0x000000161c44723c */ /* 0x040fe20000041844 */
[----:B------:R-:W3:Y:S07]  /*10350*/  LDSM.16.M88.4 R20, [R199+0x14100] ;  /* 0x01410000c714783b */ /* 0x000eee0000000200 */
[----:B------:R-:W-:Y:S01]  /*10360*/  HMMA.16816.F32.BF16 R84, R28, R8, R84 ;  /* 0x000000081c54723c */ /* 0x000fe20000041854 */
[----:B------:R-:W5:Y:S04]  /*10370*/  LDSM.16.M88.4 R28, [R200+0xa900] ;  /* 0x00a90000c81c783b */ /* 0x000f680000000200 */
[----:B------:R-:W3:Y:S03]  /*10380*/  LDSM.16.M88.4 R8, [R204+0x5800] ;  /* 0x00580000cc08783b */ /* 0x000ee60000000200 */
[C---:B-1----:R-:W-:Y:S08]  /*10390*/  HMMA.16816.F32.BF16 R44, R16.reuse, R12, R44 ;  /* 0x0000000c102c723c */ /* 0x042ff0000004182c */
[----:B------:R-:W-:Y:S01]  /*103a0*/  HMMA.16816.F32.BF16 R40, R16, R14, R40 ;  /* 0x0000000e1028723c */ /* 0x000fe20000041828 */
[----:B------:R-:W-:Y:S07]  /*103b0*/  LDSM.16.M88.4 R12, [R192+0x5000] ;  /* 0x00500000c00c783b */ /* 0x000fee0000000200 */
[C---:B--2---:R-:W-:Y:S08]  /*103c0*/  HMMA.16816.F32.BF16 R32, R60.reuse, R66, R32 ;  /* 0x000000423c20723c */ /* 0x044ff00000041820 */
[C---:B----4-:R-:W-:Y:S08]  /*103d0*/  HMMA.16816.F32.BF16 R48, R60.reuse, R52, R48 ;  /* 0x000000343c30723c */ /* 0x050ff00000041830 */
[----:B------:R-:W-:Y:S01]  /*103e0*/  HMMA.16816.F32.BF16 R56, R60, R54, R56 ;  /* 0x000000363c38723c */ /* 0x000fe20000041838 */
[----:B------:R-:W1:Y:S07]  /*103f0*/  LDSM.16.M88.4 R52, [R192+0x4800] ;  /* 0x00480000c034783b */ /* 0x000e6e0000000200 */
[C---:B---3--:R-:W-:Y:S08]  /*10400*/  HMMA.16816.F32.BF16 R44, R20.reuse, R24, R44 ;  /* 0x00000018142c723c */ /* 0x048ff0000004182c */
[----:B------:R-:W-:Y:S01]  /*10410*/  HMMA.16816.F32.BF16 R40, R20, R26, R40 ;  /* 0x0000001a1428723c */ /* 0x000fe20000041828 */
[----:B------:R-:W2:Y:S07]  /*10420*/  LDSM.16.M88.4 R24, [R200+0xb900] ;  /* 0x00b90000c818783b */ /* 0x000eae0000000200 */
[C---:B-----5:R-:W-:Y:S08]  /*10430*/  HMMA.16816.F32.BF16 R32, R16.reuse, R30, R32 ;  /* 0x0000001e1020723c */ /* 0x060ff00000041820 */
[----:B------:R-:W-:Y:S01]  /*10440*/  HMMA.16816.F32.BF16 R48, R16, R36, R48 ;  /* 0x000000241030723c */ /* 0x000fe20000041830 */
[----:B------:R-:W-:-:S06]  /*10450*/  FMUL.FTZ R0, R44, c[0x0][0x320] ;  /* 0x0000c8002c007a20 */ /* 0x000fcc0000410000 */
[----:B------:R-:W-:Y:S01]  /*10460*/  @P5 IMAD.WIDE.U32 R36, R5, UR5, R216 ;  /* 0x0000000505245c25 */ /* 0x000fe2000f8e00d8 */
[----:B------:R-:W-:Y:S01]  /*10470*/  HMMA.16816.F32.BF16 R76, R60, R8, R76 ;  /* 0x000000083c4c723c */ /* 0x000fe2000004184c */
[----:B------:R-:W-:Y:S01]  /*10480*/  @UP0 UIMAD UR5, UR14, UR5, URZ ;  /* 0x000000050e0502a4 */ /* 0x000fe2000f8e023f */
[----:B------:R-:W3:Y:S01]  /*10490*/  MUFU.TANH R0, R0 ;  /* 0x0000000000007308 */ /* 0x000ee20000002400 */
[----:B------:R-:W-:Y:S02]  /*104a0*/  FMUL.FTZ R30, R41, c[0x0][0x320] ;  /* 0x0000c800291e7a20 */ /* 0x000fe40000410000 */
[----:B------:R-:W-:-:S03]  /*104b0*/  @UP0 UIMAD UR4, UR4, UR13, UR5 ;  /* 0x0000000d040402a4 */ /* 0x000fc6000f8e0205 */
[C---:B------:R-:W-:Y:S02]  /*104c0*/  HMMA.16816.F32.BF16 R84, R60.reuse, R64, R84 ;  /* 0x000000403c54723c */ /* 0x040fe40000041854 */
[----:B------:R-:W4:Y:S06]  /*104d0*/  MUFU.TANH R30, R30 ;  /* 0x0000001e001e7308 */ /* 0x000f2c0000002400 */
[----:B------:R-:W-:Y:S01]  /*104e0*/  HMMA.16816.F32.BF16 R68, R60, R10, R68 ;  /* 0x0000000a3c44723c */ /* 0x000fe20000041844 */
[----:B------:R-:W5:Y:S01]  /*104f0*/  LDSM.16.M88.4 R8, [R192+0x5800] ;  /* 0x00580000c008783b */ /* 0x000f620000000200 */
[----:B------:R-:W-:-:S06]  /*10500*/  DEPBAR.LE SB0, 0x0 ;  /* 0x000080000000791a */ /* 0x000fcc0000000000 */
[----:B------:R-:W-:Y:S07]  /*10510*/  HMMA.16816.F32.BF16 R56, R16, R38, R56 ;  /* 0x000000261038723c */ /* 0x000fee0000041838 */
[----:B------:R-:W-:Y:S01]  /*10520*/  FMUL.FTZ R39, R40, c[0x0][0x320] ;  /* 0x0000c80028277a20 */ /* 0x000fe20000410000 */
[C---:B-1----:R-:W-:Y:S01]  /*10530*/  HMMA.16816.F32.BF16 R32, R20.reuse, R54, R32 ;  /* 0x000000361420723c */ /* 0x042fe20000041820 */
[----:B------:R-:W-:Y:S02]  /*10540*/  LOP3.LUT R40, R7, 0xffffffe0, RZ, 0xc0, !PT ;  /* 0xffffffe007287812 */ /* 0x000fe400078ec0ff */
[----:B------:R-:W-:Y:S01]  /*10550*/  LEA.HI R38, R80, R83, RZ, 0x2 ;  /* 0x0000005350267211 */ /* 0x000fe200078f10ff */
[----:B------:R1:W1:Y:S02]  /*10560*/  MUFU.TANH R5, R39 ;  /* 0x0000002700057308 */ /* 0x0002640000002400 */
[C---:B------:R-:W-:Y:S01]  /*10570*/  IMAD.IADD R31, R83.reuse, 0x1, -R40 ;  /* 0x00000001531f7824 */ /* 0x040fe200078e0a28 */
[----:B------:R-:W-:Y:S01]  /*10580*/  LOP3.LUT R38, R38, 0xfffffffc, RZ, 0xc0, !PT ;  /* 0xfffffffc26267812 */ /* 0x000fe200078ec0ff */
[----:B------:R-:W-:Y:S04]  /*10590*/  HMMA.16816.F32.BF16 R48, R20, R12, R48 ;  /* 0x0000000c1430723c */ /* 0x000fe80000041830 */
[----:B------:R-:W-:-:S03]  /*105a0*/  IMAD.IADD R83, R83, 0x1, -R38 ;  /* 0x0000000153537824 */ /* 0x000fc600078e0a26 */
[----:B------:R-:W-:Y:S01]  /*105b0*/  SHF.R.S32.HI R12, RZ, 0x1f, R81 ;  /* 0x0000001fff0c7819 */ /* 0x000fe20000011451 */
[C---:B--2---:R-:W-:Y:S01]  /*105c0*/  HMMA.16816.F32.BF16 R76, R16.reuse, R24, R76 ;  /* 0x00000018104c723c */ /* 0x044fe2000004184c */
[C---:B------:R-:W-:Y:S02]  /*105d0*/  LEA.HI R38, R83.reuse, R83, RZ, 0x1 ;  /* 0x0000005353267211 */ /* 0x040fe400078f08ff */
[----:B------:R-:W-:Y:S02]  /*105e0*/  LEA.HI R12, R12, R81, RZ, 0x3 ;  /* 0x000000510c0c7211 */ /* 0x000fe400078f18ff */
[----:B------:R-:W-:Y:S02]  /*105f0*/  LOP3.LUT R38, R38, 0x1ffffffe, RZ, 0xc0, !PT ;  /* 0x1ffffffe26267812 */ /* 0x000fe400078ec0ff */
[----:B------:R-:W-:Y:S01]  /*10600*/  SHF.R.S32.HI R24, RZ, 0x1f, R31 ;  /* 0x0000001fff187819 */ /* 0x000fe2000001141f */
[----:B------:R-:W-:Y:S01]  /*10610*/  HMMA.16816.F32.BF16 R84, R16, R28, R84 ;  /* 0x0000001c1054723c */ /* 0x000fe20000041854 */
[----:B------:R-:W-:Y:S01]  /*10620*/  LOP3.LUT R12, R12, 0xffffff8, RZ, 0xc0, !PT ;  /* 0x0ffffff80c0c7812 */ /* 0x000fe200078ec0ff */
[----:B------:R-:W-:Y:S01]  /*10630*/  FMUL.FTZ R13, R32, c[0x0][0x320] ;  /* 0x0000c800200d7a20 */ /* 0x000fe20000410000 */
[----:B------:R-:W-:Y:S01]  /*10640*/  LEA.HI R24, R24, R31, RZ, 0x2 ;  /* 0x0000001f18187211 */ /* 0x000fe200078f10ff */
[----:B------:R-:W-:Y:S01]  /*10650*/  IMAD.IADD R83, R83, 0x1, -R38 ;  /* 0x0000000153537824 */ /* 0x000fe200078e0a26 */
[----:B------:R-:W-:Y:S01]  /*10660*/  @P5 LEA R32, P0, R36, c[0x0][0x1c8], 0x1 ;  /* 0x0000720024205a11 */ /* 0x000fe200078008ff */
[----:B------:R-:W-:-:S02]  /*10670*/  IMAD.IADD R212, R81, 0x1, -R12 ;  /* 0x0000000151d47824 */ /* 0x000fc400078e0a0c */
[----:B------:R-:W-:Y:S01]  /*10680*/  HMMA.16816.F32.BF16 R68, R16, R26, R68 ;  /* 0x0000001a1044723c */ /* 0x000fe20000041844 */
[----:B------:R-:W-:Y:S01]  /*10690*/  FMUL.FTZ R29, R45, c[0x0][0x320] ;  /* 0x0000c8002d1d7a20 */ /* 0x000fe20000410000 */
[----:B------:R-:W2:Y:S01]  /*106a0*/  MUFU.TANH R13, R13 ;  /* 0x0000000d000d7308 */ /* 0x000ea20000002400 */
[----:B------:R-:W-:Y:S02]  /*106b0*/  FMUL.FTZ R28, R46, c[0x0][0x320] ;  /* 0x0000c8002e1c7a20 */ /* 0x000fe40000410000 */
[----:B------:R-:W-:Y:S02]  /*106c0*/  FMUL.FTZ R48, R48, c[0x0][0x320] ;  /* 0x0000c80030307a20 */ /* 0x000fe40000410000 */
[----:B------:R-:W-:Y:S01]  /*106d0*/  IMAD.U32 R17, RZ, RZ, UR6 ;  /* 0x00000006ff117e24 */ /* 0x000fe2000f8e00ff */
[----:B------:R-:W-:Y:S01]  /*106e0*/  HMMA.16816.F32.BF16 R56, R20, R14, R56 ;  /* 0x0000000e1438723c */ /* 0x000fe20000041838 */
[----:B------:R-:W-:Y:S01]  /*106f0*/  FMUL.FTZ R49, R49, c[0x0][0x320] ;  /* 0x0000c80031317a20 */ /* 0x000fe20000410000 */
[----:B------:R-:W1:Y:S02]  /*10700*/  MUFU.TANH R29, R29 ;  /* 0x0000001d001d7308 */ /* 0x000e640000002400 */
[----:B------:R-:W-:-:S03]  /*10710*/  @P5 LEA R16, P6, R17, R32, 0x1 ;  /* 0x0000002011105211 */ /* 0x000fc600078c08ff */
[C---:B------:R-:W-:Y:S01]  /*10720*/  LEA.HI.SX32 R15, R24.reuse, UR18, 0x1e ;  /* 0x00000012180f7c11 */ /* 0x040fe2000f8ff2ff */
[----:B------:R-:W-:Y:S01]  /*10730*/  FMUL.FTZ R14, R33, c[0x0][0x320] ;  /* 0x0000c800210e7a20 */ /* 0x000fe20000410000 */
[C---:B------:R-:W-:Y:S01]  /*10740*/  HMMA.16816.F32.BF16 R84, R20.reuse, R52, R84 ;  /* 0x000000341454723c */ /* 0x040fe20000041854 */
[----:B------:R-:W-:Y:S01]  /*10750*/  LOP3.LUT R24, R24, 0x7ffffffc, RZ, 0xc0, !PT ;  /* 0x7ffffffc18187812 */ /* 0x000fe200078ec0ff */
[----:B------:R-:W1:Y:S01]  /*10760*/  MUFU.TANH R28, R28 ;  /* 0x0000001c001c7308 */ /* 0x000e620000002400 */
[----:B------:R-:W-:Y:S01]  /*10770*/  IMAD R212, R212, 0x10, R15 ;  /* 0x00000010d4d47824 */ /* 0x000fe200078e020f */
[----:B------:R-:W-:Y:S01]  /*10780*/  @P5 IADD3 R15, R37, UR4, RZ ;  /* 0x00000004250f5c10 */ /* 0x000fe2000fffe0ff */
[----:B------:R-:W-:Y:S01]  /*10790*/  ULDC UR4, c[0x0][0x324] ;  /* 0x0000c90000047ab9 */ /* 0x000fe20000000800 */
[----:B------:R-:W-:Y:S01]  /*107a0*/  IMAD.IADD R213, R31, 0x1, -R24 ;  /* 0x000000011fd57824 */ /* 0x000fe200078e0a18 */
[----:B------:R-:W-:Y:S01]  /*107b0*/  ULOP3.LUT UR4, URZ, UR4, URZ, 0x33, !UPT ;  /* 0x000000043f047292 */ /* 0x000fe2000f8e333f */
[----:B------:R-:W-:Y:S01]  /*107c0*/  @P5 LEA.HI.X R33, R36, c[0x0][0x1cc], R15, 0x1, P0 ;  /* 0x0000730024215a11 */ /* 0x000fe200000f0c0f */
[----:B------:R-:W-:Y:S01]  /*107d0*/  IMAD R212, R83, 0x8, R212 ;  /* 0x0000000853d47824 */ /* 0x000fe200078e02d4 */
[----:B------:R-:W-:Y:S01]  /*107e0*/  PLOP3.LUT P0, PT, PT, PT, UP3, 0x80, 0x0 ;  /* 0x000000000000781c */ /* 0x000fe20003f0f038 */
[----:B-----5:R-:W-:Y:S01]  /*107f0*/  HMMA.16816.F32.BF16 R76, R20, R8, R76 ;  /* 0x00000008144c723c */ /* 0x020fe2000004184c */
[----:B------:R-:W-:Y:S01]  /*10800*/  IMAD.U32 R15, RZ, RZ, UR7 ;  /* 0x00000007ff0f7e24 */ /* 0x000fe2000f8e00ff */
[----:B------:R-:W-:Y:S01]  /*10810*/  BAR.SYNC.DEFER_BLOCKING 0x0 ;  /* 0x0000000000007b1d */ /* 0x000fe20000010000 */
[----:B------:R-:W-:-:S04]  /*10820*/  @P4 IMAD.HI.U32 R18, R212, c[0x0][0x2c8], RZ ;  /* 0x0000b200d4124a27 */ /* 0x000fc800078e00ff */
[----:B------:R-:W-:Y:S01]  /*10830*/  IMAD.U32 R9, RZ, RZ, UR6 ;  /* 0x00000006ff097e24 */ /* 0x000fe2000f8e00ff */
[----:B------:R-:W-:Y:S01]  /*10840*/  HMMA.16816.F32.BF16 R68, R20, R10, R68 ;  /* 0x0000000a1444723c */ /* 0x000fe20000041844 */
[----:B------:R-:W-:Y:S01]  /*10850*/  IMAD.MOV.U32 R8, RZ, RZ, R212 ;  /* 0x000000ffff087224 */ /* 0x000fe200078e00d4 */
[----:B------:R-:W1:Y:S01]  /*10860*/  MUFU.TANH R14, R14 ;  /* 0x0000000e000e7308 */ /* 0x000e620000002400 */
[----:B------:R-:W-:Y:S01]  /*10870*/  IMAD.SHL.U32 R213, R213, 0x2, RZ ;  /* 0x00000002d5d57824 */ /* 0x000fe200078e00ff */
[----:B------:R-:W-:Y:S01]  /*10880*/  @P0 SHF.R.U32.HI R8, RZ, c[0x0][0x2cc], R18 ;  /* 0x0000b300ff080a19 */ /* 0x000fe20000011612 */
[----:B------:R-:W-:Y:S01]  /*10890*/  FMUL.FTZ R84, R84, c[0x0][0x320] ;  /* 0x0000c80054547a20 */ /* 0x000fe20000410000 */
[----:B------:R-:W-:Y:S01]  /*108a0*/  @P5 LEA.HI.X R17, R9, R33, R15, 0x1, P6 ;  /* 0x0000002109115211 */ /* 0x000fe200030f0c0f */
[----:B------:R-:W-:Y:S01]  /*108b0*/  IMAD.U32 R10, RZ, RZ, UR17 ;  /* 0x00000011ff0a7e24 */ /* 0x000fe2000f8e00ff */
[----:B------:R-:W-:Y:S01]  /*108c0*/  PLOP3.LUT P0, PT, PT, PT, UP2, 0x40, 0x0 ;  /* 0x000000000000781c */ /* 0x000fe20003f0e828 */
[----:B------:R-:W5:Y:S01]  /*108d0*/  SHFL.IDX PT, R9, R8, RZ, 0x1c1f ;  /* 0x001c1fff08097589 */ /* 0x000f6200000e0000 */
[----:B------:R-:W-:Y:S01]  /*108e0*/  FMUL.FTZ R85, R85, c[0x0][0x320] ;  /* 0x0000c80055557a20 */ /* 0x000fe20000410000 */
[----:B------:R1:W1:Y:S01]  /*108f0*/  MUFU.TANH R7, R84 ;  /* 0x0000005400077308 */ /* 0x0002620000002400 */
[----:B------:R-:W-:Y:S01]  /*10900*/  FMUL.FTZ R56, R56, c[0x0][0x320] ;  /* 0x0000c80038387a20 */ /* 0x000fe20000410000 */
[----:B------:R-:W-:Y:S01]  /*10910*/  IADD3 R21, R10, -UR23, -R213 ;  /* 0x800000170a157c10 */ /* 0x000fe2000fffe8d5 */
[----:B------:R-:W-:-:S02]  /*10920*/  FMUL.FTZ R57, R57, c[0x0][0x320] ;  /* 0x0000c80039397a20 */ /* 0x000fc40000410000 */
[----:B------:R-:W-:Y:S01]  /*10930*/  FMUL.FTZ R76, R76, c[0x0][0x320] ;  /* 0x0000c8004c4c7a20 */ /* 0x000fe20000410000 */
[----:B------:R-:W-:Y:S01]  /*10940*/  IADD3 R22, R21, c[0x0][0x328], RZ ;  /* 0x0000ca0015167a10 */ /* 0x000fe20007ffe0ff */
[----:B------:R-:W-:Y:S01]  /*10950*/  FMUL.FTZ R77, R77, c[0x0][0x320] ;  /* 0x0000c8004d4d7a20 */ /* 0x000fe20000410000 */
[----:B------:R1:W1:Y:S01]  /*10960*/  MUFU.TANH R12, R85 ;  /* 0x00000055000c7308 */ /* 0x0002620000002400 */
[----:B------:R-:W-:Y:S01]  /*10970*/  @!PT LDS RZ, [RZ] ;  /* 0x00000000fffff984 */ /* 0x000fe20000000800 */
[----:B------:R-:W-:Y:S01]  /*10980*/  @!PT LDS RZ, [RZ] ;  /* 0x00000000fffff984 */ /* 0x000fe20000000800 */
[----:B------:R1:W-:Y:S01]  /*10990*/  @P5 LDGSTS.E.BYPASS.LTC128B.128 [R207+0x6100], [R32.64], !P3 ;  /* 0x0610000020cf5fae */ /* 0x0003e2000d901d5c */
[----:B------:R-:W-:-:S03]  /*109a0*/  IADD3 R21, R21, UR4, RZ ;  /* 0x0000000415157c10 */ /* 0x000fc6000fffe0ff */
[----:B------:R-:W-:Y:S01]  /*109b0*/  FMUL.FTZ R68, R68, c[0x0][0x320] ;  /* 0x0000c80044447a20 */ /* 0x000fe20000410000 */
[----:B------:R1:W-:Y:S01]  /*109c0*/  @P5 LDGSTS.E.BYPASS.LTC128B.128 [R207+0x8100], [R32.64+0x80], !P2 ;  /* 0x0810008020cf5fae */ /* 0x0003e2000d101d5c */
[----:B------:R-:W-:Y:S01]  /*109d0*/  FMUL.FTZ R69, R69, c[0x0][0x320] ;  /* 0x0000c80045457a20 */ /* 0x000fe20000410000 */
[----:B------:R1:W1:Y:S02]  /*109e0*/  MUFU.TANH R155, R48 ;  /* 0x00000030009b7308 */ /* 0x0002640000002400 */
[----:B------:R1:W-:Y:S04]  /*109f0*/  @P5 LDGSTS.E.BYPASS.LTC128B.128 [R207+0xa100], [R32.64+0x100], !P1 ;  /* 0x0a10010020cf5fae */ /* 0x0003e8000c901d5c */
[----:B------:R1:W-:Y:S01]  /*10a00*/  @P5 LDGSTS.E.BYPASS.LTC128B.128 [R207+0x7100], [R16.64], !P3 ;  /* 0x0710000010cf5fae */ /* 0x0003e2000d901d5c */
[--C-:B-----5:R-:W-:Y:S01]  /*10a10*/  IMAD.IADD R11, R22, 0x1, R9.reuse ;  /* 0x00000001160b7824 */ /* 0x120fe200078e0209 */
[----:B------:R1:W1:Y:S01]  /*10a20*/  MUFU.TANH R163, R49 ;  /* 0x0000003100a37308 */ /* 0x0002620000002400 */
[----:B------:R-:W-:Y:S01]  /*10a30*/  IMAD.IADD R23, R21, 0x1, R9 ;  /* 0x0000000115177824 */ /* 0x000fe200078e0209 */
[----:B------:R1:W-:Y:S04]  /*10a40*/  @P5 LDGSTS.E.BYPASS.LTC128B.128 [R207+0x9100], [R16.64+0x80], !P2 ;  /* 0x0910008010cf5fae */ /* 0x0003e8000d101d5c */
[----:B------:R1:W-:Y:S02]  /*10a50*/  @P5 LDGSTS.E.BYPASS.LTC128B.128 [R207+0xb100], [R16.64+0x100], !P1 ;  /* 0x0b10010010cf5fae */ /* 0x0003e4000c901d5c */
[----:B------:R1:W1:Y:S02]  /*10a60*/  MUFU.TANH R161, R56 ;  /* 0x0000003800a17308 */ /* 0x0002640000002400 */
[----:B------:R-:W0:Y:S06]  /*10a70*/  LDGDEPBAR ;  /* 0x00000000000079af */ /* 0x000e2c0000000000 */
[----:B------:R1:W1:Y:S08]  /*10a80*/  MUFU.TANH R157, R57 ;  /* 0x00000039009d7308 */ /* 0x0002700000002400 */
[----:B------:R2:W2:Y:S08]  /*10a90*/  MUFU.TANH R167, R76 ;  /* 0x0000004c00a77308 */ /* 0x0004b00000002400 */
[----:B------:R2:W2:Y:S01]  /*10aa0*/  MUFU.TANH R165, R77 ;  /* 0x0000004d00a57308 */ /* 0x0004a20000002400 */
[----:B-1----:R-:W-:-:S04]  /*10ab0*/  IADD3 R16, -R213, UR12, -R6 ;  /* 0x0000000cd5107c10 */ /* 0x002fc8000fffe906 */
[----:B------:R-:W-:-:S03]  /*10ac0*/  IMNMX R24, R11, R16, PT ;  /* 0x000000100b187217 */ /* 0x000fc60003800200 */
[----:B------:R1:W1:Y:S08]  /*10ad0*/  MUFU.TANH R143, R68 ;  /* 0x00000044008f7308 */ /* 0x0002700000002400 */
[----:B------:R1:W1:Y:S01]  /*10ae0*/  MUFU.TANH R141, R69 ;  /* 0x00000045008d7308 */ /* 0x0002620000002400 */
[----:B------:R-:W-:Y:S05]  /*10af0*/  @P0 BRA `(.L_x_385) ;  /* 0x0000016000000947 */ /* 0x000fea0003800000 */
[----:B--234-:R-:W-:Y:S01]  /*10b00*/  IMAD.U32 R10, RZ, RZ, UR23 ;  /* 0x00000017ff0a7e24 */ /* 0x01cfe2000f8e00ff */
        /* <DEDUP_REMOVED lines=11> */
.L_x_387:
[----:B------:R-:W-:-:S04]  /*10bc0*/  MOV R9, c[0x0][0x32c] ;  /* 0x0000cb0000097a02 */ /* 0x000fc80000000f00 */
[----:B------:R-:W-:-:S13]  /*10bd0*/  ISETP.NE.AND P0, PT, R9, 0x1, PT ;  /* 0x000000010900780c */ /* 0x000fda0003f05270 */
[----:B------:R-:W-:-:S05]  /*10be0*/  @P0 IMAD.HI.U32 R9, R11, c[0x0][0x330], RZ ;  /* 0x0000cc000b090a27 */ /* 0x000fca00078e00ff */
[----:B------:R-:W-:Y:S02]  /*10bf0*/  @P0 SHF.R.U32.HI R11, RZ, c[0x0][0x334], R9 ;  /* 0x0000cd00ff0b0a19 */ /* 0x000fe40000011609 */
.L_x_388:
[----:B------:R-:W-:Y:S05]  /*10c00*/  BSYNC B0 ;  /* 0x0000000000007941 */ /* 0x000fea0003800000 */
.L_x_386:
[----:B------:R-:W-:-:S04]  /*10c10*/  IMAD R10, R11, c[0x0][0x32c], -R6 ;  /* 0x0000cb000b0a7a24 */ /* 0x000fc800078e0a06 */
[----:B------:R-:W-:-:S05]  /*10c20*/  IMAD.IADD R10, R10, 0x1, -R213 ;  /* 0x000000010a0a7824 */ /* 0x000fca00078e0ad5 */
[----:B------:R-:W-:Y:S02]  /*10c30*/  IADD3 R9, R10, c[0x0][0x32c], RZ ;  /* 0x0000cb000a097a10 */ /* 0x000fe40007ffe0ff */
[----:B------:R-:W-:Y:S02]  /*10c40*/  IMNMX R23, R23, R10, !PT ;  /* 0x0000000a17177217 */ /* 0x000fe40007800200 */
[----:B------:R-:W-:Y:S02]  /*10c50*/  IMNMX R24, R24, R9, PT ;  /* 0x0000000918187217 */ /* 0x000fe40003800200 */
.L_x_385:
        /* <DEDUP_REMOVED lines=19> */
[----:B------:R-:W-:Y:S01]  /*10d90*/  ISETP.GT.AND P6, PT, R23, 0x8, P0 ;  /* 0x000000081700780c */ /* 0x000fe200007c4270 */
        /* <DEDUP_REMOVED lines=12> */
[----:B------:R-:W3:Y:S01]  /*10e60*/  MUFU.TANH R19, R19 ;  /* 0x0000001300137308 */ /* 0x000ee20000002400 */
[----:B------:R-:W-:Y:S01]  /*10e70*/  FSEL R17, R5, -INF , !P6 ;  /* 0xff80000005117808 */ /* 0x000fe20007000000 */
[----:B--2---:R-:W-:Y:S01]  /*10e80*/  IMAD.IADD R21, R21, 0x1, R8 ;  /* 0x0000000115157824 */ /* 0x004fe200078e0208 */
[----:B------:R-:W-:-:S02]  /*10e90*/  FSEL R15, R30, -INF , !P5 ;  /* 0xff8000001e0f7808 */ /* 0x000fc40006800000 */
[C---:B------:R-:W-:Y:S02]  /*10ea0*/  ISETP.GT.AND P6, PT, R23.reuse, 0x11, P0 ;  /* 0x000000111700780c */ /* 0x040fe400007c4270 */
[C---:B------:R-:W-:Y:S01]  /*10eb0*/  ISETP.GT.AND P5, PT, R23.reuse, 0x18, P0 ;  /* 0x000000181700780c */ /* 0x040fe200007a4270 */
[----:B------:R2:W4:Y:S01]  /*10ec0*/  MUFU.TANH R170, R58 ;  /* 0x0000003a00aa7308 */ /* 0x0005220000002400 */
[----:B------:R-:W-:Y:S02]  /*10ed0*/  FSEL R5, R14, -INF , !P4 ;  /* 0xff8000000e057808 */ /* 0x000fe40006000000 */
[----:B------:R-:W-:Y:S02]  /*10ee0*/  ISETP.GT.AND P4, PT, R23, 0x28, P0 ;  /* 0x000000281700780c */ /* 0x000fe40000784270 */
[C---:B------:R-:W-:Y:S02]  /*10ef0*/  ISETP.LT.OR P6, PT, R24.reuse, 0x12, P6 ;  /* 0x000000121800780c */ /* 0x040fe400037c1670 */
[C---:B------:R-:W-:Y:S01]  /*10f00*/  ISETP.LT.OR P5, PT, R24.reuse, 0x19, P5 ;  /* 0x000000191800780c */ /* 0x040fe20002fa1670 */
[----:B------:R2:W1:Y:S01]  /*10f10*/  MUFU.TANH R166, R59 ;  /* 0x0000003b00a67308 */ /* 0x0004620000002400 */
[----:B------:R-:W-:-:S02]  /*10f20*/  ISETP.LT.OR P4, PT, R24, 0x29, P4 ;  /* 0x000000291800780c */ /* 0x000fc40002781670 */
[----:B------:R-:W-:Y:S02]  /*10f30*/  FSEL R9, R12, -INF , !P6 ;  /* 0xff8000000c097808 */ /* 0x000fe40007000000 */
[----:B------:R-:W-:Y:S01]  /*10f40*/  FSEL R7, R13, -INF , !P5 ;  /* 0xff8000000d077808 */ /* 0x000fe20006800000 */
[----:B------:R-:W-:Y:S01]  /*10f50*/  IMAD.IADD R13, R22, 0x1, R8 ;  /* 0x00000001160d7824 */ /* 0x000fe200078e0208 */
[C---:B------:R-:W-:Y:S01]  /*10f60*/  ISETP.GT.AND P6, PT, R23.reuse, 0x20, P0 ;  /* 0x000000201700780c */ /* 0x040fe200007c4270 */
[----:B------:R-:W1:Y:S01]  /*10f70*/  MUFU.TANH R10, R10 ;  /* 0x0000000a000a7308 */ /* 0x000e620000002400 */
[----:B------:R-:W-:Y:S02]  /*10f80*/  ISETP.GT.AND P5, PT, R23, 0x21, P0 ;  /* 0x000000211700780c */ /* 0x000fe400007a4270 */
[----:B------:R-:W-:Y:S02]  /*10f90*/  FSEL R161, R161, -INF , !P4 ;  /* 0xff800000a1a17808 */ /* 0x000fe40006000000 */
[----:B------:R-:W-:-:S02]  /*10fa0*/  ISETP.GT.AND P4, PT, R23, 0x31, P0 ;  /* 0x000000311700780c */ /* 0x000fc40000784270 */
[C---:B------:R-:W-:Y:S01]  /*10fb0*/  ISETP.LT.OR P6, PT, R24.reuse, 0x21, P6 ;  /* 0x000000211800780c */ /* 0x040fe200037c1670 */
[----:B------:R-:W1:Y:S01]  /*10fc0*/  MUFU.TANH R18, R18 ;  /* 0x0000001200127308 */ /* 0x000e620000002400 */
[C---:B------:R-:W-:Y:S02]  /*10fd0*/  ISETP.LT.OR P5, PT, R24.reuse, 0x22, P5 ;  /* 0x000000221800780c */ /* 0x040fe40002fa1670 */
[----:B------:R-:W-:Y:S02]  /*10fe0*/  ISETP.LT.OR P4, PT, R24, 0x32, P4 ;  /* 0x000000321800780c */ /* 0x000fe40002781670 */
[----:B------:R-:W-:Y:S02]  /*10ff0*/  FSEL R155, R155, -INF , !P6 ;  /* 0xff8000009b9b7808 */ /* 0x000fe40007000000 */
[----:B------:R-:W-:Y:S01]  /*11000*/  FSEL R163, R163, -INF , !P5 ;  /* 0xff800000a3a37808 */ /* 0x000fe20006800000 */
[----:B------:R2:W1:Y:S01]  /*11010*/  MUFU.TANH R164, R78 ;  /* 0x0000004e00a47308 */ /* 0x0004620000002400 */
[----:B------:R-:W-:-:S02]  /*11020*/  ISETP.GT.AND P6, PT, R23, 0x29, P0 ;  /* 0x000000291700780c */ /* 0x000fc400007c4270 */
[----:B------:R-:W-:Y:S02]  /*11030*/  ISETP.GT.AND P5, PT, R23, 0x30, P0 ;  /* 0x000000301700780c */ /* 0x000fe400007a4270 */
[----:B------:R-:W-:Y:S02]  /*11040*/  FSEL R165, R165, -INF , !P4 ;  /* 0xff800000a5a57808 */ /* 0x000fe40006000000 */
[----:B------:R-:W-:Y:S01]  /*11050*/  PLOP3.LUT P4, PT, PT, PT, UP2, 0x40, 0x0 ;  /* 0x000000000000781c */ /* 0x000fe20003f8e828 */
[----:B------:R2:W1:Y:S01]  /*11060*/  MUFU.TANH R142, R79 ;  /* 0x0000004f008e7308 */ /* 0x0004620000002400 */
[C---:B------:R-:W-:Y:S02]  /*11070*/  ISETP.LT.OR P6, PT, R24.reuse, 0x2a, P6 ;  /* 0x0000002a1800780c */ /* 0x040fe400037c1670 */
[----:B------:R-:W-:Y:S02]  /*11080*/  ISETP.LT.OR P5, PT, R24, 0x31, P5 ;  /* 0x000000311800780c */ /* 0x000fe40002fa1670 */
[----:B------:R-:W-:-:S02]  /*11090*/  FSEL R157, R157, -INF , !P6 ;  /* 0xff8000009d9d7808 */ /* 0x000fc40007000000 */
[----:B------:R-:W-:Y:S01]  /*110a0*/  FSEL R167, R167, -INF , !P5 ;  /* 0xff800000a7a77808 */ /* 0x000fe20006800000 */
[----:B------:R-:W1:Y:S01]  /*110b0*/  MUFU.TANH R26, R26 ;  /* 0x0000001a001a7308 */ /* 0x000e620000002400 */
[C---:B------:R-:W-:Y:S02]  /*110c0*/  ISETP.GT.AND P6, PT, R23.reuse, 0x38, P0 ;  /* 0x000000381700780c */ /* 0x040fe400007c4270 */
[----:B------:R-:W-:Y:S02]  /*110d0*/  ISETP.GT.AND P5, PT, R23, 0x39, P0 ;  /* 0x000000391700780c */ /* 0x000fe400007a4270 */
[C---:B------:R-:W-:Y:S02]  /*110e0*/  ISETP.LT.OR P6, PT, R24.reuse, 0x39, P6 ;  /* 0x000000391800780c */ /* 0x040fe400037c1670 */
[----:B------:R-:W-:Y:S01]  /*110f0*/  ISETP.LT.OR P5, PT, R24, 0x3a, P5 ;  /* 0x0000003a1800780c */ /* 0x000fe20002fa1670 */
[----:B------:R-:W1:Y:S01]  /*11100*/  MUFU.TANH R25, R25 ;  /* 0x0000001900197308 */ /* 0x000e620000002400 */
[----:B------:R-:W-:-:S02]  /*11110*/  IMNMX R0, R13, R16, PT ;  /* 0x000000100d007217 */ /* 0x000fc40003800200 */
[----:B-1----:R-:W-:Y:S02]  /*11120*/  FSEL R143, R143, -INF , !P6 ;  /* 0xff8000008f8f7808 */ /* 0x002fe40007000000 */
[----:B------:R-:W-:-:S03]  /*11130*/  FSEL R141, R141, -INF , !P5 ;  /* 0xff8000008d8d7808 */ /* 0x000fc60006800000 */
[----:B------:R2:W1:Y:S08]  /*11140*/  MUFU.TANH R140, R70 ;  /* 0x00000046008c7308 */ /* 0x0004700000002400 */
[----:B------:R2:W1:Y:S08]  /*11150*/  MUFU.TANH R160, R71 ;  /* 0x0000004700a07308 */ /* 0x0004700000002400 */
[----:B------:R2:W1:Y:S08]  /*11160*/  MUFU.TANH R172, R50 ;  /* 0x0000003200ac7308 */ /* 0x0004700000002400 */
[----:B------:R2:W1:Y:S08]  /*11170*/  MUFU.TANH R12, R47 ;  /* 0x0000002f000c7308 */ /* 0x0004700000002400 */
[----:B------:R-:W1:Y:S08]  /*11180*/  MUFU.TANH R42, R42 ;  /* 0x0000002a002a7308 */ /* 0x000e700000002400 */
        /* <DEDUP_REMOVED lines=14> */
.L_x_391:
[----:B------:R-:W-:-:S04]  /*11270*/  MOV R8, c[0x0][0x32c] ;  /* 0x0000cb0000087a02 */ /* 0x000fc80000000f00 */
[----:B------:R-:W-:-:S13]  /*11280*/  ISETP.NE.AND P4, PT, R8, 0x1, PT ;  /* 0x000000010800780c */ /* 0x000fda0003f85270 */
[----:B------:R-:W-:-:S05]  /*11290*/  @P4 IMAD.HI.U32 R8, R13, c[0x0][0x330], RZ ;  /* 0x0000cc000d084a27 */ /* 0x000fca00078e00ff */
[----:B------:R-:W-:Y:S02]  /*112a0*/  @P4 SHF.R.U32.HI R13, RZ, c[0x0][0x334], R8 ;  /* 0x0000cd00ff0d4a19 */ /* 0x000fe40000011608 */
.L_x_392:
[----:B------:R-:W-:Y:S05]  /*112b0*/  BSYNC B0 ;  /* 0x0000000000007941 */ /* 0x000fea0003800000 */
.L_x_390:
[----:B------:R-:W-:-:S04]  /*112c0*/  IMAD R6, R13, c[0x0][0x32c], -R6 ;  /* 0x0000cb000d067a24 */ /* 0x000fc800078e0a06 */
[----:B------:R-:W-:-:S05]  /*112d0*/  IMAD.IADD R6, R6, 0x1, -R213 ;  /* 0x0000000106067824 */ /* 0x000fca00078e0ad5 */
[----:B------:R-:W-:Y:S02]  /*112e0*/  IADD3 R13, R6, c[0x0][0x32c], RZ ;  /* 0x0000cb00060d7a10 */ /* 0x000fe40007ffe0ff */
[----:B------:R-:W-:Y:S02]  /*112f0*/  IMNMX R21, R21, R6, !PT ;  /* 0x0000000615157217 */ /* 0x000fe40007800200 */
[----:B------:R-:W-:Y:S02]  /*11300*/  IMNMX R0, R0, R13, PT ;  /* 0x0000000d00007217 */ /* 0x000fe40003800200 */
.L_x_389:
[----:B---34-:R-:W-:Y:S01]  /*11310*/  FMNMX.FTZ R8, R20, R29, !PT ;  /* 0x0000001d14087209 */ /* 0x018fe20007810000 */
[----:B------:R-:W-:Y:S01]  /*11320*/  IMAD.SHL.U32 R203, R4, 0x2, RZ ;  /* 0x0000000204cb7824 */ /* 0x000fe200078e00ff */
[----:B------:R-:W-:Y:S01]  /*11330*/  ISETP.GT.AND P5, PT, R21, 0x9, P0 ;  /* 0x000000091500780c */ /* 0x000fe200007a4270 */
[----:B------:R-:W-:Y:S01]  /*11340*/  @UP3 USHF.L.U32 UR16, UR16, 0x7, URZ ;  /* 0x0000000710103899 */ /* 0x000fe2000800063f */
[----:B------:R-:W-:Y:S01]  /*11350*/  FMNMX.FTZ R8, R17, R8, !PT ;  /* 0x0000000811087209 */ /* 0x000fe20007810000 */
[--C-:B------:R-:W-:Y:S01]  /*11360*/  IMAD R197, R3, 0x2, R203.reuse ;  /* 0x0000000203c57824 */ /* 0x100fe200078e02cb */
[----:B------:R-:W-:Y:S01]  /*11370*/  ISETP.LT.OR P5, PT, R0, 0xa, P5 ;  /* 0x0000000a0000780c */ /* 0x000fe20002fa1670 */
[----:B------:R-:W-:Y:S01]  /*11380*/  IMAD R198, R2, 0x2, R203 ;  /* 0x0000000202c67824 */ /* 0x000fe200078e02cb */
[----:B------:R-:W-:Y:S01]  /*11390*/  FMNMX.FTZ R8, R15, R8, !PT ;  /* 0x000000080f087209 */ /* 0x000fe20007810000 */
[----:B------:R-:W-:Y:S01]  /*113a0*/  LDSM.16.MT88.4 R124, [R203+0x100] ;  /* 0x00010000cb7c783b */ /* 0x000fe20000004200 */
[----:B------:R-:W-:Y:S01]  /*113b0*/  FSEL R6, R19, -INF , !P5 ;  /* 0xff80000013067808 */ /* 0x000fe20006800000 */
[----:B------:R-:W-:Y:S01]  /*113c0*/  IMAD R196, R3, 0x2, R198 ;  /* 0x0000000203c47824 */ /* 0x000fe200078e02c6 */
[----:B------:R-:W-:Y:S01]  /*113d0*/  FMNMX.FTZ R8, R11, R8, !PT ;  /* 0x000000080b087209 */ /* 0x000fe20007810000 */
[----:B--2---:R-:W-:Y:S01]  /*113e0*/  LDSM.16.MT88.4 R56, [R197+0x2100] ;  /* 0x00210000c538783b */ /* 0x004fe20000004200 */
[C---:B------:R-:W-:Y:S01]  /*113f0*/  ISETP.GT.AND P6, PT, R21.reuse, 0x1, P0 ;  /* 0x000000011500780c */ /* 0x040fe200007c4270 */
[----:B------:R-:W-:Y:S01]  /*11400*/  ULDC.64 UR4, c[0x0][0x2c8] ;  /* 0x0000b20000047ab9 */ /* 0x000fe20000000a00 */
[----:B------:R-:W-:Y:S01]  /*11410*/  ISETP.GT.AND P5, PT, R21, RZ, P0 ;  /* 0x000000ff1500720c */ /* 0x000fe200007a4270 */
[----:B------:R-:W-:Y:S01]  /*11420*/  LDSM.16.MT88.4 R64, [R196+0x2100] ;  /* 0x00210000c440783b */ /* 0x000fe20000004200 */
[----:B------:R-:W-:Y:S01]  /*11430*/  FMNMX.FTZ R8, R9, R8, !PT ;  /* 0x0000000809087209 */ /* 0x000fe20007810000 */
[----:B------:R-:W-:Y:S01]  /*11440*/  UIMAD.WIDE.U32 UR16, UR16, UR4, URZ ;  /* 0x00000004101072a5 */ /* 0x000fe2000f8e003f */
[----:B------:R-:W-:Y:S01]  /*11450*/  ISETP.GT.AND P4, PT, R21, 0x8, P0 ;  /* 0x000000081500780c */ /* 0x000fe20000784270 */
[----:B------:R-:W-:Y:S01]  /*11460*/  LDSM.16.MT88.4 R116, [R198+0x100] ;  /* 0x00010000c674783b */ /* 0x000fe20000004200 */
[C---:B------:R-:W-:Y:S01]  /*11470*/  ISETP.LT.OR P6, PT, R0.reuse, 0x2, P6 ;  /* 0x000000020000780c */ /* 0x040fe200037c1670 */
[----:B------:R-:W-:Y:S01]  /*11480*/  UIADD3 UR9, UR9, -0x2, URZ ;  /* 0xfffffffe09097890 */ /* 0x000fe2000fffe03f */
[C---:B------:R-:W-:Y:S01]  /*11490*/  ISETP.LT.OR P5, PT, R0.reuse, 0x1, P5 ;  /* 0x000000010000780c */ /* 0x040fe20002fa1670 */
[----:B------:R-:W-:Y:S01]  /*114a0*/  LDSM.16.MT88.4 R108, [R197+0x100] ;  /* 0x00010000c56c783b */ /* 0x000fe20000004200 */
[----:B------:R-:W-:Y:S01]  /*114b0*/  FMNMX.FTZ R8, R7, R8, !PT ;  /* 0x0000000807087209 */ /* 0x000fe20007810000 */
[----:B------:R-:W-:Y:S01]  /*114c0*/  @UP3 UMOV UR13, UR17 ;  /* 0x00000011000d3c82 */ /* 0x000fe20008000000 */
[----:B------:R-:W-:Y:S01]  /*114d0*/  ISETP.LT.OR P4, PT, R0, 0x9, P4 ;  /* 0x000000090000780c */ /* 0x000fe20002781670 */
[----:B------:R-:W-:Y:S01]  /*114e0*/  LDSM.16.MT88.4 R100, [R196+0x100] ;  /* 0x00010000c464783b */ /* 0x000fe20000004200 */
[----:B-1----:R-:W-:Y:S01]  /*114f0*/  FSEL R22, R12, -INF , !P6 ;  /* 0xff8000000c167808 */ /* 0x002fe20007000000 */
[----:B------:R-:W-:Y:S01]  /*11500*/  @UP3 USHF.R.U32.HI UR18, URZ, UR5, UR13 ;  /* 0x000000053f123299 */ /* 0x000fe2000801160d */
[----:B------:R-:W-:Y:S01]  /*11510*/  FSEL R28, R28, -INF , !P5 ;  /* 0xff8000001c1c7808 */ /* 0x000fe20006800000 */
[----:B------:R-:W-:Y:S01]  /*11520*/  LDSM.16.MT88.4 R48, [R198+0x2100] ;  /* 0x00210000c630783b */ /* 0x000fe20000004200 */
[----:B------:R-:W-:Y:S01]  /*11530*/  ISETP.GT.AND P6, PT, R21, 0x10, P0 ;  /* 0x000000101500780c */ /* 0x000fe200007c4270 */
[----:B------:R-:W-:Y:S01]  /*11540*/  UIADD3 UR18, UR10, UR18, URZ ;  /* 0x000000120a127290 */ /* 0x000fe2000fffe03f */
[----:B------:R-:W-:Y:S01]  /*11550*/  FMNMX.FTZ R24, R5, R8, !PT ;  /* 0x0000000805187209 */ /* 0x000fe20007810000 */
[----:B------:R-:W-:Y:S01]  /*11560*/  LDSM.16.MT88.4 R72, [R203+0x4100] ;  /* 0x00410000cb48783b */ /* 0x000fe20000004200 */
[----:B------:R-:W-:Y:S01]  /*11570*/  FSEL R16, R42, -INF , !P4 ;  /* 0xff8000002a107808 */ /* 0x000fe20006000000 */
[----:B------:R-:W-:Y:S01]  /*11580*/  ULDC UR10, c[0x0][0x328] ;  /* 0x0000ca00000a7ab9 */ /* 0x000fe20000000800 */
[----:B------:R-:W-:Y:S01]  /*11590*/  FMNMX.FTZ R13, R28, R22, !PT ;  /* 0x000000161c0d7209 */ /* 0x000fe20007810000 */
[----:B------:R-:W-:Y:S01]  /*115a0*/  LDSM.16.MT88.4 R40, [R203+0x2100] ;  /* 0x00210000cb28783b */ /* 0x000fe20000004200 */
[----:B------:R-:W-:Y:S01]  /*115b0*/  ISETP.GT.AND P5, PT, R21, 0x19, P0 ;  /* 0x000000191500780c */ /* 0x000fe200007a4270 */
[----:B------:R-:W-:Y:S01]  /*115c0*/  UIADD3 UR10, UR18, UR10, URZ ;  /* 0x0000000a120a7290 */ /* 0x000fe2000fffe03f */
[----:B------:R-:W-:Y:S01]  /*115d0*/  ISETP.LT.OR P6, PT, R0, 0x11, P6 ;  /* 0x000000110000780c */ /* 0x000fe200037c1670 */
[----:B------:R-:W-:Y:S01]  /*115e0*/  LDSM.16.MT88.4 R80, [R198+0x4100] ;  /* 0x00410000c650783b */ /* 0x000fe20000004200 */
[----:B------:R-:W-:Y:S01]  /*115f0*/  FMNMX.FTZ R24, R155, R24, !PT ;  /* 0x000000189b187209 */ /* 0x000fe20007810000 */
[----:B------:R-:W-:Y:S01]  /*11600*/  IMAD.U32 R181, RZ, RZ, UR9 ;  /* 0x00000009ffb57e24 */ /* 0x000fe2000f8e00ff */
[----:B------:R-:W-:Y:S01]  /*11610*/  ISETP.GT.AND P4, PT, R21, 0x11, P0 ;  /* 0x000000111500780c */ /* 0x000fe20000784270 */
[----:B------:R-:W-:Y:S01]  /*11620*/  LDSM.16.MT88.4 R88, [R197+0x4100] ;  /* 0x00410000c558783b */ /* 0x000fe20000004200 */
[----:B------:R-:W-:-:S02]  /*11630*/  FMNMX.FTZ R13, R16, R13, !PT ;  /* 0x0000000d100d7209 */ /* 0x000fc40007810000 */
[----:B------:R-:W-:Y:S01]  /*11640*/  ISETP.LT.OR P5, PT, R0, 0x1a, P5 ;  /* 0x0000001a0000780c */ /* 0x000fe20002fa1670 */
[----:B------:R-:W-:Y:S01]  /*11650*/  LDSM.16.MT88.4 R136, [R198+0x900] ;  /* 0x00090000c688783b */ /* 0x000fe20000004200 */
[----:B------:R-:W-:Y:S02]  /*11660*/  FSEL R14, R26, -INF , !P6 ;  /* 0xff8000001a0e7808 */ /* 0x000fe40007000000 */
[----:B------:R-:W-:Y:S01]  /*11670*/  FMNMX.FTZ R24, R163, R24, !PT ;  /* 0x00000018a3187209 */ /* 0x000fe20007810000 */
[----:B------:R-:W-:Y:S01]  /*11680*/  LDSM.16.MT88.4 R32, [R197+0x900] ;  /* 0x00090000c520783b */ /* 0x000fe20000004200 */
[----:B------:R-:W-:Y:S02]  /*11690*/  ISETP.LT.OR P4, PT, R0, 0x12, P4 ;  /* 0x000000120000780c */ /* 0x000fe40002781670 */
[----:B------:R-:W-:Y:S02]  /*116a0*/  ISETP.GT.AND P6, PT, R21, 0x18, P0 ;  /* 0x000000181500780c */ /* 0x000fe400007c4270 */
[----:B------:R-:W-:-:S02]  /*116b0*/  FMNMX.FTZ R13, R6, R13, !PT ;  /* 0x0000000d060d7209 */ /* 0x000fc40007810000 */
[----:B------:R-:W-:Y:S02]  /*116c0*/  FSEL R8, R18, -INF , !P5 ;  /* 0xff80000012087808 */ /* 0x000fe40006800000 */
[----:B------:R-:W-:Y:S02]  /*116d0*/  FMNMX.FTZ R18, R161, R24, !PT ;  /* 0x00000018a1127209 */ /* 0x000fe40007810000 */
[----:B------:R-:W-:Y:S02]  /*116e0*/  FSEL R12, R25, -INF , !P4 ;  /* 0xff800000190c7808 */ /* 0x000fe40006000000 */
[----:B------:R-:W-:Y:S01]  /*116f0*/  ISETP.LT.OR P6, PT, R0, 0x19, P6 ;  /* 0x000000190000780c */ /* 0x000fe200037c1670 */
[----:B------:R-:W-:Y:S01]  /*11700*/  LDSM.16.MT88.4 R24, [R198+0x2900] ;  /* 0x00290000c618783b */ /* 0x000fe20000004200 */
[----:B------:R-:W-:Y:S02]  /*11710*/  FMNMX.FTZ R13, R14, R13, !PT ;  /* 0x0000000d0e0d7209 */ /* 0x000fe40007810000 */
[----:B------:R-:W-:-:S02]  /*11720*/  FMNMX.FTZ R18, R157, R18, !PT ;  /* 0x000000129d127209 */ /* 0x000fc40007810000 */
[----:B------:R-:W-:Y:S02]  /*11730*/  ISETP.GT.AND P4, PT, R21, 0x20, P0 ;  /* 0x000000201500780c */ /* 0x000fe40000784270 */
[----:B------:R-:W-:Y:S02]  /*11740*/  FSEL R10, R10, -INF , !P6 ;  /* 0xff8000000a0a7808 */ /* 0x000fe40007000000 */
[----:B------:R-:W-:Y:S02]  /*11750*/  FMNMX.FTZ R13, R12, R13, !PT ;  /* 0x0000000d0c0d7209 */ /* 0x000fe40007810000 */
[----:B------:R-:W-:Y:S02]  /*11760*/  FMNMX.FTZ R18, R167, R18, !PT ;  /* 0x00000012a7127209 */ /* 0x000fe40007810000 */
[----:B------:R-:W-:Y:S02]  /*11770*/  ISETP.GT.AND P6, PT, R21, 0x21, P0 ;  /* 0x000000211500780c */ /* 0x000fe400007c4270 */
        /* <DEDUP_REMOVED lines=13> */
[C---:B------:R-:W-:Y:S02]  /*11850*/  ISETP.GT.AND P6, PT, R21.reuse, 0x30, P0 ;  /* 0x000000301500780c */ /* 0x040fe400007c4270 */
[----:B------:R-:W-:Y:S01]  /*11860*/  ISETP.LT.OR P4, PT, R0, 0x2a, P4 ;  /* 0x0000002a0000780c */ /* 0x000fe20002781670 */
[----:B------:R-:W1:Y:S01]  /*11870*/  SHFL.BFLY PT, R18, R13, 0x2, 0x1f ;  /* 0x0c401f000d127f89 */ /* 0x000e6200000e0000 */
[----:B------:R-:W-:Y:S02]  /*11880*/  FSEL R170, R170, -INF , !P5 ;  /* 0xff800000aaaa7808 */ /* 0x000fe40006800000 */
[----:B------:R-:W-:Y:S02]  /*11890*/  FMNMX.FTZ R19, R162, R19, !PT ;  /* 0x00000013a2137209 */ /* 0x000fe40007810000 */
[----:B------:R-:W-:Y:S02]  /*118a0*/  ISETP.GT.AND P5, PT, R21, 0x31, P0 ;  /* 0x000000311500780c */ /* 0x000fe400007a4270 */
[----:B------:R-:W-:-:S02]  /*118b0*/  ISETP.LT.OR P6, PT, R0, 0x31, P6 ;  /* 0x000000310000780c */ /* 0x000fc400037c1670 */
[----:B------:R-:W-:Y:S02]  /*118c0*/  FSEL R166, R166, -INF , !P4 ;  /* 0xff800000a6a67808 */ /* 0x000fe40006000000 */
[----:B------:R-:W-:Y:S02]  /*118d0*/  FMNMX.FTZ R19, R170, R19, !PT ;  /* 0x00000013aa137209 */ /* 0x000fe40007810000 */
[----:B------:R-:W-:Y:S02]  /*118e0*/  ISETP.GT.AND P4, PT, R21, 0x38, P0 ;  /* 0x000000381500780c */ /* 0x000fe40000784270 */
[----:B------:R-:W-:Y:S02]  /*118f0*/  ISETP.LT.OR P5, PT, R0, 0x32, P5 ;  /* 0x000000320000780c */ /* 0x000fe40002fa1670 */
[----:B------:R-:W-:Y:S02]  /*11900*/  FSEL R164, R164, -INF , !P6 ;  /* 0xff800000a4a47808 */ /* 0x000fe40007000000 */
[----:B------:R-:W-:-:S02]  /*11910*/  FMNMX.FTZ R19, R166, R19, !PT ;  /* 0x00000013a6137209 */ /* 0x000fc40007810000 */
[----:B------:R-:W-:Y:S02]  /*11920*/  ISETP.GT.AND P0, PT, R21, 0x39, P0 ;  /* 0x000000391500780c */ /* 0x000fe40000704270 */
[----:B------:R-:W-:Y:S02]  /*11930*/  ISETP.LT.OR P4, PT, R0, 0x39, P4 ;  /* 0x000000390000780c */ /* 0x000fe40002781670 */
[----:B------:R-:W-:Y:S02]  /*11940*/  FSEL R142, R142, -INF , !P5 ;  /* 0xff8000008e8e7808 */ /* 0x000fe40006800000 */
[----:B------:R-:W-:Y:S02]  /*11950*/  FMNMX.FTZ R19, R164, R19, !PT ;  /* 0x00000013a4137209 */ /* 0x000fe40007810000 */
[----:B------:R-:W-:Y:S02]  /*11960*/  ISETP.LT.OR P0, PT, R0, 0x3a, P0 ;  /* 0x0000003a0000780c */ /* 0x000fe40000701670 */
[----:B------:R-:W-:-:S02]  /*11970*/  FSEL R140, R140, -INF , !P4 ;  /* 0xff8000008c8c7808 */ /* 0x000fc40006000000 */
[----:B------:R-:W-:Y:S02]  /*11980*/  FMNMX.FTZ R19, R142, R19, !PT ;  /* 0x000000138e137209 */ /* 0x000fe40007810000 */
[----:B------:R-:W-:Y:S02]  /*11990*/  FSEL R160, R160, -INF , !P0 ;  /* 0xff800000a0a07808 */ /* 0x000fe40004000000 */
[----:B------:R-:W-:Y:S02]  /*119a0*/  FMNMX.FTZ R19, R140, R19, !PT ;  /* 0x000000138c137209 */ /* 0x000fe40007810000 */
[----:B-1----:R-:W-:Y:S02]  /*119b0*/  FMNMX.FTZ R21, R13, R18, !PT ;  /* 0x000000120d157209 */ /* 0x002fe40007810000 */
[----:B------:R-:W-:-:S03]  /*119c0*/  FMNMX.FTZ R19, R160, R19, !PT ;  /* 0x00000013a0137209 */ /* 0x000fc60007810000 */
[----:B------:R-:W1:Y:S04]  /*119d0*/  SHFL.BFLY PT, R0, R21, 0x1, 0x1f ;  /* 0x0c201f0015007f89 */ /* 0x000e6800000e0000 */
[----:B------:R-:W2:Y:S01]  /*119e0*/  SHFL.BFLY PT, R18, R19, 0x2, 0x1f ;  /* 0x0c401f0013127f89 */ /* 0x000ea200000e0000 */
[----:B-1----:R-:W-:Y:S02]  /*119f0*/  FMNMX.FTZ R0, R21, R0, !PT ;  /* 0x0000000015007209 */ /* 0x002fe40007810000 */
[----:B--2---:R-:W-:-:S03]  /*11a00*/  FMNMX.FTZ R13, R19, R18, !PT ;  /* 0x00000012130d7209 */ /* 0x004fc60007810000 */
[C---:B------:R-:W-:Y:S01]  /*11a10*/  FMUL.FTZ R168, R0.reuse, c[0x0][0x2d0] ;  /* 0x0000b40000a87a20 */ /* 0x040fe20000410000 */
[----:B------:R-:W-:Y:S01]  /*11a20*/  FSETP.NEU.FTZ.AND P0, PT, R0, -INF , PT ;  /* 0xff8000000000780b */ /* 0x000fe20003f1d000 */
[----:B------:R-:W1:Y:S03]  /*11a30*/  SHFL.BFLY PT, R132, R13, 0x1, 0x1f ;  /* 0x0c201f000d847f89 */ /* 0x000e6600000e0000 */
[----:B------:R-:W-:-:S05]  /*11a40*/  FSEL R168, R168, RZ, P0 ;  /* 0x000000ffa8a87208 */ /* 0x000fca0000000000 */
[--C-:B------:R-:W-:Y:S02]  /*11a50*/  FFMA.FTZ R152, R20, c[0x0][0x2d0], -R168.reuse ;  /* 0x0000b40014987a23 */ /* 0x100fe400000108a8 */
[--C-:B------:R-:W-:Y:S02]  /*11a60*/  FFMA.FTZ R151, R29, c[0x0][0x2d0], -R168.reuse ;  /* 0x0000b4001d977a23 */ /* 0x100fe400000108a8 */
[--C-:B------:R-:W-:Y:S02]  /*11a70*/  FFMA.FTZ R149, R17, c[0x0][0x2d0], -R168.reuse ;  /* 0x0000b40011957a23 */ /* 0x100fe400000108a8 */
[--C-:B------:R-:W-:Y:S01]  /*11a80*/  FFMA.FTZ R146, R15, c[0x0][0x2d0], -R168.reuse ;  /* 0x0000b4000f927a23 */ /* 0x100fe200000108a8 */
[----:B------:R-:W-:Y:S01]  /*11a90*/  MUFU.EX2 R152, R152 ;  /* 0x0000009800987308 */ /* 0x000fe20000000800 */
[--C-:B------:R-:W-:Y:S02]  /*11aa0*/  FFMA.FTZ R144, R7, c[0x0][0x2d0], -R168.reuse ;  /* 0x0000b40007907a23 */ /* 0x100fe400000108a8 */
[----:B------:R-:W-:-:S02]  /*11ab0*/  FFMA.FTZ R133, R5, c[0x0][0x2d0], -R168 ;  /* 0x0000b40005857a23 */ /* 0x000fc400000108a8 */
[--C-:B------:R-:W-:Y:S02]  /*11ac0*/  FFMA.FTZ R150, R11, c[0x0][0x2d0], -R168.reuse ;  /* 0x0000b4000b967a23 */ /* 0x100fe400000108a8 */
[--C-:B------:R-:W-:Y:S01]  /*11ad0*/  FFMA.FTZ R145, R9, c[0x0][0x2d0], -R168.reuse ;  /* 0x0000b40009917a23 */ /* 0x100fe200000108a8 */
[----:B------:R-:W2:Y:S01]  /*11ae0*/  MUFU.EX2 R151, R151 ;  /* 0x0000009700977308 */ /* 0x000ea20000000800 */
[--C-:B------:R-:W-:Y:S01]  /*11af0*/  FFMA.FTZ R158, R163, c[0x0][0x2d0], -R168.reuse ;  /* 0x0000b400a39e7a23 */ /* 0x100fe200000108a8 */
[----:B-1----:R-:W-:Y:S01]  /*11b00*/  FMNMX.FTZ R132, R13, R132, !PT ;  /* 0x000000840d847209 */ /* 0x002fe20007810000 */
[--C-:B------:R-:W-:Y:S02]  /*11b10*/  FFMA.FTZ R156, R161, c[0x0][0x2d0], -R168.reuse ;  /* 0x0000b400a19c7a23 */ /* 0x100fe400000108a8 */
[--C-:B------:R-:W-:Y:S01]  /*11b20*/  FFMA.FTZ R155, R155, c[0x0][0x2d0], -R168.reuse ;  /* 0x0000b4009b9b7a23 */ /* 0x100fe200000108a8 */
[C---:B------:R-:W-:Y:S01]  /*11b30*/  FSETP.NEU.FTZ.AND P0, PT, R132.reuse, -INF , PT ;  /* 0xff8000008400780b */ /* 0x040fe20003f1d000 */
[----:B------:R-:W-:Y:S01]  /*11b40*/  FMUL.FTZ R159, R132, c[0x0][0x2d0] ;  /* 0x0000b400849f7a20 */ /* 0x000fe20000410000 */
[----:B------:R-:W-:Y:S01]  /*11b50*/  MUFU.EX2 R149, R149 ;  /* 0x0000009500957308 */ /* 0x000fe20000000800 */
[----:B------:R-:W-:-:S02]  /*11b60*/  FFMA.FTZ R157, R157, c[0x0][0x2d0], -R168 ;  /* 0x0000b4009d9d7a23 */ /* 0x000fc400000108a8 */
[--C-:B------:R-:W-:Y:S01]  /*11b70*/  FFMA.FTZ R167, R167, c[0x0][0x2d0], -R168.reuse ;  /* 0x0000b400a7a77a23 */ /* 0x100fe200000108a8 */
[----:B------:R-:W-:Y:S01]  /*11b80*/  FSEL R159, R159, RZ, P0 ;  /* 0x000000ff9f9f7208 */ /* 0x000fe20000000000 */
[----:B------:R-:W-:Y:S01]  /*11b90*/  FFMA.FTZ R218, R141, c[0x0][0x2d0], -R168 ;  /* 0x0000b4008dda7a23 */ /* 0x000fe200000108a8 */
[----:B------:R-:W-:Y:S02]  /*11ba0*/  PLOP3.LUT P0, PT, PT, PT, UP2, 0x40, 0x0 ;  /* 0x000000000000781c */ /* 0x000fe40003f0e828 */
[----:B------:R-:W1:Y:S01]  /*11bb0*/  MUFU.EX2 R146, R146 ;  /* 0x0000009200927308 */ /* 0x000e620000000800 */
[--C-:B------:R-:W-:Y:S01]  /*11bc0*/  FFMA.FTZ R153, R28, c[0x0][0x2d0], -R159.reuse ;  /* 0x0000b4001c997a23 */ /* 0x100fe2000001089f */
[----:B--2---:R-:W-:Y:S01]  /*11bd0*/  F2FP.BF16.PACK_AB R96, R151, R152 ;  /* 0x000000989760723e */ /* 0x004fe200000010ff */
[--C-:B------:R-:W-:Y:S01]  /*11be0*/  FFMA.FTZ R154, R22, c[0x0][0x2d0], -R159.reuse ;  /* 0x0000b400169a7a23 */ /* 0x100fe2000001089f */
[----:B------:R-:W-:Y:S01]  /*11bf0*/  LDSM.16.MT88.4 R28, [R196+0x900] ;  /* 0x00090000c41c783b */ /* 0x000fe20000004200 */
[----:B------:R-:W-:-:S02]  /*11c00*/  FFMA.FTZ R148, R16, c[0x0][0x2d0], -R159 ;  /* 0x0000b40010947a23 */ /* 0x000fc4000001089f */
[--C-:B------:R-:W-:Y:S01]  /*11c10*/  FFMA.FTZ R147, R6, c[0x0][0x2d0], -R159.reuse ;  /* 0x0000b40006937a23 */ /* 0x100fe2000001089f */
[----:B------:R-:W-:Y:S01]  /*11c20*/  MUFU.EX2 R153, R153 ;  /* 0x0000009900997308 */ /* 0x000fe20000000800 */
[----:B------:R-:W2:Y:S01]  /*11c30*/  LDSM.16.MT88.4 R4, [R196+0x4100] ;  /* 0x00410000c404783b */ /* 0x000ea20000004200 */
[--C-:B------:R-:W-:Y:S02]  /*11c40*/  FFMA.FTZ R3, R10, c[0x0][0x2d0], -R159.reuse ;  /* 0x0000b4000a037a23 */ /* 0x100fe4000001089f */
[--C-:B------:R-:W-:Y:S01]  /*11c50*/  FFMA.FTZ R2, R8, c[0x0][0x2d0], -R159.reuse ;  /* 0x0000b40008027a23 */ /* 0x100fe2000001089f */
[----:B------:R-:W-:Y:S01]  /*11c60*/  LDSM.16.MT88.4 R16, [R197+0x2900] ;  /* 0x00290000c510783b */ /* 0x000fe20000004200 */
[--C-:B------:R-:W-:Y:S02]  /*11c70*/  FFMA.FTZ R135, R14, c[0x0][0x2d0], -R159.reuse ;  /* 0x0000b4000e877a23 */ /* 0x100fe4000001089f */
[----:B------:R-:W3:Y:S01]  /*11c80*/  MUFU.EX2 R154, R154 ;  /* 0x0000009a009a7308 */ /* 0x000ee20000000800 */
[----:B------:R-:W4:Y:S01]  /*11c90*/  LDSM.16.MT88.4 R8, [R203+0x2900] ;  /* 0x00290000cb08783b */ /* 0x000f220000004200 */
[--C-:B------:R-:W-:Y:S01]  /*11ca0*/  FFMA.FTZ R134, R12, c[0x0][0x2d0], -R159.reuse ;  /* 0x0000b4000c867a23 */ /* 0x100fe2000001089f */
[----:B-1----:R-:W-:Y:S01]  /*11cb0*/  F2FP.BF16.PACK_AB R98, R146, R149 ;  /* 0x000000959262723e */ /* 0x002fe200000010ff */
[--C-:B------:R-:W-:Y:S01]  /*11cc0*/  FFMA.FTZ R161, R172, c[0x0][0x2d0], -R159.reuse ;  /* 0x0000b400aca17a23 */ /* 0x100fe2000001089f */
[----:B------:R-:W1:Y:S01]  /*11cd0*/  LDSM.16.MT88.4 R12, [R196+0x2900] ;  /* 0x00290000c40c783b */ /* 0x000e620000004200 */
[----:B------:R-:W-:-:S02]  /*11ce0*/  FFMA.FTZ R162, R162, c[0x0][0x2d0], -R159 ;  /* 0x0000b400a2a27a23 */ /* 0x000fc4000001089f */
[----:B------:R-:W-:Y:S01]  /*11cf0*/  MUFU.EX2 R148, R148 ;  /* 0x0000009400947308 */ /* 0x000fe20000000800 */
[----:B------:R-:W5:Y:S01]  /*11d00*/  LDSM.16.MT88.4 R20, [R203+0x900] ;  /* 0x00090000cb14783b */ /* 0x000f620000004200 */
[--C-:B------:R-:W-:Y:S02]  /*11d10*/  FFMA.FTZ R163, R170, c[0x0][0x2d0], -R159.reuse ;  /* 0x0000b400aaa37a23 */ /* 0x100fe4000001089f */
[----:B------:R-:W-:Y:S02]  /*11d20*/  FFMA.FTZ R166, R166, c[0x0][0x2d0], -R159 ;  /* 0x0000b400a6a67a23 */ /* 0x000fe4000001089f */
[--C-:B------:R-:W-:Y:S02]  /*11d30*/  FFMA.FTZ R170, R165, c[0x0][0x2d0], -R168.reuse ;  /* 0x0000b400a5aa7a23 */ /* 0x100fe400000108a8 */
[----:B------:R-:W2:Y:S01]  /*11d40*/  MUFU.EX2 R147, R147 ;  /* 0x0000009300937308 */ /* 0x000ea20000000800 */
[----:B---3--:R-:W-:Y:S01]  /*11d50*/  F2FP.BF16.PACK_AB R97, R154, R153 ;  /* 0x000000999a61723e */ /* 0x008fe200000010ff */
[----:B------:R-:W-:-:S02]  /*11d60*/  FFMA.FTZ R165, R143, c[0x0][0x2d0], -R168 ;  /* 0x0000b4008fa57a23 */ /* 0x000fc400000108a8 */
[--C-:B------:R-:W-:Y:S02]  /*11d70*/  FFMA.FTZ R164, R164, c[0x0][0x2d0], -R159.reuse ;  /* 0x0000b400a4a47a23 */ /* 0x100fe4000001089f */
[--C-:B------:R-:W-:Y:S02]  /*11d80*/  FFMA.FTZ R169, R142, c[0x0][0x2d0], -R159.reuse ;  /* 0x0000b4008ea97a23 */ /* 0x100fe4000001089f */
[----:B------:R-:W-:Y:S01]  /*11d90*/  MUFU.EX2 R150, R150 ;  /* 0x0000009600967308 */ /* 0x000fe20000000800 */
[--C-:B------:R-:W-:Y:S02]  /*11da0*/  FFMA.FTZ R168, R140, c[0x0][0x2d0], -R159.reuse ;  /* 0x0000b4008ca87a23 */ /* 0x100fe4000001089f */
[----:B------:R-:W-:Y:S01]  /*11db0*/  FFMA.FTZ R219, R160, c[0x0][0x2d0], -R159 ;  /* 0x0000b400a0db7a23 */ /* 0x000fe2000001089f */
[----:B------:R-:W-:Y:S01]  /*11dc0*/  LDSM.16.MT88.4 R140, [R198+0x1900] ;  /* 0x00190000c68c783b */ /* 0x000fe20000004200 */
[----:B------:R-:W-:Y:S02]  /*11dd0*/  FADD.FTZ R152, R152, R151 ;  /* 0x0000009798987221 */ /* 0x000fe40000010000 */
[----:B------:R-:W-:Y:S01]  /*11de0*/  FADD.FTZ R153, R153, R154 ;  /* 0x0000009a99997221 */ /* 0x000fe20000010000 */
[----:B--2---:R-:W-:Y:S01]  /*11df0*/  F2FP.BF16.PACK_AB R99, R147, R148 ;  /* 0x000000949363723e */ /* 0x004fe200000010ff */
[----:B------:R-:W2:Y:S01]  /*11e00*/  MUFU.EX2 R145, R145 ;  /* 0x0000009100917308 */ /* 0x000ea20000000800 */
        /* <DEDUP_REMOVED lines=9> */
[----:B------:R-:W3:Y:S06]  /*11ea0*/  MUFU.EX2 R134, R134 ;  /* 0x0000008600867308 */ /* 0x000eec0000000800 */
        /* <DEDUP_REMOVED lines=39> */
[----:B---3--:R-:W-:Y:S01]  /*12120*/  F2FP.BF16.PACK_AB R5, R134, R135 ;  /* 0x000000878605723e */ /* 0x008fe200000010ff */
[----:B------:R-:W-:-:S04]  /*12130*/  FADD.FTZ R150, R150, R149 ;  /* 0x0000009596967221 */ /* 0x000fc80000010000 */
[----:B------:R-:W-:Y:S01]  /*12140*/  FADD.FTZ R145, R145, R150 ;  /* 0x0000009691917221 */ /* 0x000fe20000010000 */
[----:B------:R-:W-:Y:S02]  /*12150*/  F2FP.BF16.PACK_AB R6, R133, R144 ;  /* 0x000000908506723e */ /* 0x000fe400000010ff */
[----:B-1----:R-:W-:Y:S01]  /*12160*/  F2FP.BF16.PACK_AB R7, R2, R3 ;  /* 0x000000030207723e */ /* 0x002fe200000010ff */
[----:B------:R-:W-:-:S04]  /*12170*/  FADD.FTZ R144, R144, R145 ;  /* 0x0000009190907221 */ /* 0x000fc80000010000 */
[----:B------:R-:W-:Y:S02]  /*12180*/  FADD.FTZ R144, R133, R144 ;  /* 0x0000009085907221 */ /* 0x000fe40000010000 */
[C---:B----4-:R-:W-:Y:S08]  /*12190*/  HMMA.16816.F32.BF16 R36, R4.reuse, R8, R36 ;  /* 0x000000080424723c */ /* 0x050ff00000041824 */
        /* <DEDUP_REMOVED lines=8> */
[C---:B-----5:R-:W-:Y:S08]  /*12220*/  HMMA.16816.F32.BF16 R128, R4.reuse, R20, R128 ;  /* 0x000000140480723c */ /* 0x060ff00000041880 */
        /* <DEDUP_REMOVED lines=12> */
[C---:B------:R-:W-:Y:S01]  /*122f0*/  HMMA.16816.F32.BF16 R116, R4.reuse, R138, R116 ;  /* 0x0000008a0474723c */ /* 0x040fe20000041874 */
[----:B------:R-:W-:Y:S07]  /*12300*/  LDSM.16.MT88.4 R136, [R197+0x1900] ;  /* 0x00190000c588783b */ /* 0x000fee0000004200 */
[C---:B------:R-:W-:Y:S08]  /*12310*/  HMMA.16816.F32.BF16 R112, R4.reuse, R32, R112 ;  /* 0x000000200470723c */ /* 0x040ff00000041870 */
[C---:B------:R-:W-:Y:S01]  /*12320*/  HMMA.16816.F32.BF16 R108, R4.reuse, R34, R108 ;  /* 0x00000022046c723c */ /* 0x040fe2000004186c */
[----:B------:R-:W5:Y:S07]  /*12330*/  LDSM.16.MT88.4 R32, [R197+0x1100] ;  /* 0x00110000c520783b */ /* 0x000f6e0000004200 */
[C---:B------:R-:W-:Y:S08]  /*12340*/  HMMA.16816.F32.BF16 R104, R4.reuse, R28, R104 ;  /* 0x0000001c0468723c */ /* 0x040ff00000041868 */
[C---:B------:R-:W-:Y:S01]  /*12350*/  HMMA.16816.F32.BF16 R100, R4.reuse, R30, R100 ;  /* 0x0000001e0464723c */ /* 0x040fe20000041864 */
[----:B------:R-:W-:Y:S07]  /*12360*/  LDSM.16.MT88.4 R28, [R196+0x1100] ;  /* 0x00110000c41c783b */ /* 0x000fee0000004200 */
[C---:B------:R-:W-:Y:S08]  /*12370*/  HMMA.16816.F32.BF16 R44, R4.reuse, R24, R44 ;  /* 0x00000018042c723c */ /* 0x040ff0000004182c */
[C---:B------:R-:W-:Y:S01]  /*12380*/  HMMA.16816.F32.BF16 R48, R4.reuse, R26, R48 ;  /* 0x0000001a0430723c */ /* 0x040fe20000041830 */
[----:B------:R-:W-:Y:S07]  /*12390*/  LDSM.16.MT88.4 R24, [R198+0x3100] ;  /* 0x00310000c618783b */ /* 0x000fee0000004200 */
[C---:B----4-:R-:W-:Y:S08]  /*123a0*/  HMMA.16816.F32.BF16 R68, R4.reuse, R20, R68 ;  /* 0x000000140444723c */ /* 0x050ff00000041844 */
[----:B------:R-:W-:Y:S01]  /*123b0*/  HMMA.16816.F32.BF16 R72, R4, R22, R72 ;  /* 0x000000160448723c */ /* 0x000fe20000041848 */
[----:B------:R-:W-:Y:S06]  /*123c0*/  LDSM.16.MT88.4 R20, [R203+0x5100] ;  /* 0x00510000cb14783b */ /* 0x000fec0000004200 */
[----:B------:R-:W-:Y:S01]  /*123d0*/  F2FP.BF16.PACK_AB R4, R158, R155 ;  /* 0x0000009b9e04723e */ /* 0x000fe200000010ff */
[----:B------:R-:W-:Y:S01]  /*123e0*/  FADD.FTZ R155, R155, R144 ;  /* 0x000000909b9b7221 */ /* 0x000fe20000010000 */
[----:B------:R-:W-:-:S02]  /*123f0*/  F2FP.BF16.PACK_AB R6, R157, R156 ;  /* 0x0000009c9d06723e */ /* 0x000fc400000010ff */
[----:B------:R-:W-:Y:S01]  /*12400*/  F2FP.BF16.PACK_AB R5, R162, R161 ;  /* 0x000000a1a205723e */ /* 0x000fe200000010ff */
[----:B------:R-:W-:Y:S01]  /*12410*/  FADD.FTZ R155, R158, R155 ;  /* 0x0000009b9e9b7221 */ /* 0x000fe20000010000 */
[----:B------:R-:W-:-:S03]  /*12420*/  F2FP.BF16.PACK_AB R7, R166, R163 ;  /* 0x000000a3a607723e */ /* 0x000fc600000010ff */
[----:B------:R-:W-:-:S04]  /*12430*/  FADD.FTZ R156, R156, R155 ;  /* 0x0000009b9c9c7221 */ /* 0x000fc80000010000 */
[----:B-1----:R-:W-:Y:S01]  /*12440*/  HMMA.16816.F32.BF16 R128, R4, R8, R128 ;  /* 0x000000080480723c */ /* 0x002fe20000041880 */
[----:B------:R-:W-:-:S07]  /*12450*/  FADD.FTZ R156, R157, R156 ;  /* 0x0000009c9d9c7221 */ /* 0x000fce0000010000 */
        /* <DEDUP_REMOVED lines=8> */
[C---:B-----5:R-:W-:Y:S08]  /*124e0*/  HMMA.16816.F32.BF16 R112, R4.reuse, R32, R112 ;  /* 0x000000200470723c */ /* 0x060ff00000041870 */
        /* <DEDUP_REMOVED lines=20> */
[C---:B-1----:R-:W-:Y:S08]  /*12630*/  HMMA.16816.F32.BF16 R84, R4.reuse, R8, R84 ;  /* 0x000000080454723c */ /* 0x042ff00000041854 */
[C---:B------:R-:W-:Y:S01]  /*12640*/  HMMA.16816.F32.BF16 R88, R4.reuse, R10, R88 ;  /* 0x0000000a0458723c */ /* 0x040fe20000041858 */
[----:B------:R-:W1:Y:S07]  /*12650*/  LDSM.16.MT88.4 R8, [R203+0x3900] ;  /* 0x00390000cb08783b */ /* 0x000e6e0000004200 */
[C---:B--2---:R-:W-:Y:S08]  /*12660*/  HMMA.16816.F32.BF16 R92, R4.reuse, R16, R92 ;  /* 0x00000010045c723c */ /* 0x044ff0000004185c */
[----:B------:R-:W-:Y:S01]  /*12670*/  HMMA.16816.F32.BF16 R96, R4, R18, R96 ;  /* 0x000000120460723c */ /* 0x000fe20000041860 */
[----:B------:R-:W2:Y:S06]  /*12680*/  LDSM.16.MT88.4 R16, [R203+0x5900] ;  /* 0x00590000cb10783b */ /* 0x000eac0000004200 */
[----:B------:R-:W-:Y:S01]  /*12690*/  F2FP.BF16.PACK_AB R4, R170, R167 ;  /* 0x000000a7aa04723e */ /* 0x000fe200000010ff */
[----:B------:R-:W-:Y:S01]  /*126a0*/  FADD.FTZ R167, R167, R156 ;  /* 0x0000009ca7a77221 */ /* 0x000fe20000010000 */
[----:B------:R-:W-:-:S02]  /*126b0*/  F2FP.BF16.PACK_AB R6, R218, R165 ;  /* 0x000000a5da06723e */ /* 0x000fc400000010ff */
[----:B------:R-:W-:Y:S01]  /*126c0*/  F2FP.BF16.PACK_AB R5, R169, R164 ;  /* 0x000000a4a905723e */ /* 0x000fe200000010ff */
[----:B------:R-:W-:Y:S01]  /*126d0*/  FADD.FTZ R170, R170, R167 ;  /* 0x000000a7aaaa7221 */ /* 0x000fe20000010000 */
[----:B------:R-:W-:-:S03]  /*126e0*/  F2FP.BF16.PACK_AB R7, R219, R168 ;  /* 0x000000a8db07723e */ /* 0x000fc600000010ff */
[----:B------:R-:W-:-:S04]  /*126f0*/  FADD.FTZ R165, R165, R170 ;  /* 0x000000aaa5a57221 */ /* 0x000fc80000010000 */
[----:B---3--:R-:W-:Y:S01]  /*12700*/  HMMA.16816.F32.BF16 R128, R4, R12, R128 ;  /* 0x0000000c0480723c */ /* 0x008fe20000041880 */
[----:B------:R-:W-:-:S07]  /*12710*/  FADD.FTZ R218, R218, R165 ;  /* 0x000000a5dada7221 */ /* 0x000fce0000010000 */
        /* <DEDUP_REMOVED lines=9> */
[C---:B---3--:R-:W-:Y:S07]  /*127b0*/  HMMA.16816.F32.BF16 R76, R4.reuse, R12, R76 ;  /* 0x0000000c044c723c */ /* 0x048fee000004184c */
[----:B------:R-:W-:Y:S01]  /*127c0*/  FADD.FTZ R12, R148, R153 ;  /* 0x00000099940c7221 */ /* 0x000fe20000010000 */
[----:B------:R-:W-:Y:S03]  /*127d0*/  HMMA.16816.F32.BF16 R116, R4, R142, R116 ;  /* 0x0000008e0474723c */ /* 0x000fe60000041874 */
[----:B------:R-:W-:-:S04]  /*127e0*/  FADD.FTZ R12, R147, R12 ;  /* 0x0000000c930c7221 */ /* 0x000fc80000010000 */
        /* <DEDUP_REMOVED lines=17> */
[----:B------:R-:W-:-:S05]  /*12900*/  FADD.FTZ R219, R219, R168 ;  /* 0x000000a8dbdb7221 */ /* 0x000fca0000010000 */
[C---:B------:R-:W-:Y:S08]  /*12910*/  HMMA.16816.F32.BF16 R52, R4.reuse, R24, R52 ;  /* 0x000000180434723c */ /* 0x040ff00000041834 */
[C---:B------:R-:W-:Y:S08]  /*12920*/  HMMA.16816.F32.BF16 R56, R4.reuse, R26, R56 ;  /* 0x0000001a0438723c */ /* 0x040ff00000041838 */
[C---:B------:R-:W-:Y:S08]  /*12930*/  HMMA.16816.F32.BF16 R60, R4.reuse, R20, R60 ;  /* 0x00000014043c723c */ /* 0x040ff0000004183c */
[C---:B------:R-:W-:Y:S08]  /*12940*/  HMMA.16816.F32.BF16 R64, R4.reuse, R22, R64 ;  /* 0x000000160440723c */ /* 0x040ff00000041840 */
        /* <DEDUP_REMOVED lines=17> */
.L_x_394:
[----:B------:R-:W-:Y:S02]  /*12a60*/  UISETP.NE.AND UP0, UPT, UR9, 0x1, UPT ;  /* 0x000000010900788c */ /* 0x000fe4000bf05270 */
[----:B------:R-:W-:Y:S02]  /*12a70*/  ULDC.64 UR4, c[0x0][0x330] ;  /* 0x0000cc0000047ab9 */ /* 0x000fe40000000a00 */
[----:B------:R-:W-:-:S07]  /*12a80*/  UIMAD.WIDE.U32 UR16, UR13, UR4, URZ ;  /* 0x000000040d1072a5 */ /* 0x000fce000f8e003f */
[----:B------:R-:W-:Y:S02]  /*12a90*/  @UP0 USHF.R.U32.HI UR13, URZ, UR5, UR17 ;  /* 0x000000053f0d0299 */ /* 0x000fe40008011611 */
.L_x_395:
[----:B------:R-:W-:Y:S02]  /*12aa0*/  ULDC UR4, c[0x0][0x32c] ;  /* 0x0000cb0000047ab9 */ /* 0x000fe40000000800 */
[----:B------:R-:W-:-:S04]  /*12ab0*/  UIMAD UR4, UR13, UR9, UR4 ;  /* 0x000000090d0472a4 */ /* 0x000fc8000f8e0204 */
[----:B------:R-:W-:-:S04]  /*12ac0*/  UISETP.LT.AND UP0, UPT, UR10, UR4, UPT ;  /* 0x000000040a00728c */ /* 0x000fc8000bf01270 */
[----:B------:R-:W-:-:S04]  /*12ad0*/  USEL UR10, UR10, UR4, UP0 ;  /* 0x000000040a0a7287 */ /* 0x000fc80008000000 */
.L_x_393:
[----:B------:R-:W-:-:S04]  /*12ae0*/  USHF.R.S32.HI UR4, URZ, 0x1f, UR10 ;  /* 0x0000001f3f047899 */ /* 0x000fc8000801140a */
[----:B------:R-:W-:-:S04]  /*12af0*/  ULEA.HI UR4, UR4, UR10, URZ, 0x6 ;  /* 0x0000000a04047291 */ /* 0x000fc8000f8f303f */
[----:B------:R-:W-:-:S04]  /*12b00*/  USHF.R.S32.HI UR5, URZ, 0x6, UR4 ;  /* 0x000000063f057899 */ /* 0x000fc80008011404 */
[----:B------:R-:W-:-:S04]  /*12b10*/  UISETP.LT.AND UP0, UPT, UR8, UR5, UPT ;  /* 0x000000050800728c */ /* 0x000fc8000bf01270 */
[----:B------:R-:W-:-:S06]  /*12b20*/  USEL UR5, UR8, UR5, !UP0 ;  /* 0x0000000508057287 */ /* 0x000fcc000c000000 */
[----:B------:R-:W-:-:S13]  /*12b30*/  ISETP.GE.AND P0, PT, R181, UR5, PT ;  /* 0x00000005b5007c0c */ /* 0x000fda000bf06270 */
[----:B------:R-:W-:Y:S05]  /*12b40*/  @!P0 BRA `(.L_x_396) ;  /* 0x0000393000008947 */ /* 0x000fea0003800000 */
[----:B------:R-:W-:Y:S01]  /*12b50*/  PLOP3.LUT P4, PT, PT, PT, UP3, 0x80, 0x0 ;  /* 0x000000000000781c */ /* 0x000fe20003f8f038 */
[----:B------:R-:W-:Y:S01]  /*12b60*/  IMAD.MOV.U32 R2, RZ, RZ, R132 ;  /* 0x000000ffff027224 */ /* 0x000fe200078e0084 */
[----:B------:R-:W-:Y:S01]  /*12b70*/  PLOP3.LUT P0, PT, PT, PT, UP3, 0x80, 0x0 ;  /* 0x000000000000781c */ /* 0x000fe20003f0f038 */
[----:B------:R-:W-:Y:S01]  /*12b80*/  IMAD.MOV.U32 R3, RZ, RZ, R0 ;  /* 0x000000ffff037224 */ /* 0x000fe200078e0000 */
[C---:B------:R-:W-:Y:S01]  /*12b90*/  IADD3 RZ, P6, R208.reuse, 0x40, RZ ;  /* 0x00000040d0ff7810 */ /* 0x040fe20007fde0ff */
[----:B------:R-:W-:Y:S01]  /*12ba0*/  IMAD.MOV.U32 R228, RZ, RZ, R181 ;  /* 0x000000ffffe47224 */ /* 0x000fe200078e00b5 */
[C---:B------:R-:W-:Y:S01]  /*12bb0*/  IADD3 RZ, P5, R208.reuse, 0x80, RZ ;  /* 0x00000080d0ff7810 */ /* 0x040fe20007fbe0ff */
[----:B------:R-:W-:Y:S01]  /*12bc0*/  IMAD.MOV.U32 R222, RZ, RZ, c[0x0][0x208] ;  /* 0x00008200ffde7624 */ /* 0x000fe200078e00ff */
[----:B------:R-:W-:Y:S01]  /*12bd0*/  IADD3 R220, R208, 0x40, RZ ;  /* 0x00000040d0dc7810 */ /* 0x000fe20007ffe0ff */
[--C-:B------:R-:W-:Y:S01]  /*12be0*/  IMAD.X R226, RZ, RZ, R215.reuse, P6 ;  /* 0x000000ffffe27224 */ /* 0x100fe200030e06d7 */
[----:B------:R-:W-:Y:S01]  /*12bf0*/  IADD3 RZ, P6, R210, 0x80, RZ ;  /* 0x00000080d2ff7810 */ /* 0x000fe20007fde0ff */
[----:B------:R-:W-:Y:S01]  /*12c00*/  IMAD.X R225, RZ, RZ, R215, P5 ;  /* 0x000000ffffe17224 */ /* 0x000fe200028e06d7 */
[----:B------:R-:W-:Y:S01]  /*12c10*/  IADD3 R183, R208, 0x80, RZ ;  /* 0x00000080d0b77810 */ /* 0x000fe20007ffe0ff */
[----:B------:R-:W-:Y:S01]  /*12c20*/  @P4 IMAD.HI.U32 R221, R212, c[0x0][0x2c8], RZ ;  /* 0x0000b200d4dd4a27 */ /* 0x000fe200078e00ff */
[C---:B------:R-:W-:Y:S01]  /*12c30*/  IADD3 RZ, P4, R210.reuse, 0x40, RZ ;  /* 0x00000040d2ff7810 */ /* 0x040fe20007f9e0ff */
[----:B------:R-:W-:Y:S01]  /*12c40*/  ULDC UR4, c[0x0][0x324] ;  /* 0x0000c90000047ab9 */ /* 0x000fe20000000800 */
[C---:B------:R-:W-:Y:S01]  /*12c50*/  IADD3 R182, R210.reuse, 0x40, RZ ;  /* 0x00000040d2b67810 */ /* 0x040fe20007ffe0ff */
[----:B------:R-:W-:Y:S01]  /*12c60*/  IMAD.X R223, RZ, RZ, R217, P6 ;  /* 0x000000ffffdf7224 */ /* 0x000fe200030e06d9 */
[----:B------:R-:W-:Y:S01]  /*12c70*/  @P0 SHF.R.U32.HI R221, RZ, c[0x0][0x2cc], R221 ;  /* 0x0000b300ffdd0a19 */ /* 0x000fe200000116dd */
[----:B------:R-:W-:Y:S01]  /*12c80*/  IMAD.X R224, RZ, RZ, R217, P4 ;  /* 0x000000ffffe07224 */ /* 0x000fe200020e06d9 */
[----:B------:R-:W-:Y:S01]  /*12c90*/  IADD3 R180, R210, 0x80, RZ ;  /* 0x00000080d2b47810 */ /* 0x000fe20007ffe0ff */
[----:B------:R-:W-:Y:S01]  /*12ca0*/  IMAD.MOV.U32 R227, RZ, RZ, c[0x0][0x20c] ;  /* 0x00008300ffe37624 */ /* 0x000fe200078e00ff */
[----:B------:R-:W-:-:S02]  /*12cb0*/  ULOP3.LUT UR4, URZ, UR4, URZ, 0x33, !UPT ;  /* 0x000000043f047292 */ /* 0x000fc4000f8e333f */
.L_x_405:
[----:B------:R-:W-:Y:S04]  /*12cc0*/  DEPBAR.LE SB0, 0x0 ;  /* 0x000080000000791a */ /* 0x000fe80000000000 */
[----:B------:R-:W-:Y:S01]  /*12cd0*/  BAR.SYNC.DEFER_BLOCKING 0x0 ;  /* 0x0000000000007b1d */ /* 0x000fe20000010000 */
[C---:B------:R-:W-:Y:S11]  /*12ce0*/  ISETP.LT.AND P6, PT, R228.reuse, UR8, PT ;  /* 0x00000008e4007c0c */ /* 0x040ff6000bfc1270 */
[----:B------:R-:W-:Y:S02]  /*12cf0*/  @!UPT UIADD3 URZ, URZ, URZ, URZ ;  /* 0x0000003f3f3ff290 */ /* 0x000fe4000fffe03f */
[----:B------:R-:W-:Y:S01]  /*12d00*/  @!P6 SHF.R.S32.HI R15, RZ, 0x1f, R228 ;  /* 0x0000001fff0fe819 */ /* 0x000fe200000114e4 */
[----:B------:R-:W-:Y:S04]  /*12d10*/  @!P6 IMAD.WIDE.U32 R8, R228, c[0x0][0x208], RZ ;  /* 0x00008200e408ea25 */ /* 0x000fe800078e00ff */
[----:B------:R-:W-:Y:S02]  /*12d20*/  @!P6 IMAD R15, R15, c[0x0][0x208], RZ ;  /* 0x000082000f0fea24 */ /* 0x000fe400078e02ff */
[----:B------:R-:W-:Y:S02]  /*12d30*/  @!P6 IMAD.SHL.U32 R13, R8, 0x40, RZ ;  /* 0x00000040080de824 */ /* 0x000fe400078e00ff */
[----:B------:R-:W-:Y:S01]  /*12d40*/  @!P6 IMAD R15, R228, c[0x0][0x20c], R15 ;  /* 0x00008300e40fea24 */ /* 0x000fe200078e020f */
[----:B------:R-:W-:Y:S02]  /*12d50*/  LDSM.16.M88.4 R132, [R206+0xc100] ;  /* 0x00c10000ce84783b */ /* 0x000fe40000000200 */
[----:B------:R-:W-:Y:S01]  /*12d60*/  @!P6 IADD3 R19, P0, R13, R183, RZ ;  /* 0x000000b70d13e210 */ /* 0x000fe20007f1e0ff */
[----:B------:R-:W-:Y:S01]  /*12d70*/  @!P6 IMAD.IADD R15, R9, 0x1, R15 ;  /* 0x00000001090fe824 */ /* 0x000fe200078e020f */
[C---:B------:R-:W-:Y:S02]  /*12d80*/  @!P6 IADD3 R9, P5, R13.reuse, R208, RZ ;  /* 0x000000d00d09e210 */ /* 0x040fe40007fbe0ff */
[----:B------:R-:W-:Y:S01]  /*12d90*/  @!P6 IADD3 R11, P4, R13, R220, RZ ;  /* 0x000000dc0d0be210 */ /* 0x000fe20007f9e0ff */
[----:B------:R-:W1:Y:S01]  /*12da0*/  LDSM.16.M88.4 R136, [R205+0x6100] ;  /* 0x00610000cd88783b */ /* 0x000e620000000200 */
[----:B------:R-:W-:Y:S04]  /*12db0*/  @!P6 SHF.L.U64.HI R15, R8, 0x6, R15 ;  /* 0x00000006080fe819 */ /* 0x000fe8000001020f */
[C---:B------:R-:W-:Y:S01]  /*12dc0*/  @!P6 IADD3.X R10, R15.reuse, R225, RZ, P0, !PT ;  /* 0x000000e10f0ae210 */ /* 0x040fe200007fe4ff */
[----:B------:R-:W-:Y:S01]  /*12dd0*/  @!P6 IMAD.X R0, R15, 0x1, R215, P5 ;  /* 0x000000010f00e824 */ /* 0x000fe200028e06d7 */
[----:B------:R-:W2:Y:S01]  /*12de0*/  LDSM.16.M88.4 R140, [R205+0x6900] ;  /* 0x00690000cd8c783b */ /* 0x000ea20000000200 */
[----:B------:R-:W-:Y:S01]  /*12df0*/  @!P6 LEA R16, P5, R9, c[0x0][0x1f8], 0x1 ;  /* 0x00007e000910ea11 */ /* 0x000fe200078a08ff */
[----:B------:R-:W-:Y:S01]  /*12e00*/  @!P6 IMAD.X R8, R15, 0x1, R226, P4 ;  /* 0x000000010f08e824 */ /* 0x000fe200020e06e2 */
[----:B------:R-:W-:Y:S02]  /*12e10*/  @!P6 LEA R24, P0, R19, c[0x0][0x1f8], 0x1 ;  /* 0x00007e001318ea11 */ /* 0x000fe400078008ff */
[----:B------:R-:W-:Y:S02]  /*12e20*/  @!P6 LEA R20, P4, R11, c[0x0][0x1f8], 0x1 ;  /* 0x00007e000b14ea11 */ /* 0x000fe400078808ff */
[----:B------:R-:W3:Y:S01]  /*12e30*/  LDSM.16.M88.4 R144, [R205+0x7100] ;  /* 0x00710000cd90783b */ /* 0x000ee20000000200 */
[----:B------:R-:W-:Y:S02]  /*12e40*/  @!P6 LEA.HI.X R17, R9, c[0x0][0x1fc], R0, 0x1, P5 ;  /* 0x00007f000911ea11 */ /* 0x000fe400028f0c00 */
[----:B------:R-:W-:Y:S02]  /*12e50*/  @!P6 LEA.HI.X R25, R19, c[0x0][0x1fc], R10, 0x1, P0 ;  /* 0x00007f001319ea11 */ /* 0x000fe400000f0c0a */
[C---:B------:R-:W-:Y:S02]  /*12e60*/  @!P6 LEA R13, P0, R222.reuse, R13, 0x5 ;  /* 0x0000000dde0de211 */ /* 0x040fe400078028ff */
[----:B------:R-:W4:Y:S01]  /*12e70*/  LDSM.16.M88.4 R148, [R205+0x7900] ;  /* 0x00790000cd94783b */ /* 0x000f220000000200 */
[----:B------:R-:W-:Y:S02]  /*12e80*/  @!P6 LEA.HI.X R21, R11, c[0x0][0x1fc], R8, 0x1, P4 ;  /* 0x00007f000b15ea11 */ /* 0x000fe400020f0c08 */
[C---:B------:R-:W-:Y:S02]  /*12e90*/  @!P6 IADD3 R9, P5, R13.reuse, R208, RZ ;  /* 0x000000d00d09e210 */ /* 0x040fe40007fbe0ff */
[----:B------:R-:W-:Y:S02]  /*12ea0*/  @!P6 LEA.HI.X R15, R222, R15, R227, 0x5, P0 ;  /* 0x0000000fde0fe211 */ /* 0x000fe400000f2ce3 */
[----:B------:R-:W-:Y:S01]  /*12eb0*/  LDSM.16.M88.4 R152, [R202+0xc100] ;  /* 0x00c10000ca98783b */ /* 0x000fe20000000200 */
[C---:B------:R-:W-:Y:S02]  /*12ec0*/  @!P6 IADD3 R11, P4, R13.reuse, R220, RZ ;  /* 0x000000dc0d0be210 */ /* 0x040fe40007f9e0ff */
[----:B------:R-:W-:Y:S01]  /*12ed0*/  @!P6 IADD3 R13, P0, R13, R183, RZ ;  /* 0x000000b70d0de210 */ /* 0x000fe20007f1e0ff */
[----:B------:R-:W-:Y:S01]  /*12ee0*/  @!P6 IMAD.X R0, R15, 0x1, R215, P5 ;  /* 0x000000010f00e824 */ /* 0x000fe200028e06d7 */
[----:B------:R-:W-:Y:S01]  /*12ef0*/  @!P6 LEA R32, P5, R9, c[0x0][0x1f8], 0x1 ;  /* 0x00007e000920ea11 */ /* 0x000fe200078a08ff */
[----:B------:R-:W-:Y:S01]  /*12f00*/  @!P6 IMAD.X R8, R15, 0x1, R226, P4 ;  /* 0x000000010f08e824 */ /* 0x000fe200020e06e2 */
[----:B------:R-:W5:Y:S01]  /*12f10*/  LDSM.16.M88.4 R156, [R204] ;  /* 0x00000000cc9c783b */ /* 0x000f620000000200 */
[----:B------:R-:W-:Y:S01]  /*12f20*/  @!P6 LEA R232, P4, R11, c[0x0][0x1f8], 0x1 ;  /* 0x00007e000be8ea11 */ /* 0x000fe200078808ff */
[----:B------:R-:W-:Y:S01]  /*12f30*/  @!P6 IMAD.X R10, R15, 0x1, R225, P0 ;  /* 0x000000010f0ae824 */ /* 0x000fe200000e06e1 */
[----:B------:R-:W-:Y:S01]  /*12f40*/  @!P6 LEA R230, P0, R13, c[0x0][0x1f8], 0x1 ;  /* 0x00007e000de6ea11 */ /* 0x000fe200078008ff */
[C---:B-1----:R-:W-:Y:S03]  /*12f50*/  HMMA.16816.F32.BF16 R4, R132.reuse, R136, RZ ;  /* 0x000000888404723c */ /* 0x042fe600000418ff */
[----:B------:R-:W1:Y:S01]  /*12f60*/  LDSM.16.M88.4 R160, [R195] ;  /* 0x00000000c3a0783b */ /* 0x000e620000000200 */
[----:B------:R-:W-:Y:S02]  /*12f70*/  @!P6 LEA.HI.X R33, R9, c[0x0][0x1fc], R0, 0x1, P5 ;  /* 0x00007f000921ea11 */ /* 0x000fe400028f0c00 */
[----:B------:R-:W-:Y:S02]  /*12f80*/  @!P6 LEA.HI.X R233, R11, c[0x0][0x1fc], R8, 0x1, P4 ;  /* 0x00007f000be9ea11 */ /* 0x000fe400020f0c08 */
[----:B------:R-:W-:Y:S02]  /*12f90*/  @!P6 LEA.HI.X R231, R13, c[0x0][0x1fc], R10, 0x1, P0 ;  /* 0x00007f000de7ea11 */ /* 0x000fe400000f0c0a */
[C---:B------:R-:W-:Y:S01]  /*12fa0*/  HMMA.16816.F32.BF16 R8, R132.reuse, R138, RZ ;  /* 0x0000008a8408723c */ /* 0x040fe200000418ff */
[----:B------:R-:W1:Y:S07]  /*12fb0*/  LDSM.16.M88.4 R164, [R194] ;  /* 0x00000000c2a4783b */ /* 0x000e6e0000000200 */
[C---:B--2---:R-:W-:Y:S01]  /*12fc0*/  HMMA.16816.F32.BF16 R12, R132.reuse, R140, RZ ;  /* 0x0000008c840c723c */ /* 0x044fe200000418ff */
[----:B------:R-:W2:Y:S07]  /*12fd0*/  LDSM.16.M88.4 R168, [R193] ;  /* 0x00000000c1a8783b */ /* 0x000eae0000000200 */
[----:B------:R-:W-:Y:S01]  /*12fe0*/  @!PT LDS RZ, [RZ] ;  /* 0x00000000fffff984 */ /* 0x000fe20000000800 */
[----:B------:R-:W-:Y:S01]  /*12ff0*/  @!PT LDS RZ, [RZ] ;  /* 0x00000000fffff984 */ /* 0x000fe20000000800 */
[----:B------:R-:W-:Y:S01]  /*13000*/  @!PT LDS RZ, [RZ] ;  /* 0x00000000fffff984 */ /* 0x000fe20000000800 */
[----:B------:R1:W-:Y:S07]  /*13010*/  @!P6 LDGSTS.E.BYPASS.LTC128B.128 [R207+0x100], [R16.64], !P3 ;  /* 0x0010000010cfefae */ /* 0x0003ee000d901d5c */
[----:B------:R3:W-:Y:S07]  /*13020*/  @!P6 LDGSTS.E.BYPASS.LTC128B.128 [R207+0x2100], [R20.64], !P2 ;  /* 0x0210000014cfefae */ /* 0x0007ee000d101d5c */
[----:B------:R2:W-:Y:S07]  /*13030*/  @!P6 LDGSTS.E.BYPASS.LTC128B.128 [R207+0x4100], [R24.64], !P1 ;  /* 0x0410000018cfefae */ /* 0x0005ee000c901d5c */
[----:B------:R4:W-:Y:S01]  /*13040*/  @!P6 LDGSTS.E.BYPASS.LTC128B.128 [R207+0x1100], [R32.64], !P3 ;  /* 0x0110000020cfefae */ /* 0x0009e2000d901d5c */
[C---:B-1----:R-:W-:Y:S06]  /*13050*/  HMMA.16816.F32.BF16 R16, R132.reuse, R142, RZ ;  /* 0x0000008e8410723c */ /* 0x042fec00000418ff */
[----:B------:R1:W-:Y:S02]  /*13060*/  @!P6 LDGSTS.E.BYPASS.LTC128B.128 [R207+0x3100], [R232.64], !P2 ;  /* 0x03100000e8cfefae */ /* 0x0003e4000d101d5c */
[C---:B---3--:R-:W-:Y:S05]  /*13070*/  HMMA.16816.F32.BF16 R20, R132.reuse, R144, RZ ;  /* 0x000000908414723c */ /* 0x048fea00000418ff */
[----:B------:R3:W-:Y:S01]  /*13080*/  @!P6 LDGSTS.E.BYPASS.LTC128B.128 [R207+0x5100], [R230.64], !P1 ;  /* 0x05100000e6cfefae */ /* 0x0007e2000c901d5c */
[----:B------:R-:W-:Y:S02]  /*13090*/  ISETP.GT.AND P6, PT, R228, UR8, PT ;  /* 0x00000008e4007c0c */ /* 0x000fe4000bfc4270 */
[C---:B--2---:R-:W-:Y:S04]  /*130a0*/  HMMA.16816.F32.BF16 R24, R132.reuse, R146, RZ ;  /* 0x000000928418723c */ /* 0x044fe800000418ff */
[----:B------:R-:W-:Y:S04]  /*130b0*/  LDSM.16.M88.4 R172, [R201+0xc100] ;  /* 0x00c10000c9ac783b */ /* 0x000fe80000000200 */
[C---:B----4-:R-:W-:Y:S03]  /*130c0*/  HMMA.16816.F32.BF16 R28, R132.reuse, R148, RZ ;  /* 0x00000094841c723c */ /* 0x050fe600000418ff */
[----:B------:R-:W0:Y:S05]  /*130d0*/  LDGDEPBAR ;  /* 0x00000000000079af */ /* 0x000e2a0000000000 */
[----:B------:R-:W-:Y:S02]  /*130e0*/  HMMA.16816.F32.BF16 R32, R132, R150, RZ ;  /* 0x000000968420723c */ /* 0x000fe400000418ff */
[----:B------:R-:W2:Y:S06]  /*130f0*/  LDSM.16.M88.4 R176, [R200+0x6100] ;  /* 0x00610000c8b0783b */ /* 0x000eac0000000200 */
[C---:B-----5:R-:W-:Y:S01]  /*13100*/  HMMA.16816.F32.BF16 R4, R152.reuse, R156, R4 ;  /* 0x0000009c9804723c */ /* 0x060fe20000041804 */
[----:B------:R-:W4:Y:S07]  /*13110*/  LDSM.16.M88.4 R132, [R200+0x6900] ;  /* 0x00690000c884783b */ /* 0x000f2e0000000200 */
[C---:B------:R-:W-:Y:S01]  /*13120*/  HMMA.16816.F32.BF16 R8, R152.reuse, R158, R8 ;  /* 0x0000009e9808723c */ /* 0x040fe20000041808 */
[----:B------:R-:W5:Y:S07]  /*13130*/  LDSM.16.M88.4 R136, [R200+0x7100] ;  /* 0x00710000c888783b */ /* 0x000f6e0000000200 */
[C---:B------:R-:W-:Y:S01]  /*13140*/  HMMA.16816.F32.BF16 R12, R152.reuse, R160, R12 ;  /* 0x000000a0980c723c */ /* 0x040fe2000004180c */
[----:B------:R-:W1:Y:S07]  /*13150*/  LDSM.16.M88.4 R140, [R200+0x7900] ;  /* 0x00790000c88c783b */ /* 0x000e6e0000000200 */
[C---:B------:R-:W-:Y:S01]  /*13160*/  HMMA.16816.F32.BF16 R16, R152.reuse, R162, R16 ;  /* 0x000000a29810723c */ /* 0x040fe20000041810 */
[----:B------:R-:W-:Y:S07]  /*13170*/  LDSM.16.M88.4 R144, [R199+0xc100] ;  /* 0x00c10000c790783b */ /* 0x000fee0000000200 */
[C---:B------:R-:W-:Y:S01]  /*13180*/  HMMA.16816.F32.BF16 R20, R152.reuse, R164, R20 ;  /* 0x000000a49814723c */ /* 0x040fe20000041814 */
[----:B------:R-:W1:Y:S07]  /*13190*/  LDSM.16.M88.4 R148, [R192] ;  /* 0x00000000c094783b */ /* 0x000e6e0000000200 */
[C---:B------:R-:W-:Y:S01]  /*131a0*/  HMMA.16816.F32.BF16 R24, R152.reuse, R166, R24 ;  /* 0x000000a69818723c */ /* 0x040fe20000041818 */
[----:B------:R-:W-:Y:S07]  /*131b0*/  LDSM.16.M88.4 R156, [R192+0x1000] ;  /* 0x00100000c09c783b */ /* 0x000fee0000000200 */
[C---:B------:R-:W-:Y:S01]  /*131c0*/  HMMA.16816.F32.BF16 R28, R152.reuse, R168, R28 ;  /* 0x000000a8981c723c */ /* 0x040fe2000004181c */
[----:B------:R-:W-:Y:S07]  /*131d0*/  LDSM.16.M88.4 R160, [R192+0x1800] ;  /* 0x00180000c0a0783b */ /* 0x000fee0000000200 */
[----:B------:R-:W-:Y:S01]  /*131e0*/  HMMA.16816.F32.BF16 R32, R152, R170, R32 ;  /* 0x000000aa9820723c */ /* 0x000fe20000041820 */
[----:B------:R-:W1:Y:S07]  /*131f0*/  LDSM.16.M88.4 R152, [R192+0x800] ;  /* 0x00080000c098783b */ /* 0x000e6e0000000200 */
[C---:B--2---:R-:W-:Y:S01]  /*13200*/  HMMA.16816.F32.BF16 R4, R172.reuse, R176, R4 ;  /* 0x000000b0ac04723c */ /* 0x044fe20000041804 */
[----:B------:R-:W-:Y:S07]  /*13210*/  LDSM.16.M88.4 R164, [R206+0x10100] ;  /* 0x01010000cea4783b */ /* 0x000fee0000000200 */
[C---:B------:R-:W-:Y:S01]  /*13220*/  HMMA.16816.F32.BF16 R8, R172.reuse, R178, R8 ;  /* 0x000000b2ac08723c */ /* 0x040fe20000041808 */
[----:B------:R-:W2:Y:S07]  /*13230*/  LDSM.16.M88.4 R168, [R205+0x8100] ;  /* 0x00810000cda8783b */ /* 0x000eae0000000200 */
[C---:B----4-:R-:W-:Y:S01]  /*13240*/  HMMA.16816.F32.BF16 R12, R172.reuse, R132, R12 ;  /* 0x00000084ac0c723c */ /* 0x050fe2000004180c */
[----:B------:R-:W-:Y:S07]  /*13250*/  LDSM.16.M88.4 R176, [R191] ;  /* 0x00000000bfb0783b */ /* 0x000fee0000000200 */
[C---:B------:R-:W-:Y:S01]  /*13260*/  HMMA.16816.F32.BF16 R16, R172.reuse, R134, R16 ;  /* 0x00000086ac10723c */ /* 0x040fe20000041810 */
[----:B------:R-:W4:Y:S07]  /*13270*/  LDSM.16.M88.4 R132, [R205+0x8900] ;  /* 0x00890000cd84783b */ /* 0x000f2e0000000200 */
[C---:B-----5:R-:W-:Y:S08]  /*13280*/  HMMA.16816.F32.BF16 R20, R172.reuse, R136, R20 ;  /* 0x00000088ac14723c */ /* 0x060ff00000041814 */
[C---:B------:R-:W-:Y:S01]  /*13290*/  HMMA.16816.F32.BF16 R24, R172.reuse, R138, R24 ;  /* 0x0000008aac18723c */ /* 0x040fe20000041818 */
[----:B------:R-:W5:Y:S07]  /*132a0*/  LDSM.16.M88.4 R136, [R205+0x9100] ;  /* 0x00910000cd88783b */ /* 0x000f6e0000000200 */
[C---:B-1----:R-:W-:Y:S08]  /*132b0*/  HMMA.16816.F32.BF16 R28, R172.reuse, R140, R28 ;  /* 0x0000008cac1c723c */ /* 0x042ff0000004181c */
[----:B------:R-:W-:Y:S01]  /*132c0*/  HMMA.16816.F32.BF16 R32, R172, R142, R32 ;  /* 0x0000008eac20723c */ /* 0x000fe20000041820 */
[----:B------:R-:W1:Y:S07]  /*132d0*/  LDSM.16.M88.4 R140, [R205+0x9900] ;  /* 0x00990000cd8c783b */ /* 0x000e6e0000000200 */
[C---:B------:R-:W-:Y:S01]  /*132e0*/  HMMA.16816.F32.BF16 R4, R144.reuse, R148, R4 ;  /* 0x000000949004723c */ /* 0x040fe20000041804 */
[----:B------:R-:W1:Y:S07]  /*132f0*/  LDSM.16.M88.4 R172, [R202+0x10100] ;  /* 0x01010000caac783b */ /* 0x000e6e0000000200 */
        /* <DEDUP_REMOVED lines=10> */
[----:B------:R-:W1:Y:S07]  /*133a0*/  LDSM.16.M88.4 R144, [R190] ;  /* 0x00000000be90783b */ /* 0x000e6e0000000200 */
[C---:B--2---:R-:W-:Y:S01]  /*133b0*/  HMMA.16816.F32.BF16 R4, R164.reuse, R168, R4 ;  /* 0x000000a8a404723c */ /* 0x044fe20000041804 */
[----:B------:R-:W2:Y:S07]  /*133c0*/  LDSM.16.M88.4 R160, [R200+0x8100] ;  /* 0x00810000c8a0783b */ /* 0x000eae0000000200 */
[C---:B------:R-:W-:Y:S01]  /*133d0*/  HMMA.16816.F32.BF16 R8, R164.reuse, R170, R8 ;  /* 0x000000aaa408723c */ /* 0x040fe20000041808 */
[----:B------:R-:W-:Y:S07]  /*133e0*/  LDSM.16.M88.4 R168, [R192+0x2000] ;  /* 0x00200000c0a8783b */ /* 0x000fee0000000200 */
[C---:B----4-:R-:W-:Y:S08]  /*133f0*/  HMMA.16816.F32.BF16 R12, R164.reuse, R132, R12 ;  /* 0x00000084a40c723c */ /* 0x050ff0000004180c */
        /* <DEDUP_REMOVED lines=11> */
[----:B------:R-:W-:Y:S07]  /*134b0*/  LDSM.16.M88.4 R176, [R205+0xa100] ;  /* 0x00a10000cdb0783b */ /* 0x000fee0000000200 */
[C---:B------:R-:W-:Y:S08]  /*134c0*/  HMMA.16816.F32.BF16 R12, R172.reuse, R144, R12 ;  /* 0x00000090ac0c723c */ /* 0x040ff0000004180c */
        /* <DEDUP_REMOVED lines=8> */
[C---:B--2---:R-:W-:Y:S01]  /*13550*/  HMMA.16816.F32.BF16 R4, R156.reuse, R160, R4 ;  /* 0x000000a09c04723c */ /* 0x044fe20000041804 */
[----:B------:R-:W2:Y:S07]  /*13560*/  LDSM.16.M88.4 R172, [R206+0x14100] ;  /* 0x01410000ceac783b */ /* 0x000eae0000000200 */
[C---:B------:R-:W-:Y:S01]  /*13570*/  HMMA.16816.F32.BF16 R8, R156.reuse, R162, R8 ;  /* 0x000000a29c08723c */ /* 0x040fe20000041808 */
[----:B------:R-:W-:Y:S07]  /*13580*/  LDSM.16.M88.4 R160, [R187] ;  /* 0x00000000bba0783b */ /* 0x000fee0000000200 */
        /* <DEDUP_REMOVED lines=37> */
[C---:B------:R-:W-:Y:S08]  /*137e0*/  HMMA.16816.F32.BF16 R8, R156.reuse, R162, R8 ;  /* 0x000000a29c08723c */ /* 0x040ff00000041808 */
[C---:B------:R-:W-:Y:S08]  /*137f0*/  HMMA.16816.F32.BF16 R12, R156.reuse, R144, R12 ;  /* 0x000000909c0c723c */ /* 0x040ff0000004180c */
[C---:B------:R-:W-:Y:S08]  /*13800*/  HMMA.16816.F32.BF16 R16, R156.reuse, R146, R16 ;  /* 0x000000929c10723c */ /* 0x040ff00000041810 */
[C---:B------:R-:W-:Y:S08]  /*13810*/  HMMA.16816.F32.BF16 R20, R156.reuse, R148, R20 ;  /* 0x000000949c14723c */ /* 0x040ff00000041814 */
[C---:B------:R-:W-:Y:S08]  /*13820*/  HMMA.16816.F32.BF16 R24, R156.reuse, R150, R24 ;  /* 0x000000969c18723c */ /* 0x040ff00000041818 */
[C---:B------:R-:W-:Y:S08]  /*13830*/  HMMA.16816.F32.BF16 R28, R156.reuse, R152, R28 ;  /* 0x000000989c1c723c */ /* 0x040ff0000004181c */
[----:B------:R-:W-:Y:S08]  /*13840*/  HMMA.16816.F32.BF16 R32, R156, R154, R32 ;  /* 0x0000009a9c20723c */ /* 0x000ff00000041820 */
[C---:B--2---:R-:W-:Y:S08]  /*13850*/  HMMA.16816.F32.BF16 R4, R164.reuse, R168, R4 ;  /* 0x000000a8a404723c */ /* 0x044ff00000041804 */
[C---:B------:R-:W-:Y:S08]  /*13860*/  HMMA.16816.F32.BF16 R8, R164.reuse, R170, R8 ;  /* 0x000000aaa408723c */ /* 0x040ff00000041808 */
[C---:B----4-:R-:W-:Y:S08]  /*13870*/  HMMA.16816.F32.BF16 R12, R164.reuse, R132, R12 ;  /* 0x00000084a40c723c */ /* 0x050ff0000004180c */
[C---:B------:R-:W-:Y:S01]  /*13880*/  HMMA.16816.F32.BF16 R16, R164.reuse, R134, R16 ;  /* 0x00000086a410723c */ /* 0x040fe20000041810 */
[----:B------:R-:W2:Y:S07]  /*13890*/  LDSM.16.M88.4 R132, [R192+0x4800] ;  /* 0x00480000c084783b */ /* 0x000eae0000000200 */
[C---:B-----5:R-:W-:Y:S08]  /*138a0*/  HMMA.16816.F32.BF16 R20, R164.reuse, R136, R20 ;  /* 0x00000088a414723c */ /* 0x060ff00000041814 */
[C---:B------:R-:W-:Y:S01]  /*138b0*/  HMMA.16816.F32.BF16 R24, R164.reuse, R138, R24 ;  /* 0x0000008aa418723c */ /* 0x040fe20000041818 */
[----:B------:R-:W4:Y:S07]  /*138c0*/  LDSM.16.M88.4 R136, [R192+0x5000] ;  /* 0x00500000c088783b */ /* 0x000f2e0000000200 */
[C---:B-1----:R-:W-:Y:S08]  /*138d0*/  HMMA.16816.F32.BF16 R28, R164.reuse, R140, R28 ;  /* 0x0000008ca41c723c */ /* 0x042ff0000004181c */
[----:B------:R-:W-:Y:S08]  /*138e0*/  HMMA.16816.F32.BF16 R32, R164, R142, R32 ;  /* 0x0000008ea420723c */ /* 0x000ff00000041820 */
[C---:B------:R-:W-:Y:S08]  /*138f0*/  HMMA.16816.F32.BF16 R4, R172.reuse, R176, R4 ;  /* 0x000000b0ac04723c */ /* 0x040ff00000041804 */
[C---:B------:R-:W-:Y:S08]  /*13900*/  HMMA.16816.F32.BF16 R8, R172.reuse, R178, R8 ;  /* 0x000000b2ac08723c */ /* 0x040ff00000041808 */
[C---:B--2---:R-:W-:Y:S08]  /*13910*/  HMMA.16816.F32.BF16 R12, R172.reuse, R132, R12 ;  /* 0x00000084ac0c723c */ /* 0x044ff0000004180c */
[C---:B------:R-:W-:Y:S04]  /*13920*/  HMMA.16816.F32.BF16 R16, R172.reuse, R134, R16 ;  /* 0x00000086ac10723c */ /* 0x040fe80000041810 */
[----:B------:R-:W-:Y:S02]  /*13930*/  FMUL.FTZ R178, R4, c[0x0][0x320] ;  /* 0x0000c80004b27a20 */ /* 0x000fe40000410000 */
[----:B------:R-:W-:Y:S02]  /*13940*/  FMUL.FTZ R181, R5, c[0x0][0x320] ;  /* 0x0000c80005b57a20 */ /* 0x000fe40000410000 */
[----:B------:R-:W-:Y:S01]  /*13950*/  FMUL.FTZ R9, R9, c[0x0][0x320] ;  /* 0x0000c80009097a20 */ /* 0x000fe20000410000 */
[C---:B----4-:R-:W-:Y:S01]  /*13960*/  HMMA.16816.F32.BF16 R20, R172.reuse, R136, R20 ;  /* 0x00000088ac14723c */ /* 0x050fe20000041814 */
[----:B------:R-:W1:Y:S02]  /*13970*/  MUFU.TANH R178, R178 ;  /* 0x000000b200b27308 */ /* 0x000e640000002400 */
[----:B------:R-:W-:Y:S02]  /*13980*/  FMUL.FTZ R10, R10, c[0x0][0x320] ;  /* 0x0000c8000a0a7a20 */ /* 0x000fe40000410000 */
[----:B------:R-:W-:Y:S02]  /*13990*/  FMUL.FTZ R11, R11, c[0x0][0x320] ;  /* 0x0000c8000b0b7a20 */ /* 0x000fe40000410000 */
[----:B------:R-:W-:Y:S01]  /*139a0*/  FMUL.FTZ R229, R8, c[0x0][0x320] ;  /* 0x0000c80008e57a20 */ /* 0x000fe20000410000 */
[C---:B------:R-:W-:Y:S03]  /*139b0*/  HMMA.16816.F32.BF16 R24, R172.reuse, R138, R24 ;  /* 0x0000008aac18723c */ /* 0x040fe60000041818 */
[----:B---3--:R-:W2:Y:S01]  /*139c0*/  MUFU.TANH R230, R9 ;  /* 0x0000000900e67308 */ /* 0x008ea20000002400 */
[----:B------:R-:W-:Y:S02]  /*139d0*/  FMUL.FTZ R232, R12, c[0x0][0x320] ;  /* 0x0000c8000ce87a20 */ /* 0x000fe40000410000 */
[----:B------:R-:W-:Y:S02]  /*139e0*/  FMUL.FTZ R12, R15, c[0x0][0x320] ;  /* 0x0000c8000f0c7a20 */ /* 0x000fe40000410000 */
[----:B------:R-:W-:Y:S04]  /*139f0*/  FMUL.FTZ R17, R17, c[0x0][0x320] ;  /* 0x0000c80011117a20 */ /* 0x000fe80000410000 */
[----:B------:R-:W-:Y:S01]  /*13a00*/  FMUL.FTZ R15, R18, c[0x0][0x320] ;  /* 0x0000c800120f7a20 */ /* 0x000fe20000410000 */
[----:B------:R-:W3:Y:S01]  /*13a10*/  MUFU.TANH R177, R10 ;  /* 0x0000000a00b17308 */ /* 0x000ee20000002400 */
[----:B------:R-:W-:Y:S02]  /*13a20*/  FMUL.FTZ R231, R13, c[0x0][0x320] ;  /* 0x0000c8000de77a20 */ /* 0x000fe40000410000 */
[----:B------:R-:W-:Y:S02]  /*13a30*/  FMUL.FTZ R18, R22, c[0x0][0x320] ;  /* 0x0000c80016127a20 */ /* 0x000fe40000410000 */
[----:B------:R-:W-:Y:S02]  /*13a40*/  FMUL.FTZ R13, R14, c[0x0][0x320] ;  /* 0x0000c8000e0d7a20 */ /* 0x000fe40000410000 */
[----:B------:R-:W-:Y:S02]  /*13a50*/  FMUL.FTZ R14, R19, c[0x0][0x320] ;  /* 0x0000c800130e7a20 */ /* 0x000fe40000410000 */
[----:B------:R-:W-:Y:S01]  /*13a60*/  FMUL.FTZ R19, R21, c[0x0][0x320] ;  /* 0x0000c80015137a20 */ /* 0x000fe20000410000 */
[----:B------:R4:W1:Y:S01]  /*13a70*/  MUFU.TANH R179, R11 ;  /* 0x0000000b00b37308 */ /* 0x0008620000002400 */
[----:B------:R-:W-:Y:S01]  /*13a80*/  FMUL.FTZ R22, R24, c[0x0][0x320] ;  /* 0x0000c80018167a20 */ /* 0x000fe20000410000 */
[----:B------:R-:W-:Y:S01]  /*13a90*/  @P6 IADD3 R24, R228, -0x1, RZ ;  /* 0xffffffffe4186810 */ /* 0x000fe20007ffe0ff */
[----:B------:R-:W-:Y:S02]  /*13aa0*/  FMUL.FTZ R21, R25, c[0x0][0x320] ;  /* 0x0000c80019157a20 */ /* 0x000fe40000410000 */
[----:B------:R-:W-:Y:S02]  /*13ab0*/  FMUL.FTZ R234, R20, c[0x0][0x320] ;  /* 0x0000c80014ea7a20 */ /* 0x000fe40000410000 */
[----:B------:R-:W-:Y:S02]  /*13ac0*/  FMUL.FTZ R0, R6, c[0x0][0x320] ;  /* 0x0000c80006007a20 */ /* 0x000fe40000410000 */
[----:B------:R-:W-:Y:S01]  /*13ad0*/  FMUL.FTZ R176, R7, c[0x0][0x320] ;  /* 0x0000c80007b07a20 */ /* 0x000fe20000410000 */
[----:B------:R5:W1:Y:S01]  /*13ae0*/  MUFU.TANH R233, R17 ;  /* 0x0000001100e97308 */ /* 0x000a620000002400 */
[----:B------:R-:W-:Y:S09]  /*13af0*/  FMUL.FTZ R235, R16, c[0x0][0x320] ;  /* 0x0000c80010eb7a20 */ /* 0x000ff20000410000 */
[----:B------:R1:W1:Y:S01]  /*13b00*/  MUFU.TANH R20, R234 ;  /* 0x000000ea00147308 */ /* 0x0002620000002400 */
[----:B----4-:R-:W4:Y:S01]  /*13b10*/  LDSM.16.M88.4 R8, [R192+0x5800] ;  /* 0x00580000c008783b */ /* 0x010f220000000200 */
[----:B------:R-:W-:Y:S08]  /*13b20*/  DEPBAR.LE SB0, 0x0 ;  /* 0x000080000000791a */ /* 0x000ff00000000000 */
[----:B------:R-:W2:Y:S01]  /*13b30*/  MUFU.TANH R181, R181 ;  /* 0x000000b500b57308 */ /* 0x000ea20000002400 */
[----:B------:R-:W-:Y:S01]  /*13b40*/  BAR.SYNC.DEFER_BLOCKING 0x0 ;  /* 0x0000000000007b1d */ /* 0x000fe20000010000 */
[----:B-----5:R-:W-:Y:S01]  /*13b50*/  FMUL.FTZ R17, R23, c[0x0][0x320] ;  /* 0x0000c80017117a20 */ /* 0x020fe20000410000 */
[----:B------:R-:W-:Y:S07]  /*13b60*/  @P6 SHF.R.S32.HI R23, RZ, 0x1f, R24 ;  /* 0x0000001fff176819 */ /* 0x000fee0000011418 */
[----:B------:R-:W2:Y:S01]  /*13b70*/  MUFU.TANH R0, R0 ;  /* 0x0000000000007308 */ /* 0x000ea20000002400 */
[----:B------:R-:W-:Y:S01]  /*13b80*/  @P6 IMAD R23, R23, c[0x0][0x1e0], RZ ;  /* 0x0000780017176a24 */ /* 0x000fe200078e02ff */
[----:B-1----:R-:W-:Y:S03]  /*13b90*/  MOV R234, R212 ;  /* 0x000000d400ea7202 */ /* 0x002fe60000000f00 */
[----:B------:R-:W-:Y:S05]  /*13ba0*/  @P6 IMAD R23, R24, c[0x0][0x1e4], R23 ;  /* 0x0000790018176a24 */ /* 0x000fea00078e0217 */
[----:B------:R-:W1:Y:S10]  /*13bb0*/  MUFU.TANH R176, R176 ;  /* 0x000000b000b07308 */ /* 0x000e740000002400 */
[----:B------:R-:W1:Y:S01]  /*13bc0*/  MUFU.TANH R229, R229 ;  /* 0x000000e500e57308 */ /* 0x000e620000002400 */
[C---:B----4-:R-:W-:Y:S09]  /*13bd0*/  HMMA.16816.F32.BF16 R28, R172.reuse, R8, R28 ;  /* 0x00000008ac1c723c */ /* 0x050ff2000004181c */
[----:B------:R-:W4:Y:S03]  /*13be0*/  MUFU.TANH R232, R232 ;  /* 0x000000e800e87308 */ /* 0x000f260000002400 */
[----:B------:R-:W-:Y:S01]  /*13bf0*/  FMUL.FTZ R9, R26, c[0x0][0x320] ;  /* 0x0000c8001a097a20 */ /* 0x000fe20000410000 */
[----:B------:R-:W-:Y:S03]  /*13c00*/  HMMA.16816.F32.BF16 R32, R172, R10, R32 ;  /* 0x0000000aac20723c */ /* 0x000fe60000041820 */
[----:B------:R-:W-:Y:S02]  /*13c10*/  FMUL.FTZ R8, R27, c[0x0][0x320] ;  /* 0x0000c8001b087a20 */ /* 0x000fe40000410000 */
[----:B------:R-:W-:Y:S01]  /*13c20*/  @P6 IMAD.WIDE.U32 R26, R24, c[0x0][0x1e0], RZ ;  /* 0x00007800181a6a25 */ /* 0x000fe200078e00ff */
[----:B------:R-:W1:Y:S06]  /*13c30*/  MUFU.TANH R231, R231 ;  /* 0x000000e700e77308 */ /* 0x000e6c0000002400 */
[C---:B------:R-:W-:Y:S01]  /*13c40*/  @P6 SHF.L.U32 R25, R26.reuse, 0x6, RZ ;  /* 0x000000061a196819 */ /* 0x040fe200000006ff */
[----:B------:R-:W-:Y:S03]  /*13c50*/  @P6 IMAD.IADD R23, R27, 0x1, R23 ;  /* 0x000000011b176824 */ /* 0x000fe600078e0217 */
[----:B------:R-:W-:Y:S01]  /*13c60*/  @P6 IADD3 R24, P4, R25, R210, RZ ;  /* 0x000000d219186210 */ /* 0x000fe20007f9e0ff */
[----:B------:R-:W-:Y:S01]  /*13c70*/  FMUL.FTZ R27, R29, c[0x0][0x320] ;  /* 0x0000c8001d1b7a20 */ /* 0x000fe20000410000 */
[----:B------:R-:W1:Y:S01]  /*13c80*/  MUFU.TANH R13, R13 ;  /* 0x0000000d000d7308 */ /* 0x000e620000002400 */
[----:B------:R-:W-:Y:S01]  /*13c90*/  @P6 SHF.L.U64.HI R23, R26, 0x6, R23 ;  /* 0x000000061a176819 */ /* 0x000fe20000010217 */
[----:B------:R-:W-:Y:S01]  /*13ca0*/  FMUL.FTZ R31, R31, c[0x0][0x320] ;  /* 0x0000c8001f1f7a20 */ /* 0x000fe20000410000 */
[----:B------:R-:W-:Y:S01]  /*13cb0*/  @P6 LEA R236, P0, R24, c[0x0][0x1c8], 0x1 ;  /* 0x0000720018ec6a11 */ /* 0x000fe200078008ff */
[----:B------:R-:W-:Y:S02]  /*13cc0*/  FMUL.FTZ R28, R28, c[0x0][0x320] ;  /* 0x0000c8001c1c7a20 */ /* 0x000fe40000410000 */
[----:B------:R-:W-:Y:S01]  /*13cd0*/  @P6 IMAD.X R29, R23, 0x1, R217, P4 ;  /* 0x00000001171d6824 */ /* 0x000fe200020e06d9 */
[----:B------:R-:W-:Y:S01]  /*13ce0*/  @P6 IADD3 R26, P4, R25, R182, RZ ;  /* 0x000000b6191a6210 */ /* 0x000fe20007f9e0ff */
[----:B------:R-:W-:Y:S02]  /*13cf0*/  FMUL.FTZ R32, R32, c[0x0][0x320] ;  /* 0x0000c80020207a20 */ /* 0x000fe40000410000 */
[----:B------:R-:W1:Y:S01]  /*13d00*/  MUFU.TANH R12, R12 ;  /* 0x0000000c000c7308 */ /* 0x000e620000002400 */
[----:B------:R-:W-:Y:S01]  /*13d10*/  @P6 LEA.HI.X R237, R24, c[0x0][0x1cc], R29, 0x1, P0 ;  /* 0x0000730018ed6a11 */ /* 0x000fe200000f0c1d */
[--C-:B------:R-:W-:Y:S01]  /*13d20*/  @P6 IMAD.X R29, R23, 0x1, R224.reuse, P4 ;  /* 0x00000001171d6824 */ /* 0x100fe200020e06e0 */
[----:B------:R-:W-:Y:S01]  /*13d30*/  @P6 LEA R238, P5, R26, c[0x0][0x1c8], 0x1 ;  /* 0x000072001aee6a11 */ /* 0x000fe200078a08ff */
[----:B------:R-:W-:Y:S01]  /*13d40*/  FMUL.FTZ R24, R30, c[0x0][0x320] ;  /* 0x0000c8001e187a20 */ /* 0x000fe20000410000 */
[----:B------:R-:W-:Y:S01]  /*13d50*/  @P6 IADD3 R10, P0, R25, R180, RZ ;  /* 0x000000b4190a6210 */ /* 0x000fe20007f1e0ff */
[----:B------:R-:W-:Y:S01]  /*13d60*/  @!PT LDS RZ, [RZ] ;  /* 0x00000000fffff984 */ /* 0x000fe20000000800 */
[----:B------:R-:W-:Y:S01]  /*13d70*/  @!PT LDS RZ, [RZ] ;  /* 0x00000000fffff984 */ /* 0x000fe20000000800 */
[----:B------:R-:W-:Y:S01]  /*13d80*/  @!PT LDS RZ, [RZ] ;  /* 0x00000000fffff984 */ /* 0x000fe20000000800 */
[----:B------:R1:W-:Y:S01]  /*13d90*/  @P6 LDGSTS.E.BYPASS.LTC128B.128 [R207+0x6100], [R236.64], !P3 ;  /* 0x06100000eccf6fae */ /* 0x0003e2000d901d5c */
[----:B------:R-:W-:Y:S02]  /*13da0*/  @P6 LEA.HI.X R239, R26, c[0x0][0x1cc], R29, 0x1, P5 ;  /* 0x000073001aef6a11 */ /* 0x000fe400028f0c1d */
[C---:B------:R-:W-:Y:S01]  /*13db0*/  @P6 LEA R240, P4, R10.reuse, c[0x0][0x1c8], 0x1 ;  /* 0x000072000af06a11 */ /* 0x040fe200078808ff */
[----:B------:R-:W1:Y:S01]  /*13dc0*/  MUFU.TANH R16, R235 ;  /* 0x000000eb00107308 */ /* 0x000e620000002400 */
[----:B------:R-:W-:Y:S02]  /*13dd0*/  @P6 IADD3.X R11, R23, R223, RZ, P0, !PT ;  /* 0x000000df170b6210 */ /* 0x000fe400007fe4ff */
[----:B------:R1:W-:Y:S01]  /*13de0*/  @P6 LDGSTS.E.BYPASS.LTC128B.128 [R207+0x8100], [R238.64], !P2 ;  /* 0x08100000eecf6fae */ /* 0x0003e2000d101d5c */
[----:B------:R-:W-:Y:S02]  /*13df0*/  @P6 IADD3 R25, P0, R25, UR6, RZ ;  /* 0x0000000619196c10 */ /* 0x000fe4000ff1e0ff */
[----:B------:R-:W-:Y:S02]  /*13e00*/  @P6 LEA.HI.X R241, R10, c[0x0][0x1cc], R11, 0x1, P4 ;  /* 0x000073000af16a11 */ /* 0x000fe400020f0c0b */
[C---:B------:R-:W-:Y:S02]  /*13e10*/  @P6 IADD3 R10, P5, R25.reuse, R210, RZ ;  /* 0x000000d2190a6210 */ /* 0x040fe40007fbe0ff */
[----:B------:R-:W1:Y:S01]  /*13e20*/  MUFU.TANH R15, R15 ;  /* 0x0000000f000f7308 */ /* 0x000e620000002400 */
[----:B------:R1:W-:Y:S01]  /*13e30*/  @P6 LDGSTS.E.BYPASS.LTC128B.128 [R207+0xa100], [R240.64], !P1 ;  /* 0x0a100000f0cf6fae */ /* 0x0003e2000c901d5c */
[----:B------:R-:W-:Y:S02]  /*13e40*/  @P6 IADD3 R30, P4, R25, R182, RZ ;  /* 0x000000b6191e6210 */ /* 0x000fe40007f9e0ff */
[----:B------:R-:W-:Y:S02]  /*13e50*/  @P6 IADD3.X R11, R23, UR7, RZ, P0, !PT ;  /* 0x00000007170b6c10 */ /* 0x000fe400087fe4ff */
[----:B------:R-:W-:Y:S03]  /*13e60*/  @P6 IADD3 R26, P0, R25, R180, RZ ;  /* 0x000000b4191a6210 */ /* 0x000fe60007f1e0ff */
[C---:B------:R-:W-:Y:S01]  /*13e70*/  @P6 IMAD.X R25, R11.reuse, 0x1, R217, P5 ;  /* 0x000000010b196824 */ /* 0x040fe200028e06d9 */
[----:B------:R5:W1:Y:S01]  /*13e80*/  MUFU.TANH R23, R31 ;  /* 0x0000001f00177308 */ /* 0x000a620000002400 */
[----:B------:R-:W-:Y:S01]  /*13e90*/  @P6 LEA R244, P5, R10, c[0x0][0x1c8], 0x1 ;  /* 0x000072000af46a11 */ /* 0x000fe200078a08ff */
[C---:B------:R-:W-:Y:S01]  /*13ea0*/  @P6 IMAD.X R29, R11.reuse, 0x1, R224, P4 ;  /* 0x000000010b1d6824 */ /* 0x040fe200020e06e0 */
[----:B------:R-:W-:Y:S01]  /*13eb0*/  @P6 LEA R242, P4, R30, c[0x0][0x1c8], 0x1 ;  /* 0x000072001ef26a11 */ /* 0x000fe200078808ff */
[----:B------:R-:W-:Y:S01]  /*13ec0*/  @P6 IMAD.X R11, R11, 0x1, R223, P0 ;  /* 0x000000010b0b6824 */ /* 0x000fe200000e06df */
[----:B------:R-:W-:Y:S02]  /*13ed0*/  @P6 LEA R246, P0, R26, c[0x0][0x1c8], 0x1 ;  /* 0x000072001af66a11 */ /* 0x000fe400078008ff */
[----:B------:R-:W-:Y:S01]  /*13ee0*/  @P6 LEA.HI.X R245, R10, c[0x0][0x1cc], R25, 0x1, P5 ;  /* 0x000073000af56a11 */ /* 0x000fe200028f0c19 */
[----:B------:R-:W-:Y:S01]  /*13ef0*/  FMUL.FTZ R25, R35, c[0x0][0x320] ;  /* 0x0000c80023197a20 */ /* 0x000fe20000410000 */
[----:B------:R-:W-:Y:S01]  /*13f00*/  @P6 LEA.HI.X R247, R26, c[0x0][0x1cc], R11, 0x1, P0 ;  /* 0x000073001af76a11 */ /* 0x000fe200000f0c0b */
[----:B------:R-:W1:Y:S01]  /*13f10*/  MUFU.TANH R14, R14 ;  /* 0x0000000e000e7308 */ /* 0x000e620000002400 */
[----:B------:R-:W-:Y:S01]  /*13f20*/  @P6 LEA.HI.X R243, R30, c[0x0][0x1cc], R29, 0x1, P4 ;  /* 0x000073001ef36a11 */ /* 0x000fe200020f0c1d */
[----:B------:R1:W-:Y:S01]  /*13f30*/  @P6 LDGSTS.E.BYPASS.LTC128B.128 [R207+0x7100], [R244.64], !P3 ;  /* 0x07100000f4cf6fae */ /* 0x0003e2000d901d5c */
[----:B------:R-:W-:Y:S01]  /*13f40*/  PLOP3.LUT P0, PT, PT, PT, UP3, 0x80, 0x0 ;  /* 0x000000000000781c */ /* 0x000fe20003f0f038 */
[----:B------:R-:W-:Y:S02]  /*13f50*/  FMUL.FTZ R11, R33, c[0x0][0x320] ;  /* 0x0000c800210b7a20 */ /* 0x000fe40000410000 */
[----:B------:R-:W-:Y:S02]  /*13f60*/  FMUL.FTZ R26, R34, c[0x0][0x320] ;  /* 0x0000c800221a7a20 */ /* 0x000fe40000410000 */
[----:B------:R-:W-:Y:S01]  /*13f70*/  IMAD.SHL.U32 R30, R228, 0x40, RZ ;  /* 0x00000040e41e7824 */ /* 0x000fe200078e00ff */
[----:B------:R1:W-:Y:S01]  /*13f80*/  @P6 LDGSTS.E.BYPASS.LTC128B.128 [R207+0x9100], [R242.64], !P2 ;  /* 0x09100000f2cf6fae */ /* 0x0003e2000d101d5c */
[----:B------:R2:W1:Y:S01]  /*13f90*/  MUFU.TANH R29, R32 ;  /* 0x00000020001d7308 */ /* 0x0004620000002400 */
[----:B-----5:R-:W-:Y:S05]  /*13fa0*/  IMAD.U32 R31, RZ, RZ, UR23 ;  /* 0x00000017ff1f7e24 */ /* 0x020fea000f8e00ff */
[----:B------:R1:W-:Y:S01]  /*13fb0*/  @P6 LDGSTS.E.BYPASS.LTC128B.128 [R207+0xb100], [R246.64], !P1 ;  /* 0x0b100000f6cf6fae */ /* 0x0003e2000c901d5c */
[----:B------:R-:W-:Y:S01]  /*13fc0*/  @P0 IMAD.MOV.U32 R234, RZ, RZ, R221 ;  /* 0x000000ffffea0224 */ /* 0x000fe200078e00dd */
[----:B------:R-:W-:Y:S02]  /*13fd0*/  PLOP3.LUT P0, PT, PT, PT, UP2, 0x40, 0x0 ;  /* 0x000000000000781c */ /* 0x000fe40003f0e828 */
[----:B------:R-:W1:Y:S03]  /*13fe0*/  MUFU.TANH R19, R19 ;  /* 0x0000001300137308 */ /* 0x000e660000002400 */
[----:B------:R-:W0:Y:S07]  /*13ff0*/  LDGDEPBAR ;  /* 0x00000000000079af */ /* 0x000e2e0000000000 */
[----:B------:R-:W1:Y:S01]  /*14000*/  MUFU.TANH R18, R18 ;  /* 0x0000001200127308 */ /* 0x000e620000002400 */
[----:B------:R-:W5:Y:S01]  /*14010*/  SHFL.IDX PT, R10, R234, RZ, 0x1c1f ;  /* 0x001c1fffea0a7589 */ /* 0x000f6200000e0000 */
[----:B--2---:R-:W-:Y:S04]  /*14020*/  IADD3 R32, -R213, 0x1, -R30 ;  /* 0x00000001d5207810 */ /* 0x004fe80007ffe91e */
[----:B------:R-:W-:Y:S04]  /*14030*/  IADD3 R31, -R31, UR12, R32 ;  /* 0x0000000c1f1f7c10 */ /* 0x000fe8000fffe120 */
[----:B------:R-:W2:Y:S01]  /*14040*/  MUFU.TANH R17, R17 ;  /* 0x0000001100117308 */ /* 0x000ea20000002400 */
[C---:B------:R-:W-:Y:S02]  /*14050*/  IADD3 R32, R31.reuse, c[0x0][0x328], RZ ;  /* 0x0000ca001f207a10 */ /* 0x040fe40007ffe0ff */
[----:B------:R-:W-:Y:S07]  /*14060*/  IADD3 R31, R31, UR4, RZ ;  /* 0x000000041f1f7c10 */ /* 0x000fee000fffe0ff */
[----:B------:R-:W1:Y:S01]  /*14070*/  MUFU.TANH R22, R22 ;  /* 0x0000001600167308 */ /* 0x000e620000002400 */
[----:B-----5:R-:W-:Y:S01]  /*14080*/  IADD3 R34, R32, R10, RZ ;  /* 0x0000000a20227210 */ /* 0x020fe20007ffe0ff */
[----:B------:R-:W-:Y:S08]  /*14090*/  IMAD.IADD R33, R31, 0x1, R10 ;  /* 0x000000011f217824 */ /* 0x000ff000078e020a */
        /* <DEDUP_REMOVED lines=24> */
.L_x_399:
[----:B------:R-:W-:Y:S04]  /*14220*/  MOV R4, c[0x0][0x32c] ;  /* 0x0000cb0000047a02 */ /* 0x000fe80000000f00 */
[----:B------:R-:W-:Y:S11]  /*14230*/  ISETP.NE.AND P0, PT, R4, 0x1, PT ;  /* 0x000000010400780c */ /* 0x000ff60003f05270 */
[----:B------:R-:W-:Y:S02]  /*14240*/  @!UPT UIADD3 URZ, URZ, URZ, URZ ;  /* 0x0000003f3f3ff290 */ /* 0x000fe4000fffe03f */
[----:B------:R-:W-:Y:S05]  /*14250*/  @P0 IMAD.HI.U32 R4, R5, c[0x0][0x330], RZ ;  /* 0x0000cc0005040a27 */ /* 0x000fea00078e00ff */
[----:B------:R-:W-:Y:S02]  /*14260*/  @P0 SHF.R.U32.HI R5, RZ, c[0x0][0x334], R4 ;  /* 0x0000cd00ff050a19 */ /* 0x000fe40000011604 */
.L_x_400:
[----:B------:R-:W-:Y:S05]  /*14270*/  BSYNC B0 ;  /* 0x0000000000007941 */ /* 0x000fea0003800000 */
.L_x_398:
[----:B------:R-:W-:Y:S04]  /*14280*/  IMAD R4, R5, c[0x0][0x32c], -R30 ;  /* 0x0000cb0005047a24 */ /* 0x000fe800078e0a1e */
[----:B------:R-:W-:Y:S05]  /*14290*/  IMAD.IADD R4, R4, 0x1, -R213 ;  /* 0x0000000104047824 */ /* 0x000fea00078e0ad5 */
[----:B------:R-:W-:Y:S02]  /*142a0*/  IADD3 R5, R4, c[0x0][0x32c], RZ ;  /* 0x0000cb0004057a10 */ /* 0x000fe40007ffe0ff */
[----:B------:R-:W-:Y:S02]  /*142b0*/  IMNMX R33, R33, R4, !PT ;  /* 0x0000000421217217 */ /* 0x000fe40007800200 */
[----:B------:R-:W-:Y:S02]  /*142c0*/  IMNMX R34, R34, R5, PT ;  /* 0x0000000522227217 */ /* 0x000fe40003800200 */
.L_x_397:
[----:B--234-:R-:W-:Y:S01]  /*142d0*/  ISETP.GT.AND P0, PT, R228, -0x1, PT ;  /* 0xffffffffe400780c */ /* 0x01cfe20003f04270 */
[----:B------:R-:W2:Y:S03]  /*142e0*/  SHFL.IDX PT, R7, R234, 0x1, 0x1c1f ;  /* 0x003c1f00ea077f89 */ /* 0x000ea600000e0000 */
[C---:B------:R-:W-:Y:S02]  /*142f0*/  ISETP.GT.AND P4, PT, R33.reuse, 0x1, P0 ;  /* 0x000000012100780c */ /* 0x040fe40000784270 */
[----:B------:R-:W-:Y:S02]  /*14300*/  ISETP.GT.AND P5, PT, R33, RZ, P0 ;  /* 0x000000ff2100720c */ /* 0x000fe400007a4270 */
[C---:B------:R-:W-:Y:S02]  /*14310*/  ISETP.LT.OR P4, PT, R34.reuse, 0x2, P4 ;  /* 0x000000022200780c */ /* 0x040fe40002781670 */
[C---:B------:R-:W-:Y:S02]  /*14320*/  ISETP.LT.OR P5, PT, R34.reuse, 0x1, P5 ;  /* 0x000000012200780c */ /* 0x040fe40002fa1670 */
[----:B------:R-:W-:Y:S02]  /*14330*/  FSEL R10, R181, -INF , !P4 ;  /* 0xff800000b50a7808 */ /* 0x000fe40006000000 */
[C---:B------:R-:W-:Y:S02]  /*14340*/  ISETP.GT.AND P4, PT, R33.reuse, 0x10, P0 ;  /* 0x000000102100780c */ /* 0x040fe40000784270 */
[C---:B------:R-:W-:Y:S02]  /*14350*/  ISETP.GT.AND P6, PT, R33.reuse, 0x8, P0 ;  /* 0x000000082100780c */ /* 0x040fe400007c4270 */
[----:B------:R-:W-:Y:S02]  /*14360*/  ISETP.LT.OR P4, PT, R34, 0x11, P4 ;  /* 0x000000112200780c */ /* 0x000fe40002781670 */
[----:B------:R-:W-:Y:S02]  /*14370*/  FSEL R178, R178, -INF , !P5 ;  /* 0xff800000b2b27808 */ /* 0x000fe40006800000 */
[C---:B------:R-:W-:Y:S02]  /*14380*/  ISETP.GT.AND P5, PT, R33.reuse, 0x9, P0 ;  /* 0x000000092100780c */ /* 0x040fe400007a4270 */
[----:B------:R-:W-:Y:S01]  /*14390*/  FSEL R164, R232, -INF , !P4 ;  /* 0xff800000e8a47808 */ /* 0x000fe20006000000 */
[--C-:B--2---:R-:W-:Y:S01]  /*143a0*/  IMAD.IADD R4, R32, 0x1, R7.reuse ;  /* 0x0000000120047824 */ /* 0x104fe200078e0207 */
[----:B------:R-:W-:Y:S01]  /*143b0*/  ISETP.GT.AND P4, PT, R33, 0x19, P0 ;  /* 0x000000192100780c */ /* 0x000fe20000784270 */
[----:B------:R-:W-:Y:S01]  /*143c0*/  IMAD.IADD R5, R31, 0x1, R7 ;  /* 0x000000011f057824 */ /* 0x000fe200078e0207 */
        /* <DEDUP_REMOVED lines=52> */
.L_x_403:
[----:B------:R-:W-:Y:S04]  /*14710*/  MOV R7, c[0x0][0x32c] ;  /* 0x0000cb0000077a02 */ /* 0x000fe80000000f00 */
[----:B------:R-:W-:Y:S11]  /*14720*/  ISETP.NE.AND P4, PT, R7, 0x1, PT ;  /* 0x000000010700780c */ /* 0x000ff60003f85270 */
[----:B------:R-:W-:Y:S02]  /*14730*/  @!UPT UIADD3 URZ, URZ, URZ, URZ ;  /* 0x0000003f3f3ff290 */ /* 0x000fe4000fffe03f */
[----:B------:R-:W-:Y:S05]  /*14740*/  @P4 IMAD.HI.U32 R7, R11, c[0x0][0x330], RZ ;  /* 0x0000cc000b074a27 */ /* 0x000fea00078e00ff */
[----:B------:R-:W-:Y:S02]  /*14750*/  @P4 SHF.R.U32.HI R11, RZ, c[0x0][0x334], R7 ;  /* 0x0000cd00ff0b4a19 */ /* 0x000fe40000011607 */
.L_x_404:
[----:B------:R-:W-:Y:S05]  /*14760*/  BSYNC B0 ;  /* 0x0000000000007941 */ /* 0x000fea0003800000 */
.L_x_402:
[----:B------:R-:W-:Y:S04]  /*14770*/  IMAD R30, R11, c[0x0][0x32c], -R30 ;  /* 0x0000cb000b1e7a24 */ /* 0x000fe800078e0a1e */
[----:B------:R-:W-:Y:S05]  /*14780*/  IMAD.IADD R30, R30, 0x1, -R213 ;  /* 0x000000011e1e7824 */ /* 0x000fea00078e0ad5 */
[----:B------:R-:W-:Y:S02]  /*14790*/  IADD3 R7, R30, c[0x0][0x32c], RZ ;  /* 0x0000cb001e077a10 */ /* 0x000fe40007ffe0ff */
[----:B------:R-:W-:Y:S02]  /*147a0*/  IMNMX R5, R5, R30, !PT ;  /* 0x0000001e05057217 */ /* 0x000fe40007800200 */
[----:B------:R-:W-:Y:S02]  /*147b0*/  IMNMX R4, R4, R7, PT ;  /* 0x0000000704047217 */ /* 0x000fe40003800200 */
.L_x_401:
[----:B------:R-:W-:Y:S01]  /*147c0*/  FMNMX.FTZ R7, R178, R3, !PT ;  /* 0x00000003b2077209 */ /* 0x000fe20007810000 */
[----:B------:R-:W-:Y:S01]  /*147d0*/  LDSM.16.MT88.4 R28, [R197+0x100] ;  /* 0x00010000c51c783b */ /* 0x000fe20000004200 */
[C---:B------:R-:W-:Y:S02]  /*147e0*/  ISETP.GT.AND P6, PT, R5.reuse, RZ, P0 ;  /* 0x000000ff0500720c */ /* 0x040fe400007c4270 */
[----:B------:R-:W-:Y:S02]  /*147f0*/  FMNMX.FTZ R7, R10, R7, !PT ;  /* 0x000000070a077209 */ /* 0x000fe40007810000 */
[C---:B------:R-:W-:Y:S02]  /*14800*/  ISETP.GT.AND P5, PT, R5.reuse, 0x1, P0 ;  /* 0x000000010500780c */ /* 0x040fe400007a4270 */
[----:B------:R-:W-:Y:S02]  /*14810*/  FMNMX.FTZ R7, R6, R7, !PT ;  /* 0x0000000706077209 */ /* 0x000fe40007810000 */
        /* <DEDUP_REMOVED lines=67> */
[----:B------:R-:W-:Y:S01]  /*14c50*/  FMNMX.FTZ R12, R149, R12, !PT ;  /* 0x0000000c950c7209 */ /* 0x000fe20007810000 */
[----:B------:R-:W-:Y:S01]  /*14c60*/  LDSM.16.MT88.4 R20, [R198+0x100] ;  /* 0x00010000c614783b */ /* 0x000fe20000004200 */
[----:B------:R-:W-:Y:S02]  /*14c70*/  ISETP.LT.OR P4, PT, R4, 0x39, P4 ;  /* 0x000000390400780c */ /* 0x000fe40002781670 */
[----:B------:R-:W-:Y:S02]  /*14c80*/  ISETP.GT.AND P0, PT, R5, 0x39, P0 ;  /* 0x000000390500780c */ /* 0x000fe40000704270 */
[----:B------:R-:W-:Y:S02]  /*14c90*/  FSEL R145, R26, -INF , !P4 ;  /* 0xff8000001a917808 */ /* 0x000fe40006000000 */
[----:B------:R-:W-:Y:S04]  /*14ca0*/  ISETP.LT.OR P0, PT, R4, 0x3a, P0 ;  /* 0x0000003a0400780c */ /* 0x000fe80000701670 */
[----:B------:R-:W-:Y:S02]  /*14cb0*/  FSEL R133, R25, -INF , !P0 ;  /* 0xff80000019857808 */ /* 0x000fe40004000000 */
[----:B-1----:R-:W-:Y:S02]  /*14cc0*/  FMNMX.FTZ R8, R7, R0, !PT ;  /* 0x0000000007087209 */ /* 0x002fe40007810000 */
[----:B------:R-:W-:Y:S02]  /*14cd0*/  FMNMX.FTZ R0, R147, R12, !PT ;  /* 0x0000000c93007209 */ /* 0x000fe40007810000 */
[----:B------:R-:W-:Y:S02]  /*14ce0*/  LDSM.16.MT88.4 R12, [R203+0x100] ;  /* 0x00010000cb0c783b */ /* 0x000fe40000004200 */
[----:B------:R-:W-:Y:S04]  /*14cf0*/  FMNMX.FTZ R0, R145, R0, !PT ;  /* 0x0000000091007209 */ /* 0x000fe80007810000 */
[----:B------:R-:W-:Y:S02]  /*14d00*/  FMNMX.FTZ R7, R133, R0, !PT ;  /* 0x0000000085077209 */ /* 0x000fe40007810000 */
[----:B------:R-:W1:Y:S08]  /*14d10*/  SHFL.BFLY PT, R9, R8, 0x1, 0x1f ;  /* 0x0c201f0008097f89 */ /* 0x000e7000000e0000 */
[----:B------:R-:W2:Y:S01]  /*14d20*/  SHFL.BFLY PT, R4, R7, 0x2, 0x1f ;  /* 0x0c401f0007047f89 */ /* 0x000ea200000e0000 */
[----:B-1----:R-:W-:Y:S04]  /*14d30*/  FMNMX.FTZ R0, R8, R9, !PT ;  /* 0x0000000908007209 */ /* 0x002fe80007810000 */
[C---:B------:R-:W-:Y:S01]  /*14d40*/  FSETP.NEU.FTZ.AND P0, PT, R0.reuse, -INF , PT ;  /* 0xff8000000000780b */ /* 0x040fe20003f1d000 */
[C---:B------:R-:W-:Y:S01]  /*14d50*/  FMUL.FTZ R151, R0.reuse, c[0x0][0x2d0] ;  /* 0x0000b40000977a20 */ /* 0x040fe20000410000 */
[----:B--2---:R-:W-:Y:S04]  /*14d60*/  FMNMX.FTZ R5, R7, R4, !PT ;  /* 0x0000000407057209 */ /* 0x004fe80007810000 */
[----:B------:R-:W-:Y:S02]  /*14d70*/  FSEL R151, R151, RZ, P0 ;  /* 0x000000ff97977208 */ /* 0x000fe40000000000 */
[----:B------:R-:W-:Y:S01]  /*14d80*/  FSEL R4, R0, RZ, P0 ;  /* 0x000000ff00047208 */ /* 0x000fe20000000000 */
[----:B------:R-:W1:Y:S02]  /*14d90*/  SHFL.BFLY PT, R132, R5, 0x1, 0x1f ;  /* 0x0c201f0005847f89 */ /* 0x000e6400000e0000 */
[----:B------:R-:W-:Y:S02]  /*14da0*/  FFMA.FTZ R168, R178, c[0x0][0x2d0], -R151 ;  /* 0x0000b400b2a87a23 */ /* 0x000fe40000010897 */
[----:B------:R-:W-:Y:S02]  /*14db0*/  FADD.FTZ R3, -R4, R3 ;  /* 0x0000000304037221 */ /* 0x000fe40000010100 */
[--C-:B------:R-:W-:Y:S02]  /*14dc0*/  FFMA.FTZ R135, R10, c[0x0][0x2d0], -R151.reuse ;  /* 0x0000b4000a877a23 */ /* 0x100fe40000010897 */
[--C-:B------:R-:W-:Y:S01]  /*14dd0*/  FFMA.FTZ R134, R6, c[0x0][0x2d0], -R151.reuse ;  /* 0x0000b40006867a23 */ /* 0x100fe20000010897 */
[----:B------:R-:W-:Y:S01]  /*14de0*/  MUFU.EX2 R168, R168 ;  /* 0x000000a800a87308 */ /* 0x000fe20000000800 */
[--C-:B------:R-:W-:Y:S02]  /*14df0*/  FFMA.FTZ R169, R230, c[0x0][0x2d0], -R151.reuse ;  /* 0x0000b400e6a97a23 */ /* 0x100fe40000010897 */
[----:B------:R-:W-:Y:S02]  /*14e00*/  FMUL.FTZ R6, R3, c[0x0][0x2d0] ;  /* 0x0000b40003067a20 */ /* 0x000fe40000410000 */
[--C-:B------:R-:W-:Y:S02]  /*14e10*/  FFMA.FTZ R174, R164, c[0x0][0x2d0], -R151.reuse ;  /* 0x0000b400a4ae7a23 */ /* 0x100fe40000010897 */
[----:B------:R-:W-:Y:S01]  /*14e20*/  LDSM.16.MT88.4 R164, [R203+0x5900] ;  /* 0x00590000cba4783b */ /* 0x000fe20000004200 */
[--C-:B------:R-:W-:Y:S02]  /*14e30*/  FFMA.FTZ R175, R162, c[0x0][0x2d0], -R151.reuse ;  /* 0x0000b400a2af7a23 */ /* 0x100fe40000010897 */
[----:B------:R-:W2:Y:S01]  /*14e40*/  MUFU.EX2 R135, R135 ;  /* 0x0000008700877308 */ /* 0x000ea20000000800 */
[--C-:B------:R-:W-:Y:S02]  /*14e50*/  FFMA.FTZ R176, R142, c[0x0][0x2d0], -R151.reuse ;  /* 0x0000b4008eb07a23 */ /* 0x100fe40000010897 */
[--C-:B------:R-:W-:Y:S01]  /*14e60*/  FFMA.FTZ R229, R160, c[0x0][0x2d0], -R151.reuse ;  /* 0x0000b400a0e57a23 */ /* 0x100fe20000010897 */
[----:B-1----:R-:W-:Y:S01]  /*14e70*/  FMNMX.FTZ R132, R5, R132, !PT ;  /* 0x0000008405847209 */ /* 0x002fe20007810000 */
[--C-:B------:R-:W-:Y:S02]  /*14e80*/  FFMA.FTZ R232, R158, c[0x0][0x2d0], -R151.reuse ;  /* 0x0000b4009ee87a23 */ /* 0x100fe40000010897 */
[--C-:B------:R-:W-:Y:S01]  /*14e90*/  FFMA.FTZ R231, R156, c[0x0][0x2d0], -R151.reuse ;  /* 0x0000b4009ce77a23 */ /* 0x100fe20000010897 */
[C---:B------:R-:W-:Y:S01]  /*14ea0*/  FSETP.NEU.FTZ.AND P0, PT, R132.reuse, -INF , PT ;  /* 0xff8000008400780b */ /* 0x040fe20003f1d000 */
[----:B------:R-:W-:Y:S01]  /*14eb0*/  FMUL.FTZ R144, R132, c[0x0][0x2d0] ;  /* 0x0000b40084907a20 */ /* 0x000fe20000410000 */
[----:B------:R-:W-:Y:S01]  /*14ec0*/  MUFU.EX2 R134, R134 ;  /* 0x0000008600867308 */ /* 0x000fe20000000800 */
[--C-:B------:R-:W-:Y:S01]  /*14ed0*/  FFMA.FTZ R234, R154, c[0x0][0x2d0], -R151.reuse ;  /* 0x0000b4009aea7a23 */ /* 0x100fe20000010897 */
[----:B------:R-:W-:Y:S01]  /*14ee0*/  FSEL R5, R132, RZ, P0 ;  /* 0x000000ff84057208 */ /* 0x000fe20000000000 */
[--C-:B------:R-:W-:Y:S01]  /*14ef0*/  FFMA.FTZ R237, R152, c[0x0][0x2d0], -R151.reuse ;  /* 0x0000b40098ed7a23 */ /* 0x100fe20000010897 */
[----:B------:R-:W-:Y:S01]  /*14f00*/  FSEL R144, R144, RZ, P0 ;  /* 0x000000ff90907208 */ /* 0x000fe20000000000 */
[--C-:B------:R-:W-:Y:S01]  /*14f10*/  FFMA.FTZ R240, R150, c[0x0][0x2d0], -R151.reuse ;  /* 0x0000b40096f07a23 */ /* 0x100fe20000010897 */
[----:B------:R-:W-:Y:S01]  /*14f20*/  ISETP.GT.AND P0, PT, R228, UR5, PT ;  /* 0x00000005e4007c0c */ /* 0x000fe2000bf04270 */
[----:B------:R-:W-:Y:S02]  /*14f30*/  FADD.FTZ R5, -R5, R2 ;  /* 0x0000000205057221 */ /* 0x000fe40000010100 */
[--C-:B------:R-:W-:Y:S01]  /*14f40*/  FFMA.FTZ R173, R19, c[0x0][0x2d0], -R144.reuse ;  /* 0x0000b40013ad7a23 */ /* 0x100fe20000010890 */
[----:B------:R-:W1:Y:S01]  /*14f50*/  MUFU.EX2 R169, R169 ;  /* 0x000000a900a97308 */ /* 0x000e620000000800 */
[--C-:B------:R-:W-:Y:S02]  /*14f60*/  FFMA.FTZ R172, R11, c[0x0][0x2d0], -R144.reuse ;  /* 0x0000b4000bac7a23 */ /* 0x100fe40000010890 */
[--C-:B------:R-:W-:Y:S01]  /*14f70*/  FFMA.FTZ R171, R177, c[0x0][0x2d0], -R144.reuse ;  /* 0x0000b400b1ab7a23 */ /* 0x100fe20000010890 */
[----:B--2---:R-:W-:Y:S01]  /*14f80*/  F2FP.BF16.PACK_AB R136, R135, R168 ;  /* 0x000000a88788723e */ /* 0x004fe200000010ff */
[--C-:B------:R-:W-:Y:S02]  /*14f90*/  FFMA.FTZ R170, R179, c[0x0][0x2d0], -R144.reuse ;  /* 0x0000b400b3aa7a23 */ /* 0x100fe40000010890 */
[----:B------:R-:W-:Y:S02]  /*14fa0*/  FMUL.FTZ R2, R5, c[0x0][0x2d0] ;  /* 0x0000b40005027a20 */ /* 0x000fe40000410000 */
[--C-:B------:R-:W-:Y:S01]  /*14fb0*/  FFMA.FTZ R177, R140, c[0x0][0x2d0], -R151.reuse ;  /* 0x0000b4008cb17a23 */ /* 0x100fe20000010897 */
[----:B------:R-:W2:Y:S01]  /*14fc0*/  MUFU.EX2 R3, R6 ;  /* 0x0000000600037308 */ /* 0x000ea20000000800 */
[--C-:B------:R-:W-:Y:S02]  /*14fd0*/  FFMA.FTZ R178, R163, c[0x0][0x2d0], -R144.reuse ;  /* 0x0000b400a3b27a23 */ /* 0x100fe40000010890 */
[--C-:B------:R-:W-:Y:S02]  /*14fe0*/  FFMA.FTZ R179, R161, c[0x0][0x2d0], -R144.reuse ;  /* 0x0000b400a1b37a23 */ /* 0x100fe40000010890 */
[----:B------:R-:W-:Y:S01]  /*14ff0*/  LDSM.16.MT88.4 R160, [R196+0x3900] ;  /* 0x00390000c4a0783b */ /* 0x000fe20000004200 */
[--C-:B------:R-:W-:Y:S02]  /*15000*/  FFMA.FTZ R181, R143, c[0x0][0x2d0], -R144.reuse ;  /* 0x0000b4008fb57a23 */ /* 0x100fe40000010890 */
[--C-:B------:R-:W-:Y:S02]  /*15010*/  FFMA.FTZ R230, R141, c[0x0][0x2d0], -R144.reuse ;  /* 0x0000b4008de67a23 */ /* 0x100fe40000010890 */
[----:B------:R-:W-:Y:S01]  /*15020*/  MUFU.EX2 R173, R173 ;  /* 0x000000ad00ad7308 */ /* 0x000fe20000000800 */
[--C-:B------:R-:W-:Y:S02]  /*15030*/  FFMA.FTZ R233, R159, c[0x0][0x2d0], -R144.reuse ;  /* 0x0000b4009fe97a23 */ /* 0x100fe40000010890 */
[----:B------:R-:W-:Y:S01]  /*15040*/  LDSM.16.MT88.4 R140, [R197+0x2900] ;  /* 0x00290000c58c783b */ /* 0x000fe20000004200 */
[----:B-1----:R-:W-:Y:S01]  /*15050*/  F2FP.BF16.PACK_AB R138, R169, R134 ;  /* 0x00000086a98a723e */ /* 0x002fe200000010ff */
[--C-:B------:R-:W-:Y:S02]  /*15060*/  FFMA.FTZ R236, R157, c[0x0][0x2d0], -R144.reuse ;  /* 0x0000b4009dec7a23 */ /* 0x100fe40000010890 */
[--C-:B------:R-:W-:Y:S02]  /*15070*/  FFMA.FTZ R235, R155, c[0x0][0x2d0], -R144.reuse ;  /* 0x0000b4009beb7a23 */ /* 0x100fe40000010890 */
[--C-:B------:R-:W-:Y:S01]  /*15080*/  FFMA.FTZ R238, R153, c[0x0][0x2d0], -R144.reuse ;  /* 0x0000b40099ee7a23 */ /* 0x100fe20000010890 */
[----:B------:R-:W1:Y:S01]  /*15090*/  MUFU.EX2 R172, R172 ;  /* 0x000000ac00ac7308 */ /* 0x000e620000000800 */
[----:B------:R-:W-:Y:S01]  /*150a0*/  LDSM.16.MT88.4 R152, [R198+0x3900] ;  /* 0x00390000c698783b */ /* 0x000fe20000004200 */
[--C-:B------:R-:W-:Y:S02]  /*150b0*/  FFMA.FTZ R239, R148, c[0x0][0x2d0], -R151.reuse ;  /* 0x0000b40094ef7a23 */ /* 0x100fe40000010897 */
[C---:B--2---:R-:W-:Y:S02]  /*150c0*/  FMUL.FTZ R4, R3.reuse, R128 ;  /* 0x0000008003047220 */ /* 0x044fe40000410000 */
[C---:B------:R-:W-:Y:S02]  /*150d0*/  FMUL.FTZ R5, R3.reuse, R129 ;  /* 0x0000008103057220 */ /* 0x040fe40000410000 */
[C---:B------:R-:W-:Y:S01]  /*150e0*/  FMUL.FTZ R8, R3.reuse, R124 ;  /* 0x0000007c03087220 */ /* 0x040fe20000410000 */
[----:B------:R-:W-:Y:S01]  /*150f0*/  LDSM.16.MT88.4 R156, [R197+0x3900] ;  /* 0x00390000c59c783b */ /* 0x000fe20000004200 */
        /* <DEDUP_REMOVED lines=11> */
[--C-:B------:R-:W-:Y:S02]  /*151b0*/  FFMA.FTZ R244, R147, c[0x0][0x2d0], -R144.reuse ;  /* 0x0000b40093f47a23 */ /* 0x100fe40000010890 */
[--C-:B------:R-:W-:Y:S01]  /*151c0*/  FFMA.FTZ R243, R145, c[0x0][0x2d0], -R144.reuse ;  /* 0x0000b40091f37a23 */ /* 0x100fe20000010890 */
[----:B------:R-:W1:Y:S01]  /*151d0*/  MUFU.EX2 R2, R2 ;  /* 0x0000000200027308 */ /* 0x000e620000000800 */
[----:B------:R-:W-:Y:S02]  /*151e0*/  FFMA.FTZ R151, R146, c[0x0][0x2d0], -R151 ;  /* 0x0000b40092977a23 */ /* 0x000fe40000010897 */
[----:B------:R-:W-:Y:S02]  /*151f0*/  FFMA.FTZ R144, R133, c[0x0][0x2d0], -R144 ;  /* 0x0000b40085907a23 */ /* 0x000fe40000010890 */
[C---:B------:R-:W-:Y:S02]  /*15200*/  FMUL.FTZ R36, R3.reuse, R36 ;  /* 0x0000002403247220 */ /* 0x040fe40000410000 */
[C---:B------:R-:W-:Y:S02]  /*15210*/  FMUL.FTZ R37, R3.reuse, R37 ;  /* 0x0000002503257220 */ /* 0x040fe40000410000 */
        /* <DEDUP_REMOVED lines=125> */
[----:B------:R-:W-:Y:S02]  /*159f0*/  FMUL.FTZ R85, R3, R85 ;  /* 0x0000005503557220 */ /* 0x000fe40000410000 */
[C---:B------:R-:W-:Y:S01]  /*15a00*/  FMUL.FTZ R86, R2.reuse, R86 ;  /* 0x0000005602567220 */ /* 0x040fe20000410000 */
[----:B------:R-:W-:Y:S01]  /*15a10*/  F2FP.BF16.PACK_AB R100, R175, R174 ;  /* 0x000000aeaf64723e */ /* 0x000fe200000010ff */
[C---:B------:R-:W-:Y:S01]  /*15a20*/  HMMA.16816.F32.BF16 R80, R136.reuse, R102, R80 ;  /* 0x000000668850723c */ /* 0x040fe20000041850 */
[----:B------:R-:W-:Y:S03]  /*15a30*/  MUFU.EX2 R239, R239 ;  /* 0x000000ef00ef7308 */ /* 0x000fe60000000800 */
[----:B------:R-:W-:Y:S01]  /*15a40*/  FMUL.FTZ R87, R2, R87 ;  /* 0x0000005702577220 */ /* 0x000fe20000410000 */
[----:B----4-:R-:W-:Y:S01]  /*15a50*/  F2FP.BF16.PACK_AB R101, R179, R178 ;  /* 0x000000b2b365723e */ /* 0x010fe200000010ff */
[----:B------:R-:W-:Y:S01]  /*15a60*/  FMUL.FTZ R88, R3, R88 ;  /* 0x0000005803587220 */ /* 0x000fe20000410000 */
[----:B------:R-:W-:Y:S01]  /*15a70*/  F2FP.BF16.PACK_AB R102, R177, R176 ;  /* 0x000000b0b166723e */ /* 0x000fe200000010ff */
[C---:B------:R-:W-:Y:S01]  /*15a80*/  FMUL.FTZ R89, R3.reuse, R89 ;  /* 0x0000005903597220 */ /* 0x040fe20000410000 */
[----:B-----5:R-:W-:Y:S02]  /*15a90*/  F2FP.BF16.PACK_AB R103, R230, R181 ;  /* 0x000000b5e667723e */ /* 0x020fe400000010ff */
[C---:B--2---:R-:W-:Y:S01]  /*15aa0*/  HMMA.16816.F32.BF16 R84, R136.reuse, R108, R84 ;  /* 0x0000006c8854723c */ /* 0x044fe20000041854 */
[----:B------:R-:W-:Y:S02]  /*15ab0*/  MUFU.EX2 R241, R241 ;  /* 0x000000f100f17308 */ /* 0x000fe40000000800 */
[C---:B------:R-:W-:Y:S02]  /*15ac0*/  FMUL.FTZ R90, R2.reuse, R90 ;  /* 0x0000005a025a7220 */ /* 0x040fe40000410000 */
[C---:B------:R-:W-:Y:S02]  /*15ad0*/  FMUL.FTZ R91, R2.reuse, R91 ;  /* 0x0000005b025b7220 */ /* 0x040fe40000410000 */
[C---:B------:R-:W-:Y:S02]  /*15ae0*/  FMUL.FTZ R92, R3.reuse, R92 ;  /* 0x0000005c035c7220 */ /* 0x040fe40000410000 */
[C---:B------:R-:W-:Y:S02]  /*15af0*/  FMUL.FTZ R93, R3.reuse, R93 ;  /* 0x0000005d035d7220 */ /* 0x040fe40000410000 */
[----:B------:R-:W1:Y:S01]  /*15b00*/  MUFU.EX2 R244, R244 ;  /* 0x000000f400f47308 */ /* 0x000e620000000800 */
[C---:B------:R-:W-:Y:S01]  /*15b10*/  HMMA.16816.F32.BF16 R88, R136.reuse, R110, R88 ;  /* 0x0000006e8858723c */ /* 0x040fe20000041858 */
[----:B------:R-:W2:Y:S02]  /*15b20*/  LDSM.16.MT88.4 R108, [R197+0x900] ;  /* 0x00090000c56c783b */ /* 0x000ea40000004200 */
[C---:B------:R-:W-:Y:S02]  /*15b30*/  FMUL.FTZ R94, R2.reuse, R94 ;  /* 0x0000005e025e7220 */ /* 0x040fe40000410000 */
[C---:B------:R-:W-:Y:S02]  /*15b40*/  FMUL.FTZ R95, R2.reuse, R95 ;  /* 0x0000005f025f7220 */ /* 0x040fe40000410000 */
[C---:B------:R-:W-:Y:S02]  /*15b50*/  FMUL.FTZ R96, R3.reuse, R96 ;  /* 0x0000006003607220 */ /* 0x040fe40000410000 */
[C---:B------:R-:W-:Y:S01]  /*15b60*/  FMUL.FTZ R97, R3.reuse, R97 ;  /* 0x0000006103617220 */ /* 0x040fe20000410000 */
[----:B------:R-:W4:Y:S02]  /*15b70*/  MUFU.EX2 R243, R243 ;  /* 0x000000f300f37308 */ /* 0x000f240000000800 */
        /* <DEDUP_REMOVED lines=131> */
[----:B------:R-:W-:Y:S01]  /*163b0*/  FADD.FTZ R230, R230, R181 ;  /* 0x000000b5e6e67221 */ /* 0x000fe20000010000 */
[----:B------:R-:W-:Y:S03]  /*163c0*/  IADD3 R181, R228, -0x1, RZ ;  /* 0xffffffffe4b57810 */ /* 0x000fe60007ffe0ff */
[----:B------:R-:W-:Y:S01]  /*163d0*/  FADD.FTZ R233, R233, R230 ;  /* 0x000000e6e9e97221 */ /* 0x000fe20000010000 */
[----:B------:R-:W-:Y:S04]  /*163e0*/  HMMA.16816.F32.BF16 R96, R136, R14, R96 ;  /* 0x0000000e8860723c */ /* 0x000fe80000041860 */
[----:B------:R-:W-:Y:S01]  /*163f0*/  FADD.FTZ R236, R236, R233 ;  /* 0x000000e9ecec7221 */ /* 0x000fe20000010000 */
[----:B------:R-:W-:Y:S03]  /*16400*/  MOV R228, R181 ;  /* 0x000000b500e47202 */ /* 0x000fe60000000f00 */
[----:B------:R-:W-:Y:S04]  /*16410*/  FADD.FTZ R235, R235, R236 ;  /* 0x000000ecebeb7221 */ /* 0x000fe80000010000 */
[----:B------:R-:W-:Y:S04]  /*16420*/  FADD.FTZ R238, R238, R235 ;  /* 0x000000ebeeee7221 */ /* 0x000fe80000010000 */
[----:B------:R-:W-:Y:S04]  /*16430*/  FADD.FTZ R241, R241, R238 ;  /* 0x000000eef1f17221 */ /* 0x000fe80000010000 */
[----:B------:R-:W-:Y:S04]  /*16440*/  FADD.FTZ R244, R244, R241 ;  /* 0x000000f1f4f47221 */ /* 0x000fe80000010000 */
[----:B------:R-:W-:Y:S04]  /*16450*/  FADD.FTZ R219, R243, R244 ;  /* 0x000000f4f3db7221 */ /* 0x000fe80000010000 */
[----:B------:R-:W-:Y:S01]  /*16460*/  FADD.FTZ R219, R246, R219 ;  /* 0x000000dbf6db7221 */ /* 0x000fe20000010000 */
[----:B------:R-:W-:-:S05]  /*16470*/  @P0 BRA `(.L_x_405) ;  /* 0xffffc84000000947 */ /* 0x000fca000383ffff */
.L_x_396:
        /* <DEDUP_REMOVED lines=23> */
.L_x_407:
[----:B------:R-:W-:Y:S02]  /*165f0*/  ULDC UR4, c[0x0][0x32c] ;  /* 0x0000cb0000047ab9 */ /* 0x000fe40000000800 */
[----:B------:R-:W-:-:S03]  /*16600*/  UISETP.NE.AND UP0, UPT, UR4, 0x1, UPT ;  /* 0x000000010400788c */ /* 0x000fc6000bf05270 */
[----:B------:R-:W-:Y:S02]  /*16610*/  ULDC.64 UR4, c[0x0][0x330] ;  /* 0x0000cc0000047ab9 */ /* 0x000fe40000000a00 */
[----:B------:R-:W-:-:S07]  /*16620*/  UIMAD.WIDE.U32 UR16, UR10, UR4, URZ ;  /* 0x000000040a1072a5 */ /* 0x000fce000f8e003f */
[----:B------:R-:W-:Y:S02]  /*16630*/  @UP0 UMOV UR13, UR17 ;  /* 0x00000011000d0c82 */ /* 0x000fe40008000000 */
[----:B------:R-:W-:Y:S02]  /*16640*/  @UP0 USHF.R.U32.HI UR10, URZ, UR5, UR13 ;  /* 0x000000053f0a0299 */ /* 0x000fe4000801160d */
.L_x_408:
[----:B------:R-:W-:Y:S02]  /*16650*/  ULDC UR4, c[0x0][0x32c] ;  /* 0x0000cb0000047ab9 */ /* 0x000fe40000000800 */
[----:B------:R-:W-:-:S04]  /*16660*/  UIMAD UR4, UR10, UR4, URZ ;  /* 0x000000040a0472a4 */ /* 0x000fc8000f8e023f */
[----:B------:R-:W-:-:S04]  /*16670*/  UISETP.LT.AND UP0, UPT, UR9, UR4, UPT ;  /* 0x000000040900728c */ /* 0x000fc8000bf01270 */
[----:B------:R-:W-:-:S04]  /*16680*/  USEL UR9, UR9, UR4, !UP0 ;  /* 0x0000000409097287 */ /* 0x000fc8000c000000 */
.L_x_406:
[----:B------:R-:W-:-:S04]  /*16690*/  UIADD3 UR9, UR9, 0x3f, URZ ;  /* 0x0000003f09097890 */ /* 0x000fc8000fffe03f */
[----:B------:R-:W-:-:S04]  /*166a0*/  USHF.R.S32.HI UR4, URZ, 0x1f, UR9 ;  /* 0x0000001f3f047899 */ /* 0x000fc80008011409 */
[----:B------:R-:W-:-:S04]  /*166b0*/  ULEA.HI UR4, UR4, UR9, URZ, 0x6 ;  /* 0x0000000904047291 */ /* 0x000fc8000f8f303f */
[----:B------:R-:W-:-:S04]  /*166c0*/  USHF.R.S32.HI UR4, URZ, 0x6, UR4 ;  /* 0x000000063f047899 */ /* 0x000fc80008011404 */
[----:B------:R-:W-:-:S04]  /*166d0*/  UISETP.LT.AND UP0, UPT, UR8, UR4, UPT ;  /* 0x000000040800728c */ /* 0x000fc8000bf01270 */
[----:B------:R-:W-:-:S06]  /*166e0*/  USEL UR4, UR8, UR4, !UP0 ;  /* 0x0000000408047287 */ /* 0x000fcc000c000000 */
[----:B------:R-:W-:-:S13]  /*166f0*/  ISETP.GE.AND P0, PT, R181, UR4, PT ;  /* 0x00000004b5007c0c */ /* 0x000fda000bf06270 */
[----:B------:R-:W-:Y:S05]  /*16700*/  @!P0 BRA `(.L_x_409) ;  /* 0x00002dd000008947 */ /* 0x000fea0003800000 */
[----:B------:R-:W-:Y:S01]  /*16710*/  IADD3 RZ, P6, R208, 0x40, RZ ;  /* 0x00000040d0ff7810 */ /* 0x000fe20007fde0ff */
[----:B------:R-:W-:Y:S01]  /*16720*/  IMAD.MOV.U32 R135, RZ, RZ, R132 ;  /* 0x000000ffff877224 */ /* 0x000fe200078e0084 */
[C---:B------:R-:W-:Y:S01]  /*16730*/  IADD3 RZ, P4, R210.reuse, 0x40, RZ ;  /* 0x00000040d2ff7810 */ /* 0x040fe20007f9e0ff */
[----:B------:R-:W-:Y:S01]  /*16740*/  IMAD.MOV.U32 R3, RZ, RZ, R0 ;  /* 0x000000ffff037224 */ /* 0x000fe200078e0000 */
[----:B------:R-:W-:Y:S01]  /*16750*/  IADD3 RZ, P0, R210, 0x80, RZ ;  /* 0x00000080d2ff7810 */ /* 0x000fe20007f1e0ff */
[----:B------:R-:W-:Y:S01]  /*16760*/  IMAD.MOV.U32 R230, RZ, RZ, R181 ;  /* 0x000000ffffe67224 */ /* 0x000fe200078e00b5 */
[C---:B------:R-:W-:Y:S01]  /*16770*/  IADD3 RZ, P5, R208.reuse, 0x80, RZ ;  /* 0x00000080d0ff7810 */ /* 0x040fe20007fbe0ff */
[----:B------:R-:W-:Y:S01]  /*16780*/  IMAD.X R229, RZ, RZ, R215, P6 ;  /* 0x000000ffffe57224 */ /* 0x000fe200030e06d7 */
[C---:B------:R-:W-:Y:S01]  /*16790*/  IADD3 R223, R208.reuse, 0x40, RZ ;  /* 0x00000040d0df7810 */ /* 0x040fe20007ffe0ff */
[--C-:B------:R-:W-:Y:S01]  /*167a0*/  IMAD.X R227, RZ, RZ, R217.reuse, P4 ;  /* 0x000000ffffe37224 */ /* 0x100fe200020e06d9 */
[----:B------:R-:W-:Y:S01]  /*167b0*/  IADD3.X R228, RZ, R215, RZ, P5, !PT ;  /* 0x000000d7ffe47210 */ /* 0x000fe20002ffe4ff */
[----:B------:R-:W-:Y:S01]  /*167c0*/  IMAD.X R226, RZ, RZ, R217, P0 ;  /* 0x000000ffffe27224 */ /* 0x000fe200000e06d9 */
[----:B------:R-:W-:Y:S01]  /*167d0*/  IADD3 R222, R208, 0x80, RZ ;  /* 0x00000080d0de7810 */ /* 0x000fe20007ffe0ff */
[----:B------:R-:W-:Y:S01]  /*167e0*/  IMAD.MOV.U32 R224, RZ, RZ, c[0x0][0x20c] ;  /* 0x00008300ffe07624 */ /* 0x000fe200078e00ff */
[----:B------:R-:W-:-:S02]  /*167f0*/  IADD3 R221, R210, 0x40, RZ ;  /* 0x00000040d2dd7810 */ /* 0x000fc40007ffe0ff */
[----:B------:R-:W-:Y:S02]  /*16800*/  IADD3 R220, R210, 0x80, RZ ;  /* 0x00000080d2dc7810 */ /* 0x000fe40007ffe0ff */
[----:B------:R-:W-:Y:S02]  /*16810*/  MOV R225, c[0x0][0x208] ;  /* 0x0000820000e17a02 */ /* 0x000fe40000000f00 */
.L_x_410:
[C---:B------:R-:W-:Y:S01]  /*16820*/  ISETP.LT.AND P6, PT, R230.reuse, UR8, PT ;  /* 0x00000008e6007c0c */ /* 0x040fe2000bfc1270 */
[----:B------:R-:W-:Y:S04]  /*16830*/  DEPBAR.LE SB0, 0x0 ;  /* 0x000080000000791a */ /* 0x000fe80000000000 */
[----:B------:R-:W-:Y:S08]  /*16840*/  BAR.SYNC.DEFER_BLOCKING 0x0 ;  /* 0x0000000000007b1d */ /* 0x000ff00000010000 */
[----:B------:R-:W-:Y:S01]  /*16850*/  @!P6 SHF.R.S32.HI R15, RZ, 0x1f, R230 ;  /* 0x0000001fff0fe819 */ /* 0x000fe200000114e6 */
[----:B------:R-:W-:Y:S04]  /*16860*/  @!P6 IMAD.WIDE.U32 R4, R230, c[0x0][0x208], RZ ;  /* 0x00008200e604ea25 */ /* 0x000fe800078e00ff */
[----:B------:R-:W-:Y:S01]  /*16870*/  @!P6 IMAD R15, R15, c[0x0][0x208], RZ ;  /* 0x000082000f0fea24 */ /* 0x000fe200078e02ff */
[----:B------:R-:W-:Y:S03]  /*16880*/  @!P6 SHF.L.U32 R13, R4, 0x6, RZ ;  /* 0x00000006040de819 */ /* 0x000fe600000006ff */
[----:B------:R-:W-:Y:S01]  /*16890*/  @!P6 IMAD R15, R230, c[0x0][0x20c], R15 ;  /* 0x00008300e60fea24 */ /* 0x000fe200078e020f */
[C---:B------:R-:W-:Y:S02]  /*168a0*/  @!P6 IADD3 R17, P0, R13.reuse, R222, RZ ;  /* 0x000000de0d11e210 */ /* 0x040fe40007f1e0ff */
[----:B------:R-:W-:Y:S02]  /*168b0*/  @!P6 IADD3 R7, P4, R13, R223, RZ ;  /* 0x000000df0d07e210 */ /* 0x000fe40007f9e0ff */
[----:B------:R-:W-:Y:S01]  /*168c0*/  @!P6 IADD3 R15, R5, R15, RZ ;  /* 0x0000000f050fe210 */ /* 0x000fe20007ffe0ff */
[----:B------:R-:W-:Y:S01]  /*168d0*/  LDSM.16.M88.4 R32, [R206+0xc100] ;  /* 0x00c10000ce20783b */ /* 0x000fe20000000200 */
[----:B------:R-:W-:Y:S02]  /*168e0*/  @!P6 IADD3 R5, P5, R13, R208, RZ ;  /* 0x000000d00d05e210 */ /* 0x000fe40007fbe0ff */
[----:B------:R-:W-:Y:S04]  /*168f0*/  @!P6 SHF.L.U64.HI R15, R4, 0x6, R15 ;  /* 0x00000006040fe819 */ /* 0x000fe8000001020f */
[----:B------:R-:W-:Y:S01]  /*16900*/  @!P6 IADD3.X R4, R15, R228, RZ, P0, !PT ;  /* 0x000000e40f04e210 */ /* 0x000fe200007fe4ff */
[----:B------:R-:W1:Y:S01]  /*16910*/  LDSM.16.M88.4 R8, [R205+0x6100] ;  /* 0x00610000cd08783b */ /* 0x000e620000000200 */
[----:B------:R-:W-:Y:S02]  /*16920*/  @!P6 LEA R28, P0, R17, c[0x0][0x1f8], 0x1 ;  /* 0x00007e00111cea11 */ /* 0x000fe400078008ff */
[----:B------:R-:W-:Y:S02]  /*16930*/  @!P6 IADD3.X R0, R15, R215, RZ, P5, !PT ;  /* 0x000000d70f00e210 */ /* 0x000fe40002ffe4ff */
[----:B------:R-:W-:Y:S02]  /*16940*/  @!P6 LEA.HI.X R29, R17, c[0x0][0x1fc], R4, 0x1, P0 ;  /* 0x00007f00111dea11 */ /* 0x000fe400000f0c04 */
[----:B------:R-:W-:Y:S01]  /*16950*/  @!P6 LEA R22, P5, R5, c[0x0][0x1f8], 0x1 ;  /* 0x00007e000516ea11 */ /* 0x000fe200078a08ff */
[----:B------:R-:W2:Y:S01]  /*16960*/  LDSM.16.M88.4 R16, [R205+0x6900] ;  /* 0x00690000cd10783b */ /* 0x000ea20000000200 */
[----:B------:R-:W-:Y:S02]  /*16970*/  @!P6 IADD3.X R2, R15, R229, RZ, P4, !PT ;  /* 0x000000e50f02e210 */ /* 0x000fe400027fe4ff */
[----:B------:R-:W-:Y:S02]  /*16980*/  @!P6 LEA R20, P4, R7, c[0x0][0x1f8], 0x1 ;  /* 0x00007e000714ea11 */ /* 0x000fe400078808ff */
[----:B------:R-:W-:Y:S02]  /*16990*/  @!P6 LEA R13, P0, R225, R13, 0x5 ;  /* 0x0000000de10de211 */ /* 0x000fe400078028ff */
[----:B------:R-:W-:Y:S01]  /*169a0*/  @!P6 LEA.HI.X R23, R5, c[0x0][0x1fc], R0, 0x1, P5 ;  /* 0x00007f000517ea11 */ /* 0x000fe200028f0c00 */
[----:B------:R-:W3:Y:S01]  /*169b0*/  LDSM.16.M88.4 R24, [R205+0x7100] ;  /* 0x00710000cd18783b */ /* 0x000ee20000000200 */
[----:B------:R-:W-:Y:S02]  /*169c0*/  @!P6 LEA.HI.X R21, R7, c[0x0][0x1fc], R2, 0x1, P4 ;  /* 0x00007f000715ea11 */ /* 0x000fe400020f0c02 */
[----:B------:R-:W-:Y:S02]  /*169d0*/  @!P6 IADD3 R5, P5, R13, R208, RZ ;  /* 0x000000d00d05e210 */ /* 0x000fe40007fbe0ff */
[----:B------:R-:W-:Y:S02]  /*169e0*/  @!P6 LEA.HI.X R15, R225, R15, R224, 0x5, P0 ;  /* 0x0000000fe10fe211 */ /* 0x000fe400000f2ce0 */
[C---:B------:R-:W-:Y:S01]  /*169f0*/  @!P6 IADD3 R7, P4, R13.reuse, R223, RZ ;  /* 0x000000df0d07e210 */ /* 0x040fe20007f9e0ff */
[----:B------:R-:W4:Y:S01]  /*16a00*/  LDSM.16.M88.4 R136, [R205+0x7900] ;  /* 0x00790000cd88783b */ /* 0x000f220000000200 */
[----:B------:R-:W-:Y:S02]  /*16a10*/  @!P6 IADD3 R13, P0, R13, R222, RZ ;  /* 0x000000de0d0de210 */ /* 0x000fe40007f1e0ff */
[----:B------:R-:W-:Y:S02]  /*16a20*/  @!P6 IADD3.X R0, R15, R215, RZ, P5, !PT ;  /* 0x000000d70f00e210 */ /* 0x000fe40002ffe4ff */
[----:B------:R-:W-:Y:S02]  /*16a30*/  @!P6 LEA R170, P5, R5, c[0x0][0x1f8], 0x1 ;  /* 0x00007e0005aaea11 */ /* 0x000fe400078a08ff */
[----:B------:R-:W-:Y:S01]  /*16a40*/  @!P6 IADD3.X R2, R15, R229, RZ, P4, !PT ;  /* 0x000000e50f02e210 */ /* 0x000fe200027fe4ff */
[----:B------:R-:W-:Y:S01]  /*16a50*/  LDSM.16.M88.4 R140, [R202+0xc100] ;  /* 0x00c10000ca8c783b */ /* 0x000fe20000000200 */
[----:B------:R-:W-:Y:S02]  /*16a60*/  @!P6 LEA R168, P4, R7, c[0x0][0x1f8], 0x1 ;  /* 0x00007e0007a8ea11 */ /* 0x000fe400078808ff */
[----:B------:R-:W-:Y:S02]  /*16a70*/  @!P6 IADD3.X R4, R15, R228, RZ, P0, !PT ;  /* 0x000000e40f04e210 */ /* 0x000fe400007fe4ff */
[----:B------:R-:W-:Y:S02]  /*16a80*/  @!P6 LEA R132, P0, R13, c[0x0][0x1f8], 0x1 ;  /* 0x00007e000d84ea11 */ /* 0x000fe400078008ff */
[----:B------:R-:W-:Y:S01]  /*16a90*/  @!P6 LEA.HI.X R171, R5, c[0x0][0x1fc], R0, 0x1, P5 ;  /* 0x00007f0005abea11 */ /* 0x000fe200028f0c00 */
[----:B------:R-:W5:Y:S01]  /*16aa0*/  LDSM.16.M88.4 R144, [R204] ;  /* 0x00000000cc90783b */ /* 0x000f620000000200 */
[----:B------:R-:W-:Y:S02]  /*16ab0*/  @!P6 LEA.HI.X R169, R7, c[0x0][0x1fc], R2, 0x1, P4 ;  /* 0x00007f0007a9ea11 */ /* 0x000fe400020f0c02 */
[----:B------:R-:W-:Y:S02]  /*16ac0*/  @!P6 LEA.HI.X R133, R13, c[0x0][0x1fc], R4, 0x1, P0 ;  /* 0x00007f000d85ea11 */ /* 0x000fe400000f0c04 */
[C---:B-1----:R-:W-:Y:S03]  /*16ad0*/  HMMA.16816.F32.BF16 R4, R32.reuse, R8, RZ ;  /* 0x000000082004723c */ /* 0x042fe600000418ff */
[----:B------:R-:W1:Y:S05]  /*16ae0*/  LDSM.16.M88.4 R148, [R195] ;  /* 0x00000000c394783b */ /* 0x000e6a0000000200 */
[C---:B------:R-:W-:Y:S03]  /*16af0*/  HMMA.16816.F32.BF16 R8, R32.reuse, R10, RZ ;  /* 0x0000000a2008723c */ /* 0x040fe600000418ff */
[----:B------:R-:W1:Y:S05]  /*16b00*/  LDSM.16.M88.4 R152, [R194] ;  /* 0x00000000c298783b */ /* 0x000e6a0000000200 */
[C---:B--2---:R-:W-:Y:S03]  /*16b10*/  HMMA.16816.F32.BF16 R12, R32.reuse, R16, RZ ;  /* 0x00000010200c723c */ /* 0x044fe600000418ff */
        /* <DEDUP_REMOVED lines=12> */
[C---:B------:R-:W-:Y:S01]  /*16be0*/  ISETP.GT.AND P6, PT, R230.reuse, UR8, PT ;  /* 0x00000008e6007c0c */ /* 0x040fe2000bfc4270 */
        /* <DEDUP_REMOVED lines=115> */
[----:B------:R-:W1:Y:S06]  /*17320*/  LDSM.16.M88.4 R168, [R199+0x14100] ;  /* 0x01410000c7a8783b */ /* 0x000e6c0000000200 */
[----:B------:R-:W-:Y:S01]  /*17330*/  IADD3 R181, R230, -0x1, RZ ;  /* 0xffffffffe6b57810 */ /* 0x000fe20007ffe0ff */
        /* <DEDUP_REMOVED lines=49> */
[----:B-1----:R-:W-:Y:S02]  /*17650*/  FMNMX.FTZ R5, R174, R3, !PT ;  /* 0x00000003ae057209 */ /* 0x002fe40007810000 */
[----:B------:R-:W-:Y:S09]  /*17660*/  @P6 SHF.R.S32.HI R6, RZ, 0x1f, R181 ;  /* 0x0000001fff066819 */ /* 0x000ff200000114b5 */
[----:B------:R-:W-:Y:S02]  /*17670*/  FMUL.FTZ R22, R22, c[0x0][0x320] ;  /* 0x0000c80016167a20 */ /* 0x000fe40000410000 */
[----:B------:R-:W-:Y:S02]  /*17680*/  FMUL.FTZ R23, R23, c[0x0][0x320] ;  /* 0x0000c80017177a20 */ /* 0x000fe40000410000 */
[----:B------:R-:W-:Y:S02]  /*17690*/  FMUL.FTZ R20, R20, c[0x0][0x320] ;  /* 0x0000c80014147a20 */ /* 0x000fe40000410000 */
[----:B------:R-:W-:Y:S02]  /*176a0*/  FMUL.FTZ R21, R21, c[0x0][0x320] ;  /* 0x0000c80015157a20 */ /* 0x000fe40000410000 */
[----:B------:R-:W-:Y:S02]  /*176b0*/  FMUL.FTZ R24, R24, c[0x0][0x320] ;  /* 0x0000c80018187a20 */ /* 0x000fe40000410000 */
[----:B------:R-:W-:Y:S01]  /*176c0*/  FMUL.FTZ R25, R25, c[0x0][0x320] ;  /* 0x0000c80019197a20 */ /* 0x000fe20000410000 */
[----:B------:R-:W1:Y:S01]  /*176d0*/  MUFU.TANH R172, R172 ;  /* 0x000000ac00ac7308 */ /* 0x000e620000002400 */
[----:B------:R-:W-:Y:S02]  /*176e0*/  FMUL.FTZ R26, R26, c[0x0][0x320] ;  /* 0x0000c8001a1a7a20 */ /* 0x000fe40000410000 */
[----:B------:R-:W-:Y:S01]  /*176f0*/  FMUL.FTZ R27, R27, c[0x0][0x320] ;  /* 0x0000c8001b1b7a20 */ /* 0x000fe20000410000 */
[C---:B--2---:R-:W-:Y:S06]  /*17700*/  HMMA.16816.F32.BF16 R28, R168.reuse, R8, R28 ;  /* 0x00000008a81c723c */ /* 0x044fec000004181c */
[----:B------:R-:W2:Y:S01]  /*17710*/  MUFU.TANH R232, R232 ;  /* 0x000000e800e87308 */ /* 0x000ea20000002400 */
[----:B----4-:R-:W-:Y:S01]  /*17720*/  FMNMX.FTZ R9, R234, R135, !PT ;  /* 0x00000087ea097209 */ /* 0x010fe20007810000 */
        /* <DEDUP_REMOVED lines=64> */
[----:B--2---:R-:W-:Y:S01]  /*17b30*/  FMNMX.FTZ R11, R4, R9, !PT ;  /* 0x00000009040b7209 */ /* 0x004fe20007810000 */
[----:B------:R-:W-:Y:S06]  /*17b40*/  @P6 IMAD.WIDE.U32 R8, R181, c[0x0][0x1e0], RZ ;  /* 0x00007800b5086a25 */ /* 0x000fec00078e00ff */
[----:B------:R-:W2:Y:S01]  /*17b50*/  SHFL.BFLY PT, R2, R11, 0x1, 0x1f ;  /* 0x0c201f000b027f89 */ /* 0x000ea200000e0000 */
[----:B-1----:R-:W-:Y:S02]  /*17b60*/  FMNMX.FTZ R5, R7, R0, !PT ;  /* 0x0000000007057209 */ /* 0x002fe40007810000 */
[----:B------:R-:W-:Y:S05]  /*17b70*/  @P6 SHF.L.U32 R7, R8, 0x6, RZ ;  /* 0x0000000608076819 */ /* 0x000fea00000006ff */
[----:B------:R-:W1:Y:S01]  /*17b80*/  SHFL.BFLY PT, R132, R5, 0x1, 0x1f ;  /* 0x0c201f0005847f89 */ /* 0x000e6200000e0000 */
[----:B--2---:R-:W-:Y:S05]  /*17b90*/  FMNMX.FTZ R0, R11, R2, !PT ;  /* 0x000000020b007209 */ /* 0x004fea0007810000 */
[C---:B------:R-:W-:Y:S02]  /*17ba0*/  FADD.FTZ R2, -R0.reuse, R3 ;  /* 0x0000000300027221 */ /* 0x040fe40000010100 */
[----:B------:R-:W-:Y:S02]  /*17bb0*/  FMUL.FTZ R151, R0, c[0x0][0x2d0] ;  /* 0x0000b40000977a20 */ /* 0x000fe40000410000 */
[----:B------:R-:W-:Y:S02]  /*17bc0*/  FMUL.FTZ R3, R2, c[0x0][0x2d0] ;  /* 0x0000b40002037a20 */ /* 0x000fe40000410000 */
[--C-:B------:R-:W-:Y:S01]  /*17bd0*/  FFMA.FTZ R174, R174, c[0x0][0x2d0], -R151.reuse ;  /* 0x0000b400aeae7a23 */ /* 0x100fe20000010897 */
[----:B-1----:R-:W-:Y:S01]  /*17be0*/  FMNMX.FTZ R132, R5, R132, !PT ;  /* 0x0000008405847209 */ /* 0x002fe20007810000 */
[----:B------:R-:W-:Y:S01]  /*17bf0*/  @P6 IMAD R5, R6, c[0x0][0x1e0], RZ ;  /* 0x0000780006056a24 */ /* 0x000fe200078e02ff */
[----:B------:R-:W-:Y:S01]  /*17c00*/  @P6 IADD3 R6, P4, R7, R210, RZ ;  /* 0x000000d207066210 */ /* 0x000fe20007f9e0ff */
[----:B------:R-:W-:Y:S01]  /*17c10*/  FFMA.FTZ R173, R172, c[0x0][0x2d0], -R151 ;  /* 0x0000b400acad7a23 */ /* 0x000fe20000010897 */
[----:B------:R-:W1:Y:S01]  /*17c20*/  MUFU.EX2 R3, R3 ;  /* 0x0000000300037308 */ /* 0x000e620000000800 */
[----:B------:R-:W-:Y:S01]  /*17c30*/  FADD.FTZ R2, -R132, R135 ;  /* 0x0000008784027221 */ /* 0x000fe20000010100 */
[----:B------:R-:W-:Y:S01]  /*17c40*/  @P6 LEA R18, P5, R6, c[0x0][0x1c8], 0x1 ;  /* 0x0000720006126a11 */ /* 0x000fe200078a08ff */
[----:B------:R-:W-:Y:S02]  /*17c50*/  @P6 IMAD R5, R181, c[0x0][0x1e4], R5 ;  /* 0x00007900b5056a24 */ /* 0x000fe400078e0205 */
[----:B------:R-:W-:Y:S02]  /*17c60*/  FMUL.FTZ R4, R2, c[0x0][0x2d0] ;  /* 0x0000b40002047a20 */ /* 0x000fe40000410000 */
[----:B------:R-:W-:Y:S01]  /*17c70*/  FMUL.FTZ R145, R132, c[0x0][0x2d0] ;  /* 0x0000b40084917a20 */ /* 0x000fe20000410000 */
[----:B------:R-:W-:Y:S01]  /*17c80*/  @P6 IADD3 R5, R9, R5, RZ ;  /* 0x0000000509056210 */ /* 0x000fe20007ffe0ff */
[--C-:B------:R-:W-:Y:S01]  /*17c90*/  FFMA.FTZ R172, R238, c[0x0][0x2d0], -R151.reuse ;  /* 0x0000b400eeac7a23 */ /* 0x100fe20000010897 */
[----:B------:R2:W3:Y:S01]  /*17ca0*/  MUFU.EX2 R2, R4 ;  /* 0x0000000400027308 */ /* 0x0004e20000000800 */
[----:B------:R-:W-:Y:S01]  /*17cb0*/  FFMA.FTZ R171, R242, c[0x0][0x2d0], -R151 ;  /* 0x0000b400f2ab7a23 */ /* 0x000fe20000010897 */
[----:B------:R-:W-:Y:S01]  /*17cc0*/  @P6 SHF.L.U64.HI R5, R8, 0x6, R5 ;  /* 0x0000000608056819 */ /* 0x000fe20000010205 */
[--C-:B------:R-:W-:Y:S01]  /*17cd0*/  FFMA.FTZ R170, R234, c[0x0][0x2d0], -R145.reuse ;  /* 0x0000b400eaaa7a23 */ /* 0x100fe20000010891 */
[----:B------:R-:W-:Y:S01]  /*17ce0*/  @P6 IADD3 R8, P0, R7, R221, RZ ;  /* 0x000000dd07086210 */ /* 0x000fe20007f1e0ff */
[--C-:B------:R-:W-:Y:S01]  /*17cf0*/  FFMA.FTZ R169, R232, c[0x0][0x2d0], -R145.reuse ;  /* 0x0000b400e8a97a23 */ /* 0x100fe20000010891 */
[C---:B------:R-:W-:Y:S01]  /*17d00*/  @P6 IADD3.X R9, R5.reuse, R217, RZ, P4, !PT ;  /* 0x000000d905096210 */ /* 0x040fe200027fe4ff */
[--C-:B------:R-:W-:Y:S01]  /*17d10*/  FFMA.FTZ R168, R240, c[0x0][0x2d0], -R145.reuse ;  /* 0x0000b400f0a87a23 */ /* 0x100fe20000010891 */
[----:B------:R-:W-:Y:S01]  /*17d20*/  @P6 LEA R20, P4, R8, c[0x0][0x1c8], 0x1 ;  /* 0x0000720008146a11 */ /* 0x000fe200078808ff */
[----:B------:R-:W-:Y:S01]  /*17d30*/  FFMA.FTZ R135, R236, c[0x0][0x2d0], -R145 ;  /* 0x0000b400ec877a23 */ /* 0x000fe20000010891 */
[----:B------:R-:W-:Y:S01]  /*17d40*/  @P6 LEA.HI.X R19, R6, c[0x0][0x1cc], R9, 0x1, P5 ;  /* 0x0000730006136a11 */ /* 0x000fe200028f0c09 */
[----:B------:R-:W-:Y:S01]  /*17d50*/  MUFU.EX2 R174, R174 ;  /* 0x000000ae00ae7308 */ /* 0x000fe20000000800 */
[----:B------:R-:W-:Y:S01]  /*17d60*/  @P6 IADD3.X R11, R5, R227, RZ, P0, !PT ;  /* 0x000000e3050b6210 */ /* 0x000fe200007fe4ff */
[----:B------:R-:W-:Y:S02]  /*17d70*/  FFMA.FTZ R179, R142, c[0x0][0x2d0], -R145 ;  /* 0x0000b4008eb37a23 */ /* 0x000fe40000010891 */
[----:B------:R4:W-:Y:S01]  /*17d80*/  @P6 LDGSTS.E.BYPASS.LTC128B.128 [R207+0x6100], [R18.64], !P3 ;  /* 0x0610000012cf6fae */ /* 0x0009e2000d901d5c */
[----:B------:R-:W-:Y:S01]  /*17d90*/  @P6 LEA.HI.X R21, R8, c[0x0][0x1cc], R11, 0x1, P4 ;  /* 0x0000730008156a11 */ /* 0x000fe200020f0c0b */
[C---:B-1----:R-:W-:Y:S02]  /*17da0*/  FMUL.FTZ R32, R3.reuse, R100 ;  /* 0x0000006403207220 */ /* 0x042fe40000410000 */
[----:B------:R-:W-:Y:S02]  /*17db0*/  FMUL.FTZ R33, R3, R101 ;  /* 0x0000006503217220 */ /* 0x000fe40000410000 */
[----:B------:R-:W1:Y:S01]  /*17dc0*/  MUFU.EX2 R173, R173 ;  /* 0x000000ad00ad7308 */ /* 0x000e620000000800 */
[----:B------:R-:W-:Y:S01]  /*17dd0*/  FFMA.FTZ R183, R136, c[0x0][0x2d0], -R145 ;  /* 0x0000b40088b77a23 */ /* 0x000fe20000010891 */
[----:B------:R5:W-:Y:S01]  /*17de0*/  @P6 LDGSTS.E.BYPASS.LTC128B.128 [R207+0x8100], [R20.64], !P2 ;  /* 0x0810000014cf6fae */ /* 0x000be2000d101d5c */
[----:B--2---:R-:W-:Y:S01]  /*17df0*/  @P6 IADD3 R4, P0, R7, R220, RZ ;  /* 0x000000dc07046210 */ /* 0x004fe20007f1e0ff */
[C---:B---3--:R-:W-:Y:S02]  /*17e00*/  FMUL.FTZ R34, R2.reuse, R102 ;  /* 0x0000006602227220 */ /* 0x048fe40000410000 */
[----:B------:R-:W-:Y:S01]  /*17e10*/  FMUL.FTZ R35, R2, R103 ;  /* 0x0000006702237220 */ /* 0x000fe20000410000 */
[----:B------:R-:W-:Y:S01]  /*17e20*/  @P6 LEA R16, P4, R4, c[0x0][0x1c8], 0x1 ;  /* 0x0000720004106a11 */ /* 0x000fe200078808ff */
[--C-:B------:R-:W-:Y:S01]  /*17e30*/  FFMA.FTZ R231, R166, c[0x0][0x2d0], -R151.reuse ;  /* 0x0000b400a6e77a23 */ /* 0x100fe20000010897 */
[----:B------:R-:W-:Y:S01]  /*17e40*/  @P6 IADD3.X R9, R5, R226, RZ, P0, !PT ;  /* 0x000000e205096210 */ /* 0x000fe200007fe4ff */
[----:B------:R-:W-:Y:S01]  /*17e50*/  MUFU.EX2 R172, R172 ;  /* 0x000000ac00ac7308 */ /* 0x000fe20000000800 */
[----:B------:R-:W-:Y:S01]  /*17e60*/  @P6 IADD3 R7, P0, R7, UR6, RZ ;  /* 0x0000000607076c10 */ /* 0x000fe2000ff1e0ff */
[----:B------:R-:W-:Y:S01]  /*17e70*/  FFMA.FTZ R232, R162, c[0x0][0x2d0], -R151 ;  /* 0x0000b400a2e87a23 */ /* 0x000fe20000010897 */
[----:B------:R-:W-:Y:S01]  /*17e80*/  @P6 LEA.HI.X R17, R4, c[0x0][0x1cc], R9, 0x1, P4 ;  /* 0x0000730004116a11 */ /* 0x000fe200020f0c09 */
[--C-:B------:R-:W-:Y:S01]  /*17e90*/  FFMA.FTZ R233, R164, c[0x0][0x2d0], -R151.reuse ;  /* 0x0000b400a4e97a23 */ /* 0x100fe20000010897 */
[----:B------:R-:W-:Y:S01]  /*17ea0*/  @P6 IADD3 R4, P5, R7, R210, RZ ;  /* 0x000000d207046210 */ /* 0x000fe20007fbe0ff */
[----:B------:R-:W-:Y:S01]  /*17eb0*/  FFMA.FTZ R234, R160, c[0x0][0x2d0], -R151 ;  /* 0x0000b400a0ea7a23 */ /* 0x000fe20000010897 */
[----:B------:R-:W-:Y:S01]  /*17ec0*/  @P6 IADD3.X R5, R5, UR7, RZ, P0, !PT ;  /* 0x0000000705056c10 */ /* 0x000fe200087fe4ff */
[----:B------:R2:W-:Y:S01]  /*17ed0*/  @P6 LDGSTS.E.BYPASS.LTC128B.128 [R207+0xa100], [R16.64], !P1 ;  /* 0x0a10000010cf6fae */ /* 0x0005e2000c901d5c */
[----:B------:R-:W-:Y:S01]  /*17ee0*/  @P6 IADD3 R6, P4, R7, R221, RZ ;  /* 0x000000dd07066210 */ /* 0x000fe20007f9e0ff */
[----:B------:R-:W3:Y:S01]  /*17ef0*/  MUFU.EX2 R171, R171 ;  /* 0x000000ab00ab7308 */ /* 0x000ee20000000800 */
[C---:B------:R-:W-:Y:S01]  /*17f00*/  @P6 IADD3.X R9, R5.reuse, R217, RZ, P5, !PT ;  /* 0x000000d905096210 */ /* 0x040fe20002ffe4ff */
[----:B----4-:R-:W-:Y:S01]  /*17f10*/  FMUL.FTZ R18, R2, R118 ;  /* 0x0000007602127220 */ /* 0x010fe20000410000 */
[----:B------:R-:W-:Y:S01]  /*17f20*/  @P6 LEA R24, P5, R4, c[0x0][0x1c8], 0x1 ;  /* 0x0000720004186a11 */ /* 0x000fe200078a08ff */
[----:B------:R-:W-:Y:S01]  /*17f30*/  FMUL.FTZ R19, R2, R119 ;  /* 0x0000007702137220 */ /* 0x000fe20000410000 */
[----:B------:R-:W-:Y:S01]  /*17f40*/  @P6 IADD3.X R11, R5, R227, RZ, P4, !PT ;  /* 0x000000e3050b6210 */ /* 0x000fe200027fe4ff */
[----:B------:R-:W-:Y:S01]  /*17f50*/  FFMA.FTZ R235, R156, c[0x0][0x2d0], -R145 ;  /* 0x0000b4009ceb7a23 */ /* 0x000fe20000010891 */
[----:B------:R-:W-:Y:S01]  /*17f60*/  @P6 LEA.HI.X R25, R4, c[0x0][0x1cc], R9, 0x1, P5 ;  /* 0x0000730004196a11 */ /* 0x000fe200028f0c09 */
[----:B------:R-:W-:Y:S01]  /*17f70*/  FMUL.FTZ R4, R3, R128 ;  /* 0x0000008003047220 */ /* 0x000fe20000410000 */
[C---:B------:R-:W-:Y:S01]  /*17f80*/  @P6 LEA R10, P4, R6.reuse, c[0x0][0x1c8], 0x1 ;  /* 0x00007200060a6a11 */ /* 0x040fe200078808ff */
[----:B------:R-:W-:Y:S01]  /*17f90*/  MUFU.EX2 R170, R170 ;  /* 0x000000aa00aa7308 */ /* 0x000fe20000000800 */
[----:B------:R-:W-:Y:S01]  /*17fa0*/  @P6 IADD3 R7, P0, R7, R220, RZ ;  /* 0x000000dc07076210 */ /* 0x000fe20007f1e0ff */
[----:B------:R4:W-:Y:S01]  /*17fb0*/  @P6 LDGSTS.E.BYPASS.LTC128B.128 [R207+0x7100], [R24.64], !P3 ;  /* 0x0710000018cf6fae */ /* 0x0009e2000d901d5c */
[----:B------:R-:W-:Y:S01]  /*17fc0*/  @P6 LEA.HI.X R11, R6, c[0x0][0x1cc], R11, 0x1, P4 ;  /* 0x00007300060b6a11 */ /* 0x000fe200020f0c0b */
[C---:B------:R-:W-:Y:S01]  /*17fd0*/  FMUL.FTZ R6, R2.reuse, R130 ;  /* 0x0000008202067220 */ /* 0x040fe20000410000 */
[----:B------:R-:W-:Y:S01]  /*17fe0*/  @P6 IADD3.X R8, R5, R226, RZ, P0, !PT ;  /* 0x000000e205086210 */ /* 0x000fe200007fe4ff */
[----:B------:R-:W-:Y:S01]  /*17ff0*/  FMUL.FTZ R5, R3, R129 ;  /* 0x0000008103057220 */ /* 0x000fe20000410000 */
[----:B------:R-:W-:Y:S01]  /*18000*/  @P6 LEA R26, P0, R7, c[0x0][0x1c8], 0x1 ;  /* 0x00007200071a6a11 */ /* 0x000fe200078008ff */
[----:B------:R-:W-:Y:S01]  /*18010*/  FMUL.FTZ R9, R3, R125 ;  /* 0x0000007d03097220 */ /* 0x000fe20000410000 */
[----:B-1----:R-:W-:Y:S01]  /*18020*/  F2FP.BF16.PACK_AB R128, R173, R174 ;  /* 0x000000aead80723e */ /* 0x002fe200000010ff */
[----:B------:R1:W-:Y:S01]  /*18030*/  @P6 LDGSTS.E.BYPASS.LTC128B.128 [R207+0x9100], [R10.64], !P2 ;  /* 0x091000000acf6fae */ /* 0x0003e2000d101d5c */
[----:B------:R-:W-:Y:S01]  /*18040*/  @P6 LEA.HI.X R27, R7, c[0x0][0x1cc], R8, 0x1, P0 ;  /* 0x00007300071b6a11 */ /* 0x000fe200000f0c08 */
[----:B------:R-:W1:Y:S01]  /*18050*/  MUFU.EX2 R169, R169 ;  /* 0x000000a900a97308 */ /* 0x000e620000000800 */
[----:B------:R-:W-:Y:S01]  /*18060*/  FMUL.FTZ R7, R2, R131 ;  /* 0x0000008302077220 */ /* 0x000fe20000410000 */
[----:B---3--:R-:W-:Y:S01]  /*18070*/  F2FP.BF16.PACK_AB R130, R171, R172 ;  /* 0x000000acab82723e */ /* 0x008fe200000010ff */
[C---:B------:R-:W-:Y:S01]  /*18080*/  FMUL.FTZ R8, R3.reuse, R124 ;  /* 0x0000007c03087220 */ /* 0x040fe20000410000 */
[----:B------:R-:W-:Y:S01]  /*18090*/  ISETP.GT.AND P0, PT, R230, UR4, PT ;  /* 0x00000004e6007c0c */ /* 0x000fe2000bf04270 */
[C---:B--2---:R-:W-:Y:S01]  /*180a0*/  FMUL.FTZ R16, R3.reuse, R116 ;  /* 0x0000007403107220 */ /* 0x044fe20000410000 */
[----:B------:R2:W-:Y:S01]  /*180b0*/  @P6 LDGSTS.E.BYPASS.LTC128B.128 [R207+0xb100], [R26.64], !P1 ;  /* 0x0b1000001acf6fae */ /* 0x0005e2000c901d5c */
[C---:B------:R-:W-:Y:S02]  /*180c0*/  FMUL.FTZ R17, R3.reuse, R117 ;  /* 0x0000007503117220 */ /* 0x040fe40000410000 */
[--C-:B------:R-:W-:Y:S01]  /*180d0*/  FFMA.FTZ R236, R154, c[0x0][0x2d0], -R145.reuse ;  /* 0x0000b4009aec7a23 */ /* 0x100fe20000010891 */
[----:B------:R-:W-:Y:S01]  /*180e0*/  MUFU.EX2 R168, R168 ;  /* 0x000000a800a87308 */ /* 0x000fe20000000800 */
[--C-:B------:R-:W-:Y:S02]  /*180f0*/  FFMA.FTZ R237, R158, c[0x0][0x2d0], -R145.reuse ;  /* 0x0000b4009eed7a23 */ /* 0x100fe40000010891 */
[----:B------:R-:W-:Y:S01]  /*18100*/  FFMA.FTZ R238, R152, c[0x0][0x2d0], -R145 ;  /* 0x0000b40098ee7a23 */ /* 0x000fe20000010891 */
[----:B------:R-:W3:Y:S01]  /*18110*/  LDSM.16.MT88.4 R12, [R203+0x100] ;  /* 0x00010000cb0c783b */ /* 0x000ee20000004200 */
[--C-:B------:R-:W-:Y:S02]  /*18120*/  FFMA.FTZ R239, R150, c[0x0][0x2d0], -R151.reuse ;  /* 0x0000b40096ef7a23 */ /* 0x100fe40000010897 */
[C---:B----4-:R-:W-:Y:S02]  /*18130*/  FMUL.FTZ R24, R3.reuse, R108 ;  /* 0x0000006c03187220 */ /* 0x050fe40000410000 */
[----:B------:R-:W-:Y:S01]  /*18140*/  FMUL.FTZ R25, R3, R109 ;  /* 0x0000006d03197220 */ /* 0x000fe20000410000 */
[----:B------:R-:W4:Y:S01]  /*18150*/  MUFU.EX2 R135, R135 ;  /* 0x0000008700877308 */ /* 0x000f220000000800 */
[--C-:B------:R-:W-:Y:S01]  /*18160*/  FFMA.FTZ R240, R149, c[0x0][0x2d0], -R151.reuse ;  /* 0x0000b40095f07a23 */ /* 0x100fe20000010897 */
[----:B-----5:R-:W5:Y:S01]  /*18170*/  LDSM.16.MT88.4 R20, [R198+0x100] ;  /* 0x00010000c614783b */ /* 0x020f620000004200 */
[----:B------:R-:W-:Y:S01]  /*18180*/  FFMA.FTZ R241, R148, c[0x0][0x2d0], -R151 ;  /* 0x0000b40094f17a23 */ /* 0x000fe20000010897 */
[----:B-1----:R-:W-:Y:S01]  /*18190*/  F2FP.BF16.PACK_AB R129, R169, R170 ;  /* 0x000000aaa981723e */ /* 0x002fe200000010ff */
[C---:B------:R-:W-:Y:S02]  /*181a0*/  FMUL.FTZ R10, R2.reuse, R126 ;  /* 0x0000007e020a7220 */ /* 0x040fe40000410000 */
[----:B------:R-:W-:Y:S02]  /*181b0*/  FMUL.FTZ R11, R2, R127 ;  /* 0x0000007f020b7220 */ /* 0x000fe40000410000 */
[--C-:B------:R-:W-:Y:S01]  /*181c0*/  FFMA.FTZ R243, R146, c[0x0][0x2d0], -R145.reuse ;  /* 0x0000b40092f37a23 */ /* 0x100fe20000010891 */
[----:B------:R-:W1:Y:S01]  /*181d0*/  LDSM.16.MT88.4 R28, [R197+0x100] ;  /* 0x00010000c51c783b */ /* 0x000e620000004200 */
[----:B------:R-:W-:Y:S01]  /*181e0*/  FFMA.FTZ R244, R144, c[0x0][0x2d0], -R145 ;  /* 0x0000b40090f47a23 */ /* 0x000fe20000010891 */
[----:B------:R-:W-:Y:S01]  /*181f0*/  MUFU.EX2 R179, R179 ;  /* 0x000000b300b37308 */ /* 0x000fe20000000800 */
[C---:B--2---:R-:W-:Y:S02]  /*18200*/  FMUL.FTZ R26, R2.reuse, R110 ;  /* 0x0000006e021a7220 */ /* 0x044fe40000410000 */
[C---:B------:R-:W-:Y:S02]  /*18210*/  FMUL.FTZ R27, R2.reuse, R111 ;  /* 0x0000006f021b7220 */ /* 0x040fe40000410000 */
[C---:B------:R-:W-:Y:S01]  /*18220*/  FMUL.FTZ R36, R3.reuse, R36 ;  /* 0x0000002403247220 */ /* 0x040fe20000410000 */
[----:B------:R-:W-:Y:S01]  /*18230*/  LDSM.16.MT88.4 R100, [R197+0x2100] ;  /* 0x00210000c564783b */ /* 0x000fe20000004200 */
[----:B------:R-:W-:Y:S02]  /*18240*/  FMUL.FTZ R37, R3, R37 ;  /* 0x0000002503257220 */ /* 0x000fe40000410000 */
[C---:B------:R-:W-:Y:S01]  /*18250*/  FMUL.FTZ R38, R2.reuse, R38 ;  /* 0x0000002602267220 */ /* 0x040fe20000410000 */
[----:B------:R-:W-:Y:S01]  /*18260*/  MUFU.EX2 R183, R183 ;  /* 0x000000b700b77308 */ /* 0x000fe20000000800 */
[C---:B------:R-:W-:Y:S01]  /*18270*/  FMUL.FTZ R39, R2.reuse, R39 ;  /* 0x0000002702277220 */ /* 0x040fe20000410000 */
[----:B----4-:R-:W-:Y:S01]  /*18280*/  F2FP.BF16.PACK_AB R131, R135, R168 ;  /* 0x000000a88783723e */ /* 0x010fe200000010ff */
[C---:B------:R-:W-:Y:S01]  /*18290*/  FMUL.FTZ R40, R3.reuse, R40 ;  /* 0x0000002803287220 */ /* 0x040fe20000410000 */
[----:B------:R-:W-:Y:S01]  /*182a0*/  LDSM.16.MT88.4 R108, [R196+0x2100] ;  /* 0x00210000c46c783b */ /* 0x000fe20000004200 */
[C---:B------:R-:W-:Y:S02]  /*182b0*/  FMUL.FTZ R41, R3.reuse, R41 ;  /* 0x0000002903297220 */ /* 0x040fe40000410000 */
[C---:B------:R-:W-:Y:S02]  /*182c0*/  FMUL.FTZ R42, R2.reuse, R42 ;  /* 0x0000002a022a7220 */ /* 0x040fe40000410000 */
[C---:B------:R-:W-:Y:S01]  /*182d0*/  FMUL.FTZ R43, R2.reuse, R43 ;  /* 0x0000002b022b7220 */ /* 0x040fe20000410000 */
[----:B------:R-:W-:Y:S01]  /*182e0*/  MUFU.EX2 R231, R231 ;  /* 0x000000e700e77308 */ /* 0x000fe20000000800 */
[C---:B------:R-:W-:Y:S01]  /*182f0*/  FMUL.FTZ R44, R3.reuse, R44 ;  /* 0x0000002c032c7220 */ /* 0x040fe20000410000 */
[C---:B---3--:R-:W-:Y:S01]  /*18300*/  HMMA.16816.F32.BF16 R4, R128.reuse, R12, R4 ;  /* 0x0000000c8004723c */ /* 0x048fe20000041804 */
[----:B------:R-:W-:Y:S04]  /*18310*/  LDSM.16.MT88.4 R116, [R198+0x900] ;  /* 0x00090000c674783b */ /* 0x000fe80000004200 */
[C---:B------:R-:W-:Y:S02]  /*18320*/  FMUL.FTZ R45, R3.reuse, R45 ;  /* 0x0000002d032d7220 */ /* 0x040fe40000410000 */
[C---:B------:R-:W-:Y:S01]  /*18330*/  FMUL.FTZ R12, R3.reuse, R120 ;  /* 0x00000078030c7220 */ /* 0x040fe20000410000 */
[C---:B------:R-:W-:Y:S01]  /*18340*/  HMMA.16816.F32.BF16 R8, R128.reuse, R14, R8 ;  /* 0x0000000e8008723c */ /* 0x040fe20000041808 */
[----:B------:R-:W-:Y:S01]  /*18350*/  LDSM.16.MT88.4 R124, [R203+0x2900] ;  /* 0x00290000cb7c783b */ /* 0x000fe20000004200 */
[----:B------:R-:W-:Y:S02]  /*18360*/  MUFU.EX2 R232, R232 ;  /* 0x000000e800e87308 */ /* 0x000fe40000000800 */
[C---:B------:R-:W-:Y:S02]  /*18370*/  FMUL.FTZ R13, R3.reuse, R121 ;  /* 0x00000079030d7220 */ /* 0x040fe40000410000 */
[C---:B------:R-:W-:Y:S02]  /*18380*/  FMUL.FTZ R46, R2.reuse, R46 ;  /* 0x0000002e022e7220 */ /* 0x040fe40000410000 */
[C---:B------:R-:W-:Y:S01]  /*18390*/  FMUL.FTZ R14, R2.reuse, R122 ;  /* 0x0000007a020e7220 */ /* 0x040fe20000410000 */
[----:B------:R-:W-:Y:S03]  /*183a0*/  LDSM.16.MT88.4 R152, [R198+0x3900] ;  /* 0x00390000c698783b */ /* 0x000fe60000004200 */
[C---:B------:R-:W-:Y:S01]  /*183b0*/  FMUL.FTZ R15, R2.reuse, R123 ;  /* 0x0000007b020f7220 */ /* 0x040fe20000410000 */
[----:B------:R-:W-:Y:S01]  /*183c0*/  MUFU.EX2 R233, R233 ;  /* 0x000000e900e97308 */ /* 0x000fe20000000800 */
[C---:B------:R-:W-:Y:S02]  /*183d0*/  FMUL.FTZ R47, R2.reuse, R47 ;  /* 0x0000002f022f7220 */ /* 0x040fe40000410000 */
[C---:B------:R-:W-:Y:S01]  /*183e0*/  FMUL.FTZ R48, R3.reuse, R48 ;  /* 0x0000003003307220 */ /* 0x040fe20000410000 */
[----:B------:R-:W2:Y:S01]  /*183f0*/  LDSM.16.MT88.4 R120, [R196+0x100] ;  /* 0x00010000c478783b */ /* 0x000ea20000004200 */
[C---:B------:R-:W-:Y:S01]  /*18400*/  FMUL.FTZ R49, R3.reuse, R49 ;  /* 0x0000003103317220 */ /* 0x040fe20000410000 */
[C---:B-----5:R-:W-:Y:S03]  /*18410*/  HMMA.16816.F32.BF16 R12, R128.reuse, R20, R12 ;  /* 0x00000014800c723c */ /* 0x060fe6000004180c */
[C---:B------:R-:W-:Y:S01]  /*18420*/  FMUL.FTZ R50, R2.reuse, R50 ;  /* 0x0000003202327220 */ /* 0x040fe20000410000 */
[----:B------:R-:W-:Y:S01]  /*18430*/  MUFU.EX2 R234, R234 ;  /* 0x000000ea00ea7308 */ /* 0x000fe20000000800 */
[C---:B------:R-:W-:Y:S01]  /*18440*/  FMUL.FTZ R51, R2.reuse, R51 ;  /* 0x0000003302337220 */ /* 0x040fe20000410000 */
[----:B------:R-:W-:Y:S01]  /*18450*/  LDSM.16.MT88.4 R156, [R197+0x3900] ;  /* 0x00390000c59c783b */ /* 0x000fe20000004200 */
[C---:B------:R-:W-:Y:S01]  /*18460*/  FMUL.FTZ R20, R3.reuse, R112 ;  /* 0x0000007003147220 */ /* 0x040fe20000410000 */
[C---:B------:R-:W-:Y:S04]  /*18470*/  HMMA.16816.F32.BF16 R16, R128.reuse, R22, R16 ;  /* 0x000000168010723c */ /* 0x040fe80000041810 */
[C---:B------:R-:W-:Y:S02]  /*18480*/  FMUL.FTZ R21, R3.reuse, R113 ;  /* 0x0000007103157220 */ /* 0x040fe40000410000 */
[----:B------:R-:W-:Y:S01]  /*18490*/  LDSM.16.MT88.4 R160, [R196+0x3900] ;  /* 0x00390000c4a0783b */ /* 0x000fe20000004200 */
[C---:B------:R-:W-:Y:S01]  /*184a0*/  FMUL.FTZ R22, R2.reuse, R114 ;  /* 0x0000007202167220 */ /* 0x040fe20000410000 */
[----:B------:R-:W-:Y:S01]  /*184b0*/  MUFU.EX2 R235, R235 ;  /* 0x000000eb00eb7308 */ /* 0x000fe20000000800 */
[C---:B------:R-:W-:Y:S03]  /*184c0*/  FMUL.FTZ R23, R2.reuse, R115 ;  /* 0x0000007302177220 */ /* 0x040fe60000410000 */
[C---:B------:R-:W-:Y:S02]  /*184d0*/  FMUL.FTZ R52, R3.reuse, R52 ;  /* 0x0000003403347220 */ /* 0x040fe40000410000 */
[----:B------:R-:W3:Y:S01]  /*184e0*/  LDSM.16.MT88.4 R112, [R203+0x2100] ;  /* 0x00210000cb70783b */ /* 0x000ee20000004200 */
[C---:B------:R-:W-:Y:S01]  /*184f0*/  FMUL.FTZ R53, R3.reuse, R53 ;  /* 0x0000003503357220 */ /* 0x040fe20000410000 */
[C---:B-1----:R-:W-:Y:S02]  /*18500*/  HMMA.16816.F32.BF16 R20, R128.reuse, R28, R20 ;  /* 0x0000001c8014723c */ /* 0x042fe40000041814 */
[----:B------:R-:W-:Y:S01]  /*18510*/  MUFU.EX2 R236, R236 ;  /* 0x000000ec00ec7308 */ /* 0x000fe20000000800 */
[C---:B------:R-:W-:Y:S02]  /*18520*/  FMUL.FTZ R54, R2.reuse, R54 ;  /* 0x0000003602367220 */ /* 0x040fe40000410000 */
[C---:B------:R-:W-:Y:S01]  /*18530*/  FMUL.FTZ R55, R2.reuse, R55 ;  /* 0x0000003702377220 */ /* 0x040fe20000410000 */
[----:B------:R-:W-:Y:S01]  /*18540*/  LDSM.16.MT88.4 R164, [R203+0x5900] ;  /* 0x00590000cba4783b */ /* 0x000fe20000004200 */
[C---:B------:R-:W-:Y:S01]  /*18550*/  FMUL.FTZ R28, R3.reuse, R104 ;  /* 0x00000068031c7220 */ /* 0x040fe20000410000 */
[C---:B------:R-:W-:Y:S04]  /*18560*/  HMMA.16816.F32.BF16 R24, R128.reuse, R30, R24 ;  /* 0x0000001e8018723c */ /* 0x040fe80000041818 */
[C---:B------:R-:W-:Y:S01]  /*18570*/  FMUL.FTZ R29, R3.reuse, R105 ;  /* 0x00000069031d7220 */ /* 0x040fe20000410000 */
[----:B------:R-:W-:Y:S01]  /*18580*/  MUFU.EX2 R237, R237 ;  /* 0x000000ed00ed7308 */ /* 0x000fe20000000800 */
[----:B------:R-:W0:Y:S01]  /*18590*/  LDGDEPBAR ;  /* 0x00000000000079af */ /* 0x000e220000000000 */
[C---:B------:R-:W-:Y:S02]  /*185a0*/  FMUL.FTZ R30, R2.reuse, R106 ;  /* 0x0000006a021e7220 */ /* 0x040fe40000410000 */
[C---:B------:R-:W-:Y:S03]  /*185b0*/  FMUL.FTZ R31, R2.reuse, R107 ;  /* 0x0000006b021f7220 */ /* 0x040fe60000410000 */
[C---:B------:R-:W-:Y:S02]  /*185c0*/  FMUL.FTZ R56, R3.reuse, R56 ;  /* 0x0000003803387220 */ /* 0x040fe40000410000 */
[----:B------:R-:W1:Y:S01]  /*185d0*/  LDSM.16.MT88.4 R104, [R198+0x2100] ;  /* 0x00210000c668783b */ /* 0x000e620000004200 */
[C---:B------:R-:W-:Y:S01]  /*185e0*/  FMUL.FTZ R57, R3.reuse, R57 ;  /* 0x0000003903397220 */ /* 0x040fe20000410000 */
[C---:B--2---:R-:W-:Y:S01]  /*185f0*/  HMMA.16816.F32.BF16 R28, R128.reuse, R120, R28 ;  /* 0x00000078801c723c */ /* 0x044fe2000004181c */
[----:B------:R-:W-:Y:S02]  /*18600*/  MUFU.EX2 R238, R238 ;  /* 0x000000ee00ee7308 */ /* 0x000fe40000000800 */
[C---:B------:R-:W-:Y:S02]  /*18610*/  FMUL.FTZ R58, R2.reuse, R58 ;  /* 0x0000003a023a7220 */ /* 0x040fe40000410000 */
[C---:B------:R-:W-:Y:S02]  /*18620*/  FMUL.FTZ R59, R2.reuse, R59 ;  /* 0x0000003b023b7220 */ /* 0x040fe40000410000 */
[C---:B------:R-:W-:Y:S01]  /*18630*/  FMUL.FTZ R60, R3.reuse, R60 ;  /* 0x0000003c033c7220 */ /* 0x040fe20000410000 */
[C---:B------:R-:W-:Y:S01]  /*18640*/  HMMA.16816.F32.BF16 R32, R128.reuse, R122, R32 ;  /* 0x0000007a8020723c */ /* 0x040fe20000041820 */
[----:B------:R-:W-:Y:S02]  /*18650*/  LDSM.16.MT88.4 R120, [R196+0x900] ;  /* 0x00090000c478783b */ /* 0x000fe40000004200 */
[----:B------:R-:W-:Y:S01]  /*18660*/  MUFU.EX2 R239, R239 ;  /* 0x000000ef00ef7308 */ /* 0x000fe20000000800 */
[C---:B------:R-:W-:Y:S02]  /*18670*/  FMUL.FTZ R61, R3.reuse, R61 ;  /* 0x0000003d033d7220 */ /* 0x040fe40000410000 */
[C---:B------:R-:W-:Y:S02]  /*18680*/  FMUL.FTZ R62, R2.reuse, R62 ;  /* 0x0000003e023e7220 */ /* 0x040fe40000410000 */
[C---:B---3--:R-:W-:Y:S04]  /*18690*/  HMMA.16816.F32.BF16 R36, R128.reuse, R112, R36 ;  /* 0x000000708024723c */ /* 0x048fe80000041824 */
[C---:B------:R-:W-:Y:S01]  /*186a0*/  FMUL.FTZ R63, R2.reuse, R63 ;  /* 0x0000003f023f7220 */ /* 0x040fe20000410000 */
[----:B------:R-:W-:Y:S01]  /*186b0*/  MUFU.EX2 R240, R240 ;  /* 0x000000f000f07308 */ /* 0x000fe20000000800 */
[C---:B------:R-:W-:Y:S02]  /*186c0*/  FMUL.FTZ R64, R3.reuse, R64 ;  /* 0x0000004003407220 */ /* 0x040fe40000410000 */
[C---:B------:R-:W-:Y:S01]  /*186d0*/  HMMA.16816.F32.BF16 R40, R128.reuse, R114, R40 ;  /* 0x000000728028723c */ /* 0x040fe20000041828 */
[----:B------:R-:W-:Y:S03]  /*186e0*/  LDSM.16.MT88.4 R112, [R203+0x900] ;  /* 0x00090000cb70783b */ /* 0x000fe60000004200 */
[C---:B------:R-:W-:Y:S02]  /*186f0*/  FMUL.FTZ R65, R3.reuse, R65 ;  /* 0x0000004103417220 */ /* 0x040fe40000410000 */
[C---:B------:R-:W-:Y:S01]  /*18700*/  FMUL.FTZ R66, R2.reuse, R66 ;  /* 0x0000004202427220 */ /* 0x040fe20000410000 */
[----:B------:R-:W-:Y:S01]  /*18710*/  MUFU.EX2 R241, R241 ;  /* 0x000000f100f17308 */ /* 0x000fe20000000800 */
[C---:B------:R-:W-:Y:S04]  /*18720*/  FMUL.FTZ R67, R2.reuse, R67 ;  /* 0x0000004302437220 */ /* 0x040fe80000410000 */
[C---:B------:R-:W-:Y:S01]  /*18730*/  FMUL.FTZ R68, R3.reuse, R68 ;  /* 0x0000004403447220 */ /* 0x040fe20000410000 */
[C---:B-1----:R-:W-:Y:S03]  /*18740*/  HMMA.16816.F32.BF16 R44, R128.reuse, R104, R44 ;  /* 0x00000068802c723c */ /* 0x042fe6000004182c */
[C---:B------:R-:W-:Y:S01]  /*18750*/  FMUL.FTZ R69, R3.reuse, R69 ;  /* 0x0000004503457220 */ /* 0x040fe20000410000 */
[----:B------:R-:W-:Y:S01]  /*18760*/  MUFU.EX2 R243, R243 ;  /* 0x000000f300f37308 */ /* 0x000fe20000000800 */
[C---:B------:R-:W-:Y:S02]  /*18770*/  FMUL.FTZ R70, R2.reuse, R70 ;  /* 0x0000004602467220 */ /* 0x040fe40000410000 */
[C---:B------:R-:W-:Y:S01]  /*18780*/  FMUL.FTZ R71, R2.reuse, R71 ;  /* 0x0000004702477220 */ /* 0x040fe20000410000 */
[C---:B------:R-:W-:Y:S01]  /*18790*/  HMMA.16816.F32.BF16 R48, R128.reuse, R106, R48 ;  /* 0x0000006a8030723c */ /* 0x040fe20000041830 */
[----:B------:R-:W1:Y:S03]  /*187a0*/  LDSM.16.MT88.4 R104, [R203+0x4100] ;  /* 0x00410000cb68783b */ /* 0x000e660000004200 */
[C---:B------:R-:W-:Y:S02]  /*187b0*/  FMUL.FTZ R72, R3.reuse, R72 ;  /* 0x0000004803487220 */ /* 0x040fe40000410000 */
[C---:B------:R-:W-:Y:S01]  /*187c0*/  FMUL.FTZ R73, R3.reuse, R73 ;  /* 0x0000004903497220 */ /* 0x040fe20000410000 */
[----:B------:R-:W-:Y:S01]  /*187d0*/  MUFU.EX2 R244, R244 ;  /* 0x000000f400f47308 */ /* 0x000fe20000000800 */
[C---:B------:R-:W-:Y:S04]  /*187e0*/  HMMA.16816.F32.BF16 R52, R128.reuse, R100, R52 ;  /* 0x000000648034723c */ /* 0x040fe80000041834 */
[C---:B------:R-:W-:Y:S02]  /*187f0*/  FMUL.FTZ R74, R2.reuse, R74 ;  /* 0x0000004a024a7220 */ /* 0x040fe40000410000 */
        /* <DEDUP_REMOVED lines=20> */
[----:B------:R-:W-:Y:S02]  /*18940*/  FMUL.FTZ R87, R2, R87 ;  /* 0x0000005702577220 */ /* 0x000fe40000410000 */
[C---:B--2---:R-:W-:Y:S04]  /*18950*/  HMMA.16816.F32.BF16 R76, R128.reuse, R100, R76 ;  /* 0x00000064804c723c */ /* 0x044fe8000004184c */
[----:B------:R-:W-:Y:S02]  /*18960*/  FFMA.FTZ R175, R182, c[0x0][0x2d0], -R151 ;  /* 0x0000b400b6af7a23 */ /* 0x000fe40000010897 */
[----:B------:R-:W-:Y:S02]  /*18970*/  FFMA.FTZ R182, R138, c[0x0][0x2d0], -R145 ;  /* 0x0000b4008ab67a23 */ /* 0x000fe40000010891 */
[C---:B------:R-:W-:Y:S01]  /*18980*/  HMMA.16816.F32.BF16 R80, R128.reuse, R102, R80 ;  /* 0x000000668050723c */ /* 0x040fe20000041850 */
[----:B------:R-:W-:Y:S01]  /*18990*/  LDSM.16.MT88.4 R136, [R198+0x2900] ;  /* 0x00290000c688783b */ /* 0x000fe20000004200 */
[----:B------:R-:W-:Y:S02]  /*189a0*/  MUFU.EX2 R175, R175 ;  /* 0x000000af00af7308 */ /* 0x000fe40000000800 */
[--C-:B------:R-:W-:Y:S02]  /*189b0*/  FFMA.FTZ R176, R176, c[0x0][0x2d0], -R151.reuse ;  /* 0x0000b400b0b07a23 */ /* 0x100fe40000010897 */
[----:B------:R-:W-:Y:S02]  /*189c0*/  FFMA.FTZ R177, R180, c[0x0][0x2d0], -R151 ;  /* 0x0000b400b4b17a23 */ /* 0x000fe40000010897 */
[C---:B---3--:R-:W-:Y:S04]  /*189d0*/  HMMA.16816.F32.BF16 R84, R128.reuse, R108, R84 ;  /* 0x0000006c8054723c */ /* 0x048fe80000041854 */
[----:B------:R-:W-:Y:S01]  /*189e0*/  FFMA.FTZ R180, R140, c[0x0][0x2d0], -R145 ;  /* 0x0000b4008cb47a23 */ /* 0x000fe20000010891 */
[----:B------:R-:W2:Y:S01]  /*189f0*/  MUFU.EX2 R176, R176 ;  /* 0x000000b000b07308 */ /* 0x000ea20000000800 */
[--C-:B------:R-:W-:Y:S01]  /*18a00*/  FFMA.FTZ R178, R178, c[0x0][0x2d0], -R151.reuse ;  /* 0x0000b400b2b27a23 */ /* 0x100fe20000010897 */
[----:B------:R-:W-:Y:S01]  /*18a10*/  LDSM.16.MT88.4 R140, [R197+0x2900] ;  /* 0x00290000c58c783b */ /* 0x000fe20000004200 */
[C---:B------:R-:W-:Y:S04]  /*18a20*/  FMUL.FTZ R88, R3.reuse, R88 ;  /* 0x0000005803587220 */ /* 0x040fe80000410000 */
[----:B------:R-:W-:Y:S02]  /*18a30*/  FMUL.FTZ R89, R3, R89 ;  /* 0x0000005903597220 */ /* 0x000fe40000410000 */
[C---:B------:R-:W-:Y:S01]  /*18a40*/  FMUL.FTZ R90, R2.reuse, R90 ;  /* 0x0000005a025a7220 */ /* 0x040fe20000410000 */
[----:B------:R-:W-:Y:S01]  /*18a50*/  MUFU.EX2 R177, R177 ;  /* 0x000000b100b17308 */ /* 0x000fe20000000800 */
[C---:B------:R-:W-:Y:S02]  /*18a60*/  FMUL.FTZ R91, R2.reuse, R91 ;  /* 0x0000005b025b7220 */ /* 0x040fe40000410000 */
[----:B------:R-:W-:Y:S02]  /*18a70*/  FFMA.FTZ R151, R147, c[0x0][0x2d0], -R151 ;  /* 0x0000b40093977a23 */ /* 0x000fe40000010897 */
[C---:B------:R-:W-:Y:S02]  /*18a80*/  FMUL.FTZ R92, R3.reuse, R92 ;  /* 0x0000005c035c7220 */ /* 0x040fe40000410000 */
[C---:B------:R-:W-:Y:S01]  /*18a90*/  FMUL.FTZ R93, R3.reuse, R93 ;  /* 0x0000005d035d7220 */ /* 0x040fe20000410000 */
[C---:B------:R-:W-:Y:S01]  /*18aa0*/  HMMA.16816.F32.BF16 R88, R128.reuse, R110, R88 ;  /* 0x0000006e8058723c */ /* 0x040fe20000041858 */
[----:B------:R-:W3:Y:S01]  /*18ab0*/  LDSM.16.MT88.4 R108, [R197+0x900] ;  /* 0x00090000c56c783b */ /* 0x000ee20000004200 */
[----:B------:R-:W4:Y:S01]  /*18ac0*/  MUFU.EX2 R178, R178 ;  /* 0x000000b200b27308 */ /* 0x000f220000000800 */
[C---:B------:R-:W-:Y:S02]  /*18ad0*/  FMUL.FTZ R94, R2.reuse, R94 ;  /* 0x0000005e025e7220 */ /* 0x040fe40000410000 */
[----:B------:R-:W-:Y:S01]  /*18ae0*/  FMUL.FTZ R95, R2, R95 ;  /* 0x0000005f025f7220 */ /* 0x000fe20000410000 */
[----:B--2---:R-:W-:Y:S01]  /*18af0*/  F2FP.BF16.PACK_AB R100, R176, R175 ;  /* 0x000000afb064723e */ /* 0x004fe200000010ff */
[C---:B------:R-:W-:Y:S02]  /*18b00*/  FMUL.FTZ R96, R3.reuse, R96 ;  /* 0x0000006003607220 */ /* 0x040fe40000410000 */
[----:B------:R-:W-:Y:S03]  /*18b10*/  FMUL.FTZ R97, R3, R97 ;  /* 0x0000006103617220 */ /* 0x000fe60000410000 */
[C---:B-1----:R-:W-:Y:S01]  /*18b20*/  HMMA.16816.F32.BF16 R92, R128.reuse, R104, R92 ;  /* 0x00000068805c723c */ /* 0x042fe2000004185c */
[----:B------:R-:W1:Y:S02]  /*18b30*/  MUFU.EX2 R180, R180 ;  /* 0x000000b400b47308 */ /* 0x000e640000000800 */
[C---:B------:R-:W-:Y:S02]  /*18b40*/  FMUL.FTZ R98, R2.reuse, R98 ;  /* 0x0000006202627220 */ /* 0x040fe40000410000 */
[----:B------:R-:W-:Y:S02]  /*18b50*/  FMUL.FTZ R99, R2, R99 ;  /* 0x0000006302637220 */ /* 0x000fe40000410000 */
[--C-:B------:R-:W-:Y:S02]  /*18b60*/  FFMA.FTZ R134, R134, c[0x0][0x2d0], -R145.reuse ;  /* 0x0000b40086867a23 */ /* 0x100fe40000010891 */
[----:B------:R-:W-:Y:S02]  /*18b70*/  FFMA.FTZ R145, R133, c[0x0][0x2d0], -R145 ;  /* 0x0000b40085917a23 */ /* 0x000fe40000010891 */
[----:B------:R-:W2:Y:S01]  /*18b80*/  MUFU.EX2 R182, R182 ;  /* 0x000000b600b67308 */ /* 0x000ea20000000800 */
[----:B------:R-:W-:Y:S01]  /*18b90*/  HMMA.16816.F32.BF16 R96, R128, R106, R96 ;  /* 0x0000006a8060723c */ /* 0x000fe20000041860 */
[----:B------:R-:W5:Y:S02]  /*18ba0*/  LDSM.16.MT88.4 R104, [R196+0x2900] ;  /* 0x00290000c468783b */ /* 0x000f640000004200 */
[----:B----4-:R-:W-:Y:S01]  /*18bb0*/  F2FP.BF16.PACK_AB R102, R178, R177 ;  /* 0x000000b1b266723e */ /* 0x010fe200000010ff */
[----:B------:R-:W-:Y:S02]  /*18bc0*/  FFMA.FTZ R174, R3, R218, R174 ;  /* 0x000000da03ae7223 */ /* 0x000fe400000100ae */
[----:B------:R-:W-:Y:S02]  /*18bd0*/  FFMA.FTZ R170, R2, R219, R170 ;  /* 0x000000db02aa7223 */ /* 0x000fe400000100aa */
[----:B------:R-:W-:Y:S01]  /*18be0*/  FADD.FTZ R173, R173, R174 ;  /* 0x000000aeadad7221 */ /* 0x000fe20000010000 */
[----:B------:R-:W-:Y:S01]  /*18bf0*/  LDSM.16.MT88.4 R128, [R198+0x3100] ;  /* 0x00310000c680783b */ /* 0x000fe20000004200 */
[----:B------:R4:W3:Y:S02]  /*18c00*/  MUFU.EX2 R242, R151 ;  /* 0x0000009700f27308 */ /* 0x0008e40000000800 */
[----:B------:R-:W-:Y:S01]  /*18c10*/  FADD.FTZ R169, R169, R170 ;  /* 0x000000aaa9a97221 */ /* 0x000fe20000010000 */
[----:B-1----:R-:W-:Y:S01]  /*18c20*/  F2FP.BF16.PACK_AB R101, R180, R179 ;  /* 0x000000b3b465723e */ /* 0x002fe200000010ff */
[----:B------:R-:W-:Y:S02]  /*18c30*/  FADD.FTZ R172, R172, R173 ;  /* 0x000000adacac7221 */ /* 0x000fe40000010000 */
[----:B------:R-:W-:Y:S02]  /*18c40*/  FADD.FTZ R2, R168, R169 ;  /* 0x000000a9a8027221 */ /* 0x000fe40000010000 */
[----:B------:R-:W-:Y:S02]  /*18c50*/  FADD.FTZ R172, R171, R172 ;  /* 0x000000acabac7221 */ /* 0x000fe40000010000 */
[----:B------:R1:W-:Y:S01]  /*18c60*/  MUFU.EX2 R133, R145 ;  /* 0x0000009100857308 */ /* 0x0003e20000000800 */
[----:B------:R-:W-:Y:S01]  /*18c70*/  FADD.FTZ R2, R135, R2 ;  /* 0x0000000287027221 */ /* 0x000fe20000010000 */
[----:B------:R-:W-:Y:S01]  /*18c80*/  MOV R135, R132 ;  /* 0x0000008400877202 */ /* 0x000fe20000000f00 */
[----:B------:R-:W-:Y:S01]  /*18c90*/  FADD.FTZ R175, R175, R172 ;  /* 0x000000acafaf7221 */ /* 0x000fe20000010000 */
[----:B--2---:R-:W-:Y:S01]  /*18ca0*/  F2FP.BF16.PACK_AB R103, R183, R182 ;  /* 0x000000b6b767723e */ /* 0x004fe200000010ff */
[----:B------:R-:W-:Y:S02]  /*18cb0*/  FADD.FTZ R3, R179, R2 ;  /* 0x00000002b3037221 */ /* 0x000fe40000010000 */
[----:B------:R-:W-:Y:S02]  /*18cc0*/  FADD.FTZ R176, R176, R175 ;  /* 0x000000afb0b07221 */ /* 0x000fe40000010000 */
[----:B------:R-:W-:Y:S01]  /*18cd0*/  FADD.FTZ R3, R180, R3 ;  /* 0x00000003b4037221 */ /* 0x000fe20000010000 */
[----:B------:R-:W2:Y:S01]  /*18ce0*/  MUFU.EX2 R134, R134 ;  /* 0x0000008600867308 */ /* 0x000ea20000000800 */
[C---:B------:R-:W-:Y:S01]  /*18cf0*/  HMMA.16816.F32.BF16 R4, R100.reuse, R112, R4 ;  /* 0x000000706404723c */ /* 0x040fe20000041804 */
[----:B----4-:R-:W-:Y:S04]  /*18d00*/  LDSM.16.MT88.4 R148, [R203+0x3900] ;  /* 0x00390000cb94783b */ /* 0x010fe80000004200 */
[----:B------:R-:W-:Y:S02]  /*18d10*/  FADD.FTZ R177, R177, R176 ;  /* 0x000000b0b1b17221 */ /* 0x000fe40000010000 */
[----:B------:R-:W-:Y:S01]  /*18d20*/  FADD.FTZ R2, R182, R3 ;  /* 0x00000003b6027221 */ /* 0x000fe20000010000 */
[C---:B------:R-:W-:Y:S01]  /*18d30*/  HMMA.16816.F32.BF16 R8, R100.reuse, R114, R8 ;  /* 0x000000726408723c */ /* 0x040fe20000041808 */
[----:B------:R-:W-:Y:S03]  /*18d40*/  LDSM.16.MT88.4 R112, [R198+0x4900] ;  /* 0x00490000c670783b */ /* 0x000fe60000004200 */
[----:B------:R-:W-:Y:S01]  /*18d50*/  MOV R3, R0 ;  /* 0x0000000000037202 */ /* 0x000fe20000000f00 */
[----:B------:R-:W-:Y:S02]  /*18d60*/  FADD.FTZ R178, R178, R177 ;  /* 0x000000b1b2b27221 */ /* 0x000fe40000010000 */
[----:B------:R-:W-:Y:S01]  /*18d70*/  FADD.FTZ R2, R183, R2 ;  /* 0x00000002b7027221 */ /* 0x000fe20000010000 */
        /* <DEDUP_REMOVED lines=19> */
[C---:B-----5:R-:W-:Y:S08]  /*18eb0*/  HMMA.16816.F32.BF16 R60, R100.reuse, R104, R60 ;  /* 0x00000068643c723c */ /* 0x060ff0000004183c */
[C---:B------:R-:W-:Y:S01]  /*18ec0*/  HMMA.16816.F32.BF16 R64, R100.reuse, R106, R64 ;  /* 0x0000006a6440723c */ /* 0x040fe20000041840 */
[----:B------:R-:W3:Y:S07]  /*18ed0*/  LDSM.16.MT88.4 R104, [R196+0x4900] ;  /* 0x00490000c468783b */ /* 0x000eee0000004200 */
[C---:B-1----:R-:W-:Y:S08]  /*18ee0*/  HMMA.16816.F32.BF16 R68, R100.reuse, R108, R68 ;  /* 0x0000006c6444723c */ /* 0x042ff00000041844 */
[C---:B------:R-:W-:Y:S01]  /*18ef0*/  HMMA.16816.F32.BF16 R72, R100.reuse, R110, R72 ;  /* 0x0000006e6448723c */ /* 0x040fe20000041848 */
[----:B------:R-:W1:Y:S07]  /*18f00*/  LDSM.16.MT88.4 R108, [R203+0x1100] ;  /* 0x00110000cb6c783b */ /* 0x000e6e0000004200 */
[C---:B------:R-:W-:Y:S08]  /*18f10*/  HMMA.16816.F32.BF16 R76, R100.reuse, R112, R76 ;  /* 0x00000070644c723c */ /* 0x040ff0000004184c */
[C---:B------:R-:W-:Y:S01]  /*18f20*/  HMMA.16816.F32.BF16 R80, R100.reuse, R114, R80 ;  /* 0x000000726450723c */ /* 0x040fe20000041850 */
[----:B------:R-:W4:Y:S07]  /*18f30*/  LDSM.16.MT88.4 R112, [R197+0x1100] ;  /* 0x00110000c570783b */ /* 0x000f2e0000004200 */
[C---:B------:R-:W-:Y:S08]  /*18f40*/  HMMA.16816.F32.BF16 R84, R100.reuse, R116, R84 ;  /* 0x000000746454723c */ /* 0x040ff00000041854 */
[C---:B------:R-:W-:Y:S01]  /*18f50*/  HMMA.16816.F32.BF16 R88, R100.reuse, R118, R88 ;  /* 0x000000766458723c */ /* 0x040fe20000041858 */
[----:B------:R-:W5:Y:S07]  /*18f60*/  LDSM.16.MT88.4 R116, [R203+0x3100] ;  /* 0x00310000cb74783b */ /* 0x000f6e0000004200 */
        /* <DEDUP_REMOVED lines=8> */
[----:B------:R-:W-:Y:S01]  /*18ff0*/  F2FP.BF16.PACK_AB R103, R238, R237 ;  /* 0x000000edee67723e */ /* 0x000fe200000010ff */
[----:B------:R-:W-:Y:S01]  /*19000*/  FADD.FTZ R232, R232, R231 ;  /* 0x000000e7e8e87221 */ /* 0x000fe20000010000 */
[----:B------:R-:W-:Y:S01]  /*19010*/  IADD3 R2, R230, -0x1, RZ ;  /* 0xffffffffe6027810 */ /* 0x000fe20007ffe0ff */
[----:B------:R-:W-:Y:S02]  /*19020*/  FADD.FTZ R236, R236, R235 ;  /* 0x000000ebecec7221 */ /* 0x000fe40000010000 */
[----:B------:R-:W-:Y:S01]  /*19030*/  FADD.FTZ R233, R233, R232 ;  /* 0x000000e8e9e97221 */ /* 0x000fe20000010000 */
[----:B------:R-:W-:Y:S01]  /*19040*/  MOV R230, R2 ;  /* 0x0000000200e67202 */ /* 0x000fe20000000f00 */
        /* <DEDUP_REMOVED lines=8> */
[C---:B----4-:R-:W-:Y:S08]  /*190d0*/  HMMA.16816.F32.BF16 R20, R100.reuse, R112, R20 ;  /* 0x000000706414723c */ /* 0x050ff00000041814 */
[C---:B------:R-:W-:Y:S01]  /*190e0*/  HMMA.16816.F32.BF16 R24, R100.reuse, R114, R24 ;  /* 0x000000726418723c */ /* 0x040fe20000041818 */
[----:B------:R-:W4:Y:S07]  /*190f0*/  LDSM.16.MT88.4 R112, [R198+0x5100] ;  /* 0x00510000c670783b */ /* 0x000f2e0000004200 */
[C---:B------:R-:W-:Y:S08]  /*19100*/  HMMA.16816.F32.BF16 R28, R100.reuse, R124, R28 ;  /* 0x0000007c641c723c */ /* 0x040ff0000004181c */
[C---:B------:R-:W-:Y:S01]  /*19110*/  HMMA.16816.F32.BF16 R32, R100.reuse, R126, R32 ;  /* 0x0000007e6420723c */ /* 0x040fe20000041820 */
[----:B------:R-:W-:Y:S07]  /*19120*/  LDSM.16.MT88.4 R124, [R203+0x1900] ;  /* 0x00190000cb7c783b */ /* 0x000fee0000004200 */
[C---:B-----5:R-:W-:Y:S08]  /*19130*/  HMMA.16816.F32.BF16 R36, R100.reuse, R116, R36 ;  /* 0x000000746424723c */ /* 0x060ff00000041824 */
[C---:B------:R-:W-:Y:S01]  /*19140*/  HMMA.16816.F32.BF16 R40, R100.reuse, R118, R40 ;  /* 0x000000766428723c */ /* 0x040fe20000041828 */
[----:B------:R-:W5:Y:S07]  /*19150*/  LDSM.16.MT88.4 R116, [R197+0x5100] ;  /* 0x00510000c574783b */ /* 0x000f6e0000004200 */
        /* <DEDUP_REMOVED lines=9> */
[----:B--2---:R-:W-:Y:S01]  /*191f0*/  F2FP.BF16.PACK_AB R139, R133, R134 ;  /* 0x00000086858b723e */ /* 0x004fe200000010ff */
        /* <DEDUP_REMOVED lines=12> */
[C---:B----4-:R-:W-:Y:S08]  /*192c0*/  HMMA.16816.F32.BF16 R76, R100.reuse, R112, R76 ;  /* 0x00000070644c723c */ /* 0x050ff0000004184c */
[C---:B------:R-:W-:Y:S08]  /*192d0*/  HMMA.16816.F32.BF16 R80, R100.reuse, R114, R80 ;  /* 0x000000726450723c */ /* 0x040ff00000041850 */
[C---:B-----5:R-:W-:Y:S08]  /*192e0*/  HMMA.16816.F32.BF16 R84, R100.reuse, R116, R84 ;  /* 0x000000746454723c */ /* 0x060ff00000041854 */
        /* <DEDUP_REMOVED lines=31> */
.L_x_409:
[----:B------:R-:W-:-:S13]  /*194e0*/  ISETP.GE.AND P0, PT, R181, UR8, PT ;  /* 0x00000008b5007c0c */ /* 0x000fda000bf06270 */
[----:B------:R-:W-:Y:S05]  /*194f0*/  @!P0 BRA `(.L_x_411) ;  /* 0x0000390000008947 */ /* 0x000fea0003800000 */
[C---:B------:R-:W-:Y:S01]  /*19500*/  IADD3 RZ, P6, R208.reuse, 0x40, RZ ;  /* 0x00000040d0ff7810 */ /* 0x040fe20007fde0ff */
[----:B------:R-:W-:Y:S01]  /*19510*/  ULDC.64 UR4, c[0x0][0x208] ;  /* 0x0000820000047ab9 */ /* 0x000fe20000000a00 */
[----:B------:R-:W-:Y:S01]  /*19520*/  IADD3 RZ, P5, R208, 0x80, RZ ;  /* 0x00000080d0ff7810 */ /* 0x000fe20007fbe0ff */
[----:B------:R-:W-:Y:S01]  /*19530*/  USHF.L.U64.HI UR5, UR4, 0x5, UR5 ;  /* 0x0000000504057899 */ /* 0x000fe20008010205 */
[C---:B------:R-:W-:Y:S01]  /*19540*/  IADD3 RZ, P4, R210.reuse, 0x40, RZ ;  /* 0x00000040d2ff7810 */ /* 0x040fe20007f9e0ff */
[----:B------:R-:W-:Y:S01]  /*19550*/  USHF.L.U32 UR10, UR4, 0x5, URZ ;  /* 0x00000005040a7899 */ /* 0x000fe2000800063f */
[C---:B------:R-:W-:Y:S01]  /*19560*/  IADD3 RZ, P0, R210.reuse, 0x80, RZ ;  /* 0x00000080d2ff7810 */ /* 0x040fe20007f1e0ff */
[----:B------:R-:W-:Y:S01]  /*19570*/  IMAD.MOV.U32 R2, RZ, RZ, R132 ;  /* 0x000000ffff027224 */ /* 0x000fe200078e0084 */
[C---:B------:R-:W-:Y:S01]  /*19580*/  IADD3 R182, R210.reuse, 0x40, RZ ;  /* 0x00000040d2b67810 */ /* 0x040fe20007ffe0ff */
[----:B------:R-:W-:Y:S01]  /*19590*/  IMAD.MOV.U32 R3, RZ, RZ, R0 ;  /* 0x000000ffff037224 */ /* 0x000fe200078e0000 */
[----:B------:R-:W-:Y:S01]  /*195a0*/  IADD3 R180, R210, 0x80, RZ ;  /* 0x00000080d2b47810 */ /* 0x000fe20007ffe0ff */
[--C-:B------:R-:W-:Y:S01]  /*195b0*/  IMAD.X R225, RZ, RZ, R215.reuse, P6 ;  /* 0x000000ffffe17224 */ /* 0x100fe200030e06d7 */
[C---:B------:R-:W-:Y:S01]  /*195c0*/  IADD3 R222, R208.reuse, 0x80, RZ ;  /* 0x00000080d0de7810 */ /* 0x040fe20007ffe0ff */
[----:B------:R-:W-:Y:S01]  /*195d0*/  IMAD.X R223, RZ, RZ, R215, P5 ;  /* 0x000000ffffdf7224 */ /* 0x000fe200028e06d7 */
[----:B------:R-:W-:Y:S01]  /*195e0*/  IADD3 R224, R208, 0x40, RZ ;  /* 0x00000040d0e07810 */ /* 0x000fe20007ffe0ff */
[--C-:B------:R-:W-:Y:S01]  /*195f0*/  IMAD.X R220, RZ, RZ, R217.reuse, P4 ;  /* 0x000000ffffdc7224 */ /* 0x100fe200020e06d9 */
[----:B------:R-:W-:Y:S01]  /*19600*/  ULDC UR9, c[0x0][0x208] ;  /* 0x0000820000097ab9 */ /* 0x000fe20000000800 */
[----:B------:R-:W-:Y:S01]  /*19610*/  IMAD.X R183, RZ, RZ, R217, P0 ;  /* 0x000000ffffb77224 */ /* 0x000fe200000e06d9 */
[----:B------:R-:W-:Y:S01]  /*19620*/  ULDC UR4, c[0x0][0x324] ;  /* 0x0000c90000047ab9 */ /* 0x000fe20000000800 */
[----:B------:R-:W-:Y:S01]  /*19630*/  IMAD.MOV.U32 R214, RZ, RZ, R208 ;  /* 0x000000ffffd67224 */ /* 0x000fe200078e00d0 */
[----:B------:R-:W-:-:S02]  /*19640*/  USHF.L.U32 UR9, UR9, 0x6, URZ ;  /* 0x0000000609097899 */ /* 0x000fc4000800063f */
[----:B------:R-:W-:Y:S02]  /*19650*/  ULOP3.LUT UR4, URZ, UR4, URZ, 0x33, !UPT ;  /* 0x000000043f047292 */ /* 0x000fe4000f8e333f */
.L_x_420:
[----:B------:R-:W-:Y:S04]  /*19660*/  DEPBAR.LE SB0, 0x0 ;  /* 0x000080000000791a */ /* 0x000fe80000000000 */
[----:B------:R-:W-:Y:S01]  /*19670*/  BAR.SYNC.DEFER_BLOCKING 0x0 ;  /* 0x0000000000007b1d */ /* 0x000fe20000010000 */
[----:B------:R-:W-:Y:S01]  /*19680*/  SHF.R.S32.HI R0, RZ, 0x1f, R181 ;  /* 0x0000001fff007819 */ /* 0x000fe200000114b5 */
[C---:B------:R-:W-:Y:S01]  /*19690*/  IMAD R15, R181.reuse, UR11, RZ ;  /* 0x0000000bb50f7c24 */ /* 0x040fe2000f8e02ff */
[C---:B------:R-:W-:Y:S01]  /*196a0*/  ISETP.GT.AND P6, PT, R181.reuse, UR8, PT ;  /* 0x00000008b5007c0c */ /* 0x040fe2000bfc4270 */
[C---:B------:R-:W-:Y:S04]  /*196b0*/  IMAD.WIDE.U32 R18, R181.reuse, UR9, R214 ;  /* 0x00000009b5127c25 */ /* 0x040fe8000f8e00d6 */
[C---:B------:R-:W-:Y:S01]  /*196c0*/  IMAD.WIDE.U32 R16, R181.reuse, UR9, R224 ;  /* 0x00000009b5107c25 */ /* 0x040fe2000f8e00e0 */
[----:B------:R-:W-:Y:S03]  /*196d0*/  LEA R22, P5, R18, c[0x0][0x1f8], 0x1 ;  /* 0x00007e0012167a11 */ /* 0x000fe600078a08ff */
[----:B------:R-:W-:Y:S01]  /*196e0*/  IMAD R15, R0, UR9, R15 ;  /* 0x00000009000f7c24 */ /* 0x000fe2000f8e020f */
[----:B------:R-:W-:Y:S01]  /*196f0*/  LEA R20, P4, R16, c[0x0][0x1f8], 0x1 ;  /* 0x00007e0010147a11 */ /* 0x000fe200078808ff */
[----:B------:R-:W-:Y:S03]  /*19700*/  IMAD.WIDE.U32 R12, R181, UR9, R222 ;  /* 0x00000009b50c7c25 */ /* 0x000fe6000f8e00de */
[----:B------:R-:W-:Y:S01]  /*19710*/  IADD3 R0, R19, R15, RZ ;  /* 0x0000000f13007210 */ /* 0x000fe20007ffe0ff */
[C---:B------:R-:W-:Y:S01]  /*19720*/  IMAD.IADD R4, R15.reuse, 0x1, R17 ;  /* 0x000000010f047824 */ /* 0x040fe200078e0211 */
[----:B------:R-:W-:Y:S01]  /*19730*/  LEA R28, P0, R12, c[0x0][0x1f8], 0x1 ;  /* 0x00007e000c1c7a11 */ /* 0x000fe200078008ff */
[----:B------:R-:W-:Y:S01]  /*19740*/  IMAD.U32 R6, RZ, RZ, UR10 ;  /* 0x0000000aff067e24 */ /* 0x000fe2000f8e00ff */
[----:B------:R-:W-:Y:S01]  /*19750*/  LEA.HI.X R23, R18, c[0x0][0x1fc], R0, 0x1, P5 ;  /* 0x00007f0012177a11 */ /* 0x000fe200028f0c00 */
[----:B------:R-:W-:Y:S01]  /*19760*/  IMAD.U32 R7, RZ, RZ, UR5 ;  /* 0x00000005ff077e24 */ /* 0x000fe2000f8e00ff */
[----:B------:R-:W-:Y:S01]  /*19770*/  LEA.HI.X R21, R16, c[0x0][0x1fc], R4, 0x1, P4 ;  /* 0x00007f0010157a11 */ /* 0x000fe200020f0c04 */
[----:B------:R-:W-:Y:S01]  /*19780*/  LDSM.16.M88.4 R32, [R206+0xc100] ;  /* 0x00c10000ce20783b */ /* 0x000fe20000000200 */
[----:B------:R-:W-:Y:S02]  /*19790*/  IMAD.IADD R5, R15, 0x1, R13 ;  /* 0x000000010f057824 */ /* 0x000fe400078e020d */
[----:B------:R-:W-:Y:S03]  /*197a0*/  IMAD.WIDE.U32 R6, R181, UR9, R6 ;  /* 0x00000009b5067c25 */ /* 0x000fe6000f8e0006 */
[----:B------:R-:W-:Y:S01]  /*197b0*/  LEA.HI.X R29, R12, c[0x0][0x1fc], R5, 0x1, P0 ;  /* 0x00007f000c1d7a11 */ /* 0x000fe200000f0c05 */
[----:B------:R-:W1:Y:S01]  /*197c0*/  LDSM.16.M88.4 R8, [R205+0x6100] ;  /* 0x00610000cd08783b */ /* 0x000e620000000200 */
[-C--:B------:R-:W-:Y:S02]  /*197d0*/  IADD3 R5, P5, R208, R6.reuse, RZ ;  /* 0x00000006d0057210 */ /* 0x080fe40007fbe0ff */
[----:B------:R-:W-:Y:S02]  /*197e0*/  IADD3 R15, R15, R7, RZ ;  /* 0x000000070f0f7210 */ /* 0x000fe40007ffe0ff */
[-C--:B------:R-:W-:Y:S02]  /*197f0*/  IADD3 R7, P4, R224, R6.reuse, RZ ;  /* 0x00000006e0077210 */ /* 0x080fe40007f9e0ff */
[----:B------:R-:W2:Y:S01]  /*19800*/  LDSM.16.M88.4 R16, [R205+0x6900] ;  /* 0x00690000cd10783b */ /* 0x000ea20000000200 */
[----:B------:R-:W-:Y:S01]  /*19810*/  IADD3 R13, P0, R222, R6, RZ ;  /* 0x00000006de0d7210 */ /* 0x000fe20007f1e0ff */
[----:B------:R-:W-:Y:S01]  /*19820*/  IMAD.X R0, R15, 0x1, R215, P5 ;  /* 0x000000010f007824 */ /* 0x000fe200028e06d7 */
[----:B------:R-:W-:Y:S01]  /*19830*/  LEA R168, P5, R5, c[0x0][0x1f8], 0x1 ;  /* 0x00007e0005a87a11 */ /* 0x000fe200078a08ff */
[----:B------:R-:W-:Y:S01]  /*19840*/  IMAD.X R4, R15, 0x1, R225, P4 ;  /* 0x000000010f047824 */ /* 0x000fe200020e06e1 */
[----:B------:R-:W-:Y:S02]  /*19850*/  LEA R166, P4, R7, c[0x0][0x1f8], 0x1 ;  /* 0x00007e0007a67a11 */ /* 0x000fe400078808ff */
[----:B------:R-:W3:Y:S01]  /*19860*/  LDSM.16.M88.4 R24, [R205+0x7100] ;  /* 0x00710000cd18783b */ /* 0x000ee20000000200 */
[----:B------:R-:W-:Y:S02]  /*19870*/  IADD3.X R6, R15, R223, RZ, P0, !PT ;  /* 0x000000df0f067210 */ /* 0x000fe400007fe4ff */
[----:B------:R-:W-:Y:S02]  /*19880*/  LEA R164, P0, R13, c[0x0][0x1f8], 0x1 ;  /* 0x00007e000da47a11 */ /* 0x000fe400078008ff */
[----:B------:R-:W-:Y:S02]  /*19890*/  LEA.HI.X R169, R5, c[0x0][0x1fc], R0, 0x1, P5 ;  /* 0x00007f0005a97a11 */ /* 0x000fe400028f0c00 */
[----:B------:R-:W4:Y:S01]  /*198a0*/  LDSM.16.M88.4 R132, [R205+0x7900] ;  /* 0x00790000cd84783b */ /* 0x000f220000000200 */
[----:B------:R-:W-:Y:S02]  /*198b0*/  LEA.HI.X R167, R7, c[0x0][0x1fc], R4, 0x1, P4 ;  /* 0x00007f0007a77a11 */ /* 0x000fe400020f0c04 */
[----:B------:R-:W-:Y:S02]  /*198c0*/  LEA.HI.X R165, R13, c[0x0][0x1fc], R6, 0x1, P0 ;  /* 0x00007f000da57a11 */ /* 0x000fe400000f0c06 */
[----:B------:R-:W-:Y:S02]  /*198d0*/  PLOP3.LUT P4, PT, PT, PT, UP3, 0x80, 0x0 ;  /* 0x000000000000781c */ /* 0x000fe40003f8f038 */
[----:B------:R-:W-:Y:S01]  /*198e0*/  LDSM.16.M88.4 R136, [R202+0xc100] ;  /* 0x00c10000ca88783b */ /* 0x000fe20000000200 */
[----:B------:R-:W-:Y:S06]  /*198f0*/  PLOP3.LUT P0, PT, PT, PT, UP3, 0x80, 0x0 ;  /* 0x000000000000781c */ /* 0x000fec0003f0f038 */
[----:B------:R-:W5:Y:S01]  /*19900*/  LDSM.16.M88.4 R140, [R204] ;  /* 0x00000000cc8c783b */ /* 0x000f620000000200 */
[C---:B-1----:R-:W-:Y:S06]  /*19910*/  HMMA.16816.F32.BF16 R4, R32.reuse, R8, RZ ;  /* 0x000000082004723c */ /* 0x042fec00000418ff */
[----:B------:R-:W1:Y:S02]  /*19920*/  LDSM.16.M88.4 R144, [R195] ;  /* 0x00000000c390783b */ /* 0x000e640000000200 */
[C---:B------:R-:W-:Y:S05]  /*19930*/  HMMA.16816.F32.BF16 R8, R32.reuse, R10, RZ ;  /* 0x0000000a2008723c */ /* 0x040fea00000418ff */
[----:B------:R-:W1:Y:S03]  /*19940*/  LDSM.16.M88.4 R148, [R194] ;  /* 0x00000000c294783b */ /* 0x000e660000000200 */
[C---:B--2---:R-:W-:Y:S04]  /*19950*/  HMMA.16816.F32.BF16 R12, R32.reuse, R16, RZ ;  /* 0x00000010200c723c */ /* 0x044fe800000418ff */
[----:B------:R-:W2:Y:S04]  /*19960*/  LDSM.16.M88.4 R152, [R193] ;  /* 0x00000000c198783b */ /* 0x000ea80000000200 */
[C---:B------:R-:W-:Y:S03]  /*19970*/  HMMA.16816.F32.BF16 R16, R32.reuse, R18, RZ ;  /* 0x000000122010723c */ /* 0x040fe600000418ff */
        /* <DEDUP_REMOVED lines=164> */
[----:B------:R-:W-:Y:S03]  /*1a3c0*/  FMUL.FTZ R13, R13, c[0x0][0x320] ;  /* 0x0000c8000d0d7a20 */ /* 0x000fe60000410000 */
[----:B------:R-:W1:Y:S10]  /*1a3d0*/  MUFU.TANH R132, R10 ;  /* 0x0000000a00847308 */ /* 0x000e740000002400 */
[----:B------:R-:W1:Y:S01]  /*1a3e0*/  MUFU.TANH R133, R11 ;  /* 0x0000000b00857308 */ /* 0x000e620000002400 */
[C---:B--2---:R-:W-:Y:S09]  /*1a3f0*/  HMMA.16816.F32.BF16 R20, R164.reuse, R4, R20 ;  /* 0x00000004a414723c */ /* 0x044ff20000041814 */
[----:B------:R2:W1:Y:S03]  /*1a400*/  MUFU.TANH R12, R8 ;  /* 0x00000008000c7308 */ /* 0x0004660000002400 */
[----:B------:R-:W-:Y:S01]  /*1a410*/  FMUL.FTZ R4, R17, c[0x0][0x320] ;  /* 0x0000c80011047a20 */ /* 0x000fe20000410000 */
[C---:B------:R-:W-:Y:S06]  /*1a420*/  HMMA.16816.F32.BF16 R24, R164.reuse, R6, R24 ;  /* 0x00000006a418723c */ /* 0x040fec0000041818 */
[----:B------:R5:W1:Y:S01]  /*1a430*/  MUFU.TANH R161, R15 ;  /* 0x0000000f00a17308 */ /* 0x000a620000002400 */
[----:B------:R-:W-:Y:S05]  /*1a440*/  @P6 IADD3 R6, R181, -0x1, RZ ;  /* 0xffffffffb5066810 */ /* 0x000fea0007ffe0ff */
[----:B------:R-:W-:Y:S01]  /*1a450*/  @P6 SHF.R.S32.HI R5, RZ, 0x1f, R6 ;  /* 0x0000001fff056819 */ /* 0x000fe20000011406 */
[----:B------:R-:W-:Y:S03]  /*1a460*/  FMUL.FTZ R21, R21, c[0x0][0x320] ;  /* 0x0000c80015157a20 */ /* 0x000fe60000410000 */
[----:B------:R1:W1:Y:S01]  /*1a470*/  MUFU.TANH R143, R18 ;  /* 0x00000012008f7308 */ /* 0x0002620000002400 */
[----:B------:R-:W-:Y:S02]  /*1a480*/  FMUL.FTZ R22, R22, c[0x0][0x320] ;  /* 0x0000c80016167a20 */ /* 0x000fe40000410000 */
[----:B------:R-:W-:Y:S01]  /*1a490*/  FMUL.FTZ R23, R23, c[0x0][0x320] ;  /* 0x0000c80017177a20 */ /* 0x000fe20000410000 */
[----:B--2---:R-:W2:Y:S01]  /*1a4a0*/  LDSM.16.M88.4 R8, [R192+0x5800] ;  /* 0x00580000c008783b */ /* 0x004ea20000000200 */
[----:B------:R-:W-:Y:S04]  /*1a4b0*/  DEPBAR.LE SB0, 0x0 ;  /* 0x000080000000791a */ /* 0x000fe80000000000 */
[----:B------:R-:W-:Y:S01]  /*1a4c0*/  FMUL.FTZ R25, R25, c[0x0][0x320] ;  /* 0x0000c80019197a20 */ /* 0x000fe20000410000 */
[----:B------:R1:W1:Y:S01]  /*1a4d0*/  MUFU.TANH R158, R21 ;  /* 0x00000015009e7308 */ /* 0x0002620000002400 */
[----:B------:R-:W-:Y:S01]  /*1a4e0*/  BAR.SYNC.DEFER_BLOCKING 0x0 ;  /* 0x0000000000007b1d */ /* 0x000fe20000010000 */
[----:B------:R-:W-:Y:S02]  /*1a4f0*/  FMUL.FTZ R160, R20, c[0x0][0x320] ;  /* 0x0000c80014a07a20 */ /* 0x000fe40000410000 */
[----:B------:R-:W-:Y:S01]  /*1a500*/  FMUL.FTZ R26, R26, c[0x0][0x320] ;  /* 0x0000c8001a1a7a20 */ /* 0x000fe20000410000 */
[----:B-----5:R-:W-:Y:S01]  /*1a510*/  MOV R15, R212 ;  /* 0x000000d4000f7202 */ /* 0x020fe20000000f00 */
[----:B------:R-:W-:Y:S02]  /*1a520*/  FMUL.FTZ R27, R27, c[0x0][0x320] ;  /* 0x0000c8001b1b7a20 */ /* 0x000fe40000410000 */
[----:B------:R-:W-:Y:S02]  /*1a530*/  FMUL.FTZ R156, R24, c[0x0][0x320] ;  /* 0x0000c800189c7a20 */ /* 0x000fe40000410000 */
[----:B------:R5:W1:Y:S01]  /*1a540*/  MUFU.TANH R141, R19 ;  /* 0x00000013008d7308 */ /* 0x000a620000002400 */
[----:B------:R-:W-:Y:S04]  /*1a550*/  @P6 IMAD R5, R5, c[0x0][0x1e0], RZ ;  /* 0x0000780005056a24 */ /* 0x000fe800078e02ff */
[C---:B------:R-:W-:Y:S02]  /*1a560*/  @P6 IMAD R5, R6.reuse, c[0x0][0x1e4], R5 ;  /* 0x0000790006056a24 */ /* 0x040fe400078e0205 */
[----:B------:R-:W-:Y:S03]  /*1a570*/  @P6 IMAD.WIDE.U32 R6, R6, c[0x0][0x1e0], RZ ;  /* 0x0000780006066a25 */ /* 0x000fe600078e00ff */
[----:B------:R1:W1:Y:S01]  /*1a580*/  MUFU.TANH R159, R22 ;  /* 0x00000016009f7308 */ /* 0x0002620000002400 */
[----:B------:R-:W-:Y:S02]  /*1a590*/  @P6 IMAD.IADD R5, R7, 0x1, R5 ;  /* 0x0000000107056824 */ /* 0x000fe400078e0205 */
[C---:B------:R-:W-:Y:S03]  /*1a5a0*/  @P6 IMAD.SHL.U32 R7, R6.reuse, 0x40, RZ ;  /* 0x0000004006076824 */ /* 0x040fe600078e00ff */
[----:B------:R-:W-:Y:S02]  /*1a5b0*/  @P6 SHF.L.U64.HI R5, R6, 0x6, R5 ;  /* 0x0000000606056819 */ /* 0x000fe40000010205 */
[----:B------:R-:W-:Y:S02]  /*1a5c0*/  @P6 IADD3 R6, P5, R7, R210, RZ ;  /* 0x000000d207066210 */ /* 0x000fe40007fbe0ff */
[----:B------:R1:W1:Y:S01]  /*1a5d0*/  MUFU.TANH R157, R23 ;  /* 0x00000017009d7308 */ /* 0x0002620000002400 */
[C---:B--2---:R-:W-:Y:S09]  /*1a5e0*/  HMMA.16816.F32.BF16 R28, R164.reuse, R8, R28 ;  /* 0x00000008a41c723c */ /* 0x044ff2000004181c */
[----:B------:R2:W1:Y:S03]  /*1a5f0*/  MUFU.TANH R154, R25 ;  /* 0x00000019009a7308 */ /* 0x0004660000002400 */
[----:B------:R-:W-:Y:S01]  /*1a600*/  @P6 IMAD.X R9, R5, 0x1, R217, P5 ;  /* 0x0000000105096824 */ /* 0x000fe200028e06d9 */
[----:B------:R-:W-:Y:S03]  /*1a610*/  HMMA.16816.F32.BF16 R32, R164, R10, R32 ;  /* 0x0000000aa420723c */ /* 0x000fe60000041820 */
[----:B------:R-:W-:Y:S01]  /*1a620*/  @P4 IMAD.HI.U32 R8, R212, c[0x0][0x2c8], RZ ;  /* 0x0000b200d4084a27 */ /* 0x000fe200078e00ff */
[C---:B------:R-:W-:Y:S02]  /*1a630*/  @P6 LEA R16, P4, R6.reuse, c[0x0][0x1c8], 0x1 ;  /* 0x0000720006106a11 */ /* 0x040fe400078808ff */
[----:B------:R2:W2:Y:S02]  /*1a640*/  MUFU.TANH R155, R26 ;  /* 0x0000001a009b7308 */ /* 0x0004a40000002400 */
[----:B------:R-:W-:Y:S04]  /*1a650*/  @P6 LEA.HI.X R17, R6, c[0x0][0x1cc], R9, 0x1, P4 ;  /* 0x0000730006116a11 */ /* 0x000fe800020f0c09 */
[C---:B------:R-:W-:Y:S01]  /*1a660*/  @P6 IADD3 R6, P5, R7.reuse, R182, RZ ;  /* 0x000000b607066210 */ /* 0x040fe20007fbe0ff */
[----:B------:R-:W-:Y:S01]  /*1a670*/  @!PT LDS RZ, [RZ] ;  /* 0x00000000fffff984 */ /* 0x000fe20000000800 */
[----:B------:R-:W-:Y:S01]  /*1a680*/  @!PT LDS RZ, [RZ] ;  /* 0x00000000fffff984 */ /* 0x000fe20000000800 */
[----:B------:R-:W-:Y:S01]  /*1a690*/  @!PT LDS RZ, [RZ] ;  /* 0x00000000fffff984 */ /* 0x000fe20000000800 */
[----:B------:R2:W-:Y:S01]  /*1a6a0*/  @P6 LDGSTS.E.BYPASS.LTC128B.128 [R207+0x6100], [R16.64], !P3 ;  /* 0x0610000010cf6fae */ /* 0x0005e2000d901d5c */
[----:B------:R-:W-:Y:S01]  /*1a6b0*/  @P0 SHF.R.U32.HI R15, RZ, c[0x0][0x2cc], R8 ;  /* 0x0000b300ff0f0a19 */ /* 0x000fe20000011608 */
[----:B------:R-:W-:Y:S01]  /*1a6c0*/  FMUL.FTZ R28, R28, c[0x0][0x320] ;  /* 0x0000c8001c1c7a20 */ /* 0x000fe20000410000 */
[C---:B------:R-:W-:Y:S01]  /*1a6d0*/  @P6 IADD3 R8, P4, R7.reuse, R180, RZ ;  /* 0x000000b407086210 */ /* 0x040fe20007f9e0ff */
[----:B------:R-:W2:Y:S01]  /*1a6e0*/  MUFU.TANH R153, R27 ;  /* 0x0000001b00997308 */ /* 0x000ea20000002400 */
[----:B------:R-:W-:Y:S01]  /*1a6f0*/  @P6 IADD3 R11, P0, R7, UR6, RZ ;  /* 0x00000006070b6c10 */ /* 0x000fe2000ff1e0ff */
[----:B------:R-:W-:Y:S01]  /*1a700*/  FMUL.FTZ R29, R29, c[0x0][0x320] ;  /* 0x0000c8001d1d7a20 */ /* 0x000fe20000410000 */
[C---:B------:R-:W-:Y:S01]  /*1a710*/  @P6 IADD3.X R7, R5.reuse, R220, RZ, P5, !PT ;  /* 0x000000dc05076210 */ /* 0x040fe20002ffe4ff */
[----:B------:R-:W-:Y:S01]  /*1a720*/  @P6 IMAD.X R9, R5, 0x1, R183, P4 ;  /* 0x0000000105096824 */ /* 0x000fe200020e06b7 */
[----:B------:R-:W-:Y:S01]  /*1a730*/  @P6 LEA R20, P5, R6, c[0x0][0x1c8], 0x1 ;  /* 0x0000720006146a11 */ /* 0x000fe200078a08ff */
[----:B------:R-:W-:Y:S01]  /*1a740*/  FMUL.FTZ R30, R30, c[0x0][0x320] ;  /* 0x0000c8001e1e7a20 */ /* 0x000fe20000410000 */
[----:B-1----:R-:W-:Y:S01]  /*1a750*/  @P6 LEA R18, P4, R8, c[0x0][0x1c8], 0x1 ;  /* 0x0000720008126a11 */ /* 0x002fe200078808ff */
[----:B------:R-:W-:Y:S01]  /*1a760*/  FMUL.FTZ R31, R31, c[0x0][0x320] ;  /* 0x0000c8001f1f7a20 */ /* 0x000fe20000410000 */
[----:B------:R-:W-:Y:S01]  /*1a770*/  @P6 LEA.HI.X R21, R6, c[0x0][0x1cc], R7, 0x1, P5 ;  /* 0x0000730006156a11 */ /* 0x000fe200028f0c07 */
[----:B------:R1:W1:Y:S01]  /*1a780*/  MUFU.TANH R163, R14 ;  /* 0x0000000e00a37308 */ /* 0x0002620000002400 */
[----:B-----5:R-:W-:Y:S01]  /*1a790*/  @P6 LEA.HI.X R19, R8, c[0x0][0x1cc], R9, 0x1, P4 ;  /* 0x0000730008136a11 */ /* 0x020fe200020f0c09 */
[----:B------:R-:W-:Y:S01]  /*1a7a0*/  FMUL.FTZ R32, R32, c[0x0][0x320] ;  /* 0x0000c80020207a20 */ /* 0x000fe20000410000 */
[C---:B------:R-:W-:Y:S01]  /*1a7b0*/  @P6 IADD3 R6, P5, R11.reuse, R210, RZ ;  /* 0x000000d20b066210 */ /* 0x040fe20007fbe0ff */
[----:B------:R3:W-:Y:S01]  /*1a7c0*/  @P6 LDGSTS.E.BYPASS.LTC128B.128 [R207+0x8100], [R20.64], !P2 ;  /* 0x0810000014cf6fae */ /* 0x0007e2000d101d5c */
[----:B------:R-:W-:Y:S01]  /*1a7d0*/  @P6 IADD3 R7, P4, R11, R182, RZ ;  /* 0x000000b60b076210 */ /* 0x000fe20007f9e0ff */
[----:B------:R-:W-:Y:S01]  /*1a7e0*/  FMUL.FTZ R33, R33, c[0x0][0x320] ;  /* 0x0000c80021217a20 */ /* 0x000fe20000410000 */
[----:B------:R-:W-:Y:S01]  /*1a7f0*/  @P6 IADD3.X R5, R5, UR7, RZ, P0, !PT ;  /* 0x0000000705056c10 */ /* 0x000fe200087fe4ff */
[----:B------:R-:W-:Y:S01]  /*1a800*/  FMUL.FTZ R34, R34, c[0x0][0x320] ;  /* 0x0000c80022227a20 */ /* 0x000fe20000410000 */
[----:B------:R-:W-:Y:S01]  /*1a810*/  @P6 IADD3 R11, P0, R11, R180, RZ ;  /* 0x000000b40b0b6210 */ /* 0x000fe20007f1e0ff */
[----:B------:R5:W3:Y:S01]  /*1a820*/  MUFU.TANH R162, R13 ;  /* 0x0000000d00a27308 */ /* 0x000ae20000002400 */
[----:B------:R3:W-:Y:S01]  /*1a830*/  @P6 LDGSTS.E.BYPASS.LTC128B.128 [R207+0xa100], [R18.64], !P1 ;  /* 0x0a10000012cf6fae */ /* 0x0007e2000c901d5c */
[C---:B------:R-:W-:Y:S01]  /*1a840*/  @P6 IADD3.X R9, R5.reuse, R217, RZ, P5, !PT ;  /* 0x000000d905096210 */ /* 0x040fe20002ffe4ff */
[----:B------:R-:W-:Y:S01]  /*1a850*/  @P6 IMAD.X R8, R5, 0x1, R220, P4 ;  /* 0x0000000105086824 */ /* 0x000fe200020e06dc */
[C---:B------:R-:W-:Y:S02]  /*1a860*/  @P6 LEA R22, P5, R6.reuse, c[0x0][0x1c8], 0x1 ;  /* 0x0000720006166a11 */ /* 0x040fe400078a08ff */
[C---:B------:R-:W-:Y:S02]  /*1a870*/  @P6 LEA R24, P4, R7.reuse, c[0x0][0x1c8], 0x1 ;  /* 0x0000720007186a11 */ /* 0x040fe400078808ff */
[----:B------:R-:W-:Y:S02]  /*1a880*/  @P6 LEA.HI.X R23, R6, c[0x0][0x1cc], R9, 0x1, P5 ;  /* 0x0000730006176a11 */ /* 0x000fe400028f0c09 */
[----:B------:R-:W3:Y:S01]  /*1a890*/  MUFU.TANH R0, R0 ;  /* 0x0000000000007308 */ /* 0x000ee20000002400 */
[----:B--2---:R-:W-:Y:S01]  /*1a8a0*/  @P6 LEA.HI.X R25, R7, c[0x0][0x1cc], R8, 0x1, P4 ;  /* 0x0000730007196a11 */ /* 0x004fe200020f0c08 */
[----:B------:R-:W5:Y:S01]  /*1a8b0*/  SHFL.IDX PT, R6, R15, RZ, 0x1c1f ;  /* 0x001c1fff0f067589 */ /* 0x000f6200000e0000 */
[----:B------:R-:W-:Y:S01]  /*1a8c0*/  @P6 IADD3.X R10, R5, R183, RZ, P0, !PT ;  /* 0x000000b7050a6210 */ /* 0x000fe200007fe4ff */
[----:B------:R-:W-:Y:S01]  /*1a8d0*/  FMUL.FTZ R5, R35, c[0x0][0x320] ;  /* 0x0000c80023057a20 */ /* 0x000fe20000410000 */
[----:B------:R-:W-:Y:S01]  /*1a8e0*/  @P6 LEA R26, P0, R11, c[0x0][0x1c8], 0x1 ;  /* 0x000072000b1a6a11 */ /* 0x000fe200078008ff */
[----:B-1----:R-:W-:Y:S01]  /*1a8f0*/  IMAD.SHL.U32 R14, R181, 0x40, RZ ;  /* 0x00000040b50e7824 */ /* 0x002fe200078e00ff */
[----:B------:R-:W-:Y:S02]  /*1a900*/  MOV R7, UR23 ;  /* 0x0000001700077c02 */ /* 0x000fe40008000f00 */
[----:B------:R1:W-:Y:S01]  /*1a910*/  @P6 LDGSTS.E.BYPASS.LTC128B.128 [R207+0x7100], [R22.64], !P3 ;  /* 0x0710000016cf6fae */ /* 0x0003e2000d901d5c */
[----:B------:R-:W2:Y:S01]  /*1a920*/  MUFU.TANH R136, R136 ;  /* 0x0000008800887308 */ /* 0x000ea20000002400 */
[----:B------:R-:W-:Y:S02]  /*1a930*/  @P6 LEA.HI.X R27, R11, c[0x0][0x1cc], R10, 0x1, P0 ;  /* 0x000073000b1b6a11 */ /* 0x000fe400000f0c0a */
[----:B------:R-:W-:Y:S02]  /*1a940*/  PLOP3.LUT P0, PT, PT, PT, UP2, 0x40, 0x0 ;  /* 0x000000000000781c */ /* 0x000fe40003f0e828 */
[----:B------:R-:W-:Y:S01]  /*1a950*/  IADD3 R8, -R213, 0x1, -R14 ;  /* 0x00000001d5087810 */ /* 0x000fe20007ffe90e */
[----:B------:R1:W-:Y:S03]  /*1a960*/  @P6 LDGSTS.E.BYPASS.LTC128B.128 [R207+0x9100], [R24.64], !P2 ;  /* 0x0910000018cf6fae */ /* 0x0003e6000d101d5c */
[----:B------:R-:W-:Y:S01]  /*1a970*/  IADD3 R7, -R7, UR12, R8 ;  /* 0x0000000c07077c10 */ /* 0x000fe2000fffe108 */
[----:B------:R-:W1:Y:S03]  /*1a980*/  MUFU.TANH R139, R139 ;  /* 0x0000008b008b7308 */ /* 0x000e660000002400 */
[----:B------:R1:W-:Y:S01]  /*1a990*/  @P6 LDGSTS.E.BYPASS.LTC128B.128 [R207+0xb100], [R26.64], !P1 ;  /* 0x0b1000001acf6fae */ /* 0x0003e2000c901d5c */
[C---:B------:R-:W-:Y:S02]  /*1a9a0*/  IADD3 R9, R7.reuse, c[0x0][0x328], RZ ;  /* 0x0000ca0007097a10 */ /* 0x040fe40007ffe0ff */
[----:B------:R-:W-:Y:S03]  /*1a9b0*/  IADD3 R7, R7, UR4, RZ ;  /* 0x0000000407077c10 */ /* 0x000fe6000fffe0ff */
[----:B-----5:R-:W-:Y:S01]  /*1a9c0*/  IMAD.IADD R13, R9, 0x1, R6 ;  /* 0x00000001090d7824 */ /* 0x020fe200078e0206 */
[----:B------:R-:W1:Y:S01]  /*1a9d0*/  MUFU.TANH R142, R142 ;  /* 0x0000008e008e7308 */ /* 0x000e620000002400 */
[----:B------:R-:W0:Y:S01]  /*1a9e0*/  LDGDEPBAR ;  /* 0x00000000000079af */ /* 0x000e220000000000 */
[----:B------:R-:W-:Y:S08]  /*1a9f0*/  IADD3 R11, R7, R6, RZ ;  /* 0x00000006070b7210 */ /* 0x000ff00007ffe0ff */
[----:B------:R-:W1:Y:S10]  /*1aa00*/  MUFU.TANH R4, R4 ;  /* 0x0000000400047308 */ /* 0x000e740000002400 */
[----:B------:R-:W1:Y:S10]  /*1aa10*/  MUFU.TANH R160, R160 ;  /* 0x000000a000a07308 */ /* 0x000e740000002400 */
[----:B------:R-:W1:Y:S10]  /*1aa20*/  MUFU.TANH R156, R156 ;  /* 0x0000009c009c7308 */ /* 0x000e740000002400 */
        /* <DEDUP_REMOVED lines=23> */
.L_x_414:
[----:B------:R-:W-:Y:S04]  /*1aba0*/  MOV R6, c[0x0][0x32c] ;  /* 0x0000cb0000067a02 */ /* 0x000fe80000000f00 */
[----:B------:R-:W-:Y:S11]  /*1abb0*/  ISETP.NE.AND P0, PT, R6, 0x1, PT ;  /* 0x000000010600780c */ /* 0x000ff60003f05270 */
[----:B------:R-:W-:Y:S02]  /*1abc0*/  @!UPT UIADD3 URZ, URZ, URZ, URZ ;  /* 0x0000003f3f3ff290 */ /* 0x000fe4000fffe03f */
[----:B------:R-:W-:Y:S05]  /*1abd0*/  @P0 IMAD.HI.U32 R6, R17, c[0x0][0x330], RZ ;  /* 0x0000cc0011060a27 */ /* 0x000fea00078e00ff */
[----:B------:R-:W-:Y:S02]  /*1abe0*/  @P0 SHF.R.U32.HI R17, RZ, c[0x0][0x334], R6 ;  /* 0x0000cd00ff110a19 */ /* 0x000fe40000011606 */
.L_x_415:
[----:B------:R-:W-:Y:S05]  /*1abf0*/  BSYNC B0 ;  /* 0x0000000000007941 */ /* 0x000fea0003800000 */
.L_x_413:
[----:B------:R-:W-:Y:S04]  /*1ac00*/  IMAD R8, R17, c[0x0][0x32c], -R14 ;  /* 0x0000cb0011087a24 */ /* 0x000fe800078e0a0e */
[----:B------:R-:W-:Y:S05]  /*1ac10*/  IMAD.IADD R8, R8, 0x1, -R213 ;  /* 0x0000000108087824 */ /* 0x000fea00078e0ad5 */
[----:B------:R-:W-:Y:S02]  /*1ac20*/  IADD3 R6, R8, c[0x0][0x32c], RZ ;  /* 0x0000cb0008067a10 */ /* 0x000fe40007ffe0ff */
[----:B------:R-:W-:Y:S02]  /*1ac30*/  IMNMX R11, R11, R8, !PT ;  /* 0x000000080b0b7217 */ /* 0x000fe40007800200 */
[----:B------:R-:W-:Y:S02]  /*1ac40*/  IMNMX R13, R13, R6, PT ;  /* 0x000000060d0d7217 */ /* 0x000fe40003800200 */
.L_x_412:
[----:B--234-:R-:W-:Y:S04]  /*1ac50*/  ISETP.GT.AND P0, PT, R181, -0x1, PT ;  /* 0xffffffffb500780c */ /* 0x01cfe80003f04270 */
[C---:B------:R-:W-:Y:S02]  /*1ac60*/  ISETP.GT.AND P4, PT, R11.reuse, 0x1, P0 ;  /* 0x000000010b00780c */ /* 0x040fe40000784270 */
[----:B------:R-:W-:Y:S02]  /*1ac70*/  ISETP.GT.AND P5, PT, R11, RZ, P0 ;  /* 0x000000ff0b00720c */ /* 0x000fe400007a4270 */
        /* <DEDUP_REMOVED lines=17> */
[C---:B------:R-:W-:Y:S02]  /*1ad90*/  ISETP.GT.AND P5, PT, R11.reuse, 0x18, P0 ;  /* 0x000000180b00780c */ /* 0x040fe400007a4270 */
        /* <DEDUP_REMOVED lines=47> */
.L_x_418:
[----:B------:R-:W-:Y:S04]  /*1b090*/  MOV R9, c[0x0][0x32c] ;  /* 0x0000cb0000097a02 */ /* 0x000fe80000000f00 */
[----:B------:R-:W-:Y:S11]  /*1b0a0*/  ISETP.NE.AND P4, PT, R9, 0x1, PT ;  /* 0x000000010900780c */ /* 0x000ff60003f85270 */
[----:B------:R-:W-:Y:S02]  /*1b0b0*/  @!UPT UIADD3 URZ, URZ, URZ, URZ ;  /* 0x0000003f3f3ff290 */ /* 0x000fe4000fffe03f */
[----:B------:R-:W-:Y:S05]  /*1b0c0*/  @P4 IMAD.HI.U32 R9, R11, c[0x0][0x330], RZ ;  /* 0x0000cc000b094a27 */ /* 0x000fea00078e00ff */
[----:B------:R-:W-:Y:S02]  /*1b0d0*/  @P4 SHF.R.U32.HI R11, RZ, c[0x0][0x334], R9 ;  /* 0x0000cd00ff0b4a19 */ /* 0x000fe40000011609 */
.L_x_419:
[----:B------:R-:W-:Y:S05]  /*1b0e0*/  BSYNC B0 ;  /* 0x0000000000007941 */ /* 0x000fea0003800000 */
.L_x_417:
[----:B------:R-:W-:Y:S04]  /*1b0f0*/  IMAD R14, R11, c[0x0][0x32c], -R14 ;  /* 0x0000cb000b0e7a24 */ /* 0x000fe800078e0a0e */
[----:B------:R-:W-:Y:S05]  /*1b100*/  IMAD.IADD R14, R14, 0x1, -R213 ;  /* 0x000000010e0e7824 */ /* 0x000fea00078e0ad5 */
[----:B------:R-:W-:Y:S02]  /*1b110*/  IADD3 R9, R14, c[0x0][0x32c], RZ ;  /* 0x0000cb000e097a10 */ /* 0x000fe40007ffe0ff */
[----:B------:R-:W-:Y:S02]  /*1b120*/  IMNMX R7, R7, R14, !PT ;  /* 0x0000000e07077217 */ /* 0x000fe40007800200 */
[----:B------:R-:W-:Y:S02]  /*1b130*/  IMNMX R4, R4, R9, PT ;  /* 0x0000000904047217 */ /* 0x000fe40003800200 */
.L_x_416:
[----:B------:R-:W-:Y:S01]  /*1b140*/  FMNMX.FTZ R17, R10, R3, !PT ;  /* 0x000000030a117209 */ /* 0x000fe20007810000 */
[----:B------:R-:W-:Y:S01]  /*1b150*/  LDSM.16.MT88.4 R20, [R198+0x100] ;  /* 0x00010000c614783b */ /* 0x000fe20000004200 */
[C---:B------:R-:W-:Y:S02]  /*1b160*/  ISETP.GT.AND P6, PT, R7.reuse, RZ, P0 ;  /* 0x000000ff0700720c */ /* 0x040fe400007c4270 */
[----:B------:R-:W-:Y:S02]  /*1b170*/  FMNMX.FTZ R17, R138, R17, !PT ;  /* 0x000000118a117209 */ /* 0x000fe40007810000 */
[----:B------:R-:W-:Y:S02]  /*1b180*/  ISETP.LT.OR P6, PT, R4, 0x1, P6 ;  /* 0x000000010400780c */ /* 0x000fe400037c1670 */
[----:B------:R-:W-:Y:S01]  /*1b190*/  FMNMX.FTZ R17, R8, R17, !PT ;  /* 0x0000001108117209 */ /* 0x000fe20007810000 */
[----:B------:R-:W-:Y:S01]  /*1b1a0*/  LDSM.16.MT88.4 R28, [R197+0x100] ;  /* 0x00010000c51c783b */ /* 0x000fe20000004200 */
[C---:B------:R-:W-:Y:S02]  /*1b1b0*/  ISETP.GT.AND P5, PT, R7.reuse, 0x1, P0 ;  /* 0x000000010700780c */ /* 0x040fe400007a4270 */
        /* <DEDUP_REMOVED lines=111> */
[----:B------:R-:W-:Y:S01]  /*1b8b0*/  ISETP.GT.AND P0, PT, R181, UR8, PT ;  /* 0x00000008b5007c0c */ /* 0x000fe2000bf04270 */
        /* <DEDUP_REMOVED lines=325> */
[----:B------:R-:W-:Y:S01]  /*1cd10*/  IADD3 R2, R181, -0x1, RZ ;  /* 0xffffffffb5027810 */ /* 0x000fe20007ffe0ff */
[C---:B--2---:R-:W-:Y:S03]  /*1cd20*/  HMMA.16816.F32.BF16 R92, R136.reuse, R12, R92 ;  /* 0x0000000c885c723c */ /* 0x044fe6000004185c */
[----:B------:R-:W-:Y:S01]  /*1cd30*/  FADD.FTZ R226, R226, R221 ;  /* 0x000000dde2e27221 */ /* 0x000fe20000010000 */
[----:B------:R-:W-:Y:S02]  /*1cd40*/  MOV R181, R2 ;  /* 0x0000000200b57202 */ /* 0x000fe40000000f00 */
[----:B------:R-:W-:Y:S01]  /*1cd50*/  MOV R2, R132 ;  /* 0x0000008400027202 */ /* 0x000fe20000000f00 */
        /* <DEDUP_REMOVED lines=10> */
.L_x_411:
[----:B------:R-:W1:Y:S01]  /*1ce00*/  SHFL.BFLY PT, R3, R218, 0x2, 0x1f ;  /* 0x0c401f00da037f89 */ /* 0x000e6200000e0000 */
[----:B------:R-:W-:-:S02]  /*1ce10*/  MOV R4, RZ ;  /* 0x000000ff00047202 */ /* 0x000fc40000000f00 */
[----:B------:R-:W-:Y:S01]  /*1ce20*/  MOV R8, 0xff800000 ;  /* 0xff80000000087802 */ /* 0x000fe20000000f00 */
[----:B------:R-:W2:Y:S01]  /*1ce30*/  SHFL.BFLY PT, R2, R219, 0x2, 0x1f ;  /* 0x0c401f00db027f89 */ /* 0x000ea200000e0000 */
[----:B------:R-:W-:Y:S01]  /*1ce40*/  PLOP3.LUT P2, PT, PT, PT, PT, 0x8, 0x0 ;  /* 0x000000000000781c */ /* 0x000fe20003f4e170 */
        /* <DEDUP_REMOVED lines=11> */
[----:B------:R-:W-:-:S03]  /*1cf00*/  @P0 MOV R9, 0x3f317218 ;  /* 0x3f31721800090802 */ /* 0x000fc60000000f00 */
        /* <DEDUP_REMOVED lines=106> */
.L_x_334:
[----:B------:R-:W-:Y:S01]  /*1d5b0*/  USHF.R.S32.HI UR8, URZ, 0x1f, UR15 ;  /* 0x0000001f3f087899 */ /* 0x000fe2000801140f */
[----:B------:R-:W-:Y:S05]  /*1d5c0*/  @P2 BRA `(.L_x_421) ;  /* 0x000017e000002947 */ /* 0x000fea0003800000 */
[----:B------:R-:W1:Y:S01]  /*1d5d0*/  S2R R0, SR_TID.X ;  /* 0x0000000000007919 */ /* 0x000e620000002100 */
[----:B------:R-:W-:Y:S01]  /*1d5e0*/  F2FP.BF16.PACK_AB R128, R129, R128 ;  /* 0x000000808180723e */ /* 0x000fe200000010ff */
[----:B------:R-:W-:Y:S01]  /*1d5f0*/  ULDC.64 UR4, c[0x0][0x500] ;  /* 0x0001400000047ab9 */ /* 0x000fe20000000a00 */
[----:B------:R-:W-:Y:S01]  /*1d600*/  F2FP.BF16.PACK_AB R130, R131, R130 ;  /* 0x000000828382723e */ /* 0x000fe200000010ff */
[----:B------:R-:W-:Y:S01]  /*1d610*/  UISETP.NE.U32.AND UP1, UPT, URZ, UR4, UPT ;  /* 0x000000043f00728c */ /* 0x000fe2000bf25070 */
[----:B------:R-:W-:Y:S01]  /*1d620*/  F2FP.BF16.PACK_AB R124, R125, R124 ;  /* 0x0000007c7d7c723e */ /* 0x000fe200000010ff */
[----:B------:R-:W-:Y:S01]  /*1d630*/  UMOV UR6, 0x4 ;  /* 0x0000000400067882 */ /* 0x000fe20000000000 */
[----:B------:R-:W-:Y:S01]  /*1d640*/  F2FP.BF16.PACK_AB R126, R127, R126 ;  /* 0x0000007e7f7e723e */ /* 0x000fe200000010ff */
[----:B------:R-:W-:Y:S01]  /*1d650*/  UISETP.NE.AND.EX UP1, UPT, URZ, UR5, UPT, UP1 ;  /* 0x000000053f00728c */ /* 0x000fe2000bf25310 */
[----:B------:R-:W-:-:S02]  /*1d660*/  F2FP.BF16.PACK_AB R120, R121, R120 ;  /* 0x000000787978723e */ /* 0x000fc400000010ff */
[----:B------:R-:W-:Y:S01]  /*1d670*/  F2FP.BF16.PACK_AB R122, R123, R122 ;  /* 0x0000007a7b7a723e */ /* 0x000fe200000010ff */
[----:B------:R-:W-:Y:S01]  /*1d680*/  ULDC.64 UR4, c[0x0][0x500] ;  /* 0x0001400000047ab9 */ /* 0x000fe20000000a00 */
[----:B------:R-:W-:Y:S01]  /*1d690*/  F2FP.BF16.PACK_AB R116, R117, R116 ;  /* 0x000000747574723e */ /* 0x000fe200000010ff */
[----:B------:R-:W-:Y:S01]  /*1d6a0*/  UIMAD.WIDE UR4, UR24, UR6, UR4 ;  /* 0x00000006180472a5 */ /* 0x000fe2000f8e0204 */
[----:B------:R-:W-:Y:S02]  /*1d6b0*/  F2FP.BF16.PACK_AB R118, R119, R118 ;  /* 0x000000767776723e */ /* 0x000fe400000010ff */
[----:B------:R-:W-:Y:S02]  /*1d6c0*/  F2FP.BF16.PACK_AB R112, R113, R112 ;  /* 0x000000707170723e */ /* 0x000fe400000010ff */
[----:B------:R-:W-:Y:S02]  /*1d6d0*/  F2FP.BF16.PACK_AB R114, R115, R114 ;  /* 0x000000727372723e */ /* 0x000fe400000010ff */
[----:B------:R-:W-:-:S02]  /*1d6e0*/  F2FP.BF16.PACK_AB R108, R109, R108 ;  /* 0x0000006c6d6c723e */ /* 0x000fc400000010ff */
[----:B------:R-:W-:Y:S02]  /*1d6f0*/  F2FP.BF16.PACK_AB R110, R111, R110 ;  /* 0x0000006e6f6e723e */ /* 0x000fe400000010ff */
[----:B-1----:R-:W-:Y:S02]  /*1d700*/  SHF.R.S32.HI R5, RZ, 0x1f, R0 ;  /* 0x0000001fff057819 */ /* 0x002fe40000011400 */
[----:B------:R-:W-:Y:S02]  /*1d710*/  F2FP.BF16.PACK_AB R104, R105, R104 ;  /* 0x000000686968723e */ /* 0x000fe400000010ff */
[----:B------:R-:W-:Y:S02]  /*1d720*/  LEA.HI R2, R5, R0, RZ, 0x2 ;  /* 0x0000000005027211 */ /* 0x000fe400078f10ff */
[----:B------:R-:W-:Y:S02]  /*1d730*/  F2FP.BF16.PACK_AB R106, R107, R106 ;  /* 0x0000006a6b6a723e */ /* 0x000fe400000010ff */
[----:B------:R-:W-:-:S02]  /*1d740*/  SHF.R.S32.HI R10, RZ, 0x2, R2 ;  /* 0x00000002ff0a7819 */ /* 0x000fc40000011402 */
[----:B------:R-:W-:Y:S02]  /*1d750*/  SHF.R.S32.HI R9, RZ, 0x1f, R2 ;  /* 0x0000001fff097819 */ /* 0x000fe40000011402 */
[----:B------:R-:W-:Y:S02]  /*1d760*/  LOP3.LUT R11, R2, 0xfffffffc, RZ, 0xc0, !PT ;  /* 0xfffffffc020b7812 */ /* 0x000fe400078ec0ff */
[----:B------:R-:W-:Y:S02]  /*1d770*/  LEA.HI R9, R9, R10, RZ, 0x3 ;  /* 0x0000000a09097211 */ /* 0x000fe400078f18ff */
[----:B------:R-:W-:Y:S01]  /*1d780*/  F2FP.BF16.PACK_AB R100, R101, R100 ;  /* 0x000000646564723e */ /* 0x000fe200000010ff */
[----:B------:R-:W-:Y:S01]  /*1d790*/  IMAD.IADD R11, R0, 0x1, -R11 ;  /* 0x00000001000b7824 */ /* 0x000fe200078e0a0b */
[----:B------:R-:W-:Y:S02]  /*1d7a0*/  LOP3.LUT R9, R9, 0xfffffff8, RZ, 0xc0, !PT ;  /* 0xfffffff809097812 */ /* 0x000fe400078ec0ff */
[----:B------:R-:W-:-:S02]  /*1d7b0*/  F2FP.BF16.PACK_AB R102, R103, R102 ;  /* 0x000000666766723e */ /* 0x000fc400000010ff */
[----:B------:R-:W-:Y:S01]  /*1d7c0*/  F2FP.BF16.PACK_AB R36, R37, R36 ;  /* 0x000000242524723e */ /* 0x000fe200000010ff */
[----:B------:R-:W-:Y:S01]  /*1d7d0*/  IMAD.IADD R10, R10, 0x1, -R9 ;  /* 0x000000010a0a7824 */ /* 0x000fe200078e0a09 */
[----:B------:R-:W-:Y:S02]  /*1d7e0*/  LEA.HI R9, R5, R0, RZ, 0x5 ;  /* 0x0000000005097211 */ /* 0x000fe400078f28ff */
[----:B------:R-:W-:Y:S01]  /*1d7f0*/  F2FP.BF16.PACK_AB R38, R39, R38 ;  /* 0x000000262726723e */ /* 0x000fe200000010ff */
[C---:B------:R-:W-:Y:S01]  /*1d800*/  IMAD.SHL.U32 R12, R10.reuse, 0x40, RZ ;  /* 0x000000400a0c7824 */ /* 0x040fe200078e00ff */
[----:B------:R-:W-:Y:S02]  /*1d810*/  SHF.R.S32.HI R2, RZ, 0x5, R9 ;  /* 0x00000005ff027819 */ /* 0x000fe40000011409 */
[----:B------:R-:W-:Y:S02]  /*1d820*/  LOP3.LUT R14, R10, 0x1, RZ, 0xc0, !PT ;  /* 0x000000010a0e7812 */ /* 0x000fe400078ec0ff */
[----:B------:R-:W-:Y:S01]  /*1d830*/  LOP3.LUT R12, R12, 0x1c0, RZ, 0xc0, !PT ;  /* 0x000001c00c0c7812 */ /* 0x000fe200078ec0ff */
[----:B------:R-:W-:Y:S01]  /*1d840*/  IMAD R13, R2, 0x200, R11 ;  /* 0x00000200020d7824 */ /* 0x000fe200078e020b */
[----:B------:R-:W-:-:S02]  /*1d850*/  ISETP.NE.U32.AND P0, PT, R14, 0x1, PT ;  /* 0x000000010e00780c */ /* 0x000fc40003f05070 */
[----:B------:R-:W-:Y:S02]  /*1d860*/  LEA.HI R12, R12, R12, RZ, 0x1d ;  /* 0x0000000c0c0c7211 */ /* 0x000fe400078fe8ff */
        /* <DEDUP_REMOVED lines=8> */
[----:B------:R-:W-:-:S02]  /*1d8f0*/  F2FP.BF16.PACK_AB R44, R45, R44 ;  /* 0x0000002c2d2c723e */ /* 0x000fc400000010ff */
[C---:B------:R-:W-:Y:S01]  /*1d900*/  IMAD.IADD R17, R13.reuse, 0x1, R10 ;  /* 0x000000010d117824 */ /* 0x040fe200078e020a */
[C---:B------:R-:W-:Y:S02]  /*1d910*/  IADD3 R12, R13.reuse, 0x80, RZ ;  /* 0x000000800d0c7810 */ /* 0x040fe40007ffe0ff */
[----:B------:R-:W-:Y:S02]  /*1d920*/  IADD3 R15, R13, 0x70, RZ ;  /* 0x000000700d0f7810 */ /* 0x000fe40007ffe0ff */
[----:B------:R-:W-:Y:S01]  /*1d930*/  @P0 IADD3 R15, R12, 0x10, RZ ;  /* 0x000000100c0f0810 */ /* 0x000fe20007ffe0ff */
[----:B------:R-:W-:Y:S01]  /*1d940*/  IMAD.MOV.U32 R12, RZ, RZ, 0x40 ;  /* 0x00000040ff0c7424 */ /* 0x000fe200078e00ff */
[----:B------:R-:W-:Y:S02]  /*1d950*/  F2FP.BF16.PACK_AB R46, R47, R46 ;  /* 0x0000002e2f2e723e */ /* 0x000fe400000010ff */
[----:B------:R-:W-:Y:S01]  /*1d960*/  F2FP.BF16.PACK_AB R48, R49, R48 ;  /* 0x000000303130723e */ /* 0x000fe200000010ff */
[----:B------:R-:W-:Y:S01]  /*1d970*/  IMAD.IADD R19, R10, 0x1, R15 ;  /* 0x000000010a137824 */ /* 0x000fe200078e020f */
[----:B------:R-:W-:-:S02]  /*1d980*/  SEL R12, R12, 0xffffffc0, !P2 ;  /* 0xffffffc00c0c7807 */ /* 0x000fc40005000000 */
[----:B------:R-:W-:Y:S02]  /*1d990*/  F2FP.BF16.PACK_AB R50, R51, R50 ;  /* 0x000000323332723e */ /* 0x000fe400000010ff */
[----:B------:R-:W-:Y:S01]  /*1d9a0*/  F2FP.BF16.PACK_AB R52, R53, R52 ;  /* 0x000000343534723e */ /* 0x000fe200000010ff */
[--C-:B------:R-:W-:Y:S01]  /*1d9b0*/  IMAD.IADD R21, R13, 0x1, R12.reuse ;  /* 0x000000010d157824 */ /* 0x100fe200078e020c */
[----:B------:R-:W-:Y:S01]  /*1d9c0*/  F2FP.BF16.PACK_AB R54, R55, R54 ;  /* 0x000000363736723e */ /* 0x000fe200000010ff */
[C---:B------:R-:W-:Y:S01]  /*1d9d0*/  IMAD.IADD R23, R12.reuse, 0x1, R15 ;  /* 0x000000010c177824 */ /* 0x040fe200078e020f */
[----:B------:R-:W-:Y:S01]  /*1d9e0*/  F2FP.BF16.PACK_AB R56, R57, R56 ;  /* 0x000000383938723e */ /* 0x000fe200000010ff */
[----:B------:R-:W-:Y:S01]  /*1d9f0*/  IMAD.IADD R25, R12, 0x1, R17 ;  /* 0x000000010c197824 */ /* 0x000fe200078e0211 */
[----:B------:R-:W-:Y:S01]  /*1da00*/  STS [R13+0x80], R128 ;  /* 0x000080800d007388 */ /* 0x000fe20000000800 */
[----:B------:R-:W-:Y:S01]  /*1da10*/  IMAD.IADD R27, R19, 0x1, R12 ;  /* 0x00000001131b7824 */ /* 0x000fe200078e020c */
[----:B------:R-:W-:Y:S01]  /*1da20*/  F2FP.BF16.PACK_AB R58, R59, R58 ;  /* 0x0000003a3b3a723e */ /* 0x000fe200000010ff */
[----:B------:R-:W-:Y:S01]  /*1da30*/  IMAD.U32 R12, RZ, RZ, UR4 ;  /* 0x00000004ff0c7e24 */ /* 0x000fe2000f8e00ff */
        /* <DEDUP_REMOVED lines=31> */
[----:B------:R-:W-:-:S03]  /*1dc30*/  PLOP3.LUT P1, PT, PT, PT, UP1, 0x80, 0x0 ;  /* 0x000000000000781c */ /* 0x000fc60003f2f018 */
        /* <DEDUP_REMOVED lines=27> */
[----:B------:R2:W-:Y:S01]  /*1ddf0*/  STS [R19+0x8400], R7 ;  /* 0x0084000713007388 */ /* 0x0005e20000000800 */
[----:B-1----:R-:W-:Y:S01]  /*1de00*/  IMAD.U32 R13, RZ, RZ, UR5 ;  /* 0x00000005ff0d7e24 */ /* 0x002fe2000f8e00ff */
[----:B------:R-:W-:-:S02]  /*1de10*/  ULDC.64 UR4, c[0x0][0x508] ;  /* 0x0001420000047ab9 */ /* 0x000fc40000000a00 */
[----:B------:R1:W-:Y:S04]  /*1de20*/  STS [R21+0x8080], R6 ;  /* 0x0080800615007388 */ /* 0x0003e80000000800 */
[----:B------:R1:W-:Y:S04]  /*1de30*/  STS [R21+0x8480], R86 ;  /* 0x0084805615007388 */ /* 0x0003e80000000800 */
[----:B------:R1:W-:Y:S04]  /*1de40*/  STS [R23+0x8000], R88 ;  /* 0x0080005817007388 */ /* 0x0003e80000000800 */
[----:B------:R1:W-:Y:S04]  /*1de50*/  STS [R23+0x8400], R90 ;  /* 0x0084005a17007388 */ /* 0x0003e80000000800 */
[----:B------:R1:W-:Y:S04]  /*1de60*/  STS [R25+0x8080], R92 ;  /* 0x0080805c19007388 */ /* 0x0003e80000000800 */
[----:B------:R1:W-:Y:S04]  /*1de70*/  STS [R25+0x8480], R94 ;  /* 0x0084805e19007388 */ /* 0x0003e80000000800 */
[----:B------:R1:W-:Y:S04]  /*1de80*/  STS [R27+0x8000], R96 ;  /* 0x008000601b007388 */ /* 0x0003e80000000800 */
[----:B------:R1:W-:Y:S04]  /*1de90*/  STS [R27+0x8400], R3 ;  /* 0x008400031b007388 */ /* 0x0003e80000000800 */
[----:B------:R-:W-:Y:S01]  /*1dea0*/  BAR.SYNC.DEFER_BLOCKING 0x1, 0x100 ;  /* 0x0044000000007b1d */ /* 0x000fe20000010000 */
[----:B------:R-:W-:-:S04]  /*1deb0*/  UISETP.NE.U32.AND UP0, UPT, URZ, UR4, UPT ;  /* 0x000000043f00728c */ /* 0x000fc8000bf05070 */
[----:B------:R-:W-:Y:S01]  /*1dec0*/  UISETP.NE.AND.EX UP0, UPT, URZ, UR5, UPT, UP0 ;  /* 0x000000053f00728c */ /* 0x000fe2000bf05300 */
[----:B------:R-:W3:Y:S02]  /*1ded0*/  @P1 LDG.E R10, [R12.64] ;  /* 0x0000001c0c0a1981 */ /* 0x000ee4000c1e1900 */
[----:B------:R-:W-:-:S03]  /*1dee0*/  ULDC.64 UR4, c[0x0][0x508] ;  /* 0x0001420000047ab9 */ /* 0x000fc60000000a00 */
[----:B------:R-:W-:-:S05]  /*1def0*/  PLOP3.LUT P0, PT, PT, PT, UP0, 0x80, 0x0 ;  /* 0x000000000000781c */ /* 0x000fca0003f0f008 */
[----:B------:R-:W-:Y:S01]  /*1df00*/  @UP0 UIMAD.WIDE UR4, UR24, UR6, UR4 ;  /* 0x00000006180402a5 */ /* 0x000fe2000f8e0204 */
[----:B--2---:R-:W-:-:S05]  /*1df10*/  IMAD.MOV.U32 R7, RZ, RZ, c[0x0][0x388] ;  /* 0x0000e200ff077624 */ /* 0x004fca00078e00ff */
[----:B------:R-:W-:Y:S02]  /*1df20*/  IMAD.U32 R14, RZ, RZ, UR4 ;  /* 0x00000004ff0e7e24 */ /* 0x000fe4000f8e00ff */
[----:B------:R-:W-:-:S05]  /*1df30*/  IMAD.U32 R15, RZ, RZ, UR5 ;  /* 0x00000005ff0f7e24 */ /* 0x000fca000f8e00ff */
[----:B------:R1:W5:Y:S01]  /*1df40*/  @P0 LDG.E R7, [R14.64] ;  /* 0x0000001c0e070981 */ /* 0x000362000c1e1900 */
[----:B------:R-:W-:Y:S02]  /*1df50*/  UMOV UR12, URZ ;  /* 0x0000003f000c7c82 */ /* 0x000fe40008000000 */
[----:B------:R-:W-:Y:S01]  /*1df60*/  UMOV UR13, URZ ;  /* 0x0000003f000d7c82 */ /* 0x000fe20008000000 */
[----:B---3--:R-:W2:Y:S02]  /*1df70*/  @P1 R2UR UR5, R10 ;  /* 0x000000000a0513c2 */ /* 0x008ea400000e0000 */
[----:B--2---:R-:W-:Y:S02]  /*1df80*/  @UP1 USHF.R.S32.HI UR4, URZ, 0x1f, UR5 ;  /* 0x0000001f3f041899 */ /* 0x004fe40008011405 */
[----:B------:R-:W-:-:S05]  /*1df90*/  @UP1 UMOV UR12, UR5 ;  /* 0x00000005000c1c82 */ /* 0x000fca0008000000 */
[----:B------:R-:W-:Y:S01]  /*1dfa0*/  @UP1 UMOV UR13, UR4 ;  /* 0x00000004000d1c82 */ /* 0x000fe20008000000 */
[----:B------:R-:W-:Y:S05]  /*1dfb0*/  @P0 BRA `(.L_x_422) ;  /* 0x0000004000000947 */ /* 0x000fea0003800000 */
[----:B-1----:R-:W-:Y:S05]  /*1dfc0*/  @!P1 BRA `(.L_x_422) ;  /* 0x0000003000009947 */ /* 0x002fea0003800000 */
[----:B-----5:R-:W2:Y:S04]  /*1dfd0*/  LDG.E R7, [R12.64] ;  /* 0x0000001c0c077981 */ /* 0x020ea8000c1e1900 */
[----:B------:R-:W2:Y:S02]  /*1dfe0*/  LDG.E R6, [R12.64+0x4] ;  /* 0x0000041c0c067981 */ /* 0x000ea4000c1e1900 */
[----:B--2---:R-:W-:Y:S02]  /*1dff0*/  IADD3 R7, -R7, R6, RZ ;  /* 0x0000000607077210 */ /* 0x004fe40007ffe1ff */
.L_x_422:
[----:B-1----:R-:W-:Y:S01]  /*1e000*/  SHF.R.S32.HI R3, RZ, 0x1f, R2 ;  /* 0x0000001fff037819 */ /* 0x002fe20000011402 */
[----:B------:R-:W1:Y:S01]  /*1e010*/  S2R R57, SR_CTAID.X ;  /* 0x0000000000397919 */ /* 0x000e620000002500 */
[----:B------:R-:W-:Y:S01]  /*1e020*/  LOP3.LUT R13, R9, 0xffffffe0, RZ, 0xc0, !PT ;  /* 0xffffffe0090d7812 */ /* 0x000fe200078ec0ff */
[----:B------:R-:W-:Y:S01]  /*1e030*/  IMAD.MOV.U32 R6, RZ, RZ, c[0x0][0x4e8] ;  /* 0x00013a00ff067624 */ /* 0x000fe200078e00ff */
[----:B------:R-:W-:Y:S01]  /*1e040*/  LEA.HI R3, R3, R2, RZ, 0x3 ;  /* 0x0000000203037211 */ /* 0x000fe200078f18ff */
[----:B------:R-:W-:Y:S01]  /*1e050*/  ULDC.64 UR4, c[0x0][0x3a0] ;  /* 0x0000e80000047ab9 */ /* 0x000fe20000000a00 */
[----:B------:R-:W-:Y:S01]  /*1e060*/  BSSY B0, `(.L_x_423) ;  /* 0x000008c000007945 */ /* 0x000fe20003800000 */
[----:B------:R-:W-:Y:S01]  /*1e070*/  UMOV UR11, UR13 ;  /* 0x0000000d000b7c82 */ /* 0x000fe20008000000 */
[----:B------:R-:W-:Y:S01]  /*1e080*/  LOP3.LUT R9, R3, 0xffffff8, RZ, 0xc0, !PT ;  /* 0x0ffffff803097812 */ /* 0x000fe200078ec0ff */
[----:B------:R-:W-:Y:S01]  /*1e090*/  IMAD.IADD R3, R0, 0x1, -R13 ;  /* 0x0000000100037824 */ /* 0x000fe200078e0a0d */
[----:B------:R-:W-:Y:S01]  /*1e0a0*/  ISETP.NE.AND P1, PT, R6, 0x1, PT ;  /* 0x000000010600780c */ /* 0x000fe20003f25270 */
[----:B------:R-:W-:Y:S01]  /*1e0b0*/  UIMAD UR13, UR13, UR4, URZ ;  /* 0x000000040d0d72a4 */ /* 0x000fe2000f8e023f */
[----:B------:R-:W-:Y:S01]  /*1e0c0*/  LEA.HI R6, R11, R11, RZ, 0x1 ;  /* 0x0000000b0b067211 */ /* 0x000fe200078f08ff */
[----:B------:R-:W-:Y:S01]  /*1e0d0*/  IMAD.IADD R2, R2, 0x1, -R9 ;  /* 0x0000000102027824 */ /* 0x000fe200078e0a09 */
[----:B------:R-:W-:Y:S01]  /*1e0e0*/  SHF.R.S32.HI R10, RZ, 0x1f, R3 ;  /* 0x0000001fff0a7819 */ /* 0x000fe20000011403 */
[----:B------:R-:W-:Y:S01]  /*1e0f0*/  UMOV UR10, UR12 ;  /* 0x0000000c000a7c82 */ /* 0x000fe20008000000 */
[----:B------:R-:W-:Y:S01]  /*1e100*/  LOP3.LUT R6, R6, 0x1ffffffe, RZ, 0xc0, !PT ;  /* 0x1ffffffe06067812 */ /* 0x000fe200078ec0ff */
[----:B------:R-:W-:Y:S01]  /*1e110*/  ULDC.64 UR6, c[0x0][0x490] ;  /* 0x0001240000067ab9 */ /* 0x000fe20000000a00 */
[----:B------:R-:W-:Y:S01]  /*1e120*/  LEA.HI R9, R10, R3, RZ, 0x2 ;  /* 0x000000030a097211 */ /* 0x000fe200078f10ff */
[----:B------:R-:W-:Y:S01]  /*1e130*/  UIMAD.WIDE.U32 UR16, UR12, UR4, URZ ;  /* 0x000000040c1072a5 */ /* 0x000fe2000f8e003f */
[----:B------:R-:W-:Y:S01]  /*1e140*/  LOP3.LUT P2, RZ, R3, 0x3, RZ, 0xc0, !PT ;  /* 0x0000000303ff7812 */ /* 0x000fe2000784c0ff */
[----:B------:R-:W-:Y:S01]  /*1e150*/  IMAD.IADD R11, R11, 0x1, -R6 ;  /* 0x000000010b0b7824 */ /* 0x000fe200078e0a06 */
[----:B------:R-:W-:Y:S01]  /*1e160*/  SHF.R.S32.HI R9, RZ, 0x2, R9 ;  /* 0x00000002ff097819 */ /* 0x000fe20000011409 */
[----:B------:R-:W-:-:S02]  /*1e170*/  UIMAD UR13, UR12, UR5, UR13 ;  /* 0x000000050c0d72a4 */ /* 0x000fc4000f8e020d */
[----:B------:R-:W-:Y:S02]  /*1e180*/  USHF.R.S32.HI UR12, URZ, 0x1f, UR24 ;  /* 0x0000001f3f0c7899 */ /* 0x000fe40008011418 */
[----:B------:R-:W-:Y:S01]  /*1e190*/  IMAD R2, R2, 0x10, R9 ;  /* 0x0000001002027824 */ /* 0x000fe200078e0209 */
[----:B------:R-:W-:Y:S02]  /*1e1a0*/  UIMAD UR9, UR8, UR6, URZ ;  /* 0x00000006080972a4 */ /* 0x000fe4000f8e023f */
[----:B------:R-:W-:Y:S01]  /*1e1b0*/  USEL UR12, UR12, URZ, !UP1 ;  /* 0x0000003f0c0c7287 */ /* 0x000fe2000c800000 */
[----:B------:R-:W-:Y:S01]  /*1e1c0*/  IMAD R6, R11, 0x8, R2 ;  /* 0x000000080b067824 */ /* 0x000fe200078e0202 */
[----:B------:R-:W-:Y:S02]  /*1e1d0*/  UIMAD.WIDE.U32 UR10, UR15, UR6, UR10 ;  /* 0x000000060f0a72a5 */ /* 0x000fe4000f8e000a */
[----:B------:R-:W-:Y:S02]  /*1e1e0*/  UIMAD UR9, UR15, UR7, UR9 ;  /* 0x000000070f0972a4 */ /* 0x000fe4000f8e0209 */
[----:B-1----:R-:W-:Y:S01]  /*1e1f0*/  LEA R9, R57, R6, 0x7 ;  /* 0x0000000639097211 */ /* 0x002fe200078e38ff */
[----:B------:R-:W-:Y:S01]  /*1e200*/  ULDC.64 UR6, c[0x0][0x498] ;  /* 0x0001260000067ab9 */ /* 0x000fe20000000a00 */
[CC--:B------:R-:W-:Y:S01]  /*1e210*/  LEA.HI R6, R5.reuse, R0.reuse, RZ, 0x3 ;  /* 0x0000000005067211 */ /* 0x0c0fe200078f18ff */
[----:B------:R-:W-:Y:S01]  /*1e220*/  USEL UR24, UR24, URZ, !UP1 ;  /* 0x0000003f18187287 */ /* 0x000fe2000c800000 */
[----:B------:R-:W-:Y:S01]  /*1e230*/  LEA.HI R5, R5, R0, RZ, 0x6 ;  /* 0x0000000005057211 */ /* 0x000fe200078f30ff */
[----:B------:R-:W-:Y:S01]  /*1e240*/  @P1 IMAD.HI.U32 R3, R9, c[0x0][0x4ec], RZ ;  /* 0x00013b0009031a27 */ /* 0x000fe200078e00ff */
[----:B------:R-:W-:-:S02]  /*1e250*/  UIMAD UR14, UR12, UR6, URZ ;  /* 0x000000060c0e72a4 */ /* 0x000fc4000f8e023f */
[----:B------:R-:W-:Y:S01]  /*1e260*/  UIADD3 UR11, UR11, UR9, URZ ;  /* 0x000000090b0b7290 */ /* 0x000fe2000fffe03f */
[----:B------:R-:W-:Y:S01]  /*1e270*/  IMAD.MOV.U32 R14, RZ, RZ, R9 ;  /* 0x000000ffff0e7224 */ /* 0x000fe200078e0009 */
[----:B------:R-:W-:Y:S01]  /*1e280*/  @P1 SHF.R.U32.HI R14, RZ, c[0x0][0x4f0], R3 ;  /* 0x00013c00ff0e1a19 */ /* 0x000fe20000011603 */
[----:B------:R-:W-:Y:S01]  /*1e290*/  UIMAD UR7, UR24, UR7, UR14 ;  /* 0x00000007180772a4 */ /* 0x000fe2000f8e020e */
[----:B------:R-:W-:Y:S01]  /*1e2a0*/  LOP3.LUT R3, R6, 0xfffffff8, RZ, 0xc0, !PT ;  /* 0xfffffff806037812 */ /* 0x000fe200078ec0ff */
[----:B------:R-:W-:Y:S01]  /*1e2b0*/  UIMAD.WIDE.U32 UR10, UR24, UR6, UR10 ;  /* 0x00000006180a72a5 */ /* 0x000fe2000f8e000a */
[----:B------:R-:W-:Y:S01]  /*1e2c0*/  SHF.R.S32.HI R6, RZ, 0x3, R6 ;  /* 0x00000003ff067819 */ /* 0x000fe20000011406 */
[--C-:B------:R-:W-:Y:S01]  /*1e2d0*/  IMAD.MOV R10, RZ, RZ, -R14.reuse ;  /* 0x000000ffff0a7224 */ /* 0x100fe200078e0a0e */
[----:B------:R-:W-:Y:S01]  /*1e2e0*/  ULDC.64 UR4, c[0x0][0x3e8] ;  /* 0x0000fa0000047ab9 */ /* 0x000fe20000000a00 */
[----:B------:R-:W-:Y:S01]  /*1e2f0*/  IMAD.IADD R3, R0, 0x1, -R3 ;  /* 0x0000000100037824 */ /* 0x000fe200078e0a03 */
[----:B------:R-:W-:Y:S01]  /*1e300*/  UIMAD UR8, UR8, UR4, URZ ;  /* 0x00000004080872a4 */ /* 0x000fe2000f8e023f */
[----:B------:R-:W-:Y:S01]  /*1e310*/  IMAD R10, R10, c[0x0][0x4e8], R9 ;  /* 0x00013a000a0a7a24 */ /* 0x000fe200078e0209 */
[----:B------:R-:W-:Y:S01]  /*1e320*/  SHF.R.S32.HI R9, RZ, 0x1f, R14 ;  /* 0x0000001fff097819 */ /* 0x000fe2000001140e */
[----:B------:R-:W-:Y:S01]  /*1e330*/  IMAD.U32 R0, RZ, RZ, UR7 ;  /* 0x00000007ff007e24 */ /* 0x000fe2000f8e00ff */
[----:B------:R-:W-:Y:S01]  /*1e340*/  IADD3 R14, P0, R14, UR10, RZ ;  /* 0x0000000a0e0e7c10 */ /* 0x000fe2000ff1e0ff */
[----:B------:R-:W-:Y:S01]  /*1e350*/  IMAD.SHL.U32 R19, R6, 0x40, RZ ;  /* 0x0000004006137824 */ /* 0x000fe200078e00ff */
[----:B------:R-:W-:Y:S01]  /*1e360*/  SHF.R.S32.HI R17, RZ, 0x1f, R10 ;  /* 0x0000001fff117819 */ /* 0x000fe2000001140a */
[----:B------:R-:W-:Y:S01]  /*1e370*/  UIADD3 UR17, UR17, UR13, URZ ;  /* 0x0000000d11117290 */ /* 0x000fe2000fffe03f */
[----:B------:R-:W-:Y:S01]  /*1e380*/  IADD3.X R15, R9, UR11, R0, P0, !PT ;  /* 0x0000000b090f7c10 */ /* 0x000fe200087fe400 */
[----:B------:R-:W-:Y:S01]  /*1e390*/  UIMAD UR5, UR15, UR5, UR8 ;  /* 0x000000050f0572a4 */ /* 0x000fe2000f8e0208 */
[----:B------:R-:W-:Y:S01]  /*1e3a0*/  LEA R0, R3, R6, 0x5 ;  /* 0x0000000603007211 */ /* 0x000fe200078e28ff */
[----:B------:R-:W-:Y:S01]  /*1e3b0*/  IMAD R17, R17, c[0x0][0x488], RZ ;  /* 0x0001220011117a24 */ /* 0x000fe200078e02ff */
[----:B------:R-:W-:Y:S01]  /*1e3c0*/  LOP3.LUT R19, R19, 0x1c0, RZ, 0xc0, !PT ;  /* 0x000001c013137812 */ /* 0x000fe200078ec0ff */
[----:B------:R-:W-:Y:S01]  /*1e3d0*/  IMAD.WIDE.U32 R14, R10, c[0x0][0x488], R14 ;  /* 0x000122000a0e7a25 */ /* 0x000fe200078e000e */
[----:B------:R-:W-:-:S02]  /*1e3e0*/  UIMAD.WIDE.U32 UR16, UR15, UR4, UR16 ;  /* 0x000000040f1072a5 */ /* 0x000fc4000f8e0010 */
[----:B------:R-:W-:Y:S01]  /*1e3f0*/  ULDC.64 UR6, c[0x0][0x3f0] ;  /* 0x0000fc0000067ab9 */ /* 0x000fe20000000a00 */
[----:B------:R-:W-:Y:S01]  /*1e400*/  IMAD R13, R57, 0x80, R0 ;  /* 0x00000080390d7824 */ /* 0x000fe200078e0200 */
[----:B------:R-:W-:Y:S01]  /*1e410*/  LEA R16, P0, R14, c[0x0][0x450], 0x2 ;  /* 0x000114000e107a11 */ /* 0x000fe200078010ff */
[----:B------:R-:W-:Y:S01]  /*1e420*/  IMAD R17, R10, c[0x0][0x48c], R17 ;  /* 0x000123000a117a24 */ /* 0x000fe200078e0211 */
[----:B------:R-:W-:Y:S01]  /*1e430*/  UIMAD UR12, UR12, UR6, URZ ;  /* 0x000000060c0c72a4 */ /* 0x000fe2000f8e023f */
[----:B------:R-:W-:Y:S01]  /*1e440*/  IMAD.SHL.U32 R0, R3, 0x8, RZ ;  /* 0x0000000803007824 */ /* 0x000fe200078e00ff */
[----:B------:R-:W-:Y:S01]  /*1e450*/  SHF.R.U32.HI R3, RZ, 0x3, R19 ;  /* 0x00000003ff037819 */ /* 0x000fe20000011613 */
[----:B------:R-:W-:Y:S01]  /*1e460*/  @P1 IMAD.HI.U32 R11, R13, c[0x0][0x4ec], RZ ;  /* 0x00013b000d0b1a27 */ /* 0x000fe200078e00ff */
[----:B------:R-:W-:Y:S01]  /*1e470*/  UIADD3 UR17, UR17, UR5, URZ ;  /* 0x0000000511117290 */ /* 0x000fe2000fffe03f */
[----:B------:R-:W-:Y:S01]  /*1e480*/  SHFL.IDX PT, R50, R16, RZ, 0x1c1f ;  /* 0x001c1fff10327589 */ /* 0x000fe200000e0000 */
[----:B------:R-:W-:Y:S01]  /*1e490*/  LOP3.LUT R10, R19, 0x38, R0, 0xf8, !PT ;  /* 0x00000038130a7812 */ /* 0x000fe200078ef800 */
[----:B------:R-:W-:Y:S01]  /*1e4a0*/  IMAD.IADD R12, R15, 0x1, R17 ;  /* 0x000000010f0c7824 */ /* 0x000fe200078e0211 */
[----:B------:R-:W-:Y:S01]  /*1e4b0*/  UIMAD UR7, UR24, UR7, UR12 ;  /* 0x00000007180772a4 */ /* 0x000fe2000f8e020c */
[----:B------:R-:W-:Y:S01]  /*1e4c0*/  IMAD.MOV.U32 R9, RZ, RZ, R13 ;  /* 0x000000ffff097224 */ /* 0x000fe200078e000d */
[----:B------:R-:W-:Y:S01]  /*1e4d0*/  @P1 SHF.R.U32.HI R9, RZ, c[0x0][0x4f0], R11 ;  /* 0x00013c00ff091a19 */ /* 0x000fe2000001160b */
[----:B------:R-:W-:Y:S01]  /*1e4e0*/  UIMAD.WIDE.U32 UR16, UR24, UR6, UR16 ;  /* 0x00000006181072a5 */ /* 0x000fe2000f8e0010 */
[----:B------:R-:W-:Y:S01]  /*1e4f0*/  LEA.HI.X R12, R14, c[0x0][0x454], R12, 0x2, P0 ;  /* 0x000115000e0c7a11 */ /* 0x000fe200000f140c */
[----:B------:R-:W-:Y:S01]  /*1e500*/  SHFL.IDX PT, R48, R16, 0x1, 0x1c1f ;  /* 0x003c1f0010307f89 */ /* 0x000fe200000e0000 */
[----:B------:R-:W-:Y:S01]  /*1e510*/  LOP3.LUT R3, R10, R3, RZ, 0x3c, !PT ;  /* 0x000000030a037212 */ /* 0x000fe200078e3cff */
[--C-:B------:R-:W-:Y:S01]  /*1e520*/  IMAD.MOV R10, RZ, RZ, -R9.reuse ;  /* 0x000000ffff0a7224 */ /* 0x100fe200078e0a09 */
[----:B------:R-:W-:Y:S01]  /*1e530*/  UIADD3 UR7, UR17, UR7, URZ ;  /* 0x0000000711077290 */ /* 0x000fe2000fffe03f */
[----:B------:R-:W1:Y:S01]  /*1e540*/  SHFL.IDX PT, R51, R12, RZ, 0x1c1f ;  /* 0x001c1fff0c337589 */ /* 0x000e6200000e0000 */
[----:B------:R-:W-:Y:S01]  /*1e550*/  SHF.R.S32.HI R11, RZ, 0x1f, R9 ;  /* 0x0000001fff0b7819 */ /* 0x000fe20000011409 */
[----:B------:R-:W-:Y:S01]  /*1e560*/  IMAD R10, R10, c[0x0][0x4e8], R13 ;  /* 0x00013a000a0a7a24 */ /* 0x000fe200078e020d */
[----:B------:R-:W-:Y:S01]  /*1e570*/  MOV R14, UR16 ;  /* 0x00000010000e7c02 */ /* 0x000fe20008000f00 */
[----:B------:R2:W3:Y:S01]  /*1e580*/  SHFL.IDX PT, R49, R12, 0x1, 0x1c1f ;  /* 0x003c1f000c317f89 */ /* 0x0004e200000e0000 */
[----:B------:R-:W-:-:S02]  /*1e590*/  IMAD R13, R57, 0x80, R2 ;  /* 0x00000080390d7824 */ /* 0x000fc400078e0202 */
[----:B-----5:R-:W-:Y:S02]  /*1e5a0*/  IMAD R2, R7, c[0x0][0x4e8], RZ ;  /* 0x00013a0007027a24 */ /* 0x020fe400078e02ff */
[----:B------:R-:W-:Y:S01]  /*1e5b0*/  IMAD.U32 R15, RZ, RZ, UR17 ;  /* 0x00000011ff0f7e24 */ /* 0x000fe2000f8e00ff */
[C---:B------:R-:W-:Y:S01]  /*1e5c0*/  IADD3 R7, R13.reuse, 0x8, RZ ;  /* 0x000000080d077810 */ /* 0x040fe20007ffe0ff */
[----:B------:R-:W-:Y:S01]  /*1e5d0*/  IMAD.U32 R15, RZ, RZ, UR7 ;  /* 0x00000007ff0f7e24 */ /* 0x000fe2000f8e00ff */
[-C--:B------:R-:W-:Y:S01]  /*1e5e0*/  ISETP.GE.OR P0, PT, R13, R2.reuse, P2 ;  /* 0x000000020d00720c */ /* 0x080fe20001706670 */
[----:B------:R-:W-:Y:S01]  /*1e5f0*/  IMAD R18, R11, c[0x0][0x3e0], RZ ;  /* 0x0000f8000b127a24 */ /* 0x000fe200078e02ff */
[----:B------:R-:W-:Y:S01]  /*1e600*/  ISETP.GE.OR P2, PT, R7, R2, P2 ;  /* 0x000000020700720c */ /* 0x000fe20001746670 */
[----:B------:R-:W-:-:S04]  /*1e610*/  IMAD.WIDE.U32 R14, R9, c[0x0][0x3e0], R14 ;  /* 0x0000f800090e7a25 */ /* 0x000fc800078e000e */
[----:B------:R-:W-:Y:S01]  /*1e620*/  IMAD R18, R9, c[0x0][0x3e4], R18 ;  /* 0x0000f90009127a24 */ /* 0x000fe200078e0212 */
[----:B------:R-:W-:Y:S01]  /*1e630*/  SHF.R.S32.HI R9, RZ, 0x1f, R10 ;  /* 0x0000001fff097819 */ /* 0x000fe2000001140a */
[----:B------:R-:W-:-:S03]  /*1e640*/  IMAD R57, R57, 0x80, R6 ;  /* 0x0000008039397824 */ /* 0x000fc600078e0206 */
[----:B------:R-:W-:Y:S01]  /*1e650*/  IADD3 R15, R15, R18, RZ ;  /* 0x000000120f0f7210 */ /* 0x000fe20007ffe0ff */
[----:B------:R-:W-:Y:S01]  /*1e660*/  IMAD R9, R9, c[0x0][0x3d8], RZ ;  /* 0x0000f60009097a24 */ /* 0x000fe200078e02ff */
[----:B-1----:R1:W-:Y:S01]  /*1e670*/  @!P0 ST.E [R50.64], R4 ;  /* 0x0000000432008985 */ /* 0x0023e2000c10191c */
[----:B--2---:R-:W-:-:S03]  /*1e680*/  IMAD.SHL.U32 R12, R5, 0x8, RZ ;  /* 0x00000008050c7824 */ /* 0x004fc600078e00ff */
[----:B---3--:R1:W-:Y:S02]  /*1e690*/  @!P2 ST.E [R48.64], R8 ;  /* 0x000000083000a985 */ /* 0x0083e4000c10191c */
[----:B------:R-:W-:Y:S01]  /*1e6a0*/  LOP3.LUT R12, R3, 0x7ffffe00, R12, 0xf8, !PT ;  /* 0x7ffffe00030c7812 */ /* 0x000fe200078ef80c */
[C---:B------:R-:W-:Y:S02]  /*1e6b0*/  IMAD R3, R10.reuse, c[0x0][0x3dc], R9 ;  /* 0x0000f7000a037a24 */ /* 0x040fe400078e0209 */
[----:B------:R-:W-:-:S04]  /*1e6c0*/  IMAD.WIDE.U32 R10, R10, c[0x0][0x3d8], R14 ;  /* 0x0000f6000a0a7a25 */ /* 0x000fc800078e000e */
[----:B------:R-:W-:Y:S01]  /*1e6d0*/  IMAD.SHL.U32 R58, R12, 0x2, RZ ;  /* 0x000000020c3a7824 */ /* 0x000fe200078e00ff */
[----:B------:R-:W-:Y:S01]  /*1e6e0*/  LEA R56, P0, R10, c[0x0][0x380], 0x1 ;  /* 0x0000e0000a387a11 */ /* 0x000fe200078008ff */
[----:B------:R-:W-:-:S03]  /*1e6f0*/  IMAD.IADD R3, R11, 0x1, R3 ;  /* 0x000000010b037824 */ /* 0x000fc600078e0203 */
[----:B------:R1:W2:Y:S02]  /*1e700*/  LDS.128 R44, [R58+0x1080] ;  /* 0x001080003a2c7984 */ /* 0x0002a40000000c00 */
[----:B------:R-:W-:Y:S02]  /*1e710*/  LEA.HI.X R55, R10, c[0x0][0x384], R3, 0x1, P0 ;  /* 0x0000e1000a377a11 */ /* 0x000fe400000f0c03 */
        /* <DEDUP_REMOVED lines=32> */
.L_x_424:
[----:B--2---:R-:W-:Y:S05]  /*1e920*/  BSYNC B0 ;  /* 0x0000000000007941 */ /* 0x004fea0003800000 */
.L_x_423:
        /* <DEDUP_REMOVED lines=23> */
.L_x_426:
[----:B------:R-:W-:Y:S05]  /*1eaa0*/  BSYNC B0 ;  /* 0x0000000000007941 */ /* 0x000fea0003800000 */
.L_x_425:
        /* <DEDUP_REMOVED lines=23> */
.L_x_428:
[----:B------:R-:W-:Y:S05]  /*1ec20*/  BSYNC B0 ;  /* 0x0000000000007941 */ /* 0x000fea0003800000 */
.L_x_427:
        /* <DEDUP_REMOVED lines=24> */
.L_x_421:
[----:B------:R-:W-:Y:S02]  /*1edb0*/  ULDC.64 UR4, c[0x0][0x500] ;  /* 0x0001400000047ab9 */ /* 0x000fe40000000a00 */
[----:B------:R-:W-:Y:S02]  /*1edc0*/  UISETP.NE.U32.AND UP1, UPT, URZ, UR4, UPT ;  /* 0x000000043f00728c */ /* 0x000fe4000bf25070 */
[----:B------:R-:W-:Y:S02]  /*1edd0*/  UMOV UR6, 0x4 ;  /* 0x0000000400067882 */ /* 0x000fe40000000000 */
[----:B------:R-:W-:-:S03]  /*1ede0*/  UISETP.NE.AND.EX UP1, UPT, URZ, UR5, UPT, UP1 ;  /* 0x000000053f00728c */ /* 0x000fc6000bf25310 */
[----:B------:R-:W-:Y:S02]  /*1edf0*/  ULDC.64 UR4, c[0x0][0x500] ;  /* 0x0001400000047ab9 */ /* 0x000fe40000000a00 */
[----:B------:R-:W-:Y:S01]  /*1ee00*/  UIMAD.WIDE UR4, UR24, UR6, UR4 ;  /* 0x00000006180472a5 */ /* 0x000fe2000f8e0204 */
[----:B------:R-:W-:-:S05]  /*1ee10*/  PLOP3.LUT P1, PT, PT, PT, UP1, 0x80, 0x0 ;  /* 0x000000000000781c */ /* 0x000fca0003f2f018 */
[----:B------:R-:W-:Y:S01]  /*1ee20*/  IMAD.U32 R6, RZ, RZ, UR4 ;  /* 0x00000004ff067e24 */ /* 0x000fe2000f8e00ff */
[----:B------:R-:W-:Y:S01]  /*1ee30*/  MOV R7, UR5 ;  /* 0x0000000500077c02 */ /* 0x000fe20008000f00 */
[----:B------:R-:W-:-:S06]  /*1ee40*/  ULDC.64 UR4, c[0x0][0x508] ;  /* 0x0001420000047ab9 */ /* 0x000fcc0000000a00 */
[----:B------:R-:W2:Y:S01]  /*1ee50*/  @P1 LDG.E R0, [R6.64] ;  /* 0x0000001c06001981 */ /* 0x000ea2000c1e1900 */
[----:B------:R-:W-:Y:S01]  /*1ee60*/  UISETP.NE.U32.AND UP0, UPT, URZ, UR4, UPT ;  /* 0x000000043f00728c */ /* 0x000fe2000bf05070 */
[----:B------:R-:W-:-:S03]  /*1ee70*/  IMAD.MOV.U32 R3, RZ, RZ, c[0x0][0x388] ;  /* 0x0000e200ff037624 */ /* 0x000fc600078e00ff */
[----:B------:R-:W-:-:S03]  /*1ee80*/  UISETP.NE.AND.EX UP0, UPT, URZ, UR5, UPT, UP0 ;  /* 0x000000053f00728c */ /* 0x000fc6000bf05300 */
[----:B------:R-:W-:-:S03]  /*1ee90*/  ULDC.64 UR4, c[0x0][0x508] ;  /* 0x0001420000047ab9 */ /* 0x000fc60000000a00 */
[----:B------:R-:W-:-:S05]  /*1eea0*/  PLOP3.LUT P0, PT, PT, PT, UP0, 0x80, 0x0 ;  /* 0x000000000000781c */ /* 0x000fca0003f0f008 */
[----:B------:R-:W-:-:S06]  /*1eeb0*/  @UP0 UIMAD.WIDE UR4, UR24, UR6, UR4 ;  /* 0x00000006180402a5 */ /* 0x000fcc000f8e0204 */
[----:B------:R-:W-:Y:S01]  /*1eec0*/  MOV R4, UR4 ;  /* 0x0000000400047c02 */ /* 0x000fe20008000f00 */
[----:B------:R-:W-:-:S05]  /*1eed0*/  IMAD.U32 R5, RZ, RZ, UR5 ;  /* 0x00000005ff057e24 */ /* 0x000fca000f8e00ff */
[----:B------:R1:W5:Y:S01]  /*1eee0*/  @P0 LDG.E R3, [R4.64] ;  /* 0x0000001c04030981 */ /* 0x000362000c1e1900 */
[----:B------:R-:W-:Y:S02]  /*1eef0*/  UMOV UR10, URZ ;  /* 0x0000003f000a7c82 */ /* 0x000fe40008000000 */
[----:B------:R-:W-:Y:S01]  /*1ef00*/  UMOV UR11, URZ ;  /* 0x0000003f000b7c82 */ /* 0x000fe20008000000 */
[----:B--2---:R-:W2:Y:S02]  /*1ef10*/  @P1 R2UR UR5, R0 ;  /* 0x00000000000513c2 */ /* 0x004ea400000e0000 */
        /* <DEDUP_REMOVED lines=8> */
.L_x_429:
[----:B-1----:R-:W1:Y:S01]  /*1efa0*/  S2R R7, SR_TID.X ;  /* 0x0000000000077919 */ /* 0x002e620000002100 */
[----:B------:R-:W-:Y:S01]  /*1efb0*/  USHF.R.S32.HI UR6, URZ, 0x1f, UR24 ;  /* 0x0000001f3f067899 */ /* 0x000fe20008011418 */
[----:B------:R-:W-:Y:S01]  /*1efc0*/  BSSY B0, `(.L_x_430) ;  /* 0x0000029000007945 */ /* 0x000fe20003800000 */
[----:B------:R-:W-:-:S02]  /*1efd0*/  USEL UR24, UR24, URZ, !UP1 ;  /* 0x0000003f18187287 */ /* 0x000fc4000c800000 */
[----:B------:R-:W-:Y:S01]  /*1efe0*/  USEL UR6, UR6, URZ, !UP1 ;  /* 0x0000003f06067287 */ /* 0x000fe2000c800000 */
[----:B-1----:R-:W-:-:S13]  /*1eff0*/  ISETP.GT.AND P0, PT, R7, 0x7f, PT ;  /* 0x0000007f0700780c */ /* 0x002fda0003f04270 */
[----:B------:R-:W-:Y:S05]  /*1f000*/  @P0 BRA `(.L_x_431) ;  /* 0x0000024000000947 */ /* 0x000fea0003800000 */
[----:B------:R-:W1:Y:S01]  /*1f010*/  S2R R2, SR_CTAID.X ;  /* 0x0000000000027919 */ /* 0x000e620000002500 */
[----:B-----5:R-:W-:Y:S01]  /*1f020*/  IMAD R0, R3, c[0x0][0x4e8], RZ ;  /* 0x00013a0003007a24 */ /* 0x020fe200078e02ff */
[----:B-1----:R-:W-:-:S04]  /*1f030*/  LEA R5, R2, R7, 0x7 ;  /* 0x0000000702057211 */ /* 0x002fc800078e38ff */
[----:B------:R-:W-:-:S13]  /*1f040*/  ISETP.GE.AND P0, PT, R5, R0, PT ;  /* 0x000000000500720c */ /* 0x000fda0003f06270 */
[----:B------:R-:W-:Y:S05]  /*1f050*/  @P0 BRA `(.L_x_431) ;  /* 0x000001f000000947 */ /* 0x000fea0003800000 */
[----:B------:R-:W-:Y:S01]  /*1f060*/  IMAD.MOV.U32 R0, RZ, RZ, c[0x0][0x4e8] ;  /* 0x00013a00ff007624 */ /* 0x000fe200078e00ff */
[----:B------:R-:W-:Y:S01]  /*1f070*/  ULDC.64 UR4, c[0x0][0x490] ;  /* 0x0001240000047ab9 */ /* 0x000fe20000000a00 */
[----:B------:R-:W-:Y:S01]  /*1f080*/  IMAD.MOV.U32 R8, RZ, RZ, R5 ;  /* 0x000000ffff087224 */ /* 0x000fe200078e0005 */
[----:B------:R-:W-:Y:S02]  /*1f090*/  UIMAD UR7, UR8, UR4, URZ ;  /* 0x00000004080772a4 */ /* 0x000fe4000f8e023f */
[----:B------:R-:W-:Y:S01]  /*1f0a0*/  ISETP.NE.AND P0, PT, R0, 0x1, PT ;  /* 0x000000010000780c */ /* 0x000fe20003f05270 */
[----:B------:R-:W-:Y:S02]  /*1f0b0*/  UMOV UR12, UR10 ;  /* 0x0000000a000c7c82 */ /* 0x000fe40008000000 */
[----:B------:R-:W-:Y:S02]  /*1f0c0*/  UMOV UR13, UR11 ;  /* 0x0000000b000d7c82 */ /* 0x000fe40008000000 */
[----:B------:R-:W-:-:S02]  /*1f0d0*/  UIMAD.WIDE.U32 UR12, UR15, UR4, UR12 ;  /* 0x000000040f0c72a5 */ /* 0x000fc4000f8e000c */
[----:B------:R-:W-:-:S03]  /*1f0e0*/  UIMAD UR7, UR15, UR5, UR7 ;  /* 0x000000050f0772a4 */ /* 0x000fc6000f8e0207 */
[----:B------:R-:W-:Y:S02]  /*1f0f0*/  ULDC.64 UR4, c[0x0][0x498] ;  /* 0x0001260000047ab9 */ /* 0x000fe40000000a00 */
[----:B------:R-:W-:Y:S01]  /*1f100*/  UIADD3 UR13, UR7, UR13, URZ ;  /* 0x0000000d070d7290 */ /* 0x000fe2000fffe03f */
[----:B------:R-:W-:Y:S01]  /*1f110*/  @P0 IMAD.HI.U32 R0, R5, c[0x0][0x4ec], RZ ;  /* 0x00013b0005000a27 */ /* 0x000fe200078e00ff */
[----:B------:R-:W-:Y:S02]  /*1f120*/  UIMAD UR7, UR6, UR4, URZ ;  /* 0x00000004060772a4 */ /* 0x000fe4000f8e023f */
[----:B------:R-:W-:Y:S02]  /*1f130*/  UIMAD.WIDE.U32 UR12, UR24, UR4, UR12 ;  /* 0x00000004180c72a5 */ /* 0x000fe4000f8e000c */
[----:B------:R-:W-:Y:S01]  /*1f140*/  @P0 SHF.R.U32.HI R8, RZ, c[0x0][0x4f0], R0 ;  /* 0x00013c00ff080a19 */ /* 0x000fe20000011600 */
[----:B------:R-:W-:-:S03]  /*1f150*/  UIMAD UR5, UR24, UR5, UR7 ;  /* 0x00000005180572a4 */ /* 0x000fc6000f8e0207 */
[----:B------:R-:W-:-:S03]  /*1f160*/  IADD3 R4, -R8, RZ, RZ ;  /* 0x000000ff08047210 */ /* 0x000fc60007ffe1ff */
[----:B------:R-:W-:Y:S02]  /*1f170*/  IMAD.U32 R0, RZ, RZ, UR5 ;  /* 0x00000005ff007e24 */ /* 0x000fe4000f8e00ff */
[----:B------:R-:W-:Y:S01]  /*1f180*/  IMAD R4, R4, c[0x0][0x4e8], R5 ;  /* 0x00013a0004047a24 */ /* 0x000fe200078e0205 */
[----:B------:R-:W-:Y:S02]  /*1f190*/  SHF.R.S32.HI R5, RZ, 0x1f, R8 ;  /* 0x0000001fff057819 */ /* 0x000fe40000011408 */
[----:B------:R-:W-:Y:S02]  /*1f1a0*/  IADD3 R8, P0, R8, UR12, RZ ;  /* 0x0000000c08087c10 */ /* 0x000fe4000ff1e0ff */
[----:B------:R-:W-:Y:S02]  /*1f1b0*/  SHF.R.S32.HI R2, RZ, 0x1f, R4 ;  /* 0x0000001fff027819 */ /* 0x000fe40000011404 */
[----:B------:R-:W-:-:S03]  /*1f1c0*/  IADD3.X R9, R5, UR13, R0, P0, !PT ;  /* 0x0000000d05097c10 */ /* 0x000fc600087fe400 */
[----:B------:R-:W-:Y:S02]  /*1f1d0*/  IMAD R5, R2, c[0x0][0x488], RZ ;  /* 0x0001220002057a24 */ /* 0x000fe400078e02ff */
[----:B------:R-:W-:-:S04]  /*1f1e0*/  IMAD.WIDE.U32 R8, R4, c[0x0][0x488], R8 ;  /* 0x0001220004087a25 */ /* 0x000fc800078e0008 */
[----:B------:R-:W-:Y:S01]  /*1f1f0*/  IMAD R0, R4, c[0x0][0x48c], R5 ;  /* 0x0001230004007a24 */ /* 0x000fe200078e0205 */
[----:B------:R-:W-:-:S04]  /*1f200*/  LEA R4, P0, R8, c[0x0][0x450], 0x2 ;  /* 0x0001140008047a11 */ /* 0x000fc800078010ff */
[----:B------:R-:W-:Y:S01]  /*1f210*/  IADD3 R5, R9, R0, RZ ;  /* 0x0000000009057210 */ /* 0x000fe20007ffe0ff */
[----:B------:R-:W-:-:S03]  /*1f220*/  IMAD.MOV.U32 R9, RZ, RZ, -0x800000 ;  /* 0xff800000ff097424 */ /* 0x000fc600078e00ff */
[----:B------:R-:W-:-:S05]  /*1f230*/  LEA.HI.X R5, R8, c[0x0][0x454], R5, 0x2, P0 ;  /* 0x0001150008057a11 */ /* 0x000fca00000f1405 */
[----:B------:R1:W-:Y:S02]  /*1f240*/  STG.E [R4.64], R9 ;  /* 0x0000000904007986 */ /* 0x0003e4000c10191c */
.L_x_431:
[----:B------:R-:W-:Y:S05]  /*1f250*/  BSYNC B0 ;  /* 0x0000000000007941 */ /* 0x000fea0003800000 */
.L_x_430:
[----:B-1----:R-:W1:Y:S01]  /*1f260*/  S2R R5, SR_CTAID.X ;  /* 0x0000000000057919 */ /* 0x002e620000002500 */
[----:B------:R-:W-:Y:S01]  /*1f270*/  SHF.R.S32.HI R4, RZ, 0x1f, R7 ;  /* 0x0000001fff047819 */ /* 0x000fe20000011407 */
[----:B------:R-:W-:Y:S01]  /*1f280*/  IMAD.MOV.U32 R0, RZ, RZ, c[0x0][0x4e8] ;  /* 0x00013a00ff007624 */ /* 0x000fe200078e00ff */
[----:B------:R-:W-:Y:S01]  /*1f290*/  ULDC.64 UR4, c[0x0][0x3a0] ;  /* 0x0000e80000047ab9 */ /* 0x000fe20000000a00 */
[----:B-----5:R-:W-:Y:S01]  /*1f2a0*/  IMAD R3, R3, c[0x0][0x4e8], RZ ;  /* 0x00013a0003037a24 */ /* 0x020fe200078e02ff */
[----:B------:R-:W-:Y:S01]  /*1f2b0*/  LEA.HI R4, R4, R7, RZ, 0x3 ;  /* 0x0000000704047211 */ /* 0x000fe200078f18ff */
[----:B------:R-:W-:Y:S01]  /*1f2c0*/  UIMAD UR7, UR11, UR4, URZ ;  /* 0x000000040b0772a4 */ /* 0x000fe2000f8e023f */
[----:B------:R-:W-:Y:S01]  /*1f2d0*/  ISETP.NE.AND P0, PT, R0, 0x1, PT ;  /* 0x000000010000780c */ /* 0x000fe20003f05270 */
[----:B------:R-:W-:Y:S01]  /*1f2e0*/  UIMAD.WIDE.U32 UR12, UR10, UR4, URZ ;  /* 0x000000040a0c72a5 */ /* 0x000fe2000f8e003f */
[----:B------:R-:W-:Y:S01]  /*1f2f0*/  LOP3.LUT R2, R4, 0xfffffff8, RZ, 0xc0, !PT ;  /* 0xfffffff804027812 */ /* 0x000fe200078ec0ff */
[----:B------:R-:W-:Y:S01]  /*1f300*/  UIMAD UR7, UR10, UR5, UR7 ;  /* 0x000000050a0772a4 */ /* 0x000fe2000f8e0207 */
[----:B------:R-:W-:Y:S01]  /*1f310*/  SHF.R.S32.HI R4, RZ, 0x3, R4 ;  /* 0x00000003ff047819 */ /* 0x000fe20000011404 */
[----:B------:R-:W-:Y:S01]  /*1f320*/  BSSY B0, `(.L_x_432) ;  /* 0x000003a000007945 */ /* 0x000fe20003800000 */
[----:B------:R-:W-:Y:S01]  /*1f330*/  ULDC.64 UR4, c[0x0][0x3e8] ;  /* 0x0000fa0000047ab9 */ /* 0x000fe20000000a00 */
[----:B------:R-:W-:Y:S01]  /*1f340*/  IMAD.IADD R7, R7, 0x1, -R2 ;  /* 0x0000000107077824 */ /* 0x000fe200078e0a02 */
[----:B------:R-:W-:-:S02]  /*1f350*/  UIADD3 UR13, UR13, UR7, URZ ;  /* 0x000000070d0d7290 */ /* 0x000fc4000fffe03f */
[----:B------:R-:W-:Y:S02]  /*1f360*/  UIMAD UR7, UR8, UR4, URZ ;  /* 0x00000004080772a4 */ /* 0x000fe4000f8e023f */
[C---:B------:R-:W-:Y:S01]  /*1f370*/  LEA R0, R7.reuse, R4, 0x5 ;  /* 0x0000000407007211 */ /* 0x040fe200078e28ff */
[----:B------:R-:W-:Y:S01]  /*1f380*/  UIMAD.WIDE.U32 UR12, UR15, UR4, UR12 ;  /* 0x000000040f0c72a5 */ /* 0x000fe2000f8e000c */
[----:B------:R-:W-:Y:S01]  /*1f390*/  SHF.L.U32 R7, R7, 0x3, RZ ;  /* 0x0000000307077819 */ /* 0x000fe200000006ff */
[----:B------:R-:W-:Y:S02]  /*1f3a0*/  UIMAD UR7, UR15, UR5, UR7 ;  /* 0x000000050f0772a4 */ /* 0x000fe4000f8e0207 */
[C---:B-1----:R-:W-:Y:S01]  /*1f3b0*/  IMAD R0, R5.reuse, 0x80, R0 ;  /* 0x0000008005007824 */ /* 0x042fe200078e0200 */
[----:B------:R-:W-:Y:S01]  /*1f3c0*/  ULDC.64 UR4, c[0x0][0x3f0] ;  /* 0x0000fc0000047ab9 */ /* 0x000fe20000000a00 */
[----:B------:R-:W-:Y:S01]  /*1f3d0*/  IMAD R4, R5, 0x80, R4 ;  /* 0x0000008005047824 */ /* 0x000fe200078e0204 */
[----:B------:R-:W-:Y:S01]  /*1f3e0*/  UIMAD UR6, UR6, UR4, URZ ;  /* 0x00000004060672a4 */ /* 0x000fe2000f8e023f */
[----:B------:R-:W-:Y:S01]  /*1f3f0*/  @P0 IMAD.HI.U32 R2, R0, c[0x0][0x4ec], RZ ;  /* 0x00013b0000020a27 */ /* 0x000fe200078e00ff */
[----:B------:R-:W-:Y:S01]  /*1f400*/  UIADD3 UR13, UR7, UR13, URZ ;  /* 0x0000000d070d7290 */ /* 0x000fe2000fffe03f */
[----:B------:R-:W-:Y:S01]  /*1f410*/  MOV R8, R0 ;  /* 0x0000000000087202 */ /* 0x000fe20000000f00 */
[----:B------:R-:W-:Y:S01]  /*1f420*/  UIMAD UR5, UR24, UR5, UR6 ;  /* 0x00000005180572a4 */ /* 0x000fe2000f8e0206 */
[----:B------:R-:W-:Y:S01]  /*1f430*/  IADD3 R5, R7, 0x80, RZ ;  /* 0x0000008007057810 */ /* 0x000fe20007ffe0ff */
[----:B------:R-:W-:Y:S01]  /*1f440*/  UIMAD.WIDE.U32 UR12, UR24, UR4, UR12 ;  /* 0x00000004180c72a5 */ /* 0x000fe2000f8e000c */
[----:B------:R-:W-:-:S03]  /*1f450*/  @P0 SHF.R.U32.HI R8, RZ, c[0x0][0x4f0], R2 ;  /* 0x00013c00ff080a19 */ /* 0x000fc60000011602 */
[----:B------:R-:W-:Y:S01]  /*1f460*/  UIADD3 UR5, UR13, UR5, URZ ;  /* 0x000000050d057290 */ /* 0x000fe2000fffe03f */
[--C-:B------:R-:W-:Y:S01]  /*1f470*/  SHF.R.S32.HI R9, RZ, 0x1f, R8.reuse ;  /* 0x0000001fff097819 */ /* 0x100fe20000011408 */
[----:B------:R-:W-:Y:S01]  /*1f480*/  IMAD.MOV R11, RZ, RZ, -R8 ;  /* 0x000000ffff0b7224 */ /* 0x000fe200078e0a08 */
[----:B------:R-:W-:-:S03]  /*1f490*/  MOV R10, UR12 ;  /* 0x0000000c000a7c02 */ /* 0x000fc60008000f00 */
[----:B------:R-:W-:Y:S02]  /*1f4a0*/  IMAD R6, R11, c[0x0][0x4e8], R0 ;  /* 0x00013a000b067a24 */ /* 0x000fe400078e0200 */
[----:B------:R-:W-:Y:S01]  /*1f4b0*/  IMAD.U32 R11, RZ, RZ, UR13 ;  /* 0x0000000dff0b7e24 */ /* 0x000fe2000f8e00ff */
[----:B------:R-:W-:Y:S01]  /*1f4c0*/  MOV R11, UR5 ;  /* 0x00000005000b7c02 */ /* 0x000fe20008000f00 */
[----:B------:R-:W-:Y:S01]  /*1f4d0*/  IMAD R9, R9, c[0x0][0x3e0], RZ ;  /* 0x0000f80009097a24 */ /* 0x000fe200078e02ff */
[----:B------:R-:W-:-:S03]  /*1f4e0*/  SHF.R.S32.HI R2, RZ, 0x1f, R6 ;  /* 0x0000001fff027819 */ /* 0x000fc60000011406 */
[C---:B------:R-:W-:Y:S02]  /*1f4f0*/  IMAD R0, R8.reuse, c[0x0][0x3e4], R9 ;  /* 0x0000f90008007a24 */ /* 0x040fe400078e0209 */
[----:B------:R-:W-:-:S04]  /*1f500*/  IMAD.WIDE.U32 R10, R8, c[0x0][0x3e0], R10 ;  /* 0x0000f800080a7a25 */ /* 0x000fc800078e000a */
[----:B------:R-:W-:Y:S02]  /*1f510*/  IMAD R9, R2, c[0x0][0x3d8], RZ ;  /* 0x0000f60002097a24 */ /* 0x000fe400078e02ff */
[----:B------:R-:W-:Y:S02]  /*1f520*/  IMAD.IADD R11, R11, 0x1, R0 ;  /* 0x000000010b0b7824 */ /* 0x000fe400078e0200 */
[C---:B------:R-:W-:Y:S02]  /*1f530*/  IMAD R9, R6.reuse, c[0x0][0x3dc], R9 ;  /* 0x0000f70006097a24 */ /* 0x040fe400078e0209 */
[----:B------:R-:W-:Y:S01]  /*1f540*/  IMAD.WIDE.U32 R10, R6, c[0x0][0x3d8], R10 ;  /* 0x0000f600060a7a25 */ /* 0x000fe200078e000a */
[----:B------:R-:W-:-:S04]  /*1f550*/  IADD3 R6, R7, 0x40, RZ ;  /* 0x0000004007067810 */ /* 0x000fc80007ffe0ff */
[----:B------:R-:W-:Y:S02]  /*1f560*/  IADD3 R11, R11, R9, RZ ;  /* 0x000000090b0b7210 */ /* 0x000fe40007ffe0ff */
[----:B------:R-:W-:-:S04]  /*1f570*/  LEA R9, P0, R10, c[0x0][0x380], 0x1 ;  /* 0x0000e0000a097a11 */ /* 0x000fc800078008ff */
[----:B------:R-:W-:Y:S02]  /*1f580*/  LEA.HI.X R8, R10, c[0x0][0x384], R11, 0x1, P0 ;  /* 0x0000e1000a087a11 */ /* 0x000fe400000f0c0b */
[----:B------:R-:W-:Y:S01]  /*1f590*/  ISETP.GE.AND P0, PT, R4, R3, PT ;  /* 0x000000030400720c */ /* 0x000fe20003f06270 */
[----:B------:R1:W2:Y:S04]  /*1f5a0*/  SHFL.IDX PT, R10, R9, RZ, 0x181f ;  /* 0x00181fff090a7589 */ /* 0x0002a800000e0000 */
        /* <DEDUP_REMOVED lines=17> */
.L_x_433:
[----:B------:R-:W-:Y:S05]  /*1f6c0*/  BSYNC B0 ;  /* 0x0000000000007941 */ /* 0x000fea0003800000 */
.L_x_432:
        /* <DEDUP_REMOVED lines=21> */
.L_x_435:
[----:B------:R-:W-:Y:S05]  /*1f820*/  BSYNC B0 ;  /* 0x0000000000007941 */ /* 0x000fea0003800000 */
.L_x_434:
        /* <DEDUP_REMOVED lines=21> */
.L_x_437:
[----:B------:R-:W-:Y:S05]  /*1f980*/  BSYNC B0 ;  /* 0x0000000000007941 */ /* 0x000fea0003800000 */
.L_x_436:
        /* <DEDUP_REMOVED lines=22> */
.L_x_438:
        /* <DEDUP_REMOVED lines=9> */
.L_x_1336:


//--------------------- .text._ZN7cutlass13device_kernelIN5flash19enable_sm80_to_sm89INS1_16FlashAttnFwdSm80INS1_25CollectiveMainloopFwdSm80ILi8ELi1ELb1EN4cute5tupleIJNS5_1CILi128EEENS7_ILi96EEENS7_ILi192EEEEEELi192ENS_10bfloat16_tEfNS_4arch4Sm80ELb1ELb0ELb1ELb0ELb0ELb0ELb1ELb0EEENS1_21CollectiveEpilogueFwdINS6_IJS8_SA_S9_EEENS6_IJNS7_ILi1EEESI_SI_EEESC_SE_Li256ELb0ELb1ELb0ELb0EEENS1_30DynamicPersistentTileSchedulerILi256ELi256ELb0ELb1ELb0EEEEEEEEEvNT_6ParamsE --------------------------
	.section	.text._ZN7cutlass13device_kernelIN5flash19enable_sm80_to_sm89INS1_16FlashAttnFwdSm80INS1_25CollectiveMainloopFwdSm80ILi8ELi1ELb1EN4cute5tupleIJNS5_1CILi128EEENS7_ILi96EEENS7_ILi192EEEEEELi192ENS_10bfloat16_tEfNS_4arch4Sm80ELb1ELb0ELb1ELb0ELb0ELb0ELb1ELb0EEENS1_21CollectiveEpilogueFwdINS6_IJS8_SA_S9_EEENS6_IJNS7_ILi1EEESI_SI_EEESC_SE_Li256ELb0ELb1ELb0ELb0EEENS1_30DynamicPersistentTileSchedulerILi256ELi256ELb0ELb1ELb0EEEEEEEEEvNT_6ParamsE,"ax",@progbits
	.sectioninfo	@"SHI_REGISTERS=255"
	.align	128
.text._ZN7cutlass13device_kernelIN5flash19enable_sm80_to_sm89INS1_16FlashAttnFwdSm80INS1_25CollectiveMainloopFwdSm80ILi8ELi1ELb1EN4cute5tupleIJNS5_1CILi128EEENS7_ILi96EEENS7_ILi192EEEEEELi192ENS_10bfloat16_tEfNS_4arch4Sm80ELb1ELb0ELb1ELb0ELb0ELb0ELb1ELb0EEENS1_21CollectiveEpilogueFwdINS6_IJS8_SA_S9_EEENS6_IJNS7_ILi1EEESI_SI_EEESC_SE_Li256ELb0ELb1ELb0ELb0EEENS1_30DynamicPersistentTileSchedulerILi256ELi256ELb0ELb1ELb0EEEEEEEEEvNT_6ParamsE:
        .type           _ZN7cutlass13device_kernelIN5flash19enable_sm80_to_sm89INS1_16FlashAttnFwdSm80INS1_25CollectiveMainloopFwdSm80ILi8ELi1ELb1EN4cute5tupleIJNS5_1CILi128EEENS7_ILi96EEENS7_ILi192EEEEEELi192ENS_10bfloat16_tEfNS_4arch4Sm80ELb1ELb0ELb1ELb0ELb0ELb0ELb1ELb0EEENS1_21CollectiveEpilogueFwdINS6_IJS8_SA_S9_EEENS6_IJNS7_ILi1EEESI_SI_EEESC_SE_Li256ELb0ELb1ELb0ELb0EEENS1_30DynamicPersistentTileSchedulerILi256ELi256ELb0ELb1ELb0EEEEEEEEEvNT_6ParamsE,@function
        .size           _ZN7cutlass13device_kernelIN5flash19enable_sm80_to_sm89INS1_16FlashAttnFwdSm80INS1_25CollectiveMainloopFwdSm80ILi8ELi1ELb1EN4cute5tupleIJNS5_1CILi128EEENS7_ILi96EEENS7_ILi192EEEEEELi192ENS_10bfloat16_tEfNS_4arch4Sm80ELb1ELb0ELb1ELb0ELb0ELb0ELb1ELb0EEENS1_21CollectiveEpilogueFwdINS6_IJS8_SA_S9_EEENS6_IJNS7_ILi1EEESI_SI_EEESC_SE_Li256ELb0ELb1ELb0ELb0EEENS1_30DynamicPersistentTileSchedulerILi256ELi256ELb0ELb1ELb0EEEEEEEEEvNT_6ParamsE,(.L_x_1337 - _ZN7cutlass13device_kernelIN5flash19enable_sm80_to_sm89INS1_16FlashAttnFwdSm80INS1_25CollectiveMainloopFwdSm80ILi8ELi1ELb1EN4cute5tupleIJNS5_1CILi128EEENS7_ILi96EEENS7_ILi192EEEEEELi192ENS_10bfloat16_tEfNS_4arch4Sm80ELb1ELb0ELb1ELb0ELb0ELb0ELb1ELb0EEENS1_21CollectiveEpilogueFwdINS6_IJS8_SA_S9_EEENS6_IJNS7_ILi1EEESI_SI_EEESC_SE_Li256ELb0ELb1ELb0ELb0EEENS1_30DynamicPersistentTileSchedulerILi256ELi256ELb0ELb1ELb0EEEEEEEEEvNT_6ParamsE)
        .other          _ZN7cutlass13device_kernelIN5flash19enable_sm80_to_sm89INS1_16FlashAttnFwdSm80INS1_25CollectiveMainloopFwdSm80ILi8ELi1ELb1EN4cute5tupleIJNS5_1CILi128EEENS7_ILi96EEENS7_ILi192EEEEEELi192ENS_10bfloat16_tEfNS_4arch4Sm80ELb1ELb0ELb1ELb0ELb0ELb0ELb1ELb0EEENS1_21CollectiveEpilogueFwdINS6_IJS8_SA_S9_EEENS6_IJNS7_ILi1EEESI_SI_EEESC_SE_Li256ELb0ELb1ELb0ELb0EEENS1_30DynamicPersistentTileSchedulerILi256ELi256ELb0ELb1ELb0EEEEEEEEEvNT_6ParamsE,@"STO_CUDA_ENTRY STV_DEFAULT"
_ZN7cutlass13device_kernelIN5flash19enable_sm80_to_sm89INS1_16FlashAttnFwdSm80INS1_25CollectiveMainloopFwdSm80ILi8ELi1ELb1EN4cute5tupleIJNS5_1CILi128EEENS7_ILi96EEENS7_ILi192EEEEEELi192ENS_10bfloat16_tEfNS_4arch4Sm80ELb1ELb0ELb1ELb0ELb0ELb0ELb1ELb0EEENS1_21CollectiveEpilogueFwdINS6_IJS8_SA_S9_EEENS6_IJNS7_ILi1EEESI_SI_EEESC_SE_Li256ELb0ELb1ELb0ELb0EEENS1_30DynamicPersistentTileSchedulerILi256ELi256ELb0ELb1ELb0EEEEEEEEEvNT_6ParamsE:
[----:B------:R-:W-:-:S03]  /*0000*/  MOV R1, c[0x0][0x28] ;  /* 0x00000a0000017a02 */ /* 0x000fc60000000f00 */
[----:B------:R-:W1:Y:S01]  /*0010*/  S2R R20, SR_TID.X ;  /* 0x0000000000147919 */ /* 0x000e620000002100 */
[----:B------:R-:W-:-:S03]  /*0020*/  IADD3 R1, R1, -0xd0, RZ ;  /* 0xffffff3001017810 */ /* 0x000fc60007ffe0ff */
[----:B------:R-:W2:Y:S01]  /*0030*/  S2R R14, SR_CTAID.X ;  /* 0x00000000000e7919 */ /* 0x000ea20000002500 */
[----:B-1----:R-:W-:-:S05]  /*0040*/  SHF.R.U32.HI R2, RZ, 0x5, R20 ;  /* 0x00000005ff027819 */ /* 0x002fca0000011614 */
[----:B------:R-:W1:Y:S02]  /*0050*/  SHFL.IDX PT, R0, R2, RZ, 0x1f ;  /* 0x00001fff02007589 */ /* 0x000e6400000e0000 */
[----:B-1----:R-:W-:Y:S02]  /*0060*/  ISETP.GE.AND P0, PT, R0, 0x1, PT ;  /* 0x000000010000780c */ /* 0x002fe40003f06270 */
[----:B------:R1:W-:Y:S11]  /*0070*/  STL [R1+0x90], R0 ;  /* 0x0000900001007387 */ /* 0x0003f60000100800 */
[----:B------:R-:W-:Y:S06]  /*0080*/  @P0 BAR.ARV 0x4, 0x100 ;  /* 0x0104000000000b1d */ /* 0x000fec0000002000 */
[----:B--2---:R-:W-:-:S13]  /*0090*/  ISETP.GE.AND P0, PT, R14, c[0x0][0x538], PT ;  /* 0x00014e000e007a0c */ /* 0x004fda0003f06270 */
[----:B------:R-:W-:Y:S05]  /*00a0*/  @P0 EXIT ;  /* 0x000000000000094d */ /* 0x000fea0003800000 */
[----:B-1----:R-:W-:Y:S01]  /*00b0*/  SHF.R.S32.HI R11, RZ, 0x1f, R20 ;  /* 0x0000001fff0b7819 */ /* 0x002fe20000011414 */
[----:B------:R-:W-:-:S03]  /*00c0*/  ULDC.64 UR6, c[0x0][0x118] ;  /* 0x0000460000067ab9 */ /* 0x000fc60000000a00 */
[CC--:B------:R-:W-:Y:S02]  /*00d0*/  LEA.HI R12, R11.reuse, R20.reuse, RZ, 0x3 ;  /* 0x000000140b0c7211 */ /* 0x0c0fe400078f18ff */
[CC--:B------:R-:W-:Y:S02]  /*00e0*/  LEA.HI R2, R11.reuse, R20.reuse, RZ, 0x4 ;  /* 0x000000140b027211 */ /* 0x0c0fe400078f20ff */
[----:B------:R-:W-:Y:S02]  /*00f0*/  LEA.HI R13, R11, R20, RZ, 0x2 ;  /* 0x000000140b0d7211 */ /* 0x000fe400078f10ff */
[----:B------:R-:W-:Y:S02]  /*0100*/  SHF.R.S32.HI R17, RZ, 0x3, R12 ;  /* 0x00000003ff117819 */ /* 0x000fe4000001140c */
[----:B------:R-:W-:Y:S02]  /*0110*/  SHF.R.S32.HI R5, RZ, 0x4, R2 ;  /* 0x00000004ff057819 */ /* 0x000fe40000011402 */
[----:B------:R-:W-:Y:S01]  /*0120*/  LOP3.LUT R0, R2, 0xfffffff0, RZ, 0xc0, !PT ;  /* 0xfffffff002007812 */ /* 0x000fe200078ec0ff */
[----:B------:R-:W-:Y:S01]  /*0130*/  IMAD.SHL.U32 R6, R17, 0x40, RZ ;  /* 0x0000004011067824 */ /* 0x000fe200078e00ff */
[----:B------:R-:W-:-:S02]  /*0140*/  LOP3.LUT R3, R12, 0xfffffff8, RZ, 0xc0, !PT ;  /* 0xfffffff80c037812 */ /* 0x000fc400078ec0ff */
[--C-:B------:R-:W-:Y:S01]  /*0150*/  SHF.R.S32.HI R8, RZ, 0x2, R13.reuse ;  /* 0x00000002ff087819 */ /* 0x100fe2000001140d */
[C---:B------:R-:W-:Y:S01]  /*0160*/  IMAD.IADD R0, R20.reuse, 0x1, -R0 ;  /* 0x0000000114007824 */ /* 0x040fe200078e0a00 */
[----:B------:R-:W-:Y:S01]  /*0170*/  SHF.R.S32.HI R4, RZ, 0x1f, R13 ;  /* 0x0000001fff047819 */ /* 0x000fe2000001140d */
[----:B------:R-:W-:Y:S01]  /*0180*/  IMAD.IADD R7, R20, 0x1, -R3 ;  /* 0x0000000114077824 */ /* 0x000fe200078e0a03 */
[----:B------:R-:W-:Y:S02]  /*0190*/  LEA.HI R2, R2, R5, RZ, 0x1 ;  /* 0x0000000502027211 */ /* 0x000fe400078f08ff */
[----:B------:R-:W-:Y:S01]  /*01a0*/  LEA.HI R3, R4, R8, RZ, 0x3 ;  /* 0x0000000804037211 */ /* 0x000fe200078f18ff */
[C---:B------:R-:W-:Y:S01]  /*01b0*/  IMAD.SHL.U32 R18, R7.reuse, 0x8, RZ ;  /* 0x0000000807127824 */ /* 0x040fe200078e00ff */
[----:B------:R-:W-:Y:S01]  /*01c0*/  LOP3.LUT R4, R2, 0xfffffffe, RZ, 0xc0, !PT ;  /* 0xfffffffe02047812 */ /* 0x000fe200078ec0ff */
[----:B------:R-:W-:Y:S01]  /*01d0*/  IMAD.SHL.U32 R9, R7, 0x40, RZ ;  /* 0x0000004007097824 */ /* 0x000fe200078e00ff */
[----:B------:R-:W-:-:S02]  /*01e0*/  LOP3.LUT R2, R6, 0x1c0, RZ, 0xc0, !PT ;  /* 0x000001c006027812 */ /* 0x000fc400078ec0ff */
[----:B------:R-:W-:Y:S01]  /*01f0*/  SHF.R.S32.HI R6, RZ, 0x1f, R0 ;  /* 0x0000001fff067819 */ /* 0x000fe20000011400 */
[----:B------:R-:W-:Y:S01]  /*0200*/  IMAD.IADD R225, R5, 0x1, -R4 ;  /* 0x0000000105e17824 */ /* 0x000fe200078e0a04 */
[----:B------:R-:W-:Y:S02]  /*0210*/  LOP3.LUT R3, R3, 0xfffffff8, RZ, 0xc0, !PT ;  /* 0xfffffff803037812 */ /* 0x000fe400078ec0ff */
[----:B------:R-:W-:Y:S02]  /*0220*/  LEA.HI R224, R6, R0, RZ, 0x3 ;  /* 0x0000000006e07211 */ /* 0x000fe400078f18ff */
[----:B------:R-:W-:Y:S01]  /*0230*/  LOP3.LUT R4, R2, 0x38, R18, 0xf8, !PT ;  /* 0x0000003802047812 */ /* 0x000fe200078ef812 */
[----:B------:R-:W-:Y:S01]  /*0240*/  IMAD.IADD R6, R8, 0x1, -R3 ;  /* 0x0000000108067824 */ /* 0x000fe200078e0a03 */
[----:B------:R-:W-:Y:S02]  /*0250*/  SHF.R.U32.HI R3, RZ, 0x3, R2 ;  /* 0x00000003ff037819 */ /* 0x000fe40000011602 */
[C---:B------:R-:W-:Y:S01]  /*0260*/  LOP3.LUT R2, R224.reuse, 0xfffffff8, RZ, 0xc0, !PT ;  /* 0xfffffff8e0027812 */ /* 0x040fe200078ec0ff */
[----:B------:R-:W-:Y:S01]  /*0270*/  IMAD.SHL.U32 R224, R224, 0x40, RZ ;  /* 0x00000040e0e07824 */ /* 0x000fe200078e00ff */
[----:B------:R-:W-:-:S02]  /*0280*/  LEA.HI R10, R11, R20, RZ, 0x5 ;  /* 0x000000140b0a7211 */ /* 0x000fc400078f28ff */
[----:B------:R-:W-:Y:S01]  /*0290*/  LOP3.LUT R8, R4, R3, RZ, 0x3c, !PT ;  /* 0x0000000304087212 */ /* 0x000fe200078e3cff */
[----:B------:R-:W-:Y:S01]  /*02a0*/  IMAD.IADD R5, R0, 0x1, -R2 ;  /* 0x0000000100057824 */ /* 0x000fe200078e0a02 */
[----:B------:R-:W-:Y:S02]  /*02b0*/  LOP3.LUT R2, R10, 0xffffffe0, RZ, 0xc0, !PT ;  /* 0xffffffe00a027812 */ /* 0x000fe400078ec0ff */
[----:B------:R-:W-:Y:S02]  /*02c0*/  LOP3.LUT R0, R9, 0x1c0, RZ, 0xc0, !PT ;  /* 0x000001c009007812 */ /* 0x000fe400078ec0ff */
[----:B------:R-:W-:Y:S01]  /*02d0*/  SHF.R.S32.HI R250, RZ, 0x5, R10 ;  /* 0x00000005fffa7819 */ /* 0x000fe2000001140a */
[----:B------:R-:W-:Y:S01]  /*02e0*/  IMAD.IADD R16, R20, 0x1, -R2 ;  /* 0x0000000114107824 */ /* 0x000fe200078e0a02 */
[----:B------:R-:W-:Y:S02]  /*02f0*/  SHF.R.S32.HI R3, RZ, 0x1f, R10 ;  /* 0x0000001fff037819 */ /* 0x000fe4000001140a */
[----:B------:R-:W-:Y:S01]  /*0300*/  LOP3.LUT R4, R0, 0x8, R12, 0xf8, !PT ;  /* 0x0000000800047812 */ /* 0x000fe200078ef80c */
[----:B------:R-:W-:Y:S01]  /*0310*/  IMAD.MOV.U32 R12, RZ, RZ, 0x10 ;  /* 0x00000010ff0c7424 */ /* 0x000fe200078e00ff */
[----:B------:R-:W-:-:S02]  /*0320*/  SHF.R.U32.HI R2, RZ, 0x3, R0 ;  /* 0x00000003ff027819 */ /* 0x000fc40000011600 */
[----:B------:R-:W-:Y:S01]  /*0330*/  LEA.HI R9, R11, R20, RZ, 0x6 ;  /* 0x000000140b097211 */ /* 0x000fe200078f30ff */
[----:B------:R-:W-:Y:S01]  /*0340*/  IMAD.MOV.U32 R11, RZ, RZ, 0x20 ;  /* 0x00000020ff0b7424 */ /* 0x000fe200078e00ff */
[----:B------:R-:W-:Y:S02]  /*0350*/  LEA.HI R0, R3, R250, RZ, 0x3 ;  /* 0x000000fa03007211 */ /* 0x000fe400078f18ff */
[----:B------:R-:W-:Y:S02]  /*0360*/  SHF.R.S32.HI R3, RZ, 0x1f, R16 ;  /* 0x0000001fff037819 */ /* 0x000fe40000011410 */
[----:B------:R-:W-:Y:S01]  /*0370*/  LOP3.LUT R10, R4, R2, RZ, 0x3c, !PT ;  /* 0x00000002040a7212 */ /* 0x000fe200078e3cff */
[----:B------:R-:W-:Y:S01]  /*0380*/  IMAD.SHL.U32 R2, R9, 0x8, RZ ;  /* 0x0000000809027824 */ /* 0x000fe200078e00ff */
[----:B------:R-:W-:Y:S02]  /*0390*/  LOP3.LUT R0, R0, 0xffffff8, RZ, 0xc0, !PT ;  /* 0x0ffffff800007812 */ /* 0x000fe400078ec0ff */
[----:B------:R-:W-:-:S02]  /*03a0*/  LEA.HI R9, R3, R16, RZ, 0x2 ;  /* 0x0000001003097211 */ /* 0x000fc400078f10ff */
[----:B------:R-:W-:Y:S02]  /*03b0*/  LOP3.LUT R3, R6, 0x1, RZ, 0xc0, !PT ;  /* 0x0000000106037812 */ /* 0x000fe400078ec0ff */
[----:B------:R-:W-:Y:S01]  /*03c0*/  LOP3.LUT R8, R8, 0x7ffffe00, R2, 0xf8, !PT ;  /* 0x7ffffe0008087812 */ /* 0x000fe200078ef802 */
[----:B------:R-:W-:Y:S01]  /*03d0*/  IMAD.IADD R2, R250, 0x1, -R0 ;  /* 0x00000001fa027824 */ /* 0x000fe200078e0a00 */
[----:B------:R-:W-:Y:S02]  /*03e0*/  SHF.R.S32.HI R0, RZ, 0x2, R9 ;  /* 0x00000002ff007819 */ /* 0x000fe40000011409 */
[----:B------:R-:W-:Y:S01]  /*03f0*/  ISETP.NE.U32.AND P0, PT, R3, 0x1, PT ;  /* 0x000000010300780c */ /* 0x000fe20003f05070 */
[----:B------:R-:W-:Y:S01]  /*0400*/  IMAD.SHL.U32 R3, R5, 0x40, RZ ;  /* 0x0000004005037824 */ /* 0x000fe200078e00ff */
[----:B------:R-:W-:Y:S01]  /*0410*/  LOP3.LUT R4, R13, 0xfffffffc, RZ, 0xc0, !PT ;  /* 0xfffffffc0d047812 */ /* 0x000fe200078ec0ff */
[----:B------:R-:W-:Y:S01]  /*0420*/  IMAD R15, R2, 0x10, R0 ;  /* 0x00000010020f7824 */ /* 0x000fe200078e0200 */
[----:B------:R-:W-:Y:S01]  /*0430*/  LOP3.LUT P4, RZ, R5, 0x2, RZ, 0xc0, !PT ;  /* 0x0000000205ff7812 */ /* 0x000fe2000788c0ff */
[----:B------:R-:W-:Y:S01]  /*0440*/  IMAD.SHL.U32 R2, R225, 0x8, RZ ;  /* 0x00000008e1027824 */ /* 0x000fe200078e00ff */
[----:B------:R-:W-:Y:S01]  /*0450*/  LOP3.LUT R0, R3, 0x1c0, RZ, 0xc0, !PT ;  /* 0x000001c003007812 */ /* 0x000fe200078ec0ff */
[----:B------:R-:W-:Y:S01]  /*0460*/  IMAD.IADD R3, R20, 0x1, -R4 ;  /* 0x0000000114037824 */ /* 0x000fe200078e0a04 */
[----:B------:R-:W-:Y:S01]  /*0470*/  LOP3.LUT P3, RZ, R5, 0x4, RZ, 0xc0, !PT ;  /* 0x0000000405ff7812 */ /* 0x000fe2000786c0ff */
[----:B------:R-:W-:Y:S01]  /*0480*/  IMAD.SHL.U32 R4, R6, 0x40, RZ ;  /* 0x0000004006047824 */ /* 0x000fe200078e00ff */
[----:B------:R-:W-:Y:S01]  /*0490*/  LOP3.LUT R5, R0, 0x8, R2, 0xf8, !PT ;  /* 0x0000000800057812 */ /* 0x000fe200078ef802 */
[----:B------:R-:W-:Y:S01]  /*04a0*/  STL [R1+0x94], R15 ;  /* 0x0000940f01007387 */ /* 0x000fe20000100800 */
[----:B------:R-:W-:Y:S01]  /*04b0*/  SHF.R.U32.HI R2, RZ, 0x3, R0 ;  /* 0x00000003ff027819 */ /* 0x000fe20000011600 */
[----:B------:R-:W-:Y:S01]  /*04c0*/  IMAD R225, R225, 0x200, R10 ;  /* 0x00000200e1e17824 */ /* 0x000fe200078e020a */
[----:B------:R-:W-:Y:S01]  /*04d0*/  LEA.HI R0, R3, R3, RZ, 0x1 ;  /* 0x0000000303007211 */ /* 0x000fe200078f08ff */
[----:B------:R-:W-:Y:S01]  /*04e0*/  STL [R1+0x64], R14 ;  /* 0x0000640e01007387 */ /* 0x000fe20000100800 */
[----:B------:R-:W-:Y:S01]  /*04f0*/  LOP3.LUT R5, R5, R2, RZ, 0x3c, !PT ;  /* 0x0000000205057212 */ /* 0x000fe200078e3cff */
[----:B------:R-:W-:Y:S01]  /*0500*/  IMAD.MOV.U32 R10, RZ, RZ, 0x40 ;  /* 0x00000040ff0a7424 */ /* 0x000fe200078e00ff */
[----:B------:R-:W-:-:S02]  /*0510*/  LOP3.LUT R0, R0, 0x1ffffffe, RZ, 0xc0, !PT ;  /* 0x1ffffffe00007812 */ /* 0x000fc400078ec0ff */
[----:B------:R-:W-:Y:S02]  /*0520*/  LOP3.LUT R2, R4, 0x1c0, RZ, 0xc0, !PT ;  /* 0x000001c004027812 */ /* 0x000fe400078ec0ff */
[----:B------:R-:W-:Y:S01]  /*0530*/  R2P PR, R6, 0x6 ;  /* 0x0000000606007804 */ /* 0x000fe20000000000 */
[----:B------:R-:W-:Y:S01]  /*0540*/  IMAD.IADD R6, R3, 0x1, -R0 ;  /* 0x0000000103067824 */ /* 0x000fe200078e0a00 */
[----:B------:R-:W-:Y:S01]  /*0550*/  LEA.HI R0, R2, R2, RZ, 0x1d ;  /* 0x0000000202007211 */ /* 0x000fe200078fe8ff */
[----:B------:R-:W-:Y:S01]  /*0560*/  IMAD R3, R250, 0x200, R3 ;  /* 0x00000200fa037824 */ /* 0x000fe200078e0203 */
[----:B------:R-:W-:Y:S02]  /*0570*/  SEL R2, R12, 0xfffffff0, !P4 ;  /* 0xfffffff00c027807 */ /* 0x000fe40006000000 */
[----:B------:R-:W-:Y:S01]  /*0580*/  SEL R249, R11, 0xffffffe0, !P3 ;  /* 0xffffffe00bf97807 */ /* 0x000fe20005800000 */
[----:B------:R-:W-:Y:S01]  /*0590*/  IMAD.U32 R4, R3, 0x2, R0 ;  /* 0x0000000203047824 */ /* 0x000fe200078e0000 */
[----:B------:R-:W-:Y:S01]  /*05a0*/  IADD3 R3, R18, 0x40, RZ ;  /* 0x0000004012037810 */ /* 0x000fe20007ffe0ff */
[----:B------:R-:W-:Y:S01]  /*05b0*/  IMAD R0, R7, 0x20, R17 ;  /* 0x0000002007007824 */ /* 0x000fe200078e0211 */
[----:B------:R-:W-:Y:S01]  /*05c0*/  SHF.R.S32.HI R19, RZ, 0x1f, R18 ;  /* 0x0000001fff137819 */ /* 0x000fe20000011412 */
[----:B------:R-:W-:Y:S01]  /*05d0*/  IMAD.IADD R249, R2, 0x1, R249 ;  /* 0x0000000102f97824 */ /* 0x000fe200078e02f9 */
[----:B------:R-:W-:-:S02]  /*05e0*/  IADD3 R2, R18, 0x80, RZ ;  /* 0x0000008012027810 */ /* 0x000fc40007ffe0ff */
[----:B------:R1:W-:Y:S01]  /*05f0*/  STL [R1+0x8c], R0 ;  /* 0x00008c0001007387 */ /* 0x0003e20000100800 */
[----:B------:R-:W-:Y:S02]  /*0600*/  LOP3.LUT R224, R5, 0x7ffffe00, R224, 0xf8, !PT ;  /* 0x7ffffe0005e07812 */ /* 0x000fe400078ef8e0 */
[C---:B------:R-:W-:Y:S01]  /*0610*/  LOP3.LUT P5, RZ, R7.reuse, 0x4, RZ, 0xc0, !PT ;  /* 0x0000000407ff7812 */ /* 0x040fe200078ac0ff */
[----:B------:R2:W-:Y:S01]  /*0620*/  STL [R1+0x44], R3 ;  /* 0x0000440301007387 */ /* 0x0005e20000100800 */
[----:B------:R-:W-:Y:S02]  /*0630*/  LOP3.LUT P6, RZ, R7, 0x2, RZ, 0xc0, !PT ;  /* 0x0000000207ff7812 */ /* 0x000fe400078cc0ff */
[----:B------:R-:W-:Y:S01]  /*0640*/  SEL R5, R11, 0xffffffe0, !P1 ;  /* 0xffffffe00b057807 */ /* 0x000fe20004800000 */
[----:B------:R3:W-:Y:S01]  /*0650*/  STL [R1+0x48], R2 ;  /* 0x0000480201007387 */ /* 0x0007e20000100800 */
[----:B------:R-:W-:Y:S02]  /*0660*/  LEA R4, R4, 0x80, 0x1 ;  /* 0x0000008004047811 */ /* 0x000fe400078e08ff */
[----:B------:R-:W-:Y:S01]  /*0670*/  LEA R224, R224, 0x100, 0x1 ;  /* 0x00000100e0e07811 */ /* 0x000fe200078e08ff */
[----:B------:R-:W-:Y:S01]  /*0680*/  STL.64 [R1+0x38], R18 ;  /* 0x0000381201007387 */ /* 0x000fe20000100a00 */
[----:B------:R-:W-:-:S02]  /*0690*/  LEA R225, R225, 0xc100, 0x1 ;  /* 0x0000c100e1e17811 */ /* 0x000fc400078e08ff */
[----:B------:R-:W-:Y:S01]  /*06a0*/  SEL R226, R10, 0xffffffc0, !P5 ;  /* 0xffffffc00ae27807 */ /* 0x000fe20006800000 */
[--C-:B------:R-:W-:Y:S01]  /*06b0*/  IMAD R250, R250, 0x800, R224.reuse ;  /* 0x00000800fafa7824 */ /* 0x100fe200078e02e0 */
[----:B------:R-:W-:Y:S01]  /*06c0*/  IADD3 R231, R225, 0x20, RZ ;  /* 0x00000020e1e77810 */ /* 0x000fe20007ffe0ff */
[----:B------:R-:W-:Y:S01]  /*06d0*/  IMAD R249, R249, 0x2, R224 ;  /* 0x00000002f9f97824 */ /* 0x000fe200078e02e0 */
[C---:B------:R-:W-:Y:S01]  /*06e0*/  @P6 IADD3 R231, R225.reuse, -0x20, RZ ;  /* 0xffffffe0e1e76810 */ /* 0x040fe20007ffe0ff */
[----:B------:R-:W-:-:S03]  /*06f0*/  IMAD.IADD R229, R225, 0x1, R226 ;  /* 0x00000001e1e57824 */ /* 0x000fc600078e02e2 */
[----:B------:R-:W-:Y:S01]  /*0700*/  IADD3 R248, R231, 0x800, RZ ;  /* 0x00000800e7f87810 */ /* 0x000fe20007ffe0ff */
[----:B------:R-:W-:Y:S01]  /*0710*/  IMAD.IADD R226, R226, 0x1, R231 ;  /* 0x00000001e2e27824 */ /* 0x000fe200078e02e7 */
[----:B-1----:R-:W-:Y:S02]  /*0720*/  LOP3.LUT R0, R9, 0x7ffffffc, RZ, 0xc0, !PT ;  /* 0x7ffffffc09007812 */ /* 0x002fe400078ec0ff */
[C---:B------:R-:W-:Y:S02]  /*0730*/  IADD3 R247, R231.reuse, 0x1000, RZ ;  /* 0x00001000e7f77810 */ /* 0x040fe40007ffe0ff */
[----:B--2---:R-:W-:Y:S01]  /*0740*/  SHF.R.S32.HI R3, RZ, 0x1f, R3 ;  /* 0x0000001fff037819 */ /* 0x004fe20000011403 */
[----:B------:R-:W-:Y:S01]  /*0750*/  IMAD.IADD R0, R16, 0x1, -R0 ;  /* 0x0000000110007824 */ /* 0x000fe200078e0a00 */
[C---:B------:R-:W-:Y:S02]  /*0760*/  IADD3 R246, R231.reuse, 0x1800, RZ ;  /* 0x00001800e7f67810 */ /* 0x040fe40007ffe0ff */
[----:B---3--:R-:W-:Y:S01]  /*0770*/  SHF.R.S32.HI R2, RZ, 0x1f, R2 ;  /* 0x0000001fff027819 */ /* 0x008fe20000011402 */
[----:B------:R1:W-:Y:S01]  /*0780*/  STL [R1+0x60], R3 ;  /* 0x0000600301007387 */ /* 0x0003e20000100800 */
[----:B------:R-:W-:Y:S01]  /*0790*/  IMAD.SHL.U32 R7, R0, 0x2, RZ ;  /* 0x0000000200077824 */ /* 0x000fe200078e00ff */
[C---:B------:R-:W-:Y:S01]  /*07a0*/  IADD3 R245, R231.reuse, 0x2000, RZ ;  /* 0x00002000e7f57810 */ /* 0x040fe20007ffe0ff */
[----:B------:R-:W-:Y:S01]  /*07b0*/  IMAD R0, R6, 0x8, R15 ;  /* 0x0000000806007824 */ /* 0x000fe200078e020f */
[----:B------:R2:W-:Y:S01]  /*07c0*/  STL [R1+0x5c], R2 ;  /* 0x00005c0201007387 */ /* 0x0005e20000100800 */
[----:B------:R-:W-:-:S02]  /*07d0*/  IADD3 R244, R231, 0x2800, RZ ;  /* 0x00002800e7f47810 */ /* 0x000fc40007ffe0ff */
        /* <DEDUP_REMOVED lines=8> */
[C---:B------:R-:W-:Y:S02]  /*0860*/  IADD3 R235, R231.reuse, 0x7000, RZ ;  /* 0x00007000e7eb7810 */ /* 0x040fe40007ffe0ff */
[----:B-1----:R-:W-:Y:S02]  /*0870*/  SEL R3, R10, 0xffffffc0, !P2 ;  /* 0xffffffc00a037807 */ /* 0x002fe40005000000 */
[C---:B------:R-:W-:Y:S01]  /*0880*/  IADD3 R234, R231.reuse, 0x7800, RZ ;  /* 0x00007800e7ea7810 */ /* 0x040fe20007ffe0ff */
[----:B--2---:R-:W-:Y:S01]  /*0890*/  IMAD.SHL.U32 R2, R8, 0x2, RZ ;  /* 0x0000000208027824 */ /* 0x004fe200078e00ff */
[C---:B------:R-:W-:Y:S01]  /*08a0*/  IADD3 R233, R231.reuse, 0x8000, RZ ;  /* 0x00008000e7e97810 */ /* 0x040fe20007ffe0ff */
[C---:B------:R-:W-:Y:S01]  /*08b0*/  IMAD.IADD R8, R4.reuse, 0x1, R5 ;  /* 0x0000000104087824 */ /* 0x040fe200078e0205 */
[----:B------:R-:W-:Y:S01]  /*08c0*/  IADD3 R232, R231, 0x8800, RZ ;  /* 0x00008800e7e87810 */ /* 0x000fe20007ffe0ff */
[----:B------:R-:W-:Y:S01]  /*08d0*/  IMAD.IADD R6, R4, 0x1, R3 ;  /* 0x0000000104067824 */ /* 0x000fe200078e0203 */
[----:B------:R1:W-:Y:S04]  /*08e0*/  STL [R1+0x4], R2 ;  /* 0x0000040201007387 */ /* 0x0003e80000100800 */
[----:B------:R2:W-:Y:S04]  /*08f0*/  STL [R1+0x54], R7 ;  /* 0x0000540701007387 */ /* 0x0005e80000100800 */
[----:B------:R3:W-:Y:S04]  /*0900*/  STL [R1+0x88], R0 ;  /* 0x0000880001007387 */ /* 0x0007e80000100800 */
[----:B------:R4:W-:Y:S04]  /*0910*/  STL [R1+0x68], R4 ;  /* 0x0000680401007387 */ /* 0x0009e80000100800 */
[----:B------:R-:W-:Y:S04]  /*0920*/  STL [R1+0x84], R6 ;  /* 0x0000840601007387 */ /* 0x000fe80000100800 */
[----:B------:R-:W-:Y:S01]  /*0930*/  STL [R1+0x74], R8 ;  /* 0x0000740801007387 */ /* 0x000fe20000100800 */
[----:B-1----:R-:W-:-:S02]  /*0940*/  SEL R2, R11, 0xffffffe0, !P4 ;  /* 0xffffffe00b027807 */ /* 0x002fc40006000000 */
[----:B--2---:R-:W-:-:S03]  /*0950*/  IADD3 R7, R4, -0x10, RZ ;  /* 0xfffffff004077810 */ /* 0x004fc60007ffe0ff */
[----:B------:R-:W-:Y:S01]  /*0960*/  IMAD.IADD R228, R224, 0x1, R2 ;  /* 0x00000001e0e47824 */ /* 0x000fe200078e0202 */
[----:B------:R-:W-:Y:S01]  /*0970*/  @P0 IADD3 R7, R4, 0x10, RZ ;  /* 0x0000001004070810 */ /* 0x000fe20007ffe0ff */
[----:B------:R-:W-:Y:S01]  /*0980*/  IMAD.IADD R251, R2, 0x1, R250 ;  /* 0x0000000102fb7824 */ /* 0x000fe200078e02fa */
[----:B---3--:R-:W-:Y:S01]  /*0990*/  SEL R0, R10, 0xffffffc0, !P3 ;  /* 0xffffffc00a007807 */ /* 0x008fe20005800000 */
[----:B----4-:R-:W-:-:S03]  /*09a0*/  IMAD.IADD R4, R8, 0x1, R3 ;  /* 0x0000000108047824 */ /* 0x010fc600078e0203 */
[C---:B------:R-:W-:Y:S01]  /*09b0*/  IADD3 R230, R0.reuse, R224, R2 ;  /* 0x000000e000e67210 */ /* 0x040fe20007ffe002 */
[----:B------:R-:W-:Y:S02]  /*09c0*/  IMAD.IADD R2, R0, 0x1, R250 ;  /* 0x0000000100027824 */ /* 0x000fe400078e02fa */
[----:B------:R-:W-:Y:S01]  /*09d0*/  IMAD.IADD R227, R224, 0x1, R0 ;  /* 0x00000001e0e37824 */ /* 0x000fe200078e0200 */
[----:B------:R1:W-:Y:S01]  /*09e0*/  STL [R1+0x80], R4 ;  /* 0x0000800401007387 */ /* 0x0003e20000100800 */
[----:B------:R-:W-:-:S03]  /*09f0*/  IMAD.IADD R252, R0, 0x1, R251 ;  /* 0x0000000100fc7824 */ /* 0x000fc600078e02fb */
[----:B------:R2:W-:Y:S01]  /*0a00*/  STL [R1+0x6c], R7 ;  /* 0x00006c0701007387 */ /* 0x0005e20000100800 */
[--C-:B-1----:R-:W-:Y:S02]  /*0a10*/  IMAD.IADD R4, R5, 0x1, R7.reuse ;  /* 0x0000000105047824 */ /* 0x102fe400078e0207 */
[----:B------:R-:W-:Y:S02]  /*0a20*/  IMAD.IADD R5, R3, 0x1, R7 ;  /* 0x0000000103057824 */ /* 0x000fe400078e0207 */
[----:B------:R-:W-:-:S03]  /*0a30*/  IMAD.IADD R3, R4, 0x1, R3 ;  /* 0x0000000104037824 */ /* 0x000fc600078e0203 */
[----:B------:R2:W-:Y:S04]  /*0a40*/  STL [R1+0x7c], R5 ;  /* 0x00007c0501007387 */ /* 0x0005e80000100800 */
[----:B------:R2:W-:Y:S04]  /*0a50*/  STL [R1+0x70], R4 ;  /* 0x0000700401007387 */ /* 0x0005e80000100800 */
[----:B------:R2:W-:Y:S04]  /*0a60*/  STL [R1+0x78], R3 ;  /* 0x0000780301007387 */ /* 0x0005e80000100800 */
[----:B------:R2:W-:Y:S02]  /*0a70*/  STL [R1], R2 ;  /* 0x0000000201007387 */ /* 0x0005e40000100800 */
.L_x_480:
[----:B--2---:R-:W2:Y:S01]  /*0a80*/  LDL R4, [R1+0x64] ;  /* 0x0000640001047983 */ /* 0x004ea20000100800 */
[----:B------:R-:W-:Y:S01]  /*0a90*/  IMAD.MOV.U32 R0, RZ, RZ, c[0x0][0x560] ;  /* 0x00015800ff007624 */ /* 0x000fe200078e00ff */
[----:B------:R-:W-:Y:S01]  /*0aa0*/  YIELD ;  /* 0x0000000000007946 */ /* 0x000fe20003800000 */
[----:B------:R-:W-:Y:S03]  /*0ab0*/  BSSY B0, `(.L_x_439) ;  /* 0x0000016000007945 */ /* 0x000fe60003800000 */
[----:B------:R-:W-:-:S13]  /*0ac0*/  ISETP.NE.AND P0, PT, R0, 0x1, PT ;  /* 0x000000010000780c */ /* 0x000fda0003f05270 */
[----:B--2---:R-:W-:Y:S01]  /*0ad0*/  @P0 IMAD.HI.U32 R0, R4, c[0x0][0x564], RZ ;  /* 0x0001590004000a27 */ /* 0x004fe200078e00ff */
[----:B------:R-:W-:-:S04]  /*0ae0*/  MOV R3, R4 ;  /* 0x0000000400037202 */ /* 0x000fc80000000f00 */
[----:B------:R-:W-:-:S04]  /*0af0*/  @P0 SHF.R.U32.HI R3, RZ, c[0x0][0x568], R0 ;  /* 0x00015a00ff030a19 */ /* 0x000fc80000011600 */
[----:B------:R-:W-:Y:S01]  /*0b00*/  ISETP.GE.AND P0, PT, R3, c[0x0][0x578], PT ;  /* 0x00015e0003007a0c */ /* 0x000fe20003f06270 */
[----:B------:R-:W-:-:S04]  /*0b10*/  IMAD.MOV R2, RZ, RZ, -R3 ;  /* 0x000000ffff027224 */ /* 0x000fc800078e0a03 */
[----:B------:R-:W-:-:S08]  /*0b20*/  IMAD R2, R2, c[0x0][0x560], R4 ;  /* 0x0001580002027a24 */ /* 0x000fd000078e0204 */
[----:B------:R-:W-:Y:S05]  /*0b30*/  @!P0 BRA `(.L_x_440) ;  /* 0x0000007000008947 */ /* 0x000fea0003800000 */
[----:B------:R-:W-:-:S04]  /*0b40*/  MOV R0, c[0x0][0x56c] ;  /* 0x00015b0000007a02 */ /* 0x000fc80000000f00 */
[----:B------:R-:W-:Y:S02]  /*0b50*/  ISETP.NE.AND P0, PT, R0, 0x1, PT ;  /* 0x000000010000780c */ /* 0x000fe40003f05270 */
[----:B------:R-:W-:-:S11]  /*0b60*/  MOV R0, R2 ;  /* 0x0000000200007202 */ /* 0x000fd60000000f00 */
[----:B------:R-:W-:-:S05]  /*0b70*/  @P0 IMAD.HI.U32 R4, R2, c[0x0][0x570], RZ ;  /* 0x00015c0002040a27 */ /* 0x000fca00078e00ff */
[----:B------:R-:W-:-:S05]  /*0b80*/  @P0 SHF.R.U32.HI R0, RZ, c[0x0][0x574], R4 ;  /* 0x00015d00ff000a19 */ /* 0x000fca0000011604 */
[----:B------:R-:W-:Y:S01]  /*0b90*/  IMAD R4, R0, c[0x0][0x56c], RZ ;  /* 0x00015b0000047a24 */ /* 0x000fe200078e02ff */
[----:B------:R-:W-:Y:S05]  /*0ba0*/  BRA `(.L_x_441) ;  /* 0x0000006000007947 */ /* 0x000fea0003800000 */
.L_x_440:
[----:B------:R-:W-:-:S04]  /*0bb0*/  MOV R0, c[0x0][0x554] ;  /* 0x0001550000007a02 */ /* 0x000fc80000000f00 */
[----:B------:R-:W-:Y:S02]  /*0bc0*/  ISETP.NE.AND P0, PT, R0, 0x1, PT ;  /* 0x000000010000780c */ /* 0x000fe40003f05270 */
[----:B------:R-:W-:-:S11]  /*0bd0*/  MOV R0, R2 ;  /* 0x0000000200007202 */ /* 0x000fd60000000f00 */
[----:B------:R-:W-:-:S05]  /*0be0*/  @P0 IMAD.HI.U32 R4, R2, c[0x0][0x558], RZ ;  /* 0x0001560002040a27 */ /* 0x000fca00078e00ff */
[----:B------:R-:W-:-:S05]  /*0bf0*/  @P0 SHF.R.U32.HI R0, RZ, c[0x0][0x55c], R4 ;  /* 0x00015700ff000a19 */ /* 0x000fca0000011604 */
[----:B------:R-:W-:Y:S02]  /*0c00*/  IMAD R4, R0, c[0x0][0x554], RZ ;  /* 0x0001550000047a24 */ /* 0x000fe400078e02ff */
.L_x_441:
[----:B------:R-:W-:Y:S05]  /*0c10*/  BSYNC B0 ;  /* 0x0000000000007941 */ /* 0x000fea0003800000 */
.L_x_439:
[----:B------:R-:W-:Y:S01]  /*0c20*/  LOP3.LUT R0, RZ, R0, RZ, 0x33, !PT ;  /* 0x00000000ff007212 */ /* 0x000fe200078e33ff */
[----:B------:R-:W-:Y:S01]  /*0c30*/  IMAD.MOV.U32 R51, RZ, RZ, c[0x0][0x2c4] ;  /* 0x0000b100ff337624 */ /* 0x000fe200078e00ff */
[----:B------:R-:W-:Y:S01]  /*0c40*/  MOV R5, c[0x0][0x548] ;  /* 0x0001520000057a02 */ /* 0x000fe20000000f00 */
[----:B------:R-:W-:Y:S01]  /*0c50*/  IMAD.IADD R2, R2, 0x1, -R4 ;  /* 0x0000000102027824 */ /* 0x000fe200078e0a04 */
[----:B------:R-:W-:Y:S01]  /*0c60*/  IADD3 R0, R0, c[0x0][0x53c], RZ ;  /* 0x00014f0000007a10 */ /* 0x000fe20007ffe0ff */
[----:B------:R-:W-:Y:S01]  /*0c70*/  IMAD.MOV.U32 R6, RZ, RZ, c[0x0][0x168] ;  /* 0x00005a00ff067624 */ /* 0x000fe200078e00ff */
[----:B------:R-:W-:Y:S01]  /*0c80*/  ISETP.NE.AND P1, PT, R51, 0x1, PT ;  /* 0x000000013300780c */ /* 0x000fe20003f25270 */
[----:B------:R-:W-:Y:S01]  /*0c90*/  IMAD R2, R3, c[0x0][0x554], R2 ;  /* 0x0001550003027a24 */ /* 0x000fe200078e0202 */
[----:B------:R-:W-:Y:S01]  /*0ca0*/  ISETP.NE.AND P0, PT, R5, 0x1, PT ;  /* 0x000000010500780c */ /* 0x000fe20003f05270 */
[----:B------:R-:W-:Y:S01]  /*0cb0*/  IMAD.SHL.U32 R133, R0, 0x80, RZ ;  /* 0x0000008000857824 */ /* 0x000fe200078e00ff */
[----:B------:R-:W-:Y:S01]  /*0cc0*/  ULDC UR4, c[0x0][0x1d0] ;  /* 0x0000740000047ab9 */ /* 0x000fe20000000800 */
[----:B------:R-:W-:Y:S01]  /*0cd0*/  CS2R R98, SRZ ;  /* 0x0000000000627805 */ /* 0x000fe2000001ff00 */
[----:B------:R-:W-:Y:S01]  /*0ce0*/  UIADD3 UR4, UR4, 0x5f, URZ ;  /* 0x0000005f04047890 */ /* 0x000fe2000fffe03f */
[----:B------:R-:W-:Y:S01]  /*0cf0*/  MOV R59, R2 ;  /* 0x00000002003b7202 */ /* 0x000fe20000000f00 */
[----:B------:R1:W-:Y:S01]  /*0d00*/  STL [R1+0x58], R133 ;  /* 0x0000588501007387 */ /* 0x0003e20000100800 */
[----:B------:R-:W-:Y:S01]  /*0d10*/  IADD3 R0, R133, 0x7f, RZ ;  /* 0x0000007f85007810 */ /* 0x000fe20007ffe0ff */
[----:B------:R-:W-:Y:S01]  /*0d20*/  UIMAD.WIDE UR4, UR4, 0x2aaaaaab, URZ ;  /* 0x2aaaaaab040478a5 */ /* 0x000fe2000f8e023f */
[----:B------:R-:W-:Y:S01]  /*0d30*/  CS2R R96, SRZ ;  /* 0x0000000000607805 */ /* 0x000fe2000001ff00 */
[----:B------:R-:W-:Y:S01]  /*0d40*/  CS2R R94, SRZ ;  /* 0x00000000005e7805 */ /* 0x000fe2000001ff00 */
[----:B------:R-:W-:Y:S01]  /*0d50*/  IMAD.MOV.U32 R92, RZ, RZ, RZ ;  /* 0x000000ffff5c7224 */ /* 0x000fe200078e00ff */
[----:B------:R-:W-:Y:S01]  /*0d60*/  USHF.R.U32.HI UR4, URZ, 0x1f, UR5 ;  /* 0x0000001f3f047899 */ /* 0x000fe20008011605 */
[----:B------:R-:W-:Y:S01]  /*0d70*/  @P1 IMAD.HI.U32 R4, R0, c[0x0][0x2c8], RZ ;  /* 0x0000b20000041a27 */ /* 0x000fe200078e00ff */
[----:B------:R-:W-:Y:S01]  /*0d80*/  MOV R90, RZ ;  /* 0x000000ff005a7202 */ /* 0x000fe20000000f00 */
[----:B------:R-:W-:Y:S01]  /*0d90*/  CS2R R8, SRZ ;  /* 0x0000000000087805 */ /* 0x000fe2000001ff00 */
[----:B------:R-:W-:Y:S01]  /*0da0*/  ULEA.HI.SX32 UR4, UR5, UR4, 0x1c ;  /* 0x0000000405047291 */ /* 0x000fe2000f8fe23f */
[----:B------:R-:W-:Y:S01]  /*0db0*/  @P0 IMAD.HI.U32 R3, R2, c[0x0][0x54c], RZ ;  /* 0x0001530002030a27 */ /* 0x000fe200078e00ff */
[----:B------:R-:W-:Y:S01]  /*0dc0*/  @P1 SHF.R.U32.HI R0, RZ, c[0x0][0x2cc], R4 ;  /* 0x0000b300ff001a19 */ /* 0x000fe20000011604 */
[----:B------:R-:W-:Y:S01]  /*0dd0*/  CS2R R10, SRZ ;  /* 0x00000000000a7805 */ /* 0x000fe2000001ff00 */
[----:B------:R-:W-:Y:S01]  /*0de0*/  IADD3 R4, -R6, 0x60, RZ ;  /* 0x0000006006047810 */ /* 0x000fe20007ffe1ff */
[----:B------:R-:W-:Y:S01]  /*0df0*/  IMAD.MOV.U32 R88, RZ, RZ, RZ ;  /* 0x000000ffff587224 */ /* 0x000fe200078e00ff */
[----:B------:R-:W-:Y:S01]  /*0e00*/  @P0 SHF.R.U32.HI R59, RZ, c[0x0][0x550], R3 ;  /* 0x00015400ff3b0a19 */ /* 0x000fe20000011603 */
[----:B------:R-:W-:Y:S01]  /*0e10*/  CS2R R6, SRZ ;  /* 0x0000000000067805 */ /* 0x000fe2000001ff00 */
[----:B------:R-:W-:Y:S01]  /*0e20*/  IADD3 R0, R0, c[0x0][0x1d0], R4 ;  /* 0x0000740000007a10 */ /* 0x000fe20007ffe004 */
[----:B------:R-:W-:Y:S01]  /*0e30*/  IMAD.MOV.U32 R86, RZ, RZ, RZ ;  /* 0x000000ffff567224 */ /* 0x000fe200078e00ff */
[----:B------:R-:W-:Y:S01]  /*0e40*/  MOV R84, RZ ;  /* 0x000000ff00547202 */ /* 0x000fe20000000f00 */
[----:B------:R1:W-:Y:S01]  /*0e50*/  STL [R1+0x50], R59 ;  /* 0x0000503b01007387 */ /* 0x0003e20000100800 */
[----:B------:R-:W-:Y:S01]  /*0e60*/  IMAD.MOV.U32 R82, RZ, RZ, RZ ;  /* 0x000000ffff527224 */ /* 0x000fe200078e00ff */
[----:B------:R-:W-:Y:S01]  /*0e70*/  MOV R78, RZ ;  /* 0x000000ff004e7202 */ /* 0x000fe20000000f00 */
[----:B------:R-:W-:Y:S01]  /*0e80*/  IMAD.HI R3, R0, 0x2aaaaaab, RZ ;  /* 0x2aaaaaab00037827 */ /* 0x000fe200078e02ff */
[----:B------:R-:W-:Y:S01]  /*0e90*/  CS2R R12, SRZ ;  /* 0x00000000000c7805 */ /* 0x000fe2000001ff00 */
[----:B------:R-:W-:Y:S01]  /*0ea0*/  CS2R R14, SRZ ;  /* 0x00000000000e7805 */ /* 0x000fe2000001ff00 */
[----:B------:R-:W-:Y:S01]  /*0eb0*/  MOV R72, RZ ;  /* 0x000000ff00487202 */ /* 0x000fe20000000f00 */
[----:B------:R-:W-:Y:S01]  /*0ec0*/  IMAD.MOV R0, RZ, RZ, -R59 ;  /* 0x000000ffff007224 */ /* 0x000fe200078e0a3b */
[----:B------:R-:W-:Y:S01]  /*0ed0*/  SHF.R.U32.HI R4, RZ, 0x1f, R3 ;  /* 0x0000001fff047819 */ /* 0x000fe20000011603 */
[----:B------:R-:W-:Y:S01]  /*0ee0*/  IMAD.MOV.U32 R80, RZ, RZ, RZ ;  /* 0x000000ffff507224 */ /* 0x000fe200078e00ff */
[----:B------:R-:W-:Y:S01]  /*0ef0*/  CS2R R16, SRZ ;  /* 0x0000000000107805 */ /* 0x000fe2000001ff00 */
[----:B------:R-:W-:Y:S01]  /*0f00*/  IMAD R61, R0, c[0x0][0x548], R2 ;  /* 0x00015200003d7a24 */ /* 0x000fe200078e0202 */
[----:B------:R-:W-:Y:S01]  /*0f10*/  LEA.HI.SX32 R3, R3, R4, 0x1c ;  /* 0x0000000403037211 */ /* 0x000fe200078fe2ff */
[----:B------:R-:W-:Y:S01]  /*0f20*/  IMAD.MOV.U32 R76, RZ, RZ, RZ ;  /* 0x000000ffff4c7224 */ /* 0x000fe200078e00ff */
[----:B------:R-:W-:Y:S01]  /*0f30*/  PRMT R0, RZ, 0x7610, R0 ;  /* 0x00007610ff007816 */ /* 0x000fe20000000000 */
[----:B------:R-:W-:Y:S01]  /*0f40*/  CS2R R4, SRZ ;  /* 0x0000000000047805 */ /* 0x000fe2000001ff00 */
[----:B------:R1:W-:Y:S01]  /*0f50*/  STL [R1+0x4c], R61 ;  /* 0x00004c3d01007387 */ /* 0x0003e20000100800 */
[----:B------:R-:W-:Y:S01]  /*0f60*/  IMNMX R135, R3, UR4, PT ;  /* 0x0000000403877c17 */ /* 0x000fe2000b800200 */
[----:B------:R-:W-:Y:S01]  /*0f70*/  IMAD.MOV.U32 R74, RZ, RZ, RZ ;  /* 0x000000ffff4a7224 */ /* 0x000fe200078e00ff */
[----:B------:R-:W-:Y:S01]  /*0f80*/  MOV R66, RZ ;  /* 0x000000ff00427202 */ /* 0x000fe20000000f00 */
[----:B------:R-:W-:Y:S01]  /*0f90*/  IMAD.MOV.U32 R70, RZ, RZ, RZ ;  /* 0x000000ffff467224 */ /* 0x000fe200078e00ff */
[----:B------:R-:W-:Y:S01]  /*0fa0*/  ISETP.GE.AND P0, PT, R135, 0x1, PT ;  /* 0x000000018700780c */ /* 0x000fe20003f06270 */
[----:B------:R-:W-:Y:S01]  /*0fb0*/  IMAD.MOV.U32 R68, RZ, RZ, RZ ;  /* 0x000000ffff447224 */ /* 0x000fe200078e00ff */
[----:B------:R-:W-:Y:S01]  /*0fc0*/  CS2R R18, SRZ ;  /* 0x0000000000127805 */ /* 0x000fe2000001ff00 */
[----:B------:R-:W-:Y:S01]  /*0fd0*/  IMAD.MOV.U32 R64, RZ, RZ, RZ ;  /* 0x000000ffff407224 */ /* 0x000fe200078e00ff */
[----:B------:R-:W-:Y:S01]  /*0fe0*/  MOV R62, RZ ;  /* 0x000000ff003e7202 */ /* 0x000fe20000000f00 */
        /* <DEDUP_REMOVED lines=45> */
[----:B------:R-:W-:Y:S05]  /*12c0*/  @!P0 BRA `(.L_x_442) ;  /* 0x0000e3b000008947 */ /* 0x000fea0003800000 */
[----:B-1----:R-:W-:Y:S01]  /*12d0*/  ISETP.NE.U32.AND P0, PT, RZ, c[0x0][0x340], PT ;  /* 0x0000d000ff007a0c */ /* 0x002fe20003f05070 */
[----:B------:R-:W2:Y:S03]  /*12e0*/  LDL.64 R100, [R1+0x38] ;  /* 0x0000380001647983 */ /* 0x000ea60000100a00 */
[----:B------:R-:W-:Y:S01]  /*12f0*/  ISETP.NE.AND.EX P0, PT, RZ, c[0x0][0x344], PT, P0 ;  /* 0x0000d100ff007a0c */ /* 0x000fe20003f05300 */
[----:B------:R-:W3:Y:S04]  /*1300*/  LDL R57, [R1+0x44] ;  /* 0x0000440001397983 */ /* 0x000ee80000100800 */
[----:B------:R-:W4:Y:S08]  /*1310*/  LDL R53, [R1+0x48] ;  /* 0x0000480001357983 */ /* 0x000f300000100800 */
[----:B------:R-:W-:-:S05]  /*1320*/  @P0 MOV R2, 0x4 ;  /* 0x0000000400020802 */ /* 0x000fca0000000f00 */
[----:B------:R-:W-:-:S05]  /*1330*/  @P0 IMAD.WIDE R2, R59, R2, c[0x0][0x340] ;  /* 0x0000d0003b020625 */ /* 0x000fca00078e0202 */
[----:B------:R1:W5:Y:S04]  /*1340*/  @P0 LDG.E R0, [R2.64] ;  /* 0x0000000602000981 */ /* 0x000368000c1e1900 */
[----:B------:R-:W1:Y:S02]  /*1350*/  S2R R63, SR_TID.X ;  /* 0x00000000003f7919 */ /* 0x000e640000002100 */
[----:B-1----:R-:W-:-:S04]  /*1360*/  SHF.R.S32.HI R55, RZ, 0x1f, R63 ;  /* 0x0000001fff377819 */ /* 0x002fc8000001143f */
[----:B------:R-:W-:-:S04]  /*1370*/  LEA.HI R55, R55, R63, RZ, 0x3 ;  /* 0x0000003f37377211 */ /* 0x000fc800078f18ff */
[----:B------:R-:W-:-:S04]  /*1380*/  SHF.R.S32.HI R55, RZ, 0x3, R55 ;  /* 0x00000003ff377819 */ /* 0x000fc80000011437 */
[----:B------:R-:W-:-:S05]  /*1390*/  SHF.R.S32.HI R7, RZ, 0x1f, R55 ;  /* 0x0000001fff077819 */ /* 0x000fca0000011437 */
[C---:B------:R-:W-:Y:S02]  /*13a0*/  IMAD R6, R7.reuse, c[0x0][0x1e0], RZ ;  /* 0x0000780007067a24 */ /* 0x040fe400078e02ff */
[----:B------:R-:W-:Y:S02]  /*13b0*/  IMAD R7, R7, c[0x0][0x208], RZ ;  /* 0x0000820007077a24 */ /* 0x000fe400078e02ff */
[C---:B------:R-:W-:Y:S01]  /*13c0*/  IMAD R6, R55.reuse, c[0x0][0x1e4], R6 ;  /* 0x0000790037067a24 */ /* 0x040fe200078e0206 */
[----:B------:R-:W-:Y:S01]  /*13d0*/  SHF.R.S32.HI R10, RZ, 0x1f, R61 ;  /* 0x0000001fff0a7819 */ /* 0x000fe2000001143d */
[----:B------:R-:W-:-:S04]  /*13e0*/  IMAD R7, R55, c[0x0][0x20c], R7 ;  /* 0x0000830037077a24 */ /* 0x000fc800078e0207 */
[----:B------:R-:W-:-:S04]  /*13f0*/  IMAD R9, R10, c[0x0][0x210], RZ ;  /* 0x000084000a097a24 */ /* 0x000fc800078e02ff */
[----:B------:R-:W-:Y:S01]  /*1400*/  IMAD R9, R61, c[0x0][0x214], R9 ;  /* 0x000085003d097a24 */ /* 0x000fe200078e0209 */
[----:B------:R-:W-:Y:S01]  /*1410*/  WARPSYNC 0xffffffff ;  /* 0xffffffff00007948 */ /* 0x000fe20003800000 */
[----:B--2---:R-:W-:Y:S01]  /*1420*/  IMAD.WIDE.U32 R4, R55, c[0x0][0x1e0], R100 ;  /* 0x0000780037047a25 */ /* 0x004fe200078e0064 */
[----:B---3--:R-:W-:-:S03]  /*1430*/  ISETP.GE.AND P3, PT, R57, c[0x0][0x1d4], PT ;  /* 0x0000750039007a0c */ /* 0x008fc60003f66270 */
[----:B------:R-:W-:Y:S01]  /*1440*/  IMAD.WIDE.U32 R2, R55, c[0x0][0x208], R100 ;  /* 0x0000820037027a25 */ /* 0x000fe200078e0064 */
[----:B------:R-:W-:-:S03]  /*1450*/  ISETP.GE.AND P4, PT, R100, c[0x0][0x1d4], PT ;  /* 0x0000750064007a0c */ /* 0x000fc60003f86270 */
[----:B------:R-:W-:Y:S01]  /*1460*/  IMAD.IADD R5, R5, 0x1, R6 ;  /* 0x0000000105057824 */ /* 0x000fe200078e0206 */
[----:B------:R-:W-:Y:S02]  /*1470*/  SEL R6, RZ, 0xffffffff, P3 ;  /* 0xffffffffff067807 */ /* 0x000fe40001800000 */
[----:B------:R-:W-:Y:S01]  /*1480*/  IADD3 R3, R3, R7, RZ ;  /* 0x0000000703037210 */ /* 0x000fe20007ffe0ff */
[----:B------:R-:W-:Y:S01]  /*1490*/  IMAD R7, R10, c[0x0][0x1e8], RZ ;  /* 0x00007a000a077a24 */ /* 0x000fe200078e02ff */
[----:B------:R-:W-:Y:S01]  /*14a0*/  SEL R8, RZ, 0x1, P4 ;  /* 0x00000001ff087807 */ /* 0x000fe20002000000 */
[----:B------:R-:W-:Y:S02]  /*14b0*/  IMAD.SHL.U32 R6, R6, 0x2, RZ ;  /* 0x0000000206067824 */ /* 0x000fe400078e00ff */
[C---:B------:R-:W-:Y:S02]  /*14c0*/  IMAD R7, R61.reuse, c[0x0][0x1ec], R7 ;  /* 0x00007b003d077a24 */ /* 0x040fe400078e0207 */
[----:B------:R-:W-:Y:S01]  /*14d0*/  IMAD.WIDE.U32 R4, R61, c[0x0][0x1e8], R4 ;  /* 0x00007a003d047a25 */ /* 0x000fe200078e0004 */
[----:B------:R-:W-:-:S02]  /*14e0*/  LOP3.LUT R11, R6, 0x2, R8, 0xe2, !PT ;  /* 0x00000002060b7812 */ /* 0x000fc400078ee208 */
[----:B------:R-:W-:Y:S01]  /*14f0*/  SHF.R.S32.HI R8, RZ, 0x1f, R59 ;  /* 0x0000001fff087819 */ /* 0x000fe2000001143b */
[----:B------:R-:W-:Y:S01]  /*1500*/  IMAD.WIDE.U32 R2, R61, c[0x0][0x210], R2 ;  /* 0x000084003d027a25 */ /* 0x000fe200078e0002 */
[----:B------:R-:W-:-:S03]  /*1510*/  IADD3 R7, R5, R7, RZ ;  /* 0x0000000705077210 */ /* 0x000fc60007ffe0ff */
[----:B------:R-:W-:Y:S01]  /*1520*/  IMAD.IADD R5, R3, 0x1, R9 ;  /* 0x0000000103057824 */ /* 0x000fe200078e0209 */
[----:B-----5:R-:W-:Y:S01]  /*1530*/  @P0 SHF.R.S32.HI R3, RZ, 0x1f, R0 ;  /* 0x0000001fff030819 */ /* 0x020fe20000011400 */
[----:B------:R-:W-:Y:S01]  /*1540*/  @!P0 IMAD.MOV.U32 R3, RZ, RZ, R8 ;  /* 0x000000ffff038224 */ /* 0x000fe200078e0008 */
[----:B------:R-:W-:Y:S01]  /*1550*/  MOV R6, R4 ;  /* 0x0000000400067202 */ /* 0x000fe20000000f00 */
[----:B------:R-:W-:Y:S01]  /*1560*/  IMAD.MOV.U32 R4, RZ, RZ, R2 ;  /* 0x000000ffff047224 */ /* 0x000fe200078e0002 */
[----:B------:R-:W-:Y:S01]  /*1570*/  @P0 MOV R2, R0 ;  /* 0x0000000000020202 */ /* 0x000fe20000000f00 */
[C---:B------:R-:W-:Y:S01]  /*1580*/  IMAD R0, R3.reuse, c[0x0][0x1f0], RZ ;  /* 0x00007c0003007a24 */ /* 0x040fe200078e02ff */
[----:B------:R-:W-:Y:S01]  /*1590*/  @!P0 MOV R2, R59 ;  /* 0x0000003b00028202 */ /* 0x000fe20000000f00 */
[----:B------:R-:W-:-:S04]  /*15a0*/  IMAD R3, R3, c[0x0][0x218], RZ ;  /* 0x0000860003037a24 */ /* 0x000fc800078e02ff */
[----:B------:R-:W-:-:S04]  /*15b0*/  IMAD.WIDE.U32 R26, R2, c[0x0][0x1f0], R6 ;  /* 0x00007c00021a7a25 */ /* 0x000fc800078e0006 */
[----:B------:R-:W-:-:S04]  /*15c0*/  IMAD.WIDE.U32 R22, R2, c[0x0][0x218], R4 ;  /* 0x0000860002167a25 */ /* 0x000fc800078e0004 */
[C---:B------:R-:W-:Y:S02]  /*15d0*/  IMAD R0, R2.reuse, c[0x0][0x1f4], R0 ;  /* 0x00007d0002007a24 */ /* 0x040fe400078e0200 */
[----:B------:R-:W-:Y:S01]  /*15e0*/  IMAD R2, R2, c[0x0][0x21c], R3 ;  /* 0x0000870002027a24 */ /* 0x000fe200078e0203 */
[----:B------:R1:W-:Y:S02]  /*15f0*/  STL.64 [R1+0x28], R26 ;  /* 0x0000281a01007387 */ /* 0x0003e40000100a00 */
[----:B------:R-:W-:Y:S02]  /*1600*/  IADD3 R25, R27, R0, RZ ;  /* 0x000000001b197210 */ /* 0x000fe40007ffe0ff */
[----:B------:R-:W-:Y:S01]  /*1610*/  IADD3 R24, R23, R2, RZ ;  /* 0x0000000217187210 */ /* 0x000fe20007ffe0ff */
[----:B------:R1:W-:Y:S04]  /*1620*/  STL.64 [R1+0x30], R22 ;  /* 0x0000301601007387 */ /* 0x0003e80000100a00 */
[----:B------:R1:W-:Y:S04]  /*1630*/  STL [R1+0x40], R24 ;  /* 0x0000401801007387 */ /* 0x0003e80000100800 */
[----:B------:R1:W-:Y:S01]  /*1640*/  STL [R1+0x20], R25 ;  /* 0x0000201901007387 */ /* 0x0003e20000100800 */
[----:B----4-:R-:W-:-:S04]  /*1650*/  ISETP.GE.AND P2, PT, R53, c[0x0][0x1d4], PT ;  /* 0x0000750035007a0c */ /* 0x010fc80003f46270 */
[----:B------:R-:W-:-:S04]  /*1660*/  SEL R9, RZ, 0x4, P2 ;  /* 0x00000004ff097807 */ /* 0x000fc80001000000 */
[----:B------:R-:W-:Y:S02]  /*1670*/  LOP3.LUT R20, R11, R9, RZ, 0xfc, !PT ;  /* 0x000000090b147212 */ /* 0x000fe400078efcff */
[----:B------:R-:W2:Y:S01]  /*1680*/  LDL R12, [R1+0x8c] ;  /* 0x00008c00010c7983 */ /* 0x000ea20000100800 */
[----:B------:R-:W-:Y:S01]  /*1690*/  IMAD R5, R10, c[0x0][0x1b8], RZ ;  /* 0x00006e000a057a24 */ /* 0x000fe200078e02ff */
[----:B------:R-:W-:Y:S01]  /*16a0*/  P2R R19, PR, RZ, 0x8 ;  /* 0x00000008ff137803 */ /* 0x000fe20000000000 */
[C---:B------:R-:W-:Y:S01]  /*16b0*/  IMAD.WIDE.U32 R2, R61.reuse, c[0x0][0x1b8], RZ ;  /* 0x00006e003d027a25 */ /* 0x040fe200078e00ff */
[----:B------:R-:W3:Y:S01]  /*16c0*/  LDL R29, [R1+0x60] ;  /* 0x00006000011d7983 */ /* 0x000ee20000100800 */
[----:B------:R-:W-:Y:S02]  /*16d0*/  P2R R18, PR, RZ, 0x4 ;  /* 0x00000004ff127803 */ /* 0x000fe40000000000 */
[----:B------:R-:W-:Y:S01]  /*16e0*/  IMAD R5, R61, c[0x0][0x1bc], R5 ;  /* 0x00006f003d057a24 */ /* 0x000fe200078e0205 */
[----:B------:R-:W4:Y:S01]  /*16f0*/  LDL R134, [R1+0x4] ;  /* 0x0000040001867983 */ /* 0x000f220000100800 */
[----:B------:R-:W-:Y:S02]  /*1700*/  IMAD R8, R8, c[0x0][0x1c0], RZ ;  /* 0x0000700008087a24 */ /* 0x000fe400078e02ff */
[----:B------:R-:W-:Y:S01]  /*1710*/  IMAD.IADD R3, R3, 0x1, R5 ;  /* 0x0000000103037824 */ /* 0x000fe200078e0205 */
[----:B------:R-:W5:Y:S01]  /*1720*/  LDL R28, [R1+0x5c] ;  /* 0x00005c00011c7983 */ /* 0x000f620000100800 */
[----:B------:R-:W-:-:S02]  /*1730*/  IMAD R8, R59, c[0x0][0x1c4], R8 ;  /* 0x000071003b087a24 */ /* 0x000fc400078e0208 */
[----:B------:R-:W-:Y:S01]  /*1740*/  IMAD.WIDE.U32 R2, R59, c[0x0][0x1c0], R2 ;  /* 0x000070003b027a25 */ /* 0x000fe200078e0002 */
[----:B------:R-:W-:Y:S03]  /*1750*/  BAR.SYNC.DEFER_BLOCKING 0x0 ;  /* 0x0000000000007b1d */ /* 0x000fe60000010000 */
[----:B------:R-:W-:Y:S02]  /*1760*/  IMAD.IADD R3, R3, 0x1, R8 ;  /* 0x0000000103037824 */ /* 0x000fe400078e0208 */
[----:B------:R-:W-:Y:S02]  /*1770*/  IMAD R21, R51, c[0x0][0x168], RZ ;  /* 0x00005a0033157a24 */ /* 0x000fe400078e02ff */
[----:B------:R-:W-:Y:S01]  /*1780*/  IMAD.IADD R7, R55, 0x1, R133 ;  /* 0x0000000137077824 */ /* 0x000fe200078e0285 */
[----:B------:R-:W-:Y:S02]  /*1790*/  ISETP.GE.AND P3, PT, R100, c[0x0][0x198], PT ;  /* 0x0000660064007a0c */ /* 0x000fe40003f66270 */
[----:B------:R-:W-:-:S02]  /*17a0*/  ISETP.GE.AND P2, PT, R57, c[0x0][0x198], PT ;  /* 0x0000660039007a0c */ /* 0x000fc40003f46270 */
[----:B------:R-:W-:-:S04]  /*17b0*/  IADD3 R8, R7, 0x20, RZ ;  /* 0x0000002007087810 */ /* 0x000fc80007ffe0ff */
[----:B------:R-:W-:Y:S01]  /*17c0*/  ISETP.GE.AND P5, PT, R8, R21, PT ;  /* 0x000000150800720c */ /* 0x000fe20003fa6270 */
[----:B--2---:R-:W-:-:S04]  /*17d0*/  IMAD.IADD R4, R12, 0x1, R133 ;  /* 0x000000010c047824 */ /* 0x004fc800078e0285 */
[----:B------:R-:W-:-:S04]  /*17e0*/  @P1 IMAD.HI.U32 R6, R4, c[0x0][0x2c8], RZ ;  /* 0x0000b20004061a27 */ /* 0x000fc800078e00ff */
[----:B------:R-:W-:Y:S01]  /*17f0*/  IMAD.MOV.U32 R0, RZ, RZ, R4 ;  /* 0x000000ffff007224 */ /* 0x000fe200078e0004 */
[----:B------:R-:W-:-:S04]  /*1800*/  @P1 SHF.R.U32.HI R0, RZ, c[0x0][0x2cc], R6 ;  /* 0x0000b300ff001a19 */ /* 0x000fc80000011606 */
[----:B------:R-:W-:Y:S02]  /*1810*/  IADD3 R5, -R0, RZ, RZ ;  /* 0x000000ff00057210 */ /* 0x000fe40007ffe1ff */
[----:B------:R-:W-:-:S03]  /*1820*/  SHF.R.S32.HI R6, RZ, 0x1f, R0 ;  /* 0x0000001fff067819 */ /* 0x000fc60000011400 */
[----:B------:R-:W-:Y:S02]  /*1830*/  IMAD R4, R5, c[0x0][0x2c4], R4 ;  /* 0x0000b10005047a24 */ /* 0x000fe400078e0204 */
[----:B------:R-:W-:-:S04]  /*1840*/  IMAD R5, R6, c[0x0][0x1b0], RZ ;  /* 0x00006c0006057a24 */ /* 0x000fc800078e02ff */
[C---:B------:R-:W-:Y:S01]  /*1850*/  IMAD R6, R0.reuse, c[0x0][0x1b4], R5 ;  /* 0x00006d0000067a24 */ /* 0x040fe200078e0205 */
[----:B------:R-:W-:Y:S01]  /*1860*/  SHF.R.S32.HI R5, RZ, 0x1f, R4 ;  /* 0x0000001fff057819 */ /* 0x000fe20000011404 */
[----:B------:R-:W-:-:S04]  /*1870*/  IMAD.WIDE.U32 R2, R0, c[0x0][0x1b0], R2 ;  /* 0x00006c0000027a25 */ /* 0x000fc800078e0002 */
[----:B------:R-:W-:Y:S02]  /*1880*/  IMAD R0, R5, c[0x0][0x1a8], RZ ;  /* 0x00006a0005007a24 */ /* 0x000fe400078e02ff */
[----:B------:R-:W-:Y:S02]  /*1890*/  IMAD.IADD R3, R3, 0x1, R6 ;  /* 0x0000000103037824 */ /* 0x000fe400078e0206 */
[C---:B------:R-:W-:Y:S02]  /*18a0*/  IMAD R0, R4.reuse, c[0x0][0x1ac], R0 ;  /* 0x00006b0004007a24 */ /* 0x040fe400078e0200 */
[----:B------:R-:W-:-:S05]  /*18b0*/  IMAD.WIDE.U32 R4, R4, c[0x0][0x1a8], R2 ;  /* 0x00006a0004047a25 */ /* 0x000fca00078e0002 */
[----:B------:R-:W-:Y:S02]  /*18c0*/  IADD3 R0, R5, R0, RZ ;  /* 0x0000000005007210 */ /* 0x000fe40007ffe0ff */
[----:B------:R-:W-:-:S04]  /*18d0*/  LEA R2, P0, R4, c[0x0][0x160], 0x1 ;  /* 0x0000580004027a11 */ /* 0x000fc800078008ff */
[----:B------:R-:W-:Y:S01]  /*18e0*/  LEA.HI.X R0, R4, c[0x0][0x164], R0, 0x1, P0 ;  /* 0x0000590004007a11 */ /* 0x000fe200000f0c00 */
[----:B------:R-:W2:Y:S04]  /*18f0*/  SHFL.IDX PT, R5, R2, RZ, 0x181f ;  /* 0x00181fff02057589 */ /* 0x000ea800000e0000 */
[----:B------:R-:W1:Y:S01]  /*1900*/  SHFL.IDX PT, R6, R0, RZ, 0x181f ;  /* 0x00181fff00067589 */ /* 0x000e6200000e0000 */
[----:B------:R-:W-:-:S03]  /*1910*/  ISETP.GE.AND P0, PT, R7, R21, PT ;  /* 0x000000150700720c */ /* 0x000fc60003f06270 */
[----:B------:R-:W3:Y:S04]  /*1920*/  SHFL.IDX PT, R3, R2, 0x1, 0x181f ;  /* 0x00381f0002037f89 */ /* 0x000ee800000e0000 */
[----:B------:R-:W5:Y:S06]  /*1930*/  SHFL.IDX PT, R4, R0, 0x1, 0x181f ;  /* 0x00381f0000047f89 */ /* 0x000f6c00000e0000 */
[----:B--2---:R-:W-:-:S04]  /*1940*/  @!P0 LEA R12, P6, R100, R5, 0x1 ;  /* 0x00000005640c8211 */ /* 0x004fc800078c08ff */
[----:B-1----:R-:W-:Y:S02]  /*1950*/  @!P0 LEA.HI.X R13, R100, R6, R101, 0x1, P6 ;  /* 0x00000006640d8211 */ /* 0x002fe400030f0c65 */
[----:B------:R-:W-:-:S03]  /*1960*/  @!P0 LEA R10, P6, R57, R5, 0x1 ;  /* 0x00000005390a8211 */ /* 0x000fc600078c08ff */
[----:B----4-:R1:W-:Y:S01]  /*1970*/  @!P0 LDGSTS.E.BYPASS.LTC128B.128 [R134+0x100], [R12.64], !P3 ;  /* 0x001000000c868fae */ /* 0x0103e2000d901d46 */
[----:B---3--:R-:W-:-:S05]  /*1980*/  @!P0 LEA.HI.X R11, R57, R6, R29, 0x1, P6 ;  /* 0x00000006390b8211 */ /* 0x008fca00030f0c1d */
[----:B------:R2:W-:Y:S01]  /*1990*/  @!P0 LDGSTS.E.BYPASS.LTC128B.128 [R134+0x4100], [R10.64], !P2 ;  /* 0x041000000a868fae */ /* 0x0005e2000d101d46 */
[C---:B------:R-:W-:Y:S02]  /*19a0*/  ISETP.GE.AND P2, PT, R53.reuse, c[0x0][0x198], PT ;  /* 0x0000660035007a0c */ /* 0x040fe40003f46270 */
[----:B------:R-:W-:-:S04]  /*19b0*/  @!P0 LEA R8, P6, R53, R5, 0x1 ;  /* 0x0000000535088211 */ /* 0x000fc800078c08ff */
[----:B-----5:R-:W-:Y:S02]  /*19c0*/  @!P0 LEA.HI.X R9, R53, R6, R28, 0x1, P6 ;  /* 0x0000000635098211 */ /* 0x020fe400030f0c1c */
[----:B------:R-:W-:-:S04]  /*19d0*/  @!P5 LEA R16, P6, R100, R3, 0x1 ;  /* 0x000000036410d211 */ /* 0x000fc800078c08ff */
[-C--:B------:R-:W-:Y:S01]  /*19e0*/  @!P5 LEA.HI.X R17, R100, R4.reuse, R101, 0x1, P6 ;  /* 0x000000046411d211 */ /* 0x080fe200030f0c65 */
[----:B------:R3:W-:Y:S01]  /*19f0*/  @!P0 LDGSTS.E.BYPASS.LTC128B.128 [R134+0x8100], [R8.64], !P2 ;  /* 0x0810000008868fae */ /* 0x0007e2000d101d46 */
[----:B------:R-:W-:Y:S02]  /*1a00*/  @!P5 LEA R14, P6, R57, R3, 0x1 ;  /* 0x00000003390ed211 */ /* 0x000fe400078c08ff */
[----:B------:R-:W-:Y:S01]  /*1a10*/  IADD3 R5, R7, 0x40, RZ ;  /* 0x0000004007057810 */ /* 0x000fe20007ffe0ff */
[----:B------:R4:W-:Y:S01]  /*1a20*/  @!P5 LDGSTS.E.BYPASS.LTC128B.128 [R134+0x1100], [R16.64], !P3 ;  /* 0x011000001086dfae */ /* 0x0009e2000d901d46 */
[----:B------:R-:W-:Y:S02]  /*1a30*/  @!P5 LEA.HI.X R15, R57, R4, R29, 0x1, P6 ;  /* 0x00000004390fd211 */ /* 0x000fe400030f0c1d */
[----:B------:R-:W-:Y:S02]  /*1a40*/  ISETP.GE.AND P6, PT, R5, R21, PT ;  /* 0x000000150500720c */ /* 0x000fe40003fc6270 */
[----:B---3--:R-:W-:-:S02]  /*1a50*/  @!P5 LEA R8, P0, R53, R3, 0x1 ;  /* 0x000000033508d211 */ /* 0x008fc400078008ff */
[----:B------:R-:W1:Y:S02]  /*1a60*/  SHFL.IDX PT, R3, R2, 0x2, 0x181f ;  /* 0x00581f0002037f89 */ /* 0x000e6400000e0000 */
[----:B------:R-:W-:Y:S02]  /*1a70*/  @!P5 LEA.HI.X R9, R53, R4, R28, 0x1, P0 ;  /* 0x000000043509d211 */ /* 0x000fe400000f0c1c */
[----:B------:R-:W3:Y:S05]  /*1a80*/  SHFL.IDX PT, R4, R0, 0x2, 0x181f ;  /* 0x00581f0000047f89 */ /* 0x000eea00000e0000 */
[----:B-1----:R-:W-:-:S04]  /*1a90*/  @!P6 LEA R12, P0, R100, R3, 0x1 ;  /* 0x00000003640ce211 */ /* 0x002fc800078008ff */
[----:B---3--:R-:W-:Y:S02]  /*1aa0*/  @!P6 LEA.HI.X R13, R100, R4, R101, 0x1, P0 ;  /* 0x00000004640de211 */ /* 0x008fe400000f0c65 */
[----:B--2---:R-:W-:-:S04]  /*1ab0*/  @!P6 LEA R10, P0, R57, R3, 0x1 ;  /* 0x00000003390ae211 */ /* 0x004fc800078008ff */
[C---:B------:R-:W-:Y:S02]  /*1ac0*/  @!P6 LEA.HI.X R11, R57.reuse, R4, R29, 0x1, P0 ;  /* 0x00000004390be211 */ /* 0x040fe400000f0c1d */
[----:B------:R-:W-:-:S13]  /*1ad0*/  ISETP.GE.AND P0, PT, R57, c[0x0][0x198], PT ;  /* 0x0000660039007a0c */ /* 0x000fda0003f06270 */
[----:B------:R1:W-:Y:S04]  /*1ae0*/  @!P5 LDGSTS.E.BYPASS.LTC128B.128 [R134+0x5100], [R14.64], !P0 ;  /* 0x051000000e86dfae */ /* 0x0003e8000c101d46 */
[----:B------:R2:W-:Y:S04]  /*1af0*/  @!P5 LDGSTS.E.BYPASS.LTC128B.128 [R134+0x9100], [R8.64], !P2 ;  /* 0x091000000886dfae */ /* 0x0005e8000d101d46 */
[----:B------:R3:W-:Y:S04]  /*1b00*/  @!P6 LDGSTS.E.BYPASS.LTC128B.128 [R134+0x2100], [R12.64], !P3 ;  /* 0x021000000c86efae */ /* 0x0007e8000d901d46 */
[----:B---3--:R-:W3:Y:S04]  /*1b10*/  LDL R13, [R1] ;  /* 0x00000000010d7983 */ /* 0x008ee80000100800 */
[----:B------:R-:W5:Y:S01]  /*1b20*/  SHFL.IDX PT, R2, R2, 0x3, 0x181f ;  /* 0x00781f0002027f89 */ /* 0x000f6200000e0000 */
[----:B------:R-:W-:-:S03]  /*1b30*/  IADD3 R7, R7, 0x60, RZ ;  /* 0x0000006007077810 */ /* 0x000fc60007ffe0ff */
[----:B------:R-:W1:Y:S01]  /*1b40*/  SHFL.IDX PT, R0, R0, 0x3, 0x181f ;  /* 0x00781f0000007f89 */ /* 0x000e6200000e0000 */
[----:B------:R-:W-:Y:S02]  /*1b50*/  ISETP.GE.AND P5, PT, R7, R21, PT ;  /* 0x000000150700720c */ /* 0x000fe40003fa6270 */
[----:B--2---:R-:W-:-:S04]  /*1b60*/  @!P6 LEA R8, P0, R53, R3, 0x1 ;  /* 0x000000033508e211 */ /* 0x004fc800078008ff */
[----:B------:R-:W-:-:S07]  /*1b70*/  @!P6 LEA.HI.X R9, R53, R4, R28, 0x1, P0 ;  /* 0x000000043509e211 */ /* 0x000fce00000f0c1c */
[----:B-----5:R-:W-:-:S04]  /*1b80*/  @!P5 LEA R6, P0, R100, R2, 0x1 ;  /* 0x000000026406d211 */ /* 0x020fc800078008ff */
[----:B-1----:R-:W-:Y:S02]  /*1b90*/  @!P5 LEA.HI.X R7, R100, R0, R101, 0x1, P0 ;  /* 0x000000006407d211 */ /* 0x002fe400000f0c65 */
[----:B------:R-:W-:-:S04]  /*1ba0*/  @!P5 LEA R4, P0, R57, R2, 0x1 ;  /* 0x000000023904d211 */ /* 0x000fc800078008ff */
[C---:B------:R-:W-:Y:S02]  /*1bb0*/  @!P5 LEA.HI.X R5, R57.reuse, R0, R29, 0x1, P0 ;  /* 0x000000003905d211 */ /* 0x040fe400000f0c1d */
[----:B------:R-:W-:Y:S01]  /*1bc0*/  ISETP.GE.AND P0, PT, R57, c[0x0][0x198], PT ;  /* 0x0000660039007a0c */ /* 0x000fe20003f06270 */
[----:B------:R-:W-:-:S12]  /*1bd0*/  IMAD.MOV.U32 R128, RZ, RZ, -0x60 ;  /* 0xffffffa0ff807424 */ /* 0x000fd800078e00ff */
[----:B------:R1:W-:Y:S04]  /*1be0*/  @!P6 LDGSTS.E.BYPASS.LTC128B.128 [R134+0x6100], [R10.64], !P0 ;  /* 0x061000000a86efae */ /* 0x0003e8000c101d46 */
[----:B------:R2:W-:Y:S01]  /*1bf0*/  @!P6 LDGSTS.E.BYPASS.LTC128B.128 [R134+0xa100], [R8.64], !P2 ;  /* 0x0a1000000886efae */ /* 0x0005e2000d101d46 */
[----:B------:R-:W-:Y:S01]  /*1c00*/  ISETP.GE.AND P6, PT, R100, c[0x0][0x198], PT ;  /* 0x0000660064007a0c */ /* 0x000fe20003fc6270 */
[----:B------:R-:W-:-:S12]  /*1c10*/  IMAD R128, R135, R128, 0x60 ;  /* 0x0000006087807424 */ /* 0x000fd800078e0280 */
[----:B------:R5:W-:Y:S04]  /*1c20*/  @!P5 LDGSTS.E.BYPASS.LTC128B.128 [R134+0x3100], [R6.64], !P6 ;  /* 0x031000000686dfae */ /* 0x000be8000f101d46 */
[----:B------:R1:W-:Y:S01]  /*1c30*/  @!P5 LDGSTS.E.BYPASS.LTC128B.128 [R134+0x7100], [R4.64], !P0 ;  /* 0x071000000486dfae */ /* 0x0003e2000c101d46 */
[----:B--2---:R-:W-:-:S04]  /*1c40*/  IADD3 R9, R135, -0x1, RZ ;  /* 0xffffffff87097810 */ /* 0x004fc80007ffe0ff */
[----:B------:R-:W-:Y:S02]  /*1c50*/  SHF.R.S32.HI R12, RZ, 0x1f, R9 ;  /* 0x0000001fff0c7819 */ /* 0x000fe40000011409 */
[----:B------:R-:W-:-:S03]  /*1c60*/  IADD3 R8, R128, c[0x0][0x1d0], -R55 ;  /* 0x0000740080087a10 */ /* 0x000fc60007ffe837 */
[----:B------:R-:W-:Y:S01]  /*1c70*/  IMAD R3, R12, c[0x0][0x1e0], RZ ;  /* 0x000078000c037a24 */ /* 0x000fe200078e02ff */
[----:B------:R-:W-:Y:S01]  /*1c80*/  ISETP.GE.AND P6, PT, R53, c[0x0][0x198], PT ;  /* 0x0000660035007a0c */ /* 0x000fe20003fc6270 */
[----:B-----5:R-:W-:Y:S01]  /*1c90*/  IMAD.WIDE.U32 R6, R9, c[0x0][0x1e0], RZ ;  /* 0x0000780009067a25 */ /* 0x020fe200078e00ff */
[----:B-1----:R-:W-:-:S03]  /*1ca0*/  @!P5 LEA R4, P0, R53, R2, 0x1 ;  /* 0x000000023504d211 */ /* 0x002fc600078008ff */
[----:B------:R-:W-:Y:S01]  /*1cb0*/  IMAD R2, R9, c[0x0][0x1e4], R3 ;  /* 0x0000790009027a24 */ /* 0x000fe200078e0203 */
[----:B------:R-:W-:Y:S02]  /*1cc0*/  @!P5 LEA.HI.X R5, R53, R0, R28, 0x1, P0 ;  /* 0x000000003505d211 */ /* 0x000fe400000f0c1c */
[----:B------:R-:W-:Y:S01]  /*1cd0*/  ISETP.GE.AND P0, PT, R8, 0x1, PT ;  /* 0x000000010800780c */ /* 0x000fe20003f06270 */
[----:B------:R-:W-:Y:S01]  /*1ce0*/  IMAD.MOV.U32 R130, RZ, RZ, R26 ;  /* 0x000000ffff827224 */ /* 0x000fe200078e001a */
[----:B------:R-:W-:Y:S01]  /*1cf0*/  IADD3 R0, R7, R2, RZ ;  /* 0x0000000207007210 */ /* 0x000fe20007ffe0ff */
[----:B------:R-:W-:Y:S01]  /*1d00*/  IMAD.MOV.U32 R131, RZ, RZ, R25 ;  /* 0x000000ffff837224 */ /* 0x000fe200078e0019 */
[----:B------:R-:W-:Y:S01]  /*1d10*/  ISETP.NE.AND P3, PT, R19, RZ, PT ;  /* 0x000000ff1300720c */ /* 0x000fe20003f65270 */
[----:B------:R1:W-:Y:S02]  /*1d20*/  @!P5 LDGSTS.E.BYPASS.LTC128B.128 [R134+0xb100], [R4.64], !P6 ;  /* 0x0b1000000486dfae */ /* 0x0003e4000f101d46 */
[----:B------:R-:W-:Y:S01]  /*1d30*/  IMAD.WIDE.U32 R2, R6, 0x60, R130 ;  /* 0x0000006006027825 */ /* 0x000fe200078e0082 */
[----:B------:R-:W-:Y:S01]  /*1d40*/  ISETP.NE.AND P2, PT, R18, RZ, PT ;  /* 0x000000ff1200720c */ /* 0x000fe20003f45270 */
[----:B------:R-:W0:Y:S02]  /*1d50*/  LDGDEPBAR ;  /* 0x00000000000079af */ /* 0x000e240000000000 */
[----:B------:R-:W-:Y:S01]  /*1d60*/  IMAD R0, R0, 0x60, RZ ;  /* 0x0000006000007824 */ /* 0x000fe200078e02ff */
[----:B------:R-:W-:-:S04]  /*1d70*/  ISETP.GE.AND P6, PT, R8, 0x21, PT ;  /* 0x000000210800780c */ /* 0x000fc80003fc6270 */
[----:B------:R-:W-:Y:S01]  /*1d80*/  IADD3 R0, R3, R0, RZ ;  /* 0x0000000003007210 */ /* 0x000fe20007ffe0ff */
[----:B------:R-:W-:Y:S02]  /*1d90*/  IMAD.MOV.U32 R129, RZ, RZ, c[0x0][0x1e0] ;  /* 0x00007800ff817624 */ /* 0x000fe400078e00ff */
[----:B------:R-:W-:Y:S01]  /*1da0*/  IMAD.MOV.U32 R132, RZ, RZ, c[0x0][0x1e4] ;  /* 0x00007900ff847624 */ /* 0x000fe200078e00ff */
[----:B-1----:R-:W-:-:S04]  /*1db0*/  @P0 LEA R4, P5, R2, c[0x0][0x1c8], 0x1 ;  /* 0x0000720002040a11 */ /* 0x002fc800078a08ff */
[----:B------:R-:W-:Y:S02]  /*1dc0*/  @P0 LEA.HI.X R5, R2, c[0x0][0x1cc], R0, 0x1, P5 ;  /* 0x0000730002050a11 */ /* 0x000fe400028f0c00 */
[----:B------:R-:W-:-:S03]  /*1dd0*/  ISETP.GE.AND P5, PT, R8, 0x41, PT ;  /* 0x000000410800780c */ /* 0x000fc60003fa6270 */
[----:B------:R1:W-:Y:S04]  /*1de0*/  @P0 LDGSTS.E.BYPASS.LTC128B.128 [R134+0xc100], [R4.64], !P4 ;  /* 0x0c10000004860fae */ /* 0x0003e8000e101d46 */
[----:B------:R1:W-:Y:S04]  /*1df0*/  @P0 LDGSTS.E.BYPASS.LTC128B.128 [R134+0xf100], [R4.64+0x80], !P3 ;  /* 0x0f10008004860fae */ /* 0x0003e8000d901d46 */
[----:B------:R1:W-:Y:S01]  /*1e00*/  @P0 LDGSTS.E.BYPASS.LTC128B.128 [R134+0x12100], [R4.64+0x100], !P2 ;  /* 0x1210010004860fae */ /* 0x0003e2000d101d46 */
[C---:B------:R-:W-:Y:S01]  /*1e10*/  @P6 LEA R3, P0, R129.reuse, R2, 0x5 ;  /* 0x0000000281036211 */ /* 0x040fe200078028ff */
[----:B------:R-:W-:-:S04]  /*1e20*/  IMAD.WIDE.U32 R6, R129, 0x40, RZ ;  /* 0x0000004081067825 */ /* 0x000fc800078e00ff */
[----:B------:R-:W-:Y:S02]  /*1e30*/  IMAD R12, R12, c[0x0][0x208], RZ ;  /* 0x000082000c0c7a24 */ /* 0x000fe400078e02ff */
[----:B------:R-:W-:-:S04]  /*1e40*/  IMAD.WIDE.U32 R10, R9, c[0x0][0x208], RZ ;  /* 0x00008200090a7a25 */ /* 0x000fc800078e00ff */
[----:B------:R-:W-:Y:S01]  /*1e50*/  IMAD R12, R9, c[0x0][0x20c], R12 ;  /* 0x00008300090c7a24 */ /* 0x000fe200078e020c */
[----:B-1----:R-:W-:Y:S02]  /*1e60*/  @P6 LEA.HI.X R5, R129, R0, R132, 0x5, P0 ;  /* 0x0000000081056211 */ /* 0x002fe400000f2c84 */
[----:B------:R-:W-:-:S04]  /*1e70*/  @P6 LEA R4, P0, R3, c[0x0][0x1c8], 0x1 ;  /* 0x0000720003046a11 */ /* 0x000fc800078008ff */
[----:B------:R-:W-:Y:S02]  /*1e80*/  @P6 LEA.HI.X R5, R3, c[0x0][0x1cc], R5, 0x1, P0 ;  /* 0x0000730003056a11 */ /* 0x000fe400000f0c05 */
[----:B------:R-:W-:Y:S02]  /*1e90*/  @P5 IADD3 R3, P0, R2, R6, RZ ;  /* 0x0000000602035210 */ /* 0x000fe40007f1e0ff */
[----:B------:R-:W-:Y:S01]  /*1ea0*/  SHF.L.U32 R2, R132, 0x6, RZ ;  /* 0x0000000684027819 */ /* 0x000fe200000006ff */
[----:B------:R1:W-:Y:S03]  /*1eb0*/  @P6 LDGSTS.E.BYPASS.LTC128B.128 [R134+0xd100], [R4.64], !P4 ;  /* 0x0d10000004866fae */ /* 0x0003e6000e101d46 */
[----:B------:R-:W-:Y:S01]  /*1ec0*/  @P5 IADD3.X R9, R0, R7, R2, P0, !PT ;  /* 0x0000000700095210 */ /* 0x000fe200007fe402 */
[----:B------:R1:W-:Y:S01]  /*1ed0*/  @P6 LDGSTS.E.BYPASS.LTC128B.128 [R134+0x10100], [R4.64+0x80], !P3 ;  /* 0x1010008004866fae */ /* 0x0003e2000d901d46 */
[----:B------:R-:W-:-:S03]  /*1ee0*/  @P5 LEA R2, P0, R3, c[0x0][0x1c8], 0x1 ;  /* 0x0000720003025a11 */ /* 0x000fc600078008ff */
[----:B------:R1:W-:Y:S01]  /*1ef0*/  @P6 LDGSTS.E.BYPASS.LTC128B.128 [R134+0x13100], [R4.64+0x100], !P2 ;  /* 0x1310010004866fae */ /* 0x0003e2000d101d46 */
[----:B------:R-:W-:-:S05]  /*1f00*/  @P5 LEA.HI.X R3, R3, c[0x0][0x1cc], R9, 0x1, P0 ;  /* 0x0000730003035a11 */ /* 0x000fca00000f0c09 */
[----:B------:R2:W-:Y:S04]  /*1f10*/  @P5 LDGSTS.E.BYPASS.LTC128B.128 [R134+0xe100], [R2.64], !P4 ;  /* 0x0e10000002865fae */ /* 0x0005e8000e101d46 */
[----:B------:R2:W-:Y:S04]  /*1f20*/  @P5 LDGSTS.E.BYPASS.LTC128B.128 [R134+0x11100], [R2.64+0x80], !P3 ;  /* 0x1110008002865fae */ /* 0x0005e8000d901d46 */
[----:B------:R2:W-:Y:S04]  /*1f30*/  @P5 LDGSTS.E.BYPASS.LTC128B.128 [R134+0x14100], [R2.64+0x100], !P2 ;  /* 0x1410010002865fae */ /* 0x0005e8000d101d46 */
[----:B------:R-:W0:Y:S01]  /*1f40*/  LDGDEPBAR ;  /* 0x00000000000079af */ /* 0x000e220000000000 */
[----:B------:R-:W-:-:S04]  /*1f50*/  DEPBAR.LE SB0, 0x1 ;  /* 0x000080400000791a */ /* 0x000fc80000000000 */
[----:B------:R-:W-:Y:S01]  /*1f60*/  BAR.SYNC.DEFER_BLOCKING 0x0 ;  /* 0x0000000000007b1d */ /* 0x000fe20000010000 */
[----:B------:R-:W-:Y:S01]  /*1f70*/  IADD3 R0, R11, R12, RZ ;  /* 0x0000000c0b007210 */ /* 0x000fe20007ffe0ff */
[----:B------:R-:W-:Y:S02]  /*1f80*/  IMAD.MOV.U32 R6, RZ, RZ, R22 ;  /* 0x000000ffff067224 */ /* 0x000fe400078e0016 */
[----:B------:R-:W-:Y:S02]  /*1f90*/  IMAD.MOV.U32 R7, RZ, RZ, R24 ;  /* 0x000000ffff077224 */ /* 0x000fe400078e0018 */
[----:B------:R-:W-:Y:S02]  /*1fa0*/  IMAD R0, R0, 0x60, RZ ;  /* 0x0000006000007824 */ /* 0x000fe400078e02ff */
[----:B------:R-:W-:Y:S01]  /*1fb0*/  IMAD.WIDE.U32 R6, R10, 0x60, R6 ;  /* 0x000000600a067825 */ /* 0x000fe200078e0006 */
[----:B------:R-:W-:Y:S04]  /*1fc0*/  LDSM.16.M88.4 R156, [R250] ;  /* 0x00000000fa9c783b */ /* 0x000fe80000000200 */
[----:B------:R-:W-:Y:S04]  /*1fd0*/  LDSM.16.M88.4 R160, [R251] ;  /* 0x00000000fba0783b */ /* 0x000fe80000000200 */
[----:B------:R-:W-:Y:S04]  /*1fe0*/  LDSM.16.M88.4 R172, [R252] ;  /* 0x00000000fcac783b */ /* 0x000fe80000000200 */
[----:B------:R-:W-:Y:S04]  /*1ff0*/  LDSM.16.M88.4 R176, [R250+0x4000] ;  /* 0x00400000fab0783b */ /* 0x000fe80000000200 */
[----:B------:R-:W-:Y:S04]  /*2000*/  LDSM.16.M88.4 R180, [R251+0x4000] ;  /* 0x00400000fbb4783b */ /* 0x000fe80000000200 */
[----:B------:R-:W-:Y:S04]  /*2010*/  LDSM.16.M88.4 R188, [R252+0x4000] ;  /* 0x00400000fcbc783b */ /* 0x000fe80000000200 */
[----:B------:R-:W-:Y:S04]  /*2020*/  LDSM.16.M88.4 R192, [R250+0x8000] ;  /* 0x00800000fac0783b */ /* 0x000fe80000000200 */
[----:B---3--:R-:W-:Y:S04]  /*2030*/  LDSM.16.M88.4 R168, [R13] ;  /* 0x000000000da8783b */ /* 0x008fe80000000200 */
[----:B------:R-:W-:Y:S04]  /*2040*/  LDSM.16.M88.4 R184, [R13+0x4000] ;  /* 0x004000000db8783b */ /* 0x000fe80000000200 */
[----:B------:R-:W-:Y:S04]  /*2050*/  LDSM.16.M88.4 R196, [R251+0x8000] ;  /* 0x00800000fbc4783b */ /* 0x000fe80000000200 */
[----:B------:R-:W-:Y:S04]  /*2060*/  LDSM.16.M88.4 R200, [R13+0x8000] ;  /* 0x008000000dc8783b */ /* 0x000fe80000000200 */
[----:B------:R-:W-:Y:S04]  /*2070*/  LDSM.16.M88.4 R204, [R252+0x8000] ;  /* 0x00800000fccc783b */ /* 0x000fe80000000200 */
[----:B------:R-:W-:Y:S01]  /*2080*/  BAR.SYNC.DEFER_BLOCKING 0x0 ;  /* 0x0000000000007b1d */ /* 0x000fe20000010000 */
[----:B-1----:R-:W-:-:S02]  /*2090*/  IMAD.MOV.U32 R5, RZ, RZ, c[0x0][0x208] ;  /* 0x00008200ff057624 */ /* 0x002fc400078e00ff */
[----:B--2---:R-:W-:Y:S01]  /*20a0*/  IMAD.MOV.U32 R3, RZ, RZ, 0x6 ;  /* 0x00000006ff037424 */ /* 0x004fe200078e00ff */
[C---:B------:R-:W-:Y:S01]  /*20b0*/  LEA R2, P0, R6.reuse, c[0x0][0x1f8], 0x1 ;  /* 0x00007e0006027a11 */ /* 0x040fe200078008ff */
[----:B------:R-:W-:Y:S01]  /*20c0*/  IMAD.SHL.U32 R4, R5, 0x40, RZ ;  /* 0x0000004005047824 */ /* 0x000fe200078e00ff */
[----:B------:R-:W-:Y:S02]  /*20d0*/  IADD3 R0, R7, R0, RZ ;  /* 0x0000000007007210 */ /* 0x000fe40007ffe0ff */
[----:B------:R-:W-:Y:S02]  /*20e0*/  SHF.L.U64.HI R5, R5, R3, c[0x0][0x20c] ;  /* 0x0000830005057619 */ /* 0x000fe40000010203 */
[----:B------:R-:W-:Y:S02]  /*20f0*/  LEA.HI.X R3, R6, c[0x0][0x1fc], R0, 0x1, P0 ;  /* 0x00007f0006037a11 */ /* 0x000fe400000f0c00 */
[----:B------:R-:W-:Y:S02]  /*2100*/  IADD3 R10, P5, P0, R4, 0x80, R2 ;  /* 0x00000080040a7810 */ /* 0x000fe400078be002 */
[----:B------:R-:W-:-:S02]  /*2110*/  LOP3.LUT R0, R20, 0x1, RZ, 0xc0, !PT ;  /* 0x0000000114007812 */ /* 0x000fc400078ec0ff */
[----:B------:R-:W-:Y:S02]  /*2120*/  IADD3.X R11, R5, RZ, R3, P5, P0 ;  /* 0x000000ff050b7210 */ /* 0x000fe40002fe0403 */
[----:B------:R-:W-:Y:S01]  /*2130*/  IADD3 R6, P5, P0, R4, 0x100, R2 ;  /* 0x0000010004067810 */ /* 0x000fe200078be002 */
[----:B------:R-:W-:-:S04]  /*2140*/  DEPBAR.LE SB0, 0x0 ;  /* 0x000080000000791a */ /* 0x000fc80000000000 */
[----:B------:R-:W-:Y:S01]  /*2150*/  BAR.SYNC.DEFER_BLOCKING 0x0 ;  /* 0x0000000000007b1d */ /* 0x000fe20000010000 */
[----:B------:R-:W-:Y:S02]  /*2160*/  IADD3.X R7, R5, RZ, R3, P5, P0 ;  /* 0x000000ff05077210 */ /* 0x000fe40002fe0403 */
[----:B------:R-:W-:-:S04]  /*2170*/  ISETP.NE.U32.AND P0, PT, R0, 0x1, PT ;  /* 0x000000010000780c */ /* 0x000fc80003f05070 */
[----:B------:R-:W-:Y:S02]  /*2180*/  ISETP.LT.OR P0, PT, R8, 0x1, P0 ;  /* 0x000000010800780c */ /* 0x000fe40000701670 */
[C---:B------:R-:W-:Y:S02]  /*2190*/  LOP3.LUT P6, RZ, R20.reuse, 0x2, RZ, 0xc0, !PT ;  /* 0x0000000214ff7812 */ /* 0x040fe400078cc0ff */
[----:B------:R-:W-:Y:S01]  /*21a0*/  LOP3.LUT P5, RZ, R20, 0x4, RZ, 0xc0, !PT ;  /* 0x0000000414ff7812 */ /* 0x000fe200078ac0ff */
[----:B----4-:R-:W1:Y:S04]  /*21b0*/  LDSM.16.M88.4 R16, [R225] ;  /* 0x00000000e110783b */ /* 0x010e680000000200 */
[----:B------:R-:W2:Y:S04]  /*21c0*/  LDSM.16.M88.4 R12, [R225+0x800] ;  /* 0x00080000e10c783b */ /* 0x000ea80000000200 */
[----:B------:R-:W-:Y:S04]  /*21d0*/  LDSM.16.M88.4 R40, [R225+0x1000] ;  /* 0x00100000e128783b */ /* 0x000fe80000000200 */
[----:B------:R-:W3:Y:S04]  /*21e0*/  LDSM.16.M88.4 R56, [R225+0x1800] ;  /* 0x00180000e138783b */ /* 0x000ee80000000200 */
[----:B------:R-:W-:Y:S04]  /*21f0*/  LDSM.16.M88.4 R60, [R225+0x2000] ;  /* 0x00200000e13c783b */ /* 0x000fe80000000200 */
[----:B------:R-:W-:Y:S04]  /*2200*/  LDSM.16.M88.4 R72, [R225+0x2800] ;  /* 0x00280000e148783b */ /* 0x000fe80000000200 */
[----:B------:R-:W4:Y:S04]  /*2210*/  LDSM.16.M88.4 R48, [R231] ;  /* 0x00000000e730783b */ /* 0x000f280000000200 */
[----:B------:R-:W-:Y:S04]  /*2220*/  LDSM.16.M88.4 R44, [R248] ;  /* 0x00000000f82c783b */ /* 0x000fe80000000200 */
[----:B------:R-:W-:Y:S04]  /*2230*/  LDSM.16.M88.4 R52, [R247] ;  /* 0x00000000f734783b */ /* 0x000fe80000000200 */
[----:B------:R-:W5:Y:S04]  /*2240*/  LDSM.16.M88.4 R64, [R246] ;  /* 0x00000000f640783b */ /* 0x000f680000000200 */
[----:B------:R-:W-:Y:S04]  /*2250*/  LDSM.16.M88.4 R80, [R245] ;  /* 0x00000000f550783b */ /* 0x000fe80000000200 */
[----:B------:R-:W-:Y:S04]  /*2260*/  LDSM.16.M88.4 R108, [R244] ;  /* 0x00000000f46c783b */ /* 0x000fe80000000200 */
[----:B------:R-:W-:Y:S01]  /*2270*/  @!PT LDS RZ, [RZ] ;  /* 0x00000000fffff984 */ /* 0x000fe20000000800 */
[----:B------:R-:W-:Y:S01]  /*2280*/  @!PT LDS RZ, [RZ] ;  /* 0x00000000fffff984 */ /* 0x000fe20000000800 */
[----:B------:R-:W-:Y:S01]  /*2290*/  @!PT LDS RZ, [RZ] ;  /* 0x00000000fffff984 */ /* 0x000fe20000000800 */
[----:B------:R1:W-:Y:S01]  /*22a0*/  LDGSTS.E.BYPASS.LTC128B.128 [R134+0x100], [R2.64], !P0 ;  /* 0x0010000002867fae */ /* 0x0003e2000c101d46 */
[----:B------:R-:W-:-:S13]  /*22b0*/  ISETP.LT.OR P0, PT, R8, 0x1, !P6 ;  /* 0x000000010800780c */ /* 0x000fda0007701670 */
[----:B------:R1:W-:Y:S01]  /*22c0*/  LDGSTS.E.BYPASS.LTC128B.128 [R134+0x3100], [R2.64+0x80], !P0 ;  /* 0x0310008002867fae */ /* 0x0003e2000c101d46 */
[----:B------:R-:W-:-:S13]  /*22d0*/  ISETP.LT.OR P0, PT, R8, 0x1, !P5 ;  /* 0x000000010800780c */ /* 0x000fda0006f01670 */
[----:B------:R1:W-:Y:S02]  /*22e0*/  LDGSTS.E.BYPASS.LTC128B.128 [R134+0x6100], [R2.64+0x100], !P0 ;  /* 0x0610010002867fae */ /* 0x0003e4000c101d46 */
[----:B-1----:R-:W-:-:S05]  /*22f0*/  IADD3 R2, P0, R4, R2, RZ ;  /* 0x0000000204027210 */ /* 0x002fca0007f1e0ff */
[----:B------:R-:W-:Y:S01]  /*2300*/  IMAD.X R3, R5, 0x1, R3, P0 ;  /* 0x0000000105037824 */ /* 0x000fe200000e0603 */
[----:B------:R-:W-:-:S04]  /*2310*/  IADD3 R4, P0, R2, R4, RZ ;  /* 0x0000000402047210 */ /* 0x000fc80007f1e0ff */
[----:B------:R-:W-:Y:S02]  /*2320*/  IADD3.X R5, R3, R5, RZ, P0, !PT ;  /* 0x0000000503057210 */ /* 0x000fe400007fe4ff */
[----:B------:R-:W-:-:S04]  /*2330*/  ISETP.NE.U32.AND P0, PT, R0, 0x1, PT ;  /* 0x000000010000780c */ /* 0x000fc80003f05070 */
[----:B------:R-:W-:-:S13]  /*2340*/  ISETP.LT.OR P0, PT, R8, 0x21, P0 ;  /* 0x000000210800780c */ /* 0x000fda0000701670 */
[----:B------:R1:W-:Y:S01]  /*2350*/  LDGSTS.E.BYPASS.LTC128B.128 [R134+0x1100], [R2.64], !P0 ;  /* 0x0110000002867fae */ /* 0x0003e2000c101d46 */
[C---:B------:R-:W-:Y:S01]  /*2360*/  ISETP.LT.OR P0, PT, R8.reuse, 0x21, !P6 ;  /* 0x000000210800780c */ /* 0x040fe20007701670 */
[C---:B------:R-:W-:Y:S11]  /*2370*/  HMMA.16816.F32.BF16 R36, R156.reuse, R16, RZ ;  /* 0x000000109c24723c */ /* 0x040ff600000418ff */
[----:B------:R-:W-:Y:S01]  /*2380*/  @!UPT UIADD3 URZ, URZ, URZ, URZ ;  /* 0x0000003f3f3ff290 */ /* 0x000fe2000fffe03f */
[----:B------:R1:W-:Y:S01]  /*2390*/  LDGSTS.E.BYPASS.LTC128B.128 [R134+0x4100], [R10.64], !P0 ;  /* 0x041000000a867fae */ /* 0x0003e2000c101d46 */
[----:B------:R-:W-:Y:S01]  /*23a0*/  ISETP.LT.OR P0, PT, R8, 0x21, !P5 ;  /* 0x000000210800780c */ /* 0x000fe20006f01670 */
[C---:B------:R-:W-:Y:S08]  /*23b0*/  HMMA.16816.F32.BF16 R32, R156.reuse, R18, RZ ;  /* 0x000000129c20723c */ /* 0x040ff000000418ff */
[C---:B--2---:R-:W-:Y:S04]  /*23c0*/  HMMA.16816.F32.BF16 R28, R156.reuse, R12, RZ ;  /* 0x0000000c9c1c723c */ /* 0x044fe800000418ff */
[----:B------:R2:W-:Y:S04]  /*23d0*/  LDGSTS.E.BYPASS.LTC128B.128 [R134+0x7100], [R6.64], !P0 ;  /* 0x0710000006867fae */ /* 0x0005e8000c101d46 */
[----:B------:R-:W-:Y:S01]  /*23e0*/  HMMA.16816.F32.BF16 R24, R156, R14, RZ ;  /* 0x0000000e9c18723c */ /* 0x000fe200000418ff */
[----:B------:R-:W-:-:S07]  /*23f0*/  ISETP.NE.U32.AND P0, PT, R0, 0x1, PT ;  /* 0x000000010000780c */ /* 0x000fce0003f05070 */
[----:B---3--:R-:W-:Y:S01]  /*2400*/  HMMA.16816.F32.BF16 R12, R156, R56, RZ ;  /* 0x000000389c0c723c */ /* 0x008fe200000418ff */
[C---:B------:R-:W-:Y:S02]  /*2410*/  ISETP.LT.OR P0, PT, R8.reuse, 0x41, P0 ;  /* 0x000000410800780c */ /* 0x040fe40000701670 */
[C---:B------:R-:W-:Y:S02]  /*2420*/  ISETP.LT.OR P6, PT, R8.reuse, 0x41, !P6 ;  /* 0x000000410800780c */ /* 0x040fe400077c1670 */
[----:B------:R-:W-:-:S03]  /*2430*/  ISETP.LT.OR P5, PT, R8, 0x41, !P5 ;  /* 0x000000410800780c */ /* 0x000fc60006fa1670 */
[C---:B------:R-:W-:Y:S06]  /*2440*/  HMMA.16816.F32.BF16 R20, R156.reuse, R40, RZ ;  /* 0x000000289c14723c */ /* 0x040fec00000418ff */
[----:B------:R2:W-:Y:S02]  /*2450*/  LDGSTS.E.BYPASS.LTC128B.128 [R134+0x2100], [R4.64], !P0 ;  /* 0x0210000004867fae */ /* 0x0005e4000c101d46 */
[----:B------:R-:W-:Y:S02]  /*2460*/  HMMA.16816.F32.BF16 R16, R156, R42, RZ ;  /* 0x0000002a9c10723c */ /* 0x000fe400000418ff */
[----:B------:R2:W-:Y:S04]  /*2470*/  LDGSTS.E.BYPASS.LTC128B.128 [R134+0x5100], [R4.64+0x80], !P6 ;  /* 0x0510008004867fae */ /* 0x0005e8000f101d46 */
[----:B------:R2:W-:Y:S02]  /*2480*/  LDGSTS.E.BYPASS.LTC128B.128 [R134+0x8100], [R4.64+0x100], !P5 ;  /* 0x0810010004867fae */ /* 0x0005e4000e901d46 */
[C---:B----4-:R-:W-:Y:S02]  /*2490*/  HMMA.16816.F32.BF16 R104, R160.reuse, R48, R36 ;  /* 0x00000030a068723c */ /* 0x050fe40000041824 */
[----:B-1----:R-:W-:Y:S04]  /*24a0*/  LDSM.16.M88.4 R8, [R229+0x800] ;  /* 0x00080000e508783b */ /* 0x002fe80000000200 */
[----:B------:R-:W-:Y:S02]  /*24b0*/  LDSM.16.M88.4 R40, [R229+0x1800] ;  /* 0x00180000e528783b */ /* 0x000fe40000000200 */
[C---:B------:R-:W-:Y:S02]  /*24c0*/  HMMA.16816.F32.BF16 R96, R160.reuse, R50, R32 ;  /* 0x00000032a060723c */ /* 0x040fe40000041820 */
[----:B------:R-:W-:Y:S04]  /*24d0*/  LDSM.16.M88.4 R88, [R226] ;  /* 0x00000000e258783b */ /* 0x000fe80000000200 */
[----:B------:R-:W-:Y:S02]  /*24e0*/  LDSM.16.M88.4 R92, [R229+0x2800] ;  /* 0x00280000e55c783b */ /* 0x000fe40000000200 */
[----:B-----5:R-:W-:Y:S02]  /*24f0*/  HMMA.16816.F32.BF16 R36, R160, R64, R12 ;  /* 0x00000040a024723c */ /* 0x020fe4000004180c */
[----:B------:R-:W1:Y:S04]  /*2500*/  LDSM.16.M88.4 R12, [R229] ;  /* 0x00000000e50c783b */ /* 0x000e680000000200 */
[----:B------:R-:W-:Y:S02]  /*2510*/  LDSM.16.M88.4 R100, [R229+0x2000] ;  /* 0x00200000e564783b */ /* 0x000fe40000000200 */
[----:B------:R-:W-:Y:S02]  /*2520*/  HMMA.16816.F32.BF16 R32, R156, R58, RZ ;  /* 0x0000003a9c20723c */ /* 0x000fe400000418ff */
[----:B--2---:R-:W2:Y:S04]  /*2530*/  LDSM.16.M88.4 R4, [R229+0x1000] ;  /* 0x00100000e504783b */ /* 0x004ea80000000200 */
[----:B------:R-:W-:Y:S02]  /*2540*/  LDSM.16.M88.4 R112, [R242] ;  /* 0x00000000f270783b */ /* 0x000fe40000000200 */
[C---:B------:R-:W-:Y:S02]  /*2550*/  HMMA.16816.F32.BF16 R68, R160.reuse, R44, R28 ;  /* 0x0000002ca044723c */ /* 0x040fe4000004181c */
[----:B------:R-:W-:Y:S04]  /*2560*/  LDSM.16.M88.4 R120, [R226+0x3000] ;  /* 0x00300000e278783b */ /* 0x000fe80000000200 */
[----:B------:R-:W-:Y:S02]  /*2570*/  LDSM.16.M88.4 R116, [R225+0x6000] ;  /* 0x00600000e174783b */ /* 0x000fe40000000200 */
[C---:B------:R-:W-:Y:S02]  /*2580*/  HMMA.16816.F32.BF16 R84, R160.reuse, R46, R24 ;  /* 0x0000002ea054723c */ /* 0x040fe40000041818 */
[----:B------:R-:W-:Y:S04]  /*2590*/  LDSM.16.M88.4 R124, [R229+0x6000] ;  /* 0x00600000e57c783b */ /* 0x000fe80000000200 */
[----:B------:R-:W0:Y:S02]  /*25a0*/  LDGDEPBAR ;  /* 0x00000000000079af */ /* 0x000e240000000000 */
[C---:B------:R-:W-:Y:S08]  /*25b0*/  HMMA.16816.F32.BF16 R48, R160.reuse, R52, R20 ;  /* 0x00000034a030723c */ /* 0x040ff00000041814 */
[----:B------:R-:W-:Y:S08]  /*25c0*/  HMMA.16816.F32.BF16 R44, R160, R54, R16 ;  /* 0x00000036a02c723c */ /* 0x000ff00000041810 */
[C---:B------:R-:W-:Y:S08]  /*25d0*/  HMMA.16816.F32.BF16 R20, R156.reuse, R72, RZ ;  /* 0x000000489c14723c */ /* 0x040ff000000418ff */
[----:B------:R-:W-:Y:S08]  /*25e0*/  HMMA.16816.F32.BF16 R16, R156, R74, RZ ;  /* 0x0000004a9c10723c */ /* 0x000ff000000418ff */
[----:B------:R-:W-:Y:S08]  /*25f0*/  HMMA.16816.F32.BF16 R32, R160, R66, R32 ;  /* 0x00000042a020723c */ /* 0x000ff00000041820 */
[C---:B------:R-:W-:Y:S08]  /*2600*/  HMMA.16816.F32.BF16 R28, R156.reuse, R60, RZ ;  /* 0x0000003c9c1c723c */ /* 0x040ff000000418ff */
[----:B------:R-:W-:Y:S08]  /*2610*/  HMMA.16816.F32.BF16 R24, R156, R62, RZ ;  /* 0x0000003e9c18723c */ /* 0x000ff000000418ff */
[C---:B-1----:R-:W-:Y:S01]  /*2620*/  HMMA.16816.F32.BF16 R52, R168.reuse, R12, R104 ;  /* 0x0000000ca834723c */ /* 0x042fe20000041868 */
[----:B------:R-:W-:Y:S07]  /*2630*/  LDSM.16.M88.4 R104, [R229+0x3800] ;  /* 0x00380000e568783b */ /* 0x000fee0000000200 */
[C---:B------:R-:W-:Y:S08]  /*2640*/  HMMA.16816.F32.BF16 R68, R168.reuse, R8, R68 ;  /* 0x00000008a844723c */ /* 0x040ff00000041844 */
[----:B------:R-:W-:Y:S08]  /*2650*/  HMMA.16816.F32.BF16 R56, R168, R10, R84 ;  /* 0x0000000aa838723c */ /* 0x000ff00000041854 */
[C---:B------:R-:W-:Y:S01]  /*2660*/  HMMA.16816.F32.BF16 R76, R160.reuse, R108, R20 ;  /* 0x0000006ca04c723c */ /* 0x040fe20000041814 */
[----:B------:R-:W-:Y:S07]  /*2670*/  LDSM.16.M88.4 R20, [R226+0x1800] ;  /* 0x00180000e214783b */ /* 0x000fee0000000200 */
[----:B------:R-:W-:Y:S01]  /*2680*/  HMMA.16816.F32.BF16 R72, R160, R110, R16 ;  /* 0x0000006ea048723c */ /* 0x000fe20000041810 */
[----:B------:R-:W-:Y:S07]  /*2690*/  LDSM.16.M88.4 R108, [R226+0x3800] ;  /* 0x00380000e26c783b */ /* 0x000fee0000000200 */
[----:B------:R-:W-:Y:S01]  /*26a0*/  HMMA.16816.F32.BF16 R8, R168, R42, R32 ;  /* 0x0000002aa808723c */ /* 0x000fe20000041820 */
[----:B------:R-:W1:Y:S07]  /*26b0*/  LDSM.16.M88.4 R32, [R225+0x3000] ;  /* 0x00300000e120783b */ /* 0x000e6e0000000200 */
[C---:B------:R-:W-:Y:S01]  /*26c0*/  HMMA.16816.F32.BF16 R64, R160.reuse, R80, R28 ;  /* 0x00000050a040723c */ /* 0x040fe2000004181c */
[----:B------:R-:W3:Y:S07]  /*26d0*/  LDSM.16.M88.4 R28, [R226+0x800] ;  /* 0x00080000e21c783b */ /* 0x000eee0000000200 */
[----:B------:R-:W-:Y:S01]  /*26e0*/  HMMA.16816.F32.BF16 R80, R160, R82, R24 ;  /* 0x00000052a050723c */ /* 0x000fe20000041818 */
[----:B------:R-:W4:Y:S07]  /*26f0*/  LDSM.16.M88.4 R24, [R226+0x1000] ;  /* 0x00100000e218783b */ /* 0x000f2e0000000200 */
[C---:B--2---:R-:W-:Y:S08]  /*2700*/  HMMA.16816.F32.BF16 R48, R168.reuse, R4, R48 ;  /* 0x00000004a830723c */ /* 0x044ff00000041830 */
[----:B------:R-:W-:Y:S01]  /*2710*/  HMMA.16816.F32.BF16 R16, R168, R6, R44 ;  /* 0x00000006a810723c */ /* 0x000fe2000004182c */
[----:B------:R-:W-:Y:S07]  /*2720*/  LDSM.16.M88.4 R44, [R225+0x5000] ;  /* 0x00500000e12c783b */ /* 0x000fee0000000200 */
[----:B------:R-:W-:Y:S01]  /*2730*/  HMMA.16816.F32.BF16 R4, R172, R88, R52 ;  /* 0x00000058ac04723c */ /* 0x000fe20000041834 */
[----:B------:R-:W-:Y:S07]  /*2740*/  LDSM.16.M88.4 R52, [R225+0x5800] ;  /* 0x00580000e134783b */ /* 0x000fee0000000200 */
[C---:B------:R-:W-:Y:S08]  /*2750*/  HMMA.16816.F32.BF16 R60, R168.reuse, R14, R96 ;  /* 0x0000000ea83c723c */ /* 0x040ff00000041860 */
[C---:B------:R-:W-:Y:S08]  /*2760*/  HMMA.16816.F32.BF16 R12, R168.reuse, R40, R36 ;  /* 0x00000028a80c723c */ /* 0x040ff00000041824 */
[C---:B------:R-:W-:Y:S08]  /*2770*/  HMMA.16816.F32.BF16 R96, R168.reuse, R92, R76 ;  /* 0x0000005ca860723c */ /* 0x040ff0000004184c */
[C---:B------:R-:W-:Y:S01]  /*2780*/  HMMA.16816.F32.BF16 R72, R168.reuse, R94, R72 ;  /* 0x0000005ea848723c */ /* 0x040fe20000041848 */
[----:B------:R-:W2:Y:S07]  /*2790*/  LDSM.16.M88.4 R92, [R243] ;  /* 0x00000000f35c783b */ /* 0x000eae0000000200 */
[----:B------:R-:W-:Y:S01]  /*27a0*/  HMMA.16816.F32.BF16 R40, R168, R100, R64 ;  /* 0x00000064a828723c */ /* 0x000fe20000041840 */
[----:B------:R-:W-:Y:S07]  /*27b0*/  LDSM.16.M88.4 R64, [R226+0x2000] ;  /* 0x00200000e240783b */ /* 0x000fee0000000200 */
[----:B-1----:R-:W-:Y:S08]  /*27c0*/  HMMA.16816.F32.BF16 R4, R176, R32, R4 ;  /* 0x00000020b004723c */ /* 0x002ff00000041804 */
[----:B------:R-:W-:Y:S08]  /*27d0*/  HMMA.16816.F32.BF16 R100, R168, R102, R80 ;  /* 0x00000066a864723c */ /* 0x000ff00000041850 */
[C---:B------:R-:W-:Y:S01]  /*27e0*/  HMMA.16816.F32.BF16 R36, R172.reuse, R90, R60 ;  /* 0x0000005aac24723c */ /* 0x040fe2000004183c */
[----:B------:R-:W-:Y:S07]  /*27f0*/  LDSM.16.M88.4 R60, [R229+0x3000] ;  /* 0x00300000e53c783b */ /* 0x000fee0000000200 */
[C---:B---3--:R-:W-:Y:S08]  /*2800*/  HMMA.16816.F32.BF16 R80, R172.reuse, R30, R56 ;  /* 0x0000001eac50723c */ /* 0x048ff00000041838 */
[C---:B----4-:R-:W-:Y:S08]  /*2810*/  HMMA.16816.F32.BF16 R56, R172.reuse, R24, R48 ;  /* 0x00000018ac38723c */ /* 0x050ff00000041830 */
[C---:B------:R-:W-:Y:S01]  /*2820*/  HMMA.16816.F32.BF16 R24, R172.reuse, R26, R16 ;  /* 0x0000001aac18723c */ /* 0x040fe20000041810 */
[----:B------:R-:W1:Y:S07]  /*2830*/  LDSM.16.M88.4 R16, [R225+0x3800] ;  /* 0x00380000e110783b */ /* 0x000e6e0000000200 */
[C---:B------:R-:W-:Y:S01]  /*2840*/  HMMA.16816.F32.BF16 R88, R172.reuse, R20, R12 ;  /* 0x00000014ac58723c */ /* 0x040fe2000004180c */
[----:B------:R-:W-:Y:S07]  /*2850*/  LDSM.16.M88.4 R12, [R225+0x4000] ;  /* 0x00400000e10c783b */ /* 0x000fee0000000200 */
[C---:B------:R-:W-:Y:S01]  /*2860*/  HMMA.16816.F32.BF16 R84, R172.reuse, R22, R8 ;  /* 0x00000016ac54723c */ /* 0x040fe20000041808 */
[----:B------:R-:W3:Y:S07]  /*2870*/  LDSM.16.M88.4 R20, [R226+0x2800] ;  /* 0x00280000e214783b */ /* 0x000eee0000000200 */
[----:B------:R-:W-:Y:S08]  /*2880*/  HMMA.16816.F32.BF16 R68, R172, R28, R68 ;  /* 0x0000001cac44723c */ /* 0x000ff00000041844 */
[----:B--2---:R-:W-:Y:S08]  /*2890*/  HMMA.16816.F32.BF16 R4, R180, R92, R4 ;  /* 0x0000005cb404723c */ /* 0x004ff00000041804 */
[C---:B------:R-:W-:Y:S01]  /*28a0*/  HMMA.16816.F32.BF16 R8, R176.reuse, R34, R36 ;  /* 0x00000022b008723c */ /* 0x040fe20000041824 */
[----:B------:R-:W2:Y:S07]  /*28b0*/  LDSM.16.M88.4 R32, [R225+0x4800] ;  /* 0x00480000e120783b */ /* 0x000eae0000000200 */
[----:B-1----:R-:W-:Y:S08]  /*28c0*/  HMMA.16816.F32.BF16 R28, R176, R16, R68 ;  /* 0x00000010b01c723c */ /* 0x002ff00000041844 */
[----:B------:R-:W-:Y:S08]  /*28d0*/  HMMA.16816.F32.BF16 R4, R184, R60, R4 ;  /* 0x0000003cb804723c */ /* 0x000ff00000041804 */
[----:B---3--:R-:W-:Y:S08]  /*28e0*/  HMMA.16816.F32.BF16 R36, R172, R22, R72 ;  /* 0x00000016ac24723c */ /* 0x008ff00000041848 */
[----:B------:R-:W-:Y:S08]  /*28f0*/  HMMA.16816.F32.BF16 R8, R180, R94, R8 ;  /* 0x0000005eb408723c */ /* 0x000ff00000041808 */
[C---:B------:R-:W-:Y:S08]  /*2900*/  HMMA.16816.F32.BF16 R76, R172.reuse, R64, R40 ;  /* 0x00000040ac4c723c */ /* 0x040ff00000041828 */
[----:B------:R-:W-:Y:S01]  /*2910*/  HMMA.16816.F32.BF16 R40, R172, R20, R96 ;  /* 0x00000014ac28723c */ /* 0x000fe20000041860 */
[----:B------:R-:W-:Y:S07]  /*2920*/  LDSM.16.M88.4 R96, [R229+0x5800] ;  /* 0x00580000e560783b */ /* 0x000fee0000000200 */
[----:B------:R-:W-:Y:S08]  /*2930*/  HMMA.16816.F32.BF16 R80, R176, R18, R80 ;  /* 0x00000012b050723c */ /* 0x000ff00000041850 */
[----:B------:R-:W-:Y:S01]  /*2940*/  HMMA.16816.F32.BF16 R48, R172, R66, R100 ;  /* 0x00000042ac30723c */ /* 0x000fe20000041864 */
[----:B------:R-:W-:Y:S04]  /*2950*/  LDSM.16.M88.4 R64, [R240] ;  /* 0x00000000f040783b */ /* 0x000fe80000000200 */
[----:B------:R-:W-:Y:S03]  /*2960*/  LDSM.16.M88.4 R100, [R239] ;  /* 0x00000000ef64783b */ /* 0x000fe60000000200 */
[C---:B------:R-:W-:Y:S01]  /*2970*/  HMMA.16816.F32.BF16 R72, R176.reuse, R12, R56 ;  /* 0x0000000cb048723c */ /* 0x040fe20000041838 */
[----:B------:R-:W1:Y:S07]  /*2980*/  LDSM.16.M88.4 R56, [R241] ;  /* 0x00000000f138783b */ /* 0x000e6e0000000200 */
[----:B------:R-:W-:Y:S08]  /*2990*/  HMMA.16816.F32.BF16 R68, R176, R14, R24 ;  /* 0x0000000eb044723c */ /* 0x000ff00000041818 */
[----:B------:R-:W-:Y:S01]  /*29a0*/  HMMA.16816.F32.BF16 R12, R180, R112, R28 ;  /* 0x00000070b40c723c */ /* 0x000fe2000004181c */
[----:B------:R-:W-:Y:S07]  /*29b0*/  LDSM.16.M88.4 R28, [R229+0x5000] ;  /* 0x00500000e51c783b */ /* 0x000fee0000000200 */
[C---:B--2---:R-:W-:Y:S08]  /*29c0*/  HMMA.16816.F32.BF16 R20, R176.reuse, R34, R84 ;  /* 0x00000022b014723c */ /* 0x044ff00000041854 */
[----:B------:R-:W-:Y:S01]  /*29d0*/  HMMA.16816.F32.BF16 R84, R176, R54, R36 ;  /* 0x00000036b054723c */ /* 0x000fe20000041824 */
[----:B------:R-:W2:Y:S07]  /*29e0*/  LDSM.16.M88.4 R36, [R238] ;  /* 0x00000000ee24783b */ /* 0x000eae0000000200 */
[----:B------:R-:W-:Y:S08]  /*29f0*/  HMMA.16816.F32.BF16 R4, R188, R120, R4 ;  /* 0x00000078bc04723c */ /* 0x000ff00000041804 */
[----:B------:R-:W-:Y:S08]  /*2a00*/  HMMA.16816.F32.BF16 R8, R184, R62, R8 ;  /* 0x0000003eb808723c */ /* 0x000ff00000041808 */
[C---:B------:R-:W-:Y:S01]  /*2a10*/  HMMA.16816.F32.BF16 R24, R176.reuse, R32, R88 ;  /* 0x00000020b018723c */ /* 0x040fe20000041858 */
[----:B------:R-:W-:Y:S07]  /*2a20*/  LDSM.16.M88.4 R32, [R229+0x4800] ;  /* 0x00480000e520783b */ /* 0x000fee0000000200 */
[----:B------:R-:W-:Y:S08]  /*2a30*/  HMMA.16816.F32.BF16 R88, R176, R52, R40 ;  /* 0x00000034b058723c */ /* 0x000ff00000041828 */
[----:B------:R-:W-:Y:S01]  /*2a40*/  HMMA.16816.F32.BF16 R40, R180, R114, R80 ;  /* 0x00000072b428723c */ /* 0x000fe20000041850 */
[----:B------:R-:W3:Y:S07]  /*2a50*/  LDSM.16.M88.4 R112, [R237] ;  /* 0x00000000ed70783b */ /* 0x000eee0000000200 */
[C---:B------:R-:W-:Y:S01]  /*2a60*/  HMMA.16816.F32.BF16 R16, R176.reuse, R44, R76 ;  /* 0x0000002cb010723c */ /* 0x040fe2000004184c */
[----:B------:R-:W4:Y:S07]  /*2a70*/  LDSM.16.M88.4 R76, [R229+0x4000] ;  /* 0x00400000e54c783b */ /* 0x000f2e0000000200 */
[----:B------:R-:W-:Y:S08]  /*2a80*/  HMMA.16816.F32.BF16 R92, R176, R46, R48 ;  /* 0x0000002eb05c723c */ /* 0x000ff00000041830 */
[----:B------:R-:W-:Y:S08]  /*2a90*/  HMMA.16816.F32.BF16 R12, R184, R104, R12 ;  /* 0x00000068b80c723c */ /* 0x000ff0000004180c */
[----:B------:R-:W-:Y:S08]  /*2aa0*/  HMMA.16816.F32.BF16 R4, R192, R116, R4 ;  /* 0x00000074c004723c */ /* 0x000ff00000041804 */
[----:B------:R-:W-:Y:S01]  /*2ab0*/  HMMA.16816.F32.BF16 R8, R188, R122, R8 ;  /* 0x0000007abc08723c */ /* 0x000fe20000041808 */
[----:B------:R-:W5:Y:S07]  /*2ac0*/  LDSM.16.M88.4 R120, [R225+0x6800] ;  /* 0x00680000e178783b */ /* 0x000f6e0000000200 */
[C---:B-1----:R-:W-:Y:S01]  /*2ad0*/  HMMA.16816.F32.BF16 R48, R180.reuse, R56, R72 ;  /* 0x00000038b430723c */ /* 0x042fe20000041848 */
[----:B------:R-:W-:Y:S07]  /*2ae0*/  LDSM.16.M88.4 R72, [R226+0x4800] ;  /* 0x00480000e248783b */ /* 0x000fee0000000200 */
[C---:B------:R-:W-:Y:S08]  /*2af0*/  HMMA.16816.F32.BF16 R52, R180.reuse, R66, R20 ;  /* 0x00000042b434723c */ /* 0x040ff00000041814 */
[C---:B------:R-:W-:Y:S08]  /*2b00*/  HMMA.16816.F32.BF16 R44, R180.reuse, R100, R16 ;  /* 0x00000064b42c723c */ /* 0x040ff00000041810 */
[----:B--2---:R-:W-:Y:S08]  /*2b10*/  HMMA.16816.F32.BF16 R20, R180, R36, R88 ;  /* 0x00000024b414723c */ /* 0x004ff00000041858 */
[----:B------:R-:W-:Y:S01]  /*2b20*/  HMMA.16816.F32.BF16 R16, R184, R106, R40 ;  /* 0x0000006ab810723c */ /* 0x000fe20000041828 */
[----:B------:R-:W-:Y:S07]  /*2b30*/  LDSM.16.M88.4 R104, [R226+0x6000] ;  /* 0x00600000e268783b */ /* 0x000fee0000000200 */
[C---:B------:R-:W-:Y:S01]  /*2b40*/  HMMA.16816.F32.BF16 R60, R180.reuse, R58, R68 ;  /* 0x0000003ab43c723c */ /* 0x040fe20000041844 */
[----:B------:R-:W-:Y:S07]  /*2b50*/  LDSM.16.M88.4 R68, [R225+0x7800] ;  /* 0x00780000e144783b */ /* 0x000fee0000000200 */
[C---:B------:R-:W-:Y:S01]  /*2b60*/  HMMA.16816.F32.BF16 R56, R180.reuse, R64, R24 ;  /* 0x00000040b438723c */ /* 0x040fe20000041818 */
[----:B------:R-:W1:Y:S07]  /*2b70*/  LDSM.16.M88.4 R64, [R226+0x4000] ;  /* 0x00400000e240783b */ /* 0x000e6e0000000200 */
[----:B------:R-:W-:Y:S01]  /*2b80*/  HMMA.16816.F32.BF16 R24, R180, R102, R92 ;  /* 0x00000066b418723c */ /* 0x000fe2000004185c */
[----:B------:R-:W-:Y:S04]  /*2b90*/  LDSM.16.M88.4 R100, [R236] ;  /* 0x00000000ec64783b */ /* 0x000fe80000000200 */
[----:B------:R-:W-:Y:S03]  /*2ba0*/  LDSM.16.M88.4 R92, [R226+0x5800] ;  /* 0x00580000e25c783b */ /* 0x000fe60000000200 */
[----:B------:R-:W-:Y:S08]  /*2bb0*/  HMMA.16816.F32.BF16 R12, R188, R108, R12 ;  /* 0x0000006cbc0c723c */ /* 0x000ff0000004180c */
[----:B---3--:R-:W-:Y:S08]  /*2bc0*/  HMMA.16816.F32.BF16 R4, R196, R112, R4 ;  /* 0x00000070c404723c */ /* 0x008ff00000041804 */
[----:B------:R-:W-:Y:S08]  /*2bd0*/  HMMA.16816.F32.BF16 R8, R192, R118, R8 ;  /* 0x00000076c008723c */ /* 0x000ff00000041808 */
[----:B------:R-:W-:Y:S01]  /*2be0*/  HMMA.16816.F32.BF16 R88, R180, R38, R84 ;  /* 0x00000026b458723c */ /* 0x000fe20000041854 */
[----:B------:R-:W2:Y:S07]  /*2bf0*/  LDSM.16.M88.4 R84, [R226+0x5000] ;  /* 0x00500000e254783b */ /* 0x000eae0000000200 */
[C---:B----4-:R-:W-:Y:S08]  /*2c00*/  HMMA.16816.F32.BF16 R80, R184.reuse, R76, R48 ;  /* 0x0000004cb850723c */ /* 0x050ff00000041830 */
[----:B------:R-:W-:Y:S08]  /*2c10*/  HMMA.16816.F32.BF16 R36, R184, R96, R20 ;  /* 0x00000060b824723c */ /* 0x000ff00000041814 */
[----:B------:R-:W-:Y:S08]  /*2c20*/  HMMA.16816.F32.BF16 R20, R188, R110, R16 ;  /* 0x0000006ebc14723c */ /* 0x000ff00000041810 */
[C---:B------:R-:W-:Y:S01]  /*2c30*/  HMMA.16816.F32.BF16 R60, R184.reuse, R78, R60 ;  /* 0x0000004eb83c723c */ /* 0x040fe2000004183c */
[----:B------:R-:W-:Y:S07]  /*2c40*/  LDSM.16.M88.4 R76, [R229+0x6800] ;  /* 0x00680000e54c783b */ /* 0x000fee0000000200 */
[C---:B------:R-:W-:Y:S08]  /*2c50*/  HMMA.16816.F32.BF16 R48, R184.reuse, R28, R44 ;  /* 0x0000001cb830723c */ /* 0x040ff0000004182c */
[----:B------:R-:W-:Y:S01]  /*2c60*/  HMMA.16816.F32.BF16 R40, R184, R30, R24 ;  /* 0x0000001eb828723c */ /* 0x000fe20000041818 */
[----:B------:R-:W3:Y:S07]  /*2c70*/  LDSM.16.M88.4 R28, [R225+0x7000] ;  /* 0x00700000e11c783b */ /* 0x000eee0000000200 */
[----:B-----5:R-:W-:Y:S08]  /*2c80*/  HMMA.16816.F32.BF16 R16, R192, R120, R12 ;  /* 0x00000078c010723c */ /* 0x020ff0000004180c */
[C---:B------:R-:W-:Y:S08]  /*2c90*/  HMMA.16816.F32.BF16 R56, R184.reuse, R32, R56 ;  /* 0x00000020b838723c */ /* 0x040ff00000041838 */
[----:B------:R-:W-:Y:S08]  /*2ca0*/  HMMA.16816.F32.BF16 R52, R184, R34, R52 ;  /* 0x00000022b834723c */ /* 0x000ff00000041834 */
[----:B------:R-:W-:Y:S08]  /*2cb0*/  HMMA.16816.F32.BF16 R4, R200, R124, R4 ;  /* 0x0000007cc804723c */ /* 0x000ff00000041804 */
[----:B------:R-:W-:Y:S08]  /*2cc0*/  HMMA.16816.F32.BF16 R8, R196, R114, R8 ;  /* 0x00000072c408723c */ /* 0x000ff00000041808 */
[----:B-1----:R-:W-:Y:S08]  /*2cd0*/  HMMA.16816.F32.BF16 R12, R188, R64, R80 ;  /* 0x00000040bc0c723c */ /* 0x002ff00000041850 */
[----:B------:R-:W-:Y:S08]  /*2ce0*/  HMMA.16816.F32.BF16 R20, R192, R122, R20 ;  /* 0x0000007ac014723c */ /* 0x000ff00000041814 */
[C---:B------:R-:W-:Y:S08]  /*2cf0*/  HMMA.16816.F32.BF16 R32, R188.reuse, R66, R60 ;  /* 0x00000042bc20723c */ /* 0x040ff0000004183c */
[C---:B--2---:R-:W-:Y:S01]  /*2d00*/  HMMA.16816.F32.BF16 R64, R188.reuse, R84, R48 ;  /* 0x00000054bc40723c */ /* 0x044fe20000041830 */
[----:B------:R-:W-:Y:S07]  /*2d10*/  LDSM.16.M88.4 R48, [R225+0x8000] ;  /* 0x00800000e130783b */ /* 0x000fee0000000200 */
[----:B------:R-:W-:Y:S01]  /*2d20*/  HMMA.16816.F32.BF16 R84, R188, R86, R40 ;  /* 0x00000056bc54723c */ /* 0x000fe20000041828 */
[----:B------:R-:W1:Y:S07]  /*2d30*/  LDSM.16.M88.4 R40, [R235] ;  /* 0x00000000eb28783b */ /* 0x000e6e0000000200 */
[----:B------:R-:W-:Y:S08]  /*2d40*/  HMMA.16816.F32.BF16 R16, R196, R100, R16 ;  /* 0x00000064c410723c */ /* 0x000ff00000041810 */
[C---:B------:R-:W-:Y:S08]  /*2d50*/  HMMA.16816.F32.BF16 R44, R188.reuse, R72, R56 ;  /* 0x00000048bc2c723c */ /* 0x040ff00000041838 */
[C---:B------:R-:W-:Y:S01]  /*2d60*/  HMMA.16816.F32.BF16 R60, R188.reuse, R74, R52 ;  /* 0x0000004abc3c723c */ /* 0x040fe20000041834 */
[----:B------:R-:W2:Y:S07]  /*2d70*/  LDSM.16.M88.4 R52, [R226+0x6800] ;  /* 0x00680000e234783b */ /* 0x000eae0000000200 */
[----:B------:R-:W-:Y:S08]  /*2d80*/  HMMA.16816.F32.BF16 R72, R188, R92, R36 ;  /* 0x0000005cbc48723c */ /* 0x000ff00000041824 */
[----:B------:R-:W-:Y:S08]  /*2d90*/  HMMA.16816.F32.BF16 R36, R204, R104, R4 ;  /* 0x00000068cc24723c */ /* 0x000ff00000041804 */
[----:B------:R-:W-:Y:S08]  /*2da0*/  HMMA.16816.F32.BF16 R4, R200, R126, R8 ;  /* 0x0000007ec804723c */ /* 0x000ff00000041808 */
[----:B---3--:R-:W-:Y:S08]  /*2db0*/  HMMA.16816.F32.BF16 R8, R192, R28, R12 ;  /* 0x0000001cc008723c */ /* 0x008ff0000004180c */
[----:B------:R-:W-:Y:S08]  /*2dc0*/  HMMA.16816.F32.BF16 R20, R196, R102, R20 ;  /* 0x00000066c414723c */ /* 0x000ff00000041814 */
[----:B------:R-:W-:Y:S08]  /*2dd0*/  HMMA.16816.F32.BF16 R24, R184, R98, R88 ;  /* 0x00000062b818723c */ /* 0x000ff00000041858 */
[----:B------:R-:W-:Y:S01]  /*2de0*/  HMMA.16816.F32.BF16 R32, R192, R30, R32 ;  /* 0x0000001ec020723c */ /* 0x000fe20000041820 */
[----:B------:R-:W3:Y:S07]  /*2df0*/  LDSM.16.M88.4 R28, [R229+0x7000] ;  /* 0x00700000e51c783b */ /* 0x000eee0000000200 */
[----:B------:R-:W-:Y:S01]  /*2e00*/  HMMA.16816.F32.BF16 R16, R200, R76, R16 ;  /* 0x0000004cc810723c */ /* 0x000fe20000041810 */
[----:B------:R-:W-:-:S07]  /*2e10*/  FMUL.FTZ R0, R36, c[0x0][0x320] ;  /* 0x0000c80024007a20 */ /* 0x000fce0000410000 */
[----:B------:R-:W-:Y:S01]  /*2e20*/  HMMA.16816.F32.BF16 R12, R204, R106, R4 ;  /* 0x0000006acc0c723c */ /* 0x000fe20000041804 */
[----:B------:R4:W2:Y:S07]  /*2e30*/  MUFU.TANH R90, R0 ;  /* 0x00000000005a7308 */ /* 0x0008ae0000002400 */
[----:B-1----:R-:W-:Y:S01]  /*2e40*/  HMMA.16816.F32.BF16 R8, R196, R40, R8 ;  /* 0x00000028c408723c */ /* 0x002fe20000041808 */
[----:B----4-:R-:W-:-:S07]  /*2e50*/  FMUL.FTZ R0, R37, c[0x0][0x320] ;  /* 0x0000c80025007a20 */ /* 0x010fce0000410000 */
[----:B------:R-:W-:Y:S01]  /*2e60*/  HMMA.16816.F32.BF16 R4, R200, R78, R20 ;  /* 0x0000004ec804723c */ /* 0x000fe20000041814 */
[----:B------:R1:W4:Y:S07]  /*2e70*/  MUFU.TANH R88, R0 ;  /* 0x0000000000587308 */ /* 0x00032e0000002400 */
[----:B------:R-:W-:Y:S01]  /*2e80*/  HMMA.16816.F32.BF16 R92, R188, R94, R24 ;  /* 0x0000005ebc5c723c */ /* 0x000fe20000041818 */
[----:B-1----:R-:W-:-:S07]  /*2e90*/  FMUL.FTZ R0, R38, c[0x0][0x320] ;  /* 0x0000c80026007a20 */ /* 0x002fce0000410000 */
[----:B------:R-:W-:Y:S01]  /*2ea0*/  HMMA.16816.F32.BF16 R56, R192, R68, R44 ;  /* 0x00000044c038723c */ /* 0x000fe2000004182c */
[----:B------:R-:W-:Y:S01]  /*2eb0*/  LDSM.16.M88.4 R44, [R226+0x7000] ;  /* 0x00700000e22c783b */ /* 0x000fe20000000200 */
[----:B------:R1:W1:Y:S06]  /*2ec0*/  MUFU.TANH R96, R0 ;  /* 0x0000000000607308 */ /* 0x00026c0000002400 */
[----:B--2---:R-:W-:Y:S01]  /*2ed0*/  HMMA.16816.F32.BF16 R24, R204, R52, R16 ;  /* 0x00000034cc18723c */ /* 0x004fe20000041810 */
[----:B-1----:R-:W-:Y:S02]  /*2ee0*/  FMUL.FTZ R0, R39, c[0x0][0x320] ;  /* 0x0000c80027007a20 */ /* 0x002fe40000410000 */
[----:B------:R-:W1:Y:S02]  /*2ef0*/  LDSM.16.M88.4 R36, [R234] ;  /* 0x00000000ea24783b */ /* 0x000e640000000200 */
[----:B------:R2:W1:Y:S03]  /*2f00*/  MUFU.TANH R89, R0 ;  /* 0x0000000000597308 */ /* 0x0004660000002400 */
[----:B------:R-:W-:Y:S01]  /*2f10*/  HMMA.16816.F32.BF16 R20, R196, R42, R32 ;  /* 0x0000002ac414723c */ /* 0x000fe20000041820 */
[----:B------:R-:W5:Y:S01]  /*2f20*/  LDSM.16.M88.4 R40, [R229+0x7800] ;  /* 0x00780000e528783b */ /* 0x000f620000000200 */
[----:B--2---:R-:W-:-:S04]  /*2f30*/  FMUL.FTZ R0, R12, c[0x0][0x320] ;  /* 0x0000c8000c007a20 */ /* 0x004fc80000410000 */
[----:B------:R2:W1:Y:S02]  /*2f40*/  MUFU.TANH R82, R0 ;  /* 0x0000000000527308 */ /* 0x0004640000002400 */
[----:B---3--:R-:W-:Y:S01]  /*2f50*/  HMMA.16816.F32.BF16 R16, R200, R28, R8 ;  /* 0x0000001cc810723c */ /* 0x008fe20000041808 */
[----:B--2---:R-:W-:-:S05]  /*2f60*/  FMUL.FTZ R0, R13, c[0x0][0x320] ;  /* 0x0000c8000d007a20 */ /* 0x004fca0000410000 */
[----:B------:R2:W3:Y:S02]  /*2f70*/  MUFU.TANH R80, R0 ;  /* 0x0000000000507308 */ /* 0x0004e40000002400 */
[----:B------:R-:W-:Y:S01]  /*2f80*/  HMMA.16816.F32.BF16 R4, R204, R54, R4 ;  /* 0x00000036cc04723c */ /* 0x000fe20000041804 */
[----:B--2---:R-:W-:-:S05]  /*2f90*/  FMUL.FTZ R0, R14, c[0x0][0x320] ;  /* 0x0000c8000e007a20 */ /* 0x004fca0000410000 */
[----:B------:R2:W1:Y:S02]  /*2fa0*/  MUFU.TANH R83, R0 ;  /* 0x0000000000537308 */ /* 0x0004640000002400 */
[----:B--2---:R-:W-:-:S06]  /*2fb0*/  FMUL.FTZ R0, R15, c[0x0][0x320] ;  /* 0x0000c8000f007a20 */ /* 0x004fcc0000410000 */
[----:B------:R2:W1:Y:S01]  /*2fc0*/  MUFU.TANH R81, R0 ;  /* 0x0000000000517308 */ /* 0x0004620000002400 */
[----:B------:R-:W-:Y:S01]  /*2fd0*/  HMMA.16816.F32.BF16 R8, R200, R30, R20 ;  /* 0x0000001ec808723c */ /* 0x000fe20000041814 */
[----:B------:R-:W3:Y:S01]  /*2fe0*/  LDSM.16.M88.4 R28, [R233] ;  /* 0x00000000e91c783b */ /* 0x000ee20000000200 */
[----:B--2---:R-:W-:-:S05]  /*2ff0*/  FMUL.FTZ R0, R24, c[0x0][0x320] ;  /* 0x0000c80018007a20 */ /* 0x004fca0000410000 */
[----:B------:R2:W1:Y:S01]  /*3000*/  MUFU.TANH R77, R0 ;  /* 0x00000000004d7308 */ /* 0x0004620000002400 */
[----:B------:R-:W-:Y:S01]  /*3010*/  HMMA.16816.F32.BF16 R60, R192, R70, R60 ;  /* 0x00000046c03c723c */ /* 0x000fe2000004183c */
[----:B--2---:R-:W-:-:S06]  /*3020*/  FMUL.FTZ R0, R25, c[0x0][0x320] ;  /* 0x0000c80019007a20 */ /* 0x004fcc0000410000 */
[----:B------:R2:W2:Y:S01]  /*3030*/  MUFU.TANH R76, R0 ;  /* 0x00000000004c7308 */ /* 0x0004a20000002400 */
[----:B-1----:R-:W-:Y:S01]  /*3040*/  HMMA.16816.F32.BF16 R12, R196, R36, R56 ;  /* 0x00000024c40c723c */ /* 0x002fe20000041838 */
[----:B------:R-:W1:Y:S01]  /*3050*/  LDSM.16.M88.4 R56, [R225+0x8800] ;  /* 0x00880000e138783b */ /* 0x000e620000000200 */
[----:B--2---:R-:W-:-:S05]  /*3060*/  FMUL.FTZ R0, R26, c[0x0][0x320] ;  /* 0x0000c8001a007a20 */ /* 0x004fca0000410000 */
[----:B------:R2:W1:Y:S01]  /*3070*/  MUFU.TANH R79, R0 ;  /* 0x00000000004f7308 */ /* 0x0004620000002400 */
[----:B------:R-:W-:Y:S01]  /*3080*/  HMMA.16816.F32.BF16 R64, R192, R48, R64 ;  /* 0x00000030c040723c */ /* 0x000fe20000041840 */
[----:B--2---:R-:W-:-:S07]  /*3090*/  FMUL.FTZ R0, R27, c[0x0][0x320] ;  /* 0x0000c8001b007a20 */ /* 0x004fce0000410000 */
[----:B------:R-:W-:Y:S01]  /*30a0*/  HMMA.16816.F32.BF16 R24, R204, R44, R16 ;  /* 0x0000002ccc18723c */ /* 0x000fe20000041810 */
[----:B------:R2:W1:Y:S02]  /*30b0*/  MUFU.TANH R78, R0 ;  /* 0x00000000004e7308 */ /* 0x0004640000002400 */
[----:B--2---:R-:W-:-:S06]  /*30c0*/  FMUL.FTZ R0, R4, c[0x0][0x320] ;  /* 0x0000c80004007a20 */ /* 0x004fcc0000410000 */
[----:B------:R2:W1:Y:S02]  /*30d0*/  MUFU.TANH R69, R0 ;  /* 0x0000000000457308 */ /* 0x0004640000002400 */
[----:B--2---:R-:W-:-:S06]  /*30e0*/  FMUL.FTZ R0, R5, c[0x0][0x320] ;  /* 0x0000c80005007a20 */ /* 0x004fcc0000410000 */
[----:B------:R2:W1:Y:S01]  /*30f0*/  MUFU.TANH R68, R0 ;  /* 0x0000000000447308 */ /* 0x0004620000002400 */
[----:B------:R-:W-:Y:S01]  /*3100*/  HMMA.16816.F32.BF16 R20, R196, R38, R60 ;  /* 0x00000026c414723c */ /* 0x000fe2000004183c */
[----:B------:R-:W-:Y:S01]  /*3110*/  LDSM.16.M88.4 R36, [R226+0x7800] ;  /* 0x00780000e224783b */ /* 0x000fe20000000200 */
[----:B--2---:R-:W-:-:S05]  /*3120*/  FMUL.FTZ R0, R6, c[0x0][0x320] ;  /* 0x0000c80006007a20 */ /* 0x004fca0000410000 */
[----:B------:R2:W1:Y:S02]  /*3130*/  MUFU.TANH R71, R0 ;  /* 0x0000000000477308 */ /* 0x0004640000002400 */
[----:B--2---:R-:W-:Y:S02]  /*3140*/  FMUL.FTZ R0, R7, c[0x0][0x320] ;  /* 0x0000c80007007a20 */ /* 0x004fe40000410000 */
[----:B------:R-:W-:Y:S01]  /*3150*/  HMMA.16816.F32.BF16 R4, R204, R46, R8 ;  /* 0x0000002ecc04723c */ /* 0x000fe20000041808 */
[----:B------:R-:W2:Y:S03]  /*3160*/  LDSM.16.M88.4 R44, [R229+0x8000] ;  /* 0x00800000e52c783b */ /* 0x000ea60000000200 */
[----:B------:R1:W1:Y:S02]  /*3170*/  MUFU.TANH R70, R0 ;  /* 0x0000000000467308 */ /* 0x0002640000002400 */
[----:B-1----:R-:W-:-:S06]  /*3180*/  FMUL.FTZ R0, R24, c[0x0][0x320] ;  /* 0x0000c80018007a20 */ /* 0x002fcc0000410000 */
[----:B------:R1:W1:Y:S01]  /*3190*/  MUFU.TANH R63, R0 ;  /* 0x00000000003f7308 */ /* 0x0002620000002400 */
[----:B-----5:R-:W-:Y:S01]  /*31a0*/  HMMA.16816.F32.BF16 R16, R200, R40, R12 ;  /* 0x00000028c810723c */ /* 0x020fe2000004180c */
[----:B-1----:R-:W-:-:S06]  /*31b0*/  FMUL.FTZ R0, R25, c[0x0][0x320] ;  /* 0x0000c80019007a20 */ /* 0x002fcc0000410000 */
[----:B------:R1:W1:Y:S01]  /*31c0*/  MUFU.TANH R61, R0 ;  /* 0x00000000003d7308 */ /* 0x0002620000002400 */
[----:B---3--:R-:W-:Y:S01]  /*31d0*/  HMMA.16816.F32.BF16 R12, R196, R28, R64 ;  /* 0x0000001cc40c723c */ /* 0x008fe20000041840 */
[----:B-1----:R-:W-:-:S06]  /*31e0*/  FMUL.FTZ R0, R26, c[0x0][0x320] ;  /* 0x0000c8001a007a20 */ /* 0x002fcc0000410000 */
[----:B------:R1:W3:Y:S01]  /*31f0*/  MUFU.TANH R65, R0 ;  /* 0x0000000000417308 */ /* 0x0002e20000002400 */
[----:B------:R-:W-:Y:S01]  /*3200*/  HMMA.16816.F32.BF16 R32, R192, R50, R84 ;  /* 0x00000032c020723c */ /* 0x000fe20000041854 */
[----:B------:R-:W5:Y:S01]  /*3210*/  LDSM.16.M88.4 R48, [R232] ;  /* 0x00000000e830783b */ /* 0x000f620000000200 */
[----:B-1----:R-:W-:-:S05]  /*3220*/  FMUL.FTZ R0, R27, c[0x0][0x320] ;  /* 0x0000c8001b007a20 */ /* 0x002fca0000410000 */
[----:B------:R1:W1:Y:S01]  /*3230*/  MUFU.TANH R64, R0 ;  /* 0x0000000000407308 */ /* 0x0002620000002400 */
[----:B------:R-:W-:Y:S01]  /*3240*/  HMMA.16816.F32.BF16 R52, R192, R56, R72 ;  /* 0x00000038c034723c */ /* 0x000fe20000041848 */
[----:B-1----:R-:W-:-:S06]  /*3250*/  FMUL.FTZ R0, R4, c[0x0][0x320] ;  /* 0x0000c80004007a20 */ /* 0x002fcc0000410000 */
[----:B------:R1:W1:Y:S02]  /*3260*/  MUFU.TANH R57, R0 ;  /* 0x0000000000397308 */ /* 0x0002640000002400 */
[----:B-1----:R-:W-:-:S06]  /*3270*/  FMUL.FTZ R0, R5, c[0x0][0x320] ;  /* 0x0000c80005007a20 */ /* 0x002fcc0000410000 */
[----:B------:R1:W1:Y:S01]  /*3280*/  MUFU.TANH R56, R0 ;  /* 0x0000000000387308 */ /* 0x0002620000002400 */
[----:B------:R-:W-:Y:S01]  /*3290*/  HMMA.16816.F32.BF16 R24, R196, R30, R32 ;  /* 0x0000001ec418723c */ /* 0x000fe20000041820 */
[----:B------:R-:W2:Y:S04]  /*32a0*/  LDSM.16.M88.4 R32, [R229+0x8800] ;  /* 0x00880000e520783b */ /* 0x000ea80000000200 */
[----:B------:R-:W2:Y:S01]  /*32b0*/  LDSM.16.M88.4 R28, [R226+0x8800] ;  /* 0x00880000e21c783b */ /* 0x000ea20000000200 */
[----:B-1----:R-:W-:-:S04]  /*32c0*/  FMUL.FTZ R0, R6, c[0x0][0x320] ;  /* 0x0000c80006007a20 */ /* 0x002fc80000410000 */
[----:B------:R1:W1:Y:S02]  /*32d0*/  MUFU.TANH R62, R0 ;  /* 0x00000000003e7308 */ /* 0x0002640000002400 */
[----:B-1----:R-:W-:Y:S02]  /*32e0*/  FMUL.FTZ R0, R7, c[0x0][0x320] ;  /* 0x0000c80007007a20 */ /* 0x002fe40000410000 */
[----:B------:R-:W-:Y:S08]  /*32f0*/  HMMA.16816.F32.BF16 R4, R192, R58, R92 ;  /* 0x0000003ac004723c */ /* 0x000ff0000004185c */
[C---:B------:R-:W-:Y:S01]  /*3300*/  HMMA.16816.F32.BF16 R8, R200.reuse, R42, R20 ;  /* 0x0000002ac808723c */ /* 0x040fe20000041814 */
[----:B------:R-:W1:Y:S07]  /*3310*/  LDSM.16.M88.4 R40, [R226+0x8000] ;  /* 0x00800000e228783b */ /* 0x000e6e0000000200 */
[----:B--2---:R-:W-:Y:S01]  /*3320*/  HMMA.16816.F32.BF16 R24, R200, R46, R24 ;  /* 0x0000002ec818723c */ /* 0x004fe20000041818 */
[----:B------:R2:W1:Y:S01]  /*3330*/  MUFU.TANH R60, R0 ;  /* 0x00000000003c7308 */ /* 0x0004620000002400 */
[----:B------:R-:W-:Y:S01]  /*3340*/  IMAD.MOV.U32 R109, RZ, RZ, R135 ;  /* 0x000000ffff6d7224 */ /* 0x000fe200078e0087 */
[----:B------:R-:W-:-:S05]  /*3350*/  DEPBAR.LE SB0, 0x0 ;  /* 0x000080000000791a */ /* 0x000fca0000000000 */
[----:B------:R-:W-:Y:S08]  /*3360*/  HMMA.16816.F32.BF16 R20, R204, R36, R16 ;  /* 0x00000024cc14723c */ /* 0x000ff00000041810 */
[----:B------:R-:W-:Y:S08]  /*3370*/  HMMA.16816.F32.BF16 R16, R200, R44, R12 ;  /* 0x0000002cc810723c */ /* 0x000ff0000004180c */
[C---:B-----5:R-:W-:Y:S08]  /*3380*/  HMMA.16816.F32.BF16 R12, R196.reuse, R48, R52 ;  /* 0x00000030c40c723c */ /* 0x060ff00000041834 */
[----:B------:R-:W-:Y:S08]  /*3390*/  HMMA.16816.F32.BF16 R4, R196, R50, R4 ;  /* 0x00000032c404723c */ /* 0x000ff00000041804 */
[----:B------:R-:W-:Y:S08]  /*33a0*/  HMMA.16816.F32.BF16 R8, R204, R38, R8 ;  /* 0x00000026cc08723c */ /* 0x000ff00000041808 */
[C---:B------:R-:W-:Y:S08]  /*33b0*/  HMMA.16816.F32.BF16 R12, R200.reuse, R32, R12 ;  /* 0x00000020c80c723c */ /* 0x040ff0000004180c */
[----:B------:R-:W-:Y:S01]  /*33c0*/  HMMA.16816.F32.BF16 R4, R200, R34, R4 ;  /* 0x00000022c804723c */ /* 0x000fe20000041804 */
[----:B------:R-:W-:-:S02]  /*33d0*/  FMUL.FTZ R21, R21, c[0x0][0x320] ;  /* 0x0000c80015157a20 */ /* 0x000fc40000410000 */
[----:B------:R-:W-:Y:S02]  /*33e0*/  FMUL.FTZ R22, R22, c[0x0][0x320] ;  /* 0x0000c80016167a20 */ /* 0x000fe40000410000 */
[----:B------:R-:W-:Y:S01]  /*33f0*/  FMUL.FTZ R23, R23, c[0x0][0x320] ;  /* 0x0000c80017177a20 */ /* 0x000fe20000410000 */
[----:B------:R-:W1:Y:S01]  /*3400*/  MUFU.TANH R44, R21 ;  /* 0x00000015002c7308 */ /* 0x000e620000002400 */
[----:B--2---:R-:W-:Y:S02]  /*3410*/  FMUL.FTZ R0, R20, c[0x0][0x320] ;  /* 0x0000c80014007a20 */ /* 0x004fe40000410000 */
[----:B------:R-:W-:Y:S02]  /*3420*/  FMUL.FTZ R8, R8, c[0x0][0x320] ;  /* 0x0000c80008087a20 */ /* 0x000fe40000410000 */
[----:B------:R-:W-:Y:S02]  /*3430*/  FMUL.FTZ R9, R9, c[0x0][0x320] ;  /* 0x0000c80009097a20 */ /* 0x000fe40000410000 */
[----:B------:R-:W-:Y:S01]  /*3440*/  FMUL.FTZ R10, R10, c[0x0][0x320] ;  /* 0x0000c8000a0a7a20 */ /* 0x000fe20000410000 */
[----:B------:R-:W2:Y:S01]  /*3450*/  MUFU.TANH R48, R22 ;  /* 0x0000001600307308 */ /* 0x000ea20000002400 */
[----:B------:R-:W-:-:S07]  /*3460*/  FMUL.FTZ R11, R11, c[0x0][0x320] ;  /* 0x0000c8000b0b7a20 */ /* 0x000fce0000410000 */
[----:B------:R1:W1:Y:S02]  /*3470*/  MUFU.TANH R46, R23 ;  /* 0x00000017002e7308 */ /* 0x0002640000002400 */
[C---:B------:R-:W-:Y:S06]  /*3480*/  HMMA.16816.F32.BF16 R4, R204.reuse, R30, R4 ;  /* 0x0000001ecc04723c */ /* 0x040fec0000041804 */
[----:B------:R-:W2:Y:S02]  /*3490*/  MUFU.TANH R37, R8 ;  /* 0x0000000800257308 */ /* 0x000ea40000002400 */
[C---:B-1----:R-:W-:Y:S06]  /*34a0*/  HMMA.16816.F32.BF16 R20, R204.reuse, R40, R16 ;  /* 0x00000028cc14723c */ /* 0x042fec0000041810 */
[----:B------:R-:W1:Y:S02]  /*34b0*/  MUFU.TANH R36, R9 ;  /* 0x0000000900247308 */ /* 0x000e640000002400 */
[C---:B------:R-:W-:Y:S06]  /*34c0*/  HMMA.16816.F32.BF16 R16, R204.reuse, R42, R24 ;  /* 0x0000002acc10723c */ /* 0x040fec0000041818 */
[----:B------:R-:W1:Y:S08]  /*34d0*/  MUFU.TANH R40, R10 ;  /* 0x0000000a00287308 */ /* 0x000e700000002400 */
[----:B------:R5:W1:Y:S02]  /*34e0*/  MUFU.TANH R39, R11 ;  /* 0x0000000b00277308 */ /* 0x000a640000002400 */
[----:B-----5:R-:W-:Y:S01]  /*34f0*/  HMMA.16816.F32.BF16 R8, R204, R28, R12 ;  /* 0x0000001ccc08723c */ /* 0x020fe2000004180c */
[----:B------:R-:W-:-:S02]  /*3500*/  FMUL.FTZ R21, R21, c[0x0][0x320] ;  /* 0x0000c80015157a20 */ /* 0x000fc40000410000 */
[----:B------:R-:W-:Y:S02]  /*3510*/  FMUL.FTZ R22, R22, c[0x0][0x320] ;  /* 0x0000c80016167a20 */ /* 0x000fe40000410000 */
[----:B------:R-:W-:-:S03]  /*3520*/  FMUL.FTZ R23, R23, c[0x0][0x320] ;  /* 0x0000c80017177a20 */ /* 0x000fc60000410000 */
[----:B------:R-:W-:Y:S02]  /*3530*/  FMUL.FTZ R16, R16, c[0x0][0x320] ;  /* 0x0000c80010107a20 */ /* 0x000fe40000410000 */
[----:B------:R-:W-:Y:S02]  /*3540*/  FMUL.FTZ R17, R17, c[0x0][0x320] ;  /* 0x0000c80011117a20 */ /* 0x000fe40000410000 */
[----:B------:R-:W-:Y:S01]  /*3550*/  FMUL.FTZ R18, R18, c[0x0][0x320] ;  /* 0x0000c80012127a20 */ /* 0x000fe20000410000 */
[----:B------:R-:W-:Y:S01]  /*3560*/  ISETP.GE.AND P0, PT, R109, 0x2, PT ;  /* 0x000000026d00780c */ /* 0x000fe20003f06270 */
[----:B------:R-:W-:Y:S02]  /*3570*/  FMUL.FTZ R20, R20, c[0x0][0x320] ;  /* 0x0000c80014147a20 */ /* 0x000fe40000410000 */
[----:B------:R-:W-:Y:S02]  /*3580*/  FMUL.FTZ R19, R19, c[0x0][0x320] ;  /* 0x0000c80013137a20 */ /* 0x000fe40000410000 */
[----:B------:R-:W-:-:S02]  /*3590*/  FMUL.FTZ R4, R4, c[0x0][0x320] ;  /* 0x0000c80004047a20 */ /* 0x000fc40000410000 */
[----:B------:R-:W-:Y:S02]  /*35a0*/  FMUL.FTZ R5, R5, c[0x0][0x320] ;  /* 0x0000c80005057a20 */ /* 0x000fe40000410000 */
[----:B------:R-:W-:Y:S02]  /*35b0*/  FMUL.FTZ R6, R6, c[0x0][0x320] ;  /* 0x0000c80006067a20 */ /* 0x000fe40000410000 */
[----:B------:R-:W-:Y:S02]  /*35c0*/  FMUL.FTZ R7, R7, c[0x0][0x320] ;  /* 0x0000c80007077a20 */ /* 0x000fe40000410000 */
[----:B------:R-:W-:Y:S02]  /*35d0*/  FMUL.FTZ R8, R8, c[0x0][0x320] ;  /* 0x0000c80008087a20 */ /* 0x000fe40000410000 */
[----:B------:R-:W-:Y:S02]  /*35e0*/  FMUL.FTZ R9, R9, c[0x0][0x320] ;  /* 0x0000c80009097a20 */ /* 0x000fe40000410000 */
[----:B------:R-:W-:-:S02]  /*35f0*/  FMUL.FTZ R10, R10, c[0x0][0x320] ;  /* 0x0000c8000a0a7a20 */ /* 0x000fc40000410000 */
[----:B------:R-:W-:Y:S01]  /*3600*/  FMUL.FTZ R11, R11, c[0x0][0x320] ;  /* 0x0000c8000b0b7a20 */ /* 0x000fe20000410000 */
[----:B------:R1:W1:Y:S08]  /*3610*/  MUFU.TANH R24, R21 ;  /* 0x0000001500187308 */ /* 0x0002700000002400 */
        /* <DEDUP_REMOVED lines=16> */
[----:B------:R-:W-:Y:S01]  /*3720*/  BSSY B0, `(.L_x_443) ;  /* 0x0000024000007945 */ /* 0x000fe20003800000 */
[----:B------:R-:W-:Y:S06]  /*3730*/  BAR.SYNC.DEFER_BLOCKING 0x0 ;  /* 0x0000000000007b1d */ /* 0x000fec0000010000 */
[----:B------:R-:W-:Y:S05]  /*3740*/  @!P0 BRA `(.L_x_444) ;  /* 0x0000021000008947 */ /* 0x000fea0003800000 */
[----:B-1234-:R-:W-:Y:S01]  /*3750*/  IADD3 R0, R109, -0x2, RZ ;  /* 0xfffffffe6d007810 */ /* 0x01efe20007ffe0ff */
[C---:B------:R-:W-:Y:S01]  /*3760*/  IMAD.SHL.U32 R6, R129.reuse, 0x40, RZ ;  /* 0x0000004081067824 */ /* 0x040fe200078e00ff */
[----:B------:R-:W-:-:S02]  /*3770*/  SHF.L.U64.HI R7, R129, 0x6, R132 ;  /* 0x0000000681077819 */ /* 0x000fc40000010284 */
[----:B------:R-:W-:Y:S01]  /*3780*/  SHF.R.S32.HI R2, RZ, 0x1f, R0 ;  /* 0x0000001fff027819 */ /* 0x000fe20000011400 */
[----:B------:R-:W-:-:S04]  /*3790*/  IMAD.WIDE.U32 R4, R0, c[0x0][0x1e0], RZ ;  /* 0x0000780000047a25 */ /* 0x000fc800078e00ff */
[----:B------:R-:W-:-:S04]  /*37a0*/  IMAD R2, R2, c[0x0][0x1e0], RZ ;  /* 0x0000780002027a24 */ /* 0x000fc800078e02ff */
[----:B------:R-:W-:-:S04]  /*37b0*/  IMAD R0, R0, c[0x0][0x1e4], R2 ;  /* 0x0000790000007a24 */ /* 0x000fc800078e0202 */
[----:B------:R-:W-:Y:S02]  /*37c0*/  IMAD.IADD R0, R5, 0x1, R0 ;  /* 0x0000000105007824 */ /* 0x000fe400078e0200 */
[----:B------:R-:W-:-:S04]  /*37d0*/  IMAD.WIDE.U32 R4, R4, 0x60, R130 ;  /* 0x0000006004047825 */ /* 0x000fc800078e0082 */
[----:B------:R-:W-:Y:S01]  /*37e0*/  IMAD R0, R0, 0x60, RZ ;  /* 0x0000006000007824 */ /* 0x000fe200078e02ff */
        /* <DEDUP_REMOVED lines=23> */
.L_x_444:
[----:B--234-:R-:W-:Y:S05]  /*3960*/  BSYNC B0 ;  /* 0x0000000000007941 */ /* 0x01cfea0003800000 */
.L_x_443:
[----:B-1----:R-:W2:Y:S04]  /*3970*/  LDL R0, [R1+0x88] ;  /* 0x0000880001007983 */ /* 0x002ea80000100800 */
[----:B------:R-:W3:Y:S04]  /*3980*/  LDL R5, [R1+0x54] ;  /* 0x0000540001057983 */ /* 0x000ee80000100800 */
[----:B------:R-:W-:Y:S04]  /*3990*/  LDSM.16.MT88.4 R52, [R224+0x3000] ;  /* 0x00300000e034783b */ /* 0x000fe80000004200 */
[----:B------:R-:W-:Y:S04]  /*39a0*/  LDSM.16.MT88.4 R72, [R230+0x800] ;  /* 0x00080000e648783b */ /* 0x000fe80000004200 */
[----:B------:R-:W-:Y:S04]  /*39b0*/  LDSM.16.MT88.4 R84, [R228+0x3000] ;  /* 0x00300000e454783b */ /* 0x000fe80000004200 */
[----:B------:R-:W0:Y:S01]  /*39c0*/  LDGDEPBAR ;  /* 0x00000000000079af */ /* 0x000e220000000000 */
[----:B--2---:R-:W-:-:S04]  /*39d0*/  IMAD.IADD R0, R0, 0x1, R133 ;  /* 0x0000000100007824 */ /* 0x004fc800078e0285 */
[----:B------:R-:W-:-:S05]  /*39e0*/  @P1 IMAD.HI.U32 R2, R0, c[0x0][0x2c8], RZ ;  /* 0x0000b20000021a27 */ /* 0x000fca00078e00ff */
[----:B------:R-:W-:-:S05]  /*39f0*/  @P1 SHF.R.U32.HI R0, RZ, c[0x0][0x2cc], R2 ;  /* 0x0000b300ff001a19 */ /* 0x000fca0000011602 */
[----:B------:R-:W1:Y:S04]  /*3a00*/  SHFL.IDX PT, R2, R0, RZ, 0x1c1f ;  /* 0x001c1fff00027589 */ /* 0x000e6800000e0000 */
[----:B------:R2:W4:Y:S02]  /*3a10*/  SHFL.IDX PT, R4, R0, 0x1, 0x1c1f ;  /* 0x003c1f0000047f89 */ /* 0x00052400000e0000 */
[----:B--2---:R-:W-:-:S04]  /*3a20*/  IADD3 R0, R128, c[0x0][0x1d0], RZ ;  /* 0x0000740080007a10 */ /* 0x004fc80007ffe0ff */
[----:B---3--:R-:W-:Y:S01]  /*3a30*/  IADD3 R3, -R5, 0x1, R0 ;  /* 0x0000000105037810 */ /* 0x008fe20007ffe100 */
[----:B------:R-:W-:-:S03]  /*3a40*/  IMAD.IADD R0, R0, 0x1, -R5 ;  /* 0x0000000100007824 */ /* 0x000fc600078e0a05 */
[----:B------:R-:W-:-:S05]  /*3a50*/  IADD3 R3, R3, -c[0x0][0x168], RZ ;  /* 0x80005a0003037a10 */ /* 0x000fca0007ffe0ff */
[C---:B-1----:R-:W-:Y:S02]  /*3a60*/  IMAD.IADD R2, R3.reuse, 0x1, R2 ;  /* 0x0000000103027824 */ /* 0x042fe400078e0202 */
[----:B----4-:R-:W-:-:S03]  /*3a70*/  IMAD.IADD R3, R3, 0x1, R4 ;  /* 0x0000000103037824 */ /* 0x010fc600078e0204 */
[C---:B------:R-:W-:Y:S02]  /*3a80*/  IMNMX R2, R0.reuse, R2, PT ;  /* 0x0000000200027217 */ /* 0x040fe40003800200 */
[----:B------:R-:W-:Y:S02]  /*3a90*/  IMNMX R0, R0, R3, PT ;  /* 0x0000000300007217 */ /* 0x000fe40003800200 */
[C---:B------:R-:W-:Y:S02]  /*3aa0*/  ISETP.GT.AND P6, PT, R2.reuse, RZ, PT ;  /* 0x000000ff0200720c */ /* 0x040fe40003fc4270 */
[C---:B------:R-:W-:Y:S02]  /*3ab0*/  ISETP.GT.AND P5, PT, R2.reuse, 0x1, PT ;  /* 0x000000010200780c */ /* 0x040fe40003fa4270 */
[----:B------:R-:W-:Y:S02]  /*3ac0*/  ISETP.GT.AND P0, PT, R2, 0x8, PT ;  /* 0x000000080200780c */ /* 0x000fe40003f04270 */
[----:B------:R-:W-:-:S02]  /*3ad0*/  FSEL R4, R90, -INF , P6 ;  /* 0xff8000005a047808 */ /* 0x000fc40003000000 */
[----:B------:R-:W-:Y:S02]  /*3ae0*/  FSEL R5, R88, -INF , P5 ;  /* 0xff80000058057808 */ /* 0x000fe40002800000 */
[C---:B------:R-:W-:Y:S02]  /*3af0*/  ISETP.GT.AND P6, PT, R2.reuse, 0x9, PT ;  /* 0x000000090200780c */ /* 0x040fe40003fc4270 */
[----:B------:R-:W-:Y:S02]  /*3b00*/  ISETP.GT.AND P5, PT, R2, 0x10, PT ;  /* 0x000000100200780c */ /* 0x000fe40003fa4270 */
[----:B------:R-:W-:Y:S02]  /*3b10*/  FSEL R6, R82, -INF , P0 ;  /* 0xff80000052067808 */ /* 0x000fe40000000000 */
        /* <DEDUP_REMOVED lines=11> */
[----:B------:R-:W-:Y:S02]  /*3bd0*/  FMNMX.FTZ R101, R4, R5, !PT ;  /* 0x0000000504657209 */ /* 0x000fe40007810000 */
[----:B------:R-:W-:Y:S02]  /*3be0*/  FSEL R90, R63, -INF , P0 ;  /* 0xff8000003f5a7808 */ /* 0x000fe40000000000 */
[----:B------:R-:W-:-:S02]  /*3bf0*/  ISETP.GT.AND P0, PT, R2, 0x29, PT ;  /* 0x000000290200780c */ /* 0x000fc40003f04270 */
[----:B------:R-:W-:Y:S02]  /*3c00*/  FSEL R91, R61, -INF , P6 ;  /* 0xff8000003d5b7808 */ /* 0x000fe40003000000 */
[----:B------:R-:W-:Y:S02]  /*3c10*/  FSEL R102, R57, -INF , P5 ;  /* 0xff80000039667808 */ /* 0x000fe40002800000 */
[C---:B------:R-:W-:Y:S02]  /*3c20*/  ISETP.GT.AND P6, PT, R2.reuse, 0x30, PT ;  /* 0x000000300200780c */ /* 0x040fe40003fc4270 */
[----:B------:R-:W-:Y:S02]  /*3c30*/  ISETP.GT.AND P5, PT, R2, 0x31, PT ;  /* 0x000000310200780c */ /* 0x000fe40003fa4270 */
[----:B------:R-:W-:Y:S02]  /*3c40*/  FMNMX.FTZ R101, R6, R101, !PT ;  /* 0x0000006506657209 */ /* 0x000fe40007810000 */
[----:B------:R-:W-:-:S02]  /*3c50*/  FSEL R103, R56, -INF , P0 ;  /* 0xff80000038677808 */ /* 0x000fc40000000000 */
[----:B------:R-:W-:Y:S02]  /*3c60*/  ISETP.GT.AND P0, PT, R2, 0x38, PT ;  /* 0x000000380200780c */ /* 0x000fe40003f04270 */
[----:B------:R-:W-:Y:S02]  /*3c70*/  FSEL R222, R45, -INF , P6 ;  /* 0xff8000002dde7808 */ /* 0x000fe40003000000 */
[----:B------:R-:W-:Y:S02]  /*3c80*/  FSEL R223, R44, -INF , P5 ;  /* 0xff8000002cdf7808 */ /* 0x000fe40002800000 */
[----:B------:R-:W-:Y:S02]  /*3c90*/  FMNMX.FTZ R101, R8, R101, !PT ;  /* 0x0000006508657209 */ /* 0x000fe40007810000 */
[C---:B------:R-:W-:Y:S02]  /*3ca0*/  ISETP.GT.AND P6, PT, R2.reuse, 0x39, PT ;  /* 0x000000390200780c */ /* 0x040fe40003fc4270 */
[----:B------:R-:W-:-:S02]  /*3cb0*/  ISETP.GT.AND P5, PT, R2, 0x40, PT ;  /* 0x000000400200780c */ /* 0x000fc40003fa4270 */
[----:B------:R-:W-:Y:S02]  /*3cc0*/  FSEL R114, R37, -INF , P0 ;  /* 0xff80000025727808 */ /* 0x000fe40000000000 */
[----:B------:R-:W-:Y:S02]  /*3cd0*/  FMNMX.FTZ R101, R12, R101, !PT ;  /* 0x000000650c657209 */ /* 0x000fe40007810000 */
[----:B------:R-:W-:Y:S02]  /*3ce0*/  ISETP.GT.AND P0, PT, R2, 0x41, PT ;  /* 0x000000410200780c */ /* 0x000fe40003f04270 */
[----:B------:R-:W-:Y:S02]  /*3cf0*/  FSEL R115, R36, -INF , P6 ;  /* 0xff80000024737808 */ /* 0x000fe40003000000 */
[----:B------:R-:W-:Y:S02]  /*3d00*/  FSEL R112, R25, -INF , P5 ;  /* 0xff80000019707808 */ /* 0x000fe40002800000 */
[----:B------:R-:W-:-:S02]  /*3d10*/  ISETP.GT.AND P6, PT, R2, 0x48, PT ;  /* 0x000000480200780c */ /* 0x000fc40003fc4270 */
[----:B------:R-:W-:Y:S02]  /*3d20*/  ISETP.GT.AND P5, PT, R2, 0x49, PT ;  /* 0x000000490200780c */ /* 0x000fe40003fa4270 */
[----:B------:R-:W-:Y:S02]  /*3d30*/  FMNMX.FTZ R101, R13, R101, !PT ;  /* 0x000000650d657209 */ /* 0x000fe40007810000 */
[----:B------:R-:W-:Y:S02]  /*3d40*/  FSEL R107, R24, -INF , P0 ;  /* 0xff800000186b7808 */ /* 0x000fe40000000000 */
[----:B------:R-:W-:Y:S02]  /*3d50*/  ISETP.GT.AND P0, PT, R2, 0x50, PT ;  /* 0x000000500200780c */ /* 0x000fe40003f04270 */
[----:B------:R-:W-:Y:S02]  /*3d60*/  FSEL R106, R22, -INF , P6 ;  /* 0xff800000166a7808 */ /* 0x000fe40003000000 */
[----:B------:R-:W-:-:S02]  /*3d70*/  FSEL R105, R21, -INF , P5 ;  /* 0xff80000015697808 */ /* 0x000fc40002800000 */
[C---:B------:R-:W-:Y:S02]  /*3d80*/  ISETP.GT.AND P6, PT, R2.reuse, 0x51, PT ;  /* 0x000000510200780c */ /* 0x040fe40003fc4270 */
[----:B------:R-:W-:Y:S02]  /*3d90*/  ISETP.GT.AND P5, PT, R2, 0x58, PT ;  /* 0x000000580200780c */ /* 0x000fe40003fa4270 */
[----:B------:R-:W-:Y:S02]  /*3da0*/  FMNMX.FTZ R101, R14, R101, !PT ;  /* 0x000000650e657209 */ /* 0x000fe40007810000 */
[----:B------:R-:W-:Y:S02]  /*3db0*/  FSEL R104, R18, -INF , P0 ;  /* 0xff80000012687808 */ /* 0x000fe40000000000 */
[----:B------:R-:W-:Y:S02]  /*3dc0*/  ISETP.GT.AND P0, PT, R2, 0x59, PT ;  /* 0x000000590200780c */ /* 0x000fe40003f04270 */
[----:B------:R-:W-:-:S02]  /*3dd0*/  FSEL R111, R17, -INF , P6 ;  /* 0xff800000116f7808 */ /* 0x000fc40003000000 */
[----:B------:R-:W-:Y:S02]  /*3de0*/  FSEL R110, R16, -INF , P5 ;  /* 0xff800000106e7808 */ /* 0x000fe40002800000 */
[C---:B------:R-:W-:Y:S02]  /*3df0*/  ISETP.GT.AND P6, PT, R0.reuse, RZ, PT ;  /* 0x000000ff0000720c */ /* 0x040fe40003fc4270 */
[----:B------:R-:W-:Y:S02]  /*3e00*/  ISETP.GT.AND P5, PT, R0, 0x1, PT ;  /* 0x000000010000780c */ /* 0x000fe40003fa4270 */
[----:B------:R-:W-:Y:S02]  /*3e10*/  FMNMX.FTZ R101, R20, R101, !PT ;  /* 0x0000006514657209 */ /* 0x000fe40007810000 */
[----:B------:R-:W-:Y:S02]  /*3e20*/  FSEL R108, R15, -INF , P0 ;  /* 0xff8000000f6c7808 */ /* 0x000fe40000000000 */
[----:B------:R-:W-:-:S02]  /*3e30*/  ISETP.GT.AND P0, PT, R0, 0x8, PT ;  /* 0x000000080000780c */ /* 0x000fc40003f04270 */
[----:B------:R-:W-:Y:S02]  /*3e40*/  FSEL R7, R96, -INF , P6 ;  /* 0xff80000060077808 */ /* 0x000fe40003000000 */
[----:B------:R-:W-:Y:S02]  /*3e50*/  FSEL R11, R89, -INF , P5 ;  /* 0xff800000590b7808 */ /* 0x000fe40002800000 */
[----:B------:R-:W-:Y:S02]  /*3e60*/  FMNMX.FTZ R101, R90, R101, !PT ;  /* 0x000000655a657209 */ /* 0x000fe40007810000 */
[----:B------:R-:W-:Y:S02]  /*3e70*/  ISETP.GT.AND P5, PT, R0, 0x9, PT ;  /* 0x000000090000780c */ /* 0x000fe40003fa4270 */
[----:B------:R-:W-:Y:S02]  /*3e80*/  FSEL R10, R83, -INF , P0 ;  /* 0xff800000530a7808 */ /* 0x000fe40000000000 */
[----:B------:R-:W-:-:S02]  /*3e90*/  FMNMX.FTZ R2, R7, R11, !PT ;  /* 0x0000000b07027209 */ /* 0x000fc40007810000 */
[----:B------:R-:W-:Y:S02]  /*3ea0*/  FMNMX.FTZ R101, R91, R101, !PT ;  /* 0x000000655b657209 */ /* 0x000fe40007810000 */
[----:B------:R-:W-:Y:S02]  /*3eb0*/  ISETP.GT.AND P0, PT, R0, 0x10, PT ;  /* 0x000000100000780c */ /* 0x000fe40003f04270 */
[----:B------:R-:W-:Y:S02]  /*3ec0*/  FSEL R9, R81, -INF , P5 ;  /* 0xff80000051097808 */ /* 0x000fe40002800000 */
[----:B------:R-:W-:Y:S02]  /*3ed0*/  FMNMX.FTZ R2, R10, R2, !PT ;  /* 0x000000020a027209 */ /* 0x000fe40007810000 */
[----:B------:R-:W-:Y:S02]  /*3ee0*/  FMNMX.FTZ R101, R102, R101, !PT ;  /* 0x0000006566657209 */ /* 0x000fe40007810000 */
[----:B------:R-:W-:-:S02]  /*3ef0*/  ISETP.GT.AND P5, PT, R0, 0x11, PT ;  /* 0x000000110000780c */ /* 0x000fc40003fa4270 */
[----:B------:R-:W-:Y:S02]  /*3f00*/  FSEL R16, R79, -INF , P0 ;  /* 0xff8000004f107808 */ /* 0x000fe40000000000 */
[----:B------:R-:W-:Y:S02]  /*3f10*/  FMNMX.FTZ R2, R9, R2, !PT ;  /* 0x0000000209027209 */ /* 0x000fe40007810000 */
[----:B------:R-:W-:Y:S02]  /*3f20*/  FMNMX.FTZ R101, R103, R101, !PT ;  /* 0x0000006567657209 */ /* 0x000fe40007810000 */
[----:B------:R-:W-:Y:S02]  /*3f30*/  ISETP.GT.AND P0, PT, R0, 0x18, PT ;  /* 0x000000180000780c */ /* 0x000fe40003f04270 */
[----:B------:R-:W-:Y:S02]  /*3f40*/  FSEL R19, R78, -INF , P5 ;  /* 0xff8000004e137808 */ /* 0x000fe40002800000 */
[----:B------:R-:W-:-:S02]  /*3f50*/  FMNMX.FTZ R2, R16, R2, !PT ;  /* 0x0000000210027209 */ /* 0x000fc40007810000 */
[----:B------:R-:W-:Y:S02]  /*3f60*/  FMNMX.FTZ R101, R222, R101, !PT ;  /* 0x00000065de657209 */ /* 0x000fe40007810000 */
[C---:B------:R-:W-:Y:S02]  /*3f70*/  ISETP.GT.AND P5, PT, R0.reuse, 0x19, PT ;  /* 0x000000190000780c */ /* 0x040fe40003fa4270 */
        /* <DEDUP_REMOVED lines=11> */
[----:B------:R-:W-:Y:S02]  /*4030*/  ISETP.GT.AND P0, PT, R0, 0x28, PT ;  /* 0x000000280000780c */ /* 0x000fe40003f04270 */
[----:B------:R-:W-:Y:S02]  /*4040*/  FSEL R88, R64, -INF , P5 ;  /* 0xff80000040587808 */ /* 0x000fe40002800000 */
[----:B------:R-:W-:Y:S01]  /*4050*/  FMNMX.FTZ R2, R89, R2, !PT ;  /* 0x0000000259027209 */ /* 0x000fe20007810000 */
[----:B------:R-:W-:Y:S01]  /*4060*/  LDSM.16.MT88.4 R64, [R224+0x800] ;  /* 0x00080000e040783b */ /* 0x000fe20000004200 */
[----:B------:R-:W-:Y:S02]  /*4070*/  FMNMX.FTZ R101, R112, R101, !PT ;  /* 0x0000006570657209 */ /* 0x000fe40007810000 */
[----:B------:R-:W-:-:S02]  /*4080*/  ISETP.GT.AND P5, PT, R0, 0x29, PT ;  /* 0x000000290000780c */ /* 0x000fc40003fa4270 */
[----:B------:R-:W-:Y:S02]  /*4090*/  FSEL R83, R62, -INF , P0 ;  /* 0xff8000003e537808 */ /* 0x000fe40000000000 */
[----:B------:R-:W-:Y:S02]  /*40a0*/  FMNMX.FTZ R2, R88, R2, !PT ;  /* 0x0000000258027209 */ /* 0x000fe40007810000 */
[----:B------:R-:W-:Y:S02]  /*40b0*/  FMNMX.FTZ R101, R107, R101, !PT ;  /* 0x000000656b657209 */ /* 0x000fe40007810000 */
[----:B------:R-:W-:Y:S02]  /*40c0*/  ISETP.GT.AND P0, PT, R0, 0x30, PT ;  /* 0x000000300000780c */ /* 0x000fe40003f04270 */
[----:B------:R-:W-:Y:S02]  /*40d0*/  FSEL R82, R60, -INF , P5 ;  /* 0xff8000003c527808 */ /* 0x000fe40002800000 */
[----:B------:R-:W-:Y:S01]  /*40e0*/  FMNMX.FTZ R2, R83, R2, !PT ;  /* 0x0000000253027209 */ /* 0x000fe20007810000 */
[----:B------:R-:W-:Y:S01]  /*40f0*/  LDSM.16.MT88.4 R60, [R249] ;  /* 0x00000000f93c783b */ /* 0x000fe20000004200 */
[----:B------:R-:W-:-:S02]  /*4100*/  FMNMX.FTZ R101, R106, R101, !PT ;  /* 0x000000656a657209 */ /* 0x000fc40007810000 */
[----:B------:R-:W-:Y:S02]  /*4110*/  ISETP.GT.AND P5, PT, R0, 0x31, PT ;  /* 0x000000310000780c */ /* 0x000fe40003fa4270 */
[----:B------:R-:W-:Y:S02]  /*4120*/  FSEL R154, R48, -INF , P0 ;  /* 0xff800000309a7808 */ /* 0x000fe40000000000 */
[----:B------:R-:W-:Y:S02]  /*4130*/  FMNMX.FTZ R2, R82, R2, !PT ;  /* 0x0000000252027209 */ /* 0x000fe40007810000 */
[----:B------:R-:W-:Y:S02]  /*4140*/  FMNMX.FTZ R101, R105, R101, !PT ;  /* 0x0000006569657209 */ /* 0x000fe40007810000 */
[----:B------:R-:W-:Y:S02]  /*4150*/  ISETP.GT.AND P0, PT, R0, 0x38, PT ;  /* 0x000000380000780c */ /* 0x000fe40003f04270 */
[----:B------:R-:W-:-:S02]  /*4160*/  FSEL R155, R46, -INF , P5 ;  /* 0xff8000002e9b7808 */ /* 0x000fc40002800000 */
[----:B------:R-:W-:Y:S01]  /*4170*/  FMNMX.FTZ R2, R154, R2, !PT ;  /* 0x000000029a027209 */ /* 0x000fe20007810000 */
[----:B------:R-:W-:Y:S01]  /*4180*/  LDSM.16.MT88.4 R44, [R228+0x800] ;  /* 0x00080000e42c783b */ /* 0x000fe20000004200 */
[----:B------:R-:W-:Y:S02]  /*4190*/  FMNMX.FTZ R101, R104, R101, !PT ;  /* 0x0000006568657209 */ /* 0x000fe40007810000 */
[----:B------:R-:W-:Y:S02]  /*41a0*/  ISETP.GT.AND P5, PT, R0, 0x39, PT ;  /* 0x000000390000780c */ /* 0x000fe40003fa4270 */
[----:B------:R-:W-:Y:S02]  /*41b0*/  FSEL R221, R40, -INF , P0 ;  /* 0xff80000028dd7808 */ /* 0x000fe40000000000 */
[----:B------:R-:W-:Y:S01]  /*41c0*/  FMNMX.FTZ R2, R155, R2, !PT ;  /* 0x000000029b027209 */ /* 0x000fe20007810000 */
[----:B------:R-:W-:Y:S01]  /*41d0*/  LDSM.16.MT88.4 R40, [R227+0x800] ;  /* 0x00080000e328783b */ /* 0x000fe20000004200 */
[----:B------:R-:W-:-:S02]  /*41e0*/  FMNMX.FTZ R101, R111, R101, !PT ;  /* 0x000000656f657209 */ /* 0x000fc40007810000 */
[----:B------:R-:W-:Y:S02]  /*41f0*/  ISETP.GT.AND P0, PT, R0, 0x40, PT ;  /* 0x000000400000780c */ /* 0x000fe40003f04270 */
[----:B------:R-:W-:Y:S02]  /*4200*/  FSEL R220, R39, -INF , P5 ;  /* 0xff80000027dc7808 */ /* 0x000fe40002800000 */
[----:B------:R-:W-:Y:S02]  /*4210*/  FMNMX.FTZ R2, R221, R2, !PT ;  /* 0x00000002dd027209 */ /* 0x000fe40007810000 */
[----:B------:R-:W-:Y:S02]  /*4220*/  FMNMX.FTZ R101, R110, R101, !PT ;  /* 0x000000656e657209 */ /* 0x000fe40007810000 */
[----:B------:R-:W-:Y:S02]  /*4230*/  ISETP.GT.AND P5, PT, R0, 0x41, PT ;  /* 0x000000410000780c */ /* 0x000fe40003fa4270 */
[----:B------:R-:W-:-:S02]  /*4240*/  FSEL R93, R38, -INF , P0 ;  /* 0xff800000265d7808 */ /* 0x000fc40000000000 */
[----:B------:R-:W-:Y:S02]  /*4250*/  FMNMX.FTZ R2, R220, R2, !PT ;  /* 0x00000002dc027209 */ /* 0x000fe40007810000 */
[----:B------:R-:W-:Y:S02]  /*4260*/  FMNMX.FTZ R101, R108, R101, !PT ;  /* 0x000000656c657209 */ /* 0x000fe40007810000 */
[C---:B------:R-:W-:Y:S02]  /*4270*/  ISETP.GT.AND P0, PT, R0.reuse, 0x48, PT ;  /* 0x000000480000780c */ /* 0x040fe40003f04270 */
[----:B------:R-:W-:Y:S01]  /*4280*/  FSEL R99, R33, -INF , P5 ;  /* 0xff80000021637808 */ /* 0x000fe20002800000 */
[----:B------:R-:W1:Y:S01]  /*4290*/  SHFL.BFLY PT, R3, R101, 0x2, 0x1f ;  /* 0x0c401f0065037f89 */ /* 0x000e6200000e0000 */
[----:B------:R-:W-:Y:S02]  /*42a0*/  FMNMX.FTZ R2, R93, R2, !PT ;  /* 0x000000025d027209 */ /* 0x000fe40007810000 */
[----:B------:R-:W-:-:S02]  /*42b0*/  ISETP.GT.AND P5, PT, R0, 0x49, PT ;  /* 0x000000490000780c */ /* 0x000fc40003fa4270 */
[----:B------:R-:W-:Y:S02]  /*42c0*/  FSEL R97, R32, -INF , P0 ;  /* 0xff80000020617808 */ /* 0x000fe40000000000 */
[----:B------:R-:W-:Y:S01]  /*42d0*/  FMNMX.FTZ R2, R99, R2, !PT ;  /* 0x0000000263027209 */ /* 0x000fe20007810000 */
[----:B------:R-:W-:Y:S01]  /*42e0*/  LDSM.16.MT88.4 R32, [R227] ;  /* 0x00000000e320783b */ /* 0x000fe20000004200 */
[C---:B------:R-:W-:Y:S02]  /*42f0*/  ISETP.GT.AND P0, PT, R0.reuse, 0x50, PT ;  /* 0x000000500000780c */ /* 0x040fe40003f04270 */
[----:B------:R-:W-:Y:S02]  /*4300*/  FSEL R98, R29, -INF , P5 ;  /* 0xff8000001d627808 */ /* 0x000fe40002800000 */
[----:B------:R-:W-:Y:S02]  /*4310*/  FMNMX.FTZ R2, R97, R2, !PT ;  /* 0x0000000261027209 */ /* 0x000fe40007810000 */
[----:B------:R-:W-:-:S02]  /*4320*/  ISETP.GT.AND P5, PT, R0, 0x51, PT ;  /* 0x000000510000780c */ /* 0x000fc40003fa4270 */
[----:B------:R-:W-:Y:S02]  /*4330*/  FSEL R92, R28, -INF , P0 ;  /* 0xff8000001c5c7808 */ /* 0x000fe40000000000 */
[----:B------:R-:W-:Y:S02]  /*4340*/  FMNMX.FTZ R2, R98, R2, !PT ;  /* 0x0000000262027209 */ /* 0x000fe40007810000 */
[----:B------:R-:W-:Y:S02]  /*4350*/  ISETP.GT.AND P0, PT, R0, 0x58, PT ;  /* 0x000000580000780c */ /* 0x000fe40003f04270 */
[----:B------:R-:W-:Y:S02]  /*4360*/  FSEL R113, R27, -INF , P5 ;  /* 0xff8000001b717808 */ /* 0x000fe40002800000 */
[----:B------:R-:W-:Y:S02]  /*4370*/  FMNMX.FTZ R2, R92, R2, !PT ;  /* 0x000000025c027209 */ /* 0x000fe40007810000 */
[----:B------:R-:W-:-:S02]  /*4380*/  ISETP.GT.AND P5, PT, R0, 0x59, PT ;  /* 0x000000590000780c */ /* 0x000fc40003fa4270 */
[----:B------:R-:W-:Y:S02]  /*4390*/  FSEL R94, R26, -INF , P0 ;  /* 0xff8000001a5e7808 */ /* 0x000fe40000000000 */
[----:B------:R-:W-:Y:S02]  /*43a0*/  FMNMX.FTZ R0, R113, R2, !PT ;  /* 0x0000000271007209 */ /* 0x000fe40007810000 */
[----:B------:R-:W-:Y:S02]  /*43b0*/  FSEL R95, R23, -INF , P5 ;  /* 0xff800000175f7808 */ /* 0x000fe40002800000 */
        /* <DEDUP_REMOVED lines=11> */
[----:B------:R-:W-:-:S04]  /*4470*/  FFMA.FTZ R2, R4, c[0x0][0x2d0], -R0 ;  /* 0x0000b40004027a23 */ /* 0x000fc80000010800 */
[----:B------:R2:W-:Y:S01]  /*4480*/  MUFU.EX2 R71, R2 ;  /* 0x0000000200477308 */ /* 0x0005e20000000800 */
[----:B-1----:R-:W-:Y:S01]  /*4490*/  FMNMX.FTZ R100, R100, R3, !PT ;  /* 0x0000000364647209 */ /* 0x002fe20007810000 */
[--C-:B------:R-:W-:Y:S02]  /*44a0*/  FFMA.FTZ R3, R13, c[0x0][0x2d0], -R0.reuse ;  /* 0x0000b4000d037a23 */ /* 0x100fe40000010800 */
[----:B--2---:R-:W-:Y:S01]  /*44b0*/  FFMA.FTZ R2, R5, c[0x0][0x2d0], -R0 ;  /* 0x0000b40005027a23 */ /* 0x004fe20000010800 */
[----:B------:R-:W-:-:S03]  /*44c0*/  FSETP.NEU.FTZ.AND P0, PT, R100, -INF , PT ;  /* 0xff8000006400780b */ /* 0x000fc60003f1d000 */
[----:B------:R1:W-:Y:S08]  /*44d0*/  MUFU.EX2 R79, R3 ;  /* 0x00000003004f7308 */ /* 0x0003f00000000800 */
[----:B------:R2:W3:Y:S01]  /*44e0*/  MUFU.EX2 R70, R2 ;  /* 0x0000000200467308 */ /* 0x0004e20000000800 */
[----:B-1----:R-:W-:-:S07]  /*44f0*/  FFMA.FTZ R3, R14, c[0x0][0x2d0], -R0 ;  /* 0x0000b4000e037a23 */ /* 0x002fce0000010800 */
[----:B------:R-:W-:Y:S01]  /*4500*/  MUFU.EX2 R81, R3 ;  /* 0x0000000300517308 */ /* 0x000fe20000000800 */
[----:B--2---:R-:W-:-:S07]  /*4510*/  FFMA.FTZ R2, R6, c[0x0][0x2d0], -R0 ;  /* 0x0000b40006027a23 */ /* 0x004fce0000010800 */
[----:B------:R1:W-:Y:S02]  /*4520*/  MUFU.EX2 R77, R2 ;  /* 0x00000002004d7308 */ /* 0x0003e40000000800 */
[----:B-1----:R-:W-:Y:S01]  /*4530*/  FFMA.FTZ R2, R8, c[0x0][0x2d0], -R0 ;  /* 0x0000b40008027a23 */ /* 0x002fe20000010800 */
[----:B---3--:R-:W-:-:S05]  /*4540*/  F2FP.BF16.PACK_AB R8, R70, R71 ;  /* 0x000000474608723e */ /* 0x008fca00000010ff */
[----:B------:R1:W2:Y:S02]  /*4550*/  MUFU.EX2 R78, R2 ;  /* 0x00000002004e7308 */ /* 0x0002a40000000800 */
[----:B-1----:R-:W-:Y:S02]  /*4560*/  FFMA.FTZ R2, R12, c[0x0][0x2d0], -R0 ;  /* 0x0000b4000c027a23 */ /* 0x002fe40000010800 */
[----:B------:R-:W1:Y:S04]  /*4570*/  LDSM.16.MT88.4 R12, [R224] ;  /* 0x00000000e00c783b */ /* 0x000e680000004200 */
[----:B------:R3:W-:Y:S02]  /*4580*/  MUFU.EX2 R80, R2 ;  /* 0x0000000200507308 */ /* 0x0007e40000000800 */
[----:B---3--:R-:W-:-:S05]  /*4590*/  FMUL.FTZ R2, R100, c[0x0][0x2d0] ;  /* 0x0000b40064027a20 */ /* 0x008fca0000410000 */
[----:B------:R-:W-:-:S05]  /*45a0*/  FSEL R2, R2, RZ, P0 ;  /* 0x000000ff02027208 */ /* 0x000fca0000000000 */
[--C-:B------:R-:W-:Y:S02]  /*45b0*/  FFMA.FTZ R3, R7, c[0x0][0x2d0], -R2.reuse ;  /* 0x0000b40007037a23 */ /* 0x100fe40000010802 */
[----:B------:R-:W3:Y:S02]  /*45c0*/  LDSM.16.MT88.4 R4, [R228] ;  /* 0x00000000e404783b */ /* 0x000ee40000004200 */
[----:B------:R4:W-:Y:S02]  /*45d0*/  MUFU.EX2 R57, R3 ;  /* 0x0000000300397308 */ /* 0x0009e40000000800 */
[----:B----4-:R-:W-:-:S06]  /*45e0*/  FFMA.FTZ R3, R11, c[0x0][0x2d0], -R2 ;  /* 0x0000b4000b037a23 */ /* 0x010fcc0000010802 */
[----:B------:R4:W5:Y:S02]  /*45f0*/  MUFU.EX2 R56, R3 ;  /* 0x0000000300387308 */ /* 0x0009640000000800 */
[----:B----4-:R-:W-:Y:S01]  /*4600*/  FFMA.FTZ R3, R10, c[0x0][0x2d0], -R2 ;  /* 0x0000b4000a037a23 */ /* 0x010fe20000010802 */
[----:B--2---:R-:W-:-:S05]  /*4610*/  F2FP.BF16.PACK_AB R10, R78, R77 ;  /* 0x0000004d4e0a723e */ /* 0x004fca00000010ff */
[----:B------:R2:W-:Y:S02]  /*4620*/  MUFU.EX2 R58, R3 ;  /* 0x00000003003a7308 */ /* 0x0005e40000000800 */
[----:B--2---:R-:W-:Y:S01]  /*4630*/  FFMA.FTZ R3, R9, c[0x0][0x2d0], -R2 ;  /* 0x0000b40009037a23 */ /* 0x004fe20000010802 */
[----:B-----5:R-:W-:-:S05]  /*4640*/  F2FP.BF16.PACK_AB R9, R56, R57 ;  /* 0x000000393809723e */ /* 0x020fca00000010ff */
[----:B------:R2:W4:Y:S02]  /*4650*/  MUFU.EX2 R59, R3 ;  /* 0x00000003003b7308 */ /* 0x0005240000000800 */
[----:B--2---:R-:W-:Y:S01]  /*4660*/  FFMA.FTZ R3, R20, c[0x0][0x2d0], -R0 ;  /* 0x0000b40014037a23 */ /* 0x004fe20000010800 */
[----:B----4-:R-:W-:-:S05]  /*4670*/  F2FP.BF16.PACK_AB R11, R59, R58 ;  /* 0x0000003a3b0b723e */ /* 0x010fca00000010ff */
[----:B------:R2:W4:Y:S02]  /*4680*/  MUFU.EX2 R153, R3 ;  /* 0x0000000300997308 */ /* 0x0005240000000800 */
[C---:B-1----:R-:W-:Y:S08]  /*4690*/  HMMA.16816.F32.BF16 R36, R8.reuse, R14, RZ ;  /* 0x0000000e0824723c */ /* 0x042ff000000418ff */
[----:B------:R-:W-:Y:S01]  /*46a0*/  HMMA.16816.F32.BF16 R48, R8, R12, RZ ;  /* 0x0000000c0830723c */ /* 0x000fe200000418ff */
[----:B--2---:R-:W-:-:S04]  /*46b0*/  FFMA.FTZ R3, R16, c[0x0][0x2d0], -R2 ;  /* 0x0000b40010037a23 */ /* 0x004fc80000010802 */
[----:B------:R1:W-:Y:S03]  /*46c0*/  MUFU.EX2 R69, R3 ;  /* 0x0000000300457308 */ /* 0x0003e60000000800 */
[C---:B---3--:R-:W-:Y:S07]  /*46d0*/  HMMA.16816.F32.BF16 R28, R8.reuse, R4, RZ ;  /* 0x00000004081c723c */ /* 0x048fee00000418ff */
[----:B------:R-:W-:Y:S01]  /*46e0*/  F2FP.BF16.PACK_AB R4, R79, R80 ;  /* 0x000000504f04723e */ /* 0x000fe200000010ff */
[----:B------:R-:W-:Y:S01]  /*46f0*/  HMMA.16816.F32.BF16 R24, R8, R6, RZ ;  /* 0x000000060818723c */ /* 0x000fe200000418ff */
[----:B-1----:R-:W-:-:S07]  /*4700*/  FFMA.FTZ R3, R19, c[0x0][0x2d0], -R2 ;  /* 0x0000b40013037a23 */ /* 0x002fce0000010802 */
[C---:B------:R-:W-:Y:S01]  /*4710*/  HMMA.16816.F32.BF16 R20, R8.reuse, R32, RZ ;  /* 0x000000200814723c */ /* 0x040fe200000418ff */
[----:B----4-:R-:W-:Y:S01]  /*4720*/  F2FP.BF16.PACK_AB R6, R153, R81 ;  /* 0x000000519906723e */ /* 0x010fe200000010ff */
[----:B------:R1:W2:Y:S06]  /*4730*/  MUFU.EX2 R68, R3 ;  /* 0x0000000300447308 */ /* 0x0002ac0000000800 */
[----:B------:R-:W-:Y:S01]  /*4740*/  HMMA.16816.F32.BF16 R12, R8, R60, RZ ;  /* 0x0000003c080c723c */ /* 0x000fe200000418ff */
[----:B-1----:R-:W-:Y:S01]  /*4750*/  FFMA.FTZ R3, R18, c[0x0][0x2d0], -R2 ;  /* 0x0000b40012037a23 */ /* 0x002fe20000010802 */
[----:B--2---:R-:W-:-:S03]  /*4760*/  F2FP.BF16.PACK_AB R5, R68, R69 ;  /* 0x000000454405723e */ /* 0x004fc600000010ff */
[----:B------:R1:W-:Y:S02]  /*4770*/  MUFU.EX2 R76, R3 ;  /* 0x00000003004c7308 */ /* 0x0003e40000000800 */
[----:B-1----:R-:W-:Y:S02]  /*4780*/  FFMA.FTZ R3, R17, c[0x0][0x2d0], -R2 ;  /* 0x0000b40011037a23 */ /* 0x002fe40000010802 */
[----:B------:R-:W-:Y:S01]  /*4790*/  HMMA.16816.F32.BF16 R16, R8, R34, RZ ;  /* 0x000000220810723c */ /* 0x000fe200000418ff */
[----:B------:R-:W1:Y:S03]  /*47a0*/  LDSM.16.MT88.4 R32, [R224+0x3800] ;  /* 0x00380000e020783b */ /* 0x000e660000004200 */
[----:B------:R-:W2:Y:S02]  /*47b0*/  MUFU.EX2 R152, R3 ;  /* 0x0000000300987308 */ /* 0x000ea40000000800 */
[----:B--2---:R-:W-:Y:S01]  /*47c0*/  F2FP.BF16.PACK_AB R7, R152, R76 ;  /* 0x0000004c9807723e */ /* 0x004fe200000010ff */
[----:B------:R-:W-:-:S06]  /*47d0*/  FADD.FTZ R3, R71, R70 ;  /* 0x0000004647037221 */ /* 0x000fcc0000010000 */
[C---:B------:R-:W-:Y:S01]  /*47e0*/  HMMA.16816.F32.BF16 R144, R4.reuse, R66, R36 ;  /* 0x000000420490723c */ /* 0x040fe20000041824 */
[----:B------:R-:W2:Y:S07]  /*47f0*/  LDSM.16.MT88.4 R36, [R227+0x3000] ;  /* 0x00300000e324783b */ /* 0x000eae0000004200 */
[C---:B------:R-:W-:Y:S01]  /*4800*/  HMMA.16816.F32.BF16 R216, R4.reuse, R64, R48 ;  /* 0x0000004004d8723c */ /* 0x040fe20000041830 */
[----:B------:R-:W3:Y:S07]  /*4810*/  LDSM.16.MT88.4 R48, [R228+0x3800] ;  /* 0x00380000e430783b */ /* 0x000eee0000004200 */
[C---:B------:R-:W-:Y:S01]  /*4820*/  HMMA.16816.F32.BF16 R212, R4.reuse, R44, R28 ;  /* 0x0000002c04d4723c */ /* 0x040fe2000004181c */
[----:B------:R-:W-:Y:S07]  /*4830*/  LDSM.16.MT88.4 R28, [R227+0x3800] ;  /* 0x00380000e31c783b */ /* 0x000fee0000004200 */
[C---:B------:R-:W-:Y:S08]  /*4840*/  HMMA.16816.F32.BF16 R64, R4.reuse, R46, R24 ;  /* 0x0000002e0440723c */ /* 0x040ff00000041818 */
[C---:B------:R-:W-:Y:S08]  /*4850*/  HMMA.16816.F32.BF16 R208, R4.reuse, R40, R20 ;  /* 0x0000002804d0723c */ /* 0x040ff00000041814 */
[----:B------:R-:W-:Y:S01]  /*4860*/  HMMA.16816.F32.BF16 R44, R4, R42, R16 ;  /* 0x0000002a042c723c */ /* 0x000fe20000041810 */
[----:B------:R-:W4:Y:S07]  /*4870*/  LDSM.16.MT88.4 R40, [R230+0x3000] ;  /* 0x00300000e628783b */ /* 0x000f2e0000004200 */
[C---:B------:R-:W-:Y:S08]  /*4880*/  HMMA.16816.F32.BF16 R20, R8.reuse, R52, RZ ;  /* 0x000000340814723c */ /* 0x040ff000000418ff */
[----:B------:R-:W-:Y:S08]  /*4890*/  HMMA.16816.F32.BF16 R16, R8, R54, RZ ;  /* 0x000000360810723c */ /* 0x000ff000000418ff */
[----:B------:R-:W-:Y:S07]  /*48a0*/  HMMA.16816.F32.BF16 R164, R4, R72, R12 ;  /* 0x0000004804a4723c */ /* 0x000fee000004180c */
[----:B------:R-:W-:Y:S01]  /*48b0*/  IMAD.MOV.U32 R73, RZ, RZ, R93 ;  /* 0x000000ffff497224 */ /* 0x000fe200078e005d */
[----:B------:R-:W-:Y:S01]  /*48c0*/  HMMA.16816.F32.BF16 R12, R8, R84, RZ ;  /* 0x00000054080c723c */ /* 0x000fe200000418ff */
[----:B------:R-:W-:-:S07]  /*48d0*/  IMAD.MOV.U32 R72, RZ, RZ, R92 ;  /* 0x000000ffff487224 */ /* 0x000fce00078e005c */
[C---:B-1----:R-:W-:Y:S08]  /*48e0*/  HMMA.16816.F32.BF16 R140, R4.reuse, R32, R20 ;  /* 0x00000020048c723c */ /* 0x042ff00000041814 */
[----:B------:R-:W-:Y:S01]  /*48f0*/  HMMA.16816.F32.BF16 R132, R4, R34, R16 ;  /* 0x000000220484723c */ /* 0x000fe20000041810 */
[----:B------:R-:W1:Y:S07]  /*4900*/  LDSM.16.MT88.4 R32, [R230+0x3800] ;  /* 0x00380000e620783b */ /* 0x000e6e0000004200 */
[C---:B--2---:R-:W-:Y:S08]  /*4910*/  HMMA.16816.F32.BF16 R20, R8.reuse, R36, RZ ;  /* 0x000000240814723c */ /* 0x044ff000000418ff */
[----:B------:R-:W-:Y:S01]  /*4920*/  HMMA.16816.F32.BF16 R16, R8, R38, RZ ;  /* 0x000000260810723c */ /* 0x000fe200000418ff */
[----:B------:R-:W2:Y:S07]  /*4930*/  LDSM.16.MT88.4 R36, [R224+0x6000] ;  /* 0x00600000e024783b */ /* 0x000eae0000004200 */
[----:B---3--:R-:W-:Y:S08]  /*4940*/  HMMA.16816.F32.BF16 R136, R4, R48, R12 ;  /* 0x000000300488723c */ /* 0x008ff0000004180c */
[C---:B----4-:R-:W-:Y:S07]  /*4950*/  HMMA.16816.F32.BF16 R12, R8.reuse, R40, RZ ;  /* 0x00000028080c723c */ /* 0x050fee00000418ff */
[----:B------:R-:W-:Y:S01]  /*4960*/  IMAD.MOV.U32 R41, RZ, RZ, R115 ;  /* 0x000000ffff297224 */ /* 0x000fe200078e0073 */
[----:B------:R-:W-:Y:S01]  /*4970*/  HMMA.16816.F32.BF16 R24, R8, R62, RZ ;  /* 0x0000003e0818723c */ /* 0x000fe200000418ff */
[----:B------:R-:W-:-:S07]  /*4980*/  IMAD.MOV.U32 R40, RZ, RZ, R114 ;  /* 0x000000ffff287224 */ /* 0x000fce00078e0072 */
[C---:B------:R-:W-:Y:S01]  /*4990*/  HMMA.16816.F32.BF16 R128, R4.reuse, R28, R20 ;  /* 0x0000001c0480723c */ /* 0x040fe20000041814 */
[----:B------:R-:W3:Y:S07]  /*49a0*/  LDSM.16.MT88.4 R20, [R224+0x6800] ;  /* 0x00680000e014783b */ /* 0x000eee0000004200 */
[C---:B-1----:R-:W-:Y:S07]  /*49b0*/  HMMA.16816.F32.BF16 R148, R4.reuse, R32, R12 ;  /* 0x000000200494723c */ /* 0x042fee000004180c */
[----:B------:R-:W-:Y:S01]  /*49c0*/  IMAD.MOV.U32 R33, RZ, RZ, R113 ;  /* 0x000000ffff217224 */ /* 0x000fe200078e0071 */
[----:B------:R-:W-:Y:S01]  /*49d0*/  HMMA.16816.F32.BF16 R60, R4, R74, R24 ;  /* 0x0000004a043c723c */ /* 0x000fe20000041818 */
[----:B------:R-:W-:-:S07]  /*49e0*/  IMAD.MOV.U32 R32, RZ, RZ, R112 ;  /* 0x000000ffff207224 */ /* 0x000fce00078e0070 */
[C---:B--2---:R-:W-:Y:S07]  /*49f0*/  HMMA.16816.F32.BF16 R12, R8.reuse, R36, RZ ;  /* 0x00000024080c723c */ /* 0x044fee00000418ff */
[----:B------:R-:W-:Y:S01]  /*4a00*/  IMAD.MOV.U32 R37, RZ, RZ, R105 ;  /* 0x000000ffff257224 */ /* 0x000fe200078e0069 */
[----:B------:R-:W-:Y:S01]  /*4a10*/  HMMA.16816.F32.BF16 R24, R8, R86, RZ ;  /* 0x000000560818723c */ /* 0x000fe200000418ff */
[----:B------:R-:W-:-:S07]  /*4a20*/  IMAD.MOV.U32 R36, RZ, RZ, R104 ;  /* 0x000000ffff247224 */ /* 0x000fce00078e0068 */
[C---:B------:R-:W-:Y:S08]  /*4a30*/  HMMA.16816.F32.BF16 R120, R4.reuse, R30, R16 ;  /* 0x0000001e0478723c */ /* 0x040ff00000041810 */
[C---:B---3--:R-:W-:Y:S08]  /*4a40*/  HMMA.16816.F32.BF16 R116, R4.reuse, R20, R12 ;  /* 0x000000140474723c */ /* 0x048ff0000004180c */
[----:B------:R-:W-:Y:S01]  /*4a50*/  HMMA.16816.F32.BF16 R124, R4, R50, R24 ;  /* 0x00000032047c723c */ /* 0x000fe20000041818 */
[----:B------:R-:W1:Y:S07]  /*4a60*/  LDSM.16.MT88.4 R24, [R228+0x6000] ;  /* 0x00600000e418783b */ /* 0x000e6e0000004200 */
[C---:B------:R-:W-:Y:S07]  /*4a70*/  HMMA.16816.F32.BF16 R12, R8.reuse, R38, RZ ;  /* 0x00000026080c723c */ /* 0x040fee00000418ff */
[----:B------:R-:W-:Y:S01]  /*4a80*/  IMAD.MOV.U32 R39, RZ, RZ, R109 ;  /* 0x000000ffff277224 */ /* 0x000fe200078e006d */
[----:B------:R-:W-:Y:S01]  /*4a90*/  HMMA.16816.F32.BF16 R16, R8, R42, RZ ;  /* 0x0000002a0810723c */ /* 0x000fe200000418ff */
[----:B------:R-:W-:-:S06]  /*4aa0*/  IMAD.MOV.U32 R38, RZ, RZ, R98 ;  /* 0x000000ffff267224 */ /* 0x000fcc00078e0062 */
[----:B------:R-:W-:Y:S02]  /*4ab0*/  IMAD.MOV.U32 R43, RZ, RZ, R107 ;  /* 0x000000ffff2b7224 */ /* 0x000fe400078e006b */
[----:B------:R-:W-:-:S07]  /*4ac0*/  IMAD.MOV.U32 R42, RZ, RZ, R106 ;  /* 0x000000ffff2a7224 */ /* 0x000fce00078e006a */
[C---:B------:R-:W-:Y:S01]  /*4ad0*/  HMMA.16816.F32.BF16 R112, R4.reuse, R22, R12 ;  /* 0x000000160470723c */ /* 0x040fe2000004180c */
[----:B------:R-:W2:Y:S06]  /*4ae0*/  LDSM.16.MT88.4 R20, [R228+0x6800] ;  /* 0x00680000e414783b */ /* 0x000eac0000004200 */
[----:B------:R-:W-:Y:S01]  /*4af0*/  FADD.FTZ R12, R77, R3 ;  /* 0x000000034d0c7221 */ /* 0x000fe20000010000 */
[----:B------:R-:W-:Y:S07]  /*4b00*/  HMMA.16816.F32.BF16 R104, R4, R34, R16 ;  /* 0x000000220468723c */ /* 0x000fee0000041810 */
[----:B------:R-:W-:-:S02]  /*4b10*/  FADD.FTZ R16, R57, R56 ;  /* 0x0000003839107221 */ /* 0x000fc40000010000 */
[----:B------:R-:W-:Y:S02]  /*4b20*/  IMAD.MOV.U32 R35, RZ, RZ, R111 ;  /* 0x000000ffff237224 */ /* 0x000fe400078e006f */
[----:B------:R-:W-:Y:S02]  /*4b30*/  FADD.FTZ R3, R58, R16 ;  /* 0x000000103a037221 */ /* 0x000fe40000010000 */
[----:B------:R-:W-:Y:S02]  /*4b40*/  FADD.FTZ R16, R78, R12 ;  /* 0x0000000c4e107221 */ /* 0x000fe40000010000 */
[----:B-1----:R-:W-:Y:S01]  /*4b50*/  HMMA.16816.F32.BF16 R12, R8, R24, RZ ;  /* 0x00000018080c723c */ /* 0x002fe200000418ff */
[----:B------:R-:W-:Y:S02]  /*4b60*/  IMAD.MOV.U32 R34, RZ, RZ, R110 ;  /* 0x000000ffff227224 */ /* 0x000fe400078e006e */
[----:B------:R-:W-:Y:S02]  /*4b70*/  IMAD.MOV.U32 R56, RZ, RZ, R108 ;  /* 0x000000ffff387224 */ /* 0x000fe400078e006c */
[----:B------:R-:W-:-:S02]  /*4b80*/  IMAD.MOV.U32 R57, RZ, RZ, R99 ;  /* 0x000000ffff397224 */ /* 0x000fc400078e0063 */
[----:B------:R-:W-:Y:S02]  /*4b90*/  IMAD.MOV.U32 R58, RZ, RZ, R97 ;  /* 0x000000ffff3a7224 */ /* 0x000fe400078e0061 */
[----:B------:R-:W-:Y:S02]  /*4ba0*/  FADD.FTZ R3, R59, R3 ;  /* 0x000000033b037221 */ /* 0x000fe40000010000 */
[----:B------:R-:W-:Y:S02]  /*4bb0*/  IMAD.MOV.U32 R59, RZ, RZ, R95 ;  /* 0x000000ffff3b7224 */ /* 0x000fe400078e005f */
[----:B------:R-:W-:-:S04]  /*4bc0*/  FADD.FTZ R3, R69, R3 ;  /* 0x0000000345037221 */ /* 0x000fc80000010000 */
[----:B------:R-:W-:-:S07]  /*4bd0*/  FADD.FTZ R3, R68, R3 ;  /* 0x0000000344037221 */ /* 0x000fce0000010000 */
[----:B--2---:R-:W-:Y:S07]  /*4be0*/  HMMA.16816.F32.BF16 R108, R4, R20, R12 ;  /* 0x00000014046c723c */ /* 0x004fee000004180c */
[----:B------:R-:W-:Y:S02]  /*4bf0*/  FADD.FTZ R12, R80, R16 ;  /* 0x00000010500c7221 */ /* 0x000fe40000010000 */
[----:B------:R-:W-:Y:S02]  /*4c00*/  IMAD.MOV.U32 R80, RZ, RZ, R94 ;  /* 0x000000ffff507224 */ /* 0x000fe400078e005e */
[----:B------:R-:W-:-:S02]  /*4c10*/  FADD.FTZ R16, R79, R12 ;  /* 0x0000000c4f107221 */ /* 0x000fc40000010000 */
[----:B------:R-:W-:Y:S01]  /*4c20*/  HMMA.16816.F32.BF16 R12, R8, R26, RZ ;  /* 0x0000001a080c723c */ /* 0x000fe200000418ff */
[----:B------:R-:W1:Y:S01]  /*4c30*/  LDSM.16.MT88.4 R24, [R227+0x6000] ;  /* 0x00600000e318783b */ /* 0x000e620000004200 */
[----:B------:R-:W-:Y:S02]  /*4c40*/  FADD.FTZ R21, R76, R3 ;  /* 0x000000034c157221 */ /* 0x000fe40000010000 */
[----:B------:R-:W-:Y:S11]  /*4c50*/  FFMA.FTZ R3, R90, c[0x0][0x2d0], -R0 ;  /* 0x0000b4005a037a23 */ /* 0x000ff60000010800 */
[----:B------:R-:W-:Y:S09]  /*4c60*/  @!UPT UIADD3 URZ, URZ, URZ, URZ ;  /* 0x0000003f3f3ff290 */ /* 0x000ff2000fffe03f */
[----:B------:R-:W-:Y:S07]  /*4c70*/  HMMA.16816.F32.BF16 R96, R4, R22, R12 ;  /* 0x000000160460723c */ /* 0x000fee000004180c */
[----:B------:R-:W-:Y:S02]  /*4c80*/  FADD.FTZ R22, R81, R16 ;  /* 0x0000001051167221 */ /* 0x000fe40000010000 */
[----:B------:R-:W2:Y:S01]  /*4c90*/  LDSM.16.MT88.4 R16, [R227+0x6800] ;  /* 0x00680000e310783b */ /* 0x000ea20000004200 */
[----:B------:R-:W-:Y:S01]  /*4ca0*/  IMAD.MOV.U32 R23, RZ, RZ, R58 ;  /* 0x000000ffff177224 */ /* 0x000fe200078e003a */
[----:B-1----:R-:W-:Y:S11]  /*4cb0*/  HMMA.16816.F32.BF16 R12, R8, R24, RZ ;  /* 0x00000018080c723c */ /* 0x002ff600000418ff */
[----:B------:R-:W-:Y:S11]  /*4cc0*/  @!UPT UIADD3 URZ, URZ, URZ, URZ ;  /* 0x0000003f3f3ff290 */ /* 0x000ff6000fffe03f */
[----:B------:R-:W-:Y:S02]  /*4cd0*/  @!UPT UIADD3 URZ, URZ, URZ, URZ ;  /* 0x0000003f3f3ff290 */ /* 0x000fe4000fffe03f */
[----:B--2---:R-:W-:Y:S08]  /*4ce0*/  HMMA.16816.F32.BF16 R92, R4, R16, R12 ;  /* 0x00000010045c723c */ /* 0x004ff0000004180c */
[----:B------:R-:W-:Y:S11]  /*4cf0*/  HMMA.16816.F32.BF16 R12, R8, R26, RZ ;  /* 0x0000001a080c723c */ /* 0x000ff600000418ff */
[----:B------:R-:W-:Y:S11]  /*4d00*/  @!UPT UIADD3 URZ, URZ, URZ, URZ ;  /* 0x0000003f3f3ff290 */ /* 0x000ff6000fffe03f */
[----:B------:R-:W-:Y:S02]  /*4d10*/  @!UPT UIADD3 URZ, URZ, URZ, URZ ;  /* 0x0000003f3f3ff290 */ /* 0x000fe4000fffe03f */
[----:B------:R-:W-:Y:S01]  /*4d20*/  HMMA.16816.F32.BF16 R84, R4, R18, R12 ;  /* 0x000000120454723c */ /* 0x000fe2000004180c */
[----:B------:R-:W1:Y:S07]  /*4d30*/  LDSM.16.MT88.4 R12, [R230+0x6000] ;  /* 0x00600000e60c783b */ /* 0x000e6e0000004200 */
[C---:B-1----:R-:W-:Y:S08]  /*4d40*/  HMMA.16816.F32.BF16 R16, R8.reuse, R12, RZ ;  /* 0x0000000c0810723c */ /* 0x042ff000000418ff */
[----:B------:R-:W-:Y:S01]  /*4d50*/  HMMA.16816.F32.BF16 R8, R8, R14, RZ ;  /* 0x0000000e0808723c */ /* 0x000fe200000418ff */
[----:B------:R-:W1:Y:S11]  /*4d60*/  LDSM.16.MT88.4 R12, [R230+0x6800] ;  /* 0x00680000e60c783b */ /* 0x000e760000004200 */
[----:B------:R-:W-:Y:S04]  /*4d70*/  @!UPT UIADD3 URZ, URZ, URZ, URZ ;  /* 0x0000003f3f3ff290 */ /* 0x000fe8000fffe03f */
[C---:B-1----:R-:W-:Y:S01]  /*4d80*/  HMMA.16816.F32.BF16 R28, R4.reuse, R12, R16 ;  /* 0x0000000c041c723c */ /* 0x042fe20000041810 */
[----:B------:R1:W-:Y:S07]  /*4d90*/  MUFU.EX2 R13, R3 ;  /* 0x00000003000d7308 */ /* 0x0003ee0000000800 */
[----:B------:R-:W-:Y:S01]  /*4da0*/  HMMA.16816.F32.BF16 R24, R4, R14, R8 ;  /* 0x0000000e0418723c */ /* 0x000fe20000041808 */
[----:B------:R-:W2:Y:S01]  /*4db0*/  LDSM.16.MT88.4 R8, [R224+0x1000] ;  /* 0x00100000e008783b */ /* 0x000ea20000004200 */
[----:B-1----:R-:W-:-:S04]  /*4dc0*/  FFMA.FTZ R3, R91, c[0x0][0x2d0], -R0 ;  /* 0x0000b4005b037a23 */ /* 0x002fc80000010800 */
[----:B------:R1:W3:Y:S02]  /*4dd0*/  MUFU.EX2 R17, R3 ;  /* 0x0000000300117308 */ /* 0x0002e40000000800 */
[----:B-1----:R-:W-:Y:S01]  /*4de0*/  FFMA.FTZ R3, R102, c[0x0][0x2d0], -R0 ;  /* 0x0000b40066037a23 */ /* 0x002fe20000010800 */
[----:B---3--:R-:W-:Y:S01]  /*4df0*/  F2FP.BF16.PACK_AB R4, R17, R13 ;  /* 0x0000000d1104723e */ /* 0x008fe200000010ff */
[----:B------:R-:W-:-:S04]  /*4e00*/  IMAD.MOV.U32 R102, RZ, RZ, R39 ;  /* 0x000000ffff667224 */ /* 0x000fc800078e0027 */
[----:B------:R1:W-:Y:S02]  /*4e10*/  MUFU.EX2 R16, R3 ;  /* 0x0000000300107308 */ /* 0x0003e40000000800 */
[----:B-1----:R-:W-:Y:S02]  /*4e20*/  FFMA.FTZ R3, R103, c[0x0][0x2d0], -R0 ;  /* 0x0000b40067037a23 */ /* 0x002fe40000010800 */
[----:B------:R-:W-:-:S04]  /*4e30*/  IMAD.MOV.U32 R103, RZ, RZ, R38 ;  /* 0x000000ffff677224 */ /* 0x000fc800078e0026 */
[----:B------:R1:W3:Y:S02]  /*4e40*/  MUFU.EX2 R20, R3 ;  /* 0x0000000300147308 */ /* 0x0002e40000000800 */
[----:B-1----:R-:W-:Y:S01]  /*4e50*/  FFMA.FTZ R3, R89, c[0x0][0x2d0], -R2 ;  /* 0x0000b40059037a23 */ /* 0x002fe20000010802 */
[----:B---3--:R-:W-:-:S05]  /*4e60*/  F2FP.BF16.PACK_AB R6, R20, R16 ;  /* 0x000000101406723e */ /* 0x008fca00000010ff */
[----:B------:R1:W-:Y:S02]  /*4e70*/  MUFU.EX2 R12, R3 ;  /* 0x00000003000c7308 */ /* 0x0003e40000000800 */
        /* <DEDUP_REMOVED lines=8> */
[----:B------:R-:W-:-:S05]  /*4f00*/  FFMA.FTZ R3, R222, c[0x0][0x2d0], -R0 ;  /* 0x0000b400de037a23 */ /* 0x000fca0000010800 */
[----:B------:R1:W-:Y:S01]  /*4f10*/  MUFU.EX2 R15, R3 ;  /* 0x00000003000f7308 */ /* 0x0003e20000000800 */
[C---:B--2---:R-:W-:Y:S07]  /*4f20*/  HMMA.16816.F32.BF16 R76, R4.reuse, R8, R216 ;  /* 0x00000008044c723c */ /* 0x044fee00000418d8 */
[----:B------:R-:W-:Y:S01]  /*4f30*/  IMAD.MOV.U32 R218, RZ, RZ, R72 ;  /* 0x000000ffffda7224 */ /* 0x000fe200078e0048 */
[----:B------:R-:W-:Y:S01]  /*4f40*/  HMMA.16816.F32.BF16 R52, R4, R10, R144 ;  /* 0x0000000a0434723c */ /* 0x000fe20000041890 */
[----:B------:R-:W2:Y:S01]  /*4f50*/  LDSM.16.MT88.4 R8, [R228+0x1000] ;  /* 0x00100000e408783b */ /* 0x000ea20000004200 */
[----:B------:R-:W-:-:S02]  /*4f60*/  IMAD.MOV.U32 R219, RZ, RZ, R73 ;  /* 0x000000ffffdb7224 */ /* 0x000fc400078e0049 */
[----:B------:R-:W-:Y:S02]  /*4f70*/  IMAD.MOV.U32 R217, RZ, RZ, R59 ;  /* 0x000000ffffd97224 */ /* 0x000fe400078e003b */
[----:B------:R-:W-:Y:S02]  /*4f80*/  IMAD.MOV.U32 R216, RZ, RZ, R57 ;  /* 0x000000ffffd87224 */ /* 0x000fe400078e0039 */
[----:B-1----:R-:W-:Y:S01]  /*4f90*/  FFMA.FTZ R3, R223, c[0x0][0x2d0], -R0 ;  /* 0x0000b400df037a23 */ /* 0x002fe20000010800 */
[C---:B--2---:R-:W-:Y:S07]  /*4fa0*/  HMMA.16816.F32.BF16 R72, R4.reuse, R8, R212 ;  /* 0x000000080448723c */ /* 0x044fee00000418d4 */
[----:B------:R-:W-:Y:S01]  /*4fb0*/  IMAD.MOV.U32 R214, RZ, RZ, R34 ;  /* 0x000000ffffd67224 */ /* 0x000fe200078e0022 */
[----:B------:R-:W-:Y:S01]  /*4fc0*/  HMMA.16816.F32.BF16 R48, R4, R10, R64 ;  /* 0x0000000a0430723c */ /* 0x000fe20000041840 */
[----:B------:R-:W1:Y:S01]  /*4fd0*/  LDSM.16.MT88.4 R8, [R227+0x1000] ;  /* 0x00100000e308783b */ /* 0x000e620000004200 */
[----:B------:R-:W-:-:S02]  /*4fe0*/  IMAD.MOV.U32 R213, RZ, RZ, R35 ;  /* 0x000000ffffd57224 */ /* 0x000fc400078e0023 */
[----:B------:R-:W-:Y:S02]  /*4ff0*/  IMAD.MOV.U32 R215, RZ, RZ, R56 ;  /* 0x000000ffffd77224 */ /* 0x000fe400078e0038 */
[----:B------:R-:W-:Y:S02]  /*5000*/  IMAD.MOV.U32 R212, RZ, RZ, R36 ;  /* 0x000000ffffd47224 */ /* 0x000fe400078e0024 */
[--C-:B------:R-:W-:Y:S02]  /*5010*/  FFMA.FTZ R222, R214, c[0x0][0x2d0], -R0.reuse ;  /* 0x0000b400d6de7a23 */ /* 0x100fe40000010800 */
[----:B------:R-:W-:Y:S01]  /*5020*/  FFMA.FTZ R223, R215, c[0x0][0x2d0], -R0 ;  /* 0x0000b400d7df7a23 */ /* 0x000fe20000010800 */
[C---:B-1----:R-:W-:Y:S07]  /*5030*/  HMMA.16816.F32.BF16 R68, R4.reuse, R8, R208 ;  /* 0x000000080444723c */ /* 0x042fee00000418d0 */
[----:B------:R-:W-:Y:S01]  /*5040*/  IMAD.MOV.U32 R208, RZ, RZ, R42 ;  /* 0x000000ffffd07224 */ /* 0x000fe200078e002a */
[----:B------:R-:W-:Y:S01]  /*5050*/  HMMA.16816.F32.BF16 R44, R4, R10, R44 ;  /* 0x0000000a042c723c */ /* 0x000fe2000004182c */
[----:B------:R-:W1:Y:S01]  /*5060*/  LDSM.16.MT88.4 R8, [R230+0x1000] ;  /* 0x00100000e608783b */ /* 0x000e620000004200 */
[----:B------:R-:W-:-:S02]  /*5070*/  IMAD.MOV.U32 R211, RZ, RZ, R33 ;  /* 0x000000ffffd37224 */ /* 0x000fc400078e0021 */
[----:B------:R-:W-:Y:S02]  /*5080*/  IMAD.MOV.U32 R209, RZ, RZ, R37 ;  /* 0x000000ffffd17224 */ /* 0x000fe400078e0025 */
[----:B------:R-:W-:Y:S02]  /*5090*/  IMAD.MOV.U32 R210, RZ, RZ, R80 ;  /* 0x000000ffffd27224 */ /* 0x000fe400078e0050 */
[----:B-1----:R-:W-:Y:S07]  /*50a0*/  HMMA.16816.F32.BF16 R64, R4, R8, R164 ;  /* 0x000000080440723c */ /* 0x002fee00000418a4 */
[----:B------:R-:W-:-:S02]  /*50b0*/  IMAD.MOV.U32 R167, RZ, RZ, R43 ;  /* 0x000000ffffa77224 */ /* 0x000fc400078e002b */
[----:B------:R-:W-:Y:S02]  /*50c0*/  IMAD.MOV.U32 R164, RZ, RZ, R40 ;  /* 0x000000ffffa47224 */ /* 0x000fe400078e0028 */
[----:B------:R-:W-:Y:S02]  /*50d0*/  IMAD.MOV.U32 R165, RZ, RZ, R41 ;  /* 0x000000ffffa57224 */ /* 0x000fe400078e0029 */
[----:B------:R-:W-:Y:S01]  /*50e0*/  HMMA.16816.F32.BF16 R40, R4, R10, R60 ;  /* 0x0000000a0428723c */ /* 0x000fe2000004183c */
[----:B------:R-:W1:Y:S01]  /*50f0*/  LDSM.16.MT88.4 R8, [R224+0x4000] ;  /* 0x00400000e008783b */ /* 0x000e620000004200 */
[----:B------:R-:W-:-:S06]  /*5100*/  IMAD.MOV.U32 R166, RZ, RZ, R32 ;  /* 0x000000ffffa67224 */ /* 0x000fcc00078e0020 */
[C---:B-1----:R-:W-:Y:S08]  /*5110*/  HMMA.16816.F32.BF16 R60, R4.reuse, R8, R140 ;  /* 0x00000008043c723c */ /* 0x042ff0000004188c */
[C---:B------:R-:W-:Y:S01]  /*5120*/  HMMA.16816.F32.BF16 R32, R4.reuse, R10, R132 ;  /* 0x0000000a0420723c */ /* 0x040fe20000041884 */
[----:B------:R-:W1:Y:S07]  /*5130*/  LDSM.16.MT88.4 R8, [R228+0x4000] ;  /* 0x00400000e408783b */ /* 0x000e6e0000004200 */
        /* <DEDUP_REMOVED lines=19> */
[----:B------:R-:W-:Y:S01]  /*5270*/  HMMA.16816.F32.BF16 R28, R4, R10, R24 ;  /* 0x0000000a041c723c */ /* 0x000fe20000041818 */
[----:B------:R1:W2:Y:S01]  /*5280*/  MUFU.EX2 R26, R3 ;  /* 0x00000003001a7308 */ /* 0x0002a20000000800 */
[----:B------:R-:W3:Y:S05]  /*5290*/  LDSM.16.MT88.4 R8, [R224+0x1800] ;  /* 0x00180000e008783b */ /* 0x000eea0000004200 */
[----:B------:R-:W-:-:S02]  /*52a0*/  FFMA.FTZ R4, R154, c[0x0][0x2d0], -R2 ;  /* 0x0000b4009a047a23 */ /* 0x000fc40000010802 */
[----:B------:R-:W-:Y:S02]  /*52b0*/  FADD.FTZ R5, R152, R21 ;  /* 0x0000001598057221 */ /* 0x000fe40000010000 */
[----:B------:R4:W-:Y:S01]  /*52c0*/  MUFU.EX2 R25, R4 ;  /* 0x0000000400197308 */ /* 0x0009e20000000800 */
[--C-:B------:R-:W-:Y:S02]  /*52d0*/  FFMA.FTZ R21, R209, c[0x0][0x2d0], -R0.reuse ;  /* 0x0000b400d1157a23 */ /* 0x100fe40000010800 */
[----:B------:R-:W-:Y:S02]  /*52e0*/  FADD.FTZ R5, R12, R5 ;  /* 0x000000050c057221 */ /* 0x000fe40000010000 */
[--C-:B------:R-:W-:Y:S02]  /*52f0*/  FFMA.FTZ R12, R166, c[0x0][0x2d0], -R0.reuse ;  /* 0x0000b400a60c7a23 */ /* 0x100fe40000010800 */
[----:B-1----:R-:W-:Y:S02]  /*5300*/  FFMA.FTZ R3, R164, c[0x0][0x2d0], -R0 ;  /* 0x0000b400a4037a23 */ /* 0x002fe40000010800 */
[----:B------:R-:W-:-:S02]  /*5310*/  IMAD.MOV.U32 R27, RZ, RZ, R217 ;  /* 0x000000ffff1b7224 */ /* 0x000fc400078e00d9 */
[----:B------:R1:W-:Y:S02]  /*5320*/  MUFU.EX2 R86, R3 ;  /* 0x0000000300567308 */ /* 0x0003e40000000800 */
[--C-:B------:R-:W-:Y:S02]  /*5330*/  FFMA.FTZ R27, R27, c[0x0][0x2d0], -R2.reuse ;  /* 0x0000b4001b1b7a23 */ /* 0x100fe40000010802 */
[----:B----4-:R-:W-:Y:S02]  /*5340*/  FFMA.FTZ R4, R220, c[0x0][0x2d0], -R2 ;  /* 0x0000b400dc047a23 */ /* 0x010fe40000010802 */
[--C-:B------:R-:W-:Y:S02]  /*5350*/  FFMA.FTZ R220, R212, c[0x0][0x2d0], -R0.reuse ;  /* 0x0000b400d4dc7a23 */ /* 0x100fe40000010800 */
[----:B------:R2:W-:Y:S01]  /*5360*/  MUFU.EX2 R84, R4 ;  /* 0x0000000400547308 */ /* 0x0005e20000000800 */
[----:B-1----:R-:W-:-:S07]  /*5370*/  FFMA.FTZ R3, R165, c[0x0][0x2d0], -R0 ;  /* 0x0000b400a5037a23 */ /* 0x002fce0000010800 */
[----:B------:R1:W4:Y:S01]  /*5380*/  MUFU.EX2 R87, R3 ;  /* 0x0000000300577308 */ /* 0x0003220000000800 */
[----:B--2---:R-:W-:Y:S01]  /*5390*/  F2FP.BF16.PACK_AB R4, R26, R15 ;  /* 0x0000000f1a04723e */ /* 0x004fe200000010ff */
[----:B-1----:R-:W-:Y:S02]  /*53a0*/  FADD.FTZ R3, R153, R22 ;  /* 0x0000001699037221 */ /* 0x002fe40000010000 */
[----:B------:R-:W-:Y:S02]  /*53b0*/  IMAD.MOV.U32 R22, RZ, RZ, R216 ;  /* 0x000000ffff167224 */ /* 0x000fe400078e00d8 */
[----:B------:R-:W-:Y:S02]  /*53c0*/  FADD.FTZ R6, R13, R3 ;  /* 0x000000030d067221 */ /* 0x000fe40000010000 */
[----:B------:R-:W-:Y:S02]  /*53d0*/  FFMA.FTZ R3, R155, c[0x0][0x2d0], -R2 ;  /* 0x0000b4009b037a23 */ /* 0x000fe40000010802 */
[----:B------:R-:W-:-:S02]  /*53e0*/  FFMA.FTZ R13, R167, c[0x0][0x2d0], -R0 ;  /* 0x0000b400a70d7a23 */ /* 0x000fc40000010800 */
[----:B------:R1:W-:Y:S02]  /*53f0*/  MUFU.EX2 R24, R3 ;  /* 0x0000000300187308 */ /* 0x0003e40000000800 */
[----:B-1----:R-:W-:Y:S02]  /*5400*/  FFMA.FTZ R3, R221, c[0x0][0x2d0], -R2 ;  /* 0x0000b400dd037a23 */ /* 0x002fe40000010802 */
[----:B------:R-:W-:-:S04]  /*5410*/  FFMA.FTZ R221, R213, c[0x0][0x2d0], -R0 ;  /* 0x0000b400d5dd7a23 */ /* 0x000fc80000010800 */
[----:B------:R1:W2:Y:S02]  /*5420*/  MUFU.EX2 R85, R3 ;  /* 0x0000000300557308 */ /* 0x0002a40000000800 */
[----:B-1----:R-:W-:Y:S01]  /*5430*/  FADD.FTZ R3, R17, R6 ;  /* 0x0000000611037221 */ /* 0x002fe20000010000 */
[----:B----4-:R-:W-:Y:S01]  /*5440*/  F2FP.BF16.PACK_AB R6, R87, R86 ;  /* 0x000000565706723e */ /* 0x010fe200000010ff */
[----:B------:R-:W-:Y:S01]  /*5450*/  FFMA.FTZ R17, R208, c[0x0][0x2d0], -R0 ;  /* 0x0000b400d0117a23 */ /* 0x000fe20000010800 */
[----:B--2---:R-:W-:Y:S01]  /*5460*/  F2FP.BF16.PACK_AB R7, R84, R85 ;  /* 0x000000555407723e */ /* 0x004fe200000010ff */
[----:B------:R-:W-:Y:S01]  /*5470*/  FADD.FTZ R0, R14, R5 ;  /* 0x000000050e007221 */ /* 0x000fe20000010000 */
[----:B------:R-:W-:Y:S01]  /*5480*/  F2FP.BF16.PACK_AB R5, R24, R25 ;  /* 0x000000191805723e */ /* 0x000fe200000010ff */
[----:B------:R-:W-:Y:S02]  /*5490*/  FADD.FTZ R14, R16, R3 ;  /* 0x00000003100e7221 */ /* 0x000fe40000010000 */
[----:B------:R-:W-:-:S02]  /*54a0*/  IMAD.MOV.U32 R16, RZ, RZ, R218 ;  /* 0x000000ffff107224 */ /* 0x000fc400078e00da */
[----:B------:R-:W-:Y:S02]  /*54b0*/  IMAD.MOV.U32 R3, RZ, RZ, R219 ;  /* 0x000000ffff037224 */ /* 0x000fe400078e00db */
[----:B---3--:R-:W-:Y:S02]  /*54c0*/  HMMA.16816.F32.BF16 R216, R4, R8, R76 ;  /* 0x0000000804d8723c */ /* 0x008fe4000004184c */
[----:B------:R-:W-:-:S06]  /*54d0*/  FFMA.FTZ R3, R3, c[0x0][0x2d0], -R2 ;  /* 0x0000b40003037a23 */ /* 0x000fcc0000010802 */
[C---:B------:R-:W-:Y:S01]  /*54e0*/  HMMA.16816.F32.BF16 R212, R4.reuse, R10, R52 ;  /* 0x0000000a04d4723c */ /* 0x040fe20000041834 */
[----:B------:R-:W1:Y:S01]  /*54f0*/  LDSM.16.MT88.4 R8, [R228+0x1800] ;  /* 0x00180000e408783b */ /* 0x000e620000004200 */
[----:B------:R-:W-:Y:S05]  /*5500*/  MUFU.EX2 R3, R3 ;  /* 0x0000000300037308 */ /* 0x000fea0000000800 */
[----:B------:R-:W-:Y:S02]  /*5510*/  IMAD.MOV.U32 R54, RZ, RZ, R210 ;  /* 0x000000ffff367224 */ /* 0x000fe400078e00d2 */
[----:B------:R-:W-:Y:S02]  /*5520*/  IMAD.MOV.U32 R55, RZ, RZ, R211 ;  /* 0x000000ffff377224 */ /* 0x000fe400078e00d3 */
        /* <DEDUP_REMOVED lines=12> */
[C---:B-1----:R-:W-:Y:S07]  /*55f0*/  HMMA.16816.F32.BF16 R92, R4.reuse, R8, R56 ;  /* 0x00000008045c723c */ /* 0x042fee0000041838 */
[----:B------:R-:W-:Y:S01]  /*5600*/  IMAD.MOV.U32 R59, RZ, RZ, R54 ;  /* 0x000000ffff3b7224 */ /* 0x000fe200078e0036 */
[----:B------:R-:W-:Y:S01]  /*5610*/  HMMA.16816.F32.BF16 R36, R4, R10, R36 ;  /* 0x0000000a0424723c */ /* 0x000fe20000041824 */
[----:B------:R-:W1:Y:S01]  /*5620*/  LDSM.16.MT88.4 R8, [R227+0x4800] ;  /* 0x00480000e308783b */ /* 0x000e620000004200 */
[----:B------:R-:W-:-:S02]  /*5630*/  IMAD.MOV.U32 R58, RZ, RZ, R55 ;  /* 0x000000ffff3a7224 */ /* 0x000fc400078e0037 */
[----:B------:R-:W-:-:S04]  /*5640*/  IMAD.MOV.U32 R57, RZ, RZ, R16 ;  /* 0x000000ffff397224 */ /* 0x000fc800078e0010 */
[C---:B-1----:R-:W-:Y:S08]  /*5650*/  HMMA.16816.F32.BF16 R88, R4.reuse, R8, R88 ;  /* 0x000000080458723c */ /* 0x042ff00000041858 */
[C---:B------:R-:W-:Y:S01]  /*5660*/  HMMA.16816.F32.BF16 R72, R4.reuse, R10, R80 ;  /* 0x0000000a0448723c */ /* 0x040fe20000041850 */
[----:B------:R-:W1:Y:S07]  /*5670*/  LDSM.16.MT88.4 R8, [R230+0x4800] ;  /* 0x00480000e608783b */ /* 0x000e6e0000004200 */
[C---:B-1----:R-:W-:Y:S07]  /*5680*/  HMMA.16816.F32.BF16 R64, R4.reuse, R8, R148 ;  /* 0x000000080440723c */ /* 0x042fee0000041894 */
[----:B------:R-:W-:Y:S01]  /*5690*/  IMAD.MOV.U32 R151, RZ, RZ, R102 ;  /* 0x000000ffff977224 */ /* 0x000fe200078e0066 */
[----:B------:R-:W-:Y:S01]  /*56a0*/  HMMA.16816.F32.BF16 R52, R4, R10, R104 ;  /* 0x0000000a0434723c */ /* 0x000fe20000041868 */
[----:B------:R-:W1:Y:S01]  /*56b0*/  LDSM.16.MT88.4 R8, [R224+0x7800] ;  /* 0x00780000e008783b */ /* 0x000e620000004200 */
[----:B------:R2:W-:Y:S05]  /*56c0*/  MUFU.EX2 R104, R17 ;  /* 0x0000001100687308 */ /* 0x0005ea0000000800 */
[----:B------:R-:W-:-:S03]  /*56d0*/  IMAD.MOV.U32 R107, RZ, RZ, R151 ;  /* 0x000000ffff6b7224 */ /* 0x000fc600078e0097 */
[----:B------:R-:W-:Y:S01]  /*56e0*/  MUFU.EX2 R105, R21 ;  /* 0x0000001500697308 */ /* 0x000fe20000000800 */
[C---:B-1----:R-:W-:Y:S07]  /*56f0*/  HMMA.16816.F32.BF16 R44, R4.reuse, R8, R144 ;  /* 0x00000008042c723c */ /* 0x042fee0000041890 */
[----:B------:R-:W-:Y:S01]  /*5700*/  IMAD.MOV.U32 R147, RZ, RZ, R223 ;  /* 0x000000ffff937224 */ /* 0x000fe200078e00df */
[----:B------:R-:W-:Y:S01]  /*5710*/  HMMA.16816.F32.BF16 R32, R4, R10, R128 ;  /* 0x0000000a0420723c */ /* 0x000fe20000041880 */
[----:B------:R-:W1:Y:S01]  /*5720*/  LDSM.16.MT88.4 R8, [R228+0x7800] ;  /* 0x00780000e408783b */ /* 0x000e620000004200 */
[----:B------:R-:W-:-:S02]  /*5730*/  IMAD.MOV.U32 R146, RZ, RZ, R222 ;  /* 0x000000ffff927224 */ /* 0x000fc400078e00de */
        /* <DEDUP_REMOVED lines=8> */
[C---:B-1----:R-:W-:Y:S01]  /*57c0*/  HMMA.16816.F32.BF16 R40, R4.reuse, R8, R132 ;  /* 0x000000080428723c */ /* 0x042fe20000041884 */
[----:B------:R-:W-:Y:S07]  /*57d0*/  MUFU.EX2 R8, R12 ;  /* 0x0000000c00087308 */ /* 0x000fee0000000800 */
[----:B------:R-:W-:Y:S01]  /*57e0*/  HMMA.16816.F32.BF16 R28, R4, R10, R28 ;  /* 0x0000000a041c723c */ /* 0x000fe2000004181c */
[----:B------:R1:W-:Y:S06]  /*57f0*/  MUFU.EX2 R9, R13 ;  /* 0x0000000d00097308 */ /* 0x0003ec0000000800 */
[----:B------:R-:W-:-:S02]  /*5800*/  FADD.FTZ R6, R20, R14 ;  /* 0x0000000e14067221 */ /* 0x000fc40000010000 */
[----:B------:R-:W-:Y:S02]  /*5810*/  FADD.FTZ R4, R18, R0 ;  /* 0x0000000012047221 */ /* 0x000fe40000010000 */
[----:B------:R-:W-:Y:S02]  /*5820*/  FADD.FTZ R6, R15, R6 ;  /* 0x000000060f067221 */ /* 0x000fe40000010000 */
[----:B------:R-:W-:Y:S02]  /*5830*/  FADD.FTZ R5, R19, R4 ;  /* 0x0000000413057221 */ /* 0x000fe40000010000 */
[--C-:B------:R-:W-:Y:S01]  /*5840*/  FFMA.FTZ R4, R23, c[0x0][0x2d0], -R2.reuse ;  /* 0x0000b40017047a23 */ /* 0x100fe20000010802 */
[----:B--2---:R-:W-:Y:S01]  /*5850*/  LDSM.16.MT88.4 R16, [R228+0x2000] ;  /* 0x00200000e410783b */ /* 0x004fe20000004200 */
[--C-:B------:R-:W-:Y:S02]  /*5860*/  FFMA.FTZ R0, R22, c[0x0][0x2d0], -R2.reuse ;  /* 0x0000b40016007a23 */ /* 0x100fe40000010802 */
[----:B------:R2:W-:Y:S01]  /*5870*/  MUFU.EX2 R102, R4 ;  /* 0x0000000400667308 */ /* 0x0005e20000000800 */
[----:B-1----:R-:W1:Y:S01]  /*5880*/  LDSM.16.MT88.4 R12, [R227+0x2000] ;  /* 0x00200000e30c783b */ /* 0x002e620000004200 */
[----:B------:R-:W-:-:S02]  /*5890*/  FFMA.FTZ R11, R58, c[0x0][0x2d0], -R2 ;  /* 0x0000b4003a0b7a23 */ /* 0x000fc40000010802 */
[--C-:B------:R-:W-:Y:S01]  /*58a0*/  FFMA.FTZ R10, R59, c[0x0][0x2d0], -R2.reuse ;  /* 0x0000b4003b0a7a23 */ /* 0x100fe20000010802 */
[----:B------:R-:W3:Y:S03]  /*58b0*/  LDSM.16.MT88.4 R20, [R224+0x2000] ;  /* 0x00200000e014783b */ /* 0x000ee60000004200 */
[----:B------:R-:W4:Y:S01]  /*58c0*/  MUFU.EX2 R0, R0 ;  /* 0x0000000000007308 */ /* 0x000f220000000800 */
[----:B--2---:R-:W-:-:S07]  /*58d0*/  FFMA.FTZ R4, R103, c[0x0][0x2d0], -R2 ;  /* 0x0000b40067047a23 */ /* 0x004fce0000010802 */
[----:B------:R2:W5:Y:S02]  /*58e0*/  MUFU.EX2 R103, R4 ;  /* 0x0000000400677308 */ /* 0x0005640000000800 */
[----:B--2---:R-:W-:Y:S01]  /*58f0*/  FADD.FTZ R4, R25, R5 ;  /* 0x0000000519047221 */ /* 0x004fe20000010000 */
[----:B----4-:R-:W-:Y:S01]  /*5900*/  F2FP.BF16.PACK_AB R5, R0, R3 ;  /* 0x000000030005723e */ /* 0x010fe200000010ff */
[----:B------:R-:W-:Y:S01]  /*5910*/  FFMA.FTZ R25, R57, c[0x0][0x2d0], -R2 ;  /* 0x0000b40039197a23 */ /* 0x000fe20000010802 */
[----:B-----5:R-:W-:Y:S01]  /*5920*/  F2FP.BF16.PACK_AB R7, R103, R102 ;  /* 0x000000666707723e */ /* 0x020fe200000010ff */
[----:B------:R-:W-:Y:S01]  /*5930*/  FADD.FTZ R2, R26, R6 ;  /* 0x000000061a027221 */ /* 0x000fe20000010000 */
[----:B------:R-:W-:Y:S01]  /*5940*/  F2FP.BF16.PACK_AB R6, R105, R104 ;  /* 0x000000686906723e */ /* 0x000fe200000010ff */
[----:B------:R-:W-:Y:S01]  /*5950*/  FADD.FTZ R24, R24, R4 ;  /* 0x0000000418187221 */ /* 0x000fe20000010000 */
[----:B------:R-:W-:-:S07]  /*5960*/  F2FP.BF16.PACK_AB R4, R9, R8 ;  /* 0x000000080904723e */ /* 0x000fce00000010ff */
[C---:B-1----:R-:W-:Y:S08]  /*5970*/  HMMA.16816.F32.BF16 R132, R4.reuse, R12, R164 ;  /* 0x0000000c0484723c */ /* 0x042ff000000418a4 */
[C---:B------:R-:W-:Y:S01]  /*5980*/  HMMA.16816.F32.BF16 R220, R4.reuse, R14, R124 ;  /* 0x0000000e04dc723c */ /* 0x040fe2000004187c */
[----:B------:R-:W1:Y:S07]  /*5990*/  LDSM.16.MT88.4 R12, [R228+0x5000] ;  /* 0x00500000e40c783b */ /* 0x000e6e0000004200 */
[C---:B---3--:R-:W-:Y:S08]  /*59a0*/  HMMA.16816.F32.BF16 R108, R4.reuse, R20, R216 ;  /* 0x00000014046c723c */ /* 0x048ff000000418d8 */
[----:B------:R-:W-:Y:S01]  /*59b0*/  IMAD.MOV.U32 R106, RZ, RZ, R135 ;  /* 0x000000ffff6a7224 */ /* 0x000fe200078e0087 */
[----:B------:R-:W-:Y:S01]  /*59c0*/  HMMA.16816.F32.BF16 R56, R4, R22, R212 ;  /* 0x000000160438723c */ /* 0x000fe200000418d4 */
[----:B------:R-:W2:Y:S01]  /*59d0*/  LDSM.16.MT88.4 R20, [R230+0x2000] ;  /* 0x00200000e614783b */ /* 0x000ea20000004200 */
[----:B------:R-:W-:-:S02]  /*59e0*/  IMAD.MOV.U32 R130, RZ, RZ, R132 ;  /* 0x000000ffff827224 */ /* 0x000fc400078e0084 */
[----:B------:R-:W-:Y:S02]  /*59f0*/  IMAD.MOV.U32 R127, RZ, RZ, R106 ;  /* 0x000000ffff7f7224 */ /* 0x000fe400078e006a */
[----:B------:R-:W3:Y:S01]  /*5a00*/  LDL R106, [R1+0x58] ;  /* 0x00005800016a7983 */ /* 0x000ee20000100800 */
[----:B------:R-:W-:Y:S01]  /*5a10*/  IMAD.MOV.U32 R129, RZ, RZ, R133 ;  /* 0x000000ffff817224 */ /* 0x000fe200078e0085 */
[C---:B------:R-:W-:Y:S01]  /*5a20*/  HMMA.16816.F32.BF16 R116, R4.reuse, R16, R208 ;  /* 0x000000100474723c */ /* 0x040fe200000418d0 */
[----:B------:R-:W-:Y:S02]  /*5a30*/  IMAD.MOV.U32 R128, RZ, RZ, R134 ;  /* 0x000000ffff807224 */ /* 0x000fe400078e0086 */
[----:B------:R-:W-:Y:S02]  /*5a40*/  FADD.FTZ R2, R86, R2 ;  /* 0x0000000256027221 */ /* 0x000fe40000010000 */
[----:B------:R-:W-:Y:S02]  /*5a50*/  IMAD.MOV.U32 R124, RZ, RZ, R130 ;  /* 0x000000ffff7c7224 */ /* 0x000fe400078e0082 */
[----:B------:R-:W-:Y:S01]  /*5a60*/  IMAD.MOV.U32 R125, RZ, RZ, R129 ;  /* 0x000000ffff7d7224 */ /* 0x000fe200078e0081 */
[----:B------:R-:W-:Y:S01]  /*5a70*/  HMMA.16816.F32.BF16 R76, R4, R18, R76 ;  /* 0x00000012044c723c */ /* 0x000fe2000004184c */
[----:B------:R-:W4:Y:S01]  /*5a80*/  LDSM.16.MT88.4 R16, [R224+0x5000] ;  /* 0x00500000e010783b */ /* 0x000f220000004200 */
[----:B------:R-:W-:-:S06]  /*5a90*/  IMAD.MOV.U32 R126, RZ, RZ, R128 ;  /* 0x000000ffff7e7224 */ /* 0x000fcc00078e0080 */
[C---:B-1----:R-:W-:Y:S08]  /*5aa0*/  HMMA.16816.F32.BF16 R92, R4.reuse, R12, R92 ;  /* 0x0000000c045c723c */ /* 0x042ff0000004185c */
[C---:B------:R-:W-:Y:S01]  /*5ab0*/  HMMA.16816.F32.BF16 R36, R4.reuse, R14, R36 ;  /* 0x0000000e0424723c */ /* 0x040fe20000041824 */
[----:B------:R-:W1:Y:S07]  /*5ac0*/  LDSM.16.MT88.4 R12, [R224+0x8000] ;  /* 0x00800000e00c783b */ /* 0x000e6e0000004200 */
[C---:B--2---:R-:W-:Y:S08]  /*5ad0*/  HMMA.16816.F32.BF16 R132, R4.reuse, R20, R152 ;  /* 0x000000140484723c */ /* 0x044ff00000041898 */
[----:B------:R-:W-:Y:S01]  /*5ae0*/  HMMA.16816.F32.BF16 R208, R4, R22, R120 ;  /* 0x0000001604d0723c */ /* 0x000fe20000041878 */
[----:B------:R-:W2:Y:S01]  /*5af0*/  LDSM.16.MT88.4 R20, [R227+0x5000] ;  /* 0x00500000e314783b */ /* 0x000ea20000004200 */
[----:B------:R-:W-:-:S03]  /*5b00*/  FADD.FTZ R2, R87, R2 ;  /* 0x0000000257027221 */ /* 0x000fc60000010000 */
[----:B------:R-:W-:Y:S03]  /*5b10*/  LDSM.16.MT88.4 R152, [R228+0x5800] ;  /* 0x00580000e498783b */ /* 0x000fe60000004200 */
[C---:B----4-:R-:W-:Y:S01]  /*5b20*/  HMMA.16816.F32.BF16 R140, R4.reuse, R16, R112 ;  /* 0x00000010048c723c */ /* 0x050fe20000041870 */
[----:B------:R-:W-:Y:S04]  /*5b30*/  LDSM.16.MT88.4 R112, [R224+0x2800] ;  /* 0x00280000e070783b */ /* 0x000fe80000004200 */
[----:B------:R-:W-:Y:S03]  /*5b40*/  LDSM.16.MT88.4 R120, [R228+0x2800] ;  /* 0x00280000e478783b */ /* 0x000fe60000004200 */
[C---:B------:R-:W-:Y:S01]  /*5b50*/  HMMA.16816.F32.BF16 R148, R4.reuse, R18, R96 ;  /* 0x000000120494723c */ /* 0x040fe20000041860 */
[----:B------:R-:W4:Y:S04]  /*5b60*/  LDSM.16.MT88.4 R16, [R230+0x5000] ;  /* 0x00500000e610783b */ /* 0x000f280000004200 */
[----:B------:R-:W-:Y:S03]  /*5b70*/  LDSM.16.MT88.4 R128, [R227+0x2800] ;  /* 0x00280000e380783b */ /* 0x000fe60000004200 */
        /* <DEDUP_REMOVED lines=9> */
[C---:B-1----:R-:W-:Y:S01]  /*5c10*/  HMMA.16816.F32.BF16 R40, R4.reuse, R12, R40 ;  /* 0x0000000c0428723c */ /* 0x042fe20000041828 */
[----:B------:R-:W-:Y:S07]  /*5c20*/  MUFU.EX2 R13, R144 ;  /* 0x00000090000d7308 */ /* 0x000fee0000000800 */
[----:B------:R-:W-:Y:S01]  /*5c30*/  HMMA.16816.F32.BF16 R28, R4, R14, R28 ;  /* 0x0000000e041c723c */ /* 0x000fe2000004181c */
[----:B------:R-:W-:Y:S01]  /*5c40*/  MUFU.EX2 R15, R146 ;  /* 0x00000092000f7308 */ /* 0x000fe20000000800 */
[----:B------:R-:W-:-:S02]  /*5c50*/  FADD.FTZ R2, R8, R2 ;  /* 0x0000000208027221 */ /* 0x000fc40000010000 */
[----:B------:R-:W-:Y:S02]  /*5c60*/  IMAD.MOV.U32 R26, RZ, RZ, R139 ;  /* 0x000000ffff1a7224 */ /* 0x000fe400078e008b */
[----:B------:R-:W-:Y:S02]  /*5c70*/  IMAD.MOV.U32 R66, RZ, RZ, R136 ;  /* 0x000000ffff427224 */ /* 0x000fe400078e0088 */
[----:B------:R-:W-:Y:S01]  /*5c80*/  IMAD.MOV.U32 R65, RZ, RZ, R137 ;  /* 0x000000ffff417224 */ /* 0x000fe200078e0089 */
[C---:B--2---:R-:W-:Y:S01]  /*5c90*/  HMMA.16816.F32.BF16 R44, R4.reuse, R20, R80 ;  /* 0x00000014042c723c */ /* 0x044fe20000041850 */
[----:B------:R-:W1:Y:S01]  /*5ca0*/  MUFU.EX2 R14, R147 ;  /* 0x00000093000e7308 */ /* 0x000e620000000800 */
[----:B------:R-:W-:Y:S01]  /*5cb0*/  IMAD.MOV.U32 R64, RZ, RZ, R138 ;  /* 0x000000ffff407224 */ /* 0x000fe200078e008a */
[----:B------:R-:W-:Y:S04]  /*5cc0*/  LDSM.16.MT88.4 R80, [R228+0x8800] ;  /* 0x00880000e450783b */ /* 0x000fe80000004200 */
[----:B------:R-:W-:Y:S01]  /*5cd0*/  LDSM.16.MT88.4 R136, [R230+0x2800] ;  /* 0x00280000e688783b */ /* 0x000fe20000004200 */
[C---:B------:R-:W-:Y:S01]  /*5ce0*/  HMMA.16816.F32.BF16 R32, R4.reuse, R22, R68 ;  /* 0x000000160420723c */ /* 0x040fe20000041844 */
[----:B------:R-:W-:Y:S06]  /*5cf0*/  MUFU.EX2 R12, R25 ;  /* 0x00000019000c7308 */ /* 0x000fec0000000800 */
[----:B------:R-:W-:Y:S01]  /*5d00*/  IMAD.MOV.U32 R71, RZ, RZ, R26 ;  /* 0x000000ffff477224 */ /* 0x000fe200078e001a */
[C---:B----4-:R-:W-:Y:S01]  /*5d10*/  HMMA.16816.F32.BF16 R20, R4.reuse, R16, R60 ;  /* 0x000000100414723c */ /* 0x050fe2000004183c */
[----:B------:R-:W2:Y:S07]  /*5d20*/  MUFU.EX2 R16, R145 ;  /* 0x0000009100107308 */ /* 0x000eae0000000800 */
[----:B------:R-:W-:Y:S01]  /*5d30*/  HMMA.16816.F32.BF16 R48, R4, R18, R48 ;  /* 0x000000120430723c */ /* 0x000fe20000041830 */
[----:B------:R-:W4:Y:S01]  /*5d40*/  MUFU.EX2 R7, R11 ;  /* 0x0000000b00077308 */ /* 0x000f220000000800 */
[----:B-1----:R-:W-:Y:S01]  /*5d50*/  F2FP.BF16.PACK_AB R98, R14, R15 ;  /* 0x0000000f0e62723e */ /* 0x002fe200000010ff */
[----:B------:R-:W-:-:S02]  /*5d60*/  IMAD.MOV.U32 R68, RZ, RZ, R66 ;  /* 0x000000ffff447224 */ /* 0x000fc400078e0042 */
[----:B------:R-:W-:Y:S02]  /*5d70*/  IMAD.MOV.U32 R69, RZ, RZ, R65 ;  /* 0x000000ffff457224 */ /* 0x000fe400078e0041 */
[----:B------:R-:W-:Y:S02]  /*5d80*/  IMAD.MOV.U32 R70, RZ, RZ, R64 ;  /* 0x000000ffff467224 */ /* 0x000fe400078e0040 */
[----:B------:R-:W-:Y:S01]  /*5d90*/  MUFU.EX2 R5, R10 ;  /* 0x0000000a00057308 */ /* 0x000fe20000000800 */
[----:B--2---:R-:W-:Y:S01]  /*5da0*/  F2FP.BF16.PACK_AB R96, R16, R13 ;  /* 0x0000000d1060723e */ /* 0x004fe200000010ff */
[----:B------:R-:W-:Y:S01]  /*5db0*/  FADD.FTZ R4, R85, R24 ;  /* 0x0000001855047221 */ /* 0x000fe20000010000 */
[----:B------:R-:W1:Y:S05]  /*5dc0*/  LDSM.16.MT88.4 R144, [R224+0x5800] ;  /* 0x00580000e090783b */ /* 0x000e6a0000004200 */
[----:B------:R-:W2:Y:S01]  /*5dd0*/  MUFU.EX2 R6, R27 ;  /* 0x0000001b00067308 */ /* 0x000ea20000000800 */
[----:B----4-:R-:W-:Y:S01]  /*5de0*/  F2FP.BF16.PACK_AB R97, R7, R12 ;  /* 0x0000000c0761723e */ /* 0x010fe200000010ff */
[----:B------:R-:W-:Y:S01]  /*5df0*/  IMAD.MOV.U32 R26, RZ, RZ, c[0x0][0x168] ;  /* 0x00005a00ff1a7624 */ /* 0x000fe200078e00ff */
[----:B------:R-:W-:Y:S01]  /*5e00*/  LDSM.16.MT88.4 R64, [R230+0x5800] ;  /* 0x00580000e640783b */ /* 0x000fe20000004200 */
[----:B--2---:R-:W-:-:S07]  /*5e10*/  F2FP.BF16.PACK_AB R99, R6, R5 ;  /* 0x000000050663723e */ /* 0x004fce00000010ff */
[C---:B------:R-:W-:Y:S08]  /*5e20*/  HMMA.16816.F32.BF16 R108, R96.reuse, R112, R108 ;  /* 0x00000070606c723c */ /* 0x040ff0000004186c */
[----:B------:R-:W-:Y:S01]  /*5e30*/  HMMA.16816.F32.BF16 R112, R96, R114, R56 ;  /* 0x000000726070723c */ /* 0x000fe20000041838 */
[----:B------:R-:W2:Y:S01]  /*5e40*/  LDSM.16.MT88.4 R56, [R227+0x5800] ;  /* 0x00580000e338783b */ /* 0x000ea20000004200 */
[----:B------:R-:W-:-:S04]  /*5e50*/  FADD.FTZ R4, R84, R4 ;  /* 0x0000000454047221 */ /* 0x000fc80000010000 */
[----:B------:R-:W-:Y:S02]  /*5e60*/  FADD.FTZ R3, R3, R4 ;  /* 0x0000000403037221 */ /* 0x000fe40000010000 */
[----:B------:R-:W-:Y:S02]  /*5e70*/  FADD.FTZ R4, R9, R2 ;  /* 0x0000000209047221 */ /* 0x000fe40000010000 */
[----:B------:R-:W4:Y:S01]  /*5e80*/  LDSM.16.MT88.4 R8, [R230+0x8800] ;  /* 0x00880000e608783b */ /* 0x000f220000004200 */
[----:B------:R-:W-:Y:S01]  /*5e90*/  FADD.FTZ R3, R0, R3 ;  /* 0x0000000300037221 */ /* 0x000fe20000010000 */
[C---:B-1----:R-:W-:Y:S08]  /*5ea0*/  HMMA.16816.F32.BF16 R140, R96.reuse, R144, R140 ;  /* 0x00000090608c723c */ /* 0x042ff0000004188c */
[C---:B------:R-:W-:Y:S08]  /*5eb0*/  HMMA.16816.F32.BF16 R144, R96.reuse, R146, R148 ;  /* 0x000000926090723c */ /* 0x040ff00000041894 */
[C---:B------:R-:W-:Y:S08]  /*5ec0*/  HMMA.16816.F32.BF16 R148, R96.reuse, R152, R92 ;  /* 0x000000986094723c */ /* 0x040ff0000004185c */
[C---:B--2---:R-:W-:Y:S01]  /*5ed0*/  HMMA.16816.F32.BF16 R52, R96.reuse, R56, R88 ;  /* 0x000000386034723c */ /* 0x044fe20000041858 */
[----:B------:R-:W-:Y:S07]  /*5ee0*/  LDSM.16.MT88.4 R88, [R227+0x8800] ;  /* 0x00880000e358783b */ /* 0x000fee0000004200 */
[C---:B------:R-:W-:Y:S01]  /*5ef0*/  HMMA.16816.F32.BF16 R56, R96.reuse, R58, R72 ;  /* 0x0000003a6038723c */ /* 0x040fe20000041848 */
[----:B------:R-:W1:Y:S07]  /*5f00*/  LDSM.16.MT88.4 R72, [R224+0x8800] ;  /* 0x00880000e048783b */ /* 0x000e6e0000004200 */
[----:B----4-:R-:W-:Y:S07]  /*5f10*/  HMMA.16816.F32.BF16 R92, R96, R8, R40 ;  /* 0x00000008605c723c */ /* 0x010fee0000041828 */
[----:B------:R-:W-:Y:S01]  /*5f20*/  IADD3 R8, R107, -0x2, RZ ;  /* 0xfffffffe6b087810 */ /* 0x000fe20007ffe0ff */
[----:B---3--:R-:W-:-:S04]  /*5f30*/  @P1 IMAD.HI.U32 R2, R106, c[0x0][0x2c8], RZ ;  /* 0x0000b2006a021a27 */ /* 0x008fc800078e00ff */
[----:B------:R-:W-:Y:S01]  /*5f40*/  IMAD.MOV.U32 R0, RZ, RZ, R106 ;  /* 0x000000ffff007224 */ /* 0x000fe200078e006a */
[----:B------:R-:W-:-:S04]  /*5f50*/  @P1 SHF.R.U32.HI R0, RZ, c[0x0][0x2cc], R2 ;  /* 0x0000b300ff001a19 */ /* 0x000fc80000011602 */
[----:B------:R-:W-:Y:S01]  /*5f60*/  IADD3 R0, R0, c[0x0][0x1d0], -R26 ;  /* 0x0000740000007a10 */ /* 0x000fe20007ffe81a */
[----:B------:R-:W-:-:S04]  /*5f70*/  FADD.FTZ R2, R104, R4 ;  /* 0x0000000468027221 */ /* 0x000fc80000010000 */
[----:B------:R-:W-:-:S04]  /*5f80*/  IMAD.HI R4, R0, 0x2aaaaaab, RZ ;  /* 0x2aaaaaab00047827 */ /* 0x000fc800078e02ff */
[----:B------:R-:W-:Y:S01]  /*5f90*/  FADD.FTZ R0, R102, R3 ;  /* 0x0000000366007221 */ /* 0x000fe20000010000 */
[----:B------:R-:W-:Y:S01]  /*5fa0*/  SHF.R.U32.HI R3, RZ, 0x1f, R4 ;  /* 0x0000001fff037819 */ /* 0x000fe20000011604 */
[----:B------:R-:W-:Y:S02]  /*5fb0*/  FADD.FTZ R2, R105, R2 ;  /* 0x0000000269027221 */ /* 0x000fe40000010000 */
[----:B------:R-:W-:Y:S01]  /*5fc0*/  FADD.FTZ R0, R103, R0 ;  /* 0x0000000067007221 */ /* 0x000fe20000010000 */
[----:B------:R-:W-:Y:S01]  /*5fd0*/  LEA.HI.SX32 R3, R4, R3, 0x1c ;  /* 0x0000000304037211 */ /* 0x000fe200078fe2ff */
[----:B------:R-:W-:Y:S02]  /*5fe0*/  FADD.FTZ R13, R13, R2 ;  /* 0x000000020d0d7221 */ /* 0x000fe40000010000 */
[----:B------:R-:W-:Y:S01]  /*5ff0*/  FADD.FTZ R12, R12, R0 ;  /* 0x000000000c0c7221 */ /* 0x000fe20000010000 */
[----:B------:R-:W-:Y:S01]  /*6000*/  IMNMX R0, RZ, R3, !PT ;  /* 0x00000003ff007217 */ /* 0x000fe20007800200 */
[----:B------:R-:W-:-:S02]  /*6010*/  FADD.FTZ R16, R16, R13 ;  /* 0x0000000d10107221 */ /* 0x000fc40000010000 */
[----:B------:R-:W-:Y:S01]  /*6020*/  FADD.FTZ R7, R7, R12 ;  /* 0x0000000c07077221 */ /* 0x000fe20000010000 */
[----:B------:R-:W-:Y:S01]  /*6030*/  STL [R1+0x8], R8 ;  /* 0x0000080801007387 */ /* 0x000fe20000100800 */
[----:B------:R-:W-:Y:S02]  /*6040*/  FADD.FTZ R15, R15, R16 ;  /* 0x000000100f0f7221 */ /* 0x000fe40000010000 */
[----:B------:R-:W-:Y:S01]  /*6050*/  FADD.FTZ R5, R5, R7 ;  /* 0x0000000705057221 */ /* 0x000fe20000010000 */
[----:B------:R2:W-:Y:S01]  /*6060*/  STL [R1+0x10], R0 ;  /* 0x0000100001007387 */ /* 0x0005e20000100800 */
[----:B------:R-:W-:Y:S01]  /*6070*/  ISETP.GE.AND P0, PT, R8, R0, PT ;  /* 0x000000000800720c */ /* 0x000fe20003f06270 */
[----:B------:R-:W-:Y:S01]  /*6080*/  FADD.FTZ R2, R14, R15 ;  /* 0x0000000f0e027221 */ /* 0x000fe20000010000 */
[----:B------:R-:W-:Y:S01]  /*6090*/  HMMA.16816.F32.BF16 R116, R96, R120, R116 ;  /* 0x000000786074723c */ /* 0x000fe20000041874 */
[----:B--2---:R-:W-:-:S05]  /*60a0*/  FADD.FTZ R0, R6, R5 ;  /* 0x0000000506007221 */ /* 0x004fca0000010000 */
[----:B------:R2:W-:Y:S04]  /*60b0*/  STL [R1+0x1c], R0 ;  /* 0x00001c0001007387 */ /* 0x0005e80000100800 */
[----:B------:R2:W-:Y:S01]  /*60c0*/  STL [R1+0x18], R2 ;  /* 0x0000180201007387 */ /* 0x0005e20000100800 */
[C---:B------:R-:W-:Y:S08]  /*60d0*/  HMMA.16816.F32.BF16 R120, R96.reuse, R122, R76 ;  /* 0x0000007a6078723c */ /* 0x040ff0000004184c */
[C---:B------:R-:W-:Y:S08]  /*60e0*/  HMMA.16816.F32.BF16 R60, R96.reuse, R64, R68 ;  /* 0x00000040603c723c */ /* 0x040ff00000041844 */
        /* <DEDUP_REMOVED lines=14> */
[----:B--2---:R-:W2:Y:S01]  /*61d0*/  LDL R107, [R1+0x88] ;  /* 0x00008800016b7983 */ /* 0x004ea20000100800 */
[----:B------:R-:W-:Y:S01]  /*61e0*/  IMAD.MOV.U32 R104, RZ, RZ, R100 ;  /* 0x000000ffff687224 */ /* 0x000fe200078e0064 */
[----:B------:R-:W-:-:S02]  /*61f0*/  MOV R103, R101 ;  /* 0x0000006500677202 */ /* 0x000fc40000000f00 */
[----:B------:R-:W-:Y:S01]  /*6200*/  MOV R218, R8 ;  /* 0x0000000800da7202 */ /* 0x000fe20000000f00 */
[----:B--2---:R-:W-:-:S05]  /*6210*/  IMAD.IADD R0, R107, 0x1, R106 ;  /* 0x000000016b007824 */ /* 0x004fca00078e026a */
[----:B------:R1:W-:Y:S02]  /*6220*/  STL [R1+0xc], R0 ;  /* 0x00000c0001007387 */ /* 0x0003e40000100800 */
[----:B-1----:R-:W-:-:S05]  /*6230*/  @P1 IMAD.HI.U32 R0, R0, c[0x0][0x2c8], RZ ;  /* 0x0000b20000001a27 */ /* 0x002fca00078e00ff */
[----:B------:R-:W-:-:S05]  /*6240*/  @P1 SHF.R.U32.HI R0, RZ, c[0x0][0x2cc], R0 ;  /* 0x0000b300ff001a19 */ /* 0x000fca0000011600 */
[----:B------:R1:W-:Y:S02]  /*6250*/  @P1 STL [R1+0x14], R0 ;  /* 0x0000140001001387 */ /* 0x0003e40000100800 */
.L_x_446:
[----:B------:R-:W-:Y:S04]  /*6260*/  DEPBAR.LE SB0, 0x0 ;  /* 0x000080000000791a */ /* 0x000fe80000000000 */
[----:B------:R-:W-:Y:S01]  /*6270*/  WARPSYNC 0xffffffff ;  /* 0xffffffff00007948 */ /* 0x000fe20003800000 */
[----:B------:R-:W-:Y:S01]  /*6280*/  BAR.SYNC.DEFER_BLOCKING 0x0 ;  /* 0x0000000000007b1d */ /* 0x000fe20000010000 */
[C---:B------:R-:W-:Y:S11]  /*6290*/  ISETP.GE.AND P6, PT, R218.reuse, RZ, PT ;  /* 0x000000ffda00720c */ /* 0x040ff60003fc6270 */
[----:B------:R-:W-:Y:S02]  /*62a0*/  @!UPT UIADD3 URZ, URZ, URZ, URZ ;  /* 0x0000003f3f3ff290 */ /* 0x000fe4000fffe03f */
[----:B-1----:R-:W-:Y:S01]  /*62b0*/  @P6 SHF.R.S32.HI R0, RZ, 0x1f, R218 ;  /* 0x0000001fff006819 */ /* 0x002fe200000114da */
[----:B------:R-:W-:Y:S04]  /*62c0*/  @P6 IMAD.WIDE.U32 R100, R218, c[0x0][0x208], RZ ;  /* 0x00008200da646a25 */ /* 0x000fe800078e00ff */
[----:B------:R-:W-:Y:S04]  /*62d0*/  @P6 IMAD R0, R0, c[0x0][0x208], RZ ;  /* 0x0000820000006a24 */ /* 0x000fe800078e02ff */
[----:B------:R-:W-:Y:S01]  /*62e0*/  @P6 IMAD R0, R218, c[0x0][0x20c], R0 ;  /* 0x00008300da006a24 */ /* 0x000fe200078e0200 */
[----:B------:R-:W1:Y:S04]  /*62f0*/  LDSM.16.M88.4 R8, [R225] ;  /* 0x00000000e108783b */ /* 0x000e680000000200 */
[----:B------:R-:W-:Y:S04]  /*6300*/  @P6 IADD3 R0, R101, R0, RZ ;  /* 0x0000000065006210 */ /* 0x000fe80007ffe0ff */
[----:B------:R-:W2:Y:S01]  /*6310*/  LDSM.16.M88.4 R16, [R225+0x800] ;  /* 0x00080000e110783b */ /* 0x000ea20000000200 */
[----:B------:R-:W-:Y:S07]  /*6320*/  @P6 IMAD R0, R0, 0x60, RZ ;  /* 0x0000006000006824 */ /* 0x000fee00078e02ff */
[----:B------:R-:W3:Y:S06]  /*6330*/  LDL.64 R2, [R1+0x30] ;  /* 0x0000300001027983 */ /* 0x000eec0000100a00 */
[----:B------:R-:W3:Y:S04]  /*6340*/  LDL R105, [R1+0x40] ;  /* 0x0000400001697983 */ /* 0x000ee80000100800 */
[----:B------:R-:W4:Y:S08]  /*6350*/  LDSM.16.M88.4 R24, [R225+0x1000] ;  /* 0x00100000e118783b */ /* 0x000f300000000200 */
[----:B------:R-:W5:Y:S04]  /*6360*/  LDL R102, [R1+0x4] ;  /* 0x0000040001667983 */ /* 0x000f680000100800 */
[----:B------:R-:W4:Y:S01]  /*6370*/  LDSM.16.M88.4 R32, [R225+0x1800] ;  /* 0x00180000e120783b */ /* 0x000f220000000200 */
[C---:B-1----:R-:W-:Y:S07]  /*6380*/  HMMA.16816.F32.BF16 R4, R156.reuse, R8, RZ ;  /* 0x000000089c04723c */ /* 0x042fee00000418ff */
[----:B------:R-:W1:Y:S01]  /*6390*/  LDSM.16.M88.4 R40, [R225+0x2000] ;  /* 0x00200000e128783b */ /* 0x000e620000000200 */
[C---:B------:R-:W-:Y:S07]  /*63a0*/  HMMA.16816.F32.BF16 R8, R156.reuse, R10, RZ ;  /* 0x0000000a9c08723c */ /* 0x040fee00000418ff */
[----:B------:R-:W1:Y:S01]  /*63b0*/  LDSM.16.M88.4 R48, [R225+0x2800] ;  /* 0x00280000e130783b */ /* 0x000e620000000200 */
[C---:B--2---:R-:W-:Y:S07]  /*63c0*/  HMMA.16816.F32.BF16 R12, R156.reuse, R16, RZ ;  /* 0x000000109c0c723c */ /* 0x044fee00000418ff */
[----:B------:R-:W2:Y:S01]  /*63d0*/  LDSM.16.M88.4 R164, [R231] ;  /* 0x00000000e7a4783b */ /* 0x000ea20000000200 */
[C---:B------:R-:W-:Y:S07]  /*63e0*/  HMMA.16816.F32.BF16 R16, R156.reuse, R18, RZ ;  /* 0x000000129c10723c */ /* 0x040fee00000418ff */
[----:B------:R-:W5:Y:S01]  /*63f0*/  LDL R208, [R1+0x14] ;  /* 0x0000140001d07983 */ /* 0x000f620000100800 */
[C---:B----4-:R-:W-:Y:S08]  /*6400*/  HMMA.16816.F32.BF16 R20, R156.reuse, R24, RZ ;  /* 0x000000189c14723c */ /* 0x050ff000000418ff */
[C---:B------:R-:W-:Y:S08]  /*6410*/  HMMA.16816.F32.BF16 R24, R156.reuse, R26, RZ ;  /* 0x0000001a9c18723c */ /* 0x040ff000000418ff */
[C---:B------:R-:W-:Y:S08]  /*6420*/  HMMA.16816.F32.BF16 R28, R156.reuse, R32, RZ ;  /* 0x000000209c1c723c */ /* 0x040ff000000418ff */
[C---:B------:R-:W-:Y:S08]  /*6430*/  HMMA.16816.F32.BF16 R32, R156.reuse, R34, RZ ;  /* 0x000000229c20723c */ /* 0x040ff000000418ff */
[C---:B-1----:R-:W-:Y:S08]  /*6440*/  HMMA.16816.F32.BF16 R36, R156.reuse, R40, RZ ;  /* 0x000000289c24723c */ /* 0x042ff000000418ff */
[C---:B------:R-:W-:Y:S08]  /*6450*/  HMMA.16816.F32.BF16 R40, R156.reuse, R42, RZ ;  /* 0x0000002a9c28723c */ /* 0x040ff000000418ff */
[C---:B------:R-:W-:Y:S08]  /*6460*/  HMMA.16816.F32.BF16 R44, R156.reuse, R48, RZ ;  /* 0x000000309c2c723c */ /* 0x040ff000000418ff */
[----:B------:R-:W-:Y:S08]  /*6470*/  HMMA.16816.F32.BF16 R48, R156, R50, RZ ;  /* 0x000000329c30723c */ /* 0x000ff000000418ff */
[C---:B--2---:R-:W-:Y:S08]  /*6480*/  HMMA.16816.F32.BF16 R4, R160.reuse, R164, R4 ;  /* 0x000000a4a004723c */ /* 0x044ff00000041804 */
[C---:B------:R-:W-:Y:S01]  /*6490*/  HMMA.16816.F32.BF16 R8, R160.reuse, R166, R8 ;  /* 0x000000a6a008723c */ /* 0x040fe20000041808 */
[----:B------:R-:W1:Y:S07]  /*64a0*/  LDSM.16.M88.4 R164, [R248] ;  /* 0x00000000f8a4783b */ /* 0x000e6e0000000200 */
[C---:B-1----:R-:W-:Y:S08]  /*64b0*/  HMMA.16816.F32.BF16 R12, R160.reuse, R164, R12 ;  /* 0x000000a4a00c723c */ /* 0x042ff0000004180c */
[C---:B------:R-:W-:Y:S01]  /*64c0*/  HMMA.16816.F32.BF16 R16, R160.reuse, R166, R16 ;  /* 0x000000a6a010723c */ /* 0x040fe20000041810 */
[----:B------:R-:W1:Y:S07]  /*64d0*/  LDSM.16.M88.4 R164, [R247] ;  /* 0x00000000f7a4783b */ /* 0x000e6e0000000200 */
[C---:B-1----:R-:W-:Y:S08]  /*64e0*/  HMMA.16816.F32.BF16 R20, R160.reuse, R164, R20 ;  /* 0x000000a4a014723c */ /* 0x042ff00000041814 */
[C---:B------:R-:W-:Y:S01]  /*64f0*/  HMMA.16816.F32.BF16 R24, R160.reuse, R166, R24 ;  /* 0x000000a6a018723c */ /* 0x040fe20000041818 */
[----:B------:R-:W1:Y:S07]  /*6500*/  LDSM.16.M88.4 R164, [R246] ;  /* 0x00000000f6a4783b */ /* 0x000e6e0000000200 */
[C---:B-1----:R-:W-:Y:S08]  /*6510*/  HMMA.16816.F32.BF16 R28, R160.reuse, R164, R28 ;  /* 0x000000a4a01c723c */ /* 0x042ff0000004181c */
[C---:B------:R-:W-:Y:S01]  /*6520*/  HMMA.16816.F32.BF16 R32, R160.reuse, R166, R32 ;  /* 0x000000a6a020723c */ /* 0x040fe20000041820 */
[----:B------:R-:W1:Y:S03]  /*6530*/  LDSM.16.M88.4 R164, [R245] ;  /* 0x00000000f5a4783b */ /* 0x000e660000000200 */
[----:B---3--:R-:W-:Y:S05]  /*6540*/  @P6 MOV R3, R105 ;  /* 0x0000006900036202 */ /* 0x008fea0000000f00 */
[----:B------:R-:W-:Y:S04]  /*6550*/  @P6 IMAD.WIDE.U32 R2, R100, 0x60, R2 ;  /* 0x0000006064026825 */ /* 0x000fe800078e0002 */
[----:B------:R-:W-:Y:S01]  /*6560*/  @P6 IMAD.IADD R0, R3, 0x1, R0 ;  /* 0x0000000103006824 */ /* 0x000fe200078e0200 */
[C---:B-1----:R-:W-:Y:S04]  /*6570*/  HMMA.16816.F32.BF16 R36, R160.reuse, R164, R36 ;  /* 0x000000a4a024723c */ /* 0x042fe80000041824 */
[C---:B------:R-:W-:Y:S02]  /*6580*/  @P6 SHF.L.U64.HI R100, R2.reuse, 0x1, R0 ;  /* 0x0000000102646819 */ /* 0x040fe40000010200 */
[----:B------:R-:W-:Y:S02]  /*6590*/  @P6 SHF.L.U32 R0, R2, 0x1, RZ ;  /* 0x0000000102006819 */ /* 0x000fe400000006ff */
[C---:B------:R-:W-:Y:S01]  /*65a0*/  HMMA.16816.F32.BF16 R40, R160.reuse, R166, R40 ;  /* 0x000000a6a028723c */ /* 0x040fe20000041828 */
[----:B------:R-:W1:Y:S03]  /*65b0*/  LDSM.16.M88.4 R164, [R244] ;  /* 0x00000000f4a4783b */ /* 0x000e660000000200 */
[C---:B------:R-:W-:Y:S02]  /*65c0*/  @P6 IADD3 R2, P0, R0.reuse, c[0x0][0x1f8], RZ ;  /* 0x00007e0000026a10 */ /* 0x040fe40007f1e0ff */
[----:B------:R-:W-:Y:S02]  /*65d0*/  @P6 IADD3 R106, P5, R0, 0x80, RZ ;  /* 0x00000080006a6810 */ /* 0x000fe40007fbe0ff */
[----:B------:R-:W-:Y:S04]  /*65e0*/  @P6 IADD3.X R3, R100, c[0x0][0x1fc], RZ, P0, !PT ;  /* 0x00007f0064036a10 */ /* 0x000fe800007fe4ff */
[----:B------:R-:W-:Y:S01]  /*65f0*/  @P6 IADD3 R106, P0, R106, c[0x0][0x1f8], RZ ;  /* 0x00007e006a6a6a10 */ /* 0x000fe20007f1e0ff */
[----:B------:R-:W-:Y:S01]  /*6600*/  @!PT LDS RZ, [RZ] ;  /* 0x00000000fffff984 */ /* 0x000fe20000000800 */
[----:B------:R-:W-:Y:S01]  /*6610*/  @!PT LDS RZ, [RZ] ;  /* 0x00000000fffff984 */ /* 0x000fe20000000800 */
[----:B------:R-:W-:Y:S01]  /*6620*/  @!PT LDS RZ, [RZ] ;  /* 0x00000000fffff984 */ /* 0x000fe20000000800 */
[----:B-----5:R2:W-:Y:S03]  /*6630*/  @P6 LDGSTS.E.BYPASS.LTC128B.128 [R102+0x100], [R2.64], !P4 ;  /* 0x0010000002666fae */ /* 0x0205e6000e101d46 */
[--C-:B------:R-:W-:Y:S02]  /*6640*/  @P6 IADD3.X R107, RZ, c[0x0][0x1fc], R100.reuse, P0, P5 ;  /* 0x00007f00ff6b6a10 */ /* 0x100fe400007ea464 */
[----:B------:R-:W-:Y:S03]  /*6650*/  @P6 IADD3 R0, P5, R0, 0x100, RZ ;  /* 0x0000010000006810 */ /* 0x000fe60007fbe0ff */
[----:B------:R3:W-:Y:S01]  /*6660*/  @P6 LDGSTS.E.BYPASS.LTC128B.128 [R102+0x3100], [R106.64], !P3 ;  /* 0x031000006a666fae */ /* 0x0007e2000d901d46 */
[C---:B-1----:R-:W-:Y:S03]  /*6670*/  HMMA.16816.F32.BF16 R44, R160.reuse, R164, R44 ;  /* 0x000000a4a02c723c */ /* 0x042fe6000004182c */
[----:B---3--:R-:W-:Y:S05]  /*6680*/  @P6 IADD3 R106, P0, R0, c[0x0][0x1f8], RZ ;  /* 0x00007e00006a6a10 */ /* 0x008fea0007f1e0ff */
[----:B------:R-:W-:Y:S01]  /*6690*/  HMMA.16816.F32.BF16 R48, R160, R166, R48 ;  /* 0x000000a6a030723c */ /* 0x000fe20000041830 */
[----:B------:R-:W-:Y:S03]  /*66a0*/  @P6 IMAD.MOV.U32 R0, RZ, RZ, 0x6 ;  /* 0x00000006ff006424 */ /* 0x000fe600078e00ff */
[----:B------:R-:W-:Y:S02]  /*66b0*/  @P6 IADD3.X R107, RZ, c[0x0][0x1fc], R100, P0, P5 ;  /* 0x00007f00ff6b6a10 */ /* 0x000fe400007ea464 */
[----:B------:R-:W-:Y:S03]  /*66c0*/  @P6 MOV R100, c[0x0][0x208] ;  /* 0x0000820000646a02 */ /* 0x000fe60000000f00 */
[----:B------:R1:W-:Y:S03]  /*66d0*/  @P6 LDGSTS.E.BYPASS.LTC128B.128 [R102+0x6100], [R106.64], !P2 ;  /* 0x061000006a666fae */ /* 0x0003e6000d101d46 */
[C---:B------:R-:W-:Y:S02]  /*66e0*/  @P6 SHF.L.U64.HI R0, R100.reuse, R0, c[0x0][0x20c] ;  /* 0x0000830064006619 */ /* 0x040fe40000010200 */
[----:B------:R-:W-:Y:S04]  /*66f0*/  @P6 SHF.L.U32 R100, R100, 0x6, RZ ;  /* 0x0000000664646819 */ /* 0x000fe800000006ff */
[----:B--2---:R-:W-:Y:S04]  /*6700*/  @P6 IADD3 R2, P0, R2, R100, RZ ;  /* 0x0000006402026210 */ /* 0x004fe80007f1e0ff */
[----:B------:R-:W-:Y:S02]  /*6710*/  @P6 IADD3.X R3, R3, R0, RZ, P0, !PT ;  /* 0x0000000003036210 */ /* 0x000fe400007fe4ff */
[----:B------:R-:W-:Y:S05]  /*6720*/  @P6 IADD3 R100, P0, R100, R2, RZ ;  /* 0x0000000264646210 */ /* 0x000fea0007f1e0ff */
[----:B------:R-:W-:Y:S02]  /*6730*/  @P6 IMAD.X R101, R0, 0x1, R3, P0 ;  /* 0x0000000100656824 */ /* 0x000fe400000e0603 */
[----:B-1----:R-:W-:Y:S01]  /*6740*/  IMAD.MOV.U32 R107, RZ, RZ, R102 ;  /* 0x000000ffff6b7224 */ /* 0x002fe200078e0066 */
[----:B------:R-:W2:Y:S04]  /*6750*/  LDL R106, [R1+0x54] ;  /* 0x00005400016a7983 */ /* 0x000ea80000100800 */
[----:B------:R1:W-:Y:S08]  /*6760*/  @P6 LDGSTS.E.BYPASS.LTC128B.128 [R107+0x1100], [R2.64], !P4 ;  /* 0x01100000026b6fae */ /* 0x0003f0000e101d46 */
[----:B------:R1:W-:Y:S08]  /*6770*/  @P6 LDGSTS.E.BYPASS.LTC128B.128 [R107+0x4100], [R2.64+0x80], !P3 ;  /* 0x04100080026b6fae */ /* 0x0003f0000d901d46 */
[----:B------:R1:W-:Y:S08]  /*6780*/  @P6 LDGSTS.E.BYPASS.LTC128B.128 [R107+0x7100], [R2.64+0x100], !P2 ;  /* 0x07100100026b6fae */ /* 0x0003f0000d101d46 */
[----:B------:R3:W-:Y:S08]  /*6790*/  @P6 LDGSTS.E.BYPASS.LTC128B.128 [R107+0x2100], [R100.64], !P4 ;  /* 0x02100000646b6fae */ /* 0x0007f0000e101d46 */
[----:B------:R3:W-:Y:S08]  /*67a0*/  @P6 LDGSTS.E.BYPASS.LTC128B.128 [R107+0x5100], [R100.64+0x80], !P3 ;  /* 0x05100080646b6fae */ /* 0x0007f0000d901d46 */
[----:B------:R3:W-:Y:S01]  /*67b0*/  @P6 LDGSTS.E.BYPASS.LTC128B.128 [R107+0x8100], [R100.64+0x100], !P2 ;  /* 0x08100100646b6fae */ /* 0x0007e2000d101d46 */
[----:B-1----:R-:W-:Y:S07]  /*67c0*/  IMAD R3, R218, -0x60, RZ ;  /* 0xffffffa0da037824 */ /* 0x002fee00078e02ff */
[----:B------:R-:W1:Y:S08]  /*67d0*/  LDSM.16.M88.4 R164, [R229] ;  /* 0x00000000e5a4783b */ /* 0x000e700000000200 */
[----:B------:R-:W0:Y:S08]  /*67e0*/  LDGDEPBAR ;  /* 0x00000000000079af */ /* 0x000e300000000000 */
[----:B------:R4:W5:Y:S04]  /*67f0*/  LDL R2, [R1+0xc] ;  /* 0x00000c0001027983 */ /* 0x0009680000100800 */
[----:B------:R-:W3:Y:S01]  /*6800*/  LDL.LU R212, [R1+0x18] ;  /* 0x0000180001d47983 */ /* 0x000ee20000300800 */
[C---:B-1----:R-:W-:Y:S08]  /*6810*/  HMMA.16816.F32.BF16 R4, R168.reuse, R164, R4 ;  /* 0x000000a4a804723c */ /* 0x042ff00000041804 */
[C---:B------:R-:W-:Y:S01]  /*6820*/  HMMA.16816.F32.BF16 R8, R168.reuse, R166, R8 ;  /* 0x000000a6a808723c */ /* 0x040fe20000041808 */
[----:B------:R-:W1:Y:S07]  /*6830*/  LDSM.16.M88.4 R164, [R229+0x800] ;  /* 0x00080000e5a4783b */ /* 0x000e6e0000000200 */
        /* <DEDUP_REMOVED lines=11> */
[----:B------:R-:W1:Y:S03]  /*68f0*/  LDSM.16.M88.4 R164, [R229+0x2800] ;  /* 0x00280000e5a4783b */ /* 0x000e660000000200 */
[----:B--2---:R-:W-:Y:S04]  /*6900*/  IADD3 R3, -R106, 0x1, R3 ;  /* 0x000000016a037810 */ /* 0x004fe80007ffe103 */
[----:B------:R-:W-:Y:S04]  /*6910*/  IADD3 R3, R3, c[0x0][0x1d0], RZ ;  /* 0x0000740003037a10 */ /* 0x000fe80007ffe0ff */
[----:B------:R-:W-:Y:S01]  /*6920*/  IADD3 R3, R3, -c[0x0][0x168], RZ ;  /* 0x80005a0003037a10 */ /* 0x000fe20007ffe0ff */
[C---:B-1----:R-:W-:Y:S08]  /*6930*/  HMMA.16816.F32.BF16 R44, R168.reuse, R164, R44 ;  /* 0x000000a4a82c723c */ /* 0x042ff0000004182c */
[----:B------:R-:W-:Y:S01]  /*6940*/  HMMA.16816.F32.BF16 R48, R168, R166, R48 ;  /* 0x000000a6a830723c */ /* 0x000fe20000041830 */
[----:B------:R-:W1:Y:S03]  /*6950*/  LDSM.16.M88.4 R164, [R226] ;  /* 0x00000000e2a4783b */ /* 0x000e660000000200 */
[----:B-----5:R-:W-:Y:S05]  /*6960*/  @P1 MOV R2, R208 ;  /* 0x000000d000021202 */ /* 0x020fea0000000f00 */
[----:B------:R-:W2:Y:S01]  /*6970*/  SHFL.IDX PT, R0, R2, RZ, 0x1c1f ;  /* 0x001c1fff02007589 */ /* 0x000ea200000e0000 */
[C---:B-1----:R-:W-:Y:S08]  /*6980*/  HMMA.16816.F32.BF16 R4, R172.reuse, R164, R4 ;  /* 0x000000a4ac04723c */ /* 0x042ff00000041804 */
[C---:B------:R-:W-:Y:S01]  /*6990*/  HMMA.16816.F32.BF16 R8, R172.reuse, R166, R8 ;  /* 0x000000a6ac08723c */ /* 0x040fe20000041808 */
[----:B------:R-:W1:Y:S03]  /*69a0*/  LDSM.16.M88.4 R164, [R226+0x800] ;  /* 0x00080000e2a4783b */ /* 0x000e660000000200 */
[----:B--2---:R-:W-:Y:S04]  /*69b0*/  IADD3 R0, R3, R0, RZ ;  /* 0x0000000003007210 */ /* 0x004fe80007ffe0ff */
[C---:B------:R-:W-:Y:S02]  /*69c0*/  ISETP.GT.AND P6, PT, R0.reuse, RZ, PT ;  /* 0x000000ff0000720c */ /* 0x040fe40003fc4270 */
[C---:B------:R-:W-:Y:S02]  /*69d0*/  ISETP.GT.AND P5, PT, R0.reuse, 0x1, PT ;  /* 0x000000010000780c */ /* 0x040fe40003fa4270 */
[----:B------:R-:W-:Y:S01]  /*69e0*/  ISETP.GT.AND P0, PT, R0, 0x8, PT ;  /* 0x000000080000780c */ /* 0x000fe20003f04270 */
        /* <DEDUP_REMOVED lines=13> */
[----:B------:R-:W-:Y:S01]  /*6ac0*/  HMMA.16816.F32.BF16 R48, R172, R166, R48 ;  /* 0x000000a6ac30723c */ /* 0x000fe20000041830 */
        /* <DEDUP_REMOVED lines=129> */
[----:B------:R-:W1:Y:S11]  /*72e0*/  LDSM.16.M88.4 R164, [R226+0x6800] ;  /* 0x00680000e2a4783b */ /* 0x000e760000000200 */
[----:B------:R-:W-:Y:S04]  /*72f0*/  @!UPT UIADD3 URZ, URZ, URZ, URZ ;  /* 0x0000003f3f3ff290 */ /* 0x000fe8000fffe03f */
[----:B------:R-:W-:Y:S02]  /*7300*/  FMUL.FTZ R4, R4, c[0x0][0x320] ;  /* 0x0000c80004047a20 */ /* 0x000fe40000410000 */
[----:B------:R-:W-:Y:S02]  /*7310*/  FMUL.FTZ R5, R5, c[0x0][0x320] ;  /* 0x0000c80005057a20 */ /* 0x000fe40000410000 */
[----:B------:R-:W-:Y:S01]  /*7320*/  FMUL.FTZ R6, R6, c[0x0][0x320] ;  /* 0x0000c80006067a20 */ /* 0x000fe20000410000 */
[----:B---3--:R-:W-:Y:S01]  /*7330*/  MUFU.TANH R100, R4 ;  /* 0x0000000400647308 */ /* 0x008fe20000002400 */
[----:B------:R-:W-:Y:S02]  /*7340*/  FMUL.FTZ R7, R7, c[0x0][0x320] ;  /* 0x0000c80007077a20 */ /* 0x000fe40000410000 */
[----:B------:R-:W-:Y:S02]  /*7350*/  FMUL.FTZ R10, R10, c[0x0][0x320] ;  /* 0x0000c8000a0a7a20 */ /* 0x000fe40000410000 */
[----:B------:R-:W-:Y:S02]  /*7360*/  FMUL.FTZ R11, R11, c[0x0][0x320] ;  /* 0x0000c8000b0b7a20 */ /* 0x000fe40000410000 */
[----:B------:R-:W-:Y:S02]  /*7370*/  FMUL.FTZ R8, R8, c[0x0][0x320] ;  /* 0x0000c80008087a20 */ /* 0x000fe40000410000 */
[----:B------:R-:W-:Y:S01]  /*7380*/  FMUL.FTZ R9, R9, c[0x0][0x320] ;  /* 0x0000c80009097a20 */ /* 0x000fe20000410000 */
[----:B------:R-:W2:Y:S01]  /*7390*/  MUFU.TANH R209, R5 ;  /* 0x0000000500d17308 */ /* 0x000ea20000002400 */
[C---:B-1----:R-:W-:Y:S09]  /*73a0*/  HMMA.16816.F32.BF16 R12, R204.reuse, R164, R12 ;  /* 0x000000a4cc0c723c */ /* 0x042ff2000004180c */
[----:B------:R-:W-:Y:S01]  /*73b0*/  MUFU.TANH R105, R6 ;  /* 0x0000000600697308 */ /* 0x000fe20000002400 */
[C---:B------:R-:W-:Y:S01]  /*73c0*/  HMMA.16816.F32.BF16 R16, R204.reuse, R166, R16 ;  /* 0x000000a6cc10723c */ /* 0x040fe20000041810 */
[----:B------:R-:W1:Y:S08]  /*73d0*/  LDSM.16.M88.4 R164, [R226+0x7000] ;  /* 0x00700000e2a4783b */ /* 0x000e700000000200 */
[----:B------:R3:W-:Y:S03]  /*73e0*/  MUFU.TANH R102, R7 ;  /* 0x0000000700667308 */ /* 0x0007e60000002400 */
[----:B--2---:R-:W-:Y:S02]  /*73f0*/  FSEL R209, R209, -INF , P5 ;  /* 0xff800000d1d17808 */ /* 0x004fe40002800000 */
[----:B------:R-:W-:Y:S05]  /*7400*/  ISETP.GT.AND P5, PT, R0, 0x10, PT ;  /* 0x000000100000780c */ /* 0x000fea0003fa4270 */
[----:B------:R-:W-:Y:S01]  /*7410*/  MUFU.TANH R10, R10 ;  /* 0x0000000a000a7308 */ /* 0x000fe20000002400 */
[----:B------:R-:W-:Y:S02]  /*7420*/  FMUL.FTZ R15, R15, c[0x0][0x320] ;  /* 0x0000c8000f0f7a20 */ /* 0x000fe40000410000 */
[----:B------:R-:W-:Y:S02]  /*7430*/  FMUL.FTZ R12, R12, c[0x0][0x320] ;  /* 0x0000c8000c0c7a20 */ /* 0x000fe40000410000 */
[----:B------:R-:W-:Y:S02]  /*7440*/  FMUL.FTZ R13, R13, c[0x0][0x320] ;  /* 0x0000c8000d0d7a20 */ /* 0x000fe40000410000 */
[----:B------:R-:W-:Y:S03]  /*7450*/  FMUL.FTZ R14, R14, c[0x0][0x320] ;  /* 0x0000c8000e0e7a20 */ /* 0x000fe60000410000 */
[----:B------:R-:W-:Y:S01]  /*7460*/  MUFU.TANH R15, R15 ;  /* 0x0000000f000f7308 */ /* 0x000fe20000002400 */
[----:B------:R-:W-:Y:S02]  /*7470*/  FMUL.FTZ R19, R19, c[0x0][0x320] ;  /* 0x0000c80013137a20 */ /* 0x000fe40000410000 */
[----:B------:R-:W-:Y:S01]  /*7480*/  FMUL.FTZ R18, R18, c[0x0][0x320] ;  /* 0x0000c80012127a20 */ /* 0x000fe20000410000 */
[----:B---3--:R-:W-:Y:S01]  /*7490*/  LDSM.16.M88.4 R4, [R226+0x8800] ;  /* 0x00880000e204783b */ /* 0x008fe20000000200 */
[----:B------:R-:W-:Y:S02]  /*74a0*/  FMUL.FTZ R16, R16, c[0x0][0x320] ;  /* 0x0000c80010107a20 */ /* 0x000fe40000410000 */
[----:B------:R-:W-:Y:S03]  /*74b0*/  FMUL.FTZ R17, R17, c[0x0][0x320] ;  /* 0x0000c80011117a20 */ /* 0x000fe60000410000 */
[----:B------:R-:W-:Y:S01]  /*74c0*/  MUFU.TANH R19, R19 ;  /* 0x0000001300137308 */ /* 0x000fe20000002400 */
[C---:B-1----:R-:W-:Y:S09]  /*74d0*/  HMMA.16816.F32.BF16 R20, R204.reuse, R164, R20 ;  /* 0x000000a4cc14723c */ /* 0x042ff20000041814 */
[----:B------:R-:W-:Y:S01]  /*74e0*/  MUFU.TANH R18, R18 ;  /* 0x0000001200127308 */ /* 0x000fe20000002400 */
[C---:B------:R-:W-:Y:S01]  /*74f0*/  HMMA.16816.F32.BF16 R24, R204.reuse, R166, R24 ;  /* 0x000000a6cc18723c */ /* 0x040fe20000041818 */
[----:B------:R-:W1:Y:S08]  /*7500*/  LDSM.16.M88.4 R164, [R226+0x7800] ;  /* 0x00780000e2a4783b */ /* 0x000e700000000200 */
[----:B------:R-:W-:Y:S10]  /*7510*/  MUFU.TANH R11, R11 ;  /* 0x0000000b000b7308 */ /* 0x000ff40000002400 */
[----:B------:R-:W2:Y:S01]  /*7520*/  MUFU.TANH R210, R8 ;  /* 0x0000000800d27308 */ /* 0x000ea20000002400 */
[----:B------:R-:W-:Y:S02]  /*7530*/  FMUL.FTZ R22, R22, c[0x0][0x320] ;  /* 0x0000c80016167a20 */ /* 0x000fe40000410000 */
[----:B------:R-:W-:Y:S02]  /*7540*/  FMUL.FTZ R23, R23, c[0x0][0x320] ;  /* 0x0000c80017177a20 */ /* 0x000fe40000410000 */
[----:B------:R-:W-:Y:S02]  /*7550*/  FMUL.FTZ R20, R20, c[0x0][0x320] ;  /* 0x0000c80014147a20 */ /* 0x000fe40000410000 */
[----:B------:R-:W-:Y:S03]  /*7560*/  FMUL.FTZ R21, R21, c[0x0][0x320] ;  /* 0x0000c80015157a20 */ /* 0x000fe60000410000 */
[----:B------:R-:W-:Y:S01]  /*7570*/  MUFU.TANH R22, R22 ;  /* 0x0000001600167308 */ /* 0x000fe20000002400 */
[----:B------:R-:W-:Y:S02]  /*7580*/  FMUL.FTZ R26, R26, c[0x0][0x320] ;  /* 0x0000c8001a1a7a20 */ /* 0x000fe40000410000 */
[----:B------:R-:W-:Y:S02]  /*7590*/  FMUL.FTZ R24, R24, c[0x0][0x320] ;  /* 0x0000c80018187a20 */ /* 0x000fe40000410000 */
[----:B------:R-:W-:Y:S02]  /*75a0*/  FMUL.FTZ R27, R27, c[0x0][0x320] ;  /* 0x0000c8001b1b7a20 */ /* 0x000fe40000410000 */
[----:B------:R-:W-:Y:S03]  /*75b0*/  FMUL.FTZ R25, R25, c[0x0][0x320] ;  /* 0x0000c80019197a20 */ /* 0x000fe60000410000 */
[----:B------:R-:W-:Y:S01]  /*75c0*/  MUFU.TANH R23, R23 ;  /* 0x0000001700177308 */ /* 0x000fe20000002400 */
[----:B--2---:R-:W-:Y:S02]  /*75d0*/  FSEL R210, R210, -INF , P0 ;  /* 0xff800000d2d27808 */ /* 0x004fe40000000000 */
[----:B------:R-:W-:Y:S01]  /*75e0*/  ISETP.GT.AND P0, PT, R0, 0x11, PT ;  /* 0x000000110000780c */ /* 0x000fe20003f04270 */
[C---:B-1----:R-:W-:Y:S06]  /*75f0*/  HMMA.16816.F32.BF16 R28, R204.reuse, R164, R28 ;  /* 0x000000a4cc1c723c */ /* 0x042fec000004181c */
[----:B------:R-:W-:Y:S02]  /*7600*/  MUFU.TANH R26, R26 ;  /* 0x0000001a001a7308 */ /* 0x000fe40000002400 */
[C---:B------:R-:W-:Y:S01]  /*7610*/  HMMA.16816.F32.BF16 R32, R204.reuse, R166, R32 ;  /* 0x000000a6cc20723c */ /* 0x040fe20000041820 */
[----:B------:R-:W1:Y:S01]  /*7620*/  LDSM.16.M88.4 R164, [R226+0x8000] ;  /* 0x00800000e2a4783b */ /* 0x000e620000000200 */
[----:B------:R-:W-:Y:S06]  /*7630*/  DEPBAR.LE SB0, 0x0 ;  /* 0x000080000000791a */ /* 0x000fec0000000000 */
[----:B------:R-:W2:Y:S01]  /*7640*/  MUFU.TANH R9, R9 ;  /* 0x0000000900097308 */ /* 0x000ea20000002400 */
[----:B------:R-:W-:Y:S07]  /*7650*/  BAR.SYNC.DEFER_BLOCKING 0x0 ;  /* 0x0000000000007b1d */ /* 0x000fee0000010000 */
[----:B------:R-:W-:Y:S02]  /*7660*/  FMUL.FTZ R28, R28, c[0x0][0x320] ;  /* 0x0000c8001c1c7a20 */ /* 0x000fe40000410000 */
[----:B------:R-:W-:Y:S02]  /*7670*/  FMUL.FTZ R29, R29, c[0x0][0x320] ;  /* 0x0000c8001d1d7a20 */ /* 0x000fe40000410000 */
[----:B------:R-:W-:Y:S02]  /*7680*/  FMUL.FTZ R30, R30, c[0x0][0x320] ;  /* 0x0000c8001e1e7a20 */ /* 0x000fe40000410000 */
[----:B------:R-:W-:Y:S02]  /*7690*/  FMUL.FTZ R31, R31, c[0x0][0x320] ;  /* 0x0000c8001f1f7a20 */ /* 0x000fe40000410000 */
[----:B------:R-:W-:Y:S02]  /*76a0*/  FMUL.FTZ R32, R32, c[0x0][0x320] ;  /* 0x0000c80020207a20 */ /* 0x000fe40000410000 */
[----:B------:R-:W-:Y:S02]  /*76b0*/  FMUL.FTZ R33, R33, c[0x0][0x320] ;  /* 0x0000c80021217a20 */ /* 0x000fe40000410000 */
[----:B------:R-:W-:Y:S02]  /*76c0*/  FMUL.FTZ R34, R34, c[0x0][0x320] ;  /* 0x0000c80022227a20 */ /* 0x000fe40000410000 */
[----:B------:R-:W-:Y:S04]  /*76d0*/  FMUL.FTZ R35, R35, c[0x0][0x320] ;  /* 0x0000c80023237a20 */ /* 0x000fe80000410000 */
[----:B------:R-:W-:Y:S01]  /*76e0*/  MUFU.TANH R34, R34 ;  /* 0x0000002200227308 */ /* 0x000fe20000002400 */
[C---:B-1----:R-:W-:Y:S09]  /*76f0*/  HMMA.16816.F32.BF16 R36, R204.reuse, R164, R36 ;  /* 0x000000a4cc24723c */ /* 0x042ff20000041824 */
[----:B------:R-:W-:Y:S01]  /*7700*/  MUFU.TANH R32, R32 ;  /* 0x0000002000207308 */ /* 0x000fe20000002400 */
[C---:B------:R-:W-:Y:S09]  /*7710*/  HMMA.16816.F32.BF16 R40, R204.reuse, R166, R40 ;  /* 0x000000a6cc28723c */ /* 0x040ff20000041828 */
[----:B------:R-:W1:Y:S01]  /*7720*/  MUFU.TANH R12, R12 ;  /* 0x0000000c000c7308 */ /* 0x000e620000002400 */
[C---:B------:R-:W-:Y:S09]  /*7730*/  HMMA.16816.F32.BF16 R44, R204.reuse, R4, R44 ;  /* 0x00000004cc2c723c */ /* 0x040ff2000004182c */
[----:B------:R-:W3:Y:S01]  /*7740*/  MUFU.TANH R13, R13 ;  /* 0x0000000d000d7308 */ /* 0x000ee20000002400 */
[----:B------:R-:W-:Y:S03]  /*7750*/  HMMA.16816.F32.BF16 R48, R204, R6, R48 ;  /* 0x00000006cc30723c */ /* 0x000fe60000041830 */
[----:B------:R-:W-:Y:S01]  /*7760*/  FSEL R5, R100, -INF , P6 ;  /* 0xff80000064057808 */ /* 0x000fe20003000000 */
[----:B------:R-:W-:Y:S01]  /*7770*/  FMUL.FTZ R8, R37, c[0x0][0x320] ;  /* 0x0000c80025087a20 */ /* 0x000fe20000410000 */
[----:B------:R-:W-:Y:S01]  /*7780*/  ISETP.GT.AND P6, PT, R0, 0x9, PT ;  /* 0x000000090000780c */ /* 0x000fe20003fc4270 */
[----:B------:R-:W-:Y:S01]  /*7790*/  FMUL.FTZ R36, R36, c[0x0][0x320] ;  /* 0x0000c80024247a20 */ /* 0x000fe20000410000 */
[----:B------:R-:W-:Y:S02]  /*77a0*/  FMNMX.FTZ R101, R5, R103, !PT ;  /* 0x0000006705657209 */ /* 0x000fe40007810000 */
[----:B------:R-:W5:Y:S03]  /*77b0*/  MUFU.TANH R16, R16 ;  /* 0x0000001000107308 */ /* 0x000f660000002400 */
[----:B------:R-:W-:Y:S01]  /*77c0*/  FMNMX.FTZ R101, R209, R101, !PT ;  /* 0x00000065d1657209 */ /* 0x000fe20007810000 */
[----:B------:R-:W-:Y:S01]  /*77d0*/  FMUL.FTZ R7, R40, c[0x0][0x320] ;  /* 0x0000c80028077a20 */ /* 0x000fe20000410000 */
[----:B--2---:R-:W-:Y:S01]  /*77e0*/  FSEL R211, R9, -INF , P6 ;  /* 0xff80000009d37808 */ /* 0x004fe20003000000 */
[----:B------:R-:W-:Y:S01]  /*77f0*/  FMUL.FTZ R6, R41, c[0x0][0x320] ;  /* 0x0000c80029067a20 */ /* 0x000fe20000410000 */
[----:B------:R-:W-:Y:S01]  /*7800*/  FMNMX.FTZ R101, R210, R101, !PT ;  /* 0x00000065d2657209 */ /* 0x000fe20007810000 */
[----:B------:R-:W-:Y:S01]  /*7810*/  FMUL.FTZ R4, R44, c[0x0][0x320] ;  /* 0x0000c8002c047a20 */ /* 0x000fe20000410000 */
[----:B-1----:R-:W-:Y:S01]  /*7820*/  FSEL R217, R12, -INF , P5 ;  /* 0xff8000000cd97808 */ /* 0x002fe20002800000 */
[----:B------:R-:W1:Y:S01]  /*7830*/  MUFU.TANH R17, R17 ;  /* 0x0000001100117308 */ /* 0x000e620000002400 */
[----:B------:R-:W-:Y:S01]  /*7840*/  FMNMX.FTZ R101, R211, R101, !PT ;  /* 0x00000065d3657209 */ /* 0x000fe20007810000 */
[----:B------:R-:W-:Y:S01]  /*7850*/  FMUL.FTZ R45, R45, c[0x0][0x320] ;  /* 0x0000c8002d2d7a20 */ /* 0x000fe20000410000 */
[----:B------:R-:W-:Y:S01]  /*7860*/  ISETP.GT.AND P6, PT, R0, 0x18, PT ;  /* 0x000000180000780c */ /* 0x000fe20003fc4270 */
[----:B------:R-:W-:Y:S01]  /*7870*/  FMUL.FTZ R38, R38, c[0x0][0x320] ;  /* 0x0000c80026267a20 */ /* 0x000fe20000410000 */
[----:B---3--:R-:W-:Y:S01]  /*7880*/  FSEL R219, R13, -INF , P0 ;  /* 0xff8000000ddb7808 */ /* 0x008fe20000000000 */
[----:B------:R-:W-:Y:S01]  /*7890*/  FMUL.FTZ R48, R48, c[0x0][0x320] ;  /* 0x0000c80030307a20 */ /* 0x000fe20000410000 */
[----:B------:R-:W-:Y:S01]  /*78a0*/  FMNMX.FTZ R101, R217, R101, !PT ;  /* 0x00000065d9657209 */ /* 0x000fe20007810000 */
[----:B------:R-:W-:Y:S01]  /*78b0*/  FMUL.FTZ R39, R39, c[0x0][0x320] ;  /* 0x0000c80027277a20 */ /* 0x000fe20000410000 */
[----:B------:R-:W-:Y:S01]  /*78c0*/  ISETP.GT.AND P5, PT, R0, 0x19, PT ;  /* 0x000000190000780c */ /* 0x000fe20003fa4270 */
[----:B------:R-:W2:Y:S01]  /*78d0*/  MUFU.TANH R20, R20 ;  /* 0x0000001400147308 */ /* 0x000ea20000002400 */
[----:B------:R-:W-:Y:S01]  /*78e0*/  FMNMX.FTZ R101, R219, R101, !PT ;  /* 0x00000065db657209 */ /* 0x000fe20007810000 */
[----:B------:R-:W-:Y:S01]  /*78f0*/  FMUL.FTZ R42, R42, c[0x0][0x320] ;  /* 0x0000c8002a2a7a20 */ /* 0x000fe20000410000 */
[----:B------:R-:W-:Y:S01]  /*7900*/  ISETP.GT.AND P0, PT, R0, 0x20, PT ;  /* 0x000000200000780c */ /* 0x000fe20003f04270 */
[----:B------:R-:W-:Y:S01]  /*7910*/  FMUL.FTZ R43, R43, c[0x0][0x320] ;  /* 0x0000c8002b2b7a20 */ /* 0x000fe20000410000 */
[----:B-----5:R-:W-:Y:S01]  /*7920*/  FSEL R220, R16, -INF , P6 ;  /* 0xff80000010dc7808 */ /* 0x020fe20003000000 */
[----:B------:R-:W-:Y:S01]  /*7930*/  FMUL.FTZ R51, R51, c[0x0][0x320] ;  /* 0x0000c80033337a20 */ /* 0x000fe20000410000 */
[----:B------:R-:W-:Y:S02]  /*7940*/  ISETP.GT.AND P6, PT, R0, 0x21, PT ;  /* 0x000000210000780c */ /* 0x000fe40003fc4270 */
[----:B------:R-:W-:Y:S01]  /*7950*/  FMNMX.FTZ R101, R220, R101, !PT ;  /* 0x00000065dc657209 */ /* 0x000fe20007810000 */
[----:B------:R-:W3:Y:S01]  /*7960*/  MUFU.TANH R21, R21 ;  /* 0x0000001500157308 */ /* 0x000ee20000002400 */
[----:B-1----:R-:W-:Y:S02]  /*7970*/  FSEL R221, R17, -INF , P5 ;  /* 0xff80000011dd7808 */ /* 0x002fe40002800000 */
[----:B------:R-:W-:Y:S02]  /*7980*/  ISETP.GT.AND P5, PT, R0, 0x28, PT ;  /* 0x000000280000780c */ /* 0x000fe40003fa4270 */
[----:B------:R-:W-:Y:S05]  /*7990*/  FMNMX.FTZ R101, R221, R101, !PT ;  /* 0x00000065dd657209 */ /* 0x000fea0007810000 */
[----:B------:R-:W1:Y:S01]  /*79a0*/  MUFU.TANH R24, R24 ;  /* 0x0000001800187308 */ /* 0x000e620000002400 */
[----:B--2---:R-:W-:Y:S02]  /*79b0*/  FSEL R20, R20, -INF , P0 ;  /* 0xff80000014147808 */ /* 0x004fe40000000000 */
[----:B------:R-:W-:Y:S02]  /*79c0*/  ISETP.GT.AND P0, PT, R0, 0x29, PT ;  /* 0x000000290000780c */ /* 0x000fe40003f04270 */
[----:B------:R-:W-:Y:S05]  /*79d0*/  FMNMX.FTZ R101, R20, R101, !PT ;  /* 0x0000006514657209 */ /* 0x000fea0007810000 */
[----:B------:R-:W2:Y:S01]  /*79e0*/  MUFU.TANH R25, R25 ;  /* 0x0000001900197308 */ /* 0x000ea20000002400 */
[----:B---3--:R-:W-:Y:S02]  /*79f0*/  FSEL R21, R21, -INF , P6 ;  /* 0xff80000015157808 */ /* 0x008fe40003000000 */
[----:B------:R-:W-:Y:S02]  /*7a00*/  ISETP.GT.AND P6, PT, R0, 0x30, PT ;  /* 0x000000300000780c */ /* 0x000fe40003fc4270 */
[----:B------:R-:W-:Y:S05]  /*7a10*/  FMNMX.FTZ R101, R21, R101, !PT ;  /* 0x0000006515657209 */ /* 0x000fea0007810000 */
        /* <DEDUP_REMOVED lines=9> */
[----:B------:R-:W-:Y:S02]  /*7ab0*/  FSEL R32, R32, -INF , P0 ;  /* 0xff80000020207808 */ /* 0x000fe40000000000 */
[----:B------:R-:W-:Y:S02]  /*7ac0*/  ISETP.GT.AND P0, PT, R0, 0x41, PT ;  /* 0x000000410000780c */ /* 0x000fe40003f04270 */
[----:B---3--:R-:W-:Y:S02]  /*7ad0*/  FSEL R28, R28, -INF , P6 ;  /* 0xff8000001c1c7808 */ /* 0x008fe40003000000 */
[----:B------:R-:W-:Y:S02]  /*7ae0*/  ISETP.GT.AND P6, PT, R0, 0x39, PT ;  /* 0x000000390000780c */ /* 0x000fe40003fc4270 */
[----:B------:R-:W-:Y:S01]  /*7af0*/  FMNMX.FTZ R101, R28, R101, !PT ;  /* 0x000000651c657209 */ /* 0x000fe20007810000 */
[----:B------:R-:W3:Y:S01]  /*7b00*/  MUFU.TANH R33, R33 ;  /* 0x0000002100217308 */ /* 0x000ee20000002400 */
[----:B-1----:R-:W-:Y:S02]  /*7b10*/  FSEL R29, R29, -INF , P5 ;  /* 0xff8000001d1d7808 */ /* 0x002fe40002800000 */
[----:B------:R-:W-:Y:S02]  /*7b20*/  ISETP.GT.AND P5, PT, R0, 0x40, PT ;  /* 0x000000400000780c */ /* 0x000fe40003fa4270 */
[----:B------:R-:W-:Y:S05]  /*7b30*/  FMNMX.FTZ R101, R29, R101, !PT ;  /* 0x000000651d657209 */ /* 0x000fea0007810000 */
[----:B------:R-:W1:Y:S01]  /*7b40*/  MUFU.TANH R4, R4 ;  /* 0x0000000400047308 */ /* 0x000e620000002400 */
[----:B------:R-:W-:Y:S02]  /*7b50*/  FMNMX.FTZ R101, R32, R101, !PT ;  /* 0x0000006520657209 */ /* 0x000fe40007810000 */
[----:B--2---:R-:W-:Y:S02]  /*7b60*/  FSEL R8, R8, -INF , P0 ;  /* 0xff80000008087808 */ /* 0x004fe40000000000 */
[C---:B------:R-:W-:Y:S05]  /*7b70*/  ISETP.GT.AND P0, PT, R0.reuse, 0x50, PT ;  /* 0x000000500000780c */ /* 0x040fea0003f04270 */
[----:B------:R-:W2:Y:S01]  /*7b80*/  MUFU.TANH R36, R36 ;  /* 0x0000002400247308 */ /* 0x000ea20000002400 */
[----:B---3--:R-:W-:Y:S02]  /*7b90*/  FSEL R33, R33, -INF , P6 ;  /* 0xff80000021217808 */ /* 0x008fe40003000000 */
[----:B------:R-:W-:Y:S02]  /*7ba0*/  ISETP.GT.AND P6, PT, R0, 0x48, PT ;  /* 0x000000480000780c */ /* 0x000fe40003fc4270 */
[----:B------:R-:W-:Y:S05]  /*7bb0*/  FMNMX.FTZ R101, R33, R101, !PT ;  /* 0x0000006521657209 */ /* 0x000fea0007810000 */
[----:B------:R-:W3:Y:S01]  /*7bc0*/  MUFU.TANH R7, R7 ;  /* 0x0000000700077308 */ /* 0x000ee20000002400 */
[----:B-1----:R-:W-:Y:S01]  /*7bd0*/  FSEL R16, R4, -INF , P0 ;  /* 0xff80000004107808 */ /* 0x002fe20000000000 */
[----:B------:R-:W-:Y:S01]  /*7be0*/  FMUL.FTZ R4, R49, c[0x0][0x320] ;  /* 0x0000c80031047a20 */ /* 0x000fe20000410000 */
[----:B------:R-:W-:Y:S01]  /*7bf0*/  ISETP.GT.AND P0, PT, R0, 0x59, PT ;  /* 0x000000590000780c */ /* 0x000fe20003f04270 */
[----:B------:R-:W-:Y:S06]  /*7c00*/  IMAD.MOV.U32 R49, RZ, RZ, R25 ;  /* 0x000000ffff317224 */ /* 0x000fec00078e0019 */
[----:B------:R-:W1:Y:S01]  /*7c10*/  MUFU.TANH R6, R6 ;  /* 0x0000000600067308 */ /* 0x000e620000002400 */
[----:B--2---:R-:W-:Y:S02]  /*7c20*/  FSEL R36, R36, -INF , P5 ;  /* 0xff80000024247808 */ /* 0x004fe40002800000 */
[----:B------:R-:W-:Y:S02]  /*7c30*/  ISETP.GT.AND P5, PT, R0, 0x49, PT ;  /* 0x000000490000780c */ /* 0x000fe40003fa4270 */
[----:B------:R-:W-:Y:S05]  /*7c40*/  FMNMX.FTZ R101, R36, R101, !PT ;  /* 0x0000006524657209 */ /* 0x000fea0007810000 */
[----:B------:R-:W2:Y:S01]  /*7c50*/  MUFU.TANH R45, R45 ;  /* 0x0000002d002d7308 */ /* 0x000ea20000002400 */
[----:B------:R-:W-:Y:S02]  /*7c60*/  FMNMX.FTZ R101, R8, R101, !PT ;  /* 0x0000006508657209 */ /* 0x000fe40007810000 */
[----:B---3--:R-:W-:Y:S01]  /*7c70*/  FSEL R12, R7, -INF , P6 ;  /* 0xff800000070c7808 */ /* 0x008fe20003000000 */
[----:B------:R-:W-:Y:S01]  /*7c80*/  FMUL.FTZ R7, R46, c[0x0][0x320] ;  /* 0x0000c8002e077a20 */ /* 0x000fe20000410000 */
[----:B------:R-:W-:Y:S02]  /*7c90*/  ISETP.GT.AND P6, PT, R0, 0x51, PT ;  /* 0x000000510000780c */ /* 0x000fe40003fc4270 */
[----:B------:R-:W-:Y:S03]  /*7ca0*/  FMNMX.FTZ R101, R12, R101, !PT ;  /* 0x000000650c657209 */ /* 0x000fe60007810000 */
[----:B------:R-:W3:Y:S01]  /*7cb0*/  MUFU.TANH R48, R48 ;  /* 0x0000003000307308 */ /* 0x000ee20000002400 */
[----:B-1----:R-:W-:Y:S01]  /*7cc0*/  FSEL R13, R6, -INF , P5 ;  /* 0xff800000060d7808 */ /* 0x002fe20002800000 */
[----:B------:R-:W-:Y:S01]  /*7cd0*/  FMUL.FTZ R6, R47, c[0x0][0x320] ;  /* 0x0000c8002f067a20 */ /* 0x000fe20000410000 */
[----:B------:R-:W-:Y:S02]  /*7ce0*/  ISETP.GT.AND P5, PT, R0, 0x58, PT ;  /* 0x000000580000780c */ /* 0x000fe40003fa4270 */
[----:B------:R-:W-:Y:S01]  /*7cf0*/  FMNMX.FTZ R101, R13, R101, !PT ;  /* 0x000000650d657209 */ /* 0x000fe20007810000 */
[----:B------:R-:W1:Y:S04]  /*7d00*/  SHFL.IDX PT, R0, R2, 0x1, 0x1c1f ;  /* 0x003c1f0002007f89 */ /* 0x000e6800000e0000 */
[----:B------:R-:W5:Y:S01]  /*7d10*/  MUFU.TANH R4, R4 ;  /* 0x0000000400047308 */ /* 0x000f620000002400 */
[----:B------:R-:W-:Y:S02]  /*7d20*/  FMNMX.FTZ R101, R16, R101, !PT ;  /* 0x0000006510657209 */ /* 0x000fe40007810000 */
[----:B--2---:R-:W-:Y:S04]  /*7d30*/  FSEL R44, R45, -INF , P6 ;  /* 0xff8000002d2c7808 */ /* 0x004fe80003000000 */
[----:B------:R-:W-:Y:S03]  /*7d40*/  FMNMX.FTZ R101, R44, R101, !PT ;  /* 0x000000652c657209 */ /* 0x000fe60007810000 */
[----:B------:R-:W2:Y:S01]  /*7d50*/  MUFU.TANH R14, R14 ;  /* 0x0000000e000e7308 */ /* 0x000ea20000002400 */
[----:B---3--:R-:W-:Y:S04]  /*7d60*/  FSEL R17, R48, -INF , P5 ;  /* 0xff80000030117808 */ /* 0x008fe80002800000 */
[----:B------:R-:W-:Y:S05]  /*7d70*/  FMNMX.FTZ R101, R17, R101, !PT ;  /* 0x0000006511657209 */ /* 0x000fea0007810000 */
[----:B------:R-:W3:Y:S01]  /*7d80*/  MUFU.TANH R27, R27 ;  /* 0x0000001b001b7308 */ /* 0x000ee20000002400 */
[----:B------:R-:W-:Y:S02]  /*7d90*/  MOV R47, R17 ;  /* 0x00000011002f7202 */ /* 0x000fe40000000f00 */
[----:B-1----:R-:W-:Y:S01]  /*7da0*/  IADD3 R0, R3, R0, RZ ;  /* 0x0000000003007210 */ /* 0x002fe20007ffe0ff */
[----:B------:R-:W-:Y:S01]  /*7db0*/  FMUL.FTZ R3, R50, c[0x0][0x320] ;  /* 0x0000c80032037a20 */ /* 0x000fe20000410000 */
[----:B-----5:R-:W-:Y:S02]  /*7dc0*/  FSEL R25, R4, -INF , P0 ;  /* 0xff80000004197808 */ /* 0x020fe40000000000 */
[C---:B------:R-:W-:Y:S02]  /*7dd0*/  ISETP.GT.AND P0, PT, R0.reuse, RZ, PT ;  /* 0x000000ff0000720c */ /* 0x040fe40003f04270 */
[----:B------:R-:W-:Y:S01]  /*7de0*/  FMNMX.FTZ R101, R25, R101, !PT ;  /* 0x0000006519657209 */ /* 0x000fe20007810000 */
[----:B------:R-:W1:Y:S01]  /*7df0*/  MUFU.TANH R30, R30 ;  /* 0x0000001e001e7308 */ /* 0x000e620000002400 */
[----:B------:R-:W-:Y:S01]  /*7e00*/  FSEL R4, R105, -INF , P0 ;  /* 0xff80000069047808 */ /* 0x000fe20000000000 */
[----:B------:R-:W-:Y:S01]  /*7e10*/  IMAD.MOV.U32 R46, RZ, RZ, R25 ;  /* 0x000000ffff2e7224 */ /* 0x000fe200078e0019 */
[C---:B------:R-:W-:Y:S01]  /*7e20*/  ISETP.GT.AND P5, PT, R0.reuse, 0x1, PT ;  /* 0x000000010000780c */ /* 0x040fe20003fa4270 */
[----:B------:R-:W5:Y:S01]  /*7e30*/  SHFL.BFLY PT, R2, R101, 0x2, 0x1f ;  /* 0x0c401f0065027f89 */ /* 0x000f6200000e0000 */
[----:B------:R-:W-:Y:S01]  /*7e40*/  ISETP.GT.AND P0, PT, R0, 0x8, PT ;  /* 0x000000080000780c */ /* 0x000fe20003f04270 */
[----:B------:R-:W-:Y:S01]  /*7e50*/  IMAD.MOV.U32 R105, RZ, RZ, R32 ;  /* 0x000000ffff697224 */ /* 0x000fe200078e0020 */
[----:B------:R-:W-:Y:S02]  /*7e60*/  FSEL R166, R102, -INF , P5 ;  /* 0xff80000066a67808 */ /* 0x000fe40002800000 */
[----:B------:R-:W-:Y:S01]  /*7e70*/  FSEL R167, R10, -INF , P0 ;  /* 0xff8000000aa77808 */ /* 0x000fe20000000000 */
[----:B------:R-:W1:Y:S01]  /*7e80*/  MUFU.TANH R31, R31 ;  /* 0x0000001f001f7308 */ /* 0x000e620000002400 */
[C---:B------:R-:W-:Y:S02]  /*7e90*/  ISETP.GT.AND P5, PT, R0.reuse, 0x9, PT ;  /* 0x000000090000780c */ /* 0x040fe40003fa4270 */
[----:B------:R-:W-:Y:S02]  /*7ea0*/  ISETP.GT.AND P0, PT, R0, 0x10, PT ;  /* 0x000000100000780c */ /* 0x000fe40003f04270 */
[----:B------:R-:W-:Y:S02]  /*7eb0*/  FSEL R208, R11, -INF , P5 ;  /* 0xff8000000bd07808 */ /* 0x000fe40002800000 */
[----:B--2---:R-:W-:Y:S02]  /*7ec0*/  FSEL R214, R14, -INF , P0 ;  /* 0xff8000000ed67808 */ /* 0x004fe40000000000 */
[C---:B------:R-:W-:Y:S01]  /*7ed0*/  ISETP.GT.AND P5, PT, R0.reuse, 0x11, PT ;  /* 0x000000110000780c */ /* 0x040fe20003fa4270 */
[----:B------:R-:W2:Y:S01]  /*7ee0*/  MUFU.TANH R35, R35 ;  /* 0x0000002300237308 */ /* 0x000ea20000002400 */
[----:B------:R-:W-:Y:S02]  /*7ef0*/  ISETP.GT.AND P0, PT, R0, 0x18, PT ;  /* 0x000000180000780c */ /* 0x000fe40003f04270 */
[----:B------:R-:W-:Y:S02]  /*7f00*/  FSEL R213, R15, -INF , P5 ;  /* 0xff8000000fd57808 */ /* 0x000fe40002800000 */
[----:B------:R-:W-:Y:S02]  /*7f10*/  FSEL R215, R18, -INF , P0 ;  /* 0xff80000012d77808 */ /* 0x000fe40000000000 */
[----:B------:R-:W-:Y:S02]  /*7f20*/  ISETP.GT.AND P5, PT, R0, 0x19, PT ;  /* 0x000000190000780c */ /* 0x000fe40003fa4270 */
[----:B-----5:R-:W-:Y:S01]  /*7f30*/  FMNMX.FTZ R101, R101, R2, !PT ;  /* 0x0000000265657209 */ /* 0x020fe20007810000 */
[----:B------:R-:W5:Y:S01]  /*7f40*/  MUFU.TANH R38, R38 ;  /* 0x0000002600267308 */ /* 0x000f620000002400 */
[----:B------:R-:W-:Y:S02]  /*7f50*/  FMNMX.FTZ R2, R4, R104, !PT ;  /* 0x0000006804027209 */ /* 0x000fe40007810000 */
[----:B------:R-:W-:Y:S02]  /*7f60*/  FSEL R216, R19, -INF , P5 ;  /* 0xff80000013d87808 */ /* 0x000fe40002800000 */
[----:B------:R-:W-:Y:S02]  /*7f70*/  FMNMX.FTZ R2, R166, R2, !PT ;  /* 0x00000002a6027209 */ /* 0x000fe40007810000 */
[----:B------:R-:W-:Y:S02]  /*7f80*/  ISETP.GT.AND P0, PT, R0, 0x20, PT ;  /* 0x000000200000780c */ /* 0x000fe40003f04270 */
[----:B------:R-:W-:Y:S01]  /*7f90*/  FMNMX.FTZ R2, R167, R2, !PT ;  /* 0x00000002a7027209 */ /* 0x000fe20007810000 */
[----:B------:R-:W1:Y:S01]  /*7fa0*/  MUFU.TANH R39, R39 ;  /* 0x0000002700277308 */ /* 0x000e620000002400 */
[----:B------:R-:W-:Y:S02]  /*7fb0*/  FSEL R223, R22, -INF , P0 ;  /* 0xff80000016df7808 */ /* 0x000fe40000000000 */
[----:B------:R-:W-:Y:S02]  /*7fc0*/  FMNMX.FTZ R2, R208, R2, !PT ;  /* 0x00000002d0027209 */ /* 0x000fe40007810000 */
[----:B------:R-:W-:Y:S02]  /*7fd0*/  ISETP.GT.AND P5, PT, R0, 0x21, PT ;  /* 0x000000210000780c */ /* 0x000fe40003fa4270 */
[----:B------:R-:W-:Y:S02]  /*7fe0*/  FMNMX.FTZ R2, R214, R2, !PT ;  /* 0x00000002d6027209 */ /* 0x000fe40007810000 */
[----:B------:R-:W-:Y:S01]  /*7ff0*/  FSEL R222, R23, -INF , P5 ;  /* 0xff80000017de7808 */ /* 0x000fe20002800000 */
[----:B------:R-:W2:Y:S01]  /*8000*/  MUFU.TANH R42, R42 ;  /* 0x0000002a002a7308 */ /* 0x000ea20000002400 */
[----:B------:R-:W-:Y:S02]  /*8010*/  FMNMX.FTZ R2, R213, R2, !PT ;  /* 0x00000002d5027209 */ /* 0x000fe40007810000 */
[----:B------:R-:W-:Y:S02]  /*8020*/  ISETP.GT.AND P0, PT, R0, 0x28, PT ;  /* 0x000000280000780c */ /* 0x000fe40003f04270 */
[----:B------:R-:W-:Y:S02]  /*8030*/  FMNMX.FTZ R2, R215, R2, !PT ;  /* 0x00000002d7027209 */ /* 0x000fe40007810000 */
[----:B------:R-:W-:Y:S01]  /*8040*/  FSEL R41, R26, -INF , P0 ;  /* 0xff8000001a297808 */ /* 0x000fe20000000000 */
[----:B------:R-:W-:Y:S01]  /*8050*/  IMAD.MOV.U32 R26, RZ, RZ, R16 ;  /* 0x000000ffff1a7224 */ /* 0x000fe200078e0010 */
[----:B------:R-:W-:Y:S01]  /*8060*/  FMNMX.FTZ R2, R216, R2, !PT ;  /* 0x00000002d8027209 */ /* 0x000fe20007810000 */
[----:B------:R-:W2:Y:S01]  /*8070*/  MUFU.TANH R43, R43 ;  /* 0x0000002b002b7308 */ /* 0x000ea20000002400 */
[----:B------:R-:W-:Y:S02]  /*8080*/  ISETP.GT.AND P6, PT, R0, 0x29, PT ;  /* 0x000000290000780c */ /* 0x000fe40003fc4270 */
[----:B------:R-:W-:Y:S02]  /*8090*/  FMNMX.FTZ R2, R223, R2, !PT ;  /* 0x00000002df027209 */ /* 0x000fe40007810000 */
[----:B---3--:R-:W-:Y:S02]  /*80a0*/  FSEL R40, R27, -INF , P6 ;  /* 0xff8000001b287808 */ /* 0x008fe40003000000 */
[----:B------:R-:W-:Y:S02]  /*80b0*/  FMNMX.FTZ R2, R222, R2, !PT ;  /* 0x00000002de027209 */ /* 0x000fe40007810000 */
[----:B------:R-:W-:Y:S01]  /*80c0*/  ISETP.GT.AND P0, PT, R0, 0x30, PT ;  /* 0x000000300000780c */ /* 0x000fe20003f04270 */
[----:B------:R-:W3:Y:S01]  /*80d0*/  MUFU.TANH R7, R7 ;  /* 0x0000000700077308 */ /* 0x000ee20000002400 */
[----:B------:R-:W-:Y:S02]  /*80e0*/  FMNMX.FTZ R2, R41, R2, !PT ;  /* 0x0000000229027209 */ /* 0x000fe40007810000 */
[----:B-1----:R-:W-:Y:S01]  /*80f0*/  FSEL R9, R30, -INF , P0 ;  /* 0xff8000001e097808 */ /* 0x002fe20000000000 */
[----:B------:R-:W-:Y:S01]  /*8100*/  IMAD.MOV.U32 R30, RZ, RZ, R8 ;  /* 0x000000ffff1e7224 */ /* 0x000fe200078e0008 */
[----:B------:R-:W-:Y:S02]  /*8110*/  FMNMX.FTZ R2, R40, R2, !PT ;  /* 0x0000000228027209 */ /* 0x000fe40007810000 */
[C---:B------:R-:W-:Y:S02]  /*8120*/  ISETP.GT.AND P5, PT, R0.reuse, 0x31, PT ;  /* 0x000000310000780c */ /* 0x040fe40003fa4270 */
[----:B------:R-:W-:Y:S01]  /*8130*/  FMNMX.FTZ R2, R9, R2, !PT ;  /* 0x0000000209027209 */ /* 0x000fe20007810000 */
[----:B------:R-:W1:Y:S01]  /*8140*/  MUFU.TANH R6, R6 ;  /* 0x0000000600067308 */ /* 0x000e620000002400 */
[----:B------:R-:W-:Y:S02]  /*8150*/  FSEL R31, R31, -INF , P5 ;  /* 0xff8000001f1f7808 */ /* 0x000fe40002800000 */
[----:B------:R-:W-:Y:S02]  /*8160*/  ISETP.GT.AND P0, PT, R0, 0x38, PT ;  /* 0x000000380000780c */ /* 0x000fe40003f04270 */
[----:B------:R-:W-:Y:S02]  /*8170*/  FMNMX.FTZ R2, R31, R2, !PT ;  /* 0x000000021f027209 */ /* 0x000fe40007810000 */
[----:B------:R-:W-:Y:S02]  /*8180*/  FSEL R37, R34, -INF , P0 ;  /* 0xff80000022257808 */ /* 0x000fe40000000000 */
[C---:B------:R-:W-:Y:S01]  /*8190*/  ISETP.GT.AND P6, PT, R0.reuse, 0x39, PT ;  /* 0x000000390000780c */ /* 0x040fe20003fc4270 */
[----:B------:R-:W1:Y:S01]  /*81a0*/  MUFU.TANH R3, R3 ;  /* 0x0000000300037308 */ /* 0x000e620000002400 */
[----:B------:R-:W-:Y:S02]  /*81b0*/  FMNMX.FTZ R2, R37, R2, !PT ;  /* 0x0000000225027209 */ /* 0x000fe40007810000 */
[----:B--2---:R-:W-:Y:S02]  /*81c0*/  FSEL R35, R35, -INF , P6 ;  /* 0xff80000023237808 */ /* 0x004fe40003000000 */
[----:B------:R-:W-:Y:S02]  /*81d0*/  ISETP.GT.AND P5, PT, R0, 0x40, PT ;  /* 0x000000400000780c */ /* 0x000fe40003fa4270 */
[----:B------:R-:W-:Y:S02]  /*81e0*/  FMNMX.FTZ R2, R35, R2, !PT ;  /* 0x0000000223027209 */ /* 0x000fe40007810000 */
[----:B-----5:R-:W-:Y:S01]  /*81f0*/  FSEL R38, R38, -INF , P5 ;  /* 0xff80000026267808 */ /* 0x020fe20002800000 */
[----:B------:R-:W2:Y:S01]  /*8200*/  MUFU.TANH R102, R51 ;  /* 0x0000003300667308 */ /* 0x000ea20000002400 */
[----:B------:R-:W-:Y:S02]  /*8210*/  ISETP.GT.AND P0, PT, R0, 0x41, PT ;  /* 0x000000410000780c */ /* 0x000fe40003f04270 */
[----:B------:R-:W-:Y:S02]  /*8220*/  FMNMX.FTZ R2, R38, R2, !PT ;  /* 0x0000000226027209 */ /* 0x000fe40007810000 */
[C---:B------:R-:W-:Y:S02]  /*8230*/  ISETP.GT.AND P6, PT, R0.reuse, 0x48, PT ;  /* 0x000000480000780c */ /* 0x040fe40003fc4270 */
[----:B------:R-:W-:Y:S01]  /*8240*/  FSEL R106, R39, -INF , P0 ;  /* 0xff800000276a7808 */ /* 0x000fe20000000000 */
[----:B------:R-:W-:Y:S01]  /*8250*/  IMAD.MOV.U32 R39, RZ, RZ, R29 ;  /* 0x000000ffff277224 */ /* 0x000fe200078e001d */
[----:B------:R-:W-:Y:S02]  /*8260*/  ISETP.GT.AND P5, PT, R0, 0x49, PT ;  /* 0x000000490000780c */ /* 0x000fe40003fa4270 */
[----:B------:R-:W-:Y:S02]  /*8270*/  FSEL R11, R42, -INF , P6 ;  /* 0xff8000002a0b7808 */ /* 0x000fe40003000000 */
[----:B------:R-:W-:Y:S02]  /*8280*/  ISETP.GT.AND P0, PT, R0, 0x50, PT ;  /* 0x000000500000780c */ /* 0x000fe40003f04270 */
[----:B------:R-:W-:Y:S02]  /*8290*/  FMNMX.FTZ R2, R106, R2, !PT ;  /* 0x000000026a027209 */ /* 0x000fe40007810000 */
[----:B------:R-:W-:Y:S01]  /*82a0*/  FSEL R15, R43, -INF , P5 ;  /* 0xff8000002b0f7808 */ /* 0x000fe20002800000 */
[----:B------:R-:W-:Y:S01]  /*82b0*/  IMAD.MOV.U32 R43, RZ, RZ, R41 ;  /* 0x000000ffff2b7224 */ /* 0x000fe200078e0029 */
[C---:B------:R-:W-:Y:S02]  /*82c0*/  ISETP.GT.AND P6, PT, R0.reuse, 0x51, PT ;  /* 0x000000510000780c */ /* 0x040fe40003fc4270 */
[----:B---3--:R-:W-:Y:S02]  /*82d0*/  FSEL R18, R7, -INF , P0 ;  /* 0xff80000007127808 */ /* 0x008fe40000000000 */
[C---:B------:R-:W-:Y:S02]  /*82e0*/  ISETP.GT.AND P5, PT, R0.reuse, 0x58, PT ;  /* 0x000000580000780c */ /* 0x040fe40003fa4270 */
[----:B------:R-:W-:Y:S02]  /*82f0*/  ISETP.GT.AND P0, PT, R0, 0x59, PT ;  /* 0x000000590000780c */ /* 0x000fe40003f04270 */
[----:B------:R-:W-:Y:S02]  /*8300*/  FMNMX.FTZ R0, R11, R2, !PT ;  /* 0x000000020b007209 */ /* 0x000fe40007810000 */
[----:B------:R-:W3:Y:S01]  /*8310*/  SHFL.BFLY PT, R2, R101, 0x1, 0x1f ;  /* 0x0c201f0065027f89 */ /* 0x000ee200000e0000 */
[----:B-1----:R-:W-:Y:S02]  /*8320*/  FSEL R19, R6, -INF , P6 ;  /* 0xff80000006137808 */ /* 0x002fe40003000000 */
[----:B------:R-:W-:Y:S02]  /*8330*/  FMNMX.FTZ R0, R15, R0, !PT ;  /* 0x000000000f007209 */ /* 0x000fe40007810000 */
[----:B------:R-:W-:Y:S02]  /*8340*/  FSEL R22, R3, -INF , P5 ;  /* 0xff80000003167808 */ /* 0x000fe40002800000 */
[----:B------:R-:W-:Y:S02]  /*8350*/  FMNMX.FTZ R0, R18, R0, !PT ;  /* 0x0000000012007209 */ /* 0x000fe40007810000 */
[----:B--2---:R-:W-:Y:S02]  /*8360*/  FSEL R102, R102, -INF , P0 ;  /* 0xff80000066667808 */ /* 0x004fe40000000000 */
[----:B------:R-:W-:Y:S02]  /*8370*/  FMNMX.FTZ R0, R19, R0, !PT ;  /* 0x0000000013007209 */ /* 0x000fe40007810000 */
[----:B------:R-:W-:Y:S02]  /*8380*/  ISETP.GE.AND P6, PT, R218, 0x1, PT ;  /* 0x00000001da00780c */ /* 0x000fe40003fc6270 */
[----:B------:R-:W-:Y:S02]  /*8390*/  FMNMX.FTZ R0, R22, R0, !PT ;  /* 0x0000000016007209 */ /* 0x000fe40007810000 */
[----:B------:R-:W-:Y:S02]  /*83a0*/  MOV R14, R49 ;  /* 0x00000031000e7202 */ /* 0x000fe40000000f00 */
[----:B------:R-:W-:Y:S02]  /*83b0*/  FMNMX.FTZ R0, R102, R0, !PT ;  /* 0x0000000066007209 */ /* 0x000fe40007810000 */
[----:B------:R-:W-:Y:S02]  /*83c0*/  MOV R23, R44 ;  /* 0x0000002c00177202 */ /* 0x000fe40000000f00 */
[----:B------:R-:W-:Y:S02]  /*83d0*/  MOV R10, R12 ;  /* 0x0000000c000a7202 */ /* 0x000fe40000000f00 */
[----:B---3--:R-:W-:Y:S02]  /*83e0*/  FMNMX.FTZ R101, R101, R2, !PT ;  /* 0x0000000265657209 */ /* 0x008fe40007810000 */
[----:B------:R-:W1:Y:S01]  /*83f0*/  SHFL.BFLY PT, R2, R0, 0x2, 0x1f ;  /* 0x0c401f0000027f89 */ /* 0x000e6200000e0000 */
[----:B------:R-:W-:Y:S02]  /*8400*/  MOV R34, R9 ;  /* 0x0000000900227202 */ /* 0x000fe40000000f00 */
[C---:B------:R-:W-:Y:S02]  /*8410*/  FSETP.NEU.FTZ.AND P0, PT, R101.reuse, -INF , PT ;  /* 0xff8000006500780b */ /* 0x040fe40003f1d000 */
[----:B------:R-:W-:Y:S02]  /*8420*/  MOV R42, R21 ;  /* 0x00000015002a7202 */ /* 0x000fe40000000f00 */
[----:B------:R-:W-:Y:S02]  /*8430*/  FSEL R3, R101, RZ, P0 ;  /* 0x000000ff65037208 */ /* 0x000fe40000000000 */
[----:B------:R-:W-:Y:S02]  /*8440*/  MOV R6, R28 ;  /* 0x0000001c00067202 */ /* 0x000fe40000000f00 */
[----:B------:R-:W-:Y:S02]  /*8450*/  MOV R51, R20 ;  /* 0x0000001400337202 */ /* 0x000fe40000000f00 */
[----:B------:R-:W-:Y:S02]  /*8460*/  MOV R27, R13 ;  /* 0x0000000d001b7202 */ /* 0x000fe40000000f00 */
[----:B------:R-:W-:Y:S02]  /*8470*/  MOV R50, R36 ;  /* 0x0000002400327202 */ /* 0x000fe40000000f00 */
[----:B------:R-:W-:Y:S02]  /*8480*/  MOV R7, R24 ;  /* 0x0000001800077202 */ /* 0x000fe40000000f00 */
[----:B-1----:R-:W-:Y:S01]  /*8490*/  FMNMX.FTZ R0, R0, R2, !PT ;  /* 0x0000000200007209 */ /* 0x002fe20007810000 */
[----:B------:R-:W-:Y:S02]  /*84a0*/  FADD.FTZ R2, -R3, R103 ;  /* 0x0000006703027221 */ /* 0x000fe40000010100 */
[----:B------:R-:W-:Y:S02]  /*84b0*/  FMUL.FTZ R103, R101, c[0x0][0x2d0] ;  /* 0x0000b40065677a20 */ /* 0x000fe40000410000 */
[----:B------:R-:W1:Y:S03]  /*84c0*/  SHFL.BFLY PT, R3, R0, 0x1, 0x1f ;  /* 0x0c201f0000037f89 */ /* 0x000e6600000e0000 */
[----:B------:R-:W-:Y:S05]  /*84d0*/  FSEL R103, R103, RZ, P0 ;  /* 0x000000ff67677208 */ /* 0x000fea0000000000 */
[----:B------:R-:W-:Y:S04]  /*84e0*/  FFMA.FTZ R5, R5, c[0x0][0x2d0], -R103 ;  /* 0x0000b40005057a23 */ /* 0x000fe80000010867 */
[----:B------:R-:W-:Y:S01]  /*84f0*/  MUFU.EX2 R165, R5 ;  /* 0x0000000500a57308 */ /* 0x000fe20000000800 */
[----:B-1----:R-:W-:Y:S01]  /*8500*/  FMNMX.FTZ R100, R0, R3, !PT ;  /* 0x0000000300647209 */ /* 0x002fe20007810000 */
[----:B------:R-:W-:Y:S03]  /*8510*/  FMUL.FTZ R0, R2, c[0x0][0x2d0] ;  /* 0x0000b40002007a20 */ /* 0x000fe60000410000 */
[C---:B------:R-:W-:Y:S05]  /*8520*/  FSETP.NEU.FTZ.AND P0, PT, R100.reuse, -INF , PT ;  /* 0xff8000006400780b */ /* 0x040fea0003f1d000 */
[----:B------:R1:W2:Y:S01]  /*8530*/  MUFU.EX2 R2, R0 ;  /* 0x0000000000027308 */ /* 0x0002a20000000800 */
[C---:B------:R-:W-:Y:S05]  /*8540*/  FSEL R3, R100.reuse, RZ, P0 ;  /* 0x000000ff64037208 */ /* 0x040fea0000000000 */
[----:B-1----:R-:W-:Y:S01]  /*8550*/  FADD.FTZ R0, -R3, R104 ;  /* 0x0000006803007221 */ /* 0x002fe20000010100 */
[----:B------:R-:W-:Y:S01]  /*8560*/  MOV R104, R33 ;  /* 0x0000002100687202 */ /* 0x000fe20000000f00 */
[----:B------:R-:W-:Y:S02]  /*8570*/  FMUL.FTZ R3, R100, c[0x0][0x2d0] ;  /* 0x0000b40064037a20 */ /* 0x000fe40000410000 */
[----:B------:R-:W-:Y:S02]  /*8580*/  FMUL.FTZ R0, R0, c[0x0][0x2d0] ;  /* 0x0000b40000007a20 */ /* 0x000fe40000410000 */
[C---:B--2---:R-:W-:Y:S01]  /*8590*/  FMUL.FTZ R8, R2.reuse, R112 ;  /* 0x0000007002087220 */ /* 0x044fe20000410000 */
[----:B------:R-:W-:Y:S01]  /*85a0*/  FSEL R3, R3, RZ, P0 ;  /* 0x000000ff03037208 */ /* 0x000fe20000000000 */
[----:B------:R-:W-:Y:S01]  /*85b0*/  FMUL.FTZ R5, R2, R109 ;  /* 0x0000006d02057220 */ /* 0x000fe20000410000 */
[----:B------:R-:W-:Y:S01]  /*85c0*/  MOV R112, R37 ;  /* 0x0000002500707202 */ /* 0x000fe20000000f00 */
[----:B------:R-:W1:Y:S01]  /*85d0*/  MUFU.EX2 R0, R0 ;  /* 0x0000000000007308 */ /* 0x000e620000000800 */
[----:B------:R-:W-:Y:S02]  /*85e0*/  IMAD.MOV.U32 R109, RZ, RZ, R40 ;  /* 0x000000ffff6d7224 */ /* 0x000fe400078e0028 */
[----:B------:R-:W-:Y:S02]  /*85f0*/  FFMA.FTZ R4, R4, c[0x0][0x2d0], -R3 ;  /* 0x0000b40004047a23 */ /* 0x000fe40000010803 */
[C---:B------:R-:W-:Y:S01]  /*8600*/  FMUL.FTZ R20, R2.reuse, R124 ;  /* 0x0000007c02147220 */ /* 0x040fe20000410000 */
[----:B------:R-:W-:Y:S01]  /*8610*/  MOV R124, R112 ;  /* 0x00000070007c7202 */ /* 0x000fe20000000f00 */
[C---:B------:R-:W-:Y:S01]  /*8620*/  FFMA.FTZ R212, R2.reuse, R212, R165 ;  /* 0x000000d402d47223 */ /* 0x040fe200000100a5 */
[----:B------:R-:W-:Y:S01]  /*8630*/  MOV R112, R14 ;  /* 0x0000000e00707202 */ /* 0x000fe20000000f00 */
[C---:B------:R-:W-:Y:S01]  /*8640*/  FMUL.FTZ R9, R2.reuse, R113 ;  /* 0x0000007102097220 */ /* 0x040fe20000410000 */
[----:B------:R2:W3:Y:S01]  /*8650*/  MUFU.EX2 R164, R4 ;  /* 0x0000000400a47308 */ /* 0x0004e20000000800 */
[C---:B------:R-:W-:Y:S01]  /*8660*/  FMUL.FTZ R12, R2.reuse, R116 ;  /* 0x00000074020c7220 */ /* 0x040fe20000410000 */
[----:B------:R-:W-:Y:S01]  /*8670*/  MOV R116, R43 ;  /* 0x0000002b00747202 */ /* 0x000fe20000000f00 */
[C---:B------:R-:W-:Y:S01]  /*8680*/  FMUL.FTZ R13, R2.reuse, R117 ;  /* 0x00000075020d7220 */ /* 0x040fe20000410000 */
[----:B------:R-:W-:Y:S01]  /*8690*/  MOV R117, R7 ;  /* 0x0000000700757202 */ /* 0x000fe20000000f00 */
[C---:B------:R-:W-:Y:S02]  /*86a0*/  FMUL.FTZ R16, R2.reuse, R120 ;  /* 0x0000007802107220 */ /* 0x040fe40000410000 */
[C---:B------:R-:W-:Y:S01]  /*86b0*/  FMUL.FTZ R17, R2.reuse, R121 ;  /* 0x0000007902117220 */ /* 0x040fe20000410000 */
[----:B------:R-:W-:Y:S01]  /*86c0*/  MOV R121, R109 ;  /* 0x0000006d00797202 */ /* 0x000fe20000000f00 */
[C---:B------:R-:W-:Y:S01]  /*86d0*/  FMUL.FTZ R21, R2.reuse, R125 ;  /* 0x0000007d02157220 */ /* 0x040fe20000410000 */
[----:B------:R-:W-:Y:S01]  /*86e0*/  MOV R109, R51 ;  /* 0x00000033006d7202 */ /* 0x000fe20000000f00 */
[C---:B------:R-:W-:Y:S01]  /*86f0*/  FMUL.FTZ R24, R2.reuse, R128 ;  /* 0x0000008002187220 */ /* 0x040fe20000410000 */
[----:B------:R-:W-:Y:S01]  /*8700*/  MOV R125, R39 ;  /* 0x00000027007d7202 */ /* 0x000fe20000000f00 */
[----:B------:R-:W-:Y:S01]  /*8710*/  FMUL.FTZ R25, R2, R129 ;  /* 0x0000008102197220 */ /* 0x000fe20000410000 */
[----:B------:R-:W-:Y:S01]  /*8720*/  MOV R129, R35 ;  /* 0x0000002300817202 */ /* 0x000fe20000000f00 */
[----:B-1----:R-:W-:Y:S01]  /*8730*/  FMUL.FTZ R14, R0, R118 ;  /* 0x00000076000e7220 */ /* 0x002fe20000410000 */
[----:B------:R-:W-:Y:S01]  /*8740*/  IADD3 R118, R218, -0x1, RZ ;  /* 0xffffffffda767810 */ /* 0x000fe20007ffe0ff */
[C---:B------:R-:W-:Y:S01]  /*8750*/  FMUL.FTZ R28, R2.reuse, R132 ;  /* 0x00000084021c7220 */ /* 0x040fe20000410000 */
[----:B------:R-:W-:Y:S01]  /*8760*/  MOV R132, R31 ;  /* 0x0000001f00847202 */ /* 0x000fe20000000f00 */
[C---:B------:R-:W-:Y:S02]  /*8770*/  FMUL.FTZ R29, R2.reuse, R133 ;  /* 0x00000085021d7220 */ /* 0x040fe40000410000 */
[C---:B------:R-:W-:Y:S02]  /*8780*/  FMUL.FTZ R32, R2.reuse, R136 ;  /* 0x0000008802207220 */ /* 0x040fe40000410000 */
[----:B------:R-:W-:Y:S02]  /*8790*/  IMAD.MOV.U32 R136, RZ, RZ, R22 ;  /* 0x000000ffff887224 */ /* 0x000fe400078e0016 */
[----:B--2---:R-:W-:Y:S02]  /*87a0*/  FMUL.FTZ R4, R2, R108 ;  /* 0x0000006c02047220 */ /* 0x004fe40000410000 */
[----:B------:R-:W3:Y:S01]  /*87b0*/  LDL.LU R108, [R1+0x1c] ;  /* 0x00001c00016c7983 */ /* 0x000ee20000300800 */
[----:B------:R-:W-:Y:S02]  /*87c0*/  FMUL.FTZ R22, R0, R126 ;  /* 0x0000007e00167220 */ /* 0x000fe40000410000 */
[C---:B------:R-:W-:Y:S01]  /*87d0*/  FMUL.FTZ R33, R2.reuse, R137 ;  /* 0x0000008902217220 */ /* 0x040fe20000410000 */
[----:B------:R-:W-:Y:S01]  /*87e0*/  MOV R137, R19 ;  /* 0x0000001300897202 */ /* 0x000fe20000000f00 */
[C---:B------:R-:W-:Y:S02]  /*87f0*/  FMUL.FTZ R36, R2.reuse, R140 ;  /* 0x0000008c02247220 */ /* 0x040fe40000410000 */
[C---:B------:R-:W-:Y:S01]  /*8800*/  FMUL.FTZ R37, R2.reuse, R141 ;  /* 0x0000008d02257220 */ /* 0x040fe20000410000 */
[----:B------:R-:W-:Y:S01]  /*8810*/  MOV R141, R50 ;  /* 0x00000032008d7202 */ /* 0x000fe20000000f00 */
[----:B------:R-:W-:Y:S01]  /*8820*/  FMUL.FTZ R40, R2, R144 ;  /* 0x0000009002287220 */ /* 0x000fe20000410000 */
[----:B------:R-:W-:Y:S01]  /*8830*/  MOV R144, R18 ;  /* 0x0000001200907202 */ /* 0x000fe20000000f00 */
[----:B------:R-:W-:Y:S02]  /*8840*/  FMUL.FTZ R18, R0, R122 ;  /* 0x0000007a00127220 */ /* 0x000fe40000410000 */
[C---:B------:R-:W-:Y:S01]  /*8850*/  FMUL.FTZ R41, R2.reuse, R145 ;  /* 0x0000009102297220 */ /* 0x040fe20000410000 */
[----:B------:R-:W2:Y:S01]  /*8860*/  LDL R122, [R1+0x20] ;  /* 0x00002000017a7983 */ /* 0x000ea20000100800 */
[----:B------:R-:W-:Y:S02]  /*8870*/  IMAD.MOV.U32 R145, RZ, RZ, R15 ;  /* 0x000000ffff917224 */ /* 0x000fe400078e000f */
[C---:B------:R-:W-:Y:S01]  /*8880*/  FMUL.FTZ R44, R2.reuse, R148 ;  /* 0x00000094022c7220 */ /* 0x040fe20000410000 */
[----:B------:R-:W-:Y:S01]  /*8890*/  MOV R148, R11 ;  /* 0x0000000b00947202 */ /* 0x000fe20000000f00 */
[C---:B------:R-:W-:Y:S01]  /*88a0*/  FMUL.FTZ R45, R2.reuse, R149 ;  /* 0x00000095022d7220 */ /* 0x040fe20000410000 */
[----:B------:R-:W-:Y:S01]  /*88b0*/  MOV R149, R46 ;  /* 0x0000002e00957202 */ /* 0x000fe20000000f00 */
[C---:B------:R-:W-:Y:S01]  /*88c0*/  FMUL.FTZ R48, R2.reuse, R152 ;  /* 0x0000009802307220 */ /* 0x040fe20000410000 */
[----:B------:R-:W-:Y:S01]  /*88d0*/  MOV R152, R30 ;  /* 0x0000001e00987202 */ /* 0x000fe20000000f00 */
[C---:B------:R-:W-:Y:S01]  /*88e0*/  FMUL.FTZ R49, R2.reuse, R153 ;  /* 0x0000009902317220 */ /* 0x040fe20000410000 */
[----:B------:R-:W-:Y:S01]  /*88f0*/  MOV R153, R47 ;  /* 0x0000002f00997202 */ /* 0x000fe20000000f00 */
[C---:B------:R-:W-:Y:S02]  /*8900*/  FMUL.FTZ R52, R2.reuse, R52 ;  /* 0x0000003402347220 */ /* 0x040fe40000410000 */
        /* <DEDUP_REMOVED lines=22> */
[----:B------:R-:W-:Y:S02]  /*8a70*/  FMUL.FTZ R97, R2, R97 ;  /* 0x0000006102617220 */ /* 0x000fe40000410000 */
[----:B------:R-:W-:Y:S02]  /*8a80*/  IMAD.MOV.U32 R113, RZ, RZ, R42 ;  /* 0x000000ffff717224 */ /* 0x000fe400078e002a */
[----:B------:R-:W-:Y:S02]  /*8a90*/  IMAD.MOV.U32 R128, RZ, RZ, R34 ;  /* 0x000000ffff807224 */ /* 0x000fe400078e0022 */
[----:B------:R-:W-:Y:S02]  /*8aa0*/  IMAD.MOV.U32 R140, RZ, RZ, R38 ;  /* 0x000000ffff8c7224 */ /* 0x000fe400078e0026 */
        /* <DEDUP_REMOVED lines=9> */
[C---:B------:R-:W-:Y:S02]  /*8b40*/  FMUL.FTZ R30, R0.reuse, R134 ;  /* 0x00000086001e7220 */ /* 0x040fe40000410000 */
[C---:B------:R-:W-:Y:S02]  /*8b50*/  FMUL.FTZ R31, R0.reuse, R135 ;  /* 0x00000087001f7220 */ /* 0x040fe40000410000 */
[C---:B------:R-:W-:Y:S02]  /*8b60*/  FMUL.FTZ R34, R0.reuse, R138 ;  /* 0x0000008a00227220 */ /* 0x040fe40000410000 */
        /* <DEDUP_REMOVED lines=37> */
[----:B------:R-:W-:Y:S02]  /*8dc0*/  IMAD.MOV.U32 R120, RZ, RZ, R6 ;  /* 0x000000ffff787224 */ /* 0x000fe400078e0006 */
[C---:B------:R-:W-:Y:S02]  /*8dd0*/  FMUL.FTZ R6, R0.reuse, R110 ;  /* 0x0000006e00067220 */ /* 0x040fe40000410000 */
[----:B------:R-:W-:Y:S02]  /*8de0*/  IMAD.MOV.U32 R110, RZ, RZ, R23 ;  /* 0x000000ffff6e7224 */ /* 0x000fe400078e0017 */
[C---:B------:R-:W-:Y:S02]  /*8df0*/  FMUL.FTZ R23, R0.reuse, R127 ;  /* 0x0000007f00177220 */ /* 0x040fe40000410000 */
[----:B------:R-:W-:Y:S01]  /*8e00*/  IMAD.MOV.U32 R2, RZ, RZ, R10 ;  /* 0x000000ffff027224 */ /* 0x000fe200078e000a */
[----:B------:R-:W-:Y:S01]  /*8e10*/  MOV R138, R110 ;  /* 0x0000006e008a7202 */ /* 0x000fe20000000f00 */
[C---:B------:R-:W-:Y:S01]  /*8e20*/  FMUL.FTZ R10, R0.reuse, R114 ;  /* 0x00000072000a7220 */ /* 0x040fe20000410000 */
[----:B------:R-:W-:Y:S01]  /*8e30*/  MOV R114, R27 ;  /* 0x0000001b00727202 */ /* 0x000fe20000000f00 */
[----:B------:R-:W-:Y:S02]  /*8e40*/  FMUL.FTZ R27, R0, R131 ;  /* 0x00000083001b7220 */ /* 0x000fe40000410000 */
[----:B------:R-:W-:Y:S02]  /*8e50*/  IMAD.MOV.U32 R152, RZ, RZ, R140 ;  /* 0x000000ffff987224 */ /* 0x000fe400078e008c */
[----:B------:R-:W-:Y:S02]  /*8e60*/  IMAD.MOV.U32 R140, RZ, RZ, R128 ;  /* 0x000000ffff8c7224 */ /* 0x000fe400078e0080 */
[----:B------:R-:W-:Y:S02]  /*8e70*/  IMAD.MOV.U32 R128, RZ, RZ, R105 ;  /* 0x000000ffff807224 */ /* 0x000fe400078e0069 */
[----:B------:R-:W-:Y:S02]  /*8e80*/  IMAD.MOV.U32 R133, RZ, RZ, R106 ;  /* 0x000000ffff857224 */ /* 0x000fe400078e006a */
[----:B------:R-:W-:Y:S04]  /*8e90*/  @P6 IMAD.WIDE.U32 R106, R118, c[0x0][0x1e0], RZ ;  /* 0x00007800766a6a25 */ /* 0x000fe800078e00ff */
        /* <DEDUP_REMOVED lines=10> */
[----:B------:R-:W-:Y:S04]  /*8f40*/  MOV R133, R120 ;  /* 0x0000007800857202 */ /* 0x000fe80000000f00 */
[----:B------:R-:W-:Y:S02]  /*8f50*/  MOV R155, R150 ;  /* 0x00000096009b7202 */ /* 0x000fe40000000f00 */
[----:B------:R-:W-:Y:S01]  /*8f60*/  MOV R150, R143 ;  /* 0x0000008f00967202 */ /* 0x000fe20000000f00 */
[----:B---3--:R-:W-:Y:S01]  /*8f70*/  FFMA.FTZ R108, R0, R108, R164 ;  /* 0x0000006c006c7223 */ /* 0x008fe200000100a4 */
[----:B------:R-:W-:Y:S05]  /*8f80*/  @P6 SHF.R.S32.HI R0, RZ, 0x1f, R118 ;  /* 0x0000001fff006819 */ /* 0x000fea0000011476 */
[----:B------:R-:W-:Y:S04]  /*8f90*/  @P6 IMAD R0, R0, c[0x0][0x1e0], RZ ;  /* 0x0000780000006a24 */ /* 0x000fe800078e02ff */
[----:B------:R-:W-:Y:S02]  /*8fa0*/  @P6 IMAD R0, R118, c[0x0][0x1e4], R0 ;  /* 0x0000790076006a24 */ /* 0x000fe400078e0200 */
[----:B------:R-:W-:Y:S01]  /*8fb0*/  IMAD.MOV.U32 R118, RZ, RZ, R2 ;  /* 0x000000ffff767224 */ /* 0x000fe200078e0002 */
[----:B------:R-:W-:Y:S02]  /*8fc0*/  MOV R2, R141 ;  /* 0x0000008d00027202 */ /* 0x000fe40000000f00 */
[----:B------:R-:W-:Y:S02]  /*8fd0*/  MOV R141, R132 ;  /* 0x00000084008d7202 */ /* 0x000fe40000000f00 */
[----:B------:R-:W-:Y:S02]  /*8fe0*/  MOV R132, R129 ;  /* 0x0000008100847202 */ /* 0x000fe40000000f00 */
[----:B------:R-:W-:Y:S01]  /*8ff0*/  MOV R129, R125 ;  /* 0x0000007d00817202 */ /* 0x000fe20000000f00 */
[----:B------:R-:W-:Y:S01]  /*9000*/  IMAD.MOV.U32 R123, RZ, RZ, R141 ;  /* 0x000000ffff7b7224 */ /* 0x000fe200078e008d */
[----:B------:R-:W-:Y:S02]  /*9010*/  MOV R125, R104 ;  /* 0x00000068007d7202 */ /* 0x000fe40000000f00 */
[----:B------:R-:W2:Y:S01]  /*9020*/  LDL.64 R104, [R1+0x28] ;  /* 0x0000280001687983 */ /* 0x000ea20000100a00 */
[----:B------:R-:W-:Y:S02]  /*9030*/  @P6 IADD3 R0, R107, R0, RZ ;  /* 0x000000006b006210 */ /* 0x000fe40007ffe0ff */
[----:B------:R-:W-:Y:S02]  /*9040*/  MOV R146, R125 ;  /* 0x0000007d00927202 */ /* 0x000fe40000000f00 */
[----:B------:R-:W-:Y:S01]  /*9050*/  MOV R125, R109 ;  /* 0x0000006d007d7202 */ /* 0x000fe20000000f00 */
[----:B------:R-:W-:Y:S01]  /*9060*/  @P6 IMAD R0, R0, 0x60, RZ ;  /* 0x0000006000006824 */ /* 0x000fe200078e02ff */
[----:B------:R-:W-:Y:S02]  /*9070*/  MOV R141, R140 ;  /* 0x0000008c008d7202 */ /* 0x000fe40000000f00 */
[----:B------:R-:W-:Y:S01]  /*9080*/  MOV R140, R129 ;  /* 0x00000081008c7202 */ /* 0x000fe20000000f00 */
[----:B------:R-:W-:Y:S01]  /*9090*/  IMAD.MOV.U32 R129, RZ, RZ, R112 ;  /* 0x000000ffff817224 */ /* 0x000fe200078e0070 */
[----:B------:R-:W-:Y:S01]  /*90a0*/  MOV R135, R118 ;  /* 0x0000007600877202 */ /* 0x000fe20000000f00 */
[----:B------:R-:W-:Y:S03]  /*90b0*/  FFMA.FTZ R112, R210, c[0x0][0x2d0], -R103 ;  /* 0x0000b400d2707a23 */ /* 0x000fe60000010867 */
[----:B------:R-:W-:Y:S03]  /*90c0*/  MOV R143, R135 ;  /* 0x00000087008f7202 */ /* 0x000fe60000000f00 */
[----:B------:R-:W-:Y:S01]  /*90d0*/  MUFU.EX2 R112, R112 ;  /* 0x0000007000707308 */ /* 0x000fe20000000800 */
[----:B--2---:R-:W-:Y:S02]  /*90e0*/  @P6 MOV R105, R122 ;  /* 0x0000007a00696202 */ /* 0x004fe40000000f00 */
[----:B------:R-:W-:Y:S03]  /*90f0*/  MOV R122, R2 ;  /* 0x00000002007a7202 */ /* 0x000fe60000000f00 */
[----:B------:R-:W-:Y:S04]  /*9100*/  @P6 IMAD.WIDE.U32 R104, R106, 0x60, R104 ;  /* 0x000000606a686825 */ /* 0x000fe800078e0068 */
[----:B------:R-:W-:Y:S01]  /*9110*/  IMAD.MOV.U32 R127, RZ, RZ, R122 ;  /* 0x000000ffff7f7224 */ /* 0x000fe200078e007a */
[----:B------:R-:W-:Y:S04]  /*9120*/  @P6 IADD3 R0, R105, R0, RZ ;  /* 0x0000000069006210 */ /* 0x000fe80007ffe0ff */
[C---:B------:R-:W-:Y:S02]  /*9130*/  @P6 SHF.L.U64.HI R2, R104.reuse, 0x1, R0 ;  /* 0x0000000168026819 */ /* 0x040fe40000010200 */
[----:B------:R-:W-:Y:S04]  /*9140*/  @P6 SHF.L.U32 R0, R104, 0x1, RZ ;  /* 0x0000000168006819 */ /* 0x000fe800000006ff */
[C---:B------:R-:W-:Y:S02]  /*9150*/  @P6 IADD3 R104, P0, R0.reuse, c[0x0][0x1c8], RZ ;  /* 0x0000720000686a10 */ /* 0x040fe40007f1e0ff */
[----:B------:R-:W-:Y:S02]  /*9160*/  @P6 IADD3 R106, P5, R0, 0x80, RZ ;  /* 0x00000080006a6810 */ /* 0x000fe40007fbe0ff */
[----:B------:R-:W-:Y:S02]  /*9170*/  @P6 IADD3.X R105, R2, c[0x0][0x1cc], RZ, P0, !PT ;  /* 0x0000730002696a10 */ /* 0x000fe400007fe4ff */
[----:B------:R-:W-:Y:S03]  /*9180*/  @P6 IADD3 R106, P0, R106, c[0x0][0x1c8], RZ ;  /* 0x000072006a6a6a10 */ /* 0x000fe60007f1e0ff */
[----:B------:R1:W-:Y:S01]  /*9190*/  @P6 LDGSTS.E.BYPASS.LTC128B.128 [R126+0xc100], [R104.64], !P4 ;  /* 0x0c100000687e6fae */ /* 0x0003e2000e101d46 */
[--C-:B------:R-:W-:Y:S02]  /*91a0*/  @P6 IADD3.X R107, RZ, c[0x0][0x1cc], R2.reuse, P0, P5 ;  /* 0x00007300ff6b6a10 */ /* 0x100fe400007ea402 */
[----:B------:R-:W-:Y:S05]  /*91b0*/  @P6 IADD3 R0, P5, R0, 0x100, RZ ;  /* 0x0000010000006810 */ /* 0x000fea0007fbe0ff */
[----:B------:R2:W-:Y:S02]  /*91c0*/  @P6 LDGSTS.E.BYPASS.LTC128B.128 [R126+0xf100], [R106.64], !P3 ;  /* 0x0f1000006a7e6fae */ /* 0x0005e4000d901d46 */
[----:B--2---:R-:W-:Y:S01]  /*91d0*/  @P6 IADD3 R106, P0, R0, c[0x0][0x1c8], RZ ;  /* 0x00007200006a6a10 */ /* 0x004fe20007f1e0ff */
[----:B------:R-:W-:Y:S02]  /*91e0*/  FFMA.FTZ R0, R209, c[0x0][0x2d0], -R103 ;  /* 0x0000b400d1007a23 */ /* 0x000fe40000010867 */
[----:B------:R-:W-:Y:S01]  /*91f0*/  IMAD.MOV.U32 R209, RZ, RZ, R151 ;  /* 0x000000ffffd17224 */ /* 0x000fe200078e0097 */
[----:B------:R-:W-:Y:S01]  /*9200*/  @P6 IADD3.X R107, RZ, c[0x0][0x1cc], R2, P0, P5 ;  /* 0x00007300ff6b6a10 */ /* 0x000fe200007ea402 */
[----:B------:R-:W-:Y:S02]  /*9210*/  FFMA.FTZ R2, R166, c[0x0][0x2d0], -R3 ;  /* 0x0000b400a6027a23 */ /* 0x000fe40000010803 */
[----:B------:R-:W-:Y:S01]  /*9220*/  MUFU.EX2 R0, R0 ;  /* 0x0000000000007308 */ /* 0x000fe20000000800 */
[----:B------:R-:W-:Y:S01]  /*9230*/  IMAD.MOV.U32 R151, RZ, RZ, R146 ;  /* 0x000000ffff977224 */ /* 0x000fe200078e0092 */
[----:B------:R2:W-:Y:S01]  /*9240*/  @P6 LDGSTS.E.BYPASS.LTC128B.128 [R126+0x12100], [R106.64], !P2 ;  /* 0x121000006a7e6fae */ /* 0x0005e2000d101d46 */
[----:B------:R-:W-:Y:S02]  /*9250*/  IMAD.MOV.U32 R146, RZ, RZ, R131 ;  /* 0x000000ffff927224 */ /* 0x000fe400078e0083 */
[----:B------:R-:W-:Y:S01]  /*9260*/  IMAD.MOV.U32 R131, RZ, RZ, R141 ;  /* 0x000000ffff837224 */ /* 0x000fe200078e008d */
[----:B------:R-:W-:Y:S04]  /*9270*/  MOV R141, R129 ;  /* 0x00000081008d7202 */ /* 0x000fe80000000f00 */
[----:B------:R-:W3:Y:S01]  /*9280*/  MUFU.EX2 R2, R2 ;  /* 0x0000000200027308 */ /* 0x000ee20000000800 */
[----:B--2---:R-:W-:Y:S01]  /*9290*/  @P6 IMAD.MOV.U32 R106, RZ, RZ, c[0x0][0x1e0] ;  /* 0x00007800ff6a6624 */ /* 0x004fe200078e00ff */
[----:B------:R-:W-:Y:S04]  /*92a0*/  @P6 MOV R107, 0x6 ;  /* 0x00000006006b6802 */ /* 0x000fe80000000f00 */
[----:B------:R-:W-:Y:S01]  /*92b0*/  @P6 SHF.L.U64.HI R107, R106, R107, c[0x0][0x1e4] ;  /* 0x000079006a6b6619 */ /* 0x000fe2000001026b */
[----:B---3--:R-:W-:Y:S01]  /*92c0*/  FADD.FTZ R122, R2, R108 ;  /* 0x0000006c027a7221 */ /* 0x008fe20000010000 */
[----:B------:R-:W-:Y:S04]  /*92d0*/  @P6 SHF.L.U32 R106, R106, 0x6, RZ ;  /* 0x000000066a6a6819 */ /* 0x000fe800000006ff */
[----:B-1----:R-:W-:Y:S05]  /*92e0*/  @P6 IADD3 R104, P0, R104, R106, RZ ;  /* 0x0000006a68686210 */ /* 0x002fea0007f1e0ff */
[C---:B------:R-:W-:Y:S01]  /*92f0*/  @P6 IMAD.X R105, R107.reuse, 0x1, R105, P0 ;  /* 0x000000016b696824 */ /* 0x040fe200000e0669 */
[----:B------:R-:W-:Y:S04]  /*9300*/  @P6 IADD3 R106, P0, R106, R104, RZ ;  /* 0x000000686a6a6210 */ /* 0x000fe80007f1e0ff */
[----:B------:R1:W-:Y:S01]  /*9310*/  @P6 LDGSTS.E.BYPASS.LTC128B.128 [R126+0xd100], [R104.64], !P4 ;  /* 0x0d100000687e6fae */ /* 0x0003e2000e101d46 */
[----:B------:R-:W-:Y:S07]  /*9320*/  @P6 IADD3.X R107, R107, R105, RZ, P0, !PT ;  /* 0x000000696b6b6210 */ /* 0x000fee00007fe4ff */
[----:B------:R1:W-:Y:S08]  /*9330*/  @P6 LDGSTS.E.BYPASS.LTC128B.128 [R126+0x10100], [R104.64+0x80], !P3 ;  /* 0x10100080687e6fae */ /* 0x0003f0000d901d46 */
[----:B------:R1:W-:Y:S08]  /*9340*/  @P6 LDGSTS.E.BYPASS.LTC128B.128 [R126+0x13100], [R104.64+0x100], !P2 ;  /* 0x13100100687e6fae */ /* 0x0003f0000d101d46 */
[----:B------:R2:W-:Y:S08]  /*9350*/  @P6 LDGSTS.E.BYPASS.LTC128B.128 [R126+0xe100], [R106.64], !P4 ;  /* 0x0e1000006a7e6fae */ /* 0x0005f0000e101d46 */
[----:B------:R2:W-:Y:S08]  /*9360*/  @P6 LDGSTS.E.BYPASS.LTC128B.128 [R126+0x11100], [R106.64+0x80], !P3 ;  /* 0x111000806a7e6fae */ /* 0x0005f0000d901d46 */
[----:B------:R2:W-:Y:S01]  /*9370*/  @P6 LDGSTS.E.BYPASS.LTC128B.128 [R126+0x14100], [R106.64+0x100], !P2 ;  /* 0x141001006a7e6fae */ /* 0x0005e2000d101d46 */
[--C-:B-1----:R-:W-:Y:S01]  /*9380*/  FFMA.FTZ R104, R211, c[0x0][0x2d0], -R103.reuse ;  /* 0x0000b400d3687a23 */ /* 0x102fe20000010867 */
[----:B------:R-:W-:Y:S01]  /*9390*/  F2FP.BF16.PACK_AB R105, R2, R164 ;  /* 0x000000a40269723e */ /* 0x000fe200000010ff */
[----:B------:R-:W-:Y:S02]  /*93a0*/  FFMA.FTZ R2, R219, c[0x0][0x2d0], -R103 ;  /* 0x0000b400db027a23 */ /* 0x000fe40000010867 */
[----:B------:R1:W3:Y:S03]  /*93b0*/  MUFU.EX2 R115, R104 ;  /* 0x0000006800737308 */ /* 0x0002e60000000800 */
[----:B------:R-:W5:Y:S08]  /*93c0*/  LDSM.16.MT88.4 R108, [R224] ;  /* 0x00000000e06c783b */ /* 0x000f700000004200 */
[----:B------:R-:W0:Y:S01]  /*93d0*/  LDGDEPBAR ;  /* 0x00000000000079af */ /* 0x000e220000000000 */
[----:B------:R3:W-:Y:S01]  /*93e0*/  MUFU.EX2 R120, R2 ;  /* 0x0000000200787308 */ /* 0x0007e20000000800 */
[--C-:B--2---:R-:W-:Y:S01]  /*93f0*/  FFMA.FTZ R106, R167, c[0x0][0x2d0], -R3.reuse ;  /* 0x0000b400a76a7a23 */ /* 0x104fe20000010803 */
[----:B------:R-:W-:Y:S01]  /*9400*/  MOV R126, R123 ;  /* 0x0000007b007e7202 */ /* 0x000fe20000000f00 */
[C---:B------:R-:W-:Y:S01]  /*9410*/  FADD.FTZ R107, R0.reuse, R212 ;  /* 0x000000d4006b7221 */ /* 0x040fe20000010000 */
[----:B-1----:R-:W-:Y:S01]  /*9420*/  F2FP.BF16.PACK_AB R104, R0, R165 ;  /* 0x000000a50068723e */ /* 0x002fe200000010ff */
[----:B------:R-:W-:Y:S05]  /*9430*/  FFMA.FTZ R0, R208, c[0x0][0x2d0], -R3 ;  /* 0x0000b400d0007a23 */ /* 0x000fea0000010803 */
[----:B------:R1:W-:Y:S01]  /*9440*/  MUFU.EX2 R113, R106 ;  /* 0x0000006a00717308 */ /* 0x0003e20000000800 */
[----:B------:R-:W-:Y:S01]  /*9450*/  FADD.FTZ R116, R112, R107 ;  /* 0x0000006b70747221 */ /* 0x000fe20000010000 */
[----:B------:R-:W-:Y:S01]  /*9460*/  MOV R135, R126 ;  /* 0x0000007e00877202 */ /* 0x000fe20000000f00 */
[--C-:B------:R-:W-:Y:S02]  /*9470*/  FFMA.FTZ R165, R144, c[0x0][0x2d0], -R3.reuse ;  /* 0x0000b40090a57a23 */ /* 0x100fe40000010803 */
[--C-:B------:R-:W-:Y:S02]  /*9480*/  FFMA.FTZ R167, R137, c[0x0][0x2d0], -R3.reuse ;  /* 0x0000b40089a77a23 */ /* 0x100fe40000010803 */
[--C-:B---3--:R-:W-:Y:S03]  /*9490*/  FFMA.FTZ R2, R214, c[0x0][0x2d0], -R3.reuse ;  /* 0x0000b400d6027a23 */ /* 0x108fe60000010803 */
[----:B------:R-:W2:Y:S10]  /*94a0*/  MUFU.EX2 R114, R0 ;  /* 0x0000000000727308 */ /* 0x000eb40000000800 */
[----:B------:R3:W-:Y:S01]  /*94b0*/  MUFU.EX2 R117, R2 ;  /* 0x0000000200757308 */ /* 0x0007e20000000800 */
[----:B-1----:R-:W-:Y:S01]  /*94c0*/  F2FP.BF16.PACK_AB R106, R115, R112 ;  /* 0x00000070736a723e */ /* 0x002fe200000010ff */
[----:B------:R-:W-:Y:S08]  /*94d0*/  FFMA.FTZ R112, R215, c[0x0][0x2d0], -R3 ;  /* 0x0000b400d7707a23 */ /* 0x000ff00000010803 */
[----:B------:R-:W-:Y:S01]  /*94e0*/  MUFU.EX2 R121, R112 ;  /* 0x0000007000797308 */ /* 0x000fe20000000800 */
[----:B--2---:R-:W-:Y:S01]  /*94f0*/  F2FP.BF16.PACK_AB R107, R114, R113 ;  /* 0x00000071726b723e */ /* 0x004fe200000010ff */
[----:B------:R-:W-:Y:S08]  /*9500*/  FFMA.FTZ R0, R217, c[0x0][0x2d0], -R103 ;  /* 0x0000b400d9007a23 */ /* 0x000ff00000010867 */
[----:B------:R-:W-:Y:S01]  /*9510*/  MUFU.EX2 R165, R165 ;  /* 0x000000a500a57308 */ /* 0x000fe20000000800 */
[C---:B-----5:R-:W-:Y:S05]  /*9520*/  HMMA.16816.F32.BF16 R4, R104.reuse, R108, R4 ;  /* 0x0000006c6804723c */ /* 0x060fea0000041804 */
[----:B---3--:R-:W-:Y:S03]  /*9530*/  FFMA.FTZ R2, R213, c[0x0][0x2d0], -R3 ;  /* 0x0000b400d5027a23 */ /* 0x008fe60000010803 */
[C---:B------:R-:W-:Y:S01]  /*9540*/  HMMA.16816.F32.BF16 R8, R104.reuse, R110, R8 ;  /* 0x0000006e6808723c */ /* 0x040fe20000041808 */
[----:B------:R-:W1:Y:S01]  /*9550*/  LDSM.16.MT88.4 R108, [R228] ;  /* 0x00000000e46c783b */ /* 0x000e620000004200 */
[----:B------:R2:W3:Y:S10]  /*9560*/  MUFU.EX2 R119, R2 ;  /* 0x0000000200777308 */ /* 0x0004f40000000800 */
[----:B------:R-:W5:Y:S10]  /*9570*/  MUFU.EX2 R0, R0 ;  /* 0x0000000000007308 */ /* 0x000f740000000800 */
[----:B------:R-:W-:Y:S01]  /*9580*/  MUFU.EX2 R167, R167 ;  /* 0x000000a700a77308 */ /* 0x000fe20000000800 */
[--C-:B--2---:R-:W-:Y:S09]  /*9590*/  FFMA.FTZ R2, R220, c[0x0][0x2d0], -R103.reuse ;  /* 0x0000b400dc027a23 */ /* 0x104ff20000010867 */
[----:B------:R2:W-:Y:S01]  /*95a0*/  MUFU.EX2 R118, R2 ;  /* 0x0000000200767308 */ /* 0x0005e20000000800 */
[C---:B-1----:R-:W-:Y:S08]  /*95b0*/  HMMA.16816.F32.BF16 R12, R104.reuse, R108, R12 ;  /* 0x0000006c680c723c */ /* 0x042ff0000004180c */
[C---:B------:R-:W-:Y:S01]  /*95c0*/  HMMA.16816.F32.BF16 R16, R104.reuse, R110, R16 ;  /* 0x0000006e6810723c */ /* 0x040fe20000041810 */
[----:B------:R-:W1:Y:S03]  /*95d0*/  LDSM.16.MT88.4 R108, [R227] ;  /* 0x00000000e36c783b */ /* 0x000e660000004200 */
[----:B--2---:R-:W-:Y:S04]  /*95e0*/  FFMA.FTZ R2, R221, c[0x0][0x2d0], -R103 ;  /* 0x0000b400dd027a23 */ /* 0x004fe80000010867 */
[----:B------:R2:W1:Y:S04]  /*95f0*/  MUFU.EX2 R128, R2 ;  /* 0x0000000200807308 */ /* 0x0004680000000800 */
[--C-:B--2---:R-:W-:Y:S06]  /*9600*/  FFMA.FTZ R2, R216, c[0x0][0x2d0], -R3.reuse ;  /* 0x0000b400d8027a23 */ /* 0x104fec0000010803 */
[----:B------:R2:W2:Y:S01]  /*9610*/  MUFU.EX2 R124, R2 ;  /* 0x00000002007c7308 */ /* 0x0004a20000000800 */
[C---:B-1----:R-:W-:Y:S08]  /*9620*/  HMMA.16816.F32.BF16 R20, R104.reuse, R108, R20 ;  /* 0x0000006c6814723c */ /* 0x042ff00000041814 */
[C---:B------:R-:W-:Y:S01]  /*9630*/  HMMA.16816.F32.BF16 R24, R104.reuse, R110, R24 ;  /* 0x0000006e6818723c */ /* 0x040fe20000041818 */
[----:B------:R-:W1:Y:S03]  /*9640*/  LDSM.16.MT88.4 R108, [R249] ;  /* 0x00000000f96c783b */ /* 0x000e660000004200 */
[----:B--2---:R-:W-:Y:S02]  /*9650*/  FADD.FTZ R2, R115, R116 ;  /* 0x0000007473027221 */ /* 0x004fe40000010000 */
[----:B------:R-:W-:Y:S04]  /*9660*/  FFMA.FTZ R116, R130, c[0x0][0x2d0], -R3 ;  /* 0x0000b40082747a23 */ /* 0x000fe80000010803 */
[----:B------:R-:W-:Y:S01]  /*9670*/  MUFU.EX2 R130, R116 ;  /* 0x0000007400827308 */ /* 0x000fe20000000800 */
        /* <DEDUP_REMOVED lines=26> */
[----:B------:R-:W1:Y:S06]  /*9820*/  LDSM.16.MT88.4 R108, [R224+0x800] ;  /* 0x00080000e06c783b */ /* 0x000e6c0000004200 */
[----:B------:R-:W-:Y:S01]  /*9830*/  FADD.FTZ R104, R113, R122 ;  /* 0x0000007a71687221 */ /* 0x000fe20000010000 */
[----:B---3--:R-:W-:Y:S01]  /*9840*/  F2FP.BF16.PACK_AB R105, R119, R117 ;  /* 0x000000757769723e */ /* 0x008fe200000010ff */
[----:B-----5:R-:W-:Y:S03]  /*9850*/  FADD.FTZ R122, R0, R2 ;  /* 0x00000002007a7221 */ /* 0x020fe60000010000 */
[----:B------:R-:W-:Y:S01]  /*9860*/  FADD.FTZ R123, R114, R104 ;  /* 0x00000068727b7221 */ /* 0x000fe20000010000 */
[----:B------:R-:W-:Y:S01]  /*9870*/  F2FP.BF16.PACK_AB R106, R128, R118 ;  /* 0x00000076806a723e */ /* 0x000fe200000010ff */
[----:B------:R-:W-:Y:S01]  /*9880*/  LDSM.16.MT88.4 R112, [R228+0x1000] ;  /* 0x00100000e470783b */ /* 0x000fe20000004200 */
[----:B------:R-:W-:Y:S01]  /*9890*/  F2FP.BF16.PACK_AB R104, R120, R0 ;  /* 0x000000007868723e */ /* 0x000fe200000010ff */
[----:B------:R-:W-:Y:S01]  /*98a0*/  FFMA.FTZ R0, R125, c[0x0][0x2d0], -R103 ;  /* 0x0000b4007d007a23 */ /* 0x000fe20000010867 */
[C---:B------:R-:W-:Y:S01]  /*98b0*/  F2FP.BF16.PACK_AB R107, R124.reuse, R121 ;  /* 0x000000797c6b723e */ /* 0x040fe200000010ff */
[----:B------:R-:W-:Y:S02]  /*98c0*/  FADD.FTZ R2, R117, R123 ;  /* 0x0000007b75027221 */ /* 0x000fe40000010000 */
[----:B------:R2:W3:Y:S02]  /*98d0*/  MUFU.EX2 R125, R0 ;  /* 0x00000000007d7308 */ /* 0x0004e40000000800 */
[----:B------:R-:W-:Y:S04]  /*98e0*/  FADD.FTZ R2, R119, R2 ;  /* 0x0000000277027221 */ /* 0x000fe80000010000 */
[----:B------:R-:W-:Y:S04]  /*98f0*/  FADD.FTZ R2, R121, R2 ;  /* 0x0000000279027221 */ /* 0x000fe80000010000 */
[----:B------:R-:W-:Y:S01]  /*9900*/  FADD.FTZ R124, R124, R2 ;  /* 0x000000027c7c7221 */ /* 0x000fe20000010000 */
[C---:B-1----:R-:W-:Y:S03]  /*9910*/  HMMA.16816.F32.BF16 R4, R104.reuse, R108, R4 ;  /* 0x0000006c6804723c */ /* 0x042fe60000041804 */
[----:B--2---:R-:W-:Y:S01]  /*9920*/  FFMA.FTZ R0, R154, c[0x0][0x2d0], -R103 ;  /* 0x0000b4009a007a23 */ /* 0x004fe20000010867 */
[----:B------:R-:W-:Y:S02]  /*9930*/  MOV R154, R147 ;  /* 0x00000093009a7202 */ /* 0x000fe40000000f00 */
[----:B------:R-:W-:Y:S01]  /*9940*/  MOV R147, R127 ;  /* 0x0000007f00937202 */ /* 0x000fe20000000f00 */
[----:B------:R1:W2:Y:S01]  /*9950*/  MUFU.EX2 R129, R0 ;  /* 0x0000000000817308 */ /* 0x0002a20000000800 */
[C---:B------:R-:W-:Y:S01]  /*9960*/  HMMA.16816.F32.BF16 R8, R104.reuse, R110, R8 ;  /* 0x0000006e6808723c */ /* 0x040fe20000041808 */
[----:B------:R-:W5:Y:S03]  /*9970*/  LDSM.16.MT88.4 R108, [R228+0x800] ;  /* 0x00080000e46c783b */ /* 0x000f660000004200 */
[--C-:B-1----:R-:W-:Y:S01]  /*9980*/  FFMA.FTZ R0, R223, c[0x0][0x2d0], -R3.reuse ;  /* 0x0000b400df007a23 */ /* 0x102fe20000010803 */
[----:B------:R-:W-:Y:S04]  /*9990*/  IADD3 R223, R218, -0x1, RZ ;  /* 0xffffffffdadf7810 */ /* 0x000fe80007ffe0ff */
[----:B------:R1:W-:Y:S01]  /*99a0*/  MUFU.EX2 R126, R0 ;  /* 0x00000000007e7308 */ /* 0x0003e20000000800 */
[C---:B-----5:R-:W-:Y:S08]  /*99b0*/  HMMA.16816.F32.BF16 R12, R104.reuse, R108, R12 ;  /* 0x0000006c680c723c */ /* 0x060ff0000004180c */
[C---:B------:R-:W-:Y:S01]  /*99c0*/  HMMA.16816.F32.BF16 R16, R104.reuse, R110, R16 ;  /* 0x0000006e6810723c */ /* 0x040fe20000041810 */
[----:B------:R-:W5:Y:S03]  /*99d0*/  LDSM.16.MT88.4 R108, [R227+0x800] ;  /* 0x00080000e36c783b */ /* 0x000f660000004200 */
[----:B-1----:R-:W-:Y:S04]  /*99e0*/  FFMA.FTZ R0, R222, c[0x0][0x2d0], -R3 ;  /* 0x0000b400de007a23 */ /* 0x002fe80000010803 */
[----:B------:R1:W-:Y:S04]  /*99f0*/  MUFU.EX2 R127, R0 ;  /* 0x00000000007f7308 */ /* 0x0003e80000000800 */
[----:B-1----:R-:W-:Y:S01]  /*9a00*/  FFMA.FTZ R0, R209, c[0x0][0x2d0], -R103 ;  /* 0x0000b400d1007a23 */ /* 0x002fe20000010867 */
[----:B------:R-:W-:Y:S01]  /*9a10*/  MOV R209, R155 ;  /* 0x0000009b00d17202 */ /* 0x000fe20000000f00 */
[----:B------:R-:W-:Y:S01]  /*9a20*/  IMAD.MOV.U32 R155, RZ, RZ, R151 ;  /* 0x000000ffff9b7224 */ /* 0x000fe200078e0097 */
[----:B------:R-:W-:Y:S02]  /*9a30*/  MOV R151, R150 ;  /* 0x0000009600977202 */ /* 0x000fe40000000f00 */
[----:B------:R-:W-:Y:S01]  /*9a40*/  MOV R150, R135 ;  /* 0x0000008700967202 */ /* 0x000fe20000000f00 */
[----:B------:R-:W-:Y:S02]  /*9a50*/  IMAD.MOV.U32 R135, RZ, RZ, R131 ;  /* 0x000000ffff877224 */ /* 0x000fe400078e0083 */
[----:B------:R1:W1:Y:S01]  /*9a60*/  MUFU.EX2 R131, R0 ;  /* 0x0000000000837308 */ /* 0x0002620000000800 */
[C---:B-----5:R-:W-:Y:S08]  /*9a70*/  HMMA.16816.F32.BF16 R20, R104.reuse, R108, R20 ;  /* 0x0000006c6814723c */ /* 0x060ff00000041814 */
[C---:B------:R-:W-:Y:S01]  /*9a80*/  HMMA.16816.F32.BF16 R24, R104.reuse, R110, R24 ;  /* 0x0000006e6818723c */ /* 0x040fe20000041818 */
[----:B------:R-:W5:Y:S03]  /*9a90*/  LDSM.16.MT88.4 R108, [R230+0x800] ;  /* 0x00080000e66c783b */ /* 0x000f660000004200 */
[----:B-1----:R-:W-:Y:S04]  /*9aa0*/  FFMA.FTZ R0, R141, c[0x0][0x2d0], -R103 ;  /* 0x0000b4008d007a23 */ /* 0x002fe80000010867 */
[----:B------:R1:W1:Y:S01]  /*9ab0*/  MUFU.EX2 R141, R0 ;  /* 0x00000000008d7308 */ /* 0x0002620000000800 */
[C---:B-----5:R-:W-:Y:S03]  /*9ac0*/  HMMA.16816.F32.BF16 R28, R104.reuse, R108, R28 ;  /* 0x0000006c681c723c */ /* 0x060fe6000004181c */
[----:B-1----:R-:W-:Y:S01]  /*9ad0*/  FFMA.FTZ R0, R209, c[0x0][0x2d0], -R3 ;  /* 0x0000b400d1007a23 */ /* 0x002fe20000010803 */
[----:B------:R-:W-:Y:S02]  /*9ae0*/  MOV R209, R151 ;  /* 0x0000009700d17202 */ /* 0x000fe40000000f00 */
[----:B------:R-:W-:Y:S01]  /*9af0*/  MOV R151, R135 ;  /* 0x0000008700977202 */ /* 0x000fe20000000f00 */
[----:B------:R-:W-:Y:S01]  /*9b00*/  IMAD.MOV.U32 R135, RZ, RZ, R140 ;  /* 0x000000ffff877224 */ /* 0x000fe200078e008c */
[C---:B------:R-:W-:Y:S01]  /*9b10*/  HMMA.16816.F32.BF16 R32, R104.reuse, R110, R32 ;  /* 0x0000006e6820723c */ /* 0x040fe20000041820 */
[----:B------:R-:W1:Y:S01]  /*9b20*/  LDSM.16.MT88.4 R108, [R224+0x3800] ;  /* 0x00380000e06c783b */ /* 0x000e620000004200 */
[----:B------:R5:W-:Y:S02]  /*9b30*/  MUFU.EX2 R140, R0 ;  /* 0x00000000008c7308 */ /* 0x000be40000000800 */
[----:B-----5:R-:W-:Y:S04]  /*9b40*/  FADD.FTZ R0, R120, R122 ;  /* 0x0000007a78007221 */ /* 0x020fe80000010000 */
[----:B------:R-:W-:Y:S02]  /*9b50*/  FADD.FTZ R123, R118, R0 ;  /* 0x00000000767b7221 */ /* 0x000fe40000010000 */
[----:B------:R-:W-:Y:S02]  /*9b60*/  LDSM.16.MT88.4 R116, [R228+0x1800] ;  /* 0x00180000e474783b */ /* 0x000fe40000004200 */
[----:B------:R-:W-:Y:S02]  /*9b70*/  FFMA.FTZ R0, R133, c[0x0][0x2d0], -R103 ;  /* 0x0000b40085007a23 */ /* 0x000fe40000010867 */
[----:B------:R-:W-:Y:S02]  /*9b80*/  FADD.FTZ R123, R128, R123 ;  /* 0x0000007b807b7221 */ /* 0x000fe40000010000 */
[----:B------:R-:W-:Y:S01]  /*9b90*/  FFMA.FTZ R128, R136, c[0x0][0x2d0], -R3 ;  /* 0x0000b40088807a23 */ /* 0x000fe20000010803 */
[----:B------:R5:W4:Y:S01]  /*9ba0*/  MUFU.EX2 R133, R0 ;  /* 0x0000000000857308 */ /* 0x000b220000000800 */
[----:B---3--:R-:W-:Y:S01]  /*9bb0*/  FADD.FTZ R2, R125, R123 ;  /* 0x0000007b7d027221 */ /* 0x008fe20000010000 */
[C---:B-1----:R-:W-:Y:S03]  /*9bc0*/  HMMA.16816.F32.BF16 R36, R104.reuse, R108, R36 ;  /* 0x0000006c6824723c */ /* 0x042fe60000041824 */
[----:B--2---:R-:W-:Y:S04]  /*9bd0*/  FADD.FTZ R2, R129, R2 ;  /* 0x0000000281027221 */ /* 0x004fe80000010000 */
[----:B------:R-:W-:Y:S01]  /*9be0*/  FADD.FTZ R2, R131, R2 ;  /* 0x0000000283027221 */ /* 0x000fe20000010000 */
[C---:B------:R-:W-:Y:S01]  /*9bf0*/  HMMA.16816.F32.BF16 R40, R104.reuse, R110, R40 ;  /* 0x0000006e6828723c */ /* 0x040fe20000041828 */
[----:B------:R-:W1:Y:S03]  /*9c00*/  LDSM.16.MT88.4 R108, [R228+0x3800] ;  /* 0x00380000e46c783b */ /* 0x000e660000004200 */
[----:B------:R-:W-:Y:S02]  /*9c10*/  FADD.FTZ R2, R141, R2 ;  /* 0x000000028d027221 */ /* 0x000fe40000010000 */
[----:B-----5:R-:W-:Y:S02]  /*9c20*/  FFMA.FTZ R0, R135, c[0x0][0x2d0], -R103 ;  /* 0x0000b40087007a23 */ /* 0x020fe40000010867 */
[----:B----4-:R-:W-:Y:S02]  /*9c30*/  FADD.FTZ R2, R133, R2 ;  /* 0x0000000285027221 */ /* 0x010fe40000010000 */
[----:B------:R-:W2:Y:S01]  /*9c40*/  MUFU.EX2 R135, R0 ;  /* 0x0000000000877308 */ /* 0x000ea20000000800 */
[C---:B-1----:R-:W-:Y:S03]  /*9c50*/  HMMA.16816.F32.BF16 R44, R104.reuse, R108, R44 ;  /* 0x0000006c682c723c */ /* 0x042fe6000004182c */
[----:B--2---:R-:W-:Y:S02]  /*9c60*/  FADD.FTZ R2, R135, R2 ;  /* 0x0000000287027221 */ /* 0x004fe40000010000 */
[--C-:B------:R-:W-:Y:S01]  /*9c70*/  FFMA.FTZ R0, R151, c[0x0][0x2d0], -R3.reuse ;  /* 0x0000b40097007a23 */ /* 0x100fe20000010803 */
[----:B------:R-:W-:Y:S02]  /*9c80*/  MOV R151, R132 ;  /* 0x0000008400977202 */ /* 0x000fe40000000f00 */
[C---:B------:R-:W-:Y:S01]  /*9c90*/  HMMA.16816.F32.BF16 R48, R104.reuse, R110, R48 ;  /* 0x0000006e6830723c */ /* 0x040fe20000041830 */
[----:B------:R-:W1:Y:S01]  /*9ca0*/  LDSM.16.MT88.4 R108, [R227+0x3800] ;  /* 0x00380000e36c783b */ /* 0x000e620000004200 */
[----:B------:R2:W-:Y:S02]  /*9cb0*/  MUFU.EX2 R132, R0 ;  /* 0x0000000000847308 */ /* 0x0005e40000000800 */
[----:B--2---:R-:W-:Y:S01]  /*9cc0*/  FFMA.FTZ R0, R150, c[0x0][0x2d0], -R3 ;  /* 0x0000b40096007a23 */ /* 0x004fe20000010803 */
[----:B------:R-:W-:Y:S01]  /*9cd0*/  MOV R150, R147 ;  /* 0x0000009300967202 */ /* 0x000fe20000000f00 */
[----:B------:R-:W-:Y:S01]  /*9ce0*/  IMAD.MOV.U32 R147, RZ, RZ, R146 ;  /* 0x000000ffff937224 */ /* 0x000fe200078e0092 */
[----:B------:R-:W-:Y:S02]  /*9cf0*/  MOV R146, R143 ;  /* 0x0000008f00927202 */ /* 0x000fe40000000f00 */
[----:B------:R-:W-:Y:S03]  /*9d00*/  MOV R143, R142 ;  /* 0x0000008e008f7202 */ /* 0x000fe60000000f00 */
[--C-:B------:R-:W-:Y:S02]  /*9d10*/  FFMA.FTZ R120, R147, c[0x0][0x2d0], -R103.reuse ;  /* 0x0000b40093787a23 */ /* 0x100fe40000010867 */
[--C-:B------:R-:W-:Y:S02]  /*9d20*/  FFMA.FTZ R121, R146, c[0x0][0x2d0], -R103.reuse ;  /* 0x0000b40092797a23 */ /* 0x100fe40000010867 */
[----:B------:R-:W-:Y:S01]  /*9d30*/  FFMA.FTZ R122, R143, c[0x0][0x2d0], -R103 ;  /* 0x0000b4008f7a7a23 */ /* 0x000fe20000010867 */
[----:B------:R-:W-:Y:S01]  /*9d40*/  MUFU.EX2 R216, R120 ;  /* 0x0000007800d87308 */ /* 0x000fe20000000800 */
[----:B------:R-:W-:Y:S01]  /*9d50*/  IMAD.MOV.U32 R142, RZ, RZ, R139 ;  /* 0x000000ffff8e7224 */ /* 0x000fe200078e008b */
[----:B------:R-:W-:Y:S01]  /*9d60*/  MOV R139, R138 ;  /* 0x0000008a008b7202 */ /* 0x000fe20000000f00 */
[C---:B-1----:R-:W-:Y:S03]  /*9d70*/  HMMA.16816.F32.BF16 R52, R104.reuse, R108, R52 ;  /* 0x0000006c6834723c */ /* 0x042fe60000041834 */
[----:B------:R-:W-:Y:S01]  /*9d80*/  MOV R138, R134 ;  /* 0x00000086008a7202 */ /* 0x000fe20000000f00 */
[--C-:B------:R-:W-:Y:S03]  /*9d90*/  FFMA.FTZ R208, R142, c[0x0][0x2d0], -R103.reuse ;  /* 0x0000b4008ed07a23 */ /* 0x100fe60000010867 */
[----:B------:R-:W-:Y:S01]  /*9da0*/  MUFU.EX2 R215, R121 ;  /* 0x0000007900d77308 */ /* 0x000fe20000000800 */
[C---:B------:R-:W-:Y:S01]  /*9db0*/  HMMA.16816.F32.BF16 R56, R104.reuse, R110, R56 ;  /* 0x0000006e6838723c */ /* 0x040fe20000041838 */
[----:B------:R-:W1:Y:S03]  /*9dc0*/  LDSM.16.MT88.4 R108, [R230+0x3800] ;  /* 0x00380000e66c783b */ /* 0x000e660000004200 */
[--C-:B------:R-:W-:Y:S05]  /*9dd0*/  FFMA.FTZ R166, R138, c[0x0][0x2d0], -R103.reuse ;  /* 0x0000b4008aa67a23 */ /* 0x100fea0000010867 */
[----:B------:R2:W-:Y:S10]  /*9de0*/  MUFU.EX2 R212, R122 ;  /* 0x0000007a00d47308 */ /* 0x0005f40000000800 */
[----:B------:R3:W-:Y:S10]  /*9df0*/  MUFU.EX2 R134, R0 ;  /* 0x0000000000867308 */ /* 0x0007f40000000800 */
[----:B------:R-:W-:Y:S01]  /*9e00*/  MUFU.EX2 R208, R208 ;  /* 0x000000d000d07308 */ /* 0x000fe20000000800 */
[----:B--2---:R-:W-:Y:S09]  /*9e10*/  LDSM.16.MT88.4 R120, [R227+0x2000] ;  /* 0x00200000e378783b */ /* 0x004ff20000004200 */
[----:B------:R-:W-:Y:S01]  /*9e20*/  MUFU.EX2 R166, R166 ;  /* 0x000000a600a67308 */ /* 0x000fe20000000800 */
[C---:B-1----:R-:W-:Y:S03]  /*9e30*/  HMMA.16816.F32.BF16 R60, R104.reuse, R108, R60 ;  /* 0x0000006c683c723c */ /* 0x042fe6000004183c */
[--C-:B---3--:R-:W-:Y:S02]  /*9e40*/  FFMA.FTZ R0, R209, c[0x0][0x2d0], -R103.reuse ;  /* 0x0000b400d1007a23 */ /* 0x108fe40000010867 */
[--C-:B------:R-:W-:Y:S02]  /*9e50*/  FFMA.FTZ R209, R139, c[0x0][0x2d0], -R103.reuse ;  /* 0x0000b4008bd17a23 */ /* 0x100fe40000010867 */
[----:B------:R-:W-:Y:S01]  /*9e60*/  LDSM.16.MT88.4 R136, [R230+0x2800] ;  /* 0x00280000e688783b */ /* 0x000fe20000004200 */
[C---:B------:R-:W-:Y:S01]  /*9e70*/  HMMA.16816.F32.BF16 R64, R104.reuse, R110, R64 ;  /* 0x0000006e6840723c */ /* 0x040fe20000041840 */
[----:B------:R1:W2:Y:S06]  /*9e80*/  MUFU.EX2 R222, R0 ;  /* 0x0000000000de7308 */ /* 0x0002ac0000000800 */
[----:B------:R-:W3:Y:S04]  /*9e90*/  LDSM.16.MT88.4 R108, [R224+0x6800] ;  /* 0x00680000e06c783b */ /* 0x000ee80000004200 */
[----:B------:R-:W-:Y:S01]  /*9ea0*/  MUFU.EX2 R209, R209 ;  /* 0x000000d100d17308 */ /* 0x000fe20000000800 */
[----:B-1----:R-:W-:Y:S02]  /*9eb0*/  FFMA.FTZ R0, R155, c[0x0][0x2d0], -R103 ;  /* 0x0000b4009b007a23 */ /* 0x002fe40000010867 */
[----:B--2---:R-:W-:Y:S07]  /*9ec0*/  FADD.FTZ R2, R222, R2 ;  /* 0x00000002de027221 */ /* 0x004fee0000010000 */
[----:B------:R1:W2:Y:S01]  /*9ed0*/  MUFU.EX2 R221, R0 ;  /* 0x0000000000dd7308 */ /* 0x0002a20000000800 */
[C---:B---3--:R-:W-:Y:S03]  /*9ee0*/  HMMA.16816.F32.BF16 R68, R104.reuse, R108, R68 ;  /* 0x0000006c6844723c */ /* 0x048fe60000041844 */
[--C-:B-1----:R-:W-:Y:S05]  /*9ef0*/  FFMA.FTZ R0, R154, c[0x0][0x2d0], -R3.reuse ;  /* 0x0000b4009a007a23 */ /* 0x102fea0000010803 */
[C---:B------:R-:W-:Y:S01]  /*9f00*/  HMMA.16816.F32.BF16 R72, R104.reuse, R110, R72 ;  /* 0x0000006e6848723c */ /* 0x040fe20000041848 */
[----:B------:R-:W1:Y:S01]  /*9f10*/  LDSM.16.MT88.4 R108, [R228+0x6800] ;  /* 0x00680000e46c783b */ /* 0x000e620000004200 */
[----:B------:R3:W-:Y:S02]  /*9f20*/  MUFU.EX2 R220, R0 ;  /* 0x0000000000dc7308 */ /* 0x0007e40000000800 */
[----:B--2---:R-:W-:Y:S02]  /*9f30*/  FADD.FTZ R2, R221, R2 ;  /* 0x00000002dd027221 */ /* 0x004fe40000010000 */
[----:B---3--:R-:W-:Y:S06]  /*9f40*/  FFMA.FTZ R0, R151, c[0x0][0x2d0], -R3 ;  /* 0x0000b40097007a23 */ /* 0x008fec0000010803 */
[----:B------:R2:W-:Y:S01]  /*9f50*/  MUFU.EX2 R219, R0 ;  /* 0x0000000000db7308 */ /* 0x0005e20000000800 */
[C---:B-1----:R-:W-:Y:S08]  /*9f60*/  HMMA.16816.F32.BF16 R76, R104.reuse, R108, R76 ;  /* 0x0000006c684c723c */ /* 0x042ff0000004184c */
[C---:B------:R-:W-:Y:S01]  /*9f70*/  HMMA.16816.F32.BF16 R80, R104.reuse, R110, R80 ;  /* 0x0000006e6850723c */ /* 0x040fe20000041850 */
[----:B------:R-:W1:Y:S03]  /*9f80*/  LDSM.16.MT88.4 R108, [R227+0x6800] ;  /* 0x00680000e36c783b */ /* 0x000e660000004200 */
[--C-:B--2---:R-:W-:Y:S02]  /*9f90*/  FFMA.FTZ R0, R150, c[0x0][0x2d0], -R103.reuse ;  /* 0x0000b40096007a23 */ /* 0x104fe40000010867 */
[----:B------:R-:W-:Y:S02]  /*9fa0*/  FFMA.FTZ R103, R153, c[0x0][0x2d0], -R103 ;  /* 0x0000b40099677a23 */ /* 0x000fe40000010867 */
[----:B------:R2:W3:Y:S10]  /*9fb0*/  MUFU.EX2 R217, R0 ;  /* 0x0000000000d97308 */ /* 0x0004f40000000800 */
[----:B------:R-:W-:Y:S10]  /*9fc0*/  MUFU.EX2 R164, R103 ;  /* 0x0000006700a47308 */ /* 0x000ff40000000800 */
[----:B------:R-:W-:Y:S01]  /*9fd0*/  MUFU.EX2 R103, R128 ;  /* 0x0000008000677308 */ /* 0x000fe20000000800 */
[--C-:B--2---:R-:W-:Y:S02]  /*9fe0*/  FFMA.FTZ R0, R152, c[0x0][0x2d0], -R3.reuse ;  /* 0x0000b40098007a23 */ /* 0x104fe40000010803 */
[----:B------:R-:W-:Y:S01]  /*9ff0*/  LDSM.16.MT88.4 R152, [R228+0x5800] ;  /* 0x00580000e498783b */ /* 0x000fe20000004200 */
[----:B---3--:R-:W-:Y:S06]  /*a000*/  FADD.FTZ R2, R217, R2 ;  /* 0x00000002d9027221 */ /* 0x008fec0000010000 */
[----:B------:R2:W3:Y:S01]  /*a010*/  MUFU.EX2 R213, R0 ;  /* 0x0000000000d57308 */ /* 0x0004e20000000800 */
[----:B------:R-:W-:Y:S01]  /*a020*/  FADD.FTZ R2, R216, R2 ;  /* 0x00000002d8027221 */ /* 0x000fe20000010000 */
[C---:B-1----:R-:W-:Y:S03]  /*a030*/  HMMA.16816.F32.BF16 R84, R104.reuse, R108, R84 ;  /* 0x0000006c6854723c */ /* 0x042fe60000041854 */
[----:B------:R-:W-:Y:S04]  /*a040*/  FADD.FTZ R2, R215, R2 ;  /* 0x00000002d7027221 */ /* 0x000fe80000010000 */
[----:B------:R-:W-:Y:S01]  /*a050*/  FADD.FTZ R2, R212, R2 ;  /* 0x00000002d4027221 */ /* 0x000fe20000010000 */
[C---:B------:R-:W-:Y:S01]  /*a060*/  HMMA.16816.F32.BF16 R88, R104.reuse, R110, R88 ;  /* 0x0000006e6858723c */ /* 0x040fe20000041858 */
[----:B------:R-:W1:Y:S03]  /*a070*/  LDSM.16.MT88.4 R108, [R230+0x6800] ;  /* 0x00680000e66c783b */ /* 0x000e660000004200 */
[----:B------:R-:W-:Y:S02]  /*a080*/  FADD.FTZ R2, R208, R2 ;  /* 0x00000002d0027221 */ /* 0x000fe40000010000 */
[--C-:B--2---:R-:W-:Y:S04]  /*a090*/  FFMA.FTZ R0, R149, c[0x0][0x2d0], -R3.reuse ;  /* 0x0000b40095007a23 */ /* 0x104fe80000010803 */
[----:B------:R2:W4:Y:S01]  /*a0a0*/  MUFU.EX2 R214, R0 ;  /* 0x0000000000d67308 */ /* 0x0005220000000800 */
[C---:B-1----:R-:W-:Y:S03]  /*a0b0*/  HMMA.16816.F32.BF16 R92, R104.reuse, R108, R92 ;  /* 0x0000006c685c723c */ /* 0x042fe6000004185c */
[--C-:B--2---:R-:W-:Y:S06]  /*a0c0*/  FFMA.FTZ R0, R148, c[0x0][0x2d0], -R3.reuse ;  /* 0x0000b40094007a23 */ /* 0x104fec0000010803 */
[----:B------:R1:W2:Y:S01]  /*a0d0*/  MUFU.EX2 R211, R0 ;  /* 0x0000000000d37308 */ /* 0x0002a20000000800 */
[----:B------:R-:W-:Y:S01]  /*a0e0*/  HMMA.16816.F32.BF16 R96, R104, R110, R96 ;  /* 0x0000006e6860723c */ /* 0x000fe20000041860 */
[----:B------:R-:W5:Y:S06]  /*a0f0*/  LDSM.16.MT88.4 R108, [R224+0x1000] ;  /* 0x00100000e06c783b */ /* 0x000f6c0000004200 */
[----:B------:R-:W-:Y:S02]  /*a100*/  F2FP.BF16.PACK_AB R104, R129, R125 ;  /* 0x0000007d8168723e */ /* 0x000fe400000010ff */
[----:B------:R-:W-:Y:S03]  /*a110*/  F2FP.BF16.PACK_AB R105, R127, R126 ;  /* 0x0000007e7f69723e */ /* 0x000fe600000010ff */
[----:B------:R-:W-:Y:S02]  /*a120*/  F2FP.BF16.PACK_AB R106, R141, R131 ;  /* 0x000000838d6a723e */ /* 0x000fe400000010ff */
[----:B------:R-:W-:Y:S01]  /*a130*/  F2FP.BF16.PACK_AB R107, R140, R130 ;  /* 0x000000828c6b723e */ /* 0x000fe200000010ff */
[--C-:B-1----:R-:W-:Y:S02]  /*a140*/  FFMA.FTZ R0, R145, c[0x0][0x2d0], -R3.reuse ;  /* 0x0000b40091007a23 */ /* 0x102fe40000010803 */
[----:B------:R-:W-:Y:S01]  /*a150*/  LDSM.16.MT88.4 R144, [R224+0x5800] ;  /* 0x00580000e090783b */ /* 0x000fe20000004200 */
[----:B------:R-:W-:Y:S01]  /*a160*/  FFMA.FTZ R3, R102, c[0x0][0x2d0], -R3 ;  /* 0x0000b40066037a23 */ /* 0x000fe20000010803 */
[----:B------:R1:W1:Y:S10]  /*a170*/  MUFU.EX2 R210, R0 ;  /* 0x0000000000d27308 */ /* 0x0002740000000800 */
[----:B------:R2:W2:Y:S01]  /*a180*/  MUFU.EX2 R102, R3 ;  /* 0x0000000300667308 */ /* 0x0004a20000000800 */
[C---:B-----5:R-:W-:Y:S08]  /*a190*/  HMMA.16816.F32.BF16 R4, R104.reuse, R108, R4 ;  /* 0x0000006c6804723c */ /* 0x060ff00000041804 */
[C---:B------:R-:W-:Y:S01]  /*a1a0*/  HMMA.16816.F32.BF16 R8, R104.reuse, R110, R8 ;  /* 0x0000006e6808723c */ /* 0x040fe20000041808 */
[----:B------:R-:W5:Y:S03]  /*a1b0*/  LDSM.16.MT88.4 R108, [R227+0x1000] ;  /* 0x00100000e36c783b */ /* 0x000f660000004200 */
[----:B-1----:R-:W-:Y:S04]  /*a1c0*/  FADD.FTZ R0, R126, R124 ;  /* 0x0000007c7e007221 */ /* 0x002fe80000010000 */
[C---:B------:R-:W-:Y:S04]  /*a1d0*/  HMMA.16816.F32.BF16 R12, R104.reuse, R112, R12 ;  /* 0x00000070680c723c */ /* 0x040fe8000004180c */
[----:B------:R-:W-:Y:S02]  /*a1e0*/  FADD.FTZ R0, R127, R0 ;  /* 0x000000007f007221 */ /* 0x000fe40000010000 */
[----:B------:R-:W-:Y:S02]  /*a1f0*/  LDSM.16.MT88.4 R124, [R228+0x5000] ;  /* 0x00500000e47c783b */ /* 0x000fe40000004200 */
[C---:B------:R-:W-:Y:S04]  /*a200*/  HMMA.16816.F32.BF16 R16, R104.reuse, R114, R16 ;  /* 0x000000726810723c */ /* 0x040fe80000041810 */
[----:B------:R-:W-:Y:S02]  /*a210*/  FADD.FTZ R0, R130, R0 ;  /* 0x0000000082007221 */ /* 0x000fe40000010000 */
[----:B------:R-:W1:Y:S02]  /*a220*/  LDSM.16.MT88.4 R112, [R230+0x1000] ;  /* 0x00100000e670783b */ /* 0x000e640000004200 */
[----:B------:R-:W-:Y:S04]  /*a230*/  FADD.FTZ R0, R140, R0 ;  /* 0x000000008c007221 */ /* 0x000fe80000010000 */
[----:B------:R-:W-:Y:S02]  /*a240*/  FADD.FTZ R0, R132, R0 ;  /* 0x0000000084007221 */ /* 0x000fe40000010000 */
[----:B------:R-:W-:Y:S02]  /*a250*/  LDSM.16.MT88.4 R128, [R227+0x2800] ;  /* 0x00280000e380783b */ /* 0x000fe40000004200 */
[----:B------:R-:W-:Y:S04]  /*a260*/  FADD.FTZ R0, R134, R0 ;  /* 0x0000000086007221 */ /* 0x000fe80000010000 */
[----:B------:R-:W-:Y:S04]  /*a270*/  FADD.FTZ R0, R220, R0 ;  /* 0x00000000dc007221 */ /* 0x000fe80000010000 */
[----:B------:R-:W-:Y:S01]  /*a280*/  FADD.FTZ R0, R219, R0 ;  /* 0x00000000db007221 */ /* 0x000fe20000010000 */
[C---:B-----5:R-:W-:Y:S03]  /*a290*/  HMMA.16816.F32.BF16 R20, R104.reuse, R108, R20 ;  /* 0x0000006c6814723c */ /* 0x060fe60000041814 */
[----:B---3--:R-:W-:Y:S04]  /*a2a0*/  FADD.FTZ R0, R213, R0 ;  /* 0x00000000d5007221 */ /* 0x008fe80000010000 */
[----:B----4-:R-:W-:Y:S01]  /*a2b0*/  FADD.FTZ R0, R214, R0 ;  /* 0x00000000d6007221 */ /* 0x010fe20000010000 */
[C---:B------:R-:W-:Y:S01]  /*a2c0*/  HMMA.16816.F32.BF16 R24, R104.reuse, R110, R24 ;  /* 0x0000006e6818723c */ /* 0x040fe20000041818 */
[----:B------:R-:W3:Y:S03]  /*a2d0*/  LDSM.16.MT88.4 R108, [R224+0x4000] ;  /* 0x00400000e06c783b */ /* 0x000ee60000004200 */
[----:B--2---:R-:W-:Y:S04]  /*a2e0*/  FADD.FTZ R0, R211, R0 ;  /* 0x00000000d3007221 */ /* 0x004fe80000010000 */
[----:B------:R-:W-:Y:S04]  /*a2f0*/  FADD.FTZ R0, R210, R0 ;  /* 0x00000000d2007221 */ /* 0x000fe80000010000 */
[----:B------:R-:W-:Y:S01]  /*a300*/  FADD.FTZ R3, R165, R0 ;  /* 0x00000000a5037221 */ /* 0x000fe20000010000 */
[C---:B-1----:R-:W-:Y:S03]  /*a310*/  HMMA.16816.F32.BF16 R28, R104.reuse, R112, R28 ;  /* 0x00000070681c723c */ /* 0x042fe6000004181c */
[----:B------:R-:W-:Y:S02]  /*a320*/  FADD.FTZ R0, R209, R2 ;  /* 0x00000002d1007221 */ /* 0x000fe40000010000 */
[----:B------:R-:W-:Y:S02]  /*a330*/  FADD.FTZ R3, R167, R3 ;  /* 0x00000003a7037221 */ /* 0x000fe40000010000 */
[----:B------:R-:W-:Y:S01]  /*a340*/  FADD.FTZ R2, R166, R0 ;  /* 0x00000000a6027221 */ /* 0x000fe20000010000 */
[C---:B------:R-:W-:Y:S01]  /*a350*/  HMMA.16816.F32.BF16 R32, R104.reuse, R114, R32 ;  /* 0x000000726820723c */ /* 0x040fe20000041820 */
[----:B------:R-:W1:Y:S03]  /*a360*/  LDSM.16.MT88.4 R112, [R228+0x4000] ;  /* 0x00400000e470783b */ /* 0x000e660000004200 */
[----:B------:R-:W-:Y:S02]  /*a370*/  FADD.FTZ R2, R164, R2 ;  /* 0x00000002a4027221 */ /* 0x000fe40000010000 */
[----:B------:R-:W-:Y:S06]  /*a380*/  FADD.FTZ R0, R103, R3 ;  /* 0x0000000367007221 */ /* 0x000fec0000010000 */
[----:B------:R-:W-:Y:S01]  /*a390*/  FADD.FTZ R0, R102, R0 ;  /* 0x0000000066007221 */ /* 0x000fe20000010000 */
[C---:B---3--:R-:W-:Y:S08]  /*a3a0*/  HMMA.16816.F32.BF16 R36, R104.reuse, R108, R36 ;  /* 0x0000006c6824723c */ /* 0x048ff00000041824 */
[C---:B------:R-:W-:Y:S01]  /*a3b0*/  HMMA.16816.F32.BF16 R40, R104.reuse, R110, R40 ;  /* 0x0000006e6828723c */ /* 0x040fe20000041828 */
[----:B------:R-:W2:Y:S07]  /*a3c0*/  LDSM.16.MT88.4 R108, [R227+0x4000] ;  /* 0x00400000e36c783b */ /* 0x000eae0000004200 */
[C---:B-1----:R-:W-:Y:S08]  /*a3d0*/  HMMA.16816.F32.BF16 R44, R104.reuse, R112, R44 ;  /* 0x00000070682c723c */ /* 0x042ff0000004182c */
[C---:B------:R-:W-:Y:S01]  /*a3e0*/  HMMA.16816.F32.BF16 R48, R104.reuse, R114, R48 ;  /* 0x000000726830723c */ /* 0x040fe20000041830 */
[----:B------:R-:W1:Y:S07]  /*a3f0*/  LDSM.16.MT88.4 R112, [R230+0x4000] ;  /* 0x00400000e670783b */ /* 0x000e6e0000004200 */
[C---:B--2---:R-:W-:Y:S08]  /*a400*/  HMMA.16816.F32.BF16 R52, R104.reuse, R108, R52 ;  /* 0x0000006c6834723c */ /* 0x044ff00000041834 */
        /* <DEDUP_REMOVED lines=15> */
[----:B------:R-:W-:Y:S01]  /*a500*/  HMMA.16816.F32.BF16 R96, R104, R114, R96 ;  /* 0x000000726860723c */ /* 0x000fe20000041860 */
[----:B------:R-:W1:Y:S06]  /*a510*/  LDSM.16.MT88.4 R112, [R227+0x1800] ;  /* 0x00180000e370783b */ /* 0x000e6c0000004200 */
[----:B------:R-:W-:Y:S02]  /*a520*/  F2FP.BF16.PACK_AB R104, R135, R133 ;  /* 0x000000858768723e */ /* 0x000fe400000010ff */
[----:B------:R-:W-:Y:S03]  /*a530*/  F2FP.BF16.PACK_AB R105, R134, R132 ;  /* 0x000000848669723e */ /* 0x000fe600000010ff */
[----:B------:R-:W-:Y:S02]  /*a540*/  F2FP.BF16.PACK_AB R106, R221, R222 ;  /* 0x000000dedd6a723e */ /* 0x000fe400000010ff */
[----:B------:R-:W-:Y:S07]  /*a550*/  F2FP.BF16.PACK_AB R107, R219, R220 ;  /* 0x000000dcdb6b723e */ /* 0x000fee00000010ff */
[C---:B--2---:R-:W-:Y:S08]  /*a560*/  HMMA.16816.F32.BF16 R4, R104.reuse, R108, R4 ;  /* 0x0000006c6804723c */ /* 0x044ff00000041804 */
        /* <DEDUP_REMOVED lines=47> */
[----:B------:R-:W4:Y:S07]  /*a860*/  LDSM.16.MT88.4 R120, [R230+0x5000] ;  /* 0x00500000e678783b */ /* 0x000f2e0000004200 */
[C---:B-1----:R-:W-:Y:S08]  /*a870*/  HMMA.16816.F32.BF16 R28, R104.reuse, R112, R28 ;  /* 0x00000070681c723c */ /* 0x042ff0000004181c */
[C---:B------:R-:W-:Y:S01]  /*a880*/  HMMA.16816.F32.BF16 R32, R104.reuse, R114, R32 ;  /* 0x000000726820723c */ /* 0x040fe20000041820 */
[----:B------:R-:W-:Y:S07]  /*a890*/  LDSM.16.MT88.4 R112, [R228+0x8000] ;  /* 0x00800000e470783b */ /* 0x000fee0000004200 */
[C---:B--2---:R-:W-:Y:S08]  /*a8a0*/  HMMA.16816.F32.BF16 R36, R104.reuse, R108, R36 ;  /* 0x0000006c6824723c */ /* 0x044ff00000041824 */
[C---:B------:R-:W-:Y:S01]  /*a8b0*/  HMMA.16816.F32.BF16 R40, R104.reuse, R110, R40 ;  /* 0x0000006e6828723c */ /* 0x040fe20000041828 */
[----:B------:R-:W1:Y:S07]  /*a8c0*/  LDSM.16.MT88.4 R108, [R224+0x8000] ;  /* 0x00800000e06c783b */ /* 0x000e6e0000004200 */
[C---:B------:R-:W-:Y:S08]  /*a8d0*/  HMMA.16816.F32.BF16 R44, R104.reuse, R124, R44 ;  /* 0x0000007c682c723c */ /* 0x040ff0000004182c */
[C---:B------:R-:W-:Y:S01]  /*a8e0*/  HMMA.16816.F32.BF16 R48, R104.reuse, R126, R48 ;  /* 0x0000007e6830723c */ /* 0x040fe20000041830 */
[----:B------:R-:W2:Y:S07]  /*a8f0*/  LDSM.16.MT88.4 R124, [R227+0x8000] ;  /* 0x00800000e37c783b */ /* 0x000eae0000004200 */
[C---:B---3--:R-:W-:Y:S08]  /*a900*/  HMMA.16816.F32.BF16 R52, R104.reuse, R116, R52 ;  /* 0x000000746834723c */ /* 0x048ff00000041834 */
[C---:B------:R-:W-:Y:S01]  /*a910*/  HMMA.16816.F32.BF16 R56, R104.reuse, R118, R56 ;  /* 0x000000766838723c */ /* 0x040fe20000041838 */
[----:B------:R-:W3:Y:S07]  /*a920*/  LDSM.16.MT88.4 R116, [R230+0x8000] ;  /* 0x00800000e674783b */ /* 0x000eee0000004200 */
[C---:B----4-:R-:W-:Y:S08]  /*a930*/  HMMA.16816.F32.BF16 R60, R104.reuse, R120, R60 ;  /* 0x00000078683c723c */ /* 0x050ff0000004183c */
[C---:B------:R-:W-:Y:S01]  /*a940*/  HMMA.16816.F32.BF16 R64, R104.reuse, R122, R64 ;  /* 0x0000007a6840723c */ /* 0x040fe20000041840 */
[----:B------:R-:W-:Y:S07]  /*a950*/  LDSM.16.MT88.4 R120, [R228+0x2800] ;  /* 0x00280000e478783b */ /* 0x000fee0000004200 */
[C---:B-1----:R-:W-:Y:S08]  /*a960*/  HMMA.16816.F32.BF16 R68, R104.reuse, R108, R68 ;  /* 0x0000006c6844723c */ /* 0x042ff00000041844 */
[C---:B------:R-:W-:Y:S08]  /*a970*/  HMMA.16816.F32.BF16 R72, R104.reuse, R110, R72 ;  /* 0x0000006e6848723c */ /* 0x040ff00000041848 */
[C---:B------:R-:W-:Y:S08]  /*a980*/  HMMA.16816.F32.BF16 R76, R104.reuse, R112, R76 ;  /* 0x00000070684c723c */ /* 0x040ff0000004184c */
[C---:B------:R-:W-:Y:S01]  /*a990*/  HMMA.16816.F32.BF16 R80, R104.reuse, R114, R80 ;  /* 0x000000726850723c */ /* 0x040fe20000041850 */
[----:B------:R-:W1:Y:S07]  /*a9a0*/  LDSM.16.MT88.4 R112, [R224+0x2800] ;  /* 0x00280000e070783b */ /* 0x000e6e0000004200 */
[C---:B--2---:R-:W-:Y:S08]  /*a9b0*/  HMMA.16816.F32.BF16 R84, R104.reuse, R124, R84 ;  /* 0x0000007c6854723c */ /* 0x044ff00000041854 */
[C---:B------:R-:W-:Y:S08]  /*a9c0*/  HMMA.16816.F32.BF16 R88, R104.reuse, R126, R88 ;  /* 0x0000007e6858723c */ /* 0x040ff00000041858 */
[C---:B---3--:R-:W-:Y:S08]  /*a9d0*/  HMMA.16816.F32.BF16 R92, R104.reuse, R116, R92 ;  /* 0x00000074685c723c */ /* 0x048ff0000004185c */
[----:B------:R-:W-:Y:S07]  /*a9e0*/  HMMA.16816.F32.BF16 R96, R104, R118, R96 ;  /* 0x000000766860723c */ /* 0x000fee0000041860 */
[----:B------:R-:W-:Y:S02]  /*a9f0*/  F2FP.BF16.PACK_AB R104, R209, R208 ;  /* 0x000000d0d168723e */ /* 0x000fe400000010ff */
[----:B------:R-:W-:Y:S03]  /*aa00*/  F2FP.BF16.PACK_AB R105, R167, R165 ;  /* 0x000000a5a769723e */ /* 0x000fe600000010ff */
[----:B------:R-:W-:Y:S02]  /*aa10*/  F2FP.BF16.PACK_AB R106, R164, R166 ;  /* 0x000000a6a46a723e */ /* 0x000fe400000010ff */
[----:B------:R-:W-:Y:S02]  /*aa20*/  F2FP.BF16.PACK_AB R107, R102, R103 ;  /* 0x00000067666b723e */ /* 0x000fe400000010ff */
[----:B------:R-:W-:Y:S05]  /*aa30*/  MOV R103, R101 ;  /* 0x0000006500677202 */ /* 0x000fea0000000f00 */
[C---:B-1----:R-:W-:Y:S01]  /*aa40*/  HMMA.16816.F32.BF16 R108, R104.reuse, R112, R4 ;  /* 0x00000070686c723c */ /* 0x042fe20000041804 */
[----:B------:R-:W1:Y:S07]  /*aa50*/  LDSM.16.MT88.4 R4, [R227+0x5800] ;  /* 0x00580000e304783b */ /* 0x000e6e0000004200 */
[C---:B------:R-:W-:Y:S01]  /*aa60*/  HMMA.16816.F32.BF16 R112, R104.reuse, R114, R8 ;  /* 0x000000726870723c */ /* 0x040fe20000041808 */
[----:B------:R-:W2:Y:S07]  /*aa70*/  LDSM.16.MT88.4 R8, [R230+0x5800] ;  /* 0x00580000e608783b */ /* 0x000eae0000004200 */
[C---:B------:R-:W-:Y:S01]  /*aa80*/  HMMA.16816.F32.BF16 R116, R104.reuse, R120, R12 ;  /* 0x000000786874723c */ /* 0x040fe2000004180c */
[----:B------:R-:W3:Y:S07]  /*aa90*/  LDSM.16.MT88.4 R12, [R224+0x8800] ;  /* 0x00880000e00c783b */ /* 0x000eee0000004200 */
[C---:B------:R-:W-:Y:S01]  /*aaa0*/  HMMA.16816.F32.BF16 R120, R104.reuse, R122, R16 ;  /* 0x0000007a6878723c */ /* 0x040fe20000041810 */
[----:B------:R-:W4:Y:S07]  /*aab0*/  LDSM.16.MT88.4 R16, [R228+0x8800] ;  /* 0x00880000e410783b */ /* 0x000f2e0000004200 */
[C---:B------:R-:W-:Y:S01]  /*aac0*/  HMMA.16816.F32.BF16 R124, R104.reuse, R128, R20 ;  /* 0x00000080687c723c */ /* 0x040fe20000041814 */
[----:B------:R-:W2:Y:S07]  /*aad0*/  LDSM.16.MT88.4 R20, [R227+0x8800] ;  /* 0x00880000e314783b */ /* 0x000eae0000004200 */
[C---:B------:R-:W-:Y:S01]  /*aae0*/  HMMA.16816.F32.BF16 R128, R104.reuse, R130, R24 ;  /* 0x000000826880723c */ /* 0x040fe20000041818 */
[----:B------:R-:W1:Y:S07]  /*aaf0*/  LDSM.16.MT88.4 R24, [R230+0x8800] ;  /* 0x00880000e618783b */ /* 0x000e6e0000004200 */
[C---:B------:R-:W-:Y:S01]  /*ab00*/  HMMA.16816.F32.BF16 R132, R104.reuse, R136, R28 ;  /* 0x000000886884723c */ /* 0x040fe2000004181c */
[----:B------:R-:W5:Y:S04]  /*ab10*/  LDL R31, [R1+0x10] ;  /* 0x00001000011f7983 */ /* 0x000f680000100800 */
[----:B------:R1:W-:Y:S03]  /*ab20*/  STL [R1+0x18], R2 ;  /* 0x0000180201007387 */ /* 0x0003e60000100800 */
[C---:B------:R-:W-:Y:S01]  /*ab30*/  HMMA.16816.F32.BF16 R136, R104.reuse, R138, R32 ;  /* 0x0000008a6888723c */ /* 0x040fe20000041820 */
[----:B------:R1:W-:Y:S04]  /*ab40*/  STL [R1+0x8], R223 ;  /* 0x000008df01007387 */ /* 0x0003e80000100800 */
[----:B------:R1:W-:Y:S03]  /*ab50*/  STL [R1+0x1c], R0 ;  /* 0x00001c0001007387 */ /* 0x0003e60000100800 */
[C---:B------:R-:W-:Y:S08]  /*ab60*/  HMMA.16816.F32.BF16 R140, R104.reuse, R144, R36 ;  /* 0x00000090688c723c */ /* 0x040ff00000041824 */
[C---:B------:R-:W-:Y:S08]  /*ab70*/  HMMA.16816.F32.BF16 R144, R104.reuse, R146, R40 ;  /* 0x000000926890723c */ /* 0x040ff00000041828 */
[C---:B------:R-:W-:Y:S08]  /*ab80*/  HMMA.16816.F32.BF16 R148, R104.reuse, R152, R44 ;  /* 0x000000986894723c */ /* 0x040ff0000004182c */
[C---:B------:R-:W-:Y:S08]  /*ab90*/  HMMA.16816.F32.BF16 R152, R104.reuse, R154, R48 ;  /* 0x0000009a6898723c */ /* 0x040ff00000041830 */
[C---:B-1----:R-:W-:Y:S08]  /*aba0*/  HMMA.16816.F32.BF16 R52, R104.reuse, R4, R52 ;  /* 0x000000046834723c */ /* 0x042ff00000041834 */
[C---:B------:R-:W-:Y:S08]  /*abb0*/  HMMA.16816.F32.BF16 R56, R104.reuse, R6, R56 ;  /* 0x000000066838723c */ /* 0x040ff00000041838 */
[C---:B--2---:R-:W-:Y:S08]  /*abc0*/  HMMA.16816.F32.BF16 R60, R104.reuse, R8, R60 ;  /* 0x00000008683c723c */ /* 0x044ff0000004183c */
[C---:B------:R-:W-:Y:S08]  /*abd0*/  HMMA.16816.F32.BF16 R64, R104.reuse, R10, R64 ;  /* 0x0000000a6840723c */ /* 0x040ff00000041840 */
[C---:B---3--:R-:W-:Y:S08]  /*abe0*/  HMMA.16816.F32.BF16 R68, R104.reuse, R12, R68 ;  /* 0x0000000c6844723c */ /* 0x048ff00000041844 */
[C---:B------:R-:W-:Y:S08]  /*abf0*/  HMMA.16816.F32.BF16 R72, R104.reuse, R14, R72 ;  /* 0x0000000e6848723c */ /* 0x040ff00000041848 */
[C---:B----4-:R-:W-:Y:S08]  /*ac00*/  HMMA.16816.F32.BF16 R76, R104.reuse, R16, R76 ;  /* 0x00000010684c723c */ /* 0x050ff0000004184c */
[C---:B------:R-:W-:Y:S08]  /*ac10*/  HMMA.16816.F32.BF16 R80, R104.reuse, R18, R80 ;  /* 0x000000126850723c */ /* 0x040ff00000041850 */
[C---:B------:R-:W-:Y:S08]  /*ac20*/  HMMA.16816.F32.BF16 R84, R104.reuse, R20, R84 ;  /* 0x000000146854723c */ /* 0x040ff00000041854 */
[C---:B------:R-:W-:Y:S08]  /*ac30*/  HMMA.16816.F32.BF16 R88, R104.reuse, R22, R88 ;  /* 0x000000166858723c */ /* 0x040ff00000041858 */
[C---:B------:R-:W-:Y:S08]  /*ac40*/  HMMA.16816.F32.BF16 R92, R104.reuse, R24, R92 ;  /* 0x00000018685c723c */ /* 0x040ff0000004185c */
[----:B------:R-:W-:Y:S07]  /*ac50*/  HMMA.16816.F32.BF16 R96, R104, R26, R96 ;  /* 0x0000001a6860723c */ /* 0x000fee0000041860 */
[----:B------:R-:W-:Y:S02]  /*ac60*/  MOV R104, R100 ;  /* 0x0000006400687202 */ /* 0x000fe40000000f00 */
[----:B-----5:R-:W-:Y:S03]  /*ac70*/  ISETP.GT.AND P0, PT, R218, R31, PT ;  /* 0x0000001fda00720c */ /* 0x020fe60003f04270 */
[----:B------:R-:W-:Y:S10]  /*ac80*/  IMAD.MOV.U32 R218, RZ, RZ, R223 ;  /* 0x000000ffffda7224 */ /* 0x000ff400078e00df */
[----:B------:R-:W-:-:S05]  /*ac90*/  @P0 BRA `(.L_x_446) ;  /* 0xffffb5c000000947 */ /* 0x000fca000383ffff */
.L_x_445:
[----:B--2---:R-:W2:Y:S02]  /*aca0*/  LDL R0, [R1+0x8] ;  /* 0x0000080001007983 */ /* 0x004ea40000100800 */
[----:B--2---:R-:W-:-:S13]  /*acb0*/  ISETP.GE.AND P0, PT, R0, RZ, PT ;  /* 0x000000ff0000720c */ /* 0x004fda0003f06270 */
[----:B------:R-:W-:Y:S05]  /*acc0*/  @!P0 BRA `(.L_x_447) ;  /* 0x0000418000008947 */ /* 0x000fea0003800000 */
[----:B------:R-:W-:Y:S02]  /*acd0*/  MOV R103, R100 ;  /* 0x0000006400677202 */ /* 0x000fe40000000f00 */
[----:B------:R-:W-:Y:S02]  /*ace0*/  MOV R102, R101 ;  /* 0x0000006500667202 */ /* 0x000fe40000000f00 */
.L_x_448:
[----:B-1----:R-:W2:Y:S01]  /*acf0*/  LDL.64 R2, [R1+0x30] ;  /* 0x0000300001027983 */ /* 0x002ea20000100a00 */
[----:B------:R-:W-:Y:S04]  /*ad00*/  DEPBAR.LE SB0, 0x0 ;  /* 0x000080000000791a */ /* 0x000fe80000000000 */
[----:B------:R-:W-:Y:S01]  /*ad10*/  WARPSYNC 0xffffffff ;  /* 0xffffffff00007948 */ /* 0x000fe20003800000 */
[----:B------:R-:W2:Y:S04]  /*ad20*/  LDL R22, [R1+0x40] ;  /* 0x0000400001167983 */ /* 0x000ea80000100800 */
[----:B------:R1:W-:Y:S04]  /*ad30*/  STL [R1+0xcc], R98 ;  /* 0x0000cc6201007387 */ /* 0x0003e80000100800 */
[----:B------:R-:W-:Y:S08]  /*ad40*/  BAR.SYNC.DEFER_BLOCKING 0x0 ;  /* 0x0000000000007b1d */ /* 0x000ff00000010000 */
[----:B------:R-:W3:Y:S08]  /*ad50*/  LDSM.16.M88.4 R8, [R225] ;  /* 0x00000000e108783b */ /* 0x000ef00000000200 */
[----:B-1----:R-:W4:Y:S04]  /*ad60*/  LDL.LU R98, [R1+0x8] ;  /* 0x0000080001627983 */ /* 0x002f280000300800 */
[----:B------:R1:W-:Y:S04]  /*ad70*/  STL [R1+0xc8], R99 ;  /* 0x0000c86301007387 */ /* 0x0003e80000100800 */
[----:B-----5:R-:W-:Y:S04]  /*ad80*/  STL [R1+0xa0], R252 ;  /* 0x0000a0fc01007387 */ /* 0x020fe80000100800 */
[----:B------:R1:W-:Y:S04]  /*ad90*/  STL [R1+0x9c], R251 ;  /* 0x00009cfb01007387 */ /* 0x0003e80000100800 */
[----:B------:R-:W-:Y:S04]  /*ada0*/  STL [R1+0x98], R250 ;  /* 0x000098fa01007387 */ /* 0x000fe80000100800 */
[----:B------:R-:W1:Y:S08]  /*adb0*/  LDSM.16.M88.4 R16, [R225+0x800] ;  /* 0x00080000e110783b */ /* 0x000e700000000200 */
[----:B------:R-:W2:Y:S01]  /*adc0*/  LDSM.16.M88.4 R24, [R225+0x1000] ;  /* 0x00100000e118783b */ /* 0x000ea20000000200 */
[C---:B---3--:R-:W-:Y:S07]  /*add0*/  HMMA.16816.F32.BF16 R4, R156.reuse, R8, RZ ;  /* 0x000000089c04723c */ /* 0x048fee00000418ff */
[----:B-1----:R-:W3:Y:S01]  /*ade0*/  LDL R99, [R1+0x4] ;  /* 0x0000040001637983 */ /* 0x002ee20000100800 */
[----:B------:R-:W-:Y:S01]  /*adf0*/  MOV R251, 0x6 ;  /* 0x0000000600fb7802 */ /* 0x000fe20000000f00 */
[C---:B------:R-:W-:Y:S02]  /*ae00*/  HMMA.16816.F32.BF16 R8, R156.reuse, R10, RZ ;  /* 0x0000000a9c08723c */ /* 0x040fe400000418ff */
[----:B------:R-:W1:Y:S08]  /*ae10*/  LDSM.16.M88.4 R32, [R225+0x1800] ;  /* 0x00180000e120783b */ /* 0x000e700000000200 */
[----:B------:R-:W1:Y:S08]  /*ae20*/  LDSM.16.M88.4 R40, [R225+0x2000] ;  /* 0x00200000e128783b */ /* 0x000e700000000200 */
[----:B------:R-:W1:Y:S01]  /*ae30*/  LDSM.16.M88.4 R48, [R225+0x2800] ;  /* 0x00280000e130783b */ /* 0x000e620000000200 */
[C---:B------:R-:W-:Y:S07]  /*ae40*/  HMMA.16816.F32.BF16 R12, R156.reuse, R16, RZ ;  /* 0x000000109c0c723c */ /* 0x040fee00000418ff */
[----:B------:R-:W1:Y:S01]  /*ae50*/  LDSM.16.M88.4 R104, [R231] ;  /* 0x00000000e768783b */ /* 0x000e620000000200 */
[C---:B------:R-:W-:Y:S07]  /*ae60*/  HMMA.16816.F32.BF16 R16, R156.reuse, R18, RZ ;  /* 0x000000129c10723c */ /* 0x040fee00000418ff */
[----:B------:R-:W1:Y:S08]  /*ae70*/  LDSM.16.M88.4 R164, [R248] ;  /* 0x00000000f8a4783b */ /* 0x000e700000000200 */
[----:B------:R-:W1:Y:S08]  /*ae80*/  LDSM.16.M88.4 R208, [R247] ;  /* 0x00000000f7d0783b */ /* 0x000e700000000200 */
[----:B------:R-:W1:Y:S08]  /*ae90*/  LDSM.16.M88.4 R212, [R246] ;  /* 0x00000000f6d4783b */ /* 0x000e700000000200 */
[----:B------:R-:W1:Y:S08]  /*aea0*/  LDSM.16.M88.4 R216, [R245] ;  /* 0x00000000f5d8783b */ /* 0x000e700000000200 */
[----:B------:R-:W1:Y:S08]  /*aeb0*/  LDSM.16.M88.4 R220, [R244] ;  /* 0x00000000f4dc783b */ /* 0x000e700000000200 */
        /* <DEDUP_REMOVED lines=8> */
[----:B------:R-:W-:Y:S01]  /*af40*/  STL [R1+0xbc], R159 ;  /* 0x0000bc9f01007387 */ /* 0x000fe20000100800 */
[----:B--2---:R-:W-:Y:S02]  /*af50*/  MOV R3, R22 ;  /* 0x0000001600037202 */ /* 0x004fe40000000f00 */
[----:B----4-:R-:W-:Y:S01]  /*af60*/  SHF.R.S32.HI R0, RZ, 0x1f, R98 ;  /* 0x0000001fff007819 */ /* 0x010fe20000011462 */
[----:B------:R-:W-:Y:S04]  /*af70*/  IMAD.WIDE.U32 R20, R98, c[0x0][0x208], RZ ;  /* 0x0000820062147a25 */ /* 0x000fe800078e00ff */
[----:B------:R-:W-:Y:S02]  /*af80*/  IMAD R0, R0, c[0x0][0x208], RZ ;  /* 0x0000820000007a24 */ /* 0x000fe400078e02ff */
[----:B------:R-:W-:Y:S04]  /*af90*/  IMAD.WIDE.U32 R2, R20, 0x60, R2 ;  /* 0x0000006014027825 */ /* 0x000fe800078e0002 */
[----:B------:R-:W-:Y:S05]  /*afa0*/  IMAD R0, R98, c[0x0][0x20c], R0 ;  /* 0x0000830062007a24 */ /* 0x000fea00078e0200 */
[----:B------:R-:W-:Y:S02]  /*afb0*/  IADD3 R0, R21, R0, RZ ;  /* 0x0000000015007210 */ /* 0x000fe40007ffe0ff */
[C---:B------:R-:W-:Y:S03]  /*afc0*/  HMMA.16816.F32.BF16 R20, R156.reuse, R24, RZ ;  /* 0x000000189c14723c */ /* 0x040fe600000418ff */
[----:B------:R-:W-:Y:S05]  /*afd0*/  IMAD R0, R0, 0x60, RZ ;  /* 0x0000006000007824 */ /* 0x000fea00078e02ff */
[C---:B------:R-:W-:Y:S01]  /*afe0*/  HMMA.16816.F32.BF16 R24, R156.reuse, R26, RZ ;  /* 0x0000001a9c18723c */ /* 0x040fe200000418ff */
[----:B------:R-:W-:Y:S03]  /*aff0*/  IADD3 R44, R3, R0, RZ ;  /* 0x00000000032c7210 */ /* 0x000fe60007ffe0ff */
[C---:B------:R-:W-:Y:S02]  /*b000*/  SHF.L.U32 R0, R2.reuse, 0x1, RZ ;  /* 0x0000000102007819 */ /* 0x040fe400000006ff */
[----:B------:R-:W-:Y:S02]  /*b010*/  SHF.L.U64.HI R44, R2, 0x1, R44 ;  /* 0x00000001022c7819 */ /* 0x000fe4000001022c */
[C---:B-1----:R-:W-:Y:S01]  /*b020*/  HMMA.16816.F32.BF16 R28, R156.reuse, R32, RZ ;  /* 0x000000209c1c723c */ /* 0x042fe200000418ff */
        /* <DEDUP_REMOVED lines=8> */
[----:B---3--:R1:W-:Y:S01]  /*b0b0*/  LDGSTS.E.BYPASS.LTC128B.128 [R99+0x100], [R2.64], !P4 ;  /* 0x0010000002637fae */ /* 0x0083e2000e101d46 */
[----:B------:R-:W-:Y:S02]  /*b0c0*/  IADD3 R0, P0, R0, 0x100, RZ ;  /* 0x0000010000007810 */ /* 0x000fe40007f1e0ff */
[--C-:B------:R-:W-:Y:S02]  /*b0d0*/  IADD3.X R37, RZ, c[0x0][0x1fc], R44.reuse, P1, P5 ;  /* 0x00007f00ff257a10 */ /* 0x100fe40000fea42c */
[----:B------:R-:W-:Y:S03]  /*b0e0*/  IADD3 R46, P1, R0, c[0x0][0x1f8], RZ ;  /* 0x00007e00002e7a10 */ /* 0x000fe60007f3e0ff */
[----:B------:R2:W-:Y:S01]  /*b0f0*/  LDGSTS.E.BYPASS.LTC128B.128 [R99+0x3100], [R36.64], !P3 ;  /* 0x0310000024637fae */ /* 0x0005e2000d901d46 */
[----:B------:R-:W-:Y:S02]  /*b100*/  IADD3.X R47, RZ, c[0x0][0x1fc], R44, P1, P0 ;  /* 0x00007f00ff2f7a10 */ /* 0x000fe40000fe042c */
[----:B------:R-:W-:Y:S04]  /*b110*/  MOV R0, c[0x0][0x208] ;  /* 0x0000820000007a02 */ /* 0x000fe80000000f00 */
[C---:B------:R-:W-:Y:S01]  /*b120*/  SHF.L.U32 R100, R0.reuse, 0x6, RZ ;  /* 0x0000000600647819 */ /* 0x040fe200000006ff */
[----:B------:R3:W-:Y:S01]  /*b130*/  LDGSTS.E.BYPASS.LTC128B.128 [R99+0x6100], [R46.64], !P2 ;  /* 0x061000002e637fae */ /* 0x0007e2000d101d46 */
[----:B------:R-:W-:Y:S02]  /*b140*/  SHF.L.U64.HI R0, R0, R251, c[0x0][0x20c] ;  /* 0x0000830000007619 */ /* 0x000fe400000102fb */
[----:B-1----:R-:W-:Y:S04]  /*b150*/  IADD3 R2, P1, R2, R100, RZ ;  /* 0x0000006402027210 */ /* 0x002fe80007f3e0ff */
[----:B------:R-:W-:Y:S02]  /*b160*/  IADD3.X R3, R3, R0, RZ, P1, !PT ;  /* 0x0000000003037210 */ /* 0x000fe40000ffe4ff */
[----:B------:R-:W-:Y:S01]  /*b170*/  IADD3 R100, P0, R100, R2, RZ ;  /* 0x0000000264647210 */ /* 0x000fe20007f1e0ff */
[C---:B--2---:R-:W-:Y:S02]  /*b180*/  HMMA.16816.F32.BF16 R36, R156.reuse, R40, RZ ;  /* 0x000000289c24723c */ /* 0x044fe400000418ff */
[----:B------:R1:W-:Y:S01]  /*b190*/  LDGSTS.E.BYPASS.LTC128B.128 [R99+0x1100], [R2.64], !P4 ;  /* 0x0110000002637fae */ /* 0x0003e2000e101d46 */
[----:B------:R-:W-:Y:S02]  /*b1a0*/  IADD3.X R101, R0, R3, RZ, P0, !PT ;  /* 0x0000000300657210 */ /* 0x000fe400007fe4ff */
[C---:B------:R-:W-:Y:S02]  /*b1b0*/  ISETP.GT.AND P0, PT, R98.reuse, RZ, PT ;  /* 0x000000ff6200720c */ /* 0x040fe40003f04270 */
[----:B------:R-:W-:Y:S01]  /*b1c0*/  IADD3 R98, R98, -0x1, RZ ;  /* 0xffffffff62627810 */ /* 0x000fe20007ffe0ff */
[C---:B------:R-:W-:Y:S02]  /*b1d0*/  HMMA.16816.F32.BF16 R40, R156.reuse, R42, RZ ;  /* 0x0000002a9c28723c */ /* 0x040fe400000418ff */
[----:B------:R1:W-:Y:S06]  /*b1e0*/  LDGSTS.E.BYPASS.LTC128B.128 [R99+0x4100], [R2.64+0x80], !P3 ;  /* 0x0410008002637fae */ /* 0x0003ec000d901d46 */
[C---:B---3--:R-:W-:Y:S02]  /*b1f0*/  HMMA.16816.F32.BF16 R44, R156.reuse, R48, RZ ;  /* 0x000000309c2c723c */ /* 0x048fe400000418ff */
[----:B------:R1:W-:Y:S06]  /*b200*/  LDGSTS.E.BYPASS.LTC128B.128 [R99+0x7100], [R2.64+0x100], !P2 ;  /* 0x0710010002637fae */ /* 0x0003ec000d101d46 */
[----:B------:R-:W-:Y:S02]  /*b210*/  HMMA.16816.F32.BF16 R48, R156, R50, RZ ;  /* 0x000000329c30723c */ /* 0x000fe400000418ff */
[----:B------:R2:W-:Y:S06]  /*b220*/  LDGSTS.E.BYPASS.LTC128B.128 [R99+0x2100], [R100.64], !P4 ;  /* 0x0210000064637fae */ /* 0x0005ec000e101d46 */
[C---:B------:R-:W-:Y:S02]  /*b230*/  HMMA.16816.F32.BF16 R4, R160.reuse, R104, R4 ;  /* 0x00000068a004723c */ /* 0x040fe40000041804 */
[----:B------:R2:W-:Y:S06]  /*b240*/  LDGSTS.E.BYPASS.LTC128B.128 [R99+0x5100], [R100.64+0x80], !P3 ;  /* 0x0510008064637fae */ /* 0x0005ec000d901d46 */
[C---:B------:R-:W-:Y:S02]  /*b250*/  HMMA.16816.F32.BF16 R8, R160.reuse, R106, R8 ;  /* 0x0000006aa008723c */ /* 0x040fe40000041808 */
[----:B------:R2:W-:Y:S06]  /*b260*/  LDGSTS.E.BYPASS.LTC128B.128 [R99+0x8100], [R100.64+0x100], !P2 ;  /* 0x0810010064637fae */ /* 0x0005ec000d101d46 */
[C---:B------:R-:W-:Y:S02]  /*b270*/  HMMA.16816.F32.BF16 R12, R160.reuse, R164, R12 ;  /* 0x000000a4a00c723c */ /* 0x040fe4000004180c */
[----:B------:R-:W3:Y:S06]  /*b280*/  LDSM.16.M88.4 R104, [R229] ;  /* 0x00000000e568783b */ /* 0x000eec0000000200 */
[C---:B------:R-:W-:Y:S02]  /*b290*/  HMMA.16816.F32.BF16 R16, R160.reuse, R166, R16 ;  /* 0x000000a6a010723c */ /* 0x040fe40000041810 */
[----:B------:R-:W0:Y:S06]  /*b2a0*/  LDGDEPBAR ;  /* 0x00000000000079af */ /* 0x000e2c0000000000 */
[C---:B------:R-:W-:Y:S02]  /*b2b0*/  HMMA.16816.F32.BF16 R20, R160.reuse, R208, R20 ;  /* 0x000000d0a014723c */ /* 0x040fe40000041814 */
[----:B------:R-:W4:Y:S06]  /*b2c0*/  LDSM.16.M88.4 R164, [R229+0x800] ;  /* 0x00080000e5a4783b */ /* 0x000f2c0000000200 */
[C---:B------:R-:W-:Y:S02]  /*b2d0*/  HMMA.16816.F32.BF16 R24, R160.reuse, R210, R24 ;  /* 0x000000d2a018723c */ /* 0x040fe40000041818 */
[----:B------:R-:W1:Y:S06]  /*b2e0*/  LDSM.16.M88.4 R208, [R229+0x1000] ;  /* 0x00100000e5d0783b */ /* 0x000e6c0000000200 */
        /* <DEDUP_REMOVED lines=14> */
[----:B------:R-:W4:Y:S07]  /*b3d0*/  LDSM.16.M88.4 R164, [R226] ;  /* 0x00000000e2a4783b */ /* 0x000f2e0000000200 */
[C---:B-1----:R-:W-:Y:S08]  /*b3e0*/  HMMA.16816.F32.BF16 R20, R168.reuse, R208, R20 ;  /* 0x000000d0a814723c */ /* 0x042ff00000041814 */
[C---:B------:R-:W-:Y:S01]  /*b3f0*/  HMMA.16816.F32.BF16 R24, R168.reuse, R210, R24 ;  /* 0x000000d2a818723c */ /* 0x040fe20000041818 */
[----:B------:R-:W1:Y:S07]  /*b400*/  LDSM.16.M88.4 R208, [R226+0x1000] ;  /* 0x00100000e2d0783b */ /* 0x000e6e0000000200 */
[C---:B------:R-:W-:Y:S08]  /*b410*/  HMMA.16816.F32.BF16 R28, R168.reuse, R212, R28 ;  /* 0x000000d4a81c723c */ /* 0x040ff0000004181c */
[C---:B------:R-:W-:Y:S01]  /*b420*/  HMMA.16816.F32.BF16 R32, R168.reuse, R214, R32 ;  /* 0x000000d6a820723c */ /* 0x040fe20000041820 */
[----:B------:R-:W1:Y:S07]  /*b430*/  LDSM.16.M88.4 R212, [R226+0x1800] ;  /* 0x00180000e2d4783b */ /* 0x000e6e0000000200 */
[C---:B------:R-:W-:Y:S08]  /*b440*/  HMMA.16816.F32.BF16 R36, R168.reuse, R216, R36 ;  /* 0x000000d8a824723c */ /* 0x040ff00000041824 */
        /* <DEDUP_REMOVED lines=8> */
[C---:B------:R-:W-:Y:S08]  /*b4d0*/  HMMA.16816.F32.BF16 R12, R172.reuse, R220, R12 ;  /* 0x000000dcac0c723c */ /* 0x040ff0000004180c */
        /* <DEDUP_REMOVED lines=10> */
[----:B------:R-:W2:Y:S07]  /*b580*/  LDSM.16.M88.4 R216, [R225+0x4800] ;  /* 0x00480000e1d8783b */ /* 0x000eae0000000200 */
[C---:B---3--:R-:W-:Y:S08]  /*b590*/  HMMA.16816.F32.BF16 R44, R172.reuse, R104, R44 ;  /* 0x00000068ac2c723c */ /* 0x048ff0000004182c */
[----:B------:R-:W-:Y:S01]  /*b5a0*/  HMMA.16816.F32.BF16 R48, R172, R106, R48 ;  /* 0x0000006aac30723c */ /* 0x000fe20000041830 */
[----:B------:R-:W3:Y:S07]  /*b5b0*/  LDSM.16.M88.4 R104, [R225+0x5000] ;  /* 0x00500000e168783b */ /* 0x000eee0000000200 */
[C---:B----4-:R-:W-:Y:S08]  /*b5c0*/  HMMA.16816.F32.BF16 R4, R176.reuse, R164, R4 ;  /* 0x000000a4b004723c */ /* 0x050ff00000041804 */
[C---:B------:R-:W-:Y:S01]  /*b5d0*/  HMMA.16816.F32.BF16 R8, R176.reuse, R166, R8 ;  /* 0x000000a6b008723c */ /* 0x040fe20000041808 */
[----:B------:R-:W4:Y:S07]  /*b5e0*/  LDSM.16.M88.4 R164, [R243] ;  /* 0x00000000f3a4783b */ /* 0x000f2e0000000200 */
[C---:B-1----:R-:W-:Y:S08]  /*b5f0*/  HMMA.16816.F32.BF16 R12, R176.reuse, R208, R12 ;  /* 0x000000d0b00c723c */ /* 0x042ff0000004180c */
[C---:B------:R-:W-:Y:S01]  /*b600*/  HMMA.16816.F32.BF16 R16, R176.reuse, R210, R16 ;  /* 0x000000d2b010723c */ /* 0x040fe20000041810 */
[----:B------:R-:W1:Y:S07]  /*b610*/  LDSM.16.M88.4 R208, [R242] ;  /* 0x00000000f2d0783b */ /* 0x000e6e0000000200 */
[C---:B------:R-:W-:Y:S08]  /*b620*/  HMMA.16816.F32.BF16 R20, R176.reuse, R212, R20 ;  /* 0x000000d4b014723c */ /* 0x040ff00000041814 */
[C---:B------:R-:W-:Y:S01]  /*b630*/  HMMA.16816.F32.BF16 R24, R176.reuse, R214, R24 ;  /* 0x000000d6b018723c */ /* 0x040fe20000041818 */
[----:B------:R-:W1:Y:S07]  /*b640*/  LDSM.16.M88.4 R212, [R241] ;  /* 0x00000000f1d4783b */ /* 0x000e6e0000000200 */
[C---:B--2---:R-:W-:Y:S08]  /*b650*/  HMMA.16816.F32.BF16 R28, R176.reuse, R216, R28 ;  /* 0x000000d8b01c723c */ /* 0x044ff0000004181c */
[C---:B------:R-:W-:Y:S01]  /*b660*/  HMMA.16816.F32.BF16 R32, R176.reuse, R218, R32 ;  /* 0x000000dab020723c */ /* 0x040fe20000041820 */
[----:B------:R-:W-:Y:S07]  /*b670*/  LDSM.16.M88.4 R216, [R239] ;  /* 0x00000000efd8783b */ /* 0x000fee0000000200 */
[C---:B---3--:R-:W-:Y:S08]  /*b680*/  HMMA.16816.F32.BF16 R36, R176.reuse, R104, R36 ;  /* 0x00000068b024723c */ /* 0x048ff00000041824 */
[C---:B------:R-:W-:Y:S01]  /*b690*/  HMMA.16816.F32.BF16 R40, R176.reuse, R106, R40 ;  /* 0x0000006ab028723c */ /* 0x040fe20000041828 */
[----:B------:R-:W2:Y:S07]  /*b6a0*/  LDSM.16.M88.4 R104, [R240] ;  /* 0x00000000f068783b */ /* 0x000eae0000000200 */
[C---:B------:R-:W-:Y:S08]  /*b6b0*/  HMMA.16816.F32.BF16 R44, R176.reuse, R220, R44 ;  /* 0x000000dcb02c723c */ /* 0x040ff0000004182c */
[----:B------:R-:W-:Y:S01]  /*b6c0*/  HMMA.16816.F32.BF16 R48, R176, R222, R48 ;  /* 0x000000deb030723c */ /* 0x000fe20000041830 */
[----:B------:R-:W3:Y:S07]  /*b6d0*/  LDSM.16.M88.4 R220, [R238] ;  /* 0x00000000eedc783b */ /* 0x000eee0000000200 */
[C---:B----4-:R-:W-:Y:S08]  /*b6e0*/  HMMA.16816.F32.BF16 R4, R180.reuse, R164, R4 ;  /* 0x000000a4b404723c */ /* 0x050ff00000041804 */
[C---:B------:R-:W-:Y:S01]  /*b6f0*/  HMMA.16816.F32.BF16 R8, R180.reuse, R166, R8 ;  /* 0x000000a6b408723c */ /* 0x040fe20000041808 */
[----:B------:R-:W4:Y:S07]  /*b700*/  LDSM.16.M88.4 R164, [R229+0x3000] ;  /* 0x00300000e5a4783b */ /* 0x000f2e0000000200 */
[C---:B-1----:R-:W-:Y:S08]  /*b710*/  HMMA.16816.F32.BF16 R12, R180.reuse, R208, R12 ;  /* 0x000000d0b40c723c */ /* 0x042ff0000004180c */
[C---:B------:R-:W-:Y:S01]  /*b720*/  HMMA.16816.F32.BF16 R16, R180.reuse, R210, R16 ;  /* 0x000000d2b410723c */ /* 0x040fe20000041810 */
[----:B------:R-:W1:Y:S07]  /*b730*/  LDSM.16.M88.4 R208, [R229+0x3800] ;  /* 0x00380000e5d0783b */ /* 0x000e6e0000000200 */
[C---:B------:R-:W-:Y:S08]  /*b740*/  HMMA.16816.F32.BF16 R20, R180.reuse, R212, R20 ;  /* 0x000000d4b414723c */ /* 0x040ff00000041814 */
[C---:B------:R-:W-:Y:S01]  /*b750*/  HMMA.16816.F32.BF16 R24, R180.reuse, R214, R24 ;  /* 0x000000d6b418723c */ /* 0x040fe20000041818 */
[----:B------:R-:W-:Y:S07]  /*b760*/  LDSM.16.M88.4 R212, [R229+0x4800] ;  /* 0x00480000e5d4783b */ /* 0x000fee0000000200 */
[C---:B--2---:R-:W-:Y:S08]  /*b770*/  HMMA.16816.F32.BF16 R28, R180.reuse, R104, R28 ;  /* 0x00000068b41c723c */ /* 0x044ff0000004181c */
[C---:B------:R-:W-:Y:S01]  /*b780*/  HMMA.16816.F32.BF16 R32, R180.reuse, R106, R32 ;  /* 0x0000006ab420723c */ /* 0x040fe20000041820 */
[----:B------:R-:W2:Y:S07]  /*b790*/  LDSM.16.M88.4 R104, [R229+0x4000] ;  /* 0x00400000e568783b */ /* 0x000eae0000000200 */
[C---:B------:R-:W-:Y:S08]  /*b7a0*/  HMMA.16816.F32.BF16 R36, R180.reuse, R216, R36 ;  /* 0x000000d8b424723c */ /* 0x040ff00000041824 */
[C---:B------:R-:W-:Y:S01]  /*b7b0*/  HMMA.16816.F32.BF16 R40, R180.reuse, R218, R40 ;  /* 0x000000dab428723c */ /* 0x040fe20000041828 */
[----:B------:R-:W2:Y:S07]  /*b7c0*/  LDSM.16.M88.4 R216, [R229+0x5000] ;  /* 0x00500000e5d8783b */ /* 0x000eae0000000200 */
[C---:B---3--:R-:W-:Y:S08]  /*b7d0*/  HMMA.16816.F32.BF16 R44, R180.reuse, R220, R44 ;  /* 0x000000dcb42c723c */ /* 0x048ff0000004182c */
[----:B------:R-:W-:Y:S01]  /*b7e0*/  HMMA.16816.F32.BF16 R48, R180, R222, R48 ;  /* 0x000000deb430723c */ /* 0x000fe20000041830 */
[----:B------:R-:W-:Y:S07]  /*b7f0*/  LDSM.16.M88.4 R220, [R226+0x4000] ;  /* 0x00400000e2dc783b */ /* 0x000fee0000000200 */
[C---:B----4-:R-:W-:Y:S08]  /*b800*/  HMMA.16816.F32.BF16 R4, R184.reuse, R164, R4 ;  /* 0x000000a4b804723c */ /* 0x050ff00000041804 */
[C---:B------:R-:W-:Y:S01]  /*b810*/  HMMA.16816.F32.BF16 R8, R184.reuse, R166, R8 ;  /* 0x000000a6b808723c */ /* 0x040fe20000041808 */
[----:B------:R-:W3:Y:S07]  /*b820*/  LDSM.16.M88.4 R164, [R229+0x5800] ;  /* 0x00580000e5a4783b */ /* 0x000eee0000000200 */
[C---:B-1----:R-:W-:Y:S08]  /*b830*/  HMMA.16816.F32.BF16 R12, R184.reuse, R208, R12 ;  /* 0x000000d0b80c723c */ /* 0x042ff0000004180c */
[C---:B------:R-:W-:Y:S01]  /*b840*/  HMMA.16816.F32.BF16 R16, R184.reuse, R210, R16 ;  /* 0x000000d2b810723c */ /* 0x040fe20000041810 */
[----:B------:R-:W-:Y:S07]  /*b850*/  LDSM.16.M88.4 R208, [R226+0x3800] ;  /* 0x00380000e2d0783b */ /* 0x000fee0000000200 */
[C---:B--2---:R-:W-:Y:S08]  /*b860*/  HMMA.16816.F32.BF16 R20, R184.reuse, R104, R20 ;  /* 0x00000068b814723c */ /* 0x044ff00000041814 */
[C---:B------:R-:W-:Y:S01]  /*b870*/  HMMA.16816.F32.BF16 R24, R184.reuse, R106, R24 ;  /* 0x0000006ab818723c */ /* 0x040fe20000041818 */
[----:B------:R-:W1:Y:S07]  /*b880*/  LDSM.16.M88.4 R104, [R226+0x3000] ;  /* 0x00300000e268783b */ /* 0x000e6e0000000200 */
[C---:B------:R-:W-:Y:S08]  /*b890*/  HMMA.16816.F32.BF16 R28, R184.reuse, R212, R28 ;  /* 0x000000d4b81c723c */ /* 0x040ff0000004181c */
[C---:B------:R-:W-:Y:S01]  /*b8a0*/  HMMA.16816.F32.BF16 R32, R184.reuse, R214, R32 ;  /* 0x000000d6b820723c */ /* 0x040fe20000041820 */
[----:B------:R-:W2:Y:S07]  /*b8b0*/  LDSM.16.M88.4 R212, [R226+0x4800] ;  /* 0x00480000e2d4783b */ /* 0x000eae0000000200 */
[C---:B------:R-:W-:Y:S08]  /*b8c0*/  HMMA.16816.F32.BF16 R36, R184.reuse, R216, R36 ;  /* 0x000000d8b824723c */ /* 0x040ff00000041824 */
[C---:B------:R-:W-:Y:S01]  /*b8d0*/  HMMA.16816.F32.BF16 R40, R184.reuse, R218, R40 ;  /* 0x000000dab828723c */ /* 0x040fe20000041828 */
[----:B------:R-:W4:Y:S07]  /*b8e0*/  LDSM.16.M88.4 R216, [R226+0x5000] ;  /* 0x00500000e2d8783b */ /* 0x000f2e0000000200 */
[C---:B---3--:R-:W-:Y:S08]  /*b8f0*/  HMMA.16816.F32.BF16 R44, R184.reuse, R164, R44 ;  /* 0x000000a4b82c723c */ /* 0x048ff0000004182c */
[----:B------:R-:W-:Y:S01]  /*b900*/  HMMA.16816.F32.BF16 R48, R184, R166, R48 ;  /* 0x000000a6b830723c */ /* 0x000fe20000041830 */
[----:B------:R-:W-:Y:S07]  /*b910*/  LDSM.16.M88.4 R164, [R225+0x6000] ;  /* 0x00600000e1a4783b */ /* 0x000fee0000000200 */
[C---:B-1----:R-:W-:Y:S08]  /*b920*/  HMMA.16816.F32.BF16 R4, R188.reuse, R104, R4 ;  /* 0x00000068bc04723c */ /* 0x042ff00000041804 */
[C---:B------:R-:W-:Y:S01]  /*b930*/  HMMA.16816.F32.BF16 R8, R188.reuse, R106, R8 ;  /* 0x0000006abc08723c */ /* 0x040fe20000041808 */
[----:B------:R-:W1:Y:S07]  /*b940*/  LDSM.16.M88.4 R104, [R226+0x5800] ;  /* 0x00580000e268783b */ /* 0x000e6e0000000200 */
[C---:B------:R-:W-:Y:S08]  /*b950*/  HMMA.16816.F32.BF16 R12, R188.reuse, R208, R12 ;  /* 0x000000d0bc0c723c */ /* 0x040ff0000004180c */
[C---:B------:R-:W-:Y:S01]  /*b960*/  HMMA.16816.F32.BF16 R16, R188.reuse, R210, R16 ;  /* 0x000000d2bc10723c */ /* 0x040fe20000041810 */
[----:B------:R-:W3:Y:S07]  /*b970*/  LDSM.16.M88.4 R208, [R225+0x6800] ;  /* 0x00680000e1d0783b */ /* 0x000eee0000000200 */
[C---:B------:R-:W-:Y:S08]  /*b980*/  HMMA.16816.F32.BF16 R20, R188.reuse, R220, R20 ;  /* 0x000000dcbc14723c */ /* 0x040ff00000041814 */
[C---:B------:R-:W-:Y:S01]  /*b990*/  HMMA.16816.F32.BF16 R24, R188.reuse, R222, R24 ;  /* 0x000000debc18723c */ /* 0x040fe20000041818 */
[----:B------:R-:W3:Y:S07]  /*b9a0*/  LDSM.16.M88.4 R220, [R225+0x7000] ;  /* 0x00700000e1dc783b */ /* 0x000eee0000000200 */
[C---:B--2---:R-:W-:Y:S08]  /*b9b0*/  HMMA.16816.F32.BF16 R28, R188.reuse, R212, R28 ;  /* 0x000000d4bc1c723c */ /* 0x044ff0000004181c */
[C---:B------:R-:W-:Y:S01]  /*b9c0*/  HMMA.16816.F32.BF16 R32, R188.reuse, R214, R32 ;  /* 0x000000d6bc20723c */ /* 0x040fe20000041820 */
[----:B------:R-:W2:Y:S07]  /*b9d0*/  LDSM.16.M88.4 R212, [R225+0x7800] ;  /* 0x00780000e1d4783b */ /* 0x000eae0000000200 */
[C---:B----4-:R-:W-:Y:S08]  /*b9e0*/  HMMA.16816.F32.BF16 R36, R188.reuse, R216, R36 ;  /* 0x000000d8bc24723c */ /* 0x050ff00000041824 */
[C---:B------:R-:W-:Y:S01]  /*b9f0*/  HMMA.16816.F32.BF16 R40, R188.reuse, R218, R40 ;  /* 0x000000dabc28723c */ /* 0x040fe20000041828 */
[----:B------:R-:W-:Y:S07]  /*ba00*/  LDSM.16.M88.4 R216, [R236] ;  /* 0x00000000ecd8783b */ /* 0x000fee0000000200 */
[C---:B-1----:R-:W-:Y:S08]  /*ba10*/  HMMA.16816.F32.BF16 R44, R188.reuse, R104, R44 ;  /* 0x00000068bc2c723c */ /* 0x042ff0000004182c */
[----:B------:R-:W-:Y:S01]  /*ba20*/  HMMA.16816.F32.BF16 R48, R188, R106, R48 ;  /* 0x0000006abc30723c */ /* 0x000fe20000041830 */
[----:B------:R-:W1:Y:S07]  /*ba30*/  LDSM.16.M88.4 R104, [R225+0x8000] ;  /* 0x00800000e168783b */ /* 0x000e6e0000000200 */
[C---:B------:R-:W-:Y:S08]  /*ba40*/  HMMA.16816.F32.BF16 R4, R192.reuse, R164, R4 ;  /* 0x000000a4c004723c */ /* 0x040ff00000041804 */
[C---:B------:R-:W-:Y:S01]  /*ba50*/  HMMA.16816.F32.BF16 R8, R192.reuse, R166, R8 ;  /* 0x000000a6c008723c */ /* 0x040fe20000041808 */
[----:B------:R-:W4:Y:S07]  /*ba60*/  LDSM.16.M88.4 R164, [R225+0x8800] ;  /* 0x00880000e1a4783b */ /* 0x000f2e0000000200 */
[C---:B---3--:R-:W-:Y:S08]  /*ba70*/  HMMA.16816.F32.BF16 R12, R192.reuse, R208, R12 ;  /* 0x000000d0c00c723c */ /* 0x048ff0000004180c */
[C---:B------:R-:W-:Y:S01]  /*ba80*/  HMMA.16816.F32.BF16 R16, R192.reuse, R210, R16 ;  /* 0x000000d2c010723c */ /* 0x040fe20000041810 */
[----:B------:R-:W3:Y:S07]  /*ba90*/  LDSM.16.M88.4 R208, [R237] ;  /* 0x00000000edd0783b */ /* 0x000eee0000000200 */
[C---:B------:R-:W-:Y:S08]  /*baa0*/  HMMA.16816.F32.BF16 R20, R192.reuse, R220, R20 ;  /* 0x000000dcc014723c */ /* 0x040ff00000041814 */
[C---:B------:R-:W-:Y:S01]  /*bab0*/  HMMA.16816.F32.BF16 R24, R192.reuse, R222, R24 ;  /* 0x000000dec018723c */ /* 0x040fe20000041818 */
[----:B------:R-:W3:Y:S07]  /*bac0*/  LDSM.16.M88.4 R220, [R235] ;  /* 0x00000000ebdc783b */ /* 0x000eee0000000200 */
[C---:B--2---:R-:W-:Y:S08]  /*bad0*/  HMMA.16816.F32.BF16 R28, R192.reuse, R212, R28 ;  /* 0x000000d4c01c723c */ /* 0x044ff0000004181c */
[C---:B------:R-:W-:Y:S01]  /*bae0*/  HMMA.16816.F32.BF16 R32, R192.reuse, R214, R32 ;  /* 0x000000d6c020723c */ /* 0x040fe20000041820 */
[----:B------:R-:W-:Y:S07]  /*baf0*/  LDSM.16.M88.4 R212, [R229+0x6000] ;  /* 0x00600000e5d4783b */ /* 0x000fee0000000200 */
[C---:B-1----:R-:W-:Y:S08]  /*bb00*/  HMMA.16816.F32.BF16 R36, R192.reuse, R104, R36 ;  /* 0x00000068c024723c */ /* 0x042ff00000041824 */
[C---:B------:R-:W-:Y:S01]  /*bb10*/  HMMA.16816.F32.BF16 R40, R192.reuse, R106, R40 ;  /* 0x0000006ac028723c */ /* 0x040fe20000041828 */
[----:B------:R-:W1:Y:S07]  /*bb20*/  LDSM.16.M88.4 R104, [R234] ;  /* 0x00000000ea68783b */ /* 0x000e6e0000000200 */
[C---:B----4-:R-:W-:Y:S08]  /*bb30*/  HMMA.16816.F32.BF16 R44, R192.reuse, R164, R44 ;  /* 0x000000a4c02c723c */ /* 0x050ff0000004182c */
[----:B------:R-:W-:Y:S01]  /*bb40*/  HMMA.16816.F32.BF16 R48, R192, R166, R48 ;  /* 0x000000a6c030723c */ /* 0x000fe20000041830 */
[----:B------:R-:W2:Y:S07]  /*bb50*/  LDSM.16.M88.4 R164, [R233] ;  /* 0x00000000e9a4783b */ /* 0x000eae0000000200 */
[C---:B---3--:R-:W-:Y:S08]  /*bb60*/  HMMA.16816.F32.BF16 R4, R196.reuse, R208, R4 ;  /* 0x000000d0c404723c */ /* 0x048ff00000041804 */
[C---:B------:R-:W-:Y:S01]  /*bb70*/  HMMA.16816.F32.BF16 R8, R196.reuse, R210, R8 ;  /* 0x000000d2c408723c */ /* 0x040fe20000041808 */
[----:B------:R-:W3:Y:S07]  /*bb80*/  LDSM.16.M88.4 R208, [R232] ;  /* 0x00000000e8d0783b */ /* 0x000eee0000000200 */
[C---:B------:R-:W-:Y:S08]  /*bb90*/  HMMA.16816.F32.BF16 R12, R196.reuse, R216, R12 ;  /* 0x000000d8c40c723c */ /* 0x040ff0000004180c */
        /* <DEDUP_REMOVED lines=8> */
[C---:B--2---:R-:W-:Y:S08]  /*bc20*/  HMMA.16816.F32.BF16 R36, R196.reuse, R164, R36 ;  /* 0x000000a4c424723c */ /* 0x044ff00000041824 */
[C---:B------:R-:W-:Y:S01]  /*bc30*/  HMMA.16816.F32.BF16 R40, R196.reuse, R166, R40 ;  /* 0x000000a6c428723c */ /* 0x040fe20000041828 */
[----:B------:R-:W2:Y:S07]  /*bc40*/  LDSM.16.M88.4 R164, [R229+0x7800] ;  /* 0x00780000e5a4783b */ /* 0x000eae0000000200 */
[C---:B---3--:R-:W-:Y:S08]  /*bc50*/  HMMA.16816.F32.BF16 R44, R196.reuse, R208, R44 ;  /* 0x000000d0c42c723c */ /* 0x048ff0000004182c */
[----:B------:R-:W-:Y:S01]  /*bc60*/  HMMA.16816.F32.BF16 R48, R196, R210, R48 ;  /* 0x000000d2c430723c */ /* 0x000fe20000041830 */
[----:B------:R-:W3:Y:S07]  /*bc70*/  LDSM.16.M88.4 R208, [R229+0x8000] ;  /* 0x00800000e5d0783b */ /* 0x000eee0000000200 */
[C---:B------:R-:W-:Y:S08]  /*bc80*/  HMMA.16816.F32.BF16 R4, R200.reuse, R212, R4 ;  /* 0x000000d4c804723c */ /* 0x040ff00000041804 */
[C---:B------:R-:W-:Y:S01]  /*bc90*/  HMMA.16816.F32.BF16 R8, R200.reuse, R214, R8 ;  /* 0x000000d6c808723c */ /* 0x040fe20000041808 */
[----:B------:R-:W3:Y:S07]  /*bca0*/  LDSM.16.M88.4 R212, [R229+0x8800] ;  /* 0x00880000e5d4783b */ /* 0x000eee0000000200 */
[C---:B----4-:R-:W-:Y:S08]  /*bcb0*/  HMMA.16816.F32.BF16 R12, R200.reuse, R216, R12 ;  /* 0x000000d8c80c723c */ /* 0x050ff0000004180c */
[C---:B------:R-:W-:Y:S08]  /*bcc0*/  HMMA.16816.F32.BF16 R16, R200.reuse, R218, R16 ;  /* 0x000000dac810723c */ /* 0x040ff00000041810 */
[C---:B-1----:R-:W-:Y:S08]  /*bcd0*/  HMMA.16816.F32.BF16 R20, R200.reuse, R104, R20 ;  /* 0x00000068c814723c */ /* 0x042ff00000041814 */
[C---:B------:R-:W-:Y:S01]  /*bce0*/  HMMA.16816.F32.BF16 R24, R200.reuse, R106, R24 ;  /* 0x0000006ac818723c */ /* 0x040fe20000041818 */
[----:B------:R-:W1:Y:S07]  /*bcf0*/  LDSM.16.M88.4 R104, [R226+0x6800] ;  /* 0x00680000e268783b */ /* 0x000e6e0000000200 */
[C---:B--2---:R-:W-:Y:S08]  /*bd00*/  HMMA.16816.F32.BF16 R28, R200.reuse, R164, R28 ;  /* 0x000000a4c81c723c */ /* 0x044ff0000004181c */
[C---:B------:R-:W-:Y:S08]  /*bd10*/  HMMA.16816.F32.BF16 R32, R200.reuse, R166, R32 ;  /* 0x000000a6c820723c */ /* 0x040ff00000041820 */
[C---:B---3--:R-:W-:Y:S08]  /*bd20*/  HMMA.16816.F32.BF16 R36, R200.reuse, R208, R36 ;  /* 0x000000d0c824723c */ /* 0x048ff00000041824 */
[C---:B------:R-:W-:Y:S08]  /*bd30*/  HMMA.16816.F32.BF16 R40, R200.reuse, R210, R40 ;  /* 0x000000d2c828723c */ /* 0x040ff00000041828 */
[C---:B------:R-:W-:Y:S08]  /*bd40*/  HMMA.16816.F32.BF16 R44, R200.reuse, R212, R44 ;  /* 0x000000d4c82c723c */ /* 0x040ff0000004182c */
        /* <DEDUP_REMOVED lines=38> */
[----:B------:R-:W4:Y:S01]  /*bfb0*/  MUFU.TANH R212, R14 ;  /* 0x0000000e00d47308 */ /* 0x000f220000002400 */
[C---:B-1----:R-:W-:Y:S01]  /*bfc0*/  HMMA.16816.F32.BF16 R20, R204.reuse, R4, R20 ;  /* 0x00000004cc14723c */ /* 0x042fe20000041814 */
[----:B--2---:R-:W1:Y:S02]  /*bfd0*/  LDSM.16.M88.4 R8, [R226+0x7800] ;  /* 0x00780000e208783b */ /* 0x004e640000000200 */
[----:B------:R-:W-:Y:S06]  /*bfe0*/  FMNMX.FTZ R2, R209, R2, !PT ;  /* 0x00000002d1027209 */ /* 0x000fec0007810000 */
[----:B------:R-:W2:Y:S01]  /*bff0*/  MUFU.TANH R107, R13 ;  /* 0x0000000d006b7308 */ /* 0x000ea20000002400 */
[C---:B------:R-:W-:Y:S01]  /*c000*/  HMMA.16816.F32.BF16 R24, R204.reuse, R6, R24 ;  /* 0x00000006cc18723c */ /* 0x040fe20000041818 */
[----:B------:R-:W1:Y:S02]  /*c010*/  LDSM.16.M88.4 R4, [R226+0x8000] ;  /* 0x00800000e204783b */ /* 0x000e640000000200 */
[----:B---3--:R-:W-:Y:S06]  /*c020*/  FMNMX.FTZ R0, R106, R0, !PT ;  /* 0x000000006a007209 */ /* 0x008fec0007810000 */
[----:B------:R-:W3:Y:S03]  /*c030*/  MUFU.TANH R213, R15 ;  /* 0x0000000f00d57308 */ /* 0x000ee60000002400 */
[----:B----4-:R-:W-:Y:S02]  /*c040*/  FMNMX.FTZ R2, R212, R2, !PT ;  /* 0x00000002d4027209 */ /* 0x010fe40007810000 */
[----:B------:R-:W-:Y:S02]  /*c050*/  FMUL.FTZ R20, R20, c[0x0][0x320] ;  /* 0x0000c80014147a20 */ /* 0x000fe40000410000 */
[----:B------:R-:W-:Y:S03]  /*c060*/  FMUL.FTZ R21, R21, c[0x0][0x320] ;  /* 0x0000c80015157a20 */ /* 0x000fe60000410000 */
[----:B------:R-:W-:Y:S01]  /*c070*/  MUFU.TANH R215, R17 ;  /* 0x0000001100d77308 */ /* 0x000fe20000002400 */
        /* <DEDUP_REMOVED lines=13> */
[----:B------:R-:W-:Y:S06]  /*c150*/  DEPBAR.LE SB0, 0x0 ;  /* 0x000080000000791a */ /* 0x000fec0000000000 */
[C---:B------:R-:W-:Y:S01]  /*c160*/  HMMA.16816.F32.BF16 R36, R204.reuse, R4, R36 ;  /* 0x00000004cc24723c */ /* 0x040fe20000041824 */
[----:B------:R-:W2:Y:S01]  /*c170*/  LDL R5, [R1+0x20] ;  /* 0x0000200001057983 */ /* 0x000ea20000100800 */
[----:B------:R-:W-:Y:S03]  /*c180*/  MUFU.TANH R220, R22 ;  /* 0x0000001600dc7308 */ /* 0x000fe60000002400 */
[----:B------:R-:W-:Y:S03]  /*c190*/  BAR.SYNC.DEFER_BLOCKING 0x0 ;  /* 0x0000000000007b1d */ /* 0x000fe60000010000 */
[C---:B------:R-:W-:Y:S04]  /*c1a0*/  HMMA.16816.F32.BF16 R40, R204.reuse, R6, R40 ;  /* 0x00000006cc28723c */ /* 0x040fe80000041828 */
[----:B------:R-:W-:Y:S02]  /*c1b0*/  FMUL.FTZ R28, R28, c[0x0][0x320] ;  /* 0x0000c8001c1c7a20 */ /* 0x000fe40000410000 */
[----:B------:R-:W-:Y:S02]  /*c1c0*/  FMUL.FTZ R29, R29, c[0x0][0x320] ;  /* 0x0000c8001d1d7a20 */ /* 0x000fe40000410000 */
[----:B------:R-:W-:Y:S04]  /*c1d0*/  @P0 IMAD.WIDE.U32 R6, R98, c[0x0][0x1e0], RZ ;  /* 0x0000780062060a25 */ /* 0x000fe800078e00ff */
        /* <DEDUP_REMOVED lines=8> */
[C---:B-1----:R-:W-:Y:S01]  /*c260*/  HMMA.16816.F32.BF16 R44, R204.reuse, R8, R44 ;  /* 0x00000008cc2c723c */ /* 0x042fe2000004182c */
[----:B------:R-:W3:Y:S02]  /*c270*/  LDL.64 R8, [R1+0x28] ;  /* 0x0000280001087983 */ /* 0x000ee40000100a00 */
[----:B------:R-:W-:Y:S02]  /*c280*/  FMUL.FTZ R33, R33, c[0x0][0x320] ;  /* 0x0000c80021217a20 */ /* 0x000fe40000410000 */
[----:B------:R-:W-:Y:S01]  /*c290*/  FMUL.FTZ R43, R43, c[0x0][0x320] ;  /* 0x0000c8002b2b7a20 */ /* 0x000fe20000410000 */
[----:B------:R-:W-:Y:S01]  /*c2a0*/  MUFU.TANH R14, R42 ;  /* 0x0000002a000e7308 */ /* 0x000fe20000002400 */
[----:B------:R-:W-:Y:S01]  /*c2b0*/  STL [R1+0x8], R98 ;  /* 0x0000086201007387 */ /* 0x000fe20000100800 */
[----:B------:R-:W-:Y:S04]  /*c2c0*/  HMMA.16816.F32.BF16 R48, R204, R10, R48 ;  /* 0x0000000acc30723c */ /* 0x000fe80000041830 */
[----:B------:R-:W-:Y:S02]  /*c2d0*/  FMUL.FTZ R32, R32, c[0x0][0x320] ;  /* 0x0000c80020207a20 */ /* 0x000fe40000410000 */
[----:B------:R-:W-:Y:S02]  /*c2e0*/  FMUL.FTZ R34, R34, c[0x0][0x320] ;  /* 0x0000c80022227a20 */ /* 0x000fe40000410000 */
[----:B------:R-:W1:Y:S01]  /*c2f0*/  MUFU.TANH R157, R33 ;  /* 0x00000021009d7308 */ /* 0x000e620000002400 */
[----:B------:R-:W-:Y:S03]  /*c300*/  FMUL.FTZ R35, R35, c[0x0][0x320] ;  /* 0x0000c80023237a20 */ /* 0x000fe60000410000 */
        /* <DEDUP_REMOVED lines=9> */
[----:B------:R-:W-:Y:S01]  /*c3a0*/  MUFU.TANH R13, R43 ;  /* 0x0000002b000d7308 */ /* 0x000fe20000002400 */
[----:B------:R-:W-:Y:S01]  /*c3b0*/  FMUL.FTZ R50, R50, c[0x0][0x320] ;  /* 0x0000c80032327a20 */ /* 0x000fe20000410000 */
[----:B-1----:R-:W-:Y:S08]  /*c3c0*/  MOV R42, R157 ;  /* 0x0000009d002a7202 */ /* 0x002ff00000000f00 */
[----:B------:R-:W1:Y:S01]  /*c3d0*/  MUFU.TANH R158, R27 ;  /* 0x0000001b009e7308 */ /* 0x000e620000002400 */
[----:B----4-:R-:W-:Y:S04]  /*c3e0*/  FMNMX.FTZ R0, R214, R0, !PT ;  /* 0x00000000d6007209 */ /* 0x010fe80007810000 */
[----:B------:R-:W-:Y:S05]  /*c3f0*/  FMNMX.FTZ R0, R215, R0, !PT ;  /* 0x00000000d7007209 */ /* 0x000fea0007810000 */
[----:B------:R-:W4:Y:S01]  /*c400*/  MUFU.TANH R216, R18 ;  /* 0x0000001200d87308 */ /* 0x000f220000002400 */
[----:B------:R-:W-:Y:S04]  /*c410*/  FMNMX.FTZ R0, R218, R0, !PT ;  /* 0x00000000da007209 */ /* 0x000fe80007810000 */
[----:B------:R-:W-:Y:S05]  /*c420*/  FMNMX.FTZ R0, R219, R0, !PT ;  /* 0x00000000db007209 */ /* 0x000fea0007810000 */
[----:B------:R-:W4:Y:S01]  /*c430*/  MUFU.TANH R217, R19 ;  /* 0x0000001300d97308 */ /* 0x000f220000002400 */
[----:B-1----:R-:W-:Y:S09]  /*c440*/  MOV R43, R158 ;  /* 0x0000009e002b7202 */ /* 0x002ff20000000f00 */
[----:B------:R-:W1:Y:S01]  /*c450*/  MUFU.TANH R221, R24 ;  /* 0x0000001800dd7308 */ /* 0x000e620000002400 */
[----:B----4-:R-:W-:Y:S09]  /*c460*/  FMNMX.FTZ R2, R216, R2, !PT ;  /* 0x00000002d8027209 */ /* 0x010ff20007810000 */
[----:B------:R-:W-:Y:S01]  /*c470*/  MUFU.TANH R244, R28 ;  /* 0x0000001c00f47308 */ /* 0x000fe20000002400 */
[----:B------:R-:W-:Y:S04]  /*c480*/  FMNMX.FTZ R2, R217, R2, !PT ;  /* 0x00000002d9027209 */ /* 0x000fe80007810000 */
[----:B------:R-:W-:Y:S05]  /*c490*/  FMNMX.FTZ R2, R220, R2, !PT ;  /* 0x00000002dc027209 */ /* 0x000fea0007810000 */
[----:B------:R-:W-:Y:S01]  /*c4a0*/  MUFU.TANH R157, R48 ;  /* 0x00000030009d7308 */ /* 0x000fe20000002400 */
[----:B------:R-:W-:Y:S02]  /*c4b0*/  FMNMX.FTZ R2, R222, R2, !PT ;  /* 0x00000002de027209 */ /* 0x000fe40007810000 */
[----:B-1----:R-:W-:Y:S07]  /*c4c0*/  FMNMX.FTZ R0, R221, R0, !PT ;  /* 0x00000000dd007209 */ /* 0x002fee0007810000 */
[----:B------:R-:W1:Y:S10]  /*c4d0*/  MUFU.TANH R247, R26 ;  /* 0x0000001a00f77308 */ /* 0x000e740000002400 */
[----:B------:R4:W-:Y:S10]  /*c4e0*/  MUFU.TANH R248, R32 ;  /* 0x0000002000f87308 */ /* 0x0009f40000002400 */
[----:B------:R-:W4:Y:S01]  /*c4f0*/  MUFU.TANH R223, R25 ;  /* 0x0000001900df7308 */ /* 0x000f220000002400 */
[----:B-1----:R-:W-:Y:S04]  /*c500*/  MOV R48, R247 ;  /* 0x000000f700307202 */ /* 0x002fe80000000f00 */
[----:B------:R-:W-:Y:S05]  /*c510*/  FMNMX.FTZ R2, R48, R2, !PT ;  /* 0x0000000230027209 */ /* 0x000fea0007810000 */
[----:B------:R-:W1:Y:S01]  /*c520*/  MUFU.TANH R250, R29 ;  /* 0x0000001d00fa7308 */ /* 0x000e620000002400 */
[----:B------:R-:W-:Y:S02]  /*c530*/  FMNMX.FTZ R2, R43, R2, !PT ;  /* 0x000000022b027209 */ /* 0x000fe40007810000 */
[----:B----4-:R-:W-:Y:S07]  /*c540*/  MOV R32, R244 ;  /* 0x000000f400207202 */ /* 0x010fee0000000f00 */
[----:B------:R-:W4:Y:S01]  /*c550*/  MUFU.TANH R245, R30 ;  /* 0x0000001e00f57308 */ /* 0x000f220000002400 */
[----:B------:R-:W-:Y:S04]  /*c560*/  FMNMX.FTZ R0, R223, R0, !PT ;  /* 0x00000000df007209 */ /* 0x000fe80007810000 */
[----:B------:R-:W-:Y:S05]  /*c570*/  FMNMX.FTZ R0, R32, R0, !PT ;  /* 0x0000000020007209 */ /* 0x000fea0007810000 */
[----:B------:R4:W-:Y:S01]  /*c580*/  MUFU.TANH R158, R49 ;  /* 0x00000031009e7308 */ /* 0x0009e20000002400 */
[----:B-1----:R-:W-:Y:S09]  /*c590*/  FMNMX.FTZ R0, R250, R0, !PT ;  /* 0x00000000fa007209 */ /* 0x002ff20007810000 */
[----:B------:R-:W1:Y:S01]  /*c5a0*/  MUFU.TANH R246, R31 ;  /* 0x0000001f00f67308 */ /* 0x000e620000002400 */
[----:B----4-:R-:W-:Y:S04]  /*c5b0*/  MOV R33, R245 ;  /* 0x000000f500217202 */ /* 0x010fe80000000f00 */
[----:B------:R-:W-:Y:S05]  /*c5c0*/  FMNMX.FTZ R2, R33, R2, !PT ;  /* 0x0000000221027209 */ /* 0x000fea0007810000 */
[----:B------:R1:W4:Y:S01]  /*c5d0*/  MUFU.TANH R231, R34 ;  /* 0x0000002200e77308 */ /* 0x0003220000002400 */
[----:B------:R-:W-:Y:S04]  /*c5e0*/  MOV R49, R248 ;  /* 0x000000f800317202 */ /* 0x000fe80000000f00 */
[----:B------:R-:W-:Y:S05]  /*c5f0*/  FMNMX.FTZ R0, R49, R0, !PT ;  /* 0x0000000031007209 */ /* 0x000fea0007810000 */
[----:B------:R4:W-:Y:S01]  /*c600*/  MUFU.TANH R105, R50 ;  /* 0x0000003200697308 */ /* 0x0009e20000002400 */
[----:B------:R-:W-:Y:S09]  /*c610*/  FMNMX.FTZ R0, R42, R0, !PT ;  /* 0x000000002a007209 */ /* 0x000ff20007810000 */
[----:B------:R-:W4:Y:S01]  /*c620*/  MUFU.TANH R252, R35 ;  /* 0x0000002300fc7308 */ /* 0x000f220000002400 */
[----:B-1----:R-:W-:Y:S04]  /*c630*/  MOV R34, R246 ;  /* 0x000000f600227202 */ /* 0x002fe80000000f00 */
[----:B------:R-:W-:Y:S05]  /*c640*/  FMNMX.FTZ R2, R34, R2, !PT ;  /* 0x0000000222027209 */ /* 0x000fea0007810000 */
[----:B------:R-:W1:Y:S01]  /*c650*/  MUFU.TANH R35, R36 ;  /* 0x0000002400237308 */ /* 0x000e620000002400 */
[----:B----4-:R-:W-:Y:S04]  /*c660*/  MOV R50, R231 ;  /* 0x000000e700327202 */ /* 0x010fe80000000f00 */
[----:B------:R-:W-:Y:S05]  /*c670*/  FMNMX.FTZ R2, R50, R2, !PT ;  /* 0x0000000232027209 */ /* 0x000fea0007810000 */
[----:B------:R-:W4:Y:S01]  /*c680*/  MUFU.TANH R19, R37 ;  /* 0x0000002500137308 */ /* 0x000f220000002400 */
[----:B------:R-:W-:Y:S09]  /*c690*/  FMNMX.FTZ R3, R252, R2, !PT ;  /* 0x00000002fc037209 */ /* 0x000ff20007810000 */
[----:B------:R-:W4:Y:S01]  /*c6a0*/  MUFU.TANH R16, R40 ;  /* 0x0000002800107308 */ /* 0x000f220000002400 */
[----:B-1----:R-:W-:Y:S09]  /*c6b0*/  FMNMX.FTZ R0, R35, R0, !PT ;  /* 0x0000000023007209 */ /* 0x002ff20007810000 */
[----:B------:R-:W1:Y:S01]  /*c6c0*/  MUFU.TANH R18, R38 ;  /* 0x0000002600127308 */ /* 0x000e620000002400 */
[----:B----4-:R-:W-:Y:S01]  /*c6d0*/  FMNMX.FTZ R2, R19, R0, !PT ;  /* 0x0000000013027209 */ /* 0x010fe20007810000 */
[----:B------:R-:W-:Y:S01]  /*c6e0*/  FMUL.FTZ R0, R51, c[0x0][0x320] ;  /* 0x0000c80033007a20 */ /* 0x000fe20000410000 */
[----:B------:R-:W-:Y:S07]  /*c6f0*/  MOV R51, R33 ;  /* 0x0000002100337202 */ /* 0x000fee0000000f00 */
[----:B------:R-:W4:Y:S01]  /*c700*/  MUFU.TANH R15, R41 ;  /* 0x00000029000f7308 */ /* 0x000f220000002400 */
[----:B------:R-:W-:Y:S09]  /*c710*/  FMNMX.FTZ R2, R16, R2, !PT ;  /* 0x0000000210027209 */ /* 0x000ff20007810000 */
[----:B------:R4:W-:Y:S01]  /*c720*/  MUFU.TANH R104, R0 ;  /* 0x0000000000687308 */ /* 0x0009e20000002400 */
[----:B-1----:R-:W-:Y:S09]  /*c730*/  FMNMX.FTZ R3, R18, R3, !PT ;  /* 0x0000000312037209 */ /* 0x002ff20007810000 */
[----:B------:R-:W1:Y:S10]  /*c740*/  MUFU.TANH R17, R39 ;  /* 0x0000002700117308 */ /* 0x000e740000002400 */
[----:B------:R-:W2:Y:S01]  /*c750*/  MUFU.TANH R41, R44 ;  /* 0x0000002c00297308 */ /* 0x000ea20000002400 */
[----:B----4-:R-:W-:Y:S09]  /*c760*/  FMNMX.FTZ R0, R15, R2, !PT ;  /* 0x000000020f007209 */ /* 0x010ff20007810000 */
[----:B------:R-:W4:Y:S01]  /*c770*/  MUFU.TANH R40, R45 ;  /* 0x0000002d00287308 */ /* 0x000f220000002400 */
[----:B-1----:R-:W-:Y:S04]  /*c780*/  FMNMX.FTZ R3, R17, R3, !PT ;  /* 0x0000000311037209 */ /* 0x002fe80007810000 */
[----:B------:R-:W-:Y:S05]  /*c790*/  FMNMX.FTZ R2, R14, R3, !PT ;  /* 0x000000030e027209 */ /* 0x000fea0007810000 */
[----:B------:R-:W1:Y:S01]  /*c7a0*/  MUFU.TANH R159, R46 ;  /* 0x0000002e009f7308 */ /* 0x000e620000002400 */
[----:B------:R-:W-:Y:S02]  /*c7b0*/  FMNMX.FTZ R2, R13, R2, !PT ;  /* 0x000000020d027209 */ /* 0x000fe40007810000 */
[----:B--2---:R-:W-:Y:S07]  /*c7c0*/  FMNMX.FTZ R0, R41, R0, !PT ;  /* 0x0000000029007209 */ /* 0x004fee0007810000 */
[----:B------:R-:W2:Y:S01]  /*c7d0*/  MUFU.TANH R244, R47 ;  /* 0x0000002f00f47308 */ /* 0x000ea20000002400 */
[----:B----4-:R-:W-:Y:S04]  /*c7e0*/  FMNMX.FTZ R0, R40, R0, !PT ;  /* 0x0000000028007209 */ /* 0x010fe80007810000 */
[----:B------:R-:W-:Y:S04]  /*c7f0*/  FMNMX.FTZ R101, R157, R0, !PT ;  /* 0x000000009d657209 */ /* 0x000fe80007810000 */
[----:B------:R-:W-:Y:S02]  /*c800*/  FMNMX.FTZ R101, R158, R101, !PT ;  /* 0x000000659e657209 */ /* 0x000fe40007810000 */
[----:B-1----:R-:W-:Y:S03]  /*c810*/  FMNMX.FTZ R2, R159, R2, !PT ;  /* 0x000000029f027209 */ /* 0x002fe60007810000 */
[----:B------:R-:W1:Y:S01]  /*c820*/  SHFL.BFLY PT, R3, R101, 0x2, 0x1f ;  /* 0x0c401f0065037f89 */ /* 0x000e6200000e0000 */
[----:B--2---:R-:W-:Y:S04]  /*c830*/  FMNMX.FTZ R0, R244, R2, !PT ;  /* 0x00000002f4007209 */ /* 0x004fe80007810000 */
[----:B------:R-:W-:Y:S04]  /*c840*/  FMNMX.FTZ R0, R105, R0, !PT ;  /* 0x0000000069007209 */ /* 0x000fe80007810000 */
[----:B------:R-:W-:Y:S05]  /*c850*/  FMNMX.FTZ R0, R104, R0, !PT ;  /* 0x0000000068007209 */ /* 0x000fea0007810000 */
[----:B------:R-:W2:Y:S01]  /*c860*/  SHFL.BFLY PT, R2, R0, 0x2, 0x1f ;  /* 0x0c401f0000027f89 */ /* 0x000ea200000e0000 */
[----:B-1----:R-:W-:Y:S07]  /*c870*/  FMNMX.FTZ R101, R101, R3, !PT ;  /* 0x0000000365657209 */ /* 0x002fee0007810000 */
[----:B------:R-:W1:Y:S01]  /*c880*/  SHFL.BFLY PT, R4, R101, 0x1, 0x1f ;  /* 0x0c201f0065047f89 */ /* 0x000e6200000e0000 */
[----:B--2---:R-:W-:Y:S07]  /*c890*/  FMNMX.FTZ R0, R0, R2, !PT ;  /* 0x0000000200007209 */ /* 0x004fee0007810000 */
[----:B------:R-:W2:Y:S01]  /*c8a0*/  SHFL.BFLY PT, R3, R0, 0x1, 0x1f ;  /* 0x0c201f0000037f89 */ /* 0x000ea200000e0000 */
[----:B-1----:R-:W-:Y:S05]  /*c8b0*/  FMNMX.FTZ R101, R101, R4, !PT ;  /* 0x0000000465657209 */ /* 0x002fea0007810000 */
[----:B------:R-:W-:Y:S01]  /*c8c0*/  FADD.FTZ R2, -R101, R102 ;  /* 0x0000006665027221 */ /* 0x000fe20000010100 */
[----:B------:R-:W-:Y:S02]  /*c8d0*/  MOV R102, R19 ;  /* 0x0000001300667202 */ /* 0x000fe40000000f00 */
[----:B--2---:R-:W-:Y:S01]  /*c8e0*/  FMNMX.FTZ R100, R0, R3, !PT ;  /* 0x0000000300647209 */ /* 0x004fe20007810000 */
[----:B------:R-:W-:Y:S01]  /*c8f0*/  FMUL.FTZ R0, R2, c[0x0][0x2d0] ;  /* 0x0000b40002007a20 */ /* 0x000fe20000410000 */
[----:B------:R-:W-:Y:S03]  /*c900*/  @P0 SHF.R.S32.HI R3, RZ, 0x1f, R98 ;  /* 0x0000001fff030819 */ /* 0x000fe60000011462 */
[----:B------:R1:W2:Y:S02]  /*c910*/  MUFU.EX2 R2, R0 ;  /* 0x0000000000027308 */ /* 0x0002a40000000800 */
[----:B------:R-:W-:Y:S04]  /*c920*/  @P0 IMAD R3, R3, c[0x0][0x1e0], RZ ;  /* 0x0000780003030a24 */ /* 0x000fe800078e02ff */
[----:B------:R-:W-:Y:S02]  /*c930*/  @P0 IMAD R3, R98, c[0x0][0x1e4], R3 ;  /* 0x0000790062030a24 */ /* 0x000fe400078e0203 */
[----:B------:R-:W3:Y:S03]  /*c940*/  LDL.LU R98, [R1+0xcc] ;  /* 0x0000cc0001627983 */ /* 0x000ee60000300800 */
[----:B------:R-:W-:Y:S05]  /*c950*/  @P0 IADD3 R3, R7, R3, RZ ;  /* 0x0000000307030210 */ /* 0x000fea0007ffe0ff */
[----:B------:R-:W-:Y:S02]  /*c960*/  @P0 IMAD R3, R3, 0x60, RZ ;  /* 0x0000006003030824 */ /* 0x000fe400078e02ff */
[----:B-1----:R-:W-:Y:S02]  /*c970*/  FADD.FTZ R0, -R100, R103 ;  /* 0x0000006764007221 */ /* 0x002fe40000010100 */
[----:B------:R-:W-:Y:S02]  /*c980*/  FMUL.FTZ R103, R101, c[0x0][0x2d0] ;  /* 0x0000b40065677a20 */ /* 0x000fe40000410000 */
[----:B------:R-:W-:Y:S02]  /*c990*/  FMUL.FTZ R0, R0, c[0x0][0x2d0] ;  /* 0x0000b40000007a20 */ /* 0x000fe40000410000 */
[--C-:B------:R-:W-:Y:S01]  /*c9a0*/  FFMA.FTZ R4, R164, c[0x0][0x2d0], -R103.reuse ;  /* 0x0000b400a4047a23 */ /* 0x100fe20000010867 */
[----:B------:R-:W-:Y:S01]  /*c9b0*/  MOV R164, R18 ;  /* 0x0000001200a47202 */ /* 0x000fe20000000f00 */
[--C-:B------:R-:W-:Y:S01]  /*c9c0*/  FFMA.FTZ R7, R167, c[0x0][0x2d0], -R103.reuse ;  /* 0x0000b400a7077a23 */ /* 0x100fe20000010867 */
[----:B------:R-:W-:Y:S01]  /*c9d0*/  MOV R167, R14 ;  /* 0x0000000e00a77202 */ /* 0x000fe20000000f00 */
[----:B------:R1:W-:Y:S01]  /*c9e0*/  MUFU.EX2 R245, R4 ;  /* 0x0000000400f57308 */ /* 0x0003e20000000800 */
[--C-:B---3--:R-:W-:Y:S01]  /*c9f0*/  FFMA.FTZ R9, R166, c[0x0][0x2d0], -R103.reuse ;  /* 0x0000b400a6097a23 */ /* 0x108fe20000010867 */
[----:B------:R-:W-:Y:S01]  /*ca00*/  MOV R166, R13 ;  /* 0x0000000d00a67202 */ /* 0x000fe20000000f00 */
[C---:B--2---:R-:W-:Y:S01]  /*ca10*/  FMUL.FTZ R24, R2.reuse, R128 ;  /* 0x0000008002187220 */ /* 0x044fe20000410000 */
[----:B------:R-:W-:Y:S01]  /*ca20*/  MOV R128, R102 ;  /* 0x0000006600807202 */ /* 0x000fe20000000f00 */
[C---:B------:R-:W-:Y:S01]  /*ca30*/  FMUL.FTZ R25, R2.reuse, R129 ;  /* 0x0000008102197220 */ /* 0x040fe20000410000 */
[----:B------:R-:W-:Y:S01]  /*ca40*/  MOV R129, R35 ;  /* 0x0000002300817202 */ /* 0x000fe20000000f00 */
[----:B------:R-:W-:Y:S01]  /*ca50*/  FMUL.FTZ R33, R2, R137 ;  /* 0x0000008902217220 */ /* 0x000fe20000410000 */
[----:B------:R-:W-:Y:S01]  /*ca60*/  MOV R137, R49 ;  /* 0x0000003100897202 */ /* 0x000fe20000000f00 */
[----:B------:R-:W-:Y:S01]  /*ca70*/  FFMA.FTZ R102, R106, c[0x0][0x2d0], -R103 ;  /* 0x0000b4006a667a23 */ /* 0x000fe20000010867 */
[----:B------:R2:W-:Y:S01]  /*ca80*/  MUFU.EX2 R247, R7 ;  /* 0x0000000700f77308 */ /* 0x0005e20000000800 */
[C---:B------:R-:W-:Y:S02]  /*ca90*/  FMUL.FTZ R49, R2.reuse, R153 ;  /* 0x0000009902317220 */ /* 0x040fe40000410000 */
[C---:B------:R-:W-:Y:S02]  /*caa0*/  FMUL.FTZ R52, R2.reuse, R52 ;  /* 0x0000003402347220 */ /* 0x040fe40000410000 */
[C---:B------:R-:W-:Y:S02]  /*cab0*/  FMUL.FTZ R53, R2.reuse, R53 ;  /* 0x0000003502357220 */ /* 0x040fe40000410000 */
[C---:B------:R-:W-:Y:S02]  /*cac0*/  FMUL.FTZ R56, R2.reuse, R56 ;  /* 0x0000003802387220 */ /* 0x040fe40000410000 */
[C---:B------:R-:W-:Y:S01]  /*cad0*/  FMUL.FTZ R57, R2.reuse, R57 ;  /* 0x0000003902397220 */ /* 0x040fe20000410000 */
[----:B------:R-:W3:Y:S01]  /*cae0*/  MUFU.EX2 R0, R0 ;  /* 0x0000000000007308 */ /* 0x000ee20000000800 */
[C---:B------:R-:W-:Y:S02]  /*caf0*/  FMUL.FTZ R60, R2.reuse, R60 ;  /* 0x0000003c023c7220 */ /* 0x040fe40000410000 */
[C---:B------:R-:W-:Y:S01]  /*cb00*/  FMUL.FTZ R61, R2.reuse, R61 ;  /* 0x0000003d023d7220 */ /* 0x040fe20000410000 */
[----:B-1----:R-:W-:Y:S01]  /*cb10*/  @P0 MOV R4, R8 ;  /* 0x0000000800040202 */ /* 0x002fe20000000f00 */
[C---:B------:R-:W-:Y:S02]  /*cb20*/  FMUL.FTZ R64, R2.reuse, R64 ;  /* 0x0000004002407220 */ /* 0x040fe40000410000 */
[----:B------:R-:W-:Y:S02]  /*cb30*/  FMUL.FTZ R65, R2, R65 ;  /* 0x0000004102417220 */ /* 0x000fe40000410000 */
[----:B------:R-:W-:Y:S04]  /*cb40*/  @P0 IMAD.WIDE.U32 R4, R6, 0x60, R4 ;  /* 0x0000006006040825 */ /* 0x000fe800078e0004 */
[C---:B------:R-:W-:Y:S01]  /*cb50*/  FMUL.FTZ R68, R2.reuse, R68 ;  /* 0x0000004402447220 */ /* 0x040fe20000410000 */
[----:B------:R-:W-:Y:S01]  /*cb60*/  @P0 IADD3 R6, R5, R3, RZ ;  /* 0x0000000305060210 */ /* 0x000fe20007ffe0ff */
[----:B------:R-:W-:Y:S01]  /*cb70*/  FFMA.FTZ R5, R165, c[0x0][0x2d0], -R103 ;  /* 0x0000b400a5057a23 */ /* 0x000fe20000010867 */
[----:B--2---:R-:W-:Y:S01]  /*cb80*/  @P0 MOV R7, c[0x0][0x1e0] ;  /* 0x0000780000070a02 */ /* 0x004fe20000000f00 */
[----:B------:R-:W-:Y:S01]  /*cb90*/  FMUL.FTZ R69, R2, R69 ;  /* 0x0000004502457220 */ /* 0x000fe20000410000 */
[----:B------:R-:W-:Y:S01]  /*cba0*/  @P0 SHF.L.U32 R3, R4, 0x1, RZ ;  /* 0x0000000104030819 */ /* 0x000fe200000006ff */
[----:B------:R1:W-:Y:S01]  /*cbb0*/  MUFU.EX2 R231, R5 ;  /* 0x0000000500e77308 */ /* 0x0003e20000000800 */
[----:B------:R-:W-:Y:S01]  /*cbc0*/  @P0 SHF.L.U64.HI R12, R7, R251, c[0x0][0x1e4] ;  /* 0x00007900070c0619 */ /* 0x000fe200000102fb */
[----:B------:R-:W-:Y:S01]  /*cbd0*/  FMUL.FTZ R72, R2, R72 ;  /* 0x0000004802487220 */ /* 0x000fe20000410000 */
[----:B------:R-:W-:Y:S01]  /*cbe0*/  @P0 SHF.L.U64.HI R6, R4, 0x1, R6 ;  /* 0x0000000104060819 */ /* 0x000fe20000010206 */
[----:B------:R-:W-:Y:S01]  /*cbf0*/  FMUL.FTZ R73, R2, R73 ;  /* 0x0000004902497220 */ /* 0x000fe20000410000 */
[C---:B------:R-:W-:Y:S01]  /*cc00*/  @P0 IADD3 R4, P6, R3.reuse, c[0x0][0x1c8], RZ ;  /* 0x0000720003040a10 */ /* 0x040fe20007fde0ff */
[C---:B---3--:R-:W-:Y:S01]  /*cc10*/  FMUL.FTZ R18, R0.reuse, R122 ;  /* 0x0000007a00127220 */ /* 0x048fe20000410000 */
[----:B------:R-:W-:Y:S01]  /*cc20*/  @P0 IADD3 R10, P5, R3, 0x80, RZ ;  /* 0x00000080030a0810 */ /* 0x000fe20007fbe0ff */
[----:B------:R-:W-:Y:S01]  /*cc30*/  FMUL.FTZ R19, R0, R123 ;  /* 0x0000007b00137220 */ /* 0x000fe20000410000 */
[----:B------:R-:W-:Y:S01]  /*cc40*/  @P0 SHF.L.U32 R7, R7, 0x6, RZ ;  /* 0x0000000607070819 */ /* 0x000fe200000006ff */
[----:B------:R2:W-:Y:S01]  /*cc50*/  MUFU.EX2 R251, R9 ;  /* 0x0000000900fb7308 */ /* 0x0005e20000000800 */
[----:B------:R-:W-:Y:S01]  /*cc60*/  @P0 IADD3 R10, P1, R10, c[0x0][0x1c8], RZ ;  /* 0x000072000a0a0a10 */ /* 0x000fe20007f3e0ff */
[----:B------:R-:W-:Y:S01]  /*cc70*/  FMUL.FTZ R26, R0, R130 ;  /* 0x00000082001a7220 */ /* 0x000fe20000410000 */
[----:B------:R-:W-:Y:S01]  /*cc80*/  MOV R165, R17 ;  /* 0x0000001100a57202 */ /* 0x000fe20000000f00 */
[----:B------:R-:W-:Y:S01]  /*cc90*/  FMUL.FTZ R17, R2, R121 ;  /* 0x0000007902117220 */ /* 0x000fe20000410000 */
[--C-:B------:R-:W-:Y:S01]  /*cca0*/  @P0 IADD3.X R11, RZ, c[0x0][0x1cc], R6.reuse, P1, P5 ;  /* 0x00007300ff0b0a10 */ /* 0x100fe20000fea406 */
[C---:B------:R-:W-:Y:S01]  /*ccb0*/  FMUL.FTZ R27, R0.reuse, R131 ;  /* 0x00000083001b7220 */ /* 0x040fe20000410000 */
[----:B------:R-:W-:Y:S01]  /*ccc0*/  MOV R131, R50 ;  /* 0x0000003200837202 */ /* 0x000fe20000000f00 */
[C---:B------:R-:W-:Y:S01]  /*ccd0*/  FMUL.FTZ R35, R0.reuse, R139 ;  /* 0x0000008b00237220 */ /* 0x040fe20000410000 */
[----:B------:R-:W-:Y:S01]  /*cce0*/  MOV R50, R34 ;  /* 0x0000002200327202 */ /* 0x000fe20000000f00 */
[C---:B------:R-:W-:Y:S02]  /*ccf0*/  FMUL.FTZ R34, R0.reuse, R138 ;  /* 0x0000008a00227220 */ /* 0x040fe40000410000 */
[C---:B------:R-:W-:Y:S01]  /*cd00*/  FMUL.FTZ R54, R0.reuse, R54 ;  /* 0x0000003600367220 */ /* 0x040fe20000410000 */
[----:B------:R-:W-:Y:S01]  /*cd10*/  MOV R139, R50 ;  /* 0x00000032008b7202 */ /* 0x000fe20000000f00 */
[----:B------:R-:W-:Y:S01]  /*cd20*/  FMUL.FTZ R50, R0, R154 ;  /* 0x0000009a00327220 */ /* 0x000fe20000410000 */
[----:B-1----:R-:W-:Y:S01]  /*cd30*/  @P0 IADD3.X R5, R6, c[0x0][0x1cc], RZ, P6, !PT ;  /* 0x0000730006050a10 */ /* 0x002fe200037fe4ff */
[C---:B------:R-:W-:Y:S01]  /*cd40*/  FMUL.FTZ R55, R0.reuse, R55 ;  /* 0x0000003700377220 */ /* 0x040fe20000410000 */
[----:B------:R-:W-:Y:S01]  /*cd50*/  @P0 IADD3 R3, P6, R3, 0x100, RZ ;  /* 0x0000010003030810 */ /* 0x000fe20007fde0ff */
[----:B------:R-:W-:Y:S02]  /*cd60*/  FMUL.FTZ R58, R0, R58 ;  /* 0x0000003a003a7220 */ /* 0x000fe40000410000 */
[----:B------:R1:W-:Y:S01]  /*cd70*/  @P0 LDGSTS.E.BYPASS.LTC128B.128 [R99+0xc100], [R4.64], !P4 ;  /* 0x0c10000004630fae */ /* 0x0003e2000e101d46 */
[----:B------:R-:W-:Y:S01]  /*cd80*/  @P0 IADD3 R8, P5, R3, c[0x0][0x1c8], RZ ;  /* 0x0000720003080a10 */ /* 0x000fe20007fbe0ff */
[----:B------:R-:W-:Y:S02]  /*cd90*/  FMUL.FTZ R3, R100, c[0x0][0x2d0] ;  /* 0x0000b40064037a20 */ /* 0x000fe40000410000 */
[----:B------:R-:W-:Y:S02]  /*cda0*/  FMUL.FTZ R59, R0, R59 ;  /* 0x0000003b003b7220 */ /* 0x000fe40000410000 */
[--C-:B--2---:R-:W-:Y:S01]  /*cdb0*/  FFMA.FTZ R9, R210, c[0x0][0x2d0], -R3.reuse ;  /* 0x0000b400d2097a23 */ /* 0x104fe20000010803 */
[----:B------:R-:W-:Y:S01]  /*cdc0*/  MOV R210, R15 ;  /* 0x0000000f00d27202 */ /* 0x000fe20000000f00 */
[----:B------:R2:W-:Y:S01]  /*cdd0*/  @P0 LDGSTS.E.BYPASS.LTC128B.128 [R99+0xf100], [R10.64], !P3 ;  /* 0x0f1000000a630fae */ /* 0x0005e2000d901d46 */
[C---:B------:R-:W-:Y:S01]  /*cde0*/  FMUL.FTZ R62, R0.reuse, R62 ;  /* 0x0000003e003e7220 */ /* 0x040fe20000410000 */
[----:B------:R3:W-:Y:S01]  /*cdf0*/  MUFU.EX2 R246, R9 ;  /* 0x0000000900f67308 */ /* 0x0007e20000000800 */
[C---:B------:R-:W-:Y:S02]  /*ce00*/  FMUL.FTZ R63, R0.reuse, R63 ;  /* 0x0000003f003f7220 */ /* 0x040fe40000410000 */
[C---:B------:R-:W-:Y:S02]  /*ce10*/  FMUL.FTZ R66, R0.reuse, R66 ;  /* 0x0000004200427220 */ /* 0x040fe40000410000 */
[C---:B------:R-:W-:Y:S02]  /*ce20*/  FMUL.FTZ R67, R0.reuse, R67 ;  /* 0x0000004300437220 */ /* 0x040fe40000410000 */
[C---:B------:R-:W-:Y:S02]  /*ce30*/  FMUL.FTZ R70, R0.reuse, R70 ;  /* 0x0000004600467220 */ /* 0x040fe40000410000 */
[C---:B------:R-:W-:Y:S02]  /*ce40*/  FMUL.FTZ R71, R0.reuse, R71 ;  /* 0x0000004700477220 */ /* 0x040fe40000410000 */
[C---:B------:R-:W-:Y:S02]  /*ce50*/  FMUL.FTZ R74, R0.reuse, R74 ;  /* 0x0000004a004a7220 */ /* 0x040fe40000410000 */
[----:B------:R-:W-:Y:S02]  /*ce60*/  FMUL.FTZ R75, R0, R75 ;  /* 0x0000004b004b7220 */ /* 0x000fe40000410000 */
[----:B------:R-:W-:Y:S01]  /*ce70*/  FMUL.FTZ R76, R2, R76 ;  /* 0x0000004c024c7220 */ /* 0x000fe20000410000 */
[----:B-1----:R-:W-:Y:S01]  /*ce80*/  @P0 IADD3 R4, P1, R4, R7, RZ ;  /* 0x0000000704040210 */ /* 0x002fe20007f3e0ff */
[----:B------:R-:W-:Y:S02]  /*ce90*/  FMUL.FTZ R77, R2, R77 ;  /* 0x0000004d024d7220 */ /* 0x000fe40000410000 */
[C---:B------:R-:W-:Y:S01]  /*cea0*/  FMUL.FTZ R78, R0.reuse, R78 ;  /* 0x0000004e004e7220 */ /* 0x040fe20000410000 */
[----:B------:R-:W-:Y:S01]  /*ceb0*/  @P0 IADD3.X R5, R5, R12, RZ, P1, !PT ;  /* 0x0000000c05050210 */ /* 0x000fe20000ffe4ff */
[C---:B------:R-:W-:Y:S01]  /*cec0*/  FMUL.FTZ R79, R0.reuse, R79 ;  /* 0x0000004f004f7220 */ /* 0x040fe20000410000 */
[----:B---3--:R-:W-:Y:S01]  /*ced0*/  @P0 IADD3.X R9, RZ, c[0x0][0x1cc], R6, P5, P6 ;  /* 0x00007300ff090a10 */ /* 0x008fe20002fec406 */
[--C-:B--2---:R-:W-:Y:S01]  /*cee0*/  FFMA.FTZ R10, R211, c[0x0][0x2d0], -R3.reuse ;  /* 0x0000b400d30a7a23 */ /* 0x104fe20000010803 */
[----:B------:R-:W-:Y:S01]  /*cef0*/  @P0 IADD3 R6, P5, R7, R4, RZ ;  /* 0x0000000407060210 */ /* 0x000fe20007fbe0ff */
[----:B------:R-:W-:Y:S01]  /*cf00*/  FMUL.FTZ R11, R0, R115 ;  /* 0x00000073000b7220 */ /* 0x000fe20000410000 */
[----:B------:R-:W-:Y:S01]  /*cf10*/  MOV R211, R16 ;  /* 0x0000001000d37202 */ /* 0x000fe20000000f00 */
[----:B------:R1:W-:Y:S01]  /*cf20*/  @P0 LDGSTS.E.BYPASS.LTC128B.128 [R99+0x12100], [R8.64], !P2 ;  /* 0x1210000008630fae */ /* 0x0003e2000d101d46 */
[----:B------:R-:W-:Y:S01]  /*cf30*/  @P0 IADD3.X R7, R12, R5, RZ, P5, !PT ;  /* 0x000000050c070210 */ /* 0x000fe20002ffe4ff */
[----:B------:R2:W3:Y:S01]  /*cf40*/  MUFU.EX2 R248, R10 ;  /* 0x0000000a00f87308 */ /* 0x0004e20000000800 */
[C---:B------:R-:W-:Y:S02]  /*cf50*/  FMUL.FTZ R16, R2.reuse, R120 ;  /* 0x0000007802107220 */ /* 0x040fe40000410000 */
[C---:B------:R-:W-:Y:S02]  /*cf60*/  FMUL.FTZ R80, R2.reuse, R80 ;  /* 0x0000005002507220 */ /* 0x040fe40000410000 */
[----:B------:R-:W-:Y:S01]  /*cf70*/  FMUL.FTZ R81, R2, R81 ;  /* 0x0000005102517220 */ /* 0x000fe20000410000 */
[----:B------:R3:W-:Y:S01]  /*cf80*/  @P0 LDGSTS.E.BYPASS.LTC128B.128 [R99+0xd100], [R4.64], !P4 ;  /* 0x0d10000004630fae */ /* 0x0007e2000e101d46 */
[C---:B------:R-:W-:Y:S02]  /*cf90*/  FMUL.FTZ R82, R0.reuse, R82 ;  /* 0x0000005200527220 */ /* 0x040fe40000410000 */
[----:B------:R-:W-:Y:S02]  /*cfa0*/  FMUL.FTZ R83, R0, R83 ;  /* 0x0000005300537220 */ /* 0x000fe40000410000 */
[C---:B------:R-:W-:Y:S02]  /*cfb0*/  FMUL.FTZ R84, R2.reuse, R84 ;  /* 0x0000005402547220 */ /* 0x040fe40000410000 */
[----:B------:R-:W-:Y:S01]  /*cfc0*/  FMUL.FTZ R85, R2, R85 ;  /* 0x0000005502557220 */ /* 0x000fe20000410000 */
[----:B------:R3:W-:Y:S01]  /*cfd0*/  @P0 LDGSTS.E.BYPASS.LTC128B.128 [R99+0x10100], [R4.64+0x80], !P3 ;  /* 0x1010008004630fae */ /* 0x0007e2000d901d46 */
[C---:B------:R-:W-:Y:S02]  /*cfe0*/  FMUL.FTZ R86, R0.reuse, R86 ;  /* 0x0000005600567220 */ /* 0x040fe40000410000 */
[----:B------:R-:W-:Y:S02]  /*cff0*/  FMUL.FTZ R87, R0, R87 ;  /* 0x0000005700577220 */ /* 0x000fe40000410000 */
[C---:B------:R-:W-:Y:S02]  /*d000*/  FMUL.FTZ R88, R2.reuse, R88 ;  /* 0x0000005802587220 */ /* 0x040fe40000410000 */
[----:B------:R-:W-:Y:S01]  /*d010*/  FMUL.FTZ R89, R2, R89 ;  /* 0x0000005902597220 */ /* 0x000fe20000410000 */
[----:B------:R3:W-:Y:S01]  /*d020*/  @P0 LDGSTS.E.BYPASS.LTC128B.128 [R99+0x13100], [R4.64+0x100], !P2 ;  /* 0x1310010004630fae */ /* 0x0007e2000d101d46 */
[----:B------:R-:W-:Y:S02]  /*d030*/  FMUL.FTZ R90, R0, R90 ;  /* 0x0000005a005a7220 */ /* 0x000fe40000410000 */
[C---:B-1----:R-:W-:Y:S02]  /*d040*/  FMUL.FTZ R8, R2.reuse, R112 ;  /* 0x0000007002087220 */ /* 0x042fe40000410000 */
[----:B------:R-:W-:Y:S02]  /*d050*/  FMUL.FTZ R9, R2, R113 ;  /* 0x0000007102097220 */ /* 0x000fe40000410000 */
[C---:B--2---:R-:W-:Y:S01]  /*d060*/  FMUL.FTZ R10, R0.reuse, R114 ;  /* 0x00000072000a7220 */ /* 0x044fe20000410000 */
        /* <DEDUP_REMOVED lines=8> */
[----:B------:R-:W-:Y:S03]  /*d0f0*/  FMUL.FTZ R97, R2, R97 ;  /* 0x0000006102617220 */ /* 0x000fe60000410000 */
[----:B------:R1:W-:Y:S01]  /*d100*/  @P0 LDGSTS.E.BYPASS.LTC128B.128 [R99+0x14100], [R6.64+0x100], !P2 ;  /* 0x1410010006630fae */ /* 0x0003e2000d101d46 */
[--C-:B---3--:R-:W-:Y:S01]  /*d110*/  FFMA.FTZ R4, R208, c[0x0][0x2d0], -R3.reuse ;  /* 0x0000b400d0047a23 */ /* 0x108fe20000010803 */
[----:B------:R-:W-:Y:S01]  /*d120*/  MOV R208, R252 ;  /* 0x000000fc00d07202 */ /* 0x000fe20000000f00 */
[----:B------:R-:W-:Y:S01]  /*d130*/  FMUL.FTZ R5, R2, R109 ;  /* 0x0000006d02057220 */ /* 0x000fe20000410000 */
[----:B------:R-:W-:Y:S01]  /*d140*/  F2FP.BF16.PACK_AB R109, R248, R246 ;  /* 0x000000f6f86d723e */ /* 0x000fe200000010ff */
[----:B------:R2:W-:Y:S03]  /*d150*/  MUFU.EX2 R252, R4 ;  /* 0x0000000400fc7308 */ /* 0x0005e60000000800 */
[----:B------:R-:W3:Y:S01]  /*d160*/  LDSM.16.MT88.4 R12, [R224] ;  /* 0x00000000e00c783b */ /* 0x000ee20000004200 */
[----:B------:R-:W-:Y:S02]  /*d170*/  MOV R130, R208 ;  /* 0x000000d000827202 */ /* 0x000fe40000000f00 */
[----:B------:R-:W-:Y:S02]  /*d180*/  MOV R208, R165 ;  /* 0x000000a500d07202 */ /* 0x000fe40000000f00 */
[----:B------:R-:W-:Y:S01]  /*d190*/  MOV R165, R41 ;  /* 0x0000002900a57202 */ /* 0x000fe20000000f00 */
[----:B------:R-:W-:Y:S01]  /*d1a0*/  FMUL.FTZ R41, R2, R145 ;  /* 0x0000009102297220 */ /* 0x000fe20000410000 */
[----:B------:R-:W-:Y:S01]  /*d1b0*/  MOV R145, R51 ;  /* 0x0000003300917202 */ /* 0x000fe20000000f00 */
[----:B------:R-:W3:Y:S01]  /*d1c0*/  LDSM.16.MT88.4 R20, [R228] ;  /* 0x00000000e414783b */ /* 0x000ee20000004200 */
[C---:B------:R-:W-:Y:S07]  /*d1d0*/  FMUL.FTZ R51, R0.reuse, R155 ;  /* 0x0000009b00337220 */ /* 0x040fee0000410000 */
[----:B------:R-:W3:Y:S01]  /*d1e0*/  LDSM.16.MT88.4 R28, [R227] ;  /* 0x00000000e31c783b */ /* 0x000ee20000004200 */
[C---:B-1----:R-:W-:Y:S01]  /*d1f0*/  FMUL.FTZ R6, R0.reuse, R110 ;  /* 0x0000006e00067220 */ /* 0x042fe20000410000 */
[----:B------:R-:W-:Y:S01]  /*d200*/  F2FP.BF16.PACK_AB R110, R251, R231 ;  /* 0x000000e7fb6e723e */ /* 0x000fe200000010ff */
[----:B------:R-:W-:Y:S02]  /*d210*/  FMUL.FTZ R7, R0, R111 ;  /* 0x0000006f00077220 */ /* 0x000fe40000410000 */
[----:B--2---:R-:W-:Y:S01]  /*d220*/  FFMA.FTZ R4, R209, c[0x0][0x2d0], -R3 ;  /* 0x0000b400d1047a23 */ /* 0x004fe20000010803 */
[----:B------:R-:W-:Y:S02]  /*d230*/  MOV R209, R250 ;  /* 0x000000fa00d17202 */ /* 0x000fe40000000f00 */
[----:B------:R-:W1:Y:S01]  /*d240*/  LDSM.16.MT88.4 R36, [R249] ;  /* 0x00000000f924783b */ /* 0x000e620000004200 */
[----:B------:R-:W2:Y:S01]  /*d250*/  MUFU.EX2 R250, R4 ;  /* 0x0000000400fa7308 */ /* 0x000ea20000000800 */
[----:B------:R-:W-:Y:S02]  /*d260*/  MOV R138, R209 ;  /* 0x000000d1008a7202 */ /* 0x000fe40000000f00 */
[----:B------:R-:W-:Y:S02]  /*d270*/  MOV R209, R164 ;  /* 0x000000a400d17202 */ /* 0x000fe40000000f00 */
[----:B------:R-:W-:Y:S02]  /*d280*/  MOV R164, R40 ;  /* 0x0000002800a47202 */ /* 0x000fe40000000f00 */
[----:B------:R-:W1:Y:S01]  /*d290*/  LDSM.16.MT88.4 R44, [R224+0x3000] ;  /* 0x00300000e02c783b */ /* 0x000e620000004200 */
[----:B------:R-:W-:Y:S07]  /*d2a0*/  FMUL.FTZ R40, R2, R144 ;  /* 0x0000009002287220 */ /* 0x000fee0000410000 */
[----:B------:R-:W4:Y:S04]  /*d2b0*/  LDL.LU R99, [R1+0xc8] ;  /* 0x0000c80001637983 */ /* 0x000f280000300800 */
[----:B------:R-:W1:Y:S01]  /*d2c0*/  LDSM.16.MT88.4 R112, [R228+0x3000] ;  /* 0x00300000e470783b */ /* 0x000e620000004200 */
[----:B--2---:R-:W-:Y:S01]  /*d2d0*/  F2FP.BF16.PACK_AB R111, R250, R252 ;  /* 0x000000fcfa6f723e */ /* 0x004fe200000010ff */
[C---:B------:R-:W-:Y:S01]  /*d2e0*/  FMUL.FTZ R4, R2.reuse, R108 ;  /* 0x0000006c02047220 */ /* 0x040fe20000410000 */
[----:B------:R-:W-:Y:S05]  /*d2f0*/  F2FP.BF16.PACK_AB R108, R247, R245 ;  /* 0x000000f5f76c723e */ /* 0x000fea00000010ff */
[----:B------:R-:W-:Y:S02]  /*d300*/  LDSM.16.MT88.4 R120, [R230+0x3000] ;  /* 0x00300000e678783b */ /* 0x000fe40000004200 */
[C---:B---3--:R-:W-:Y:S06]  /*d310*/  HMMA.16816.F32.BF16 R4, R108.reuse, R12, R4 ;  /* 0x0000000c6c04723c */ /* 0x048fec0000041804 */
[----:B------:R-:W2:Y:S04]  /*d320*/  LDL.LU R106, [R1+0x18] ;  /* 0x00001800016a7983 */ /* 0x000ea80000300800 */
[----:B------:R-:W0:Y:S02]  /*d330*/  LDGDEPBAR ;  /* 0x00000000000079af */ /* 0x000e240000000000 */
[C---:B------:R-:W-:Y:S01]  /*d340*/  FMUL.FTZ R12, R2.reuse, R116 ;  /* 0x00000074020c7220 */ /* 0x040fe20000410000 */
[C---:B------:R-:W-:Y:S03]  /*d350*/  HMMA.16816.F32.BF16 R8, R108.reuse, R14, R8 ;  /* 0x0000000e6c08723c */ /* 0x040fe60000041808 */
[----:B------:R-:W-:Y:S04]  /*d360*/  FMUL.FTZ R13, R2, R117 ;  /* 0x00000075020d7220 */ /* 0x000fe80000410000 */
[C---:B------:R-:W-:Y:S02]  /*d370*/  FMUL.FTZ R14, R0.reuse, R118 ;  /* 0x00000076000e7220 */ /* 0x040fe40000410000 */
[----:B------:R-:W-:Y:S02]  /*d380*/  FMUL.FTZ R15, R0, R119 ;  /* 0x00000077000f7220 */ /* 0x000fe40000410000 */
[----:B------:R-:W3:Y:S05]  /*d390*/  LDSM.16.MT88.4 R116, [R227+0x3000] ;  /* 0x00300000e374783b */ /* 0x000eea0000004200 */
[C---:B------:R-:W-:Y:S07]  /*d3a0*/  HMMA.16816.F32.BF16 R12, R108.reuse, R20, R12 ;  /* 0x000000146c0c723c */ /* 0x040fee000004180c */
[C---:B------:R-:W-:Y:S01]  /*d3b0*/  FMUL.FTZ R20, R2.reuse, R124 ;  /* 0x0000007c02147220 */ /* 0x040fe20000410000 */
[C---:B------:R-:W-:Y:S04]  /*d3c0*/  HMMA.16816.F32.BF16 R16, R108.reuse, R22, R16 ;  /* 0x000000166c10723c */ /* 0x040fe80000041810 */
[----:B------:R-:W-:Y:S03]  /*d3d0*/  FMUL.FTZ R21, R2, R125 ;  /* 0x0000007d02157220 */ /* 0x000fe60000410000 */
[C---:B------:R-:W-:Y:S02]  /*d3e0*/  FMUL.FTZ R22, R0.reuse, R126 ;  /* 0x0000007e00167220 */ /* 0x040fe40000410000 */
[C---:B------:R-:W-:Y:S02]  /*d3f0*/  FMUL.FTZ R23, R0.reuse, R127 ;  /* 0x0000007f00177220 */ /* 0x040fe40000410000 */
[----:B------:R-:W-:Y:S05]  /*d400*/  LDSM.16.MT88.4 R124, [R227+0x800] ;  /* 0x00080000e37c783b */ /* 0x000fea0000004200 */
[C---:B------:R-:W-:Y:S03]  /*d410*/  HMMA.16816.F32.BF16 R20, R108.reuse, R28, R20 ;  /* 0x0000001c6c14723c */ /* 0x040fe60000041814 */
[----:B------:R-:W-:Y:S04]  /*d420*/  FMUL.FTZ R98, R0, R98 ;  /* 0x0000006200627220 */ /* 0x000fe80000410000 */
[C---:B------:R-:W-:Y:S01]  /*d430*/  FMUL.FTZ R28, R2.reuse, R132 ;  /* 0x00000084021c7220 */ /* 0x040fe20000410000 */
[C---:B------:R-:W-:Y:S04]  /*d440*/  HMMA.16816.F32.BF16 R24, R108.reuse, R30, R24 ;  /* 0x0000001e6c18723c */ /* 0x040fe80000041818 */
[----:B------:R-:W-:Y:S01]  /*d450*/  FMUL.FTZ R29, R2, R133 ;  /* 0x00000085021d7220 */ /* 0x000fe20000410000 */
[----:B------:R-:W-:Y:S02]  /*d460*/  MOV R132, R221 ;  /* 0x000000dd00847202 */ /* 0x000fe40000000f00 */
[C---:B------:R-:W-:Y:S01]  /*d470*/  FMUL.FTZ R30, R0.reuse, R134 ;  /* 0x00000086001e7220 */ /* 0x040fe20000410000 */
[----:B------:R-:W-:Y:S01]  /*d480*/  MOV R134, R32 ;  /* 0x0000002000867202 */ /* 0x000fe20000000f00 */
[----:B------:R-:W-:Y:S03]  /*d490*/  FMUL.FTZ R31, R0, R135 ;  /* 0x00000087001f7220 */ /* 0x000fe60000410000 */
[----:B------:R-:W-:Y:S01]  /*d4a0*/  FMUL.FTZ R32, R2, R136 ;  /* 0x0000008802207220 */ /* 0x000fe20000410000 */
[----:B------:R-:W-:Y:S01]  /*d4b0*/  MOV R136, R42 ;  /* 0x0000002a00887202 */ /* 0x000fe20000000f00 */
[C---:B------:R-:W-:Y:S01]  /*d4c0*/  FMUL.FTZ R42, R0.reuse, R146 ;  /* 0x00000092002a7220 */ /* 0x040fe20000410000 */
[----:B------:R-:W-:Y:S01]  /*d4d0*/  MOV R146, R43 ;  /* 0x0000002b00927202 */ /* 0x000fe20000000f00 */
[C---:B-1----:R-:W-:Y:S03]  /*d4e0*/  HMMA.16816.F32.BF16 R28, R108.reuse, R36, R28 ;  /* 0x000000246c1c723c */ /* 0x042fe6000004181c */
[----:B------:R-:W-:Y:S01]  /*d4f0*/  FMUL.FTZ R43, R0, R147 ;  /* 0x00000093002b7220 */ /* 0x000fe20000410000 */
[----:B------:R-:W-:Y:S01]  /*d500*/  MOV R147, R48 ;  /* 0x0000003000937202 */ /* 0x000fe20000000f00 */
[C---:B------:R-:W-:Y:S02]  /*d510*/  FMUL.FTZ R48, R2.reuse, R152 ;  /* 0x0000009802307220 */ /* 0x040fe40000410000 */
[----:B------:R-:W-:Y:S01]  /*d520*/  LDSM.16.MT88.4 R152, [R228+0x5800] ;  /* 0x00580000e498783b */ /* 0x000fe20000004200 */
[C---:B------:R-:W-:Y:S04]  /*d530*/  HMMA.16816.F32.BF16 R32, R108.reuse, R38, R32 ;  /* 0x000000266c20723c */ /* 0x040fe80000041820 */
[C---:B------:R-:W-:Y:S02]  /*d540*/  FMUL.FTZ R36, R2.reuse, R140 ;  /* 0x0000008c02247220 */ /* 0x040fe40000410000 */
[----:B------:R-:W-:Y:S02]  /*d550*/  FMUL.FTZ R37, R2, R141 ;  /* 0x0000008d02257220 */ /* 0x000fe40000410000 */
[C---:B------:R-:W-:Y:S04]  /*d560*/  FMUL.FTZ R38, R0.reuse, R142 ;  /* 0x0000008e00267220 */ /* 0x040fe80000410000 */
[----:B------:R-:W-:Y:S07]  /*d570*/  FMUL.FTZ R39, R0, R143 ;  /* 0x0000008f00277220 */ /* 0x000fee0000410000 */
[C---:B------:R-:W-:Y:S07]  /*d580*/  HMMA.16816.F32.BF16 R36, R108.reuse, R44, R36 ;  /* 0x0000002c6c24723c */ /* 0x040fee0000041824 */
[C---:B------:R-:W-:Y:S01]  /*d590*/  FMUL.FTZ R44, R2.reuse, R148 ;  /* 0x00000094022c7220 */ /* 0x040fe20000410000 */
[C---:B------:R-:W-:Y:S01]  /*d5a0*/  HMMA.16816.F32.BF16 R40, R108.reuse, R46, R40 ;  /* 0x0000002e6c28723c */ /* 0x040fe20000041828 */
[----:B------:R1:W-:Y:S03]  /*d5b0*/  MUFU.EX2 R148, R102 ;  /* 0x0000006600947308 */ /* 0x0003e60000000800 */
[----:B------:R-:W-:Y:S03]  /*d5c0*/  FMUL.FTZ R45, R2, R149 ;  /* 0x00000095022d7220 */ /* 0x000fe60000410000 */
[C---:B------:R-:W-:Y:S02]  /*d5d0*/  FMUL.FTZ R47, R0.reuse, R151 ;  /* 0x00000097002f7220 */ /* 0x040fe40000410000 */
[----:B------:R-:W-:Y:S07]  /*d5e0*/  FMUL.FTZ R46, R0, R150 ;  /* 0x00000096002e7220 */ /* 0x000fee0000410000 */
[C---:B------:R-:W-:Y:S08]  /*d5f0*/  HMMA.16816.F32.BF16 R44, R108.reuse, R112, R44 ;  /* 0x000000706c2c723c */ /* 0x040ff0000004182c */
[C---:B------:R-:W-:Y:S01]  /*d600*/  HMMA.16816.F32.BF16 R48, R108.reuse, R114, R48 ;  /* 0x000000726c30723c */ /* 0x040fe20000041830 */
[----:B------:R-:W3:Y:S03]  /*d610*/  LDSM.16.MT88.4 R112, [R224+0x6000] ;  /* 0x00600000e070783b */ /* 0x000ee60000004200 */
[----:B-1----:R-:W-:Y:S04]  /*d620*/  FFMA.FTZ R102, R107, c[0x0][0x2d0], -R103 ;  /* 0x0000b4006b667a23 */ /* 0x002fe80000010867 */
[C---:B---3--:R-:W-:Y:S01]  /*d630*/  HMMA.16816.F32.BF16 R52, R108.reuse, R116, R52 ;  /* 0x000000746c34723c */ /* 0x048fe20000041834 */
[----:B------:R1:W3:Y:S07]  /*d640*/  MUFU.EX2 R142, R102 ;  /* 0x00000066008e7308 */ /* 0x0002ee0000000800 */
[C---:B------:R-:W-:Y:S01]  /*d650*/  HMMA.16816.F32.BF16 R56, R108.reuse, R118, R56 ;  /* 0x000000766c38723c */ /* 0x040fe20000041838 */
[----:B------:R-:W3:Y:S07]  /*d660*/  LDSM.16.MT88.4 R116, [R228+0x6000] ;  /* 0x00600000e474783b */ /* 0x000eee0000004200 */
[C---:B------:R-:W-:Y:S08]  /*d670*/  HMMA.16816.F32.BF16 R60, R108.reuse, R120, R60 ;  /* 0x000000786c3c723c */ /* 0x040ff0000004183c */
[C---:B------:R-:W-:Y:S01]  /*d680*/  HMMA.16816.F32.BF16 R64, R108.reuse, R122, R64 ;  /* 0x0000007a6c40723c */ /* 0x040fe20000041840 */
[----:B------:R-:W3:Y:S03]  /*d690*/  LDSM.16.MT88.4 R120, [R227+0x6000] ;  /* 0x00600000e378783b */ /* 0x000ee60000004200 */
[--C-:B-1----:R-:W-:Y:S04]  /*d6a0*/  FFMA.FTZ R102, R212, c[0x0][0x2d0], -R3.reuse ;  /* 0x0000b400d4667a23 */ /* 0x102fe80000010803 */
[----:B------:R1:W-:Y:S01]  /*d6b0*/  MUFU.EX2 R143, R102 ;  /* 0x00000066008f7308 */ /* 0x0003e20000000800 */
[C---:B------:R-:W-:Y:S08]  /*d6c0*/  HMMA.16816.F32.BF16 R68, R108.reuse, R112, R68 ;  /* 0x000000706c44723c */ /* 0x040ff00000041844 */
[C---:B------:R-:W-:Y:S01]  /*d6d0*/  HMMA.16816.F32.BF16 R72, R108.reuse, R114, R72 ;  /* 0x000000726c48723c */ /* 0x040fe20000041848 */
[----:B------:R-:W3:Y:S07]  /*d6e0*/  LDSM.16.MT88.4 R112, [R230+0x6000] ;  /* 0x00600000e670783b */ /* 0x000eee0000004200 */
[C---:B---3--:R-:W-:Y:S04]  /*d6f0*/  HMMA.16816.F32.BF16 R76, R108.reuse, R116, R76 ;  /* 0x000000746c4c723c */ /* 0x048fe8000004184c */
[----:B-1----:R-:W-:Y:S04]  /*d700*/  FFMA.FTZ R102, R213, c[0x0][0x2d0], -R3 ;  /* 0x0000b400d5667a23 */ /* 0x002fe80000010803 */
[C---:B------:R-:W-:Y:S01]  /*d710*/  HMMA.16816.F32.BF16 R80, R108.reuse, R118, R80 ;  /* 0x000000766c50723c */ /* 0x040fe20000041850 */
[----:B------:R-:W1:Y:S01]  /*d720*/  LDSM.16.MT88.4 R116, [R224+0x800] ;  /* 0x00080000e074783b */ /* 0x000e620000004200 */
[----:B------:R3:W1:Y:S06]  /*d730*/  MUFU.EX2 R141, R102 ;  /* 0x00000066008d7308 */ /* 0x00066c0000000800 */
[C---:B------:R-:W-:Y:S08]  /*d740*/  HMMA.16816.F32.BF16 R84, R108.reuse, R120, R84 ;  /* 0x000000786c54723c */ /* 0x040ff00000041854 */
[C---:B------:R-:W-:Y:S01]  /*d750*/  HMMA.16816.F32.BF16 R88, R108.reuse, R122, R88 ;  /* 0x0000007a6c58723c */ /* 0x040fe20000041858 */
[----:B------:R-:W1:Y:S07]  /*d760*/  LDSM.16.MT88.4 R120, [R228+0x800] ;  /* 0x00080000e478783b */ /* 0x000e6e0000004200 */
[C---:B------:R-:W-:Y:S04]  /*d770*/  HMMA.16816.F32.BF16 R92, R108.reuse, R112, R92 ;  /* 0x000000706c5c723c */ /* 0x040fe8000004185c */
[--C-:B---3--:R-:W-:Y:S04]  /*d780*/  FFMA.FTZ R102, R214, c[0x0][0x2d0], -R103.reuse ;  /* 0x0000b400d6667a23 */ /* 0x108fe80000010867 */
[----:B------:R3:W-:Y:S04]  /*d790*/  MUFU.EX2 R140, R102 ;  /* 0x00000066008c7308 */ /* 0x0007e80000000800 */
[----:B---3--:R-:W-:Y:S06]  /*d7a0*/  FFMA.FTZ R102, R215, c[0x0][0x2d0], -R103 ;  /* 0x0000b400d7667a23 */ /* 0x008fec0000010867 */
[----:B------:R3:W1:Y:S02]  /*d7b0*/  MUFU.EX2 R151, R102 ;  /* 0x0000006600977308 */ /* 0x0006640000000800 */
[----:B---3--:R-:W-:Y:S02]  /*d7c0*/  FFMA.FTZ R102, R216, c[0x0][0x2d0], -R3 ;  /* 0x0000b400d8667a23 */ /* 0x008fe40000010803 */
[----:B----4-:R-:W-:Y:S06]  /*d7d0*/  FMUL.FTZ R99, R0, R99 ;  /* 0x0000006300637220 */ /* 0x010fec0000410000 */
[----:B------:R3:W-:Y:S01]  /*d7e0*/  MUFU.EX2 R144, R102 ;  /* 0x0000006600907308 */ /* 0x0007e20000000800 */
[----:B------:R-:W-:Y:S01]  /*d7f0*/  HMMA.16816.F32.BF16 R96, R108, R114, R96 ;  /* 0x000000726c60723c */ /* 0x000fe20000041860 */
[----:B------:R-:W4:Y:S06]  /*d800*/  LDSM.16.MT88.4 R112, [R230+0x800] ;  /* 0x00080000e670783b */ /* 0x000f2c0000004200 */
[----:B------:R-:W-:Y:S02]  /*d810*/  F2FP.BF16.PACK_AB R108, R142, R148 ;  /* 0x000000948e6c723e */ /* 0x000fe400000010ff */
[----:B-1----:R-:W-:Y:S03]  /*d820*/  F2FP.BF16.PACK_AB R109, R141, R143 ;  /* 0x0000008f8d6d723e */ /* 0x002fe600000010ff */
[----:B------:R-:W-:Y:S01]  /*d830*/  F2FP.BF16.PACK_AB R110, R151, R140 ;  /* 0x0000008c976e723e */ /* 0x000fe200000010ff */
[----:B--2---:R-:W-:Y:S04]  /*d840*/  FFMA.FTZ R2, R2, R106, R245 ;  /* 0x0000006a02027223 */ /* 0x004fe800000100f5 */
[----:B------:R-:W-:Y:S02]  /*d850*/  FADD.FTZ R2, R247, R2 ;  /* 0x00000002f7027221 */ /* 0x000fe40000010000 */
[----:B---3--:R-:W-:Y:S02]  /*d860*/  FFMA.FTZ R102, R217, c[0x0][0x2d0], -R3 ;  /* 0x0000b400d9667a23 */ /* 0x008fe40000010803 */
[----:B------:R-:W-:Y:S02]  /*d870*/  FADD.FTZ R2, R231, R2 ;  /* 0x00000002e7027221 */ /* 0x000fe40000010000 */
[----:B------:R1:W2:Y:S02]  /*d880*/  MUFU.EX2 R150, R102 ;  /* 0x0000006600967308 */ /* 0x0002a40000000800 */
[----:B------:R-:W-:Y:S02]  /*d890*/  FADD.FTZ R2, R251, R2 ;  /* 0x00000002fb027221 */ /* 0x000fe40000010000 */
[--C-:B-1----:R-:W-:Y:S01]  /*d8a0*/  FFMA.FTZ R102, R218, c[0x0][0x2d0], -R103.reuse ;  /* 0x0000b400da667a23 */ /* 0x102fe20000010867 */
[----:B--2---:R-:W-:Y:S05]  /*d8b0*/  F2FP.BF16.PACK_AB R111, R150, R144 ;  /* 0x00000090966f723e */ /* 0x004fea00000010ff */
[----:B------:R1:W-:Y:S02]  /*d8c0*/  MUFU.EX2 R149, R102 ;  /* 0x0000006600957308 */ /* 0x0003e40000000800 */
[C---:B------:R-:W-:Y:S08]  /*d8d0*/  HMMA.16816.F32.BF16 R4, R108.reuse, R116, R4 ;  /* 0x000000746c04723c */ /* 0x040ff00000041804 */
[C---:B------:R-:W-:Y:S01]  /*d8e0*/  HMMA.16816.F32.BF16 R8, R108.reuse, R118, R8 ;  /* 0x000000766c08723c */ /* 0x040fe20000041808 */
[----:B------:R-:W2:Y:S07]  /*d8f0*/  LDSM.16.MT88.4 R116, [R224+0x3800] ;  /* 0x00380000e074783b */ /* 0x000eae0000004200 */
[C---:B------:R-:W-:Y:S04]  /*d900*/  HMMA.16816.F32.BF16 R12, R108.reuse, R120, R12 ;  /* 0x000000786c0c723c */ /* 0x040fe8000004180c */
[----:B-1----:R-:W-:Y:S04]  /*d910*/  FFMA.FTZ R102, R219, c[0x0][0x2d0], -R103 ;  /* 0x0000b400db667a23 */ /* 0x002fe80000010867 */
[C---:B------:R-:W-:Y:S01]  /*d920*/  HMMA.16816.F32.BF16 R16, R108.reuse, R122, R16 ;  /* 0x0000007a6c10723c */ /* 0x040fe20000041810 */
[----:B------:R1:W3:Y:S01]  /*d930*/  MUFU.EX2 R135, R102 ;  /* 0x0000006600877308 */ /* 0x0002e20000000800 */
[----:B------:R-:W3:Y:S06]  /*d940*/  LDSM.16.MT88.4 R120, [R228+0x3800] ;  /* 0x00380000e478783b */ /* 0x000eec0000004200 */
[C---:B------:R-:W-:Y:S08]  /*d950*/  HMMA.16816.F32.BF16 R20, R108.reuse, R124, R20 ;  /* 0x0000007c6c14723c */ /* 0x040ff00000041814 */
[C---:B------:R-:W-:Y:S01]  /*d960*/  HMMA.16816.F32.BF16 R24, R108.reuse, R126, R24 ;  /* 0x0000007e6c18723c */ /* 0x040fe20000041818 */
[----:B------:R-:W3:Y:S07]  /*d970*/  LDSM.16.MT88.4 R124, [R227+0x3800] ;  /* 0x00380000e37c783b */ /* 0x000eee0000004200 */
[C---:B----4-:R-:W-:Y:S04]  /*d980*/  HMMA.16816.F32.BF16 R28, R108.reuse, R112, R28 ;  /* 0x000000706c1c723c */ /* 0x050fe8000004181c */
[--C-:B-1----:R-:W-:Y:S04]  /*d990*/  FFMA.FTZ R102, R220, c[0x0][0x2d0], -R3.reuse ;  /* 0x0000b400dc667a23 */ /* 0x102fe80000010803 */
[C---:B------:R-:W-:Y:S01]  /*d9a0*/  HMMA.16816.F32.BF16 R32, R108.reuse, R114, R32 ;  /* 0x000000726c20723c */ /* 0x040fe20000041820 */
[----:B------:R1:W-:Y:S01]  /*d9b0*/  MUFU.EX2 R221, R102 ;  /* 0x0000006600dd7308 */ /* 0x0003e20000000800 */
[----:B------:R-:W4:Y:S06]  /*d9c0*/  LDSM.16.MT88.4 R112, [R230+0x3800] ;  /* 0x00380000e670783b */ /* 0x000f2c0000004200 */
[C---:B--2---:R-:W-:Y:S08]  /*d9d0*/  HMMA.16816.F32.BF16 R36, R108.reuse, R116, R36 ;  /* 0x000000746c24723c */ /* 0x044ff00000041824 */
[C---:B------:R-:W-:Y:S01]  /*d9e0*/  HMMA.16816.F32.BF16 R40, R108.reuse, R118, R40 ;  /* 0x000000766c28723c */ /* 0x040fe20000041828 */
[----:B------:R-:W2:Y:S07]  /*d9f0*/  LDSM.16.MT88.4 R116, [R224+0x6800] ;  /* 0x00680000e074783b */ /* 0x000eae0000004200 */
[C---:B---3--:R-:W-:Y:S04]  /*da00*/  HMMA.16816.F32.BF16 R44, R108.reuse, R120, R44 ;  /* 0x000000786c2c723c */ /* 0x048fe8000004182c */
        /* <DEDUP_REMOVED lines=19> */
[----:B------:R-:W2:Y:S06]  /*db40*/  LDSM.16.MT88.4 R120, [R228+0x1000] ;  /* 0x00100000e478783b */ /* 0x000eac0000004200 */
[C---:B------:R-:W-:Y:S08]  /*db50*/  HMMA.16816.F32.BF16 R84, R108.reuse, R124, R84 ;  /* 0x0000007c6c54723c */ /* 0x040ff00000041854 */
[C---:B------:R-:W-:Y:S01]  /*db60*/  HMMA.16816.F32.BF16 R88, R108.reuse, R126, R88 ;  /* 0x0000007e6c58723c */ /* 0x040fe20000041858 */
[----:B------:R-:W2:Y:S07]  /*db70*/  LDSM.16.MT88.4 R124, [R227+0x1000] ;  /* 0x00100000e37c783b */ /* 0x000eae0000004200 */
[C---:B----4-:R-:W-:Y:S04]  /*db80*/  HMMA.16816.F32.BF16 R92, R108.reuse, R112, R92 ;  /* 0x000000706c5c723c */ /* 0x050fe8000004185c */
[--C-:B-1----:R-:W-:Y:S04]  /*db90*/  FFMA.FTZ R102, R147, c[0x0][0x2d0], -R3.reuse ;  /* 0x0000b40093667a23 */ /* 0x102fe80000010803 */
[----:B------:R-:W-:Y:S01]  /*dba0*/  HMMA.16816.F32.BF16 R96, R108, R114, R96 ;  /* 0x000000726c60723c */ /* 0x000fe20000041860 */
[----:B------:R1:W-:Y:S01]  /*dbb0*/  MUFU.EX2 R219, R102 ;  /* 0x0000006600db7308 */ /* 0x0003e20000000800 */
[----:B------:R-:W4:Y:S05]  /*dbc0*/  LDSM.16.MT88.4 R112, [R230+0x1000] ;  /* 0x00100000e670783b */ /* 0x000f2a0000004200 */
[----:B------:R-:W-:Y:S02]  /*dbd0*/  F2FP.BF16.PACK_AB R108, R135, R149 ;  /* 0x00000095876c723e */ /* 0x000fe400000010ff */
[----:B------:R-:W-:Y:S03]  /*dbe0*/  F2FP.BF16.PACK_AB R109, R220, R221 ;  /* 0x000000dddc6d723e */ /* 0x000fe600000010ff */
[----:B---3--:R-:W-:Y:S01]  /*dbf0*/  F2FP.BF16.PACK_AB R110, R133, R132 ;  /* 0x00000084856e723e */ /* 0x008fe200000010ff */
[----:B-1----:R-:W-:Y:S04]  /*dc00*/  FFMA.FTZ R102, R146, c[0x0][0x2d0], -R3 ;  /* 0x0000b40092667a23 */ /* 0x002fe80000010803 */
[----:B------:R1:W3:Y:S02]  /*dc10*/  MUFU.EX2 R218, R102 ;  /* 0x0000006600da7308 */ /* 0x0002e40000000800 */
[--C-:B-1----:R-:W-:Y:S01]  /*dc20*/  FFMA.FTZ R102, R134, c[0x0][0x2d0], -R103.reuse ;  /* 0x0000b40086667a23 */ /* 0x102fe20000010867 */
[----:B---3--:R-:W-:Y:S07]  /*dc30*/  F2FP.BF16.PACK_AB R111, R218, R219 ;  /* 0x000000dbda6f723e */ /* 0x008fee00000010ff */
[----:B------:R1:W-:Y:S01]  /*dc40*/  MUFU.EX2 R134, R102 ;  /* 0x0000006600867308 */ /* 0x0003e20000000800 */
[C---:B--2---:R-:W-:Y:S08]  /*dc50*/  HMMA.16816.F32.BF16 R4, R108.reuse, R116, R4 ;  /* 0x000000746c04723c */ /* 0x044ff00000041804 */
        /* <DEDUP_REMOVED lines=59> */
[--C-:B-1----:R-:W-:Y:S02]  /*e010*/  FFMA.FTZ R102, R128, c[0x0][0x2d0], -R103.reuse ;  /* 0x0000b40080667a23 */ /* 0x102fe40000010867 */
[----:B------:R-:W-:Y:S02]  /*e020*/  FFMA.FTZ R128, R164, c[0x0][0x2d0], -R103 ;  /* 0x0000b400a4807a23 */ /* 0x000fe40000010867 */
[C---:B------:R-:W-:Y:S01]  /*e030*/  HMMA.16816.F32.BF16 R16, R108.reuse, R122, R16 ;  /* 0x0000007a6c10723c */ /* 0x040fe20000041810 */
[----:B------:R1:W-:Y:S01]  /*e040*/  MUFU.EX2 R130, R102 ;  /* 0x0000006600827308 */ /* 0x0003e20000000800 */
[----:B------:R-:W3:Y:S02]  /*e050*/  LDSM.16.MT88.4 R120, [R228+0x4800] ;  /* 0x00480000e478783b */ /* 0x000ee40000004200 */
[--C-:B------:R-:W-:Y:S04]  /*e060*/  FFMA.FTZ R164, R159, c[0x0][0x2d0], -R3.reuse ;  /* 0x0000b4009fa47a23 */ /* 0x100fe80000010803 */
[C---:B------:R-:W-:Y:S03]  /*e070*/  HMMA.16816.F32.BF16 R20, R108.reuse, R124, R20 ;  /* 0x0000007c6c14723c */ /* 0x040fe60000041814 */
[----:B------:R-:W-:Y:S05]  /*e080*/  MUFU.EX2 R212, R128 ;  /* 0x0000008000d47308 */ /* 0x000fea0000000800 */
[C---:B------:R-:W-:Y:S01]  /*e090*/  HMMA.16816.F32.BF16 R24, R108.reuse, R126, R24 ;  /* 0x0000007e6c18723c */ /* 0x040fe20000041818 */
[----:B------:R-:W3:Y:S04]  /*e0a0*/  LDSM.16.MT88.4 R124, [R227+0x4800] ;  /* 0x00480000e37c783b */ /* 0x000ee80000004200 */
[----:B------:R-:W-:Y:S03]  /*e0b0*/  MUFU.EX2 R164, R164 ;  /* 0x000000a400a47308 */ /* 0x000fe60000000800 */
        /* <DEDUP_REMOVED lines=11> */
[----:B------:R1:W-:Y:S01]  /*e170*/  MUFU.EX2 R208, R102 ;  /* 0x0000006600d07308 */ /* 0x0003e20000000800 */
[----:B------:R-:W3:Y:S06]  /*e180*/  LDSM.16.MT88.4 R120, [R228+0x7800] ;  /* 0x00780000e478783b */ /* 0x000eec0000004200 */
[C---:B------:R-:W-:Y:S08]  /*e190*/  HMMA.16816.F32.BF16 R52, R108.reuse, R124, R52 ;  /* 0x0000007c6c34723c */ /* 0x040ff00000041834 */
[C---:B------:R-:W-:Y:S01]  /*e1a0*/  HMMA.16816.F32.BF16 R56, R108.reuse, R126, R56 ;  /* 0x0000007e6c38723c */ /* 0x040fe20000041838 */
[----:B------:R-:W3:Y:S07]  /*e1b0*/  LDSM.16.MT88.4 R124, [R227+0x7800] ;  /* 0x00780000e37c783b */ /* 0x000eee0000004200 */
[C---:B----4-:R-:W-:Y:S04]  /*e1c0*/  HMMA.16816.F32.BF16 R60, R108.reuse, R112, R60 ;  /* 0x000000706c3c723c */ /* 0x050fe8000004183c */
[--C-:B-1----:R-:W-:Y:S02]  /*e1d0*/  FFMA.FTZ R102, R211, c[0x0][0x2d0], -R103.reuse ;  /* 0x0000b400d3667a23 */ /* 0x102fe40000010867 */
[--C-:B------:R-:W-:Y:S02]  /*e1e0*/  FFMA.FTZ R211, R157, c[0x0][0x2d0], -R103.reuse ;  /* 0x0000b4009dd37a23 */ /* 0x100fe40000010867 */
[C---:B------:R-:W-:Y:S01]  /*e1f0*/  HMMA.16816.F32.BF16 R64, R108.reuse, R114, R64 ;  /* 0x000000726c40723c */ /* 0x040fe20000041840 */
[----:B------:R1:W-:Y:S01]  /*e200*/  MUFU.EX2 R223, R102 ;  /* 0x0000006600df7308 */ /* 0x0003e20000000800 */
[----:B------:R4:W5:Y:S04]  /*e210*/  LDL.LU R157, [R1+0xc4] ;  /* 0x0000c400019d7983 */ /* 0x0009680000300800 */
[----:B------:R-:W4:Y:S02]  /*e220*/  LDSM.16.MT88.4 R112, [R230+0x7800] ;  /* 0x00780000e670783b */ /* 0x000f240000004200 */
[C---:B--2---:R-:W-:Y:S03]  /*e230*/  HMMA.16816.F32.BF16 R68, R108.reuse, R116, R68 ;  /* 0x000000746c44723c */ /* 0x044fe60000041844 */
[----:B------:R-:W-:Y:S05]  /*e240*/  MUFU.EX2 R211, R211 ;  /* 0x000000d300d37308 */ /* 0x000fea0000000800 */
[C---:B------:R-:W-:Y:S01]  /*e250*/  HMMA.16816.F32.BF16 R72, R108.reuse, R118, R72 ;  /* 0x000000766c48723c */ /* 0x040fe20000041848 */
[----:B------:R-:W2:Y:S07]  /*e260*/  LDSM.16.MT88.4 R116, [R224+0x2000] ;  /* 0x00200000e074783b */ /* 0x000eae0000004200 */
[C---:B---3--:R-:W-:Y:S04]  /*e270*/  HMMA.16816.F32.BF16 R76, R108.reuse, R120, R76 ;  /* 0x000000786c4c723c */ /* 0x048fe8000004184c */
[--C-:B-1----:R-:W-:Y:S02]  /*e280*/  FFMA.FTZ R102, R210, c[0x0][0x2d0], -R103.reuse ;  /* 0x0000b400d2667a23 */ /* 0x102fe40000010867 */
[----:B------:R-:W-:Y:S02]  /*e290*/  FFMA.FTZ R210, R158, c[0x0][0x2d0], -R103 ;  /* 0x0000b4009ed27a23 */ /* 0x000fe40000010867 */
[C---:B------:R-:W-:Y:S01]  /*e2a0*/  HMMA.16816.F32.BF16 R80, R108.reuse, R122, R80 ;  /* 0x0000007a6c50723c */ /* 0x040fe20000041850 */
[----:B------:R1:W3:Y:S01]  /*e2b0*/  MUFU.EX2 R222, R102 ;  /* 0x0000006600de7308 */ /* 0x0002e20000000800 */
[----:B------:R1:W5:Y:S04]  /*e2c0*/  LDL.LU R158, [R1+0xc0] ;  /* 0x0000c000019e7983 */ /* 0x0003680000300800 */
[----:B------:R2:W5:Y:S02]  /*e2d0*/  LDL.LU R159, [R1+0xbc] ;  /* 0x0000bc00019f7983 */ /* 0x0005640000300800 */
[C---:B------:R-:W-:Y:S02]  /*e2e0*/  HMMA.16816.F32.BF16 R84, R108.reuse, R124, R84 ;  /* 0x0000007c6c54723c */ /* 0x040fe40000041854 */
[----:B------:R-:W2:Y:S01]  /*e2f0*/  LDSM.16.MT88.4 R120, [R228+0x2000] ;  /* 0x00200000e478783b */ /* 0x000ea20000004200 */
[----:B------:R-:W-:Y:S05]  /*e300*/  MUFU.EX2 R210, R210 ;  /* 0x000000d200d27308 */ /* 0x000fea0000000800 */
[C---:B------:R-:W-:Y:S02]  /*e310*/  HMMA.16816.F32.BF16 R88, R108.reuse, R126, R88 ;  /* 0x0000007e6c58723c */ /* 0x040fe40000041858 */
[----:B------:R-:W2:Y:S06]  /*e320*/  LDSM.16.MT88.4 R124, [R227+0x2000] ;  /* 0x00200000e37c783b */ /* 0x000eac0000004200 */
[C---:B----4-:R-:W-:Y:S04]  /*e330*/  HMMA.16816.F32.BF16 R92, R108.reuse, R112, R92 ;  /* 0x000000706c5c723c */ /* 0x050fe8000004185c */
[--C-:B-1----:R-:W-:Y:S01]  /*e340*/  FFMA.FTZ R102, R167, c[0x0][0x2d0], -R3.reuse ;  /* 0x0000b400a7667a23 */ /* 0x102fe20000010803 */
[----:B---3--:R-:W-:Y:S03]  /*e350*/  F2FP.BF16.PACK_AB R106, R222, R223 ;  /* 0x000000dfde6a723e */ /* 0x008fe600000010ff */
[----:B------:R-:W-:Y:S01]  /*e360*/  HMMA.16816.F32.BF16 R96, R108, R114, R96 ;  /* 0x000000726c60723c */ /* 0x000fe20000041860 */
[----:B------:R1:W-:Y:S01]  /*e370*/  MUFU.EX2 R167, R102 ;  /* 0x0000006600a77308 */ /* 0x0003e20000000800 */
[----:B------:R-:W3:Y:S08]  /*e380*/  LDSM.16.MT88.4 R108, [R230+0x2000] ;  /* 0x00200000e66c783b */ /* 0x000ef00000004200 */
[----:B------:R-:W2:Y:S02]  /*e390*/  LDSM.16.MT88.4 R112, [R224+0x5000] ;  /* 0x00500000e070783b */ /* 0x000ea40000004200 */
[----:B-1----:R-:W-:Y:S04]  /*e3a0*/  FFMA.FTZ R102, R166, c[0x0][0x2d0], -R3 ;  /* 0x0000b400a6667a23 */ /* 0x002fe80000010803 */
[----:B------:R1:W1:Y:S02]  /*e3b0*/  MUFU.EX2 R166, R102 ;  /* 0x0000006600a67308 */ /* 0x0002640000000800 */
[----:B-1----:R-:W-:Y:S01]  /*e3c0*/  FFMA.FTZ R102, R165, c[0x0][0x2d0], -R103 ;  /* 0x0000b400a5667a23 */ /* 0x002fe20000010867 */
[----:B------:R-:W-:Y:S01]  /*e3d0*/  F2FP.BF16.PACK_AB R107, R166, R167 ;  /* 0x000000a7a66b723e */ /* 0x000fe200000010ff */
[--C-:B------:R-:W-:Y:S02]  /*e3e0*/  FFMA.FTZ R165, R244, c[0x0][0x2d0], -R3.reuse ;  /* 0x0000b400f4a57a23 */ /* 0x100fe40000010803 */
[----:B------:R1:W5:Y:S01]  /*e3f0*/  LDL.LU R244, [R1+0xb8] ;  /* 0x0000b80001f47983 */ /* 0x0003620000300800 */
[--C-:B------:R-:W-:Y:S01]  /*e400*/  FFMA.FTZ R103, R105, c[0x0][0x2d0], -R3.reuse ;  /* 0x0000b40069677a23 */ /* 0x100fe20000010803 */
[----:B------:R-:W-:Y:S01]  /*e410*/  F2FP.BF16.PACK_AB R105, R208, R209 ;  /* 0x000000d1d069723e */ /* 0x000fe200000010ff */
[----:B------:R-:W-:Y:S01]  /*e420*/  FFMA.FTZ R3, R104, c[0x0][0x2d0], -R3 ;  /* 0x0000b40068037a23 */ /* 0x000fe20000010803 */
[----:B------:R1:W5:Y:S01]  /*e430*/  LDL.LU R245, [R1+0xb4] ;  /* 0x0000b40001f57983 */ /* 0x0003620000300800 */
[----:B------:R-:W-:Y:S01]  /*e440*/  F2FP.BF16.PACK_AB R104, R130, R136 ;  /* 0x000000888268723e */ /* 0x000fe200000010ff */
[----:B------:R-:W1:Y:S02]  /*e450*/  MUFU.EX2 R215, R102 ;  /* 0x0000006600d77308 */ /* 0x000e640000000800 */
[----:B------:R-:W4:Y:S04]  /*e460*/  LDL.LU R129, [R1+0x1c] ;  /* 0x00001c0001817983 */ /* 0x000f280000300800 */
[C---:B--2---:R-:W-:Y:S04]  /*e470*/  HMMA.16816.F32.BF16 R4, R104.reuse, R116, R4 ;  /* 0x000000746804723c */ /* 0x044fe80000041804 */
[----:B------:R2:W-:Y:S04]  /*e480*/  MUFU.EX2 R102, R3 ;  /* 0x0000000300667308 */ /* 0x0005e80000000800 */
[C---:B------:R-:W-:Y:S01]  /*e490*/  HMMA.16816.F32.BF16 R8, R104.reuse, R118, R8 ;  /* 0x000000766808723c */ /* 0x040fe20000041808 */
[----:B------:R-:W1:Y:S05]  /*e4a0*/  LDSM.16.MT88.4 R116, [R228+0x5000] ;  /* 0x00500000e474783b */ /* 0x000e6a0000004200 */
[----:B------:R-:W1:Y:S02]  /*e4b0*/  MUFU.EX2 R165, R165 ;  /* 0x000000a500a57308 */ /* 0x000e640000000800 */
[C---:B------:R-:W-:Y:S08]  /*e4c0*/  HMMA.16816.F32.BF16 R12, R104.reuse, R120, R12 ;  /* 0x00000078680c723c */ /* 0x040ff0000004180c */
[C---:B------:R-:W-:Y:S01]  /*e4d0*/  HMMA.16816.F32.BF16 R16, R104.reuse, R122, R16 ;  /* 0x0000007a6810723c */ /* 0x040fe20000041810 */
[----:B------:R-:W1:Y:S01]  /*e4e0*/  LDSM.16.MT88.4 R120, [R227+0x5000] ;  /* 0x00500000e378783b */ /* 0x000e620000004200 */
[----:B------:R-:W1:Y:S02]  /*e4f0*/  MUFU.EX2 R103, R103 ;  /* 0x0000006700677308 */ /* 0x000e640000000800 */
[----:B--2---:R-:W-:Y:S04]  /*e500*/  MOV R3, R130 ;  /* 0x0000008200037202 */ /* 0x004fe80000000f00 */
[C---:B------:R-:W-:Y:S08]  /*e510*/  HMMA.16816.F32.BF16 R20, R104.reuse, R124, R20 ;  /* 0x0000007c6814723c */ /* 0x040ff00000041814 */
[C---:B------:R-:W-:Y:S01]  /*e520*/  HMMA.16816.F32.BF16 R24, R104.reuse, R126, R24 ;  /* 0x0000007e6818723c */ /* 0x040fe20000041818 */
[----:B------:R-:W2:Y:S07]  /*e530*/  LDSM.16.MT88.4 R124, [R230+0x5000] ;  /* 0x00500000e67c783b */ /* 0x000eae0000004200 */
[C---:B---3--:R-:W-:Y:S08]  /*e540*/  HMMA.16816.F32.BF16 R28, R104.reuse, R108, R28 ;  /* 0x0000006c681c723c */ /* 0x048ff0000004181c */
        /* <DEDUP_REMOVED lines=8> */
[C---:B------:R-:W-:Y:S08]  /*e5d0*/  HMMA.16816.F32.BF16 R52, R104.reuse, R120, R52 ;  /* 0x000000786834723c */ /* 0x040ff00000041834 */
[C---:B------:R-:W-:Y:S01]  /*e5e0*/  HMMA.16816.F32.BF16 R56, R104.reuse, R122, R56 ;  /* 0x0000007a6838723c */ /* 0x040fe20000041838 */
[----:B------:R-:W1:Y:S07]  /*e5f0*/  LDSM.16.MT88.4 R120, [R230+0x8000] ;  /* 0x00800000e678783b */ /* 0x000e6e0000004200 */
[C---:B--2---:R-:W-:Y:S08]  /*e600*/  HMMA.16816.F32.BF16 R60, R104.reuse, R124, R60 ;  /* 0x0000007c683c723c */ /* 0x044ff0000004183c */
[C---:B------:R-:W-:Y:S01]  /*e610*/  HMMA.16816.F32.BF16 R64, R104.reuse, R126, R64 ;  /* 0x0000007e6840723c */ /* 0x040fe20000041840 */
[----:B------:R-:W-:Y:S07]  /*e620*/  LDSM.16.MT88.4 R124, [R228+0x2800] ;  /* 0x00280000e47c783b */ /* 0x000fee0000004200 */
[C---:B---3--:R-:W-:Y:S08]  /*e630*/  HMMA.16816.F32.BF16 R68, R104.reuse, R108, R68 ;  /* 0x0000006c6844723c */ /* 0x048ff00000041844 */
[C---:B------:R-:W-:Y:S08]  /*e640*/  HMMA.16816.F32.BF16 R72, R104.reuse, R110, R72 ;  /* 0x0000006e6848723c */ /* 0x040ff00000041848 */
[C---:B------:R-:W-:Y:S08]  /*e650*/  HMMA.16816.F32.BF16 R76, R104.reuse, R112, R76 ;  /* 0x00000070684c723c */ /* 0x040ff0000004184c */
[C---:B------:R-:W-:Y:S01]  /*e660*/  HMMA.16816.F32.BF16 R80, R104.reuse, R114, R80 ;  /* 0x000000726850723c */ /* 0x040fe20000041850 */
[----:B------:R-:W2:Y:S07]  /*e670*/  LDSM.16.MT88.4 R112, [R224+0x2800] ;  /* 0x00280000e070783b */ /* 0x000eae0000004200 */
[C---:B-1----:R-:W-:Y:S08]  /*e680*/  HMMA.16816.F32.BF16 R84, R104.reuse, R116, R84 ;  /* 0x000000746854723c */ /* 0x042ff00000041854 */
[C---:B------:R-:W-:Y:S08]  /*e690*/  HMMA.16816.F32.BF16 R88, R104.reuse, R118, R88 ;  /* 0x000000766858723c */ /* 0x040ff00000041858 */
[C---:B------:R-:W-:Y:S07]  /*e6a0*/  HMMA.16816.F32.BF16 R92, R104.reuse, R120, R92 ;  /* 0x00000078685c723c */ /* 0x040fee000004185c */
[----:B------:R-:W-:Y:S01]  /*e6b0*/  MOV R120, R139 ;  /* 0x0000008b00787202 */ /* 0x000fe20000000f00 */
[----:B------:R-:W-:Y:S04]  /*e6c0*/  HMMA.16816.F32.BF16 R96, R104, R122, R96 ;  /* 0x0000007a6860723c */ /* 0x000fe80000041860 */
[----:B------:R-:W-:Y:S03]  /*e6d0*/  MOV R121, R138 ;  /* 0x0000008a00797202 */ /* 0x000fe60000000f00 */
[----:B------:R-:W-:Y:S02]  /*e6e0*/  F2FP.BF16.PACK_AB R104, R212, R215 ;  /* 0x000000d7d468723e */ /* 0x000fe400000010ff */
[----:B------:R-:W-:Y:S03]  /*e6f0*/  F2FP.BF16.PACK_AB R105, R165, R164 ;  /* 0x000000a4a569723e */ /* 0x000fe600000010ff */
[----:B------:R-:W-:Y:S02]  /*e700*/  F2FP.BF16.PACK_AB R106, R210, R211 ;  /* 0x000000d3d26a723e */ /* 0x000fe400000010ff */
[----:B------:R-:W-:Y:S02]  /*e710*/  F2FP.BF16.PACK_AB R107, R102, R103 ;  /* 0x00000067666b723e */ /* 0x000fe400000010ff */
[----:B------:R-:W-:Y:S02]  /*e720*/  MOV R122, R137 ;  /* 0x00000089007a7202 */ /* 0x000fe40000000f00 */
[----:B------:R-:W-:Y:S02]  /*e730*/  MOV R123, R136 ;  /* 0x00000088007b7202 */ /* 0x000fe40000000f00 */
[----:B------:R-:W-:Y:S01]  /*e740*/  LDSM.16.MT88.4 R136, [R230+0x2800] ;  /* 0x00280000e688783b */ /* 0x000fe20000004200 */
[C---:B--2---:R-:W-:Y:S07]  /*e750*/  HMMA.16816.F32.BF16 R108, R104.reuse, R112, R4 ;  /* 0x00000070686c723c */ /* 0x044fee0000041804 */
[----:B------:R-:W-:Y:S01]  /*e760*/  LDSM.16.MT88.4 R4, [R227+0x5800] ;  /* 0x00580000e304783b */ /* 0x000fe20000004200 */
[C---:B------:R-:W-:Y:S07]  /*e770*/  HMMA.16816.F32.BF16 R112, R104.reuse, R114, R8 ;  /* 0x000000726870723c */ /* 0x040fee0000041808 */
[----:B------:R-:W-:Y:S01]  /*e780*/  MOV R11, R144 ;  /* 0x00000090000b7202 */ /* 0x000fe20000000f00 */
[C---:B------:R-:W-:Y:S01]  /*e790*/  HMMA.16816.F32.BF16 R116, R104.reuse, R124, R12 ;  /* 0x0000007c6874723c */ /* 0x040fe2000004180c */
[----:B------:R-:W-:Y:S06]  /*e7a0*/  LDSM.16.MT88.4 R144, [R224+0x5800] ;  /* 0x00580000e090783b */ /* 0x000fec0000004200 */
[----:B------:R-:W-:Y:S02]  /*e7b0*/  MOV R12, R122 ;  /* 0x0000007a000c7202 */ /* 0x000fe40000000f00 */
[----:B------:R-:W-:Y:S03]  /*e7c0*/  MOV R13, R123 ;  /* 0x0000007b000d7202 */ /* 0x000fe60000000f00 */
[----:B------:R-:W-:Y:S02]  /*e7d0*/  MOV R14, R120 ;  /* 0x00000078000e7202 */ /* 0x000fe40000000f00 */
[----:B------:R-:W-:Y:S02]  /*e7e0*/  MOV R15, R121 ;  /* 0x00000079000f7202 */ /* 0x000fe40000000f00 */
[C---:B------:R-:W-:Y:S03]  /*e7f0*/  HMMA.16816.F32.BF16 R120, R104.reuse, R126, R16 ;  /* 0x0000007e6878723c */ /* 0x040fe60000041810 */
[----:B------:R-:W-:Y:S02]  /*e800*/  MOV R125, R11 ;  /* 0x0000000b007d7202 */ /* 0x000fe40000000f00 */
[----:B------:R-:W-:Y:S02]  /*e810*/  LDSM.16.MT88.4 R8, [R230+0x5800] ;  /* 0x00580000e608783b */ /* 0x000fe40000004200 */
[----:B------:R-:W-:Y:S01]  /*e820*/  MOV R19, R125 ;  /* 0x0000007d00137202 */ /* 0x000fe20000000f00 */
[----:B----4-:R-:W-:Y:S05]  /*e830*/  FFMA.FTZ R0, R0, R129, R246 ;  /* 0x0000008100007223 */ /* 0x010fea00000100f6 */
[----:B------:R1:W5:Y:S01]  /*e840*/  LDL.LU R246, [R1+0xb0] ;  /* 0x0000b00001f67983 */ /* 0x0003620000300800 */
[----:B------:R-:W-:Y:S03]  /*e850*/  FADD.FTZ R0, R248, R0 ;  /* 0x00000000f8007221 */ /* 0x000fe60000010000 */
[----:B------:R1:W5:Y:S01]  /*e860*/  LDL.LU R247, [R1+0xac] ;  /* 0x0000ac0001f77983 */ /* 0x0003620000300800 */
[----:B------:R-:W-:Y:S03]  /*e870*/  FADD.FTZ R0, R252, R0 ;  /* 0x00000000fc007221 */ /* 0x000fe60000010000 */
[----:B------:R1:W5:Y:S01]  /*e880*/  LDL.LU R248, [R1+0xa8] ;  /* 0x0000a80001f87983 */ /* 0x0003620000300800 */
[----:B------:R-:W-:Y:S03]  /*e890*/  FADD.FTZ R0, R250, R0 ;  /* 0x00000000fa007221 */ /* 0x000fe60000010000 */
[----:B------:R1:W5:Y:S04]  /*e8a0*/  LDL.LU R231, [R1+0xa4] ;  /* 0x0000a40001e77983 */ /* 0x0003680000300800 */
[----:B------:R1:W5:Y:S04]  /*e8b0*/  LDL.LU R252, [R1+0xa0] ;  /* 0x0000a00001fc7983 */ /* 0x0003680000300800 */
[----:B------:R1:W5:Y:S04]  /*e8c0*/  LDL.LU R251, [R1+0x9c] ;  /* 0x00009c0001fb7983 */ /* 0x0003680000300800 */
[----:B------:R1:W5:Y:S04]  /*e8d0*/  LDL.LU R250, [R1+0x98] ;  /* 0x0000980001fa7983 */ /* 0x0003680000300800 */
[----:B------:R-:W2:Y:S02]  /*e8e0*/  LDSM.16.MT88.4 R128, [R227+0x2800] ;  /* 0x00280000e380783b */ /* 0x000ea40000004200 */
[C---:B--2---:R-:W-:Y:S07]  /*e8f0*/  HMMA.16816.F32.BF16 R124, R104.reuse, R128, R20 ;  /* 0x00000080687c723c */ /* 0x044fee0000041814 */
[----:B------:R-:W-:Y:S01]  /*e900*/  MOV R22, R12 ;  /* 0x0000000c00167202 */ /* 0x000fe20000000f00 */
[C---:B------:R-:W-:Y:S04]  /*e910*/  HMMA.16816.F32.BF16 R128, R104.reuse, R130, R24 ;  /* 0x000000826880723c */ /* 0x040fe80000041818 */
[----:B------:R-:W-:Y:S02]  /*e920*/  MOV R23, R13 ;  /* 0x0000000d00177202 */ /* 0x000fe40000000f00 */
[----:B------:R-:W-:Y:S02]  /*e930*/  MOV R21, R14 ;  /* 0x0000000e00157202 */ /* 0x000fe40000000f00 */
[----:B------:R-:W-:Y:S04]  /*e940*/  MOV R24, R135 ;  /* 0x0000008700187202 */ /* 0x000fe80000000f00 */
[----:B------:R-:W-:Y:S02]  /*e950*/  MOV R27, R134 ;  /* 0x00000086001b7202 */ /* 0x000fe40000000f00 */
[----:B------:R-:W-:Y:S02]  /*e960*/  MOV R26, R133 ;  /* 0x00000085001a7202 */ /* 0x000fe40000000f00 */
[----:B------:R-:W-:Y:S02]  /*e970*/  MOV R25, R132 ;  /* 0x0000008400197202 */ /* 0x000fe40000000f00 */
[C---:B------:R-:W-:Y:S03]  /*e980*/  HMMA.16816.F32.BF16 R132, R104.reuse, R136, R28 ;  /* 0x000000886884723c */ /* 0x040fe6000004181c */
[----:B------:R-:W-:Y:S02]  /*e990*/  MOV R20, R15 ;  /* 0x0000000f00147202 */ /* 0x000fe40000000f00 */
[----:B------:R-:W2:Y:S02]  /*e9a0*/  LDSM.16.MT88.4 R12, [R224+0x8800] ;  /* 0x00880000e00c783b */ /* 0x000ea40000004200 */
[----:B------:R-:W-:Y:S01]  /*e9b0*/  MOV R28, R19 ;  /* 0x00000013001c7202 */ /* 0x000fe20000000f00 */
[C---:B------:R-:W-:Y:S04]  /*e9c0*/  HMMA.16816.F32.BF16 R136, R104.reuse, R138, R32 ;  /* 0x0000008a6888723c */ /* 0x040fe80000041820 */
[----:B------:R-:W-:Y:S01]  /*e9d0*/  MOV R29, R151 ;  /* 0x00000097001d7202 */ /* 0x000fe20000000f00 */
[----:B------:R-:W3:Y:S01]  /*e9e0*/  LDSM.16.MT88.4 R16, [R228+0x8800] ;  /* 0x00880000e410783b */ /* 0x000ee20000004200 */
[----:B------:R-:W-:Y:S02]  /*e9f0*/  MOV R30, R150 ;  /* 0x00000096001e7202 */ /* 0x000fe40000000f00 */
[----:B------:R-:W-:Y:S04]  /*ea00*/  MOV R32, R143 ;  /* 0x0000008f00207202 */ /* 0x000fe80000000f00 */
[----:B------:R-:W-:Y:S01]  /*ea10*/  MOV R33, R142 ;  /* 0x0000008e00217202 */ /* 0x000fe20000000f00 */
[----:B------:R-:W-:Y:S01]  /*ea20*/  FADD.FTZ R0, R32, R0 ;  /* 0x0000000020007221 */ /* 0x000fe20000010000 */
[----:B------:R-:W-:Y:S02]  /*ea30*/  MOV R34, R141 ;  /* 0x0000008d00227202 */ /* 0x000fe40000000f00 */
[----:B------:R-:W-:Y:S02]  /*ea40*/  MOV R35, R140 ;  /* 0x0000008c00237202 */ /* 0x000fe40000000f00 */
[C---:B------:R-:W-:Y:S03]  /*ea50*/  HMMA.16816.F32.BF16 R140, R104.reuse, R144, R36 ;  /* 0x00000090688c723c */ /* 0x040fe60000041824 */
[----:B------:R-:W-:Y:S01]  /*ea60*/  MOV R31, R149 ;  /* 0x00000095001f7202 */ /* 0x000fe20000000f00 */
[----:B------:R-:W-:Y:S03]  /*ea70*/  FADD.FTZ R0, R34, R0 ;  /* 0x0000000022007221 */ /* 0x000fe60000010000 */
        /* <DEDUP_REMOVED lines=13> */
[C---:B------:R-:W-:Y:S01]  /*eb50*/  HMMA.16816.F32.BF16 R56, R104.reuse, R6, R56 ;  /* 0x000000066838723c */ /* 0x040fe20000041838 */
[----:B------:R-:W4:Y:S03]  /*eb60*/  LDSM.16.MT88.4 R4, [R227+0x8800] ;  /* 0x00880000e304783b */ /* 0x000f260000004200 */
[----:B------:R-:W-:Y:S02]  /*eb70*/  FADD.FTZ R0, R219, R0 ;  /* 0x00000000db007221 */ /* 0x000fe40000010000 */
[----:B------:R-:W-:Y:S02]  /*eb80*/  FADD.FTZ R2, R31, R2 ;  /* 0x000000021f027221 */ /* 0x000fe40000010000 */
[C---:B------:R-:W-:Y:S04]  /*eb90*/  HMMA.16816.F32.BF16 R60, R104.reuse, R8, R60 ;  /* 0x00000008683c723c */ /* 0x040fe8000004183c */
[----:B------:R-:W-:Y:S02]  /*eba0*/  FADD.FTZ R2, R24, R2 ;  /* 0x0000000218027221 */ /* 0x000fe40000010000 */
[----:B------:R-:W-:Y:S02]  /*ebb0*/  FADD.FTZ R0, R218, R0 ;  /* 0x00000000da007221 */ /* 0x000fe40000010000 */
[C---:B------:R-:W-:Y:S01]  /*ebc0*/  HMMA.16816.F32.BF16 R64, R104.reuse, R10, R64 ;  /* 0x0000000a6840723c */ /* 0x040fe20000041840 */
[----:B------:R-:W1:Y:S03]  /*ebd0*/  LDSM.16.MT88.4 R8, [R230+0x8800] ;  /* 0x00880000e608783b */ /* 0x000e660000004200 */
        /* <DEDUP_REMOVED lines=8> */
[C---:B---3--:R-:W-:Y:S04]  /*ec60*/  HMMA.16816.F32.BF16 R76, R104.reuse, R16, R76 ;  /* 0x00000010684c723c */ /* 0x048fe8000004184c */
[----:B------:R-:W-:Y:S02]  /*ec70*/  FADD.FTZ R2, R20, R2 ;  /* 0x0000000214027221 */ /* 0x000fe40000010000 */
[----:B------:R-:W-:Y:S02]  /*ec80*/  FADD.FTZ R0, R213, R0 ;  /* 0x00000000d5007221 */ /* 0x000fe40000010000 */
[C---:B------:R-:W-:Y:S04]  /*ec90*/  HMMA.16816.F32.BF16 R80, R104.reuse, R18, R80 ;  /* 0x000000126850723c */ /* 0x040fe80000041850 */
[----:B------:R-:W-:Y:S02]  /*eca0*/  FADD.FTZ R2, R21, R2 ;  /* 0x0000000215027221 */ /* 0x000fe40000010000 */
[----:B------:R-:W-:Y:S02]  /*ecb0*/  FADD.FTZ R0, R209, R0 ;  /* 0x00000000d1007221 */ /* 0x000fe40000010000 */
[C---:B----4-:R-:W-:Y:S04]  /*ecc0*/  HMMA.16816.F32.BF16 R84, R104.reuse, R4, R84 ;  /* 0x000000046854723c */ /* 0x050fe80000041854 */
[----:B------:R-:W-:Y:S02]  /*ecd0*/  FADD.FTZ R2, R22, R2 ;  /* 0x0000000216027221 */ /* 0x000fe40000010000 */
[----:B------:R-:W-:Y:S02]  /*ece0*/  FADD.FTZ R0, R208, R0 ;  /* 0x00000000d0007221 */ /* 0x000fe40000010000 */
[----:B------:R-:W-:Y:S01]  /*ecf0*/  FADD.FTZ R2, R23, R2 ;  /* 0x0000000217027221 */ /* 0x000fe20000010000 */
[C---:B------:R-:W-:Y:S03]  /*ed00*/  HMMA.16816.F32.BF16 R88, R104.reuse, R6, R88 ;  /* 0x000000066858723c */ /* 0x040fe60000041858 */
[----:B------:R-:W-:Y:S02]  /*ed10*/  FADD.FTZ R2, R3, R2 ;  /* 0x0000000203027221 */ /* 0x000fe40000010000 */
[----:B------:R-:W-:Y:S02]  /*ed20*/  FADD.FTZ R0, R167, R0 ;  /* 0x00000000a7007221 */ /* 0x000fe40000010000 */
[----:B------:R-:W-:Y:S01]  /*ed30*/  FADD.FTZ R2, R223, R2 ;  /* 0x00000002df027221 */ /* 0x000fe20000010000 */
[C---:B-1----:R-:W-:Y:S04]  /*ed40*/  HMMA.16816.F32.BF16 R92, R104.reuse, R8, R92 ;  /* 0x00000008685c723c */ /* 0x042fe8000004185c */
[----:B------:R-:W-:Y:S02]  /*ed50*/  FADD.FTZ R2, R222, R2 ;  /* 0x00000002de027221 */ /* 0x000fe40000010000 */
[----:B------:R-:W-:Y:S02]  /*ed60*/  FADD.FTZ R3, R166, R0 ;  /* 0x00000000a6037221 */ /* 0x000fe40000010000 */
[----:B------:R-:W-:Y:S01]  /*ed70*/  FADD.FTZ R0, R215, R2 ;  /* 0x00000002d7007221 */ /* 0x000fe20000010000 */
[----:B------:R-:W-:Y:S03]  /*ed80*/  HMMA.16816.F32.BF16 R96, R104, R10, R96 ;  /* 0x0000000a6860723c */ /* 0x000fe60000041860 */
[----:B------:R-:W-:Y:S02]  /*ed90*/  FADD.FTZ R3, R164, R3 ;  /* 0x00000003a4037221 */ /* 0x000fe40000010000 */
[----:B------:R-:W-:Y:S02]  /*eda0*/  FADD.FTZ R0, R212, R0 ;  /* 0x00000000d4007221 */ /* 0x000fe40000010000 */
[----:B------:R-:W-:Y:S02]  /*edb0*/  FADD.FTZ R3, R165, R3 ;  /* 0x00000003a5037221 */ /* 0x000fe40000010000 */
[----:B------:R-:W-:Y:S03]  /*edc0*/  FADD.FTZ R2, R211, R0 ;  /* 0x00000000d3027221 */ /* 0x000fe60000010000 */
[----:B------:R-:W-:Y:S01]  /*edd0*/  FADD.FTZ R0, R103, R3 ;  /* 0x0000000367007221 */ /* 0x000fe20000010000 */
[----:B------:R-:W-:Y:S01]  /*ede0*/  MOV R103, R100 ;  /* 0x0000006400677202 */ /* 0x000fe20000000f00 */
[----:B------:R-:W-:Y:S02]  /*edf0*/  FADD.FTZ R2, R210, R2 ;  /* 0x00000002d2027221 */ /* 0x000fe40000010000 */
[----:B------:R-:W-:Y:S01]  /*ee00*/  FADD.FTZ R0, R102, R0 ;  /* 0x0000000066007221 */ /* 0x000fe20000010000 */
[----:B------:R-:W-:Y:S02]  /*ee10*/  MOV R102, R101 ;  /* 0x0000006500667202 */ /* 0x000fe40000000f00 */
[----:B------:R1:W-:Y:S04]  /*ee20*/  STL [R1+0x18], R2 ;  /* 0x0000180201007387 */ /* 0x0003e80000100800 */
[----:B------:R1:W-:Y:S01]  /*ee30*/  STL [R1+0x1c], R0 ;  /* 0x00001c0001007387 */ /* 0x0003e20000100800 */
[----:B------:R-:W-:-:S05]  /*ee40*/  @P0 BRA `(.L_x_448) ;  /* 0xffffbea000000947 */ /* 0x000fca000383ffff */
.L_x_447:
[----:B------:R-:W-:Y:S02]  /*ee50*/  MOV R7, 0x1f ;  /* 0x0000001f00077802 */ /* 0x000fe40000000f00 */
[----:B------:R-:W-:Y:S01]  /*ee60*/  MOV R6, 0xffffffff ;  /* 0xffffffff00067802 */ /* 0x000fe20000000f00 */
[----:B------:R-:W-:Y:S05]  /*ee70*/  BRA.DIV ~URZ, `(.L_x_449) ;  /* 0x000028227f007947 */ /* 0x000fea000b800000 */
[----:B-1----:R-:W2:Y:S04]  /*ee80*/  LDL R0, [R1+0x18] ;  /* 0x0000180001007983 */ /* 0x002ea80000100800 */
[----:B--2---:R1:W2:Y:S02]  /*ee90*/  SHFL.BFLY PT, R4, R0, 0x2, 0x1f ;  /* 0x0c401f0000047f89 */ /* 0x0042a400000e0000 */
.L_x_481:
[----:B-1----:R-:W3:Y:S02]  /*eea0*/  LDL.LU R0, [R1+0x18] ;  /* 0x0000180001007983 */ /* 0x002ee40000300800 */
[----:B--23--:R-:W-:Y:S01]  /*eeb0*/  FADD.FTZ R4, R4, R0 ;  /* 0x0000000004047221 */ /* 0x00cfe20000010000 */
[----:B------:R-:W-:Y:S05]  /*eec0*/  BRA.DIV ~URZ, `(.L_x_450) ;  /* 0x000028327f007947 */ /* 0x000fea000b800000 */
[----:B------:R-:W2:Y:S04]  /*eed0*/  LDL.LU R5, [R1+0x1c] ;  /* 0x00001c0001057983 */ /* 0x000ea80000300800 */
[----:B------:R-:W1:Y:S02]  /*eee0*/  SHFL.BFLY PT, R2, R4, 0x1, 0x1f ;  /* 0x0c201f0004027f89 */ /* 0x000e6400000e0000 */
[----:B-1----:R-:W-:-:S02]  /*eef0*/  FADD.FTZ R4, R4, R2 ;  /* 0x0000000204047221 */ /* 0x002fc40000010000 */
[----:B--2---:R-:W1:Y:S02]  /*ef00*/  SHFL.BFLY PT, R0, R5, 0x2, 0x1f ;  /* 0x0c401f0005007f89 */ /* 0x004e6400000e0000 */
[----:B-1----:R-:W-:-:S05]  /*ef10*/  FADD.FTZ R0, R0, R5 ;  /* 0x0000000500007221 */ /* 0x002fca0000010000 */
[----:B------:R1:W2:Y:S02]  /*ef20*/  SHFL.BFLY PT, R3, R0, 0x1, 0x1f ;  /* 0x0c201f0000037f89 */ /* 0x0002a400000e0000 */
.L_x_482:
[----:B------:R-:W-:Y:S01]  /*ef30*/  FSETP.NE.FTZ.AND P1, PT, R4, RZ, PT ;  /* 0x000000ff0400720b */ /* 0x000fe20003f35000 */
[----:B--2---:R-:W-:Y:S01]  /*ef40*/  FADD.FTZ R3, R3, R0 ;  /* 0x0000000003037221 */ /* 0x004fe20000010000 */
[----:B------:R-:W-:Y:S02]  /*ef50*/  MOV R2, RZ ;  /* 0x000000ff00027202 */ /* 0x000fe40000000f00 */
[----:B-1----:R-:W-:Y:S02]  /*ef60*/  MOV R0, RZ ;  /* 0x000000ff00007202 */ /* 0x002fe40000000f00 */
[----:B------:R-:W-:Y:S02]  /*ef70*/  FSETP.NE.FTZ.AND P0, PT, R3, RZ, PT ;  /* 0x000000ff0300720b */ /* 0x000fe40003f15000 */
[----:B------:R-:W-:Y:S02]  /*ef80*/  MOV R51, 0x1 ;  /* 0x0000000100337802 */ /* 0x000fe40000000f00 */
[----:B------:R-:W-:-:S02]  /*ef90*/  MOV R50, 0xff800000 ;  /* 0xff80000000327802 */ /* 0x000fc40000000f00 */
[----:B------:R-:W-:Y:S01]  /*efa0*/  MOV R49, 0xff800000 ;  /* 0xff80000000317802 */ /* 0x000fe20000000f00 */
[----:B------:R-:W1:Y:S01]  /*efb0*/  @P1 MUFU.RCP R2, R4 ;  /* 0x0000000400021308 */ /* 0x000e620000001000 */
[----:B------:R-:W-:-:S05]  /*efc0*/  @P1 MOV R5, 0x3f317218 ;  /* 0x3f31721800051802 */ /* 0x000fca0000000f00 */
[----:B------:R-:W-:Y:S02]  /*efd0*/  @P1 FMUL.FTZ R5, R5, c[0x0][0x2d0] ;  /* 0x0000b40005051a20 */ /* 0x000fe40000410000 */
[----:B------:R-:W2:Y:S01]  /*efe0*/  @P1 MUFU.LG2 R4, R4 ;  /* 0x0000000400041308 */ /* 0x000ea20000000c00 */
[----:B-1----:R-:W-:-:S07]  /*eff0*/  FMUL.FTZ R108, R2, R108 ;  /* 0x0000006c026c7220 */ /* 0x002fce0000410000 */
[----:B------:R-:W1:Y:S01]  /*f000*/  @P0 MUFU.RCP R0, R3 ;  /* 0x0000000300000308 */ /* 0x000e620000001000 */
[C---:B------:R-:W-:Y:S02]  /*f010*/  FMUL.FTZ R48, R2.reuse, R109 ;  /* 0x0000006d02307220 */ /* 0x040fe40000410000 */
[C---:B------:R-:W-:Y:S02]  /*f020*/  FMUL.FTZ R112, R2.reuse, R112 ;  /* 0x0000007002707220 */ /* 0x040fe40000410000 */
[----:B------:R-:W-:Y:S02]  /*f030*/  FMUL.FTZ R46, R2, R113 ;  /* 0x00000071022e7220 */ /* 0x000fe40000410000 */
[----:B--2---:R-:W-:Y:S02]  /*f040*/  @P1 FMUL.FTZ R7, R4, 0.69314718246459960938 ;  /* 0x3f31721804071820 */ /* 0x004fe40000410000 */
        /* <DEDUP_REMOVED lines=44> */
[----:B------:R2:W3:Y:S01]  /*f310*/  @P0 MUFU.LG2 R2, R3 ;  /* 0x0000000300020308 */ /* 0x0004e20000000c00 */
[----:B------:R-:W-:Y:S02]  /*f320*/  @P1 FFMA.FTZ R50, R5, R101, R7 ;  /* 0x0000006505321223 */ /* 0x000fe40000010007 */
[C---:B-1----:R-:W-:Y:S02]  /*f330*/  FMUL.FTZ R110, R0.reuse, R110 ;  /* 0x0000006e006e7220 */ /* 0x042fe40000410000 */
[C---:B------:R-:W-:Y:S02]  /*f340*/  FMUL.FTZ R47, R0.reuse, R111 ;  /* 0x0000006f002f7220 */ /* 0x040fe40000410000 */
[C---:B------:R-:W-:Y:S02]  /*f350*/  FMUL.FTZ R114, R0.reuse, R114 ;  /* 0x0000007200727220 */ /* 0x040fe40000410000 */
[C---:B------:R-:W-:Y:S02]  /*f360*/  FMUL.FTZ R45, R0.reuse, R115 ;  /* 0x00000073002d7220 */ /* 0x040fe40000410000 */
[----:B------:R-:W-:-:S02]  /*f370*/  FMUL.FTZ R118, R0, R118 ;  /* 0x0000007600767220 */ /* 0x000fc40000410000 */
[C---:B------:R-:W-:Y:S02]  /*f380*/  FMUL.FTZ R43, R0.reuse, R119 ;  /* 0x00000077002b7220 */ /* 0x040fe40000410000 */
[----:B------:R-:W-:Y:S01]  /*f390*/  FMUL.FTZ R122, R0, R122 ;  /* 0x0000007a007a7220 */ /* 0x000fe20000410000 */
[----:B--2---:R-:W-:Y:S01]  /*f3a0*/  @P0 MOV R3, 0x3f317218 ;  /* 0x3f31721800030802 */ /* 0x004fe20000000f00 */
[----:B---3--:R-:W-:Y:S02]  /*f3b0*/  @P0 FMUL.FTZ R2, R2, 0.69314718246459960938 ;  /* 0x3f31721802020820 */ /* 0x008fe40000410000 */
[C---:B------:R-:W-:Y:S02]  /*f3c0*/  FMUL.FTZ R41, R0.reuse, R123 ;  /* 0x0000007b00297220 */ /* 0x040fe40000410000 */
[----:B------:R-:W-:Y:S02]  /*f3d0*/  @P0 FMUL.FTZ R3, R3, c[0x0][0x2d0] ;  /* 0x0000b40003030a20 */ /* 0x000fe40000410000 */
        /* <DEDUP_REMOVED lines=40> */
[----:B------:R-:W-:Y:S01]  /*f660*/  PRMT R0, R51, 0x7610, R0 ;  /* 0x0000761033007816 */ /* 0x000fe20000000000 */
[----:B------:R-:W-:Y:S02]  /*f670*/  @P0 FFMA.FTZ R49, R3, R100, R2 ;  /* 0x0000006403310223 */ /* 0x000fe40000010002 */
.L_x_442:
[----:B-1----:R1:W5:Y:S01]  /*f680*/  LDL R55, [R1+0x64] ;  /* 0x0000640001377983 */ /* 0x0023620000100800 */
[----:B------:R-:W-:Y:S03]  /*f690*/  BSSY B0, `(.L_x_451) ;  /* 0x0000012000007945 */ /* 0x000fe60003800000 */
[----:B------:R-:W2:Y:S02]  /*f6a0*/  S2R R53, SR_TID.X ;  /* 0x0000000000357919 */ /* 0x000ea40000002100 */
[----:B--2---:R-:W-:-:S13]  /*f6b0*/  LOP3.LUT P6, RZ, R53, 0xff, RZ, 0xc0, !PT ;  /* 0x000000ff35ff7812 */ /* 0x004fda00078cc0ff */
[----:B------:R-:W-:Y:S05]  /*f6c0*/  @P6 BRA `(.L_x_452) ;  /* 0x000000e000006947 */ /* 0x000fea0003800000 */
[----:B-1----:R-:W1:Y:S01]  /*f6d0*/  S2R R51, SR_LANEID ;  /* 0x0000000000337919 */ /* 0x002e620000000000 */
[----:B------:R-:W-:Y:S01]  /*f6e0*/  VOTEU.ANY UR4, UPT, PT ;  /* 0x0000000000047886 */ /* 0x000fe200038e0100 */
[----:B------:R-:W-:Y:S01]  /*f6f0*/  IMAD.MOV.U32 R100, RZ, RZ, c[0x0][0x580] ;  /* 0x00016000ff647624 */ /* 0x000fe200078e00ff */
[----:B------:R-:W1:Y:S01]  /*f700*/  FLO.U32 R3, UR4 ;  /* 0x0000000400037d00 */ /* 0x000e6200080e0000 */
[----:B------:R-:W-:-:S07]  /*f710*/  IMAD.MOV.U32 R101, RZ, RZ, c[0x0][0x584] ;  /* 0x00016100ff657624 */ /* 0x000fce00078e00ff */
[----:B------:R-:W2:Y:S01]  /*f720*/  POPC R2, UR4 ;  /* 0x0000000400027d09 */ /* 0x000ea20008000000 */
[----:B-1----:R-:W-:-:S13]  /*f730*/  ISETP.EQ.U32.AND P0, PT, R3, R51, PT ;  /* 0x000000330300720c */ /* 0x002fda0003f02070 */
[----:B--2---:R-:W2:Y:S04]  /*f740*/  @P0 ATOMG.E.ADD.STRONG.GPU PT, R2, [R100.64], R2 ;  /* 0x00000002640209a8 */ /* 0x004ea800081ee1c6 */
[----:B------:R-:W1:Y:S04]  /*f750*/  S2R R51, SR_LTMASK ;  /* 0x0000000000337919 */ /* 0x000e680000003900 */
[----:B--2---:R1:W2:Y:S02]  /*f760*/  SHFL.IDX PT, R3, R2, R3, 0x1f ;  /* 0x00001f0302037589 */ /* 0x0042a400000e0000 */
[----:B-1----:R-:W-:-:S06]  /*f770*/  LOP3.LUT R2, R51, UR4, RZ, 0xc0, !PT ;  /* 0x0000000433027c12 */ /* 0x002fcc000f8ec0ff */
[----:B------:R-:W2:Y:S02]  /*f780*/  POPC R2, R2 ;  /* 0x0000000200027309 */ /* 0x000ea40000000000 */
[----:B--2--5:R-:W-:-:S05]  /*f790*/  IADD3 R55, R3, c[0x0][0xc], R2 ;  /* 0x0000030003377a10 */ /* 0x024fca0007ffe002 */
[----:B------:R1:W-:Y:S02]  /*f7a0*/  STL [R1+0x64], R55 ;  /* 0x0000643701007387 */ /* 0x0003e40000100800 */
.L_x_452:
[----:B-1----:R-:W-:Y:S05]  /*f7b0*/  BSYNC B0 ;  /* 0x0000000000007941 */ /* 0x002fea0003800000 */
.L_x_451:
[----:B------:R-:W-:Y:S01]  /*f7c0*/  PRMT R0, R0, 0x9910, RZ ;  /* 0x0000991000007816 */ /* 0x000fe200000000ff */
[----:B------:R-:W-:Y:S01]  /*f7d0*/  BSSY B1, `(.L_x_453) ;  /* 0x00001d8000017945 */ /* 0x000fe20003800000 */
[----:B-----5:R-:W-:Y:S02]  /*f7e0*/  IMAD.MOV.U32 R61, RZ, RZ, R55 ;  /* 0x000000ffff3d7224 */ /* 0x020fe400078e0037 */
[----:B------:R-:W-:Y:S01]  /*f7f0*/  ISETP.NE.AND P0, PT, R0, RZ, PT ;  /* 0x000000ff0000720c */ /* 0x000fe20003f05270 */
[----:B------:R-:W-:-:S12]  /*f800*/  IMAD.MOV.U32 R63, RZ, RZ, -0x1 ;  /* 0xffffffffff3f7424 */ /* 0x000fd800078e00ff */
[----:B------:R-:W-:Y:S05]  /*f810*/  @!P0 BRA `(.L_x_454) ;  /* 0x0000124000008947 */ /* 0x000fea0003800000 */
[----:B------:R-:W2:Y:S04]  /*f820*/  LDL R71, [R1+0x68] ;  /* 0x0000680001477983 */ /* 0x000ea80000100800 */
[----:B------:R-:W3:Y:S04]  /*f830*/  LDL R69, [R1+0x6c] ;  /* 0x00006c0001457983 */ /* 0x000ee80000100800 */
[----:B------:R-:W4:Y:S04]  /*f840*/  LDL R67, [R1+0x74] ;  /* 0x0000740001437983 */ /* 0x000f280000100800 */
[----:B------:R-:W5:Y:S04]  /*f850*/  LDL R65, [R1+0x70] ;  /* 0x0000700001417983 */ /* 0x000f680000100800 */
[----:B------:R-:W4:Y:S04]  /*f860*/  LDL R59, [R1+0x84] ;  /* 0x00008400013b7983 */ /* 0x000f280000100800 */
[----:B------:R-:W5:Y:S04]  /*f870*/  LDL R57, [R1+0x7c] ;  /* 0x00007c0001397983 */ /* 0x000f680000100800 */
[----:B------:R-:W5:Y:S04]  /*f880*/  LDL R55, [R1+0x80] ;  /* 0x0000800001377983 */ /* 0x000f680000100800 */
[----:B------:R-:W5:Y:S01]  /*f890*/  LDL R51, [R1+0x78] ;  /* 0x0000780001337983 */ /* 0x000f620000100800 */
[----:B------:R-:W-:Y:S01]  /*f8a0*/  WARPSYNC 0xffffffff ;  /* 0xffffffff00007948 */ /* 0x000fe20003800000 */
[----:B------:R-:W-:-:S02]  /*f8b0*/  F2FP.BF16.PACK_AB R48, R48, R108 ;  /* 0x0000006c3030723e */ /* 0x000fc400000010ff */
[----:B------:R-:W-:Y:S01]  /*f8c0*/  BAR.SYNC.DEFER_BLOCKING 0x1, 0x100 ;  /* 0x0044000000007b1d */ /* 0x000fe20000010000 */
        /* <DEDUP_REMOVED lines=46> */
[----:B------:R-:W-:Y:S01]  /*fbb0*/  F2FP.BF16.PACK_AB R0, R99, R98 ;  /* 0x000000626300723e */ /* 0x000fe200000010ff */
[----:B--2---:R1:W-:Y:S04]  /*fbc0*/  STS [R71], R48 ;  /* 0x0000003047007388 */ /* 0x0043e80000000800 */
[----:B------:R1:W-:Y:S04]  /*fbd0*/  STS [R71+0x400], R47 ;  /* 0x0004002f47007388 */ /* 0x0003e80000000800 */
[----:B---3--:R1:W-:Y:S04]  /*fbe0*/  STS [R69], R46 ;  /* 0x0000002e45007388 */ /* 0x0083e80000000800 */
[----:B------:R1:W-:Y:S04]  /*fbf0*/  STS [R69+0x400], R45 ;  /* 0x0004002d45007388 */ /* 0x0003e80000000800 */
[----:B----4-:R1:W-:Y:S04]  /*fc00*/  STS [R67], R44 ;  /* 0x0000002c43007388 */ /* 0x0103e80000000800 */
[----:B------:R1:W-:Y:S04]  /*fc10*/  STS [R67+0x400], R43 ;  /* 0x0004002b43007388 */ /* 0x0003e80000000800 */
[----:B-----5:R1:W-:Y:S04]  /*fc20*/  STS [R65], R42 ;  /* 0x0000002a41007388 */ /* 0x0203e80000000800 */
[----:B------:R1:W-:Y:S04]  /*fc30*/  STS [R65+0x400], R41 ;  /* 0x0004002941007388 */ /* 0x0003e80000000800 */
[----:B------:R1:W-:Y:S04]  /*fc40*/  STS [R59], R40 ;  /* 0x000000283b007388 */ /* 0x0003e80000000800 */
[----:B------:R1:W-:Y:S04]  /*fc50*/  STS [R59+0x400], R39 ;  /* 0x000400273b007388 */ /* 0x0003e80000000800 */
[----:B------:R1:W-:Y:S04]  /*fc60*/  STS [R57], R38 ;  /* 0x0000002639007388 */ /* 0x0003e80000000800 */
[----:B------:R1:W-:Y:S04]  /*fc70*/  STS [R57+0x400], R37 ;  /* 0x0004002539007388 */ /* 0x0003e80000000800 */
[----:B------:R1:W-:Y:S04]  /*fc80*/  STS [R55], R36 ;  /* 0x0000002437007388 */ /* 0x0003e80000000800 */
[----:B------:R1:W-:Y:S04]  /*fc90*/  STS [R55+0x400], R35 ;  /* 0x0004002337007388 */ /* 0x0003e80000000800 */
[----:B------:R1:W-:Y:S04]  /*fca0*/  STS [R51], R34 ;  /* 0x0000002233007388 */ /* 0x0003e80000000800 */
        /* <DEDUP_REMOVED lines=33> */
[----:B------:R-:W-:Y:S06]  /*fec0*/  BAR.SYNC.DEFER_BLOCKING 0x1, 0x100 ;  /* 0x0044000000007b1d */ /* 0x000fec0000010000 */
[----:B------:R-:W-:Y:S05]  /*fed0*/  BRA.CONV ~URZ, `(.L_x_455) ;  /* 0x000000737f007947 */ /* 0x000fea000b800000 */
[----:B-1----:R-:W-:Y:S01]  /*fee0*/  SHF.R.S32.HI R7, RZ, 0x1f, R53 ;  /* 0x0000001fff077819 */ /* 0x002fe20000011435 */
[----:B------:R-:W-:Y:S01]  /*fef0*/  IMAD.MOV.U32 R6, RZ, RZ, RZ ;  /* 0x000000ffff067224 */ /* 0x000fe200078e00ff */
[----:B------:R-:W-:Y:S01]  /*ff00*/  MOV R8, 0xff50 ;  /* 0x0000ff5000087802 */ /* 0x000fe20000000f00 */
[----:B------:R-:W-:Y:S01]  /*ff10*/  IMAD.MOV.U32 R4, RZ, RZ, 0x1f ;  /* 0x0000001fff047424 */ /* 0x000fe200078e00ff */
[----:B------:R-:W-:-:S04]  /*ff20*/  LEA.HI R7, R7, R53, RZ, 0x7 ;  /* 0x0000003507077211 */ /* 0x000fc800078f38ff */
[----:B------:R-:W-:Y:S02]  /*ff30*/  SHF.R.S32.HI R7, RZ, 0x7, R7 ;  /* 0x00000007ff077819 */ /* 0x000fe40000011407 */
[----:B------:R-:W-:Y:S05]  /*ff40*/  CALL.REL.NOINC `($__internal_1_$__cuda_sm70_shflsync_idx_p) ;  /* 0x00001c9000007944 */ /* 0x000fea0003c00000 */
.L_x_455:
[----:B-1----:R-:W2:Y:S04]  /*ff50*/  LDL R2, [R1+0x88] ;  /* 0x0000880001027983 */ /* 0x002ea80000100800 */
[----:B------:R-:W3:Y:S04]  /*ff60*/  LDL R13, [R1+0x8c] ;  /* 0x00008c00010d7983 */ /* 0x000ee80000100800 */
[----:B------:R-:W4:Y:S04]  /*ff70*/  LDL.LU R11, [R1+0x4c] ;  /* 0x00004c00010b7983 */ /* 0x000f280000300800 */
[----:B------:R-:W2:Y:S04]  /*ff80*/  LDL.LU R12, [R1+0x50] ;  /* 0x00005000010c7983 */ /* 0x000ea80000300800 */
[----:B------:R-:W2:Y:S01]  /*ff90*/  LDL.LU R15, [R1+0x58] ;  /* 0x00005800010f7983 */ /* 0x000ea20000300800 */
[----:B------:R-:W-:-:S03]  /*ffa0*/  IMAD.MOV.U32 R0, RZ, RZ, 0x1 ;  /* 0x00000001ff007424 */ /* 0x000fc600078e00ff */
[----:B------:R-:W3:Y:S02]  /*ffb0*/  LDL R14, [R1+0x94] ;  /* 0x00009400010e7983 */ /* 0x000ee40000100800 */
[----:B------:R-:W-:Y:S02]  /*ffc0*/  ISETP.NE.AND P1, PT, R0, c[0x0][0x4e8], PT ;  /* 0x00013a0000007a0c */ /* 0x000fe40003f25270 */
[----:B------:R1:W5:Y:S04]  /*ffd0*/  LDL.64 R66, [R1+0x38] ;  /* 0x0000380001427983 */ /* 0x0003680000100a00 */
[----:B------:R1:W5:Y:S04]  /*ffe0*/  LDL R65, [R1+0x60] ;  /* 0x0000600001417983 */ /* 0x0003680000100800 */
[----:B------:R1:W5:Y:S04]  /*fff0*/  LDL R64, [R1+0x44] ;  /* 0x0000440001407983 */ /* 0x0003680000100800 */
[----:B------:R1:W5:Y:S04]  /*10000*/  LDL R62, [R1+0x5c] ;  /* 0x00005c00013e7983 */ /* 0x0003680000100800 */
[----:B------:R1:W5:Y:S04]  /*10010*/  LDL R60, [R1+0x48] ;  /* 0x00004800013c7983 */ /* 0x0003680000100800 */
[----:B------:R-:W1:Y:S01]  /*10020*/  S2R R17, SR_TID.X ;  /* 0x0000000000117919 */ /* 0x000e620000002100 */
[----:B----4-:R-:W-:-:S05]  /*10030*/  SHF.R.S32.HI R5, RZ, 0x1f, R11 ;  /* 0x0000001fff057819 */ /* 0x010fca000001140b */
[----:B------:R-:W-:Y:S01]  /*10040*/  IMAD R6, R5, c[0x0][0x490], RZ ;  /* 0x0001240005067a24 */ /* 0x000fe200078e02ff */
[----:B--2---:R-:W-:Y:S01]  /*10050*/  IADD3 R4, R2, R15, RZ ;  /* 0x0000000f02047210 */ /* 0x004fe20007ffe0ff */
[----:B------:R-:W-:-:S04]  /*10060*/  IMAD.WIDE.U32 R2, R11, c[0x0][0x490], RZ ;  /* 0x000124000b027a25 */ /* 0x000fc800078e00ff */
[----:B------:R-:W-:-:S04]  /*10070*/  @P1 IMAD.HI.U32 R7, R4, c[0x0][0x4ec], RZ ;  /* 0x00013b0004071a27 */ /* 0x000fc800078e00ff */
[----:B------:R-:W-:Y:S02]  /*10080*/  IMAD R6, R11, c[0x0][0x494], R6 ;  /* 0x000125000b067a24 */ /* 0x000fe400078e0206 */
[----:B------:R-:W-:Y:S01]  /*10090*/  IMAD.MOV.U32 R0, RZ, RZ, R4 ;  /* 0x000000ffff007224 */ /* 0x000fe200078e0004 */
[----:B------:R-:W-:Y:S02]  /*100a0*/  @P1 SHF.R.U32.HI R0, RZ, c[0x0][0x4f0], R7 ;  /* 0x00013c00ff001a19 */ /* 0x000fe40000011607 */
[----:B------:R-:W-:-:S03]  /*100b0*/  IADD3 R3, R3, R6, RZ ;  /* 0x0000000603037210 */ /* 0x000fc60007ffe0ff */
[----:B------:R-:W-:Y:S02]  /*100c0*/  IMAD.MOV R8, RZ, RZ, -R0 ;  /* 0x000000ffff087224 */ /* 0x000fe400078e0a00 */
[----:B------:R-:W-:-:S04]  /*100d0*/  IMAD.WIDE.U32 R6, R12, c[0x0][0x498], R2 ;  /* 0x000126000c067a25 */ /* 0x000fc800078e0002 */
[----:B------:R-:W-:Y:S01]  /*100e0*/  IMAD R2, R8, c[0x0][0x4e8], R4 ;  /* 0x00013a0008027a24 */ /* 0x000fe200078e0204 */
[----:B------:R-:W-:Y:S02]  /*100f0*/  IADD3 R4, P0, R0, R6, RZ ;  /* 0x0000000600047210 */ /* 0x000fe40007f1e0ff */
[----:B---3--:R-:W-:Y:S02]  /*10100*/  IADD3 R6, R13, R15, RZ ;  /* 0x0000000f0d067210 */ /* 0x008fe40007ffe0ff */
[----:B------:R-:W2:Y:S01]  /*10110*/  LDL R13, [R1+0x4] ;  /* 0x00000400010d7983 */ /* 0x000ea20000100800 */
[----:B------:R-:W-:-:S05]  /*10120*/  SHF.R.S32.HI R10, RZ, 0x1f, R12 ;  /* 0x0000001fff0a7819 */ /* 0x000fca000001140c */
[----:B------:R-:W-:Y:S01]  /*10130*/  IMAD R9, R10, c[0x0][0x498], RZ ;  /* 0x000126000a097a24 */ /* 0x000fe200078e02ff */
[----:B------:R-:W-:-:S03]  /*10140*/  SHF.R.S32.HI R8, RZ, 0x1f, R0 ;  /* 0x0000001fff087819 */ /* 0x000fc60000011400 */
[----:B------:R-:W-:Y:S01]  /*10150*/  IMAD R3, R12, c[0x0][0x49c], R9 ;  /* 0x000127000c037a24 */ /* 0x000fe200078e0209 */
[----:B------:R-:W-:Y:S01]  /*10160*/  SHF.R.S32.HI R9, RZ, 0x1f, R2 ;  /* 0x0000001fff097819 */ /* 0x000fe20000011402 */
[----:B------:R-:W-:-:S03]  /*10170*/  IMAD R0, R5, c[0x0][0x3e8], RZ ;  /* 0x0000fa0005007a24 */ /* 0x000fc600078e02ff */
[----:B------:R-:W-:Y:S01]  /*10180*/  IADD3.X R5, R8, R7, R3, P0, !PT ;  /* 0x0000000708057210 */ /* 0x000fe200007fe403 */
[----:B------:R-:W-:Y:S02]  /*10190*/  IMAD R3, R9, c[0x0][0x488], RZ ;  /* 0x0001220009037a24 */ /* 0x000fe400078e02ff */
[C---:B------:R-:W-:Y:S02]  /*101a0*/  IMAD R7, R11.reuse, c[0x0][0x3ec], R0 ;  /* 0x0000fb000b077a24 */ /* 0x040fe400078e0200 */
[----:B------:R-:W-:Y:S01]  /*101b0*/  IMAD.WIDE.U32 R8, R11, c[0x0][0x3e8], RZ ;  /* 0x0000fa000b087a25 */ /* 0x000fe200078e00ff */
[----:B-1----:R-:W-:-:S03]  /*101c0*/  SHF.R.S32.HI R16, RZ, 0x1f, R17 ;  /* 0x0000001fff107819 */ /* 0x002fc60000011411 */
[C---:B------:R-:W-:Y:S02]  /*101d0*/  IMAD R11, R2.reuse, c[0x0][0x48c], R3 ;  /* 0x00012300020b7a24 */ /* 0x040fe400078e0203 */
[----:B------:R-:W-:Y:S01]  /*101e0*/  IMAD.WIDE.U32 R4, R2, c[0x0][0x488], R4 ;  /* 0x0001220002047a25 */ /* 0x000fe200078e0004 */
[----:B------:R-:W-:-:S03]  /*101f0*/  IADD3 R3, R9, R7, RZ ;  /* 0x0000000709037210 */ /* 0x000fc60007ffe0ff */
[----:B------:R-:W-:Y:S01]  /*10200*/  @P1 IMAD.HI.U32 R2, R6, c[0x0][0x4ec], RZ ;  /* 0x00013b0006021a27 */ /* 0x000fe200078e00ff */
[----:B------:R-:W-:Y:S02]  /*10210*/  LEA R9, P0, R4, c[0x0][0x450], 0x2 ;  /* 0x0001140004097a11 */ /* 0x000fe400078010ff */
[----:B------:R-:W-:Y:S01]  /*10220*/  LEA.HI R16, R16, R17, RZ, 0x5 ;  /* 0x0000001110107211 */ /* 0x000fe200078f28ff */
[----:B------:R-:W-:Y:S02]  /*10230*/  IMAD.IADD R5, R5, 0x1, R11 ;  /* 0x0000000105057824 */ /* 0x000fe400078e020b */
[----:B------:R-:W-:Y:S01]  /*10240*/  IMAD.MOV.U32 R0, RZ, RZ, R6 ;  /* 0x000000ffff007224 */ /* 0x000fe200078e0006 */
[----:B------:R-:W-:Y:S01]  /*10250*/  @P1 SHF.R.U32.HI R0, RZ, c[0x0][0x4f0], R2 ;  /* 0x00013c00ff001a19 */ /* 0x000fe20000011602 */
[----:B------:R-:W-:Y:S01]  /*10260*/  IMAD R10, R10, c[0x0][0x3f0], RZ ;  /* 0x0000fc000a0a7a24 */ /* 0x000fe200078e02ff */
[----:B------:R-:W-:Y:S02]  /*10270*/  MOV R2, R8 ;  /* 0x0000000800027202 */ /* 0x000fe40000000f00 */
[----:B------:R-:W-:-:S02]  /*10280*/  LEA.HI.X R4, R4, c[0x0][0x454], R5, 0x2, P0 ;  /* 0x0001150004047a11 */ /* 0x000fc400000f1405 */
[----:B------:R-:W-:Y:S01]  /*10290*/  LOP3.LUT R16, R16, 0xffffffe0, RZ, 0xc0, !PT ;  /* 0xffffffe010107812 */ /* 0x000fe200078ec0ff */
[C---:B------:R-:W-:Y:S01]  /*102a0*/  IMAD R5, R12.reuse, c[0x0][0x3f4], R10 ;  /* 0x0000fd000c057a24 */ /* 0x040fe200078e020a */
[----:B------:R-:W-:Y:S01]  /*102b0*/  SHFL.IDX PT, R8, R9, 0x1, 0x1c1f ;  /* 0x003c1f0009087f89 */ /* 0x000fe200000e0000 */
[----:B------:R-:W-:Y:S01]  /*102c0*/  IMAD.WIDE.U32 R2, R12, c[0x0][0x3f0], R2 ;  /* 0x0000fc000c027a25 */ /* 0x000fe200078e0002 */
[----:B------:R-:W-:Y:S02]  /*102d0*/  IADD3 R16, -R16, R17, RZ ;  /* 0x0000001110107210 */ /* 0x000fe40007ffe1ff */
[----:B------:R-:W-:Y:S01]  /*102e0*/  SHFL.IDX PT, R10, R9, RZ, 0x1c1f ;  /* 0x001c1fff090a7589 */ /* 0x000fe200000e0000 */
[----:B------:R-:W-:-:S03]  /*102f0*/  ULDC UR5, c[0x0][0x4e8] ;  /* 0x00013a0000057ab9 */ /* 0x000fc60000000800 */
[----:B------:R-:W1:Y:S01]  /*10300*/  SHFL.IDX PT, R11, R4, RZ, 0x1c1f ;  /* 0x001c1fff040b7589 */ /* 0x000e6200000e0000 */
[----:B------:R-:W-:Y:S01]  /*10310*/  ULDC UR4, c[0x0][0x388] ;  /* 0x0000e20000047ab9 */ /* 0x000fe20000000800 */
[--C-:B------:R-:W-:Y:S02]  /*10320*/  IMAD.MOV R7, RZ, RZ, -R0.reuse ;  /* 0x000000ffff077224 */ /* 0x100fe400078e0a00 */
[----:B------:R3:W4:Y:S01]  /*10330*/  SHFL.IDX PT, R9, R4, 0x1, 0x1c1f ;  /* 0x003c1f0004097f89 */ /* 0x00072200000e0000 */
[----:B------:R-:W-:Y:S01]  /*10340*/  IMAD.IADD R3, R3, 0x1, R5 ;  /* 0x0000000103037824 */ /* 0x000fe200078e0205 */
[----:B------:R-:W-:Y:S01]  /*10350*/  LOP3.LUT P0, RZ, R16, 0x3, RZ, 0xc0, !PT ;  /* 0x0000000310ff7812 */ /* 0x000fe2000780c0ff */
[----:B------:R-:W-:Y:S01]  /*10360*/  UIMAD UR4, UR5, UR4, URZ ;  /* 0x00000004050472a4 */ /* 0x000fe2000f8e023f */
[----:B------:R-:W-:Y:S01]  /*10370*/  IADD3 R5, R14, R15, RZ ;  /* 0x0000000f0e057210 */ /* 0x000fe20007ffe0ff */
[----:B------:R-:W1:Y:S01]  /*10380*/  S2R R16, SR_TID.X ;  /* 0x0000000000107919 */ /* 0x000e620000002100 */
[----:B------:R-:W-:-:S03]  /*10390*/  SHF.R.S32.HI R12, RZ, 0x1f, R0 ;  /* 0x0000001fff0c7819 */ /* 0x000fc60000011400 */
[----:B------:R-:W-:Y:S01]  /*103a0*/  ISETP.GE.OR P1, PT, R5, UR4, P0 ;  /* 0x0000000405007c0c */ /* 0x000fe20008726670 */
[----:B---3--:R-:W-:Y:S01]  /*103b0*/  IMAD R4, R7, c[0x0][0x4e8], R6 ;  /* 0x00013a0007047a24 */ /* 0x008fe200078e0206 */
[----:B------:R-:W-:-:S04]  /*103c0*/  IADD3 R7, R5, 0x8, RZ ;  /* 0x0000000805077810 */ /* 0x000fc80007ffe0ff */
[----:B------:R-:W-:Y:S01]  /*103d0*/  ISETP.GE.OR P0, PT, R7, UR4, P0 ;  /* 0x0000000407007c0c */ /* 0x000fe20008706670 */
[----:B------:R-:W-:Y:S02]  /*103e0*/  IMAD R6, R12, c[0x0][0x3e0], RZ ;  /* 0x0000f8000c067a24 */ /* 0x000fe400078e02ff */
[----:B------:R-:W-:-:S04]  /*103f0*/  IMAD.WIDE.U32 R2, R0, c[0x0][0x3e0], R2 ;  /* 0x0000f80000027a25 */ /* 0x000fc800078e0002 */
[----:B-1----:R1:W-:Y:S01]  /*10400*/  @!P1 ST.E [R10.64], R50 ;  /* 0x000000320a009985 */ /* 0x0023e2000c101906 */
[----:B------:R-:W-:Y:S01]  /*10410*/  IMAD R5, R0, c[0x0][0x3e4], R6 ;  /* 0x0000f90000057a24 */ /* 0x000fe200078e0206 */
[----:B------:R-:W-:-:S03]  /*10420*/  SHF.R.S32.HI R0, RZ, 0x1f, R4 ;  /* 0x0000001fff007819 */ /* 0x000fc60000011404 */
[----:B------:R-:W-:Y:S01]  /*10430*/  IMAD.IADD R3, R3, 0x1, R5 ;  /* 0x0000000103037824 */ /* 0x000fe200078e0205 */
[----:B----4-:R1:W-:Y:S01]  /*10440*/  @!P0 ST.E [R8.64], R49 ;  /* 0x0000003108008985 */ /* 0x0103e2000c101906 */
[----:B------:R-:W-:Y:S01]  /*10450*/  IMAD R0, R0, c[0x0][0x3d8], RZ ;  /* 0x0000f60000007a24 */ /* 0x000fe200078e02ff */
[----:B------:R-:W-:Y:S01]  /*10460*/  SHF.R.S32.HI R14, RZ, 0x1f, R16 ;  /* 0x0000001fff0e7819 */ /* 0x000fe20000011410 */
[----:B------:R-:W-:-:S04]  /*10470*/  IMAD.WIDE.U32 R2, R4, c[0x0][0x3d8], R2 ;  /* 0x0000f60004027a25 */ /* 0x000fc800078e0002 */
[----:B------:R-:W-:Y:S01]  /*10480*/  IMAD R0, R4, c[0x0][0x3dc], R0 ;  /* 0x0000f70004007a24 */ /* 0x000fe200078e0200 */
[----:B------:R-:W-:-:S04]  /*10490*/  LEA.HI R14, R14, R16, RZ, 0x3 ;  /* 0x000000100e0e7211 */ /* 0x000fc800078f18ff */
[----:B------:R-:W-:Y:S02]  /*104a0*/  IADD3 R0, R3, R0, RZ ;  /* 0x0000000003007210 */ /* 0x000fe40007ffe0ff */
[C---:B------:R-:W-:Y:S02]  /*104b0*/  LEA R3, P0, R2.reuse, c[0x0][0x380], 0x1 ;  /* 0x0000e00002037a11 */ /* 0x040fe400078008ff */
[----:B------:R-:W-:Y:S02]  /*104c0*/  SHF.R.S32.HI R14, RZ, 0x3, R14 ;  /* 0x00000003ff0e7819 */ /* 0x000fe4000001140e */
[----:B------:R-:W-:-:S03]  /*104d0*/  LEA.HI.X R2, R2, c[0x0][0x384], R0, 0x1, P0 ;  /* 0x0000e10002027a11 */ /* 0x000fc600000f0c00 */
[----:B------:R-:W-:-:S05]  /*104e0*/  IMAD.IADD R0, R14, 0x1, R15 ;  /* 0x000000010e007824 */ /* 0x000fca00078e020f */
[----:B------:R-:W-:Y:S01]  /*104f0*/  ISETP.GE.AND P0, PT, R0, UR4, PT ;  /* 0x0000000400007c0c */ /* 0x000fe2000bf06270 */
[----:B------:R1:W3:Y:S01]  /*10500*/  SHFL.IDX PT, R4, R3, RZ, 0x181f ;  /* 0x00181fff03047589 */ /* 0x0002e200000e0000 */
[----:B------:R-:W-:Y:S03]  /*10510*/  BSSY B0, `(.L_x_456) ;  /* 0x000001b000007945 */ /* 0x000fe60003800000 */
[----:B------:R1:W4:Y:S04]  /*10520*/  SHFL.IDX PT, R5, R2, RZ, 0x181f ;  /* 0x00181fff02057589 */ /* 0x00032800000e0000 */
[----:B--2---:R1:W2:Y:S04]  /*10530*/  LDS.128 R32, [R13+0x1080] ;  /* 0x001080000d207984 */ /* 0x0042a80000000c00 */
        /* <DEDUP_REMOVED lines=10> */
[----:B-----5:R-:W-:-:S02]  /*105e0*/  ISETP.GE.AND P5, PT, R66, c[0x0][0x3c8], PT ;  /* 0x0000f20042007a0c */ /* 0x020fc40003fa6270 */
[----:B------:R-:W-:Y:S01]  /*105f0*/  ISETP.GE.AND P4, PT, R64, c[0x0][0x3c8], PT ;  /* 0x0000f20040007a0c */ /* 0x000fe20003f86270 */
[----:B------:R-:W4:Y:S01]  /*10600*/  LDS.128 R16, [R13+0x4080] ;  /* 0x004080000d107984 */ /* 0x000f220000000c00 */
[----:B------:R-:W-:-:S03]  /*10610*/  ISETP.GE.AND P3, PT, R60, c[0x0][0x3c8], PT ;  /* 0x0000f2003c007a0c */ /* 0x000fc60003f66270 */
[----:B-1----:R-:W1:Y:S06]  /*10620*/  LDS.128 R12, [R13+0x8080] ;  /* 0x008080000d0c7984 */ /* 0x002e6c0000000c00 */
[-C--:B------:R-:W-:Y:S02]  /*10630*/  @!P5 LEA R8, P2, R66, R4.reuse, 0x1 ;  /* 0x000000044208d211 */ /* 0x080fe400078408ff */
[-C--:B------:R-:W-:Y:S02]  /*10640*/  @!P4 LEA R6, P1, R64, R4.reuse, 0x1 ;  /* 0x000000044006c211 */ /* 0x080fe400078208ff */
[----:B------:R-:W-:-:S02]  /*10650*/  @!P3 LEA R4, P0, R60, R4, 0x1 ;  /* 0x000000043c04b211 */ /* 0x000fc400078008ff */
[-C--:B------:R-:W-:Y:S02]  /*10660*/  @!P5 LEA.HI.X R9, R66, R5.reuse, R67, 0x1, P2 ;  /* 0x000000054209d211 */ /* 0x080fe400010f0c43 */
[-C--:B------:R-:W-:Y:S02]  /*10670*/  @!P4 LEA.HI.X R7, R64, R5.reuse, R65, 0x1, P1 ;  /* 0x000000054007c211 */ /* 0x080fe400008f0c41 */
[----:B------:R-:W-:Y:S01]  /*10680*/  @!P3 LEA.HI.X R5, R60, R5, R62, 0x1, P0 ;  /* 0x000000053c05b211 */ /* 0x000fe200000f0c3e */
[----:B---3--:R3:W-:Y:S04]  /*10690*/  @!P5 ST.E.128 [R8.64], R20 ;  /* 0x000000140800d985 */ /* 0x0087e8000c101d06 */
[----:B----4-:R3:W-:Y:S04]  /*106a0*/  @!P4 ST.E.128 [R6.64], R16 ;  /* 0x000000100600c985 */ /* 0x0107e8000c101d06 */
[----:B-1----:R3:W-:Y:S02]  /*106b0*/  @!P3 ST.E.128 [R4.64], R12 ;  /* 0x0000000c0400b985 */ /* 0x0027e4000c101d06 */
.L_x_457:
[----:B---34-:R-:W-:Y:S05]  /*106c0*/  BSYNC B0 ;  /* 0x0000000000007941 */ /* 0x018fea0003800000 */
.L_x_456:
[----:B------:R-:W-:Y:S01]  /*106d0*/  IADD3 R6, R0, 0x20, RZ ;  /* 0x0000002000067810 */ /* 0x000fe20007ffe0ff */
[----:B------:R3:W4:Y:S01]  /*106e0*/  SHFL.IDX PT, R5, R2, 0x1, 0x181f ;  /* 0x00381f0002057f89 */ /* 0x00072200000e0000 */
[----:B------:R-:W-:Y:S02]  /*106f0*/  BSSY B0, `(.L_x_458) ;  /* 0x0000010000007945 */ /* 0x000fe40003800000 */
[----:B------:R-:W-:Y:S01]  /*10700*/  ISETP.GE.AND P0, PT, R6, UR4, PT ;  /* 0x0000000406007c0c */ /* 0x000fe2000bf06270 */
[----:B------:R3:W2:-:S12]  /*10710*/  SHFL.IDX PT, R4, R3, 0x1, 0x181f ;  /* 0x00381f0003047f89 */ /* 0x00069800000e0000 */
[----:B------:R-:W-:Y:S05]  /*10720*/  @P0 BRA `(.L_x_459) ;  /* 0x000000c000000947 */ /* 0x000fea0003800000 */
[----:B-----5:R-:W-:Y:S02]  /*10730*/  ISETP.GE.AND P2, PT, R66, c[0x0][0x3c8], PT ;  /* 0x0000f20042007a0c */ /* 0x020fe40003f46270 */
[----:B------:R-:W-:Y:S02]  /*10740*/  ISETP.GE.AND P1, PT, R64, c[0x0][0x3c8], PT ;  /* 0x0000f20040007a0c */ /* 0x000fe40003f26270 */
[----:B------:R-:W-:-:S09]  /*10750*/  ISETP.GE.AND P0, PT, R60, c[0x0][0x3c8], PT ;  /* 0x0000f2003c007a0c */ /* 0x000fd20003f06270 */
[-C--:B-12---:R-:W-:Y:S02]  /*10760*/  @!P2 LEA R8, P5, R66, R4.reuse, 0x1 ;  /* 0x000000044208a211 */ /* 0x086fe400078a08ff */
[-C--:B------:R-:W-:Y:S02]  /*10770*/  @!P1 LEA R6, P4, R64, R4.reuse, 0x1 ;  /* 0x0000000440069211 */ /* 0x080fe400078808ff */
[----:B------:R-:W-:Y:S02]  /*10780*/  @!P0 LEA R4, P3, R60, R4, 0x1 ;  /* 0x000000043c048211 */ /* 0x000fe400078608ff */
[-C--:B----4-:R-:W-:Y:S02]  /*10790*/  @!P2 LEA.HI.X R9, R66, R5.reuse, R67, 0x1, P5 ;  /* 0x000000054209a211 */ /* 0x090fe400028f0c43 */
[-C--:B------:R-:W-:Y:S02]  /*107a0*/  @!P1 LEA.HI.X R7, R64, R5.reuse, R65, 0x1, P4 ;  /* 0x0000000540079211 */ /* 0x080fe400020f0c41 */
[----:B------:R-:W-:Y:S01]  /*107b0*/  @!P0 LEA.HI.X R5, R60, R5, R62, 0x1, P3 ;  /* 0x000000053c058211 */ /* 0x000fe200018f0c3e */
[----:B------:R1:W-:Y:S04]  /*107c0*/  @!P2 ST.E.128 [R8.64], R32 ;  /* 0x000000200800a985 */ /* 0x0003e8000c101d06 */
[----:B------:R1:W-:Y:S04]  /*107d0*/  @!P1 ST.E.128 [R6.64], R28 ;  /* 0x0000001c06009985 */ /* 0x0003e8000c101d06 */
[----:B------:R1:W-:Y:S02]  /*107e0*/  @!P0 ST.E.128 [R4.64], R24 ;  /* 0x0000001804008985 */ /* 0x0003e4000c101d06 */
.L_x_459:
[----:B------:R-:W-:Y:S05]  /*107f0*/  BSYNC B0 ;  /* 0x0000000000007941 */ /* 0x000fea0003800000 */
.L_x_458:
[----:B-1----:R-:W-:Y:S01]  /*10800*/  IADD3 R6, R0, 0x40, RZ ;  /* 0x0000004000067810 */ /* 0x002fe20007ffe0ff */
[----:B----4-:R1:W4:Y:S01]  /*10810*/  SHFL.IDX PT, R5, R2, 0x2, 0x181f ;  /* 0x00581f0002057f89 */ /* 0x01032200000e0000 */
[----:B------:R-:W-:Y:S02]  /*10820*/  BSSY B0, `(.L_x_460) ;  /* 0x0000010000007945 */ /* 0x000fe40003800000 */
[----:B------:R-:W-:Y:S01]  /*10830*/  ISETP.GE.AND P0, PT, R6, UR4, PT ;  /* 0x0000000406007c0c */ /* 0x000fe2000bf06270 */
[----:B--2---:R1:W2:-:S12]  /*10840*/  SHFL.IDX PT, R4, R3, 0x2, 0x181f ;  /* 0x00581f0003047f89 */ /* 0x00429800000e0000 */
[----:B------:R-:W-:Y:S05]  /*10850*/  @P0 BRA `(.L_x_461) ;  /* 0x000000c000000947 */ /* 0x000fea0003800000 */
[----:B-----5:R-:W-:Y:S02]  /*10860*/  ISETP.GE.AND P2, PT, R66, c[0x0][0x3c8], PT ;  /* 0x0000f20042007a0c */ /* 0x020fe40003f46270 */
[----:B------:R-:W-:Y:S02]  /*10870*/  ISETP.GE.AND P1, PT, R64, c[0x0][0x3c8], PT ;  /* 0x0000f20040007a0c */ /* 0x000fe40003f26270 */
[----:B------:R-:W-:-:S09]  /*10880*/  ISETP.GE.AND P0, PT, R60, c[0x0][0x3c8], PT ;  /* 0x0000f2003c007a0c */ /* 0x000fd20003f06270 */
[-C--:B--2---:R-:W-:Y:S02]  /*10890*/  @!P2 LEA R8, P5, R66, R4.reuse, 0x1 ;  /* 0x000000044208a211 */ /* 0x084fe400078a08ff */
        /* <DEDUP_REMOVED lines=8> */
.L_x_461:
[----:B------:R-:W-:Y:S05]  /*10920*/  BSYNC B0 ;  /* 0x0000000000007941 */ /* 0x000fea0003800000 */
.L_x_460:
[----:B------:R-:W-:Y:S01]  /*10930*/  IADD3 R0, R0, 0x60, RZ ;  /* 0x0000006000007810 */ /* 0x000fe20007ffe0ff */
[----:B-1-3--:R-:W1:Y:S03]  /*10940*/  SHFL.IDX PT, R2, R2, 0x3, 0x181f ;  /* 0x00781f0002027f89 */ /* 0x00ae6600000e0000 */
[----:B------:R-:W-:Y:S01]  /*10950*/  ISETP.GE.AND P0, PT, R0, UR4, PT ;  /* 0x0000000400007c0c */ /* 0x000fe2000bf06270 */
[----:B------:R-:W3:-:S12]  /*10960*/  SHFL.IDX PT, R3, R3, 0x3, 0x181f ;  /* 0x00781f0003037f89 */ /* 0x000ed800000e0000 */
[----:B------:R-:W-:Y:S05]  /*10970*/  @P0 BRA `(.L_x_462) ;  /* 0x00000bd000000947 */ /* 0x000fea0003800000 */
[----:B-----5:R-:W-:Y:S02]  /*10980*/  ISETP.GE.AND P1, PT, R66, c[0x0][0x3c8], PT ;  /* 0x0000f20042007a0c */ /* 0x020fe40003f26270 */
[----:B------:R-:W-:-:S11]  /*10990*/  ISETP.GE.AND P0, PT, R64, c[0x0][0x3c8], PT ;  /* 0x0000f20040007a0c */ /* 0x000fd60003f06270 */
[-C--:B--23--:R-:W-:Y:S02]  /*109a0*/  @!P1 LEA R6, P3, R66, R3.reuse, 0x1 ;  /* 0x0000000342069211 */ /* 0x08cfe400078608ff */
[----:B------:R-:W-:Y:S02]  /*109b0*/  @!P0 LEA R4, P2, R64, R3, 0x1 ;  /* 0x0000000340048211 */ /* 0x000fe400078408ff */
[-C--:B-1----:R-:W-:Y:S02]  /*109c0*/  @!P1 LEA.HI.X R7, R66, R2.reuse, R67, 0x1, P3 ;  /* 0x0000000242079211 */ /* 0x082fe400018f0c43 */
[----:B----4-:R-:W-:-:S03]  /*109d0*/  @!P0 LEA.HI.X R5, R64, R2, R65, 0x1, P2 ;  /* 0x0000000240058211 */ /* 0x010fc600010f0c41 */
[----:B------:R1:W-:Y:S04]  /*109e0*/  @!P1 ST.E.128 [R6.64], R52 ;  /* 0x0000003406009985 */ /* 0x0003e8000c101d06 */
[----:B------:R1:W-:Y:S01]  /*109f0*/  @!P0 ST.E.128 [R4.64], R48 ;  /* 0x0000003004008985 */ /* 0x0003e2000c101d06 */
[----:B------:R-:W-:-:S13]  /*10a00*/  ISETP.GE.AND P0, PT, R60, c[0x0][0x3c8], PT ;  /* 0x0000f2003c007a0c */ /* 0x000fda0003f06270 */
[----:B------:R-:W-:Y:S05]  /*10a10*/  @P0 BRA `(.L_x_462) ;  /* 0x00000b3000000947 */ /* 0x000fea0003800000 */
[----:B-1----:R-:W-:-:S04]  /*10a20*/  LEA R4, P0, R60, R3, 0x1 ;  /* 0x000000033c047211 */ /* 0x002fc800078008ff */
[----:B------:R-:W-:-:S05]  /*10a30*/  LEA.HI.X R5, R60, R2, R62, 0x1, P0 ;  /* 0x000000023c057211 */ /* 0x000fca00000f0c3e */
[----:B------:R1:W-:Y:S01]  /*10a40*/  ST.E.128 [R4.64], R56 ;  /* 0x0000003804007985 */ /* 0x0003e2000c101d06 */
[----:B------:R-:W-:Y:S05]  /*10a50*/  BRA `(.L_x_462) ;  /* 0x00000af000007947 */ /* 0x000fea0003800000 */
.L_x_454:
[----:B------:R-:W2:Y:S04]  /*10a60*/  LDL R0, [R1+0x58] ;  /* 0x0000580001007983 */ /* 0x000ea80000100800 */
[----:B------:R-:W3:Y:S04]  /*10a70*/  LDL R14, [R1+0x4c] ;  /* 0x00004c00010e7983 */ /* 0x000ee80000100800 */
[----:B------:R-:W4:Y:S01]  /*10a80*/  LDL R13, [R1+0x50] ;  /* 0x00005000010d7983 */ /* 0x000f220000100800 */
[----:B------:R-:W-:Y:S03]  /*10a90*/  BSSY B0, `(.L_x_463) ;  /* 0x0000025000007945 */ /* 0x000fe60003800000 */
[----:B------:R-:W1:Y:S02]  /*10aa0*/  S2R R12, SR_TID.X ;  /* 0x00000000000c7919 */ /* 0x000e640000002100 */
[----:B-1----:R-:W-:Y:S01]  /*10ab0*/  ISETP.GE.AND P0, PT, R12, 0x80, PT ;  /* 0x000000800c00780c */ /* 0x002fe20003f06270 */
[----:B--2---:R-:W-:Y:S01]  /*10ac0*/  IMAD.MOV.U32 R11, RZ, RZ, R0 ;  /* 0x000000ffff0b7224 */ /* 0x004fe200078e0000 */
[----:B---3--:R-:W-:-:S02]  /*10ad0*/  SHF.R.S32.HI R7, RZ, 0x1f, R14 ;  /* 0x0000001fff077819 */ /* 0x008fc4000001140e */
[----:B----4-:R-:W-:-:S09]  /*10ae0*/  SHF.R.S32.HI R8, RZ, 0x1f, R13 ;  /* 0x0000001fff087819 */ /* 0x010fd2000001140d */
[----:B------:R-:W-:Y:S05]  /*10af0*/  @P0 BRA `(.L_x_464) ;  /* 0x000001e000000947 */ /* 0x000fea0003800000 */
[----:B------:R-:W-:Y:S02]  /*10b00*/  MOV R2, c[0x0][0x4e8] ;  /* 0x00013a0000027a02 */ /* 0x000fe40000000f00 */
[----:B------:R-:W-:-:S03]  /*10b10*/  IADD3 R6, R11, R12, RZ ;  /* 0x0000000c0b067210 */ /* 0x000fc60007ffe0ff */
[----:B------:R-:W-:-:S05]  /*10b20*/  IMAD R0, R2, c[0x0][0x388], RZ ;  /* 0x0000e20002007a24 */ /* 0x000fca00078e02ff */
[----:B------:R-:W-:-:S13]  /*10b30*/  ISETP.GE.AND P0, PT, R6, R0, PT ;  /* 0x000000000600720c */ /* 0x000fda0003f06270 */
[----:B------:R-:W-:Y:S05]  /*10b40*/  @P0 BRA `(.L_x_464) ;  /* 0x0000019000000947 */ /* 0x000fea0003800000 */
[----:B------:R-:W-:Y:S01]  /*10b50*/  ISETP.NE.AND P0, PT, R2, 0x1, PT ;  /* 0x000000010200780c */ /* 0x000fe20003f05270 */
[----:B------:R-:W-:Y:S01]  /*10b60*/  IMAD R4, R7, c[0x0][0x490], RZ ;  /* 0x0001240007047a24 */ /* 0x000fe200078e02ff */
[----:B------:R-:W-:Y:S01]  /*10b70*/  MOV R0, R6 ;  /* 0x0000000600007202 */ /* 0x000fe20000000f00 */
[----:B------:R-:W-:-:S04]  /*10b80*/  IMAD.WIDE.U32 R2, R14, c[0x0][0x490], RZ ;  /* 0x000124000e027a25 */ /* 0x000fc800078e00ff */
[----:B------:R-:W-:Y:S02]  /*10b90*/  IMAD R4, R14, c[0x0][0x494], R4 ;  /* 0x000125000e047a24 */ /* 0x000fe400078e0204 */
[----:B------:R-:W-:-:S03]  /*10ba0*/  IMAD R10, R8, c[0x0][0x498], RZ ;  /* 0x00012600080a7a24 */ /* 0x000fc600078e02ff */
[----:B------:R-:W-:Y:S01]  /*10bb0*/  IADD3 R3, R3, R4, RZ ;  /* 0x0000000403037210 */ /* 0x000fe20007ffe0ff */
[----:B------:R-:W-:-:S05]  /*10bc0*/  @P0 IMAD.HI.U32 R5, R6, c[0x0][0x4ec], RZ ;  /* 0x00013b0006050a27 */ /* 0x000fca00078e00ff */
[----:B------:R-:W-:Y:S01]  /*10bd0*/  @P0 SHF.R.U32.HI R0, RZ, c[0x0][0x4f0], R5 ;  /* 0x00013c00ff000a19 */ /* 0x000fe20000011605 */
[----:B------:R-:W-:-:S03]  /*10be0*/  IMAD.WIDE.U32 R4, R13, c[0x0][0x498], R2 ;  /* 0x000126000d047a25 */ /* 0x000fc600078e0002 */
[C---:B------:R-:W-:Y:S01]  /*10bf0*/  IADD3 R9, -R0.reuse, RZ, RZ ;  /* 0x000000ff00097210 */ /* 0x040fe20007ffe1ff */
[----:B------:R-:W-:Y:S01]  /*10c00*/  IMAD R3, R13, c[0x0][0x49c], R10 ;  /* 0x000127000d037a24 */ /* 0x000fe200078e020a */
[----:B------:R-:W-:-:S03]  /*10c10*/  IADD3 R4, P0, R0, R4, RZ ;  /* 0x0000000400047210 */ /* 0x000fc60007f1e0ff */
[----:B------:R-:W-:Y:S01]  /*10c20*/  IMAD R2, R9, c[0x0][0x4e8], R6 ;  /* 0x00013a0009027a24 */ /* 0x000fe200078e0206 */
[----:B------:R-:W-:-:S04]  /*10c30*/  SHF.R.S32.HI R6, RZ, 0x1f, R0 ;  /* 0x0000001fff067819 */ /* 0x000fc80000011400 */
[----:B------:R-:W-:Y:S02]  /*10c40*/  SHF.R.S32.HI R0, RZ, 0x1f, R2 ;  /* 0x0000001fff007819 */ /* 0x000fe40000011402 */
[----:B------:R-:W-:-:S03]  /*10c50*/  IADD3.X R5, R6, R5, R3, P0, !PT ;  /* 0x0000000506057210 */ /* 0x000fc600007fe403 */
[----:B------:R-:W-:-:S04]  /*10c60*/  IMAD R0, R0, c[0x0][0x488], RZ ;  /* 0x0001220000007a24 */ /* 0x000fc800078e02ff */
[C---:B------:R-:W-:Y:S02]  /*10c70*/  IMAD R0, R2.reuse, c[0x0][0x48c], R0 ;  /* 0x0001230002007a24 */ /* 0x040fe400078e0200 */
[----:B------:R-:W-:-:S05]  /*10c80*/  IMAD.WIDE.U32 R2, R2, c[0x0][0x488], R4 ;  /* 0x0001220002027a25 */ /* 0x000fca00078e0004 */
[----:B------:R-:W-:Y:S02]  /*10c90*/  IADD3 R0, R3, R0, RZ ;  /* 0x0000000003007210 */ /* 0x000fe40007ffe0ff */
[----:B------:R-:W-:-:S04]  /*10ca0*/  LEA R4, P0, R2, c[0x0][0x450], 0x2 ;  /* 0x0001140002047a11 */ /* 0x000fc800078010ff */
[----:B------:R-:W-:Y:S02]  /*10cb0*/  LEA.HI.X R5, R2, c[0x0][0x454], R0, 0x2, P0 ;  /* 0x0001150002057a11 */ /* 0x000fe400000f1400 */
[----:B------:R-:W-:-:S05]  /*10cc0*/  MOV R0, 0xff800000 ;  /* 0xff80000000007802 */ /* 0x000fca0000000f00 */
[----:B------:R1:W-:Y:S02]  /*10cd0*/  STG.E [R4.64], R0 ;  /* 0x0000000004007986 */ /* 0x0003e4000c101906 */
.L_x_464:
[----:B------:R-:W-:Y:S05]  /*10ce0*/  BSYNC B0 ;  /* 0x0000000000007941 */ /* 0x000fea0003800000 */
.L_x_463:
[----:B------:R-:W2:Y:S01]  /*10cf0*/  LDL R2, [R1+0x8c] ;  /* 0x00008c0001027983 */ /* 0x000ea20000100800 */
[----:B-1----:R-:W-:Y:S01]  /*10d00*/  MOV R0, c[0x0][0x4e8] ;  /* 0x00013a0000007a02 */ /* 0x002fe20000000f00 */
[----:B------:R-:W-:Y:S01]  /*10d10*/  IMAD R7, R7, c[0x0][0x3e8], RZ ;  /* 0x0000fa0007077a24 */ /* 0x000fe200078e02ff */
[----:B------:R-:W-:Y:S01]  /*10d20*/  SHF.R.S32.HI R9, RZ, 0x1f, R12 ;  /* 0x0000001fff097819 */ /* 0x000fe2000001140c */
[----:B------:R-:W-:Y:S01]  /*10d30*/  IMAD R8, R8, c[0x0][0x3f0], RZ ;  /* 0x0000fc0008087a24 */ /* 0x000fe200078e02ff */
[----:B------:R-:W-:Y:S01]  /*10d40*/  ISETP.NE.AND P0, PT, R0, 0x1, PT ;  /* 0x000000010000780c */ /* 0x000fe20003f05270 */
[----:B------:R-:W-:Y:S01]  /*10d50*/  IMAD R7, R14, c[0x0][0x3ec], R7 ;  /* 0x0000fb000e077a24 */ /* 0x000fe200078e0207 */
[----:B------:R-:W-:Y:S01]  /*10d60*/  LEA.HI R9, R9, R12, RZ, 0x3 ;  /* 0x0000000c09097211 */ /* 0x000fe200078f18ff */
[----:B------:R-:W-:-:S03]  /*10d70*/  IMAD R8, R13, c[0x0][0x3f4], R8 ;  /* 0x0000fd000d087a24 */ /* 0x000fc600078e0208 */
[----:B------:R-:W-:Y:S02]  /*10d80*/  SHF.R.S32.HI R9, RZ, 0x3, R9 ;  /* 0x00000003ff097819 */ /* 0x000fe40000011409 */
[----:B--2---:R-:W-:Y:S01]  /*10d90*/  IADD3 R4, R2, R11, RZ ;  /* 0x0000000b02047210 */ /* 0x004fe20007ffe0ff */
[----:B------:R-:W-:-:S03]  /*10da0*/  IMAD.WIDE.U32 R2, R14, c[0x0][0x3e8], RZ ;  /* 0x0000fa000e027a25 */ /* 0x000fc600078e00ff */
[----:B------:R-:W-:Y:S01]  /*10db0*/  MOV R0, R4 ;  /* 0x0000000400007202 */ /* 0x000fe20000000f00 */
[----:B------:R-:W-:-:S04]  /*10dc0*/  @P0 IMAD.HI.U32 R5, R4, c[0x0][0x4ec], RZ ;  /* 0x00013b0004050a27 */ /* 0x000fc800078e00ff */
[----:B------:R-:W-:Y:S01]  /*10dd0*/  IMAD.IADD R3, R3, 0x1, R7 ;  /* 0x0000000103037824 */ /* 0x000fe200078e0207 */
[----:B------:R-:W-:-:S03]  /*10de0*/  @P0 SHF.R.U32.HI R0, RZ, c[0x0][0x4f0], R5 ;  /* 0x00013c00ff000a19 */ /* 0x000fc60000011605 */
[----:B------:R-:W-:Y:S01]  /*10df0*/  IMAD.WIDE.U32 R2, R13, c[0x0][0x3f0], R2 ;  /* 0x0000fc000d027a25 */ /* 0x000fe200078e0002 */
[----:B------:R-:W-:Y:S02]  /*10e00*/  SHF.R.S32.HI R5, RZ, 0x1f, R0 ;  /* 0x0000001fff057819 */ /* 0x000fe40000011400 */
[----:B------:R-:W-:Y:S02]  /*10e10*/  IADD3 R6, -R0, RZ, RZ ;  /* 0x000000ff00067210 */ /* 0x000fe40007ffe1ff */
[----:B------:R-:W-:Y:S01]  /*10e20*/  IADD3 R3, R3, R8, RZ ;  /* 0x0000000803037210 */ /* 0x000fe20007ffe0ff */
[----:B------:R-:W-:Y:S02]  /*10e30*/  IMAD R5, R5, c[0x0][0x3e0], RZ ;  /* 0x0000f80005057a24 */ /* 0x000fe400078e02ff */
[----:B------:R-:W-:Y:S02]  /*10e40*/  IMAD R6, R6, c[0x0][0x4e8], R4 ;  /* 0x00013a0006067a24 */ /* 0x000fe400078e0204 */
[----:B------:R-:W-:-:S02]  /*10e50*/  IMAD R4, R0, c[0x0][0x3e4], R5 ;  /* 0x0000f90000047a24 */ /* 0x000fc400078e0205 */
[----:B------:R-:W-:Y:S01]  /*10e60*/  IMAD.WIDE.U32 R2, R0, c[0x0][0x3e0], R2 ;  /* 0x0000f80000027a25 */ /* 0x000fe200078e0002 */
[----:B------:R-:W-:-:S03]  /*10e70*/  SHF.R.S32.HI R0, RZ, 0x1f, R6 ;  /* 0x0000001fff007819 */ /* 0x000fc60000011406 */
[----:B------:R-:W-:Y:S02]  /*10e80*/  IMAD.IADD R3, R3, 0x1, R4 ;  /* 0x0000000103037824 */ /* 0x000fe400078e0204 */
[----:B------:R-:W-:Y:S02]  /*10e90*/  IMAD R0, R0, c[0x0][0x3d8], RZ ;  /* 0x0000f60000007a24 */ /* 0x000fe400078e02ff */
[----:B------:R-:W-:-:S04]  /*10ea0*/  IMAD.WIDE.U32 R4, R6, c[0x0][0x3d8], R2 ;  /* 0x0000f60006047a25 */ /* 0x000fc800078e0002 */
[----:B------:R-:W-:Y:S01]  /*10eb0*/  IMAD R6, R6, c[0x0][0x3dc], R0 ;  /* 0x0000f70006067a24 */ /* 0x000fe200078e0200 */
[----:B------:R-:W-:Y:S02]  /*10ec0*/  LEA R3, P0, R4, c[0x0][0x380], 0x1 ;  /* 0x0000e00004037a11 */ /* 0x000fe400078008ff */
[----:B------:R-:W-:Y:S02]  /*10ed0*/  IADD3 R0, R9, R11, RZ ;  /* 0x0000000b09007210 */ /* 0x000fe40007ffe0ff */
[----:B------:R-:W-:-:S04]  /*10ee0*/  IADD3 R2, R5, R6, RZ ;  /* 0x0000000605027210 */ /* 0x000fc80007ffe0ff */
[----:B------:R-:W-:Y:S01]  /*10ef0*/  LEA.HI.X R2, R4, c[0x0][0x384], R2, 0x1, P0 ;  /* 0x0000e10004027a11 */ /* 0x000fe200000f0c02 */
[----:B------:R-:W-:Y:S05]  /*10f00*/  BRA.DIV ~URZ, `(.L_x_465) ;  /* 0x000008f27f007947 */ /* 0x000fea000b800000 */
[----:B------:R1:W2:Y:S02]  /*10f10*/  SHFL.IDX PT, R5, R2, RZ, 0x181f ;  /* 0x00181fff02057589 */ /* 0x0002a400000e0000 */
.L_x_483:
[----:B------:R-:W-:Y:S05]  /*10f20*/  BRA.DIV ~URZ, `(.L_x_466) ;  /* 0x000009427f007947 */ /* 0x000fea000b800000 */
[----:B------:R3:W4:Y:S02]  /*10f30*/  SHFL.IDX PT, R4, R3, RZ, 0x181f ;  /* 0x00181fff03047589 */ /* 0x00072400000e0000 */
.L_x_484:
[----:B------:R-:W-:Y:S01]  /*10f40*/  MOV R10, c[0x0][0x4e8] ;  /* 0x00013a00000a7a02 */ /* 0x000fe20000000f00 */
[----:B------:R-:W-:Y:S04]  /*10f50*/  BSSY B0, `(.L_x_467) ;  /* 0x0000015000007945 */ /* 0x000fe80003800000 */
[----:B------:R-:W-:-:S05]  /*10f60*/  IMAD R10, R10, c[0x0][0x388], RZ ;  /* 0x0000e2000a0a7a24 */ /* 0x000fca00078e02ff */
[----:B------:R-:W-:-:S13]  /*10f70*/  ISETP.GE.AND P0, PT, R0, R10, PT ;  /* 0x0000000a0000720c */ /* 0x000fda0003f06270 */
[----:B------:R-:W-:Y:S05]  /*10f80*/  @P0 BRA `(.L_x_468) ;  /* 0x0000011000000947 */ /* 0x000fea0003800000 */
[----:B------:R-:W5:Y:S04]  /*10f90*/  LDL.64 R16, [R1+0x38] ;  /* 0x0000380001107983 */ /* 0x000f680000100a00 */
[----:B---3--:R-:W3:Y:S04]  /*10fa0*/  LDL R13, [R1+0x44] ;  /* 0x00004400010d7983 */ /* 0x008ee80000100800 */
[----:B----4-:R-:W4:Y:S04]  /*10fb0*/  LDL R11, [R1+0x48] ;  /* 0x00004800010b7983 */ /* 0x010f280000100800 */
[----:B--2---:R-:W2:Y:S04]  /*10fc0*/  LDL R14, [R1+0x60] ;  /* 0x00006000010e7983 */ /* 0x004ea80000100800 */
[----:B------:R-:W2:Y:S01]  /*10fd0*/  LDL R12, [R1+0x5c] ;  /* 0x00005c00010c7983 */ /* 0x000ea20000100800 */
[----:B-----5:R-:W-:-:S02]  /*10fe0*/  ISETP.GE.AND P2, PT, R16, c[0x0][0x3c8], PT ;  /* 0x0000f20010007a0c */ /* 0x020fc40003f46270 */
[----:B---3--:R-:W-:Y:S02]  /*10ff0*/  ISETP.GE.AND P1, PT, R13, c[0x0][0x3c8], PT ;  /* 0x0000f2000d007a0c */ /* 0x008fe40003f26270 */
[----:B----4-:R-:W-:-:S09]  /*11000*/  ISETP.GE.AND P0, PT, R11, c[0x0][0x3c8], PT ;  /* 0x0000f2000b007a0c */ /* 0x010fd20003f06270 */
[CC--:B------:R-:W-:Y:S02]  /*11010*/  @!P2 LEA R8, P5, R16.reuse, R4.reuse, 0x1 ;  /* 0x000000041008a211 */ /* 0x0c0fe400078a08ff */
[-C--:B------:R-:W-:Y:S02]  /*11020*/  @!P1 LEA R6, P4, R13, R4.reuse, 0x1 ;  /* 0x000000040d069211 */ /* 0x080fe400078808ff */
[-C--:B------:R-:W-:Y:S02]  /*11030*/  @!P2 LEA.HI.X R9, R16, R5.reuse, R17, 0x1, P5 ;  /* 0x000000051009a211 */ /* 0x080fe400028f0c11 */
[----:B------:R-:W-:Y:S02]  /*11040*/  @!P0 LEA R4, P3, R11, R4, 0x1 ;  /* 0x000000040b048211 */ /* 0x000fe400078608ff */
[-C--:B--2---:R-:W-:Y:S02]  /*11050*/  @!P1 LEA.HI.X R7, R13, R5.reuse, R14, 0x1, P4 ;  /* 0x000000050d079211 */ /* 0x084fe400020f0c0e */
[----:B------:R-:W-:Y:S01]  /*11060*/  @!P0 LEA.HI.X R5, R11, R5, R12, 0x1, P3 ;  /* 0x000000050b058211 */ /* 0x000fe200018f0c0c */
[----:B------:R2:W-:Y:S04]  /*11070*/  @!P2 ST.E.128 [R8.64], RZ ;  /* 0x000000ff0800a985 */ /* 0x0005e8000c101d06 */
[----:B------:R2:W-:Y:S04]  /*11080*/  @!P1 ST.E.128 [R6.64], RZ ;  /* 0x000000ff06009985 */ /* 0x0005e8000c101d06 */
[----:B------:R2:W-:Y:S02]  /*11090*/  @!P0 ST.E.128 [R4.64], RZ ;  /* 0x000000ff04008985 */ /* 0x0005e4000c101d06 */
.L_x_468:
[----:B------:R-:W-:Y:S05]  /*110a0*/  BSYNC B0 ;  /* 0x0000000000007941 */ /* 0x000fea0003800000 */
.L_x_467:
[----:B------:R-:W-:Y:S05]  /*110b0*/  BRA.DIV ~URZ, `(.L_x_469) ;  /* 0x000008127f007947 */ /* 0x000fea000b800000 */
[----:B--2---:R2:W1:Y:S04]  /*110c0*/  SHFL.IDX PT, R5, R2, 0x1, 0x181f ;  /* 0x00381f0002057f89 */ /* 0x00446800000e0000 */
[----:B----4-:R2:W4:Y:S02]  /*110d0*/  SHFL.IDX PT, R4, R3, 0x1, 0x181f ;  /* 0x00381f0003047f89 */ /* 0x01052400000e0000 */
.L_x_485:
[----:B------:R-:W-:Y:S01]  /*110e0*/  IADD3 R6, R0, 0x20, RZ ;  /* 0x0000002000067810 */ /* 0x000fe20007ffe0ff */
[----:B------:R-:W-:Y:S03]  /*110f0*/  BSSY B0, `(.L_x_470) ;  /* 0x0000014000007945 */ /* 0x000fe60003800000 */
[----:B------:R-:W-:-:S13]  /*11100*/  ISETP.GE.AND P0, PT, R6, R10, PT ;  /* 0x0000000a0600720c */ /* 0x000fda0003f06270 */
[----:B------:R-:W-:Y:S05]  /*11110*/  @P0 BRA `(.L_x_471) ;  /* 0x0000011000000947 */ /* 0x000fea0003800000 */
[----:B------:R-:W5:Y:S04]  /*11120*/  LDL.64 R16, [R1+0x38] ;  /* 0x0000380001107983 */ /* 0x000f680000100a00 */
[----:B--2---:R-:W2:Y:S04]  /*11130*/  LDL R13, [R1+0x44] ;  /* 0x00004400010d7983 */ /* 0x004ea80000100800 */
[----:B---3--:R-:W3:Y:S04]  /*11140*/  LDL R11, [R1+0x48] ;  /* 0x00004800010b7983 */ /* 0x008ee80000100800 */
[----:B----4-:R-:W4:Y:S04]  /*11150*/  LDL R14, [R1+0x60] ;  /* 0x00006000010e7983 */ /* 0x010f280000100800 */
[----:B------:R-:W4:Y:S01]  /*11160*/  LDL R12, [R1+0x5c] ;  /* 0x00005c00010c7983 */ /* 0x000f220000100800 */
[----:B-----5:R-:W-:-:S02]  /*11170*/  ISETP.GE.AND P2, PT, R16, c[0x0][0x3c8], PT ;  /* 0x0000f20010007a0c */ /* 0x020fc40003f46270 */
[----:B--2---:R-:W-:Y:S02]  /*11180*/  ISETP.GE.AND P1, PT, R13, c[0x0][0x3c8], PT ;  /* 0x0000f2000d007a0c */ /* 0x004fe40003f26270 */
[----:B---3--:R-:W-:-:S09]  /*11190*/  ISETP.GE.AND P0, PT, R11, c[0x0][0x3c8], PT ;  /* 0x0000f2000b007a0c */ /* 0x008fd20003f06270 */
[CC--:B------:R-:W-:Y:S02]  /*111a0*/  @!P2 LEA R8, P5, R16.reuse, R4.reuse, 0x1 ;  /* 0x000000041008a211 */ /* 0x0c0fe400078a08ff */
[-C--:B------:R-:W-:Y:S02]  /*111b0*/  @!P1 LEA R6, P4, R13, R4.reuse, 0x1 ;  /* 0x000000040d069211 */ /* 0x080fe400078808ff */
[-C--:B-1----:R-:W-:Y:S02]  /*111c0*/  @!P2 LEA.HI.X R9, R16, R5.reuse, R17, 0x1, P5 ;  /* 0x000000051009a211 */ /* 0x082fe400028f0c11 */
[----:B------:R-:W-:Y:S02]  /*111d0*/  @!P0 LEA R4, P3, R11, R4, 0x1 ;  /* 0x000000040b048211 */ /* 0x000fe400078608ff */
[-C--:B----4-:R-:W-:Y:S02]  /*111e0*/  @!P1 LEA.HI.X R7, R13, R5.reuse, R14, 0x1, P4 ;  /* 0x000000050d079211 */ /* 0x090fe400020f0c0e */
[----:B------:R-:W-:Y:S01]  /*111f0*/  @!P0 LEA.HI.X R5, R11, R5, R12, 0x1, P3 ;  /* 0x000000050b058211 */ /* 0x000fe200018f0c0c */
[----:B------:R1:W-:Y:S04]  /*11200*/  @!P2 ST.E.128 [R8.64], RZ ;  /* 0x000000ff0800a985 */ /* 0x0003e8000c101d06 */
[----:B------:R1:W-:Y:S04]  /*11210*/  @!P1 ST.E.128 [R6.64], RZ ;  /* 0x000000ff06009985 */ /* 0x0003e8000c101d06 */
[----:B------:R1:W-:Y:S02]  /*11220*/  @!P0 ST.E.128 [R4.64], RZ ;  /* 0x000000ff04008985 */ /* 0x0003e4000c101d06 */
.L_x_471:
[----:B------:R-:W-:Y:S05]  /*11230*/  BSYNC B0 ;  /* 0x0000000000007941 */ /* 0x000fea0003800000 */
.L_x_470:
[----:B------:R-:W-:Y:S05]  /*11240*/  BRA.DIV ~URZ, `(.L_x_472) ;  /* 0x000007427f007947 */ /* 0x000fea000b800000 */
[----:B-1----:R1:W2:Y:S02]  /*11250*/  SHFL.IDX PT, R5, R2, 0x2, 0x181f ;  /* 0x00581f0002057f89 */ /* 0x0022a400000e0000 */
.L_x_486:
[----:B------:R-:W-:Y:S05]  /*11260*/  BRA.DIV ~URZ, `(.L_x_473) ;  /* 0x000007927f007947 */ /* 0x000fea000b800000 */
[----:B----4-:R4:W1:Y:S02]  /*11270*/  SHFL.IDX PT, R4, R3, 0x2, 0x181f ;  /* 0x00581f0003047f89 */ /* 0x01086400000e0000 */
.L_x_487:
[----:B------:R-:W-:Y:S01]  /*11280*/  IADD3 R6, R0, 0x40, RZ ;  /* 0x0000004000067810 */ /* 0x000fe20007ffe0ff */
[----:B------:R-:W-:Y:S03]  /*11290*/  BSSY B0, `(.L_x_474) ;  /* 0x0000014000007945 */ /* 0x000fe60003800000 */
        /* <DEDUP_REMOVED lines=10> */
[CC--:B-1----:R-:W-:Y:S02]  /*11340*/  @!P2 LEA R8, P5, R16.reuse, R4.reuse, 0x1 ;  /* 0x000000041008a211 */ /* 0x0c2fe400078a08ff */
        /* <DEDUP_REMOVED lines=8> */
.L_x_475:
[----:B------:R-:W-:Y:S05]  /*113d0*/  BSYNC B0 ;  /* 0x0000000000007941 */ /* 0x000fea0003800000 */
.L_x_474:
[----:B------:R-:W-:Y:S05]  /*113e0*/  BRA.DIV ~URZ, `(.L_x_476) ;  /* 0x000006727f007947 */ /* 0x000fea000b800000 */
[----:B-12---:R-:W1:Y:S04]  /*113f0*/  SHFL.IDX PT, R2, R2, 0x3, 0x181f ;  /* 0x00781f0002027f89 */ /* 0x006e6800000e0000 */
[----:B---34-:R-:W2:Y:S02]  /*11400*/  SHFL.IDX PT, R3, R3, 0x3, 0x181f ;  /* 0x00781f0003037f89 */ /* 0x018ea400000e0000 */
.L_x_488:
[----:B------:R-:W-:-:S04]  /*11410*/  IADD3 R0, R0, 0x60, RZ ;  /* 0x0000006000007810 */ /* 0x000fc80007ffe0ff */
[----:B------:R-:W-:-:S13]  /*11420*/  ISETP.GE.AND P0, PT, R0, R10, PT ;  /* 0x0000000a0000720c */ /* 0x000fda0003f06270 */
[----:B------:R-:W-:Y:S05]  /*11430*/  @P0 BRA `(.L_x_462) ;  /* 0x0000011000000947 */ /* 0x000fea0003800000 */
[----:B------:R-:W3:Y:S04]  /*11440*/  LDL.64 R16, [R1+0x38] ;  /* 0x0000380001107983 */ /* 0x000ee80000100a00 */
[----:B------:R-:W4:Y:S04]  /*11450*/  LDL R13, [R1+0x44] ;  /* 0x00004400010d7983 */ /* 0x000f280000100800 */
[----:B------:R-:W5:Y:S04]  /*11460*/  LDL R11, [R1+0x48] ;  /* 0x00004800010b7983 */ /* 0x000f680000100800 */
[----:B--2---:R-:W2:Y:S04]  /*11470*/  LDL R14, [R1+0x60] ;  /* 0x00006000010e7983 */ /* 0x004ea80000100800 */
[----:B------:R-:W2:Y:S01]  /*11480*/  LDL R12, [R1+0x5c] ;  /* 0x00005c00010c7983 */ /* 0x000ea20000100800 */
[----:B---3--:R-:W-:-:S02]  /*11490*/  ISETP.GE.AND P2, PT, R16, c[0x0][0x3c8], PT ;  /* 0x0000f20010007a0c */ /* 0x008fc40003f46270 */
[----:B----4-:R-:W-:Y:S02]  /*114a0*/  ISETP.GE.AND P1, PT, R13, c[0x0][0x3c8], PT ;  /* 0x0000f2000d007a0c */ /* 0x010fe40003f26270 */
[----:B-----5:R-:W-:-:S09]  /*114b0*/  ISETP.GE.AND P0, PT, R11, c[0x0][0x3c8], PT ;  /* 0x0000f2000b007a0c */ /* 0x020fd20003f06270 */
[CC--:B------:R-:W-:Y:S02]  /*114c0*/  @!P2 LEA R8, P5, R16.reuse, R3.reuse, 0x1 ;  /* 0x000000031008a211 */ /* 0x0c0fe400078a08ff */
[-C--:B------:R-:W-:Y:S02]  /*114d0*/  @!P1 LEA R6, P4, R13, R3.reuse, 0x1 ;  /* 0x000000030d069211 */ /* 0x080fe400078808ff */
[-C--:B-1----:R-:W-:Y:S02]  /*114e0*/  @!P2 LEA.HI.X R9, R16, R2.reuse, R17, 0x1, P5 ;  /* 0x000000021009a211 */ /* 0x082fe400028f0c11 */
[----:B------:R-:W-:Y:S02]  /*114f0*/  @!P0 LEA R4, P3, R11, R3, 0x1 ;  /* 0x000000030b048211 */ /* 0x000fe400078608ff */
[-C--:B--2---:R-:W-:Y:S02]  /*11500*/  @!P1 LEA.HI.X R7, R13, R2.reuse, R14, 0x1, P4 ;  /* 0x000000020d079211 */ /* 0x084fe400020f0c0e */
[----:B------:R-:W-:Y:S01]  /*11510*/  @!P0 LEA.HI.X R5, R11, R2, R12, 0x1, P3 ;  /* 0x000000020b058211 */ /* 0x000fe200018f0c0c */
[----:B------:R1:W-:Y:S04]  /*11520*/  @!P2 ST.E.128 [R8.64], RZ ;  /* 0x000000ff0800a985 */ /* 0x0003e8000c101d06 */
[----:B------:R1:W-:Y:S04]  /*11530*/  @!P1 ST.E.128 [R6.64], RZ ;  /* 0x000000ff06009985 */ /* 0x0003e8000c101d06 */
[----:B------:R1:W-:Y:S02]  /*11540*/  @!P0 ST.E.128 [R4.64], RZ ;  /* 0x000000ff04008985 */ /* 0x0003e4000c101d06 */
.L_x_462:
[----:B------:R-:W-:Y:S05]  /*11550*/  BSYNC B1 ;  /* 0x0000000000017941 */ /* 0x000fea0003800000 */
.L_x_453:
[----:B----4-:R-:W4:Y:S02]  /*11560*/  LDL R0, [R1+0x90] ;  /* 0x0000900001007983 */ /* 0x010f240000100800 */
[----:B----4-:R-:W-:-:S13]  /*11570*/  ISETP.NE.AND P0, PT, R0, RZ, PT ;  /* 0x000000ff0000720c */ /* 0x010fda0003f05270 */
[----:B------:R-:W-:Y:S01]  /*11580*/  @P0 WARPSYNC 0xffffffff ;  /* 0xffffffff00000948 */ /* 0x000fe20003800000 */
[----:B------:R-:W-:Y:S06]  /*11590*/  @P0 BAR.SYNC.DEFER_BLOCKING 0x5, 0x100 ;  /* 0x0144000000000b1d */ /* 0x000fec0000010000 */
[----:B------:R-:W4:Y:S04]  /*115a0*/  @P0 LDS R0, [0x15100] ;  /* 0x01510000ff000984 */ /* 0x000f280000000800 */
[----:B----4-:R4:W-:Y:S04]  /*115b0*/  @P0 STL [R1+0x64], R0 ;  /* 0x0000640001000387 */ /* 0x0109e80000100800 */
[----:B------:R-:W-:Y:S06]  /*115c0*/  @P0 BAR.ARV 0x4, 0x100 ;  /* 0x0104000000000b1d */ /* 0x000fec0000002000 */
[----:B------:R-:W-:Y:S05]  /*115d0*/  @P0 BRA `(.L_x_477) ;  /* 0x0000007000000947 */ /* 0x000fea0003800000 */
[----:B------:R-:W-:Y:S05]  /*115e0*/  BRA.DIV ~URZ, `(.L_x_478) ;  /* 0x000005427f007947 */ /* 0x000fea000b800000 */
[----:B----4-:R4:W3:Y:S02]  /*115f0*/  SHFL.IDX PT, R0, R61, RZ, 0x1f ;  /* 0x00001fff3d007589 */ /* 0x0108e400000e0000 */
.L_x_489:
[----:B------:R-:W-:Y:S01]  /*11600*/  WARPSYNC 0xffffffff ;  /* 0xffffffff00007948 */ /* 0x000fe20003800000 */
[----:B------:R-:W-:Y:S06]  /*11610*/  BAR.SYNC.DEFER_BLOCKING 0x4, 0x100 ;  /* 0x0104000000007b1d */ /* 0x000fec0000010000 */
[----:B---3--:R3:W-:Y:S04]  /*11620*/  STL [R1+0x64], R0 ;  /* 0x0000640001007387 */ /* 0x0087e80000100800 */
[----:B------:R3:W-:Y:S04]  /*11630*/  @!P6 STS [0x15100], R61 ;  /* 0x0151003dff00e388 */ /* 0x0007e80000000800 */
[----:B------:R-:W-:Y:S06]  /*11640*/  BAR.ARV 0x5, 0x100 ;  /* 0x0144000000007b1d */ /* 0x000fec0000002000 */
.L_x_477:
[----:B---34-:R-:W3:Y:S02]  /*11650*/  LDL R0, [R1+0x64] ;  /* 0x0000640001007983 */ /* 0x018ee40000100800 */
[----:B---3--:R-:W-:-:S13]  /*11660*/  ISETP.GE.AND P0, PT, R0, c[0x0][0x538], PT ;  /* 0x00014e0000007a0c */ /* 0x008fda0003f06270 */
[----:B-12--5:R-:W-:Y:S01]  /*11670*/  @P0 CALL.REL.NOINC `(.L_x_479) ;  /* 0x0000001000000944 */ /* 0x026fe20003c00000 */
[----:B------:R-:W-:Y:S05]  /*11680*/  BRA `(.L_x_480) ;  /* 0xfffef3f000007947 */ /* 0x000fea000383ffff */
.L_x_479:
[----:B------:R-:W-:Y:S05]  /*11690*/  EXIT ;  /* 0x000000000000794d */ /* 0x000fea0003800000 */
.L_x_449:
[----:B-1----:R1:W5:Y:S01]  /*116a0*/  LDL R0, [R1+0x18] ;  /* 0x0000180001007983 */ /* 0x0023620000100800 */
[----:B------:R-:W-:Y:S02]  /*116b0*/  MOV R3, 0x2 ;  /* 0x0000000200037802 */ /* 0x000fe40000000f00 */
[----:B------:R-:W-:Y:S02]  /*116c0*/  MOV R2, 0x116e0 ;  /* 0x000116e000027802 */ /* 0x000fe40000000f00 */
[----:B-1---5:R-:W-:Y:S05]  /*116d0*/  CALL.REL.NOINC `($__internal_0_$__cuda_sm70_shflsync_bfly_p) ;  /* 0x000004c000007944 */ /* 0x022fea0003c00000 */
[----:B------:R-:W-:Y:S01]  /*116e0*/  MOV R4, R5 ;  /* 0x0000000500047202 */ /* 0x000fe20000000f00 */
[----:B------:R-:W-:Y:S05]  /*116f0*/  BRA `(.L_x_481) ;  /* 0xffffd7a000007947 */ /* 0x000fea000383ffff */
.L_x_450:
[----:B------:R-:W-:Y:S01]  /*11700*/  IMAD.MOV.U32 R0, RZ, RZ, R4 ;  /* 0x000000ffff007224 */ /* 0x000fe200078e0004 */
[----:B------:R-:W-:Y:S02]  /*11710*/  MOV R3, 0x1 ;  /* 0x0000000100037802 */ /* 0x000fe40000000f00 */
[----:B------:R-:W-:Y:S02]  /*11720*/  MOV R2, 0x11740 ;  /* 0x0001174000027802 */ /* 0x000fe40000000f00 */
[----:B-----5:R-:W-:Y:S05]  /*11730*/  CALL.REL.NOINC `($__internal_0_$__cuda_sm70_shflsync_bfly_p) ;  /* 0x0000046000007944 */ /* 0x020fea0003c00000 */
[----:B------:R1:W5:Y:S01]  /*11740*/  LDL R0, [R1+0x1c] ;  /* 0x00001c0001007983 */ /* 0x0003620000100800 */
[----:B------:R-:W-:Y:S01]  /*11750*/  FADD.FTZ R4, R4, R5 ;  /* 0x0000000504047221 */ /* 0x000fe20000010000 */
[----:B------:R-:W-:Y:S02]  /*11760*/  MOV R3, 0x2 ;  /* 0x0000000200037802 */ /* 0x000fe40000000f00 */
[----:B------:R-:W-:-:S02]  /*11770*/  MOV R2, 0x11790 ;  /* 0x0001179000027802 */ /* 0x000fc40000000f00 */
[----:B-1---5:R-:W-:Y:S05]  /*11780*/  CALL.REL.NOINC `($__internal_0_$__cuda_sm70_shflsync_bfly_p) ;  /* 0x0000041000007944 */ /* 0x022fea0003c00000 */
[----:B------:R-:W2:Y:S01]  /*11790*/  LDL.LU R0, [R1+0x1c] ;  /* 0x00001c0001007983 */ /* 0x000ea20000300800 */
[----:B------:R-:W-:-:S02]  /*117a0*/  MOV R3, 0x1 ;  /* 0x0000000100037802 */ /* 0x000fc40000000f00 */
[----:B------:R-:W-:Y:S01]  /*117b0*/  MOV R2, 0x117e0 ;  /* 0x000117e000027802 */ /* 0x000fe20000000f00 */
[----:B--2---:R-:W-:Y:S02]  /*117c0*/  FADD.FTZ R0, R0, R5 ;  /* 0x0000000500007221 */ /* 0x004fe40000010000 */
[----:B------:R-:W-:Y:S05]  /*117d0*/  CALL.REL.NOINC `($__internal_0_$__cuda_sm70_shflsync_bfly_p) ;  /* 0x000003c000007944 */ /* 0x000fea0003c00000 */
[----:B------:R-:W-:Y:S01]  /*117e0*/  MOV R3, R5 ;  /* 0x0000000500037202 */ /* 0x000fe20000000f00 */
[----:B------:R-:W-:Y:S05]  /*117f0*/  BRA `(.L_x_482) ;  /* 0xffffd73000007947 */ /* 0x000fea000383ffff */
.L_x_465:
[----:B------:R-:W-:Y:S01]  /*11800*/  IMAD.MOV.U32 R7, RZ, RZ, R2 ;  /* 0x000000ffff077224 */ /* 0x000fe200078e0002 */
[----:B------:R-:W-:Y:S01]  /*11810*/  MOV R6, RZ ;  /* 0x000000ff00067202 */ /* 0x000fe20000000f00 */
[----:B------:R-:W-:Y:S01]  /*11820*/  IMAD.MOV.U32 R4, RZ, RZ, 0x181f ;  /* 0x0000181fff047424 */ /* 0x000fe200078e00ff */
[----:B------:R-:W-:Y:S02]  /*11830*/  MOV R8, 0x11850 ;  /* 0x0001185000087802 */ /* 0x000fe40000000f00 */
[----:B------:R-:W-:Y:S05]  /*11840*/  CALL.REL.NOINC `($__internal_1_$__cuda_sm70_shflsync_idx_p) ;  /* 0x0000039000007944 */ /* 0x000fea0003c00000 */
[----:B------:R-:W-:Y:S01]  /*11850*/  MOV R5, R4 ;  /* 0x0000000400057202 */ /* 0x000fe20000000f00 */
[----:B------:R-:W-:Y:S05]  /*11860*/  BRA `(.L_x_483) ;  /* 0xfffff6b000007947 */ /* 0x000fea000383ffff */
.L_x_466:
[----:B------:R-:W-:Y:S01]  /*11870*/  IMAD.MOV.U32 R7, RZ, RZ, R3 ;  /* 0x000000ffff077224 */ /* 0x000fe200078e0003 */
[----:B------:R-:W-:Y:S01]  /*11880*/  MOV R6, RZ ;  /* 0x000000ff00067202 */ /* 0x000fe20000000f00 */
[----:B------:R-:W-:Y:S01]  /*11890*/  IMAD.MOV.U32 R4, RZ, RZ, 0x181f ;  /* 0x0000181fff047424 */ /* 0x000fe200078e00ff */
[----:B------:R-:W-:Y:S02]  /*118a0*/  MOV R8, 0x118c0 ;  /* 0x000118c000087802 */ /* 0x000fe40000000f00 */
[----:B-12---:R-:W-:Y:S05]  /*118b0*/  CALL.REL.NOINC `($__internal_1_$__cuda_sm70_shflsync_idx_p) ;  /* 0x0000032000007944 */ /* 0x006fea0003c00000 */
[----:B------:R-:W-:Y:S05]  /*118c0*/  BRA `(.L_x_484) ;  /* 0xfffff67000007947 */ /* 0x000fea000383ffff */
.L_x_469:
[----:B--2---:R-:W-:Y:S01]  /*118d0*/  IMAD.MOV.U32 R7, RZ, RZ, R2 ;  /* 0x000000ffff077224 */ /* 0x004fe200078e0002 */
[----:B------:R-:W-:Y:S01]  /*118e0*/  MOV R6, 0x1 ;  /* 0x0000000100067802 */ /* 0x000fe20000000f00 */
[----:B----4-:R-:W-:Y:S01]  /*118f0*/  IMAD.MOV.U32 R4, RZ, RZ, 0x181f ;  /* 0x0000181fff047424 */ /* 0x010fe200078e00ff */
[----:B------:R-:W-:-:S02]  /*11900*/  MOV R8, 0x11920 ;  /* 0x0001192000087802 */ /* 0x000fc40000000f00 */
[----:B-1-3--:R-:W-:Y:S05]  /*11910*/  CALL.REL.NOINC `($__internal_1_$__cuda_sm70_shflsync_idx_p) ;  /* 0x000002c000007944 */ /* 0x00afea0003c00000 */
[----:B------:R-:W-:Y:S01]  /*11920*/  IMAD.MOV.U32 R5, RZ, RZ, R4 ;  /* 0x000000ffff057224 */ /* 0x000fe200078e0004 */
[----:B------:R-:W-:Y:S01]  /*11930*/  MOV R6, 0x1 ;  /* 0x0000000100067802 */ /* 0x000fe20000000f00 */
[----:B------:R-:W-:Y:S01]  /*11940*/  IMAD.MOV.U32 R7, RZ, RZ, R3 ;  /* 0x000000ffff077224 */ /* 0x000fe200078e0003 */
[----:B------:R-:W-:-:S02]  /*11950*/  MOV R4, 0x181f ;  /* 0x0000181f00047802 */ /* 0x000fc40000000f00 */
[----:B------:R-:W-:Y:S02]  /*11960*/  MOV R8, 0x11980 ;  /* 0x0001198000087802 */ /* 0x000fe40000000f00 */
[----:B------:R-:W-:Y:S05]  /*11970*/  CALL.REL.NOINC `($__internal_1_$__cuda_sm70_shflsync_idx_p) ;  /* 0x0000026000007944 */ /* 0x000fea0003c00000 */
[----:B------:R-:W-:Y:S05]  /*11980*/  BRA `(.L_x_485) ;  /* 0xfffff75000007947 */ /* 0x000fea000383ffff */
.L_x_472:
[----:B-1----:R-:W-:Y:S01]  /*11990*/  IMAD.MOV.U32 R7, RZ, RZ, R2 ;  /* 0x000000ffff077224 */ /* 0x002fe200078e0002 */
[----:B------:R-:W-:Y:S01]  /*119a0*/  MOV R6, 0x2 ;  /* 0x0000000200067802 */ /* 0x000fe20000000f00 */
[----:B----4-:R-:W-:Y:S01]  /*119b0*/  IMAD.MOV.U32 R4, RZ, RZ, 0x181f ;  /* 0x0000181fff047424 */ /* 0x010fe200078e00ff */
[----:B------:R-:W-:Y:S02]  /*119c0*/  MOV R8, 0x119e0 ;  /* 0x000119e000087802 */ /* 0x000fe40000000f00 */
[----:B--23--:R-:W-:Y:S05]  /*119d0*/  CALL.REL.NOINC `($__internal_1_$__cuda_sm70_shflsync_idx_p) ;  /* 0x0000020000007944 */ /* 0x00cfea0003c00000 */
[----:B------:R-:W-:Y:S01]  /*119e0*/  MOV R5, R4 ;  /* 0x0000000400057202 */ /* 0x000fe20000000f00 */
[----:B------:R-:W-:Y:S05]  /*119f0*/  BRA `(.L_x_486) ;  /* 0xfffff86000007947 */ /* 0x000fea000383ffff */
.L_x_473:
[----:B------:R-:W-:Y:S01]  /*11a00*/  IMAD.MOV.U32 R7, RZ, RZ, R3 ;  /* 0x000000ffff077224 */ /* 0x000fe200078e0003 */
[----:B------:R-:W-:Y:S01]  /*11a10*/  MOV R6, 0x2 ;  /* 0x0000000200067802 */ /* 0x000fe20000000f00 */
[----:B----4-:R-:W-:Y:S01]  /*11a20*/  IMAD.MOV.U32 R4, RZ, RZ, 0x181f ;  /* 0x0000181fff047424 */ /* 0x010fe200078e00ff */
[----:B------:R-:W-:Y:S02]  /*11a30*/  MOV R8, 0x11a50 ;  /* 0x00011a5000087802 */ /* 0x000fe40000000f00 */
[----:B-123--:R-:W-:Y:S05]  /*11a40*/  CALL.REL.NOINC `($__internal_1_$__cuda_sm70_shflsync_idx_p) ;  /* 0x0000019000007944 */ /* 0x00efea0003c00000 */
[----:B------:R-:W-:Y:S05]  /*11a50*/  BRA `(.L_x_487) ;  /* 0xfffff82000007947 */ /* 0x000fea000383ffff */
.L_x_476:
[----:B-1----:R-:W-:Y:S01]  /*11a60*/  IMAD.MOV.U32 R7, RZ, RZ, R2 ;  /* 0x000000ffff077224 */ /* 0x002fe200078e0002 */
[----:B------:R-:W-:Y:S01]  /*11a70*/  MOV R6, 0x3 ;  /* 0x0000000300067802 */ /* 0x000fe20000000f00 */
[----:B------:R-:W-:Y:S01]  /*11a80*/  IMAD.MOV.U32 R4, RZ, RZ, 0x181f ;  /* 0x0000181fff047424 */ /* 0x000fe200078e00ff */
[----:B------:R-:W-:-:S02]  /*11a90*/  MOV R8, 0x11ab0 ;  /* 0x00011ab000087802 */ /* 0x000fc40000000f00 */
[----:B--234-:R-:W-:Y:S05]  /*11aa0*/  CALL.REL.NOINC `($__internal_1_$__cuda_sm70_shflsync_idx_p) ;  /* 0x0000013000007944 */ /* 0x01cfea0003c00000 */
[----:B------:R-:W-:Y:S01]  /*11ab0*/  IMAD.MOV.U32 R2, RZ, RZ, R4 ;  /* 0x000000ffff027224 */ /* 0x000fe200078e0004 */
[----:B------:R-:W-:Y:S01]  /*11ac0*/  MOV R6, 0x3 ;  /* 0x0000000300067802 */ /* 0x000fe20000000f00 */
[----:B------:R-:W-:Y:S01]  /*11ad0*/  IMAD.MOV.U32 R7, RZ, RZ, R3 ;  /* 0x000000ffff077224 */ /* 0x000fe200078e0003 */
[----:B------:R-:W-:-:S02]  /*11ae0*/  MOV R4, 0x181f ;  /* 0x0000181f00047802 */ /* 0x000fc40000000f00 */
[----:B------:R-:W-:Y:S02]  /*11af0*/  MOV R8, 0x11b10 ;  /* 0x00011b1000087802 */ /* 0x000fe40000000f00 */
[----:B------:R-:W-:Y:S05]  /*11b00*/  CALL.REL.NOINC `($__internal_1_$__cuda_sm70_shflsync_idx_p) ;  /* 0x000000d000007944 */ /* 0x000fea0003c00000 */
[----:B------:R-:W-:Y:S01]  /*11b10*/  MOV R3, R4 ;  /* 0x0000000400037202 */ /* 0x000fe20000000f00 */
[----:B------:R-:W-:Y:S05]  /*11b20*/  BRA `(.L_x_488) ;  /* 0xfffff8e000007947 */ /* 0x000fea000383ffff */
.L_x_478:
[----:B-12---:R-:W-:Y:S01]  /*11b30*/  IMAD.MOV.U32 R7, RZ, RZ, R61 ;  /* 0x000000ffff077224 */ /* 0x006fe200078e003d */
[----:B------:R-:W-:Y:S01]  /*11b40*/  MOV R6, RZ ;  /* 0x000000ff00067202 */ /* 0x000fe20000000f00 */
[----:B------:R-:W-:Y:S01]  /*11b50*/  IMAD.MOV.U32 R4, RZ, RZ, 0x1f ;  /* 0x0000001fff047424 */ /* 0x000fe200078e00ff */
[----:B------:R-:W-:Y:S02]  /*11b60*/  MOV R8, 0x11b80 ;  /* 0x00011b8000087802 */ /* 0x000fe40000000f00 */
[----:B---345:R-:W-:Y:S05]  /*11b70*/  CALL.REL.NOINC `($__internal_1_$__cuda_sm70_shflsync_idx_p) ;  /* 0x0000006000007944 */ /* 0x038fea0003c00000 */
[----:B------:R-:W-:Y:S01]  /*11b80*/  MOV R0, R4 ;  /* 0x0000000400007202 */ /* 0x000fe20000000f00 */
[----:B------:R-:W-:Y:S05]  /*11b90*/  BRA `(.L_x_489) ;  /* 0xfffffa6000007947 */ /* 0x000fea000383ffff */
        .weak           $__internal_0_$__cuda_sm70_shflsync_bfly_p
        .type           $__internal_0_$__cuda_sm70_shflsync_bfly_p,@function
        .size           $__internal_0_$__cuda_sm70_shflsync_bfly_p,($__internal_1_$__cuda_sm70_shflsync_idx_p - $__internal_0_$__cuda_sm70_shflsync_bfly_p)
$__internal_0_$__cuda_sm70_shflsync_bfly_p:
[----:B------:R-:W-:Y:S04]  /*11ba0*/  WARPSYNC R6 ;  /* 0x0000000600007348 */ /* 0x000fe80003800000 */
[----:B------:R1:W2:Y:S02]  /*11bb0*/  SHFL.BFLY PT, R5, R0, R3, R7 ;  /* 0x0c00000300057389 */ /* 0x0002a400000e0007 */
[----:B-1----:R-:W-:-:S04]  /*11bc0*/  MOV R3, 0x0 ;  /* 0x0000000000037802 */ /* 0x002fc80000000f00 */
[----:B--2---:R-:W-:Y:S05]  /*11bd0*/  RET.REL.NODEC R2 `(_ZN7cutlass13device_kernelIN5flash19enable_sm80_to_sm89INS1_16FlashAttnFwdSm80INS1_25CollectiveMainloopFwdSm80ILi8ELi1ELb1EN4cute5tupleIJNS5_1CILi128EEENS7_ILi96EEENS7_ILi192EEEEEELi192ENS_10bfloat16_tEfNS_4arch4Sm80ELb1ELb0ELb1ELb0ELb0ELb0ELb1ELb0EEENS1_21CollectiveEpilogueFwdINS6_IJS8_SA_S9_EEENS6_IJNS7_ILi1EEESI_SI_EEESC_SE_Li256ELb0ELb1ELb0ELb0EEENS1_30DynamicPersistentTileSchedulerILi256ELi256ELb0ELb1ELb0EEEEEEEEEvNT_6ParamsE) ;  /* 0xfffee42002007950 */ /* 0x004fea0003c3ffff */
        .weak           $__internal_1_$__cuda_sm70_shflsync_idx_p
        .type           $__internal_1_$__cuda_sm70_shflsync_idx_p,@function
        .size           $__internal_1_$__cuda_sm70_shflsync_idx_p,(.L_x_1337 - $__internal_1_$__cuda_sm70_shflsync_idx_p)
$__internal_1_$__cuda_sm70_shflsync_idx_p:
[----:B------:R-:W-:Y:S04]  /*11be0*/  WARPSYNC R63 ;  /* 0x0000003f00007348 */ /* 0x000fe80003800000 */
[----:B------:R1:W2:Y:S02]  /*11bf0*/  SHFL.IDX PT, R4, R7, R6, R4 ;  /* 0x0000000607047389 */ /* 0x0002a400000e0004 */
[----:B-1----:R-:W-:Y:S02]  /*11c00*/  MOV R6, R8 ;  /* 0x0000000800067202 */ /* 0x002fe40000000f00 */
[----:B------:R-:W-:-:S04]  /*11c10*/  MOV R7, 0x0 ;  /* 0x0000000000077802 */ /* 0x000fc80000000f00 */
[----:B--2---:R-:W-:Y:S05]  /*11c20*/  RET.REL.NODEC R6 `(_ZN7cutlass13device_kernelIN5flash19enable_sm80_to_sm89INS1_16FlashAttnFwdSm80INS1_25CollectiveMainloopFwdSm80ILi8ELi1ELb1EN4cute5tupleIJNS5_1CILi128EEENS7_ILi96EEENS7_ILi192EEEEEELi192ENS_10bfloat16_tEfNS_4arch4Sm80ELb1ELb0ELb1ELb0ELb0ELb0ELb1ELb0EEENS1_21CollectiveEpilogueFwdINS6_IJS8_SA_S9_EEENS6_IJNS7_ILi1EEESI_SI_EEESC_SE_Li256ELb0ELb1ELb0ELb0EEENS1_30DynamicPersistentTileSchedulerILi256ELi256ELb0ELb1ELb0EEEEEEEEEvNT_6ParamsE) ;  /* 0xfffee3d006007950 */ /* 0x004fea0003c3ffff */
.L_x_490:
        /* <DEDUP_REMOVED lines=13> */
.L_x_1337:


//--------------------- .text._ZN7cutlass13device_kernelIN5flash19enable_sm80_to_sm89INS1_16FlashAttnFwdSm80INS1_25CollectiveMainloopFwdSm80ILi8ELi1ELb1EN4cute5tupleIJNS5_1CILi128EEENS7_ILi96EEENS7_ILi192EEEEEELi192ENS_10bfloat16_tEfNS_4arch4Sm80ELb1ELb0ELb1ELb1ELb0ELb0ELb1ELb0EEENS1_21CollectiveEpilogueFwdINS6_IJS8_SA_S9_EEENS6_IJNS7_ILi1EEESI_SI_EEESC_SE_Li256ELb1ELb1ELb0ELb0EEENS1_19SingleTileSchedulerILb1ELb0ELb1ELi128EEEEEEEEEvNT_6ParamsE --------------------------
	.section	.text._ZN7cutlass13device_kernelIN5flash19enable_sm80_to_sm89INS1_16FlashAttnFwdSm80INS1_25CollectiveMainloopFwdSm80ILi8ELi1ELb1EN4cute5tupleIJNS5_1CILi128EEENS7_ILi96EEENS7_ILi192EEEEEELi192ENS_10bfloat16_tEfNS_4arch4Sm80ELb1ELb0ELb1ELb1ELb0ELb0ELb1ELb0EEENS1_21CollectiveEpilogueFwdINS6_IJS8_SA_S9_EEENS6_IJNS7_ILi1EEESI_SI_EEESC_SE_Li256ELb1ELb1ELb0ELb0EEENS1_19SingleTileSchedulerILb1ELb0ELb1ELi128EEEEEEEEEvNT_6ParamsE,"ax",@progbits
	.sectioninfo	@"SHI_REGISTERS=255"
	.align	128
.text._ZN7cutlass13device_kernelIN5flash19enable_sm80_to_sm89INS1_16FlashAttnFwdSm80INS1_25CollectiveMainloopFwdSm80ILi8ELi1ELb1EN4cute5tupleIJNS5_1CILi128EEENS7_ILi96EEENS7_ILi192EEEEEELi192ENS_10bfloat16_tEfNS_4arch4Sm80ELb1ELb0ELb1ELb1ELb0ELb0ELb1ELb0EEENS1_21CollectiveEpilogueFwdINS6_IJS8_SA_S9_EEENS6_IJNS7_ILi1EEESI_SI_EEESC_SE_Li256ELb1ELb1ELb0ELb0EEENS1_19SingleTileSchedulerILb1ELb0ELb1ELi128EEEEEEEEEvNT_6ParamsE:
        .type           _ZN7cutlass13device_kernelIN5flash19enable_sm80_to_sm89INS1_16FlashAttnFwdSm80INS1_25CollectiveMainloopFwdSm80ILi8ELi1ELb1EN4cute5tupleIJNS5_1CILi128EEENS7_ILi96EEENS7_ILi192EEEEEELi192ENS_10bfloat16_tEfNS_4arch4Sm80ELb1ELb0ELb1ELb1ELb0ELb0ELb1ELb0EEENS1_21CollectiveEpilogueFwdINS6_IJS8_SA_S9_EEENS6_IJNS7_ILi1EEESI_SI_EEESC_SE_Li256ELb1ELb1ELb0ELb0EEENS1_19SingleTileSchedulerILb1ELb0ELb1ELi128EEEEEEEEEvNT_6ParamsE,@function
        .size           _ZN7cutlass13device_kernelIN5flash19enable_sm80_to_sm89INS1_16FlashAttnFwdSm80INS1_25CollectiveMainloopFwdSm80ILi8ELi1ELb1EN4cute5tupleIJNS5_1CILi128EEENS7_ILi96EEENS7_ILi192EEEEEELi192ENS_10bfloat16_tEfNS_4arch4Sm80ELb1ELb0ELb1ELb1ELb0ELb0ELb1ELb0EEENS1_21CollectiveEpilogueFwdINS6_IJS8_SA_S9_EEENS6_IJNS7_ILi1EEESI_SI_EEESC_SE_Li256ELb1ELb1ELb0ELb0EEENS1_19SingleTileSchedulerILb1ELb0ELb1ELi128EEEEEEEEEvNT_6ParamsE,(.L_x_1340 - _ZN7cutlass13device_kernelIN5flash19enable_sm80_to_sm89INS1_16FlashAttnFwdSm80INS1_25CollectiveMainloopFwdSm80ILi8ELi1ELb1EN4cute5tupleIJNS5_1CILi128EEENS7_ILi96EEENS7_ILi192EEEEEELi192ENS_10bfloat16_tEfNS_4arch4Sm80ELb1ELb0ELb1ELb1ELb0ELb0ELb1ELb0EEENS1_21CollectiveEpilogueFwdINS6_IJS8_SA_S9_EEENS6_IJNS7_ILi1EEESI_SI_EEESC_SE_Li256ELb1ELb1ELb0ELb0EEENS1_19SingleTileSchedulerILb1ELb0ELb1ELi128EEEEEEEEEvNT_6ParamsE)
        .other          _ZN7cutlass13device_kernelIN5flash19enable_sm80_to_sm89INS1_16FlashAttnFwdSm80INS1_25CollectiveMainloopFwdSm80ILi8ELi1ELb1EN4cute5tupleIJNS5_1CILi128EEENS7_ILi96EEENS7_ILi192EEEEEELi192ENS_10bfloat16_tEfNS_4arch4Sm80ELb1ELb0ELb1ELb1ELb0ELb0ELb1ELb0EEENS1_21CollectiveEpilogueFwdINS6_IJS8_SA_S9_EEENS6_IJNS7_ILi1EEESI_SI_EEESC_SE_Li256ELb1ELb1ELb0ELb0EEENS1_19SingleTileSchedulerILb1ELb0ELb1ELi128EEEEEEEEEvNT_6ParamsE,@"STO_CUDA_ENTRY STV_DEFAULT"
_ZN7cutlass13device_kernelIN5flash19enable_sm80_to_sm89INS1_16FlashAttnFwdSm80INS1_25CollectiveMainloopFwdSm80ILi8ELi1ELb1EN4cute5tupleIJNS5_1CILi128EEENS7_ILi96EEENS7_ILi192EEEEEELi192ENS_10bfloat16_tEfNS_4arch4Sm80ELb1ELb0ELb1ELb1ELb0ELb0ELb1ELb0EEENS1_21CollectiveEpilogueFwdINS6_IJS8_SA_S9_EEENS6_IJNS7_ILi1EEESI_SI_EEESC_SE_Li256ELb1ELb1ELb0ELb0EEENS1_19SingleTileSchedulerILb1ELb0ELb1ELi128EEEEEEEEEvNT_6ParamsE:
[----:B------:R-:W-:Y:S02]  /*0000*/  MOV R1, c[0x0][0x28] ;  /* 0x00000a0000017a02 */ /* 0x000fe40000000f00 */
[----:B------:R-:W1:Y:S01]  /*0010*/  S2R R121, SR_TID.X ;  /* 0x0000000000797919 */ /* 0x000e620000002100 */
[----:B------:R-:W-:Y:S01]  /*0020*/  IMAD.MOV.U32 R26, RZ, RZ, 0x4 ;  /* 0x00000004ff1a7424 */ /* 0x000fe200078e00ff */
[----:B------:R-:W2:Y:S01]  /*0030*/  S2UR UR21, SR_CTAID.X ;  /* 0x00000000001579c3 */ /* 0x000ea20000002500 */
[----:B------:R-:W-:Y:S01]  /*0040*/  ULDC.64 UR18, c[0x0][0x118] ;  /* 0x0000460000127ab9 */ /* 0x000fe20000000a00 */
[----:B------:R-:W3:Y:S01]  /*0050*/  S2R R5, SR_CTAID.Z ;  /* 0x0000000000057919 */ /* 0x000ee20000002700 */
[----:B------:R-:W-:Y:S02]  /*0060*/  IADD3 R1, R1, -0x58, RZ ;  /* 0xffffffa801017810 */ /* 0x000fe40007ffe0ff */
[----:B-1----:R-:W-:Y:S01]  /*0070*/  SHF.R.U32.HI R0, RZ, 0x5, R121 ;  /* 0x00000005ff007819 */ /* 0x002fe20000011679 */
[----:B---3--:R-:W-:-:S05]  /*0080*/  IMAD.WIDE R2, R5, R26, c[0x0][0x568] ;  /* 0x00015a0005027625 */ /* 0x008fca00078e021a */
[----:B------:R-:W1:Y:S02]  /*0090*/  SHFL.IDX PT, R0, R0, RZ, 0x1f ;  /* 0x00001fff00007589 */ /* 0x000e6400000e0000 */
[----:B-1----:R-:W-:-:S13]  /*00a0*/  ISETP.NE.AND P0, PT, R0, RZ, PT ;  /* 0x000000ff0000720c */ /* 0x002fda0003f05270 */
[----:B--2---:R-:W-:Y:S05]  /*00b0*/  @!P0 BRA `(.L_x_491) ;  /* 0x0000014000008947 */ /* 0x004fea0003800000 */
[----:B------:R-:W-:-:S04]  /*00c0*/  ISETP.NE.U32.AND P0, PT, RZ, c[0x0][0x568], PT ;  /* 0x00015a00ff007a0c */ /* 0x000fc80003f05070 */
[----:B------:R-:W-:-:S13]  /*00d0*/  ISETP.NE.AND.EX P0, PT, RZ, c[0x0][0x56c], PT, P0 ;  /* 0x00015b00ff007a0c */ /* 0x000fda0003f05300 */
[----:B------:R-:W-:Y:S05]  /*00e0*/  @!P0 BRA `(.L_x_492) ;  /* 0x0000002000008947 */ /* 0x000fea0003800000 */
[----:B------:R1:W5:Y:S01]  /*00f0*/  LDG.E R0, [R2.64] ;  /* 0x0000001202007981 */ /* 0x000362000c1e1900 */
[----:B------:R-:W-:Y:S05]  /*0100*/  BRA `(.L_x_493) ;  /* 0x0000009000007947 */ /* 0x000fea0003800000 */
.L_x_492:
        /* <DEDUP_REMOVED lines=8> */
.L_x_494:
[----:B------:R-:W-:-:S04]  /*0190*/  MOV R0, c[0x0][0x54c] ;  /* 0x0001530000007a02 */ /* 0x000fc80000000f00 */
.L_x_493:
[----:B------:R-:W-:Y:S01]  /*01a0*/  USHF.L.U32 UR21, UR21, 0x7, URZ ;  /* 0x0000000715157899 */ /* 0x000fe2000800063f */
[----:B-----5:R-:W-:-:S05]  /*01b0*/  IMAD R0, R0, c[0x0][0x548], RZ ;  /* 0x0001520000007a24 */ /* 0x020fca00078e02ff */
[----:B------:R-:W-:-:S04]  /*01c0*/  ISETP.LE.AND P0, PT, R0, UR21, PT ;  /* 0x0000001500007c0c */ /* 0x000fc8000bf03270 */
[----:B------:R-:W-:-:S05]  /*01d0*/  SEL R0, R5, 0xffffffff, !P0 ;  /* 0xffffffff05007807 */ /* 0x000fca0004000000 */
[----:B------:R2:W-:Y:S01]  /*01e0*/  STL [R1+0x40], R0 ;  /* 0x0000400001007387 */ /* 0x0005e20000100800 */
[----:B------:R-:W-:Y:S05]  /*01f0*/  BRA `(.L_x_495) ;  /* 0x0000013000007947 */ /* 0x000fea0003800000 */
.L_x_491:
[----:B------:R-:W-:-:S04]  /*0200*/  ISETP.NE.U32.AND P0, PT, RZ, c[0x0][0x568], PT ;  /* 0x00015a00ff007a0c */ /* 0x000fc80003f05070 */
[----:B------:R-:W-:-:S13]  /*0210*/  ISETP.NE.AND.EX P0, PT, RZ, c[0x0][0x56c], PT, P0 ;  /* 0x00015b00ff007a0c */ /* 0x000fda0003f05300 */
[----:B------:R-:W-:Y:S05]  /*0220*/  @!P0 BRA `(.L_x_496) ;  /* 0x0000002000008947 */ /* 0x000fea0003800000 */
[----:B------:R1:W5:Y:S01]  /*0230*/  LDG.E R0, [R2.64] ;  /* 0x0000001202007981 */ /* 0x000362000c1e1900 */
[----:B------:R-:W-:Y:S05]  /*0240*/  BRA `(.L_x_497) ;  /* 0x0000009000007947 */ /* 0x000fea0003800000 */
.L_x_496:
        /* <DEDUP_REMOVED lines=8> */
.L_x_498:
[----:B------:R-:W-:-:S04]  /*02d0*/  MOV R0, c[0x0][0x54c] ;  /* 0x0001530000007a02 */ /* 0x000fc80000000f00 */
.L_x_497:
[----:B------:R-:W-:Y:S01]  /*02e0*/  USHF.L.U32 UR21, UR21, 0x7, URZ ;  /* 0x0000000715157899 */ /* 0x000fe2000800063f */
[----:B-----5:R-:W-:-:S05]  /*02f0*/  IMAD R0, R0, c[0x0][0x548], RZ ;  /* 0x0001520000007a24 */ /* 0x020fca00078e02ff */
[----:B------:R-:W-:-:S04]  /*0300*/  ISETP.LE.AND P0, PT, R0, UR21, PT ;  /* 0x0000001500007c0c */ /* 0x000fc8000bf03270 */
[----:B------:R-:W-:-:S05]  /*0310*/  SEL R0, R5, 0xffffffff, !P0 ;  /* 0xffffffff05007807 */ /* 0x000fca0004000000 */
[----:B------:R2:W-:Y:S04]  /*0320*/  STL [R1+0x40], R0 ;  /* 0x0000400001007387 */ /* 0x0005e80000100800 */
.L_x_495:
[----:B------:R-:W3:Y:S02]  /*0330*/  LDL R39, [R1+0x40] ;  /* 0x0000400001277983 */ /* 0x000ee40000100800 */
[----:B---3--:R-:W-:-:S13]  /*0340*/  ISETP.GE.AND P0, PT, R39, RZ, PT ;  /* 0x000000ff2700720c */ /* 0x008fda0003f06270 */
        /* <DEDUP_REMOVED lines=10> */
[----:B-1----:R-:W-:Y:S01]  /*03f0*/  @P0 IMAD.WIDE R2, R39, R26, c[0x0][0x360] ;  /* 0x0000d80027020625 */ /* 0x002fe200078e021a */
[----:B------:R1:W3:Y:S01]  /*0400*/  @P1 LDG.E R8, [R4.64] ;  /* 0x0000001204081981 */ /* 0x0002e2000c1e1900 */
[----:B------:R-:W-:-:S03]  /*0410*/  CS2R R6, SRZ ;  /* 0x0000000000067805 */ /* 0x000fc6000001ff00 */
[----:B--2---:R2:W4:Y:S01]  /*0420*/  @P0 LDG.E R0, [R2.64] ;  /* 0x0000001202000981 */ /* 0x004522000c1e1900 */
[----:B-1----:R-:W-:-:S04]  /*0430*/  IMAD.WIDE R4, R39, R26, c[0x0][0x348] ;  /* 0x0000d20027047625 */ /* 0x002fc800078e021a */
[----:B--2---:R-:W-:Y:S01]  /*0440*/  IMAD.WIDE R2, R39, R26, c[0x0][0x350] ;  /* 0x0000d40027027625 */ /* 0x004fe200078e021a */
[----:B------:R1:W5:Y:S04]  /*0450*/  @P2 LDG.E R6, [R4.64] ;  /* 0x0000001204062981 */ /* 0x000368000c1e1900 */
[----:B------:R1:W5:Y:S01]  /*0460*/  @P6 LDG.E R7, [R2.64] ;  /* 0x0000001202076981 */ /* 0x000362000c1e1900 */
[----:B------:R-:W-:Y:S02]  /*0470*/  UMOV UR6, URZ ;  /* 0x0000003f00067c82 */ /* 0x000fe40008000000 */
[----:B------:R-:W-:Y:S02]  /*0480*/  ULDC UR12, c[0x0][0x168] ;  /* 0x00005a00000c7ab9 */ /* 0x000fe40000000800 */
[----:B------:R-:W-:Y:S01]  /*0490*/  ULDC UR8, c[0x0][0x1d0] ;  /* 0x0000740000087ab9 */ /* 0x000fe20000000800 */
[----:B---3--:R1:W2:Y:S08]  /*04a0*/  @P1 R2UR UR6, R8 ;  /* 0x00000000080613c2 */ /* 0x0082b000000e0000 */
[----:B----4-:R1:W3:Y:S02]  /*04b0*/  @P0 R2UR UR12, R0 ;  /* 0x00000000000c03c2 */ /* 0x0102e400000e0000 */
[----:B-123--:R-:W-:Y:S05]  /*04c0*/  @P0 BRA `(.L_x_499) ;  /* 0x0000006000000947 */ /* 0x00efea0003800000 */
[----:B------:R-:W-:Y:S05]  /*04d0*/  @!P2 BRA `(.L_x_499) ;  /* 0x000000500000a947 */ /* 0x000fea0003800000 */
[----:B------:R1:W2:Y:S04]  /*04e0*/  LDG.E R0, [R4.64] ;  /* 0x0000001204007981 */ /* 0x0002a8000c1e1900 */
[----:B-1----:R-:W3:Y:S01]  /*04f0*/  LDG.E R4, [R4.64+0x4] ;  /* 0x0000041204047981 */ /* 0x002ee2000c1e1900 */
[----:B--2---:R-:W1:Y:S08]  /*0500*/  R2UR UR12, R0 ;  /* 0x00000000000c73c2 */ /* 0x004e7000000e0000 */
[----:B---3--:R-:W1:Y:S02]  /*0510*/  R2UR UR4, R4 ;  /* 0x00000000040473c2 */ /* 0x008e6400000e0000 */
[----:B-1----:R-:W-:-:S06]  /*0520*/  UIADD3 UR12, -UR12, UR4, URZ ;  /* 0x000000040c0c7290 */ /* 0x002fcc000fffe13f */
.L_x_499:
[----:B------:R-:W-:-:S04]  /*0530*/  ISETP.NE.U32.AND P0, PT, RZ, c[0x0][0x368], PT ;  /* 0x0000da00ff007a0c */ /* 0x000fc80003f05070 */
[----:B------:R-:W-:-:S13]  /*0540*/  ISETP.NE.AND.EX P0, PT, RZ, c[0x0][0x36c], PT, P0 ;  /* 0x0000db00ff007a0c */ /* 0x000fda0003f05300 */
[----:B------:R-:W-:Y:S05]  /*0550*/  @!P0 BRA `(.L_x_500) ;  /* 0x0000004000008947 */ /* 0x000fea0003800000 */
[----:B------:R-:W-:-:S05]  /*0560*/  IMAD.WIDE R2, R39, R26, c[0x0][0x368] ;  /* 0x0000da0027027625 */ /* 0x000fca00078e021a */
[----:B------:R-:W2:Y:S02]  /*0570*/  LDG.E R0, [R2.64] ;  /* 0x0000001202007981 */ /* 0x000ea4000c1e1900 */
[----:B--2---:R1:W2:Y:S02]  /*0580*/  R2UR UR8, R0 ;  /* 0x00000000000873c2 */ /* 0x0042a400000e0000 */
[----:B-12---:R-:W-:Y:S05]  /*0590*/  BRA `(.L_x_501) ;  /* 0x0000006000007947 */ /* 0x006fea0003800000 */
.L_x_500:
[----:B------:R-:W-:Y:S05]  /*05a0*/  @!P6 BRA `(.L_x_501) ;  /* 0x000000500000e947 */ /* 0x000fea0003800000 */
[----:B------:R1:W2:Y:S04]  /*05b0*/  LDG.E R0, [R2.64] ;  /* 0x0000001202007981 */ /* 0x0002a8000c1e1900 */
[----:B-1----:R-:W3:Y:S01]  /*05c0*/  LDG.E R2, [R2.64+0x4] ;  /* 0x0000041202027981 */ /* 0x002ee2000c1e1900 */
[----:B--2---:R-:W1:Y:S08]  /*05d0*/  R2UR UR8, R0 ;  /* 0x00000000000873c2 */ /* 0x004e7000000e0000 */
[----:B---3--:R-:W1:Y:S02]  /*05e0*/  R2UR UR4, R2 ;  /* 0x00000000020473c2 */ /* 0x008e6400000e0000 */
[----:B-1----:R-:W-:-:S06]  /*05f0*/  UIADD3 UR8, -UR8, UR4, URZ ;  /* 0x0000000408087290 */ /* 0x002fcc000fffe13f */
.L_x_501:
[----:B------:R-:W-:Y:S01]  /*0600*/  ULDC UR4, c[0x0][0x2c4] ;  /* 0x0000b10000047ab9 */ /* 0x000fe20000000800 */
[----:B-----5:R-:W-:Y:S01]  /*0610*/  IADD3 R8, R7, UR6, RZ ;  /* 0x0000000607087c10 */ /* 0x020fe2000fffe0ff */
[----:B------:R-:W-:Y:S01]  /*0620*/  UISETP.NE.AND UP1, UPT, UR4, 0x1, UPT ;  /* 0x000000010400788c */ /* 0x000fe2000bf25270 */
[----:B------:R-:W-:Y:S01]  /*0630*/  PLOP3.LUT P1, PT, PT, PT, PT, 0x80, 0x0 ;  /* 0x000000000000781c */ /* 0x000fe20003f2f070 */
[----:B------:R-:W-:Y:S01]  /*0640*/  UIADD3 UR8, -UR6, UR8, URZ ;  /* 0x0000000806087290 */ /* 0x000fe2000fffe13f */
[----:B------:R-:W-:Y:S01]  /*0650*/  CS2R R10, SRZ ;  /* 0x00000000000a7805 */ /* 0x000fe2000001ff00 */
[----:B------:R-:W-:Y:S01]  /*0660*/  ULDC.64 UR4, c[0x0][0x2c8] ;  /* 0x0000b20000047ab9 */ /* 0x000fe20000000a00 */
[----:B------:R-:W-:Y:S01]  /*0670*/  IMAD.MOV.U32 R98, RZ, RZ, RZ ;  /* 0x000000ffff627224 */ /* 0x000fe200078e00ff */
[----:B------:R-:W-:Y:S01]  /*0680*/  UIADD3 UR6, UR8, 0x5f, URZ ;  /* 0x0000005f08067890 */ /* 0x000fe2000fffe03f */
[----:B------:R-:W-:Y:S01]  /*0690*/  CS2R R14, SRZ ;  /* 0x00000000000e7805 */ /* 0x000fe2000001ff00 */
[----:B------:R-:W-:Y:S01]  /*06a0*/  IMAD.MOV.U32 R96, RZ, RZ, RZ ;  /* 0x000000ffff607224 */ /* 0x000fe200078e00ff */
[----:B------:R-:W-:Y:S01]  /*06b0*/  MOV R94, RZ ;  /* 0x000000ff005e7202 */ /* 0x000fe20000000f00 */
[----:B------:R-:W-:Y:S01]  /*06c0*/  UIMAD.WIDE UR6, UR6, 0x2aaaaaab, URZ ;  /* 0x2aaaaaab060678a5 */ /* 0x000fe2000f8e023f */
[----:B------:R-:W-:Y:S01]  /*06d0*/  IMAD.MOV.U32 R9, RZ, RZ, RZ ;  /* 0x000000ffff097224 */ /* 0x000fe200078e00ff */
[----:B------:R-:W-:Y:S01]  /*06e0*/  @UP1 UIADD3 UR10, UR21, 0x7f, URZ ;  /* 0x0000007f150a1890 */ /* 0x000fe2000fffe03f */
[----:B------:R-:W-:Y:S01]  /*06f0*/  MOV R92, RZ ;  /* 0x000000ff005c7202 */ /* 0x000fe20000000f00 */
[----:B------:R-:W-:Y:S01]  /*0700*/  USHF.R.U32.HI UR6, URZ, 0x1f, UR7 ;  /* 0x0000001f3f067899 */ /* 0x000fe20008011607 */
[----:B------:R-:W-:Y:S01]  /*0710*/  IMAD.MOV.U32 R90, RZ, RZ, RZ ;  /* 0x000000ffff5a7224 */ /* 0x000fe200078e00ff */
[----:B------:R-:W-:Y:S01]  /*0720*/  UIMAD.WIDE.U32 UR10, UR10, UR4, URZ ;  /* 0x000000040a0a72a5 */ /* 0x000fe2000f8e003f */
[----:B------:R-:W-:Y:S01]  /*0730*/  CS2R R12, SRZ ;  /* 0x00000000000c7805 */ /* 0x000fe2000001ff00 */
[----:B------:R-:W-:Y:S01]  /*0740*/  UIADD3 UR4, UR21, 0x7f, URZ ;  /* 0x0000007f15047890 */ /* 0x000fe2000fffe03f */
[----:B------:R-:W-:Y:S01]  /*0750*/  MOV R88, RZ ;  /* 0x000000ff00587202 */ /* 0x000fe20000000f00 */
[----:B------:R-:W-:Y:S01]  /*0760*/  @UP1 USHF.R.U32.HI UR4, URZ, UR5, UR11 ;  /* 0x000000053f041299 */ /* 0x000fe2000801160b */
[----:B------:R-:W-:Y:S01]  /*0770*/  IMAD.MOV.U32 R86, RZ, RZ, RZ ;  /* 0x000000ffff567224 */ /* 0x000fe200078e00ff */
[----:B------:R-:W-:Y:S01]  /*0780*/  UIADD3 UR5, UR8, 0x60, -UR12 ;  /* 0x0000006008057890 */ /* 0x000fe2000fffe80c */
[----:B------:R-:W-:Y:S01]  /*0790*/  CS2R R16, SRZ ;  /* 0x0000000000107805 */ /* 0x000fe2000001ff00 */
[----:B------:R-:W-:Y:S01]  /*07a0*/  ULEA.HI.SX32 UR6, UR7, UR6, 0x1c ;  /* 0x0000000607067291 */ /* 0x000fe2000f8fe23f */
[----:B------:R-:W-:Y:S01]  /*07b0*/  MOV R84, RZ ;  /* 0x000000ff00547202 */ /* 0x000fe20000000f00 */
[----:B------:R-:W-:Y:S01]  /*07c0*/  UIADD3 UR4, UR5, UR4, URZ ;  /* 0x0000000405047290 */ /* 0x000fe2000fffe03f */
[----:B------:R-:W-:Y:S01]  /*07d0*/  IMAD.MOV.U32 R82, RZ, RZ, RZ ;  /* 0x000000ffff527224 */ /* 0x000fe200078e00ff */
[----:B------:R-:W-:Y:S01]  /*07e0*/  CS2R R18, SRZ ;  /* 0x0000000000127805 */ /* 0x000fe2000001ff00 */
[----:B------:R-:W-:Y:S01]  /*07f0*/  MOV R80, RZ ;  /* 0x000000ff00507202 */ /* 0x000fe20000000f00 */
[----:B------:R-:W-:Y:S01]  /*0800*/  UIMAD.WIDE UR4, UR4, 0x2aaaaaab, URZ ;  /* 0x2aaaaaab040478a5 */ /* 0x000fe2000f8e023f */
[----:B------:R-:W-:Y:S01]  /*0810*/  IMAD.MOV.U32 R78, RZ, RZ, RZ ;  /* 0x000000ffff4e7224 */ /* 0x000fe200078e00ff */
[----:B------:R-:W-:Y:S01]  /*0820*/  CS2R R20, SRZ ;  /* 0x0000000000147805 */ /* 0x000fe2000001ff00 */
[----:B------:R-:W-:Y:S01]  /*0830*/  MOV R76, RZ ;  /* 0x000000ff004c7202 */ /* 0x000fe20000000f00 */
[----:B------:R-:W-:Y:S01]  /*0840*/  USHF.R.U32.HI UR4, URZ, 0x1f, UR5 ;  /* 0x0000001f3f047899 */ /* 0x000fe20008011605 */
[----:B------:R-:W-:Y:S01]  /*0850*/  IMAD.MOV.U32 R74, RZ, RZ, RZ ;  /* 0x000000ffff4a7224 */ /* 0x000fe200078e00ff */
[----:B------:R-:W-:Y:S01]  /*0860*/  CS2R R22, SRZ ;  /* 0x0000000000167805 */ /* 0x000fe2000001ff00 */
[----:B------:R-:W-:Y:S01]  /*0870*/  MOV R72, RZ ;  /* 0x000000ff00487202 */ /* 0x000fe20000000f00 */
[----:B------:R-:W-:Y:S01]  /*0880*/  ULEA.HI.SX32 UR4, UR5, UR4, 0x1c ;  /* 0x0000000405047291 */ /* 0x000fe2000f8fe23f */
[----:B------:R-:W-:Y:S01]  /*0890*/  IMAD.MOV.U32 R70, RZ, RZ, RZ ;  /* 0x000000ffff467224 */ /* 0x000fe200078e00ff */
[----:B------:R-:W-:Y:S01]  /*08a0*/  CS2R R24, SRZ ;  /* 0x0000000000187805 */ /* 0x000fe2000001ff00 */
[----:B------:R-:W-:Y:S01]  /*08b0*/  MOV R68, RZ ;  /* 0x000000ff00447202 */ /* 0x000fe20000000f00 */
[----:B------:R-:W-:Y:S01]  /*08c0*/  UISETP.LT.AND UP0, UPT, UR6, UR4, UPT ;  /* 0x000000040600728c */ /* 0x000fe2000bf01270 */
[----:B------:R-:W-:Y:S01]  /*08d0*/  CS2R R66, SRZ ;  /* 0x0000000000427805 */ /* 0x000fe2000001ff00 */
[----:B------:R-:W-:Y:S01]  /*08e0*/  IMAD.MOV.U32 R64, RZ, RZ, RZ ;  /* 0x000000ffff407224 */ /* 0x000fe200078e00ff */
[----:B------:R-:W-:Y:S01]  /*08f0*/  CS2R R62, SRZ ;  /* 0x00000000003e7805 */ /* 0x000fe2000001ff00 */
[----:B------:R-:W-:Y:S01]  /*0900*/  USEL UR20, UR6, UR4, UP0 ;  /* 0x0000000406147287 */ /* 0x000fe20008000000 */
[----:B------:R-:W-:Y:S01]  /*0910*/  MOV R27, RZ ;  /* 0x000000ff001b7202 */ /* 0x000fe20000000f00 */
[----:B------:R-:W-:Y:S01]  /*0920*/  IMAD.MOV.U32 R60, RZ, RZ, RZ ;  /* 0x000000ffff3c7224 */ /* 0x000fe200078e00ff */
[----:B------:R-:W-:Y:S01]  /*0930*/  CS2R R58, SRZ ;  /* 0x00000000003a7805 */ /* 0x000fe2000001ff00 */
[----:B------:R-:W-:Y:S01]  /*0940*/  UISETP.GE.AND UP0, UPT, UR20, 0x1, UPT ;  /* 0x000000011400788c */ /* 0x000fe2000bf06270 */
[----:B------:R-:W-:Y:S01]  /*0950*/  CS2R R28, SRZ ;  /* 0x00000000001c7805 */ /* 0x000fe2000001ff00 */
[----:B------:R-:W-:Y:S01]  /*0960*/  MOV R56, RZ ;  /* 0x000000ff00387202 */ /* 0x000fe20000000f00 */
[----:B------:R-:W-:Y:S01]  /*0970*/  CS2R R54, SRZ ;  /* 0x0000000000367805 */ /* 0x000fe2000001ff00 */
[----:B------:R-:W-:Y:S01]  /*0980*/  IMAD.MOV.U32 R52, RZ, RZ, RZ ;  /* 0x000000ffff347224 */ /* 0x000fe200078e00ff */
[----:B------:R-:W-:Y:S01]  /*0990*/  CS2R R150, SRZ ;  /* 0x0000000000967805 */ /* 0x000fe2000001ff00 */
[----:B------:R-:W-:Y:S01]  /*09a0*/  PLOP3.LUT P0, PT, PT, PT, UP0, 0x80, 0x0 ;  /* 0x000000000000781c */ /* 0x000fe20003f0f008 */
        /* <DEDUP_REMOVED lines=26> */
[----:B------:R-:W-:Y:S01]  /*0b50*/  CS2R R108, SRZ ;  /* 0x00000000006c7805 */ /* 0x000fe2000001ff00 */
[----:B------:R-:W-:Y:S01]  /*0b60*/  CS2R R106, SRZ ;  /* 0x00000000006a7805 */ /* 0x000fe2000001ff00 */
[----:B------:R-:W-:Y:S01]  /*0b70*/  CS2R R104, SRZ ;  /* 0x0000000000687805 */ /* 0x000fe2000001ff00 */
[----:B------:R-:W-:Y:S01]  /*0b80*/  MOV R42, RZ ;  /* 0x000000ff002a7202 */ /* 0x000fe20000000f00 */
[----:B------:R-:W-:Y:S01]  /*0b90*/  IMAD.MOV.U32 R41, RZ, RZ, RZ ;  /* 0x000000ffff297224 */ /* 0x000fe200078e00ff */
[----:B------:R-:W-:Y:S05]  /*0ba0*/  @!P0 BRA `(.L_x_502) ;  /* 0x0000f2d000008947 */ /* 0x000fea0003800000 */
[----:B------:R-:W-:Y:S01]  /*0bb0*/  ISETP.NE.U32.AND P5, PT, RZ, c[0x0][0x340], PT ;  /* 0x0000d000ff007a0c */ /* 0x000fe20003fa5070 */
[----:B------:R-:W1:Y:S01]  /*0bc0*/  S2R R30, SR_CTAID.Y ;  /* 0x00000000001e7919 */ /* 0x000e620000002600 */
[----:B------:R-:W-:-:S02]  /*0bd0*/  SHF.R.S32.HI R0, RZ, 0x1f, R6 ;  /* 0x0000001fff007819 */ /* 0x000fc40000011406 */
[----:B------:R-:W-:Y:S02]  /*0be0*/  SHF.R.S32.HI R119, RZ, 0x1f, R121 ;  /* 0x0000001fff777819 */ /* 0x000fe40000011479 */
[----:B------:R-:W-:Y:S02]  /*0bf0*/  PLOP3.LUT P1, PT, PT, PT, UP1, 0x80, 0x0 ;  /* 0x000000000000781c */ /* 0x000fe40003f2f018 */
[----:B------:R-:W-:Y:S02]  /*0c00*/  SHF.R.S32.HI R13, RZ, 0x1f, R39 ;  /* 0x0000001fff0d7819 */ /* 0x000fe40000011427 */
[----:B------:R-:W-:Y:S02]  /*0c10*/  PLOP3.LUT P0, PT, PT, PT, UP1, 0x80, 0x0 ;  /* 0x000000000000781c */ /* 0x000fe40003f0f018 */
[----:B------:R-:W-:Y:S01]  /*0c20*/  SEL R4, R39, RZ, !P2 ;  /* 0x000000ff27047207 */ /* 0x000fe20005000000 */
[----:B------:R-:W-:Y:S01]  /*0c30*/  UMOV UR11, 0x60 ;  /* 0x00000060000b7882 */ /* 0x000fe20000000000 */
[----:B------:R-:W-:Y:S01]  /*0c40*/  ISETP.NE.AND.EX P5, PT, RZ, c[0x0][0x344], PT, P5 ;  /* 0x0000d100ff007a0c */ /* 0x000fe20003fa5350 */
[----:B------:R-:W-:-:S12]  /*0c50*/  ULDC.64 UR6, c[0x0][0x1e0] ;  /* 0x0000780000067ab9 */ /* 0x000fd80000000a00 */
[----:B------:R-:W-:-:S05]  /*0c60*/  @P5 IMAD.WIDE R2, R39, R26, c[0x0][0x340] ;  /* 0x0000d00027025625 */ /* 0x000fca00078e021a */
[----:B------:R2:W3:Y:S01]  /*0c70*/  @P5 LDG.E R17, [R2.64] ;  /* 0x0000001202115981 */ /* 0x0004e2000c1e1900 */
[----:B------:R-:W-:Y:S01]  /*0c80*/  IMAD R0, R0, c[0x0][0x178], RZ ;  /* 0x00005e0000007a24 */ /* 0x000fe200078e02ff */
[CC--:B------:R-:W-:Y:S01]  /*0c90*/  LEA.HI R23, R119.reuse, R121.reuse, RZ, 0x3 ;  /* 0x0000007977177211 */ /* 0x0c0fe200078f18ff */
[----:B------:R-:W-:Y:S01]  /*0ca0*/  ULDC UR4, c[0x0][0x2c4] ;  /* 0x0000b10000047ab9 */ /* 0x000fe20000000800 */
[----:B-1----:R-:W-:Y:S01]  /*0cb0*/  SHF.R.S32.HI R31, RZ, 0x1f, R30 ;  /* 0x0000001fff1f7819 */ /* 0x002fe2000001141e */
[----:B------:R-:W-:Y:S01]  /*0cc0*/  IMAD R0, R6, c[0x0][0x17c], R0 ;  /* 0x00005f0006007a24 */ /* 0x000fe200078e0200 */
[----:B------:R-:W-:Y:S01]  /*0cd0*/  SHF.R.S32.HI R14, RZ, 0x3, R23 ;  /* 0x00000003ff0e7819 */ /* 0x000fe20000011417 */
[----:B------:R-:W-:Y:S01]  /*0ce0*/  UIMAD UR4, UR12, UR4, URZ ;  /* 0x000000040c0472a4 */ /* 0x000fe2000f8e023f */
[-C--:B------:R-:W-:Y:S01]  /*0cf0*/  LEA.HI R29, R119, R121.reuse, RZ, 0x4 ;  /* 0x00000079771d7211 */ /* 0x080fe200078f20ff */
[----:B------:R-:W-:Y:S01]  /*0d00*/  IMAD R5, R31, c[0x0][0x1b8], RZ ;  /* 0x00006e001f057a24 */ /* 0x000fe200078e02ff */
[----:B------:R-:W-:Y:S01]  /*0d10*/  IADD3 R9, R14, UR21, RZ ;  /* 0x000000150e097c10 */ /* 0x000fe2000fffe0ff */
[----:B------:R-:W-:Y:S01]  /*0d20*/  UIMAD.WIDE.U32 UR26, UR11, UR6, URZ ;  /* 0x000000060b1a72a5 */ /* 0x000fe2000f8e003f */
[----:B------:R-:W-:Y:S01]  /*0d30*/  SHF.R.S32.HI R12, RZ, 0x4, R29 ;  /* 0x00000004ff0c7819 */ /* 0x000fe2000001141d */
[----:B------:R-:W-:Y:S01]  /*0d40*/  IMAD R5, R30, c[0x0][0x1bc], R5 ;  /* 0x00006f001e057a24 */ /* 0x000fe200078e0205 */
[----:B------:R-:W-:Y:S01]  /*0d50*/  UIMAD UR22, UR20, -0x60, UR11 ;  /* 0xffffffa0141678a4 */ /* 0x000fe2000f8e020b */
[----:B------:R-:W-:Y:S01]  /*0d60*/  LEA.HI R118, R119, R121, RZ, 0x5 ;  /* 0x0000007977767211 */ /* 0x000fe200078f28ff */
[----:B------:R-:W-:Y:S01]  /*0d70*/  UIMAD UR23, UR11, UR7, URZ ;  /* 0x000000070b1772a4 */ /* 0x000fe2000f8e023f */
[----:B------:R-:W-:Y:S01]  /*0d80*/  IMAD.U32 R10, RZ, RZ, UR26 ;  /* 0x0000001aff0a7e24 */ /* 0x000fe2000f8e00ff */
[----:B------:R-:W-:Y:S01]  /*0d90*/  UIADD3 UR13, UR20, -0x1, URZ ;  /* 0xffffffff140d7890 */ /* 0x000fe2000fffe03f */
[----:B------:R-:W-:Y:S01]  /*0da0*/  IMAD.U32 R11, RZ, RZ, UR27 ;  /* 0x0000001bff0b7e24 */ /* 0x000fe2000f8e00ff */
[----:B------:R-:W-:Y:S01]  /*0db0*/  UIADD3 UR23, UR27, UR23, URZ ;  /* 0x000000171b177290 */ /* 0x000fe2000fffe03f */
[----:B------:R-:W-:Y:S01]  /*0dc0*/  IMAD.MOV.U32 R116, RZ, RZ, R10 ;  /* 0x000000ffff747224 */ /* 0x000fe200078e000a */
[----:B------:R-:W-:Y:S01]  /*0dd0*/  USHF.R.S32.HI UR10, URZ, 0x1f, UR13 ;  /* 0x0000001f3f0a7899 */ /* 0x000fe2000801140d */
[----:B------:R-:W-:Y:S01]  /*0de0*/  SHF.R.S32.HI R117, RZ, 0x5, R118 ;  /* 0x00000005ff757819 */ /* 0x000fe20000011476 */
[----:B------:R-:W-:Y:S01]  /*0df0*/  UIMAD UR9, UR23, UR13, URZ ;  /* 0x0000000d170972a4 */ /* 0x000fe2000f8e023f */
[----:B--2---:R-:W-:Y:S01]  /*0e00*/  IMAD.WIDE.U32 R2, R6, c[0x0][0x178], RZ ;  /* 0x00005e0006027a25 */ /* 0x004fe200078e00ff */
[----:B------:R-:W-:-:S02]  /*0e10*/  UIMAD.WIDE.U32 UR14, UR6, 0x40, URZ ;  /* 0x00000040060e78a5 */ /* 0x000fc4000f8e003f */
[----:B------:R-:W-:Y:S01]  /*0e20*/  UIMAD UR9, UR10, UR26, UR9 ;  /* 0x0000001a0a0972a4 */ /* 0x000fe2000f8e0209 */
[----:B------:R-:W-:Y:S01]  /*0e30*/  IMAD.IADD R3, R3, 0x1, R0 ;  /* 0x0000000103037824 */ /* 0x000fe200078e0200 */
[----:B------:R-:W-:Y:S01]  /*0e40*/  LOP3.LUT R0, R23, 0xfffffff8, RZ, 0xc0, !PT ;  /* 0xfffffff817007812 */ /* 0x000fe200078ec0ff */
[----:B------:R-:W-:Y:S02]  /*0e50*/  UISETP.GE.AND UP0, UPT, UR20, 0x2, UPT ;  /* 0x000000021400788c */ /* 0x000fe4000bf06270 */
[----:B------:R-:W-:-:S04]  /*0e60*/  IMAD.WIDE.U32 R2, R30, c[0x0][0x1b8], R2 ;  /* 0x00006e001e027a25 */ /* 0x000fc800078e0002 */
[----:B------:R-:W-:Y:S01]  /*0e70*/  IMAD.IADD R36, R121, 0x1, -R0 ;  /* 0x0000000179247824 */ /* 0x000fe200078e0a00 */
[----:B------:R-:W-:Y:S01]  /*0e80*/  SEL R0, R13, RZ, !P2 ;  /* 0x000000ff0d007207 */ /* 0x000fe20005000000 */
[----:B------:R-:W-:Y:S01]  /*0e90*/  IMAD.IADD R3, R3, 0x1, R5 ;  /* 0x0000000103037824 */ /* 0x000fe200078e0205 */
[----:B------:R-:W-:Y:S01]  /*0ea0*/  BAR.SYNC.DEFER_BLOCKING 0x0 ;  /* 0x0000000000007b1d */ /* 0x000fe20000010000 */
[----:B------:R-:W-:Y:S01]  /*0eb0*/  IMAD R7, R36, 0x20, R14 ;  /* 0x0000002024077824 */ /* 0x000fe200078e020e */
[----:B------:R-:W-:Y:S01]  /*0ec0*/  ISETP.GE.AND P2, PT, R9, UR4, PT ;  /* 0x0000000409007c0c */ /* 0x000fe2000bf46270 */
[----:B------:R-:W-:Y:S02]  /*0ed0*/  IMAD R0, R0, c[0x0][0x1c0], RZ ;  /* 0x0000700000007a24 */ /* 0x000fe400078e02ff */
[----:B------:R-:W-:Y:S01]  /*0ee0*/  IMAD.WIDE.U32 R2, R4, c[0x0][0x1c0], R2 ;  /* 0x0000700004027a25 */ /* 0x000fe200078e0002 */
[----:B------:R-:W-:-:S03]  /*0ef0*/  IADD3 R7, R7, UR21, RZ ;  /* 0x0000001507077c10 */ /* 0x000fc6000fffe0ff */
[----:B------:R-:W-:Y:S02]  /*0f00*/  IMAD R5, R4, c[0x0][0x1c4], R0 ;  /* 0x0000710004057a24 */ /* 0x000fe400078e0200 */
[----:B------:R-:W-:-:S04]  /*0f10*/  @P1 IMAD.HI.U32 R6, R7, c[0x0][0x2c8], RZ ;  /* 0x0000b20007061a27 */ /* 0x000fc800078e00ff */
[----:B------:R-:W-:Y:S01]  /*0f20*/  IMAD.MOV.U32 R0, RZ, RZ, R7 ;  /* 0x000000ffff007224 */ /* 0x000fe200078e0007 */
[----:B------:R-:W-:Y:S01]  /*0f30*/  @P0 SHF.R.U32.HI R0, RZ, c[0x0][0x2cc], R6 ;  /* 0x0000b300ff000a19 */ /* 0x000fe20000011606 */
[----:B------:R-:W-:Y:S01]  /*0f40*/  IMAD.IADD R3, R3, 0x1, R5 ;  /* 0x0000000103037824 */ /* 0x000fe200078e0205 */
[----:B------:R-:W-:Y:S02]  /*0f50*/  IADD3 R6, R9, 0x20, RZ ;  /* 0x0000002009067810 */ /* 0x000fe40007ffe0ff */
[----:B------:R-:W-:Y:S01]  /*0f60*/  SHF.R.S32.HI R4, RZ, 0x1f, R0 ;  /* 0x0000001fff047819 */ /* 0x000fe20000011400 */
[----:B------:R-:W-:Y:S01]  /*0f70*/  IMAD.WIDE.U32 R2, R0, c[0x0][0x1b0], R2 ;  /* 0x00006c0000027a25 */ /* 0x000fe200078e0002 */
[----:B------:R-:W-:Y:S02]  /*0f80*/  ISETP.GE.AND P3, PT, R6, UR4, PT ;  /* 0x0000000406007c0c */ /* 0x000fe4000bf66270 */
[----:B------:R-:W-:Y:S01]  /*0f90*/  IADD3 R6, P0, R8, R14, RZ ;  /* 0x0000000e08067210 */ /* 0x000fe20007f1e0ff */
[----:B------:R-:W-:-:S04]  /*0fa0*/  IMAD R4, R4, c[0x0][0x1b0], RZ ;  /* 0x00006c0004047a24 */ /* 0x000fc800078e02ff */
[----:B------:R-:W-:Y:S02]  /*0fb0*/  IMAD R5, R0, c[0x0][0x1b4], R4 ;  /* 0x00006d0000057a24 */ /* 0x000fe400078e0204 */
[----:B------:R-:W-:Y:S01]  /*0fc0*/  IMAD.MOV R4, RZ, RZ, -R0 ;  /* 0x000000ffff047224 */ /* 0x000fe200078e0a00 */
[----:B------:R-:W-:Y:S01]  /*0fd0*/  IADD3 R0, R9, 0x40, RZ ;  /* 0x0000004009007810 */ /* 0x000fe20007ffe0ff */
[----:B------:R-:W-:Y:S01]  /*0fe0*/  IMAD.IADD R3, R3, 0x1, R5 ;  /* 0x0000000103037824 */ /* 0x000fe200078e0205 */
[----:B------:R-:W-:Y:S01]  /*0ff0*/  IADD3 R9, R9, 0x60, RZ ;  /* 0x0000006009097810 */ /* 0x000fe20007ffe0ff */
[----:B------:R-:W-:Y:S01]  /*1000*/  IMAD R4, R4, c[0x0][0x2c4], R7 ;  /* 0x0000b10004047a24 */ /* 0x000fe200078e0207 */
[----:B------:R-:W-:Y:S01]  /*1010*/  ISETP.GE.AND P4, PT, R0, UR4, PT ;  /* 0x0000000400007c0c */ /* 0x000fe2000bf86270 */
[----:B------:R-:W-:Y:S01]  /*1020*/  IMAD.U32 R5, RZ, RZ, UR22 ;  /* 0x00000016ff057e24 */ /* 0x000fe2000f8e00ff */
[----:B------:R-:W-:Y:S02]  /*1030*/  SHF.R.S32.HI R7, RZ, 0x1f, R8 ;  /* 0x0000001fff077819 */ /* 0x000fe40000011408 */
[----:B------:R-:W-:-:S02]  /*1040*/  SHF.R.S32.HI R0, RZ, 0x1f, R4 ;  /* 0x0000001fff007819 */ /* 0x000fc40000011404 */
[C---:B------:R-:W-:Y:S01]  /*1050*/  LEA.HI.X.SX32 R11, R14.reuse, R7, 0x1, P0 ;  /* 0x000000070e0b7211 */ /* 0x040fe200000f0eff */
[----:B------:R-:W-:Y:S01]  /*1060*/  IMAD.SHL.U32 R7, R14, 0x40, RZ ;  /* 0x000000400e077824 */ /* 0x000fe200078e00ff */
[----:B------:R-:W-:Y:S01]  /*1070*/  IADD3 R16, R5, UR8, -R14 ;  /* 0x0000000805107c10 */ /* 0x000fe2000fffe80e */
[----:B------:R-:W-:Y:S01]  /*1080*/  IMAD R0, R0, c[0x0][0x1a8], RZ ;  /* 0x00006a0000007a24 */ /* 0x000fe200078e02ff */
[----:B------:R-:W-:Y:S01]  /*1090*/  ISETP.GE.AND P0, PT, R9, UR4, PT ;  /* 0x0000000409007c0c */ /* 0x000fe2000bf06270 */
[----:B------:R-:W-:Y:S02]  /*10a0*/  ULDC.64 UR4, c[0x0][0x208] ;  /* 0x0000820000047ab9 */ /* 0x000fe40000000a00 */
[C---:B------:R-:W-:Y:S01]  /*10b0*/  IMAD R10, R4.reuse, c[0x0][0x1ac], R0 ;  /* 0x00006b00040a7a24 */ /* 0x040fe200078e0200 */
[----:B------:R-:W-:Y:S01]  /*10c0*/  LOP3.LUT R0, R7, 0x1c0, RZ, 0xc0, !PT ;  /* 0x000001c007007812 */ /* 0x000fe200078ec0ff */
[----:B------:R-:W-:Y:S01]  /*10d0*/  IMAD.WIDE.U32 R4, R4, c[0x0][0x1a8], R2 ;  /* 0x00006a0004047a25 */ /* 0x000fe200078e0002 */
[----:B------:R-:W-:Y:S01]  /*10e0*/  LEA.HI R3, R29, R12, RZ, 0x1 ;  /* 0x0000000c1d037211 */ /* 0x000fe200078f08ff */
[----:B------:R-:W-:-:S02]  /*10f0*/  UIMAD.WIDE.U32 UR16, UR11, UR4, URZ ;  /* 0x000000040b1072a5 */ /* 0x000fc4000f8e003f */
[----:B------:R-:W-:Y:S01]  /*1100*/  IMAD.SHL.U32 R2, R36, 0x8, RZ ;  /* 0x0000000824027824 */ /* 0x000fe200078e00ff */
[----:B------:R-:W-:Y:S01]  /*1110*/  LOP3.LUT R7, R3, 0xfffffffe, RZ, 0xc0, !PT ;  /* 0xfffffffe03077812 */ /* 0x000fe200078ec0ff */
[----:B------:R-:W-:Y:S01]  /*1120*/  UIMAD UR11, UR11, UR5, URZ ;  /* 0x000000050b0b72a4 */ /* 0x000fe2000f8e023f */
[----:B------:R-:W-:Y:S02]  /*1130*/  SHF.R.U32.HI R3, RZ, 0x3, R0 ;  /* 0x00000003ff037819 */ /* 0x000fe40000011600 */
[----:B------:R-:W-:Y:S01]  /*1140*/  LOP3.LUT R8, R0, 0x38, R2, 0xf8, !PT ;  /* 0x0000003800087812 */ /* 0x000fe200078ef802 */
[----:B------:R-:W-:Y:S01]  /*1150*/  IMAD.IADD R0, R5, 0x1, R10 ;  /* 0x0000000105007824 */ /* 0x000fe200078e020a */
[----:B------:R-:W-:Y:S01]  /*1160*/  LEA R15, P1, R4, c[0x0][0x160], 0x1 ;  /* 0x00005800040f7a11 */ /* 0x000fe200078208ff */
[----:B------:R-:W-:Y:S01]  /*1170*/  IMAD.IADD R25, R12, 0x1, -R7 ;  /* 0x000000010c197824 */ /* 0x000fe200078e0a07 */
[----:B------:R-:W-:Y:S01]  /*1180*/  LOP3.LUT R10, R8, R3, RZ, 0x3c, !PT ;  /* 0x00000003080a7212 */ /* 0x000fe200078e3cff */
[C---:B------:R-:W-:Y:S01]  /*1190*/  IMAD R7, R11.reuse, c[0x0][0x1e0], RZ ;  /* 0x000078000b077a24 */ /* 0x040fe200078e02ff */
[----:B------:R-:W-:Y:S01]  /*11a0*/  LEA.HI.X R14, R4, c[0x0][0x164], R0, 0x1, P1 ;  /* 0x00005900040e7a11 */ /* 0x000fe200008f0c00 */
[----:B------:R-:W1:Y:S01]  /*11b0*/  SHFL.IDX PT, R8, R15, RZ, 0x181f ;  /* 0x00181fff0f087589 */ /* 0x000e6200000e0000 */
[----:B------:R-:W-:Y:S01]  /*11c0*/  IMAD R4, R11, c[0x0][0x208], RZ ;  /* 0x000082000b047a24 */ /* 0x000fe200078e02ff */
[----:B------:R-:W-:Y:S01]  /*11d0*/  LEA.HI R0, R119, R121, RZ, 0x6 ;  /* 0x0000007977007211 */ /* 0x000fe200078f30ff */
[C---:B------:R-:W-:Y:S01]  /*11e0*/  IMAD R27, R6.reuse, c[0x0][0x1e4], R7 ;  /* 0x00007900061b7a24 */ /* 0x040fe200078e0207 */
[----:B------:R-:W2:Y:S01]  /*11f0*/  SHFL.IDX PT, R9, R14, RZ, 0x181f ;  /* 0x00181fff0e097589 */ /* 0x000ea200000e0000 */
[----:B------:R-:W-:Y:S01]  /*1200*/  IMAD R28, R6, c[0x0][0x20c], R4 ;  /* 0x00008300061c7a24 */ /* 0x000fe200078e0204 */
[----:B------:R-:W-:Y:S01]  /*1210*/  IADD3 R22, R2, 0x80, RZ ;  /* 0x0000008002167810 */ /* 0x000fe20007ffe0ff */
[----:B------:R-:W-:Y:S01]  /*1220*/  IMAD.SHL.U32 R0, R0, 0x8, RZ ;  /* 0x0000000800007824 */ /* 0x000fe200078e00ff */
[----:B------:R-:W-:Y:S01]  /*1230*/  SHF.R.S32.HI R3, RZ, 0x1f, R2 ;  /* 0x0000001fff037819 */ /* 0x000fe20000011402 */
[----:B------:R-:W-:Y:S01]  /*1240*/  SHFL.IDX PT, R7, R14, 0x1, 0x181f ;  /* 0x00381f000e077f89 */ /* 0x000fe200000e0000 */
[----:B------:R-:W-:Y:S01]  /*1250*/  ISETP.GE.AND P1, PT, R2, c[0x0][0x198], PT ;  /* 0x0000660002007a0c */ /* 0x000fe20003f26270 */
[----:B------:R-:W-:Y:S01]  /*1260*/  IMAD.SHL.U32 R12, R36, 0x40, RZ ;  /* 0x00000040240c7824 */ /* 0x000fe200078e00ff */
[----:B------:R-:W-:Y:S01]  /*1270*/  LOP3.LUT R249, R10, 0xfffffe00, R0, 0xf8, !PT ;  /* 0xfffffe000af97812 */ /* 0x000fe200078ef800 */
[----:B------:R-:W-:Y:S01]  /*1280*/  IMAD.WIDE.U32 R18, R6, c[0x0][0x1e0], R2 ;  /* 0x0000780006127a25 */ /* 0x000fe200078e0002 */
[----:B------:R-:W-:Y:S01]  /*1290*/  @!P2 SHF.R.S32.HI R0, RZ, 0x1f, R22 ;  /* 0x0000001fff00a819 */ /* 0x000fe20000011416 */
[----:B------:R-:W-:Y:S01]  /*12a0*/  UIADD3 UR11, UR17, UR11, URZ ;  /* 0x0000000b110b7290 */ /* 0x000fe2000fffe03f */
[----:B------:R-:W-:Y:S01]  /*12b0*/  LOP3.LUT R12, R12, 0x1c0, RZ, 0xc0, !PT ;  /* 0x000001c00c0c7812 */ /* 0x000fe200078ec0ff */
[----:B------:R-:W-:Y:S01]  /*12c0*/  IMAD.WIDE.U32 R20, R6, c[0x0][0x208], R2 ;  /* 0x0000820006147a25 */ /* 0x000fe200078e0002 */
[----:B------:R-:W-:Y:S01]  /*12d0*/  @!P2 LEA.HI R0, R0, R22, RZ, 0x3 ;  /* 0x000000160000a211 */ /* 0x000fe200078f18ff */
[----:B------:R-:W4:Y:S02]  /*12e0*/  SHFL.IDX PT, R6, R15, 0x1, 0x181f ;  /* 0x00381f000f067f89 */ /* 0x000f2400000e0000 */
[----:B------:R-:W-:Y:S01]  /*12f0*/  IMAD.SHL.U32 R249, R249, 0x2, RZ ;  /* 0x00000002f9f97824 */ /* 0x000fe200078e00ff */
[----:B------:R-:W-:-:S02]  /*1300*/  @!P2 LOP3.LUT R0, R0, 0xfffffff8, RZ, 0xc0, !PT ;  /* 0xfffffff80000a812 */ /* 0x000fc400078ec0ff */
[--C-:B---3--:R-:W-:Y:S01]  /*1310*/  @P5 SHF.R.S32.HI R5, RZ, 0x1f, R17.reuse ;  /* 0x0000001fff055819 */ /* 0x108fe20000011411 */
[----:B------:R-:W-:Y:S01]  /*1320*/  @P5 IMAD.MOV.U32 R4, RZ, RZ, R17 ;  /* 0x000000ffff045224 */ /* 0x000fe200078e0011 */
[----:B------:R-:W-:Y:S01]  /*1330*/  IADD3 R17, R2, 0x40, RZ ;  /* 0x0000004002117810 */ /* 0x000fe20007ffe0ff */
[----:B------:R-:W-:Y:S02]  /*1340*/  @!P5 IMAD.MOV.U32 R5, RZ, RZ, R13 ;  /* 0x000000ffff05d224 */ /* 0x000fe400078e000d */
[----:B------:R-:W-:Y:S01]  /*1350*/  @!P5 IMAD.MOV.U32 R4, RZ, RZ, R39 ;  /* 0x000000ffff04d224 */ /* 0x000fe200078e0027 */
[----:B------:R-:W-:Y:S02]  /*1360*/  ISETP.GE.AND P5, PT, R17, c[0x0][0x198], PT ;  /* 0x0000660011007a0c */ /* 0x000fe40003fa6270 */
[----:B------:R-:W-:Y:S02]  /*1370*/  SEL R24, R5, RZ, !P6 ;  /* 0x000000ff05187207 */ /* 0x000fe40007000000 */
[----:B------:R-:W-:-:S02]  /*1380*/  SEL R26, R4, RZ, !P6 ;  /* 0x000000ff041a7207 */ /* 0x000fc40007000000 */
[----:B------:R-:W-:Y:S02]  /*1390*/  @!P2 SHF.R.S32.HI R5, RZ, 0x1f, R17 ;  /* 0x0000001fff05a819 */ /* 0x000fe40000011411 */
[C---:B-1----:R-:W-:Y:S02]  /*13a0*/  @!P2 LEA R4, P6, R2.reuse, R8, 0x1 ;  /* 0x000000080204a211 */ /* 0x042fe400078c08ff */
[----:B------:R-:W-:Y:S02]  /*13b0*/  @!P2 LEA.HI R10, R5, R17, RZ, 0x3 ;  /* 0x00000011050aa211 */ /* 0x000fe400078f18ff */
[----:B--2---:R-:W-:Y:S02]  /*13c0*/  @!P2 LEA.HI.X R5, R2, R9, R3, 0x1, P6 ;  /* 0x000000090205a211 */ /* 0x004fe400030f0c03 */
[----:B------:R-:W-:Y:S02]  /*13d0*/  ISETP.GE.AND P6, PT, R22, c[0x0][0x198], PT ;  /* 0x0000660016007a0c */ /* 0x000fe40003fc6270 */
[----:B------:R-:W-:Y:S01]  /*13e0*/  @!P2 LOP3.LUT R10, R10, 0xfffffff8, RZ, 0xc0, !PT ;  /* 0xfffffff80a0aa812 */ /* 0x000fe200078ec0ff */
[----:B------:R1:W-:Y:S04]  /*13f0*/  @!P2 LDGSTS.E.BYPASS.LTC128B.128 [R249+0x100], [R4.64], !P1 ;  /* 0x0010000004f9afae */ /* 0x0003e8000c901d52 */
[----:B------:R-:W-:-:S04]  /*1400*/  @!P2 IMAD.WIDE R10, R10, 0x2, R8 ;  /* 0x000000020a0aa825 */ /* 0x000fc800078e0208 */
[----:B------:R-:W-:Y:S01]  /*1410*/  @!P2 IMAD.WIDE R8, R0, 0x2, R8 ;  /* 0x000000020008a825 */ /* 0x000fe200078e0208 */
[----:B------:R-:W-:Y:S01]  /*1420*/  @!P3 SHF.R.S32.HI R0, RZ, 0x1f, R22 ;  /* 0x0000001fff00b819 */ /* 0x000fe20000011416 */
[----:B------:R2:W-:Y:S03]  /*1430*/  @!P2 LDGSTS.E.BYPASS.LTC128B.128 [R249+0x4100], [R10.64], !P5 ;  /* 0x041000000af9afae */ /* 0x0005e6000e901d52 */
[----:B------:R-:W-:Y:S01]  /*1440*/  @!P3 LEA.HI R0, R0, R22, RZ, 0x3 ;  /* 0x000000160000b211 */ /* 0x000fe200078f18ff */
[----:B------:R3:W-:Y:S03]  /*1450*/  @!P2 LDGSTS.E.BYPASS.LTC128B.128 [R249+0x8100], [R8.64], !P6 ;  /* 0x0810000008f9afae */ /* 0x0007e6000f101d52 */
[----:B------:R-:W-:Y:S02]  /*1460*/  @!P3 LOP3.LUT R0, R0, 0xfffffff8, RZ, 0xc0, !PT ;  /* 0xfffffff80000b812 */ /* 0x000fe400078ec0ff */
[----:B-1----:R-:W-:Y:S01]  /*1470*/  @!P3 SHF.R.S32.HI R5, RZ, 0x1f, R17 ;  /* 0x0000001fff05b819 */ /* 0x002fe20000011411 */
[----:B------:R-:W1:Y:S01]  /*1480*/  SHFL.IDX PT, R4, R15, 0x2, 0x181f ;  /* 0x00581f000f047f89 */ /* 0x000e6200000e0000 */
[----:B--2---:R-:W-:-:S02]  /*1490*/  LOP3.LUT R10, R12, 0x8, R23, 0xf8, !PT ;  /* 0x000000080c0a7812 */ /* 0x004fc400078ef817 */
[----:B---3--:R-:W-:Y:S02]  /*14a0*/  SHF.R.U32.HI R9, RZ, 0x3, R12 ;  /* 0x00000003ff097819 */ /* 0x008fe4000001160c */
[----:B------:R-:W-:Y:S02]  /*14b0*/  @!P3 LEA.HI R12, R5, R17, RZ, 0x3 ;  /* 0x00000011050cb211 */ /* 0x000fe400078f18ff */
[----:B------:R-:W2:Y:S01]  /*14c0*/  SHFL.IDX PT, R5, R14, 0x2, 0x181f ;  /* 0x00581f000e057f89 */ /* 0x000ea200000e0000 */
[----:B----4-:R-:W-:Y:S02]  /*14d0*/  @!P3 LEA R8, P2, R2, R6, 0x1 ;  /* 0x000000060208b211 */ /* 0x010fe400078408ff */
[----:B------:R-:W-:Y:S02]  /*14e0*/  @!P3 LOP3.LUT R12, R12, 0xfffffff8, RZ, 0xc0, !PT ;  /* 0xfffffff80c0cb812 */ /* 0x000fe400078ec0ff */
[----:B------:R-:W-:Y:S01]  /*14f0*/  LOP3.LUT R23, R10, R9, RZ, 0x3c, !PT ;  /* 0x000000090a177212 */ /* 0x000fe200078e3cff */
[----:B------:R-:W-:Y:S01]  /*1500*/  @!P3 IMAD.WIDE R10, R0, 0x2, R6 ;  /* 0x00000002000ab825 */ /* 0x000fe200078e0206 */
[----:B------:R-:W-:-:S02]  /*1510*/  @!P3 LEA.HI.X R9, R2, R7, R3, 0x1, P2 ;  /* 0x000000070209b211 */ /* 0x000fc400010f0c03 */
[----:B------:R-:W-:Y:S01]  /*1520*/  @!P4 SHF.R.S32.HI R0, RZ, 0x1f, R22 ;  /* 0x0000001fff00c819 */ /* 0x000fe20000011416 */
[----:B------:R-:W-:Y:S02]  /*1530*/  @!P3 IMAD.WIDE R12, R12, 0x2, R6 ;  /* 0x000000020c0cb825 */ /* 0x000fe400078e0206 */
[----:B------:R-:W3:Y:S04]  /*1540*/  SHFL.IDX PT, R6, R15, 0x3, 0x181f ;  /* 0x00781f000f067f89 */ /* 0x000ee800000e0000 */
[----:B------:R-:W4:Y:S04]  /*1550*/  SHFL.IDX PT, R7, R14, 0x3, 0x181f ;  /* 0x00781f000e077f89 */ /* 0x000f2800000e0000 */
[----:B------:R5:W-:Y:S04]  /*1560*/  @!P3 LDGSTS.E.BYPASS.LTC128B.128 [R249+0x1100], [R8.64], !P1 ;  /* 0x0110000008f9bfae */ /* 0x000be8000c901d52 */
[----:B------:R1:W-:Y:S04]  /*1570*/  @!P3 LDGSTS.E.BYPASS.LTC128B.128 [R249+0x5100], [R12.64], !P5 ;  /* 0x051000000cf9bfae */ /* 0x0003e8000e901d52 */
[----:B------:R2:W-:Y:S01]  /*1580*/  @!P3 LDGSTS.E.BYPASS.LTC128B.128 [R249+0x9100], [R10.64], !P6 ;  /* 0x091000000af9bfae */ /* 0x0005e2000f101d52 */
[----:B------:R-:W-:-:S02]  /*1590*/  ISETP.GE.AND P3, PT, R17, c[0x0][0x1d4], PT ;  /* 0x0000750011007a0c */ /* 0x000fc40003f66270 */
[--C-:B-----5:R-:W-:Y:S02]  /*15a0*/  @!P4 SHF.R.S32.HI R8, RZ, 0x1f, R17.reuse ;  /* 0x0000001fff08c819 */ /* 0x120fe40000011411 */
[----:B------:R-:W-:Y:S02]  /*15b0*/  @!P4 LEA.HI R9, R0, R22, RZ, 0x3 ;  /* 0x000000160009c211 */ /* 0x000fe400078f18ff */
[----:B------:R-:W-:Y:S02]  /*15c0*/  @!P0 SHF.R.S32.HI R0, RZ, 0x1f, R17 ;  /* 0x0000001fff008819 */ /* 0x000fe40000011411 */
[----:B-1----:R-:W-:Y:S02]  /*15d0*/  @!P4 LOP3.LUT R12, R9, 0xfffffff8, RZ, 0xc0, !PT ;  /* 0xfffffff8090cc812 */ /* 0x002fe400078ec0ff */
[----:B--2---:R-:W-:Y:S02]  /*15e0*/  @!P4 LEA.HI R10, R8, R17, RZ, 0x3 ;  /* 0x00000011080ac211 */ /* 0x004fe400078f18ff */
[----:B------:R-:W-:-:S02]  /*15f0*/  @!P4 LEA R8, P2, R2, R4, 0x1 ;  /* 0x000000040208c211 */ /* 0x000fc400078408ff */
[----:B------:R-:W-:Y:S02]  /*1600*/  @!P4 LOP3.LUT R10, R10, 0xfffffff8, RZ, 0xc0, !PT ;  /* 0xfffffff80a0ac812 */ /* 0x000fe400078ec0ff */
[----:B------:R-:W-:Y:S02]  /*1610*/  @!P0 LEA.HI R17, R0, R17, RZ, 0x3 ;  /* 0x0000001100118211 */ /* 0x000fe400078f18ff */
[----:B------:R-:W-:Y:S01]  /*1620*/  LOP3.LUT R0, R29, 0xfffffff0, RZ, 0xc0, !PT ;  /* 0xfffffff01d007812 */ /* 0x000fe200078ec0ff */
[----:B------:R-:W-:Y:S01]  /*1630*/  @!P4 IMAD.WIDE R10, R10, 0x2, R4 ;  /* 0x000000020a0ac825 */ /* 0x000fe200078e0204 */
[----:B------:R-:W-:-:S03]  /*1640*/  @!P4 LEA.HI.X R9, R2, R5, R3, 0x1, P2 ;  /* 0x000000050209c211 */ /* 0x000fc600010f0c03 */
[----:B------:R-:W-:Y:S02]  /*1650*/  @!P4 IMAD.WIDE R4, R12, 0x2, R4 ;  /* 0x000000020c04c825 */ /* 0x000fe400078e0204 */
[----:B------:R3:W-:Y:S02]  /*1660*/  @!P4 LDGSTS.E.BYPASS.LTC128B.128 [R249+0x2100], [R8.64], !P1 ;  /* 0x0210000008f9cfae */ /* 0x0007e4000c901d52 */
[----:B------:R-:W-:Y:S02]  /*1670*/  IMAD.IADD R0, R121, 0x1, -R0 ;  /* 0x0000000179007824 */ /* 0x000fe400078e0a00 */
[----:B------:R1:W-:Y:S04]  /*1680*/  @!P4 LDGSTS.E.BYPASS.LTC128B.128 [R249+0x6100], [R10.64], !P5 ;  /* 0x061000000af9cfae */ /* 0x0003e8000e901d52 */
[----:B------:R2:W-:Y:S01]  /*1690*/  @!P4 LDGSTS.E.BYPASS.LTC128B.128 [R249+0xa100], [R4.64], !P6 ;  /* 0x0a10000004f9cfae */ /* 0x0005e2000f101d52 */
[----:B------:R-:W-:-:S04]  /*16a0*/  ISETP.GE.AND P4, PT, R2, c[0x0][0x1d4], PT ;  /* 0x0000750002007a0c */ /* 0x000fc80003f86270 */
[----:B------:R-:W-:Y:S02]  /*16b0*/  SEL R12, RZ, 0x1, P4 ;  /* 0x00000001ff0c7807 */ /* 0x000fe40002000000 */
[----:B---3--:R-:W-:-:S04]  /*16c0*/  @!P0 LEA R8, P2, R2, R6, 0x1 ;  /* 0x0000000602088211 */ /* 0x008fc800078408ff */
[----:B----4-:R-:W-:Y:S01]  /*16d0*/  @!P0 LEA.HI.X R9, R2, R7, R3, 0x1, P2 ;  /* 0x0000000702098211 */ /* 0x010fe200010f0c03 */
[----:B------:R-:W-:Y:S01]  /*16e0*/  IMAD.IADD R3, R19, 0x1, R27 ;  /* 0x0000000113037824 */ /* 0x000fe200078e021b */
[----:B------:R-:W-:Y:S01]  /*16f0*/  @!P0 SHF.R.S32.HI R2, RZ, 0x1f, R22 ;  /* 0x0000001fff028819 */ /* 0x000fe20000011416 */
[----:B-1----:R-:W-:Y:S01]  /*1700*/  IMAD R11, R31, c[0x0][0x1e8], RZ ;  /* 0x00007a001f0b7a24 */ /* 0x002fe200078e02ff */
[----:B--2---:R-:W-:Y:S01]  /*1710*/  SHF.R.S32.HI R4, RZ, 0x1f, R0 ;  /* 0x0000001fff047819 */ /* 0x004fe20000011400 */
[----:B------:R-:W-:Y:S01]  /*1720*/  IMAD.IADD R5, R21, 0x1, R28 ;  /* 0x0000000115057824 */ /* 0x000fe200078e021c */
[----:B------:R-:W-:Y:S01]  /*1730*/  @!P0 LEA.HI R14, R2, R22, RZ, 0x3 ;  /* 0x00000016020e8211 */ /* 0x000fe200078f18ff */
[----:B------:R-:W-:Y:S01]  /*1740*/  IMAD.MOV.U32 R2, RZ, RZ, R18 ;  /* 0x000000ffff027224 */ /* 0x000fe200078e0012 */
[----:B------:R-:W-:Y:S01]  /*1750*/  LEA.HI R15, R4, R0, RZ, 0x3 ;  /* 0x00000000040f7211 */ /* 0x000fe200078f18ff */
[C---:B------:R-:W-:Y:S01]  /*1760*/  IMAD R11, R30.reuse, c[0x0][0x1ec], R11 ;  /* 0x00007b001e0b7a24 */ /* 0x040fe200078e020b */
[----:B------:R-:W-:Y:S01]  /*1770*/  SEL R4, RZ, 0xffffffff, P3 ;  /* 0xffffffffff047807 */ /* 0x000fe20001800000 */
[----:B------:R-:W-:Y:S01]  /*1780*/  IMAD.WIDE.U32 R2, R30, c[0x0][0x1e8], R2 ;  /* 0x00007a001e027a25 */ /* 0x000fe200078e0002 */
[----:B------:R-:W-:Y:S01]  /*1790*/  LOP3.LUT R13, R15, 0xfffffff8, RZ, 0xc0, !PT ;  /* 0xfffffff80f0d7812 */ /* 0x000fe200078ec0ff */
[----:B------:R1:W-:Y:S01]  /*17a0*/  @!P0 LDGSTS.E.BYPASS.LTC128B.128 [R249+0x3100], [R8.64], !P1 ;  /* 0x0310000008f98fae */ /* 0x0003e2000c901d52 */
[----:B------:R-:W-:Y:S01]  /*17b0*/  ISETP.GE.AND P1, PT, R16, 0x21, PT ;  /* 0x000000211000780c */ /* 0x000fe20003f26270 */
[----:B------:R-:W-:Y:S01]  /*17c0*/  IMAD.SHL.U32 R10, R4, 0x2, RZ ;  /* 0x00000002040a7824 */ /* 0x000fe200078e00ff */
[----:B------:R-:W-:Y:S01]  /*17d0*/  ISETP.GE.AND P2, PT, R22, c[0x0][0x1d4], PT ;  /* 0x0000750016007a0c */ /* 0x000fe20003f46270 */
[----:B------:R-:W-:-:S02]  /*17e0*/  IMAD.MOV.U32 R4, RZ, RZ, R20 ;  /* 0x000000ffff047224 */ /* 0x000fc400078e0014 */
[----:B------:R-:W-:Y:S01]  /*17f0*/  IMAD.IADD R3, R3, 0x1, R11 ;  /* 0x0000000103037824 */ /* 0x000fe200078e020b */
[----:B------:R-:W-:Y:S01]  /*1800*/  LOP3.LUT R18, R10, 0x2, R12, 0xe2, !PT ;  /* 0x000000020a127812 */ /* 0x000fe200078ee20c */
[----:B------:R-:W-:Y:S01]  /*1810*/  IMAD.WIDE.U32 R10, R30, c[0x0][0x210], R4 ;  /* 0x000084001e0a7a25 */ /* 0x000fe200078e0004 */
[----:B------:R-:W-:-:S03]  /*1820*/  @!P0 LOP3.LUT R4, R17, 0xfffffff8, RZ, 0xc0, !PT ;  /* 0xfffffff811048812 */ /* 0x000fc600078ec0ff */
[----:B------:R-:W-:Y:S01]  /*1830*/  IMAD.IADD R13, R0, 0x1, -R13 ;  /* 0x00000001000d7824 */ /* 0x000fe200078e0a0d */
[----:B------:R-:W-:Y:S01]  /*1840*/  @!P0 LOP3.LUT R0, R14, 0xfffffff8, RZ, 0xc0, !PT ;  /* 0xfffffff80e008812 */ /* 0x000fe200078ec0ff */
[----:B------:R-:W-:-:S04]  /*1850*/  @!P0 IMAD.WIDE R4, R4, 0x2, R6 ;  /* 0x0000000204048825 */ /* 0x000fc800078e0206 */
[----:B------:R-:W-:Y:S01]  /*1860*/  @!P0 IMAD.WIDE R6, R0, 0x2, R6 ;  /* 0x0000000200068825 */ /* 0x000fe200078e0206 */
[----:B------:R2:W-:Y:S01]  /*1870*/  @!P0 LDGSTS.E.BYPASS.LTC128B.128 [R249+0x7100], [R4.64], !P5 ;  /* 0x0710000004f98fae */ /* 0x0005e2000e901d52 */
[----:B------:R-:W-:Y:S02]  /*1880*/  ISETP.GE.AND P5, PT, R16, 0x1, PT ;  /* 0x000000011000780c */ /* 0x000fe40003fa6270 */
[----:B------:R-:W-:Y:S01]  /*1890*/  IMAD R0, R24, c[0x0][0x1f0], RZ ;  /* 0x00007c0018007a24 */ /* 0x000fe200078e02ff */
[----:B------:R3:W-:Y:S01]  /*18a0*/  @!P0 LDGSTS.E.BYPASS.LTC128B.128 [R249+0xb100], [R6.64], !P6 ;  /* 0x0b10000006f98fae */ /* 0x0007e2000f101d52 */
[----:B------:R-:W-:Y:S01]  /*18b0*/  IMAD.WIDE.U32 R32, R26, c[0x0][0x1f0], R2 ;  /* 0x00007c001a207a25 */ /* 0x000fe200078e0002 */
[----:B------:R-:W-:Y:S02]  /*18c0*/  ISETP.GE.AND P6, PT, R16, 0x41, PT ;  /* 0x000000411000780c */ /* 0x000fe40003fc6270 */
[----:B------:R-:W0:Y:S01]  /*18d0*/  LDGDEPBAR ;  /* 0x00000000000079af */ /* 0x000e220000000000 */
[----:B------:R-:W-:-:S02]  /*18e0*/  IMAD.SHL.U32 R3, R25, 0x8, RZ ;  /* 0x0000000819037824 */ /* 0x000fc400078e00ff */
[----:B------:R-:W-:Y:S01]  /*18f0*/  IMAD.MOV.U32 R122, RZ, RZ, R32 ;  /* 0x000000ffff7a7224 */ /* 0x000fe200078e0020 */
[----:B------:R-:W-:Y:S01]  /*1900*/  STL.64 [R1+0x30], R32 ;  /* 0x0000302001007387 */ /* 0x000fe20000100a00 */
[----:B------:R-:W-:Y:S02]  /*1910*/  IMAD R19, R31, c[0x0][0x210], RZ ;  /* 0x000084001f137a24 */ /* 0x000fe400078e02ff */
[----:B-1----:R-:W-:Y:S02]  /*1920*/  IMAD.MOV.U32 R8, RZ, RZ, R10 ;  /* 0x000000ffff087224 */ /* 0x002fe400078e000a */
[----:B------:R-:W-:-:S04]  /*1930*/  IMAD R12, R30, c[0x0][0x214], R19 ;  /* 0x000085001e0c7a24 */ /* 0x000fc800078e0213 */
[----:B------:R-:W-:Y:S02]  /*1940*/  IMAD.IADD R9, R11, 0x1, R12 ;  /* 0x000000010b097824 */ /* 0x000fe400078e020c */
[----:B------:R-:W-:Y:S02]  /*1950*/  IMAD.U32 R12, RZ, RZ, UR7 ;  /* 0x00000007ff0c7e24 */ /* 0x000fe4000f8e00ff */
[----:B------:R-:W-:Y:S02]  /*1960*/  IMAD R11, R24, c[0x0][0x218], RZ ;  /* 0x00008600180b7a24 */ /* 0x000fe400078e02ff */
[----:B--2---:R-:W-:Y:S02]  /*1970*/  IMAD.SHL.U32 R5, R13, 0x40, RZ ;  /* 0x000000400d057824 */ /* 0x004fe400078e00ff */
[----:B------:R-:W-:Y:S02]  /*1980*/  IMAD R4, R26, c[0x0][0x1f4], R0 ;  /* 0x00007d001a047a24 */ /* 0x000fe400078e0200 */
[----:B------:R-:W-:Y:S01]  /*1990*/  IMAD R0, R25, 0x200, R23 ;  /* 0x0000020019007824 */ /* 0x000fe200078e0217 */
[----:B------:R-:W-:Y:S01]  /*19a0*/  LOP3.LUT R2, R5, 0x1c0, RZ, 0xc0, !PT ;  /* 0x000001c005027812 */ /* 0x000fe200078ec0ff */
[----:B------:R-:W-:-:S02]  /*19b0*/  IMAD.IADD R123, R33, 0x1, R4 ;  /* 0x00000001217b7824 */ /* 0x000fc400078e0204 */
[----:B------:R-:W-:Y:S01]  /*19c0*/  IMAD.SHL.U32 R224, R0, 0x2, RZ ;  /* 0x0000000200e07824 */ /* 0x000fe200078e00ff */
[----:B------:R-:W-:Y:S01]  /*19d0*/  LOP3.LUT R5, R2, 0x8, R3, 0xf8, !PT ;  /* 0x0000000802057812 */ /* 0x000fe200078ef803 */
[----:B------:R-:W-:Y:S01]  /*19e0*/  IMAD R11, R26, c[0x0][0x21c], R11 ;  /* 0x000087001a0b7a24 */ /* 0x000fe200078e020b */
[----:B------:R-:W-:Y:S01]  /*19f0*/  SHF.R.U32.HI R4, RZ, 0x3, R2 ;  /* 0x00000003ff047819 */ /* 0x000fe20000011602 */
[----:B------:R-:W-:Y:S01]  /*1a00*/  IMAD.WIDE.U32 R2, R116, UR13, R122 ;  /* 0x0000000d74027c25 */ /* 0x000fe2000f8e007a */
[----:B------:R-:W-:Y:S01]  /*1a10*/  IADD3 R231, R224, 0xc120, RZ ;  /* 0x0000c120e0e77810 */ /* 0x000fe20007ffe0ff */
[----:B------:R-:W-:Y:S01]  /*1a20*/  STL.64 [R1+0x28], R122 ;  /* 0x0000287a01007387 */ /* 0x000fe20000100a00 */
[----:B------:R-:W-:Y:S01]  /*1a30*/  LOP3.LUT R14, R5, R4, RZ, 0x3c, !PT ;  /* 0x00000004050e7212 */ /* 0x000fe200078e3cff */
[----:B------:R-:W-:Y:S01]  /*1a40*/  IMAD.U32 R4, RZ, RZ, UR6 ;  /* 0x00000006ff047e24 */ /* 0x000fe2000f8e00ff */
[----:B------:R-:W-:Y:S01]  /*1a50*/  IADD3 R3, R3, UR9, RZ ;  /* 0x0000000903037c10 */ /* 0x000fe2000fffe0ff */
[----:B------:R-:W-:Y:S01]  /*1a60*/  USHF.L.U32 UR9, UR7, 0x6, URZ ;  /* 0x0000000607097899 */ /* 0x000fe2000800063f */
[----:B---3--:R-:W-:Y:S01]  /*1a70*/  @P5 LEA R6, P0, R2, c[0x0][0x1c8], 0x1 ;  /* 0x0000720002065a11 */ /* 0x008fe200078008ff */
[----:B------:R-:W-:-:S02]  /*1a80*/  IMAD.WIDE.U32 R22, R26, c[0x0][0x218], R8 ;  /* 0x000086001a167a25 */ /* 0x000fc400078e0008 */
[----:B------:R-:W-:Y:S01]  /*1a90*/  UIADD3 UR9, UR15, UR9, URZ ;  /* 0x000000090f097290 */ /* 0x000fe2000fffe03f */
[----:B------:R-:W-:Y:S01]  /*1aa0*/  @P5 LEA.HI.X R7, R2, c[0x0][0x1cc], R3, 0x1, P0 ;  /* 0x0000730002075a11 */ /* 0x000fe200000f0c03 */
[----:B------:R-:W-:Y:S01]  /*1ab0*/  IMAD.U32 R8, RZ, RZ, UR13 ;  /* 0x0000000dff087e24 */ /* 0x000fe2000f8e00ff */
[C---:B------:R-:W-:Y:S01]  /*1ac0*/  @P1 LEA R5, P0, R4.reuse, R2, 0x5 ;  /* 0x0000000204051211 */ /* 0x040fe200078028ff */
[----:B------:R-:W-:Y:S01]  /*1ad0*/  UIMAD UR13, UR11, UR13, URZ ;  /* 0x0000000d0b0d72a4 */ /* 0x000fe2000f8e023f */
[----:B------:R-:W-:Y:S01]  /*1ae0*/  IMAD.IADD R21, R23, 0x1, R11 ;  /* 0x0000000117157824 */ /* 0x000fe200078e020b */
[----:B------:R1:W-:Y:S01]  /*1af0*/  @P5 LDGSTS.E.BYPASS.LTC128B.128 [R249+0xc100], [R6.64], !P4 ;  /* 0x0c10000006f95fae */ /* 0x0003e2000e101d52 */
[----:B------:R-:W-:Y:S01]  /*1b00*/  @P1 LEA.HI.X R10, R4, R3, R12, 0x5, P0 ;  /* 0x00000003040a1211 */ /* 0x000fe200000f2c0c */
[----:B------:R-:W-:Y:S01]  /*1b10*/  IMAD.MOV.U32 R20, RZ, RZ, R22 ;  /* 0x000000ffff147224 */ /* 0x000fe200078e0016 */
[C---:B------:R-:W-:Y:S01]  /*1b20*/  @P1 LEA R4, P0, R5.reuse, c[0x0][0x1c8], 0x1 ;  /* 0x0000720005041a11 */ /* 0x040fe200078008ff */
[----:B------:R1:W-:Y:S01]  /*1b30*/  @P5 LDGSTS.E.BYPASS.LTC128B.128 [R249+0xf100], [R6.64+0x80], !P3 ;  /* 0x0f10008006f95fae */ /* 0x0003e2000d901d52 */
[----:B------:R-:W-:Y:S01]  /*1b40*/  UIMAD UR13, UR10, UR16, UR13 ;  /* 0x000000100a0d72a4 */ /* 0x000fe2000f8e020d */
[----:B------:R-:W-:Y:S01]  /*1b50*/  IMAD.WIDE.U32 R8, R8, UR16, R20 ;  /* 0x0000001008087c25 */ /* 0x000fe2000f8e0014 */
[----:B------:R-:W-:Y:S01]  /*1b60*/  @P1 LEA.HI.X R5, R5, c[0x0][0x1cc], R10, 0x1, P0 ;  /* 0x0000730005051a11 */ /* 0x000fe200000f0c0a */
[----:B------:R1:W-:Y:S01]  /*1b70*/  @P5 LDGSTS.E.BYPASS.LTC128B.128 [R249+0x12100], [R6.64+0x100], !P2 ;  /* 0x1210010006f95fae */ /* 0x0003e2000d101d52 */
[----:B------:R-:W-:Y:S01]  /*1b80*/  @P6 IADD3 R10, P0, R2, UR14, RZ ;  /* 0x0000000e020a6c10 */ /* 0x000fe2000ff1e0ff */
[----:B------:R-:W-:-:S02]  /*1b90*/  USHF.L.U32 UR10, UR4, 0x6, URZ ;  /* 0x00000006040a7899 */ /* 0x000fc4000800063f */
[----:B------:R2:W-:Y:S01]  /*1ba0*/  @P1 LDGSTS.E.BYPASS.LTC128B.128 [R249+0xd100], [R4.64], !P4 ;  /* 0x0d10000004f91fae */ /* 0x0005e2000e101d52 */
[----:B------:R-:W-:Y:S02]  /*1bb0*/  @P6 IADD3.X R3, R3, UR9, RZ, P0, !PT ;  /* 0x0000000903036c10 */ /* 0x000fe400087fe4ff */
[C---:B------:R-:W-:Y:S01]  /*1bc0*/  @P6 LEA R2, P0, R10.reuse, c[0x0][0x1c8], 0x1 ;  /* 0x000072000a026a11 */ /* 0x040fe200078008ff */
[----:B------:R2:W-:Y:S03]  /*1bd0*/  @P1 LDGSTS.E.BYPASS.LTC128B.128 [R249+0x10100], [R4.64+0x80], !P3 ;  /* 0x1010008004f91fae */ /* 0x0005e6000d901d52 */
[----:B------:R-:W-:Y:S01]  /*1be0*/  @P6 LEA.HI.X R3, R10, c[0x0][0x1cc], R3, 0x1, P0 ;  /* 0x000073000a036a11 */ /* 0x000fe200000f0c03 */
[----:B------:R2:W-:Y:S01]  /*1bf0*/  @P1 LDGSTS.E.BYPASS.LTC128B.128 [R249+0x13100], [R4.64+0x100], !P2 ;  /* 0x1310010004f91fae */ /* 0x0005e2000d101d52 */
[C---:B------:R-:W-:Y:S02]  /*1c00*/  LOP3.LUT P0, RZ, R13.reuse, 0x2, RZ, 0xc0, !PT ;  /* 0x000000020dff7812 */ /* 0x040fe4000780c0ff */
[----:B------:R-:W-:Y:S01]  /*1c10*/  LOP3.LUT P1, RZ, R13, 0x4, RZ, 0xc0, !PT ;  /* 0x000000040dff7812 */ /* 0x000fe2000782c0ff */
[----:B------:R3:W-:Y:S01]  /*1c20*/  @P6 LDGSTS.E.BYPASS.LTC128B.128 [R249+0xe100], [R2.64], !P4 ;  /* 0x0e10000002f96fae */ /* 0x0007e2000e101d52 */
[----:B------:R-:W-:-:S03]  /*1c30*/  LEA R10, P5, R8, c[0x0][0x1f8], 0x1 ;  /* 0x00007e00080a7a11 */ /* 0x000fc600078a08ff */
[----:B------:R3:W-:Y:S04]  /*1c40*/  @P6 LDGSTS.E.BYPASS.LTC128B.128 [R249+0x11100], [R2.64+0x80], !P3 ;  /* 0x1110008002f96fae */ /* 0x0007e8000d901d52 */
[----:B------:R3:W-:Y:S01]  /*1c50*/  @P6 LDGSTS.E.BYPASS.LTC128B.128 [R249+0x14100], [R2.64+0x100], !P2 ;  /* 0x1410010002f96fae */ /* 0x0007e2000d101d52 */
[----:B------:R-:W-:Y:S02]  /*1c60*/  LOP3.LUT P6, RZ, R36, 0x2, RZ, 0xc0, !PT ;  /* 0x0000000224ff7812 */ /* 0x000fe400078cc0ff */
[----:B-1----:R-:W-:Y:S01]  /*1c70*/  IADD3 R6, R9, UR13, RZ ;  /* 0x0000000d09067c10 */ /* 0x002fe2000fffe0ff */
[----:B------:R-:W0:Y:S01]  /*1c80*/  LDGDEPBAR ;  /* 0x00000000000079af */ /* 0x000e220000000000 */
[----:B------:R-:W-:Y:S02]  /*1c90*/  UMOV UR13, 0x6 ;  /* 0x00000006000d7882 */ /* 0x000fe40000000000 */
[----:B------:R-:W-:Y:S01]  /*1ca0*/  USHF.L.U64.HI UR13, UR4, UR13, UR5 ;  /* 0x0000000d040d7299 */ /* 0x000fe20008010205 */
[----:B------:R-:W-:Y:S01]  /*1cb0*/  LEA.HI.X R11, R8, c[0x0][0x1fc], R6, 0x1, P5 ;  /* 0x00007f00080b7a11 */ /* 0x000fe200028f0c06 */
[----:B------:R-:W-:Y:S01]  /*1cc0*/  STL.64 [R1+0x38], R22 ;  /* 0x0000381601007387 */ /* 0x000fe20000100a00 */
[----:B------:R-:W-:-:S02]  /*1cd0*/  IADD3 R6, R224, 0xc100, RZ ;  /* 0x0000c100e0067810 */ /* 0x000fc40007ffe0ff */
[----:B------:R-:W-:Y:S01]  /*1ce0*/  IADD3 R8, P5, R10, UR10, RZ ;  /* 0x0000000a0a087c10 */ /* 0x000fe2000ffbe0ff */
[----:B------:R-:W-:Y:S01]  /*1cf0*/  STL.64 [R1+0x20], R20 ;  /* 0x0000201401007387 */ /* 0x000fe20000100a00 */
[----:B------:R-:W-:Y:S01]  /*1d00*/  @P6 IADD3 R231, R6, -0x20, RZ ;  /* 0xffffffe006e76810 */ /* 0x000fe20007ffe0ff */
[----:B--2---:R-:W-:Y:S01]  /*1d10*/  IMAD.SHL.U32 R5, R15, 0x40, RZ ;  /* 0x000000400f057824 */ /* 0x004fe200078e00ff */
[----:B------:R-:W-:Y:S02]  /*1d20*/  SEL R4, RZ, 0x4, P2 ;  /* 0x00000004ff047807 */ /* 0x000fe40001000000 */
[----:B------:R-:W-:Y:S02]  /*1d30*/  IADD3.X R9, R11, UR13, RZ, P5, !PT ;  /* 0x0000000d0b097c10 */ /* 0x000fe4000affe4ff */
[----:B------:R-:W-:Y:S02]  /*1d40*/  LOP3.LUT R12, R18, R4, RZ, 0xfc, !PT ;  /* 0x00000004120c7212 */ /* 0x000fe400078efcff */
[----:B------:R-:W-:Y:S01]  /*1d50*/  LOP3.LUT R4, R14, 0xfffffe00, R5, 0xf8, !PT ;  /* 0xfffffe000e047812 */ /* 0x000fe200078ef805 */
[----:B------:R-:W-:Y:S01]  /*1d60*/  IMAD.MOV.U32 R5, RZ, RZ, 0x20 ;  /* 0x00000020ff057424 */ /* 0x000fe200078e00ff */
[C---:B------:R-:W-:Y:S01]  /*1d70*/  IADD3 R248, R231.reuse, 0x800, RZ ;  /* 0x00000800e7f87810 */ /* 0x040fe20007ffe0ff */
[----:B------:R-:W-:Y:S01]  /*1d80*/  IMAD.U32 R14, RZ, RZ, UR10 ;  /* 0x0000000aff0e7e24 */ /* 0x000fe2000f8e00ff */
[----:B------:R-:W-:Y:S01]  /*1d90*/  IADD3 R247, R231, 0x1000, RZ ;  /* 0x00001000e7f77810 */ /* 0x000fe20007ffe0ff */
[----:B---3--:R-:W-:Y:S01]  /*1da0*/  IMAD.MOV.U32 R3, RZ, RZ, 0x10 ;  /* 0x00000010ff037424 */ /* 0x008fe200078e00ff */
[----:B------:R-:W-:-:S04]  /*1db0*/  DEPBAR.LE SB0, 0x1 ;  /* 0x000080400000791a */ /* 0x000fc80000000000 */
[----:B------:R-:W-:Y:S01]  /*1dc0*/  IMAD R208, R117, 0x400, R4 ;  /* 0x0000040075d07824 */ /* 0x000fe200078e0204 */
[----:B------:R-:W-:Y:S01]  /*1dd0*/  SEL R3, R3, 0xfffffff0, !P0 ;  /* 0xfffffff003037807 */ /* 0x000fe20004000000 */
[----:B------:R-:W-:Y:S01]  /*1de0*/  IMAD.U32 R2, RZ, RZ, UR10 ;  /* 0x0000000aff027e24 */ /* 0x000fe2000f8e00ff */
[----:B------:R-:W-:Y:S02]  /*1df0*/  SEL R0, R5, 0xffffffe0, !P1 ;  /* 0xffffffe005007807 */ /* 0x000fe40004800000 */
[C---:B------:R-:W-:Y:S01]  /*1e00*/  LEA R216, R208.reuse, 0x100, 0x1 ;  /* 0x00000100d0d87811 */ /* 0x040fe200078e08ff */
[----:B------:R-:W-:Y:S01]  /*1e10*/  IMAD.SHL.U32 R208, R208, 0x2, RZ ;  /* 0x00000002d0d07824 */ /* 0x000fe200078e00ff */
[----:B------:R-:W-:Y:S01]  /*1e20*/  BAR.SYNC.DEFER_BLOCKING 0x0 ;  /* 0x0000000000007b1d */ /* 0x000fe20000010000 */
[----:B------:R-:W-:Y:S01]  /*1e30*/  IADD3 R18, P1, P0, R2, 0x80, R10 ;  /* 0x0000008002127810 */ /* 0x000fe2000783e00a */
[----:B------:R-:W-:Y:S01]  /*1e40*/  IMAD.MOV.U32 R2, RZ, RZ, 0x40 ;  /* 0x00000040ff027424 */ /* 0x000fe200078e00ff */
[----:B------:R-:W-:Y:S01]  /*1e50*/  LOP3.LUT R5, R12, 0x1, RZ, 0xc0, !PT ;  /* 0x000000010c057812 */ /* 0x000fe200078ec0ff */
[--C-:B------:R-:W-:Y:S01]  /*1e60*/  IMAD R212, R3, 0x2, R216.reuse ;  /* 0x0000000203d47824 */ /* 0x100fe200078e02d8 */
[----:B------:R-:W-:Y:S01]  /*1e70*/  IADD3.X R19, RZ, UR13, R11, P1, P0 ;  /* 0x0000000dff137c10 */ /* 0x000fe20008fe040b */
[----:B------:R-:W-:Y:S01]  /*1e80*/  IMAD R216, R0, 0x2, R216 ;  /* 0x0000000200d87824 */ /* 0x000fe200078e02d8 */
[----:B------:R-:W-:Y:S01]  /*1e90*/  IADD3 R14, P1, P0, R14, 0x100, R10 ;  /* 0x000001000e0e7810 */ /* 0x000fe2000783e00a */
[----:B------:R-:W-:Y:S01]  /*1ea0*/  IMAD R220, R0, 0x2, R212 ;  /* 0x0000000200dc7824 */ /* 0x000fe200078e02d4 */
[----:B------:R-:W-:-:S02]  /*1eb0*/  ISETP.NE.U32.AND P6, PT, R5, 0x1, PT ;  /* 0x000000010500780c */ /* 0x000fc40003fc5070 */
[----:B------:R-:W-:Y:S02]  /*1ec0*/  IADD3.X R15, RZ, UR13, R11, P1, P0 ;  /* 0x0000000dff0f7c10 */ /* 0x000fe40008fe040b */
[----:B------:R-:W-:Y:S02]  /*1ed0*/  IADD3 R6, P0, R8, UR10, RZ ;  /* 0x0000000a08067c10 */ /* 0x000fe4000ff1e0ff */
[----:B------:R-:W-:Y:S02]  /*1ee0*/  LOP3.LUT P1, RZ, R12, 0x2, RZ, 0xc0, !PT ;  /* 0x000000020cff7812 */ /* 0x000fe4000782c0ff */
[C---:B------:R-:W-:Y:S02]  /*1ef0*/  ISETP.LT.OR P5, PT, R16.reuse, 0x1, P6 ;  /* 0x000000011000780c */ /* 0x040fe400037a1670 */
[----:B------:R-:W-:Y:S02]  /*1f00*/  IADD3.X R7, R9, UR13, RZ, P0, !PT ;  /* 0x0000000d09077c10 */ /* 0x000fe400087fe4ff */
[----:B------:R-:W-:-:S02]  /*1f10*/  ISETP.LT.OR P0, PT, R16, 0x1, !P1 ;  /* 0x000000011000780c */ /* 0x000fc40004f01670 */
[C---:B------:R-:W-:Y:S01]  /*1f20*/  IADD3 R246, R231.reuse, 0x1800, RZ ;  /* 0x00001800e7f67810 */ /* 0x040fe20007ffe0ff */
[----:B------:R-:W-:Y:S01]  /*1f30*/  LDSM.16.M88.4 R156, [R208+0x100] ;  /* 0x00010000d09c783b */ /* 0x000fe20000000200 */
[C---:B------:R-:W-:Y:S02]  /*1f40*/  IADD3 R245, R231.reuse, 0x2000, RZ ;  /* 0x00002000e7f57810 */ /* 0x040fe40007ffe0ff */
[C---:B------:R-:W-:Y:S01]  /*1f50*/  IADD3 R244, R231.reuse, 0x2800, RZ ;  /* 0x00002800e7f47810 */ /* 0x040fe20007ffe0ff */
[----:B------:R-:W-:Y:S01]  /*1f60*/  LDSM.16.M88.4 R192, [R208+0x4100] ;  /* 0x00410000d0c0783b */ /* 0x000fe20000000200 */
[C---:B------:R-:W-:Y:S02]  /*1f70*/  IADD3 R243, R231.reuse, 0x3000, RZ ;  /* 0x00003000e7f37810 */ /* 0x040fe40007ffe0ff */
[C---:B------:R-:W-:Y:S01]  /*1f80*/  IADD3 R242, R231.reuse, 0x3800, RZ ;  /* 0x00003800e7f27810 */ /* 0x040fe20007ffe0ff */
[----:B------:R-:W-:Y:S01]  /*1f90*/  LDSM.16.M88.4 R160, [R212] ;  /* 0x00000000d4a0783b */ /* 0x000fe20000000200 */
[----:B------:R-:W-:-:S02]  /*1fa0*/  IADD3 R241, R231, 0x4000, RZ ;  /* 0x00004000e7f17810 */ /* 0x000fc40007ffe0ff */
[C---:B------:R-:W-:Y:S01]  /*1fb0*/  IADD3 R240, R231.reuse, 0x4800, RZ ;  /* 0x00004800e7f07810 */ /* 0x040fe20007ffe0ff */
[----:B------:R-:W-:Y:S01]  /*1fc0*/  LDSM.16.M88.4 R196, [R212+0x4000] ;  /* 0x00400000d4c4783b */ /* 0x000fe20000000200 */
[C---:B------:R-:W-:Y:S02]  /*1fd0*/  IADD3 R239, R231.reuse, 0x5000, RZ ;  /* 0x00005000e7ef7810 */ /* 0x040fe40007ffe0ff */
[C---:B------:R-:W-:Y:S01]  /*1fe0*/  IADD3 R238, R231.reuse, 0x5800, RZ ;  /* 0x00005800e7ee7810 */ /* 0x040fe20007ffe0ff */
[----:B------:R-:W-:Y:S01]  /*1ff0*/  LDSM.16.M88.4 R184, [R216] ;  /* 0x00000000d8b8783b */ /* 0x000fe20000000200 */
[C---:B------:R-:W-:Y:S02]  /*2000*/  IADD3 R237, R231.reuse, 0x6000, RZ ;  /* 0x00006000e7ed7810 */ /* 0x040fe40007ffe0ff */
[C---:B------:R-:W-:Y:S01]  /*2010*/  IADD3 R236, R231.reuse, 0x6800, RZ ;  /* 0x00006800e7ec7810 */ /* 0x040fe20007ffe0ff */
[----:B------:R-:W-:Y:S01]  /*2020*/  LDSM.16.M88.4 R200, [R216+0x4000] ;  /* 0x00400000d8c8783b */ /* 0x000fe20000000200 */
[----:B------:R-:W-:-:S02]  /*2030*/  IADD3 R235, R231, 0x7000, RZ ;  /* 0x00007000e7eb7810 */ /* 0x000fc40007ffe0ff */
[C---:B------:R-:W-:Y:S01]  /*2040*/  IADD3 R234, R231.reuse, 0x7800, RZ ;  /* 0x00007800e7ea7810 */ /* 0x040fe20007ffe0ff */
[----:B------:R-:W-:Y:S01]  /*2050*/  LDSM.16.M88.4 R188, [R220] ;  /* 0x00000000dcbc783b */ /* 0x000fe20000000200 */
[C---:B------:R-:W-:Y:S02]  /*2060*/  IADD3 R233, R231.reuse, 0x8000, RZ ;  /* 0x00008000e7e97810 */ /* 0x040fe40007ffe0ff */
[----:B------:R-:W-:Y:S01]  /*2070*/  IADD3 R232, R231, 0x8800, RZ ;  /* 0x00008800e7e87810 */ /* 0x000fe20007ffe0ff */
[----:B------:R-:W-:Y:S04]  /*2080*/  LDSM.16.M88.4 R204, [R220+0x4000] ;  /* 0x00400000dccc783b */ /* 0x000fe80000000200 */
[----:B------:R-:W-:Y:S04]  /*2090*/  LDSM.16.M88.4 R208, [R208+0x8100] ;  /* 0x00810000d0d0783b */ /* 0x000fe80000000200 */
[----:B------:R-:W-:Y:S04]  /*20a0*/  LDSM.16.M88.4 R212, [R212+0x8000] ;  /* 0x00800000d4d4783b */ /* 0x000fe80000000200 */
[----:B------:R-:W-:Y:S04]  /*20b0*/  LDSM.16.M88.4 R216, [R216+0x8000] ;  /* 0x00800000d8d8783b */ /* 0x000fe80000000200 */
        /* <DEDUP_REMOVED lines=12> */
[----:B------:R-:W5:Y:S04]  /*2180*/  LDSM.16.M88.4 R68, [R231+0x1000] ;  /* 0x00100000e744783b */ /* 0x000f680000000200 */
[----:B------:R-:W4:Y:S04]  /*2190*/  LDSM.16.M88.4 R80, [R231+0x1800] ;  /* 0x00180000e750783b */ /* 0x000f280000000200 */
[----:B------:R-:W-:Y:S01]  /*21a0*/  LDSM.16.M88.4 R84, [R231+0x2000] ;  /* 0x00200000e754783b */ /* 0x000fe20000000200 */
[C---:B-1----:R-:W-:Y:S03]  /*21b0*/  HMMA.16816.F32.BF16 R40, R156.reuse, R20, RZ ;  /* 0x000000149c28723c */ /* 0x042fe600000418ff */
[----:B------:R-:W1:Y:S04]  /*21c0*/  LDSM.16.M88.4 R104, [R231+0x2800] ;  /* 0x00280000e768783b */ /* 0x000e680000000200 */
[----:B------:R-:W-:Y:S01]  /*21d0*/  @!PT LDS RZ, [RZ] ;  /* 0x00000000fffff984 */ /* 0x000fe20000000800 */
[----:B------:R-:W-:Y:S01]  /*21e0*/  @!PT LDS RZ, [RZ] ;  /* 0x00000000fffff984 */ /* 0x000fe20000000800 */
[----:B------:R-:W-:Y:S01]  /*21f0*/  @!PT LDS RZ, [RZ] ;  /* 0x00000000fffff984 */ /* 0x000fe20000000800 */
[----:B------:R1:W-:Y:S01]  /*2200*/  LDGSTS.E.BYPASS.LTC128B.128 [R249+0x100], [R10.64], !P5 ;  /* 0x001000000af97fae */ /* 0x0003e2000e901d52 */
[----:B------:R-:W-:Y:S01]  /*2210*/  LOP3.LUT P5, RZ, R12, 0x4, RZ, 0xc0, !PT ;  /* 0x000000040cff7812 */ /* 0x000fe200078ac0ff */
[----:B------:R-:W-:Y:S02]  /*2220*/  HMMA.16816.F32.BF16 R28, R156, R22, RZ ;  /* 0x000000169c1c723c */ /* 0x000fe400000418ff */
[----:B------:R1:W-:Y:S01]  /*2230*/  LDGSTS.E.BYPASS.LTC128B.128 [R249+0x3100], [R10.64+0x80], !P0 ;  /* 0x031000800af97fae */ /* 0x0003e2000c101d52 */
[----:B------:R-:W-:-:S05]  /*2240*/  ISETP.LT.OR P0, PT, R16, 0x1, !P5 ;  /* 0x000000011000780c */ /* 0x000fca0006f01670 */
[----:B--2---:R-:W-:Y:S08]  /*2250*/  HMMA.16816.F32.BF16 R24, R156, R32, RZ ;  /* 0x000000209c18723c */ /* 0x004ff000000418ff */
[----:B------:R1:W-:Y:S01]  /*2260*/  LDGSTS.E.BYPASS.LTC128B.128 [R249+0x6100], [R10.64+0x100], !P0 ;  /* 0x061001000af97fae */ /* 0x0003e2000c101d52 */
[C---:B------:R-:W-:Y:S01]  /*2270*/  ISETP.LT.OR P0, PT, R16.reuse, 0x21, P6 ;  /* 0x000000211000780c */ /* 0x040fe20003701670 */
[----:B---3--:R-:W-:Y:S01]  /*2280*/  HMMA.16816.F32.BF16 R92, R160, R48, R40 ;  /* 0x00000030a05c723c */ /* 0x008fe20000041828 */
[----:B------:R-:W-:-:S07]  /*2290*/  ISETP.LT.OR P6, PT, R16, 0x41, P6 ;  /* 0x000000411000780c */ /* 0x000fce00037c1670 */
[C---:B------:R-:W-:Y:S04]  /*22a0*/  HMMA.16816.F32.BF16 R40, R156.reuse, R52, RZ ;  /* 0x000000349c28723c */ /* 0x040fe800000418ff */
[----:B------:R1:W-:Y:S01]  /*22b0*/  LDGSTS.E.BYPASS.LTC128B.128 [R249+0x1100], [R8.64], !P0 ;  /* 0x0110000008f97fae */ /* 0x0003e2000c101d52 */
[C---:B------:R-:W-:Y:S02]  /*22c0*/  ISETP.LT.OR P0, PT, R16.reuse, 0x21, !P1 ;  /* 0x000000211000780c */ /* 0x040fe40004f01670 */
[C---:B------:R-:W-:Y:S01]  /*22d0*/  ISETP.LT.OR P1, PT, R16.reuse, 0x41, !P1 ;  /* 0x000000411000780c */ /* 0x040fe20004f21670 */
[----:B------:R-:W-:Y:S08]  /*22e0*/  HMMA.16816.F32.BF16 R20, R156, R34, RZ ;  /* 0x000000229c14723c */ /* 0x000ff000000418ff */
[----:B------:R-:W-:Y:S02]  /*22f0*/  HMMA.16816.F32.BF16 R88, R160, R50, R28 ;  /* 0x00000032a058723c */ /* 0x000fe4000004181c */
[----:B------:R2:W-:Y:S01]  /*2300*/  LDGSTS.E.BYPASS.LTC128B.128 [R249+0x4100], [R18.64], !P0 ;  /* 0x0410000012f97fae */ /* 0x0005e2000c101d52 */
[----:B------:R-:W-:-:S02]  /*2310*/  ISETP.LT.OR P0, PT, R16, 0x21, !P5 ;  /* 0x000000211000780c */ /* 0x000fc40006f01670 */
[----:B------:R-:W-:-:S03]  /*2320*/  ISETP.LT.OR P5, PT, R16, 0x41, !P5 ;  /* 0x000000411000780c */ /* 0x000fc60006fa1670 */
[----:B----4-:R-:W-:Y:S08]  /*2330*/  HMMA.16816.F32.BF16 R100, R160, R44, R24 ;  /* 0x0000002ca064723c */ /* 0x010ff00000041818 */
[----:B------:R3:W-:Y:S01]  /*2340*/  LDGSTS.E.BYPASS.LTC128B.128 [R249+0x7100], [R14.64], !P0 ;  /* 0x071000000ef97fae */ /* 0x0007e2000c101d52 */
[----:B------:R-:W-:Y:S01]  /*2350*/  LOP3.LUT P0, RZ, R36, 0x4, RZ, 0xc0, !PT ;  /* 0x0000000424ff7812 */ /* 0x000fe2000780c0ff */
[----:B------:R-:W-:Y:S02]  /*2360*/  HMMA.16816.F32.BF16 R32, R156, R54, RZ ;  /* 0x000000369c20723c */ /* 0x000fe400000418ff */
[----:B------:R4:W-:Y:S01]  /*2370*/  LDGSTS.E.BYPASS.LTC128B.128 [R249+0x2100], [R6.64], !P6 ;  /* 0x0210000006f97fae */ /* 0x0009e2000f101d52 */
[----:B------:R-:W-:-:S02]  /*2380*/  SEL R2, R2, 0xffffffc0, !P0 ;  /* 0xffffffc002027807 */ /* 0x000fc40004000000 */
[----:B------:R-:W-:Y:S01]  /*2390*/  PLOP3.LUT P0, PT, PT, PT, UP0, 0x80, 0x0 ;  /* 0x000000000000781c */ /* 0x000fe20003f0f008 */
[----:B------:R4:W-:Y:S02]  /*23a0*/  LDGSTS.E.BYPASS.LTC128B.128 [R249+0x5100], [R6.64+0x80], !P1 ;  /* 0x0510008006f97fae */ /* 0x0009e4000c901d52 */
[----:B------:R-:W-:Y:S01]  /*23b0*/  HMMA.16816.F32.BF16 R28, R156, R56, RZ ;  /* 0x000000389c1c723c */ /* 0x000fe200000418ff */
[----:B------:R-:W-:Y:S01]  /*23c0*/  IMAD.IADD R230, R224, 0x1, R2 ;  /* 0x00000001e0e67824 */ /* 0x000fe200078e0202 */
[----:B------:R4:W-:Y:S01]  /*23d0*/  LDGSTS.E.BYPASS.LTC128B.128 [R249+0x8100], [R6.64+0x100], !P5 ;  /* 0x0810010006f97fae */ /* 0x0009e2000e901d52 */
[----:B------:R-:W-:-:S03]  /*23e0*/  IMAD.IADD R227, R2, 0x1, R231 ;  /* 0x0000000102e37824 */ /* 0x000fc600078e02e7 */
[----:B------:R-:W2:Y:S02]  /*23f0*/  LDSM.16.M88.4 R48, [R230+0xc100] ;  /* 0x00c10000e630783b */ /* 0x000ea40000000200 */
[----:B------:R-:W-:Y:S02]  /*2400*/  HMMA.16816.F32.BF16 R24, R156, R58, RZ ;  /* 0x0000003a9c18723c */ /* 0x000fe400000418ff */
[----:B------:R-:W-:Y:S04]  /*2410*/  LDSM.16.M88.4 R36, [R230+0xd900] ;  /* 0x00d90000e624783b */ /* 0x000fe80000000200 */
[----:B------:R-:W-:Y:S02]  /*2420*/  LDSM.16.M88.4 R72, [R230+0xc900] ;  /* 0x00c90000e648783b */ /* 0x000fe40000000200 */
[----:B-----5:R-:W-:Y:S02]  /*2430*/  HMMA.16816.F32.BF16 R76, R160, R68, R40 ;  /* 0x00000044a04c723c */ /* 0x020fe40000041828 */
[----:B------:R-:W5:Y:S04]  /*2440*/  LDSM.16.M88.4 R40, [R230+0xd100] ;  /* 0x00d10000e628783b */ /* 0x000f680000000200 */
[----:B------:R-:W0:Y:S02]  /*2450*/  LDGDEPBAR ;  /* 0x00000000000079af */ /* 0x000e240000000000 */
[C---:B---3--:R-:W-:Y:S08]  /*2460*/  HMMA.16816.F32.BF16 R12, R156.reuse, R64, RZ ;  /* 0x000000409c0c723c */ /* 0x048ff000000418ff */
[----:B-1----:R-:W-:Y:S08]  /*2470*/  HMMA.16816.F32.BF16 R8, R156, R66, RZ ;  /* 0x000000429c08723c */ /* 0x002ff000000418ff */
[----:B------:R-:W-:Y:S08]  /*2480*/  HMMA.16816.F32.BF16 R96, R160, R46, R20 ;  /* 0x0000002ea060723c */ /* 0x000ff00000041814 */
[C---:B------:R-:W-:Y:S08]  /*2490*/  HMMA.16816.F32.BF16 R20, R156.reuse, R60, RZ ;  /* 0x0000003c9c14723c */ /* 0x040ff000000418ff */
[----:B--2---:R-:W-:Y:S08]  /*24a0*/  HMMA.16816.F32.BF16 R16, R156, R62, RZ ;  /* 0x0000003e9c10723c */ /* 0x004ff000000418ff */
[C---:B------:R-:W-:Y:S01]  /*24b0*/  HMMA.16816.F32.BF16 R68, R160.reuse, R70, R32 ;  /* 0x00000046a044723c */ /* 0x040fe20000041820 */
[----:B------:R-:W-:Y:S07]  /*24c0*/  LDSM.16.M88.4 R32, [R230+0xe100] ;  /* 0x00e10000e620783b */ /* 0x000fee0000000200 */
[C---:B------:R-:W-:Y:S01]  /*24d0*/  HMMA.16816.F32.BF16 R64, R160.reuse, R80, R28 ;  /* 0x00000050a040723c */ /* 0x040fe2000004181c */
[----:B------:R-:W1:Y:S07]  /*24e0*/  LDSM.16.M88.4 R28, [R230+0xe900] ;  /* 0x00e90000e61c783b */ /* 0x000e6e0000000200 */
[C---:B------:R-:W-:Y:S08]  /*24f0*/  HMMA.16816.F32.BF16 R60, R160.reuse, R82, R24 ;  /* 0x00000052a03c723c */ /* 0x040ff00000041818 */
[C---:B------:R-:W-:Y:S08]  /*2500*/  HMMA.16816.F32.BF16 R44, R160.reuse, R104, R12 ;  /* 0x00000068a02c723c */ /* 0x040ff0000004180c */
[C---:B------:R-:W-:Y:S01]  /*2510*/  HMMA.16816.F32.BF16 R24, R160.reuse, R106, R8 ;  /* 0x0000006aa018723c */ /* 0x040fe20000041808 */
[----:B------:R-:W2:Y:S07]  /*2520*/  LDSM.16.M88.4 R8, [R227] ;  /* 0x00000000e308783b */ /* 0x000eae0000000200 */
[----:B------:R-:W-:Y:S08]  /*2530*/  HMMA.16816.F32.BF16 R56, R160, R84, R20 ;  /* 0x00000054a038723c */ /* 0x000ff00000041814 */
[C---:B------:R-:W-:Y:S08]  /*2540*/  HMMA.16816.F32.BF16 R20, R184.reuse, R48, R92 ;  /* 0x00000030b814723c */ /* 0x040ff0000004185c */
[C---:B-----5:R-:W-:Y:S08]  /*2550*/  HMMA.16816.F32.BF16 R76, R184.reuse, R40, R76 ;  /* 0x00000028b84c723c */ /* 0x060ff0000004184c */
[C---:B------:R-:W-:Y:S01]  /*2560*/  HMMA.16816.F32.BF16 R68, R184.reuse, R42, R68 ;  /* 0x0000002ab844723c */ /* 0x040fe20000041844 */
[----:B------:R-:W3:Y:S07]  /*2570*/  LDSM.16.M88.4 R40, [R227+0x800] ;  /* 0x00080000e328783b */ /* 0x000eee0000000200 */
[C---:B------:R-:W-:Y:S08]  /*2580*/  HMMA.16816.F32.BF16 R92, R184.reuse, R36, R64 ;  /* 0x00000024b85c723c */ /* 0x040ff00000041840 */
[----:B------:R-:W-:Y:S01]  /*2590*/  HMMA.16816.F32.BF16 R64, R184, R38, R60 ;  /* 0x00000026b840723c */ /* 0x000fe2000004183c */
[----:B------:R-:W5:Y:S07]  /*25a0*/  LDSM.16.M88.4 R36, [R227+0x1000] ;  /* 0x00100000e324783b */ /* 0x000f6e0000000200 */
[----:B------:R-:W-:Y:S08]  /*25b0*/  HMMA.16816.F32.BF16 R52, R160, R86, R16 ;  /* 0x00000056a034723c */ /* 0x000ff00000041810 */
[C---:B------:R-:W-:Y:S08]  /*25c0*/  HMMA.16816.F32.BF16 R12, R184.reuse, R72, R100 ;  /* 0x00000048b80c723c */ /* 0x040ff00000041864 */
[C---:B------:R-:W-:Y:S08]  /*25d0*/  HMMA.16816.F32.BF16 R16, R184.reuse, R50, R88 ;  /* 0x00000032b810723c */ /* 0x040ff00000041858 */
[C---:B------:R-:W-:Y:S08]  /*25e0*/  HMMA.16816.F32.BF16 R72, R184.reuse, R74, R96 ;  /* 0x0000004ab848723c */ /* 0x040ff00000041860 */
[C---:B-1----:R-:W-:Y:S01]  /*25f0*/  HMMA.16816.F32.BF16 R80, R184.reuse, R28, R44 ;  /* 0x0000001cb850723c */ /* 0x042fe2000004182c */
[----:B------:R-:W-:Y:S07]  /*2600*/  LDSM.16.M88.4 R44, [R227+0x2800] ;  /* 0x00280000e32c783b */ /* 0x000fee0000000200 */
[C---:B------:R-:W-:Y:S01]  /*2610*/  HMMA.16816.F32.BF16 R60, R184.reuse, R30, R24 ;  /* 0x0000001eb83c723c */ /* 0x040fe20000041818 */
[----:B------:R-:W1:Y:S07]  /*2620*/  LDSM.16.M88.4 R28, [R227+0x2000] ;  /* 0x00200000e31c783b */ /* 0x000e6e0000000200 */
[C---:B------:R-:W-:Y:S01]  /*2630*/  HMMA.16816.F32.BF16 R88, R184.reuse, R32, R56 ;  /* 0x00000020b858723c */ /* 0x040fe20000041838 */
[----:B------:R-:W1:Y:S07]  /*2640*/  LDSM.16.M88.4 R56, [R227+0x1800] ;  /* 0x00180000e338783b */ /* 0x000e6e0000000200 */
[----:B------:R-:W-:Y:S01]  /*2650*/  HMMA.16816.F32.BF16 R84, R184, R34, R52 ;  /* 0x00000022b854723c */ /* 0x000fe20000041834 */
[----:B------:R-:W-:Y:S07]  /*2660*/  LDSM.16.M88.4 R32, [R224+0x10100] ;  /* 0x01010000e020783b */ /* 0x000fee0000000200 */
[C---:B--2---:R-:W-:Y:S08]  /*2670*/  HMMA.16816.F32.BF16 R52, R188.reuse, R8, R20 ;  /* 0x00000008bc34723c */ /* 0x044ff00000041814 */
[C---:B------:R-:W-:Y:S08]  /*2680*/  HMMA.16816.F32.BF16 R48, R188.reuse, R10, R16 ;  /* 0x0000000abc30723c */ /* 0x040ff00000041810 */
[C---:B---3--:R-:W-:Y:S08]  /*2690*/  HMMA.16816.F32.BF16 R24, R188.reuse, R40, R12 ;  /* 0x00000028bc18723c */ /* 0x048ff0000004180c */
[C---:B------:R-:W-:Y:S01]  /*26a0*/  HMMA.16816.F32.BF16 R20, R188.reuse, R42, R72 ;  /* 0x0000002abc14723c */ /* 0x040fe20000041848 */
[----:B------:R-:W2:Y:S07]  /*26b0*/  LDSM.16.M88.4 R40, [R224+0xf100] ;  /* 0x00f10000e028783b */ /* 0x000eae0000000200 */
[C---:B-----5:R-:W-:Y:S08]  /*26c0*/  HMMA.16816.F32.BF16 R16, R188.reuse, R36, R76 ;  /* 0x00000024bc10723c */ /* 0x060ff0000004184c */
[C---:B------:R-:W-:Y:S01]  /*26d0*/  HMMA.16816.F32.BF16 R12, R188.reuse, R38, R68 ;  /* 0x00000026bc0c723c */ /* 0x040fe20000041844 */
[----:B------:R-:W3:Y:S07]  /*26e0*/  LDSM.16.M88.4 R36, [R224+0xf900] ;  /* 0x00f90000e024783b */ /* 0x000eee0000000200 */
[C---:B-1----:R-:W-:Y:S08]  /*26f0*/  HMMA.16816.F32.BF16 R76, R188.reuse, R28, R88 ;  /* 0x0000001cbc4c723c */ /* 0x042ff00000041858 */
[C---:B------:R-:W-:Y:S01]  /*2700*/  HMMA.16816.F32.BF16 R84, R188.reuse, R30, R84 ;  /* 0x0000001ebc54723c */ /* 0x040fe20000041854 */
[----:B------:R-:W1:Y:S07]  /*2710*/  LDSM.16.M88.4 R28, [R224+0x10900] ;  /* 0x01090000e01c783b */ /* 0x000e6e0000000200 */
[C---:B------:R-:W-:Y:S08]  /*2720*/  HMMA.16816.F32.BF16 R8, R188.reuse, R56, R92 ;  /* 0x00000038bc08723c */ /* 0x040ff0000004185c */
[C---:B------:R-:W-:Y:S01]  /*2730*/  HMMA.16816.F32.BF16 R56, R188.reuse, R58, R64 ;  /* 0x0000003abc38723c */ /* 0x040fe20000041840 */
[----:B------:R-:W5:Y:S07]  /*2740*/  LDSM.16.M88.4 R64, [R224+0x11100] ;  /* 0x01110000e040783b */ /* 0x000f6e0000000200 */
[C---:B------:R-:W-:Y:S08]  /*2750*/  HMMA.16816.F32.BF16 R104, R188.reuse, R44, R80 ;  /* 0x0000002cbc68723c */ /* 0x040ff00000041850 */
[----:B------:R-:W-:Y:S01]  /*2760*/  HMMA.16816.F32.BF16 R92, R188, R46, R60 ;  /* 0x0000002ebc5c723c */ /* 0x000fe2000004183c */
[----:B------:R-:W1:Y:S07]  /*2770*/  LDSM.16.M88.4 R60, [R224+0x11900] ;  /* 0x01190000e03c783b */ /* 0x000e6e0000000200 */
[C---:B--2---:R-:W-:Y:S01]  /*2780*/  HMMA.16816.F32.BF16 R100, R192.reuse, R40, R52 ;  /* 0x00000028c064723c */ /* 0x044fe20000041834 */
[----:B------:R-:W2:Y:S07]  /*2790*/  LDSM.16.M88.4 R52, [R231+0x3000] ;  /* 0x00300000e734783b */ /* 0x000eae0000000200 */
[C---:B------:R-:W-:Y:S01]  /*27a0*/  HMMA.16816.F32.BF16 R88, R192.reuse, R42, R48 ;  /* 0x0000002ac058723c */ /* 0x040fe20000041830 */
[----:B------:R-:W2:Y:S04]  /*27b0*/  LDSM.16.M88.4 R40, [R231+0x4000] ;  /* 0x00400000e728783b */ /* 0x000ea80000000200 */
[----:B------:R-:W-:Y:S03]  /*27c0*/  LDSM.16.M88.4 R48, [R231+0x3800] ;  /* 0x00380000e730783b */ /* 0x000fe60000000200 */
[C---:B---3--:R-:W-:Y:S08]  /*27d0*/  HMMA.16816.F32.BF16 R96, R192.reuse, R36, R24 ;  /* 0x00000024c060723c */ /* 0x048ff00000041818 */
[C---:B------:R-:W-:Y:S01]  /*27e0*/  HMMA.16816.F32.BF16 R80, R192.reuse, R38, R20 ;  /* 0x00000026c050723c */ /* 0x040fe20000041814 */
[----:B------:R-:W3:Y:S07]  /*27f0*/  LDSM.16.M88.4 R36, [R231+0x4800] ;  /* 0x00480000e724783b */ /* 0x000eee0000000200 */
[C---:B------:R-:W-:Y:S08]  /*2800*/  HMMA.16816.F32.BF16 R72, R192.reuse, R32, R16 ;  /* 0x00000020c048723c */ /* 0x040ff00000041810 */
[C---:B-1----:R-:W-:Y:S08]  /*2810*/  HMMA.16816.F32.BF16 R44, R192.reuse, R28, R8 ;  /* 0x0000001cc02c723c */ /* 0x042ff00000041808 */
[C---:B------:R-:W-:Y:S01]  /*2820*/  HMMA.16816.F32.BF16 R24, R192.reuse, R30, R56 ;  /* 0x0000001ec018723c */ /* 0x040fe20000041838 */
[----:B------:R-:W-:Y:S07]  /*2830*/  LDSM.16.M88.4 R28, [R231+0x5800] ;  /* 0x00580000e71c783b */ /* 0x000fee0000000200 */
[C---:B------:R-:W-:Y:S01]  /*2840*/  HMMA.16816.F32.BF16 R68, R192.reuse, R34, R12 ;  /* 0x00000022c044723c */ /* 0x040fe2000004180c */
[----:B------:R-:W1:Y:S07]  /*2850*/  LDSM.16.M88.4 R32, [R231+0x5000] ;  /* 0x00500000e720783b */ /* 0x000e6e0000000200 */
[C---:B-----5:R-:W-:Y:S08]  /*2860*/  HMMA.16816.F32.BF16 R20, R192.reuse, R64, R76 ;  /* 0x00000040c014723c */ /* 0x060ff0000004184c */
[C---:B------:R-:W-:Y:S08]  /*2870*/  HMMA.16816.F32.BF16 R12, R192.reuse, R60, R104 ;  /* 0x0000003cc00c723c */ /* 0x040ff00000041868 */
[----:B------:R-:W-:Y:S08]  /*2880*/  HMMA.16816.F32.BF16 R8, R192, R62, R92 ;  /* 0x0000003ec008723c */ /* 0x000ff0000004185c */
[C---:B--2---:R-:W-:Y:S08]  /*2890*/  HMMA.16816.F32.BF16 R76, R196.reuse, R54, R88 ;  /* 0x00000036c44c723c */ /* 0x044ff00000041858 */
[C---:B------:R-:W-:Y:S01]  /*28a0*/  HMMA.16816.F32.BF16 R60, R196.reuse, R52, R100 ;  /* 0x00000034c43c723c */ /* 0x040fe20000041864 */
[----:B------:R-:W2:Y:S07]  /*28b0*/  LDSM.16.M88.4 R52, [R230+0xf100] ;  /* 0x00f10000e634783b */ /* 0x000eae0000000200 */
[C---:B------:R-:W-:Y:S08]  /*28c0*/  HMMA.16816.F32.BF16 R92, R196.reuse, R40, R72 ;  /* 0x00000028c45c723c */ /* 0x040ff00000041848 */
[C---:B---3--:R-:W-:Y:S01]  /*28d0*/  HMMA.16816.F32.BF16 R88, R196.reuse, R36, R44 ;  /* 0x00000024c458723c */ /* 0x048fe2000004182c */
[----:B------:R-:W3:Y:S07]  /*28e0*/  LDSM.16.M88.4 R44, [R230+0xf900] ;  /* 0x00f90000e62c783b */ /* 0x000eee0000000200 */
[----:B------:R-:W-:Y:S01]  /*28f0*/  HMMA.16816.F32.BF16 R72, R196, R38, R24 ;  /* 0x00000026c448723c */ /* 0x000fe20000041818 */
[----:B------:R-:W5:Y:S04]  /*2900*/  LDSM.16.M88.4 R24, [R230+0x10100] ;  /* 0x01010000e618783b */ /* 0x000f680000000200 */
[----:B------:R-:W-:Y:S03]  /*2910*/  LDSM.16.M88.4 R36, [R230+0x11900] ;  /* 0x01190000e624783b */ /* 0x000fe60000000200 */
[----:B------:R-:W-:Y:S08]  /*2920*/  HMMA.16816.F32.BF16 R16, R192, R66, R84 ;  /* 0x00000042c010723c */ /* 0x000ff00000041854 */
[C---:B------:R-:W-:Y:S08]  /*2930*/  HMMA.16816.F32.BF16 R96, R196.reuse, R48, R96 ;  /* 0x00000030c460723c */ /* 0x040ff00000041860 */
[C---:B------:R-:W-:Y:S01]  /*2940*/  HMMA.16816.F32.BF16 R84, R196.reuse, R50, R80 ;  /* 0x00000032c454723c */ /* 0x040fe20000041850 */
[----:B------:R-:W2:Y:S07]  /*2950*/  LDSM.16.M88.4 R48, [R230+0x10900] ;  /* 0x01090000e630783b */ /* 0x000eae0000000200 */
[C---:B------:R-:W-:Y:S01]  /*2960*/  HMMA.16816.F32.BF16 R80, R196.reuse, R42, R68 ;  /* 0x0000002ac450723c */ /* 0x040fe20000041844 */
[----:B------:R-:W3:Y:S07]  /*2970*/  LDSM.16.M88.4 R40, [R230+0x11100] ;  /* 0x01110000e628783b */ /* 0x000eee0000000200 */
[C---:B-1----:R-:W-:Y:S08]  /*2980*/  HMMA.16816.F32.BF16 R68, R196.reuse, R32, R20 ;  /* 0x00000020c444723c */ /* 0x042ff00000041814 */
[C---:B------:R-:W-:Y:S08]  /*2990*/  HMMA.16816.F32.BF16 R64, R196.reuse, R34, R16 ;  /* 0x00000022c440723c */ /* 0x040ff00000041810 */
[C---:B------:R-:W-:Y:S08]  /*29a0*/  HMMA.16816.F32.BF16 R56, R196.reuse, R28, R12 ;  /* 0x0000001cc438723c */ /* 0x040ff0000004180c */
[----:B------:R-:W-:Y:S01]  /*29b0*/  HMMA.16816.F32.BF16 R32, R196, R30, R8 ;  /* 0x0000001ec420723c */ /* 0x000fe20000041808 */
[----:B------:R-:W1:Y:S07]  /*29c0*/  LDSM.16.M88.4 R28, [R227+0x3000] ;  /* 0x00300000e31c783b */ /* 0x000e6e0000000200 */
[C---:B--2---:R-:W-:Y:S08]  /*29d0*/  HMMA.16816.F32.BF16 R16, R200.reuse, R54, R76 ;  /* 0x00000036c810723c */ /* 0x044ff0000004184c */
[C---:B---3--:R-:W-:Y:S08]  /*29e0*/  HMMA.16816.F32.BF16 R12, R200.reuse, R44, R96 ;  /* 0x0000002cc80c723c */ /* 0x048ff00000041860 */
[C---:B------:R-:W-:Y:S08]  /*29f0*/  HMMA.16816.F32.BF16 R8, R200.reuse, R46, R84 ;  /* 0x0000002ec808723c */ /* 0x040ff00000041854 */
[C---:B-----5:R-:W-:Y:S08]  /*2a00*/  HMMA.16816.F32.BF16 R44, R200.reuse, R24, R92 ;  /* 0x00000018c82c723c */ /* 0x060ff0000004185c */
[C---:B------:R-:W-:Y:S01]  /*2a10*/  HMMA.16816.F32.BF16 R76, R200.reuse, R26, R80 ;  /* 0x0000001ac84c723c */ /* 0x040fe20000041850 */
[----:B------:R-:W2:Y:S07]  /*2a20*/  LDSM.16.M88.4 R24, [R227+0x3800] ;  /* 0x00380000e318783b */ /* 0x000eae0000000200 */
[C---:B------:R-:W-:Y:S01]  /*2a30*/  HMMA.16816.F32.BF16 R20, R200.reuse, R52, R60 ;  /* 0x00000034c814723c */ /* 0x040fe2000004183c */
[----:B------:R-:W-:Y:S07]  /*2a40*/  LDSM.16.M88.4 R52, [R227+0x5800] ;  /* 0x00580000e334783b */ /* 0x000fee0000000200 */
[C---:B------:R-:W-:Y:S08]  /*2a50*/  HMMA.16816.F32.BF16 R92, R200.reuse, R48, R88 ;  /* 0x00000030c85c723c */ /* 0x040ff00000041858 */
[C---:B------:R-:W-:Y:S01]  /*2a60*/  HMMA.16816.F32.BF16 R80, R200.reuse, R50, R72 ;  /* 0x00000032c850723c */ /* 0x040fe20000041848 */
[----:B------:R-:W3:Y:S07]  /*2a70*/  LDSM.16.M88.4 R48, [R227+0x4000] ;  /* 0x00400000e330783b */ /* 0x000eee0000000200 */
[C---:B------:R-:W-:Y:S08]  /*2a80*/  HMMA.16816.F32.BF16 R84, R200.reuse, R40, R68 ;  /* 0x00000028c854723c */ /* 0x040ff00000041844 */
[C---:B------:R-:W-:Y:S08]  /*2a90*/  HMMA.16816.F32.BF16 R88, R200.reuse, R36, R56 ;  /* 0x00000024c858723c */ /* 0x040ff00000041838 */
[C---:B------:R-:W-:Y:S01]  /*2aa0*/  HMMA.16816.F32.BF16 R68, R200.reuse, R38, R32 ;  /* 0x00000026c844723c */ /* 0x040fe20000041820 */
[----:B------:R-:W5:Y:S04]  /*2ab0*/  LDSM.16.M88.4 R36, [R227+0x5000] ;  /* 0x00500000e324783b */ /* 0x000f680000000200 */
[----:B------:R-:W-:Y:S03]  /*2ac0*/  LDSM.16.M88.4 R32, [R224+0x12100] ;  /* 0x01210000e020783b */ /* 0x000fe60000000200 */
[----:B------:R-:W-:Y:S01]  /*2ad0*/  HMMA.16816.F32.BF16 R72, R200, R42, R64 ;  /* 0x0000002ac848723c */ /* 0x000fe20000041840 */
[----:B------:R-:W-:Y:S07]  /*2ae0*/  LDSM.16.M88.4 R40, [R227+0x4800] ;  /* 0x00480000e328783b */ /* 0x000fee0000000200 */
[C---:B-1----:R-:W-:Y:S08]  /*2af0*/  HMMA.16816.F32.BF16 R64, R204.reuse, R28, R20 ;  /* 0x0000001ccc40723c */ /* 0x042ff00000041814 */
[C---:B--2---:R-:W-:Y:S08]  /*2b00*/  HMMA.16816.F32.BF16 R56, R204.reuse, R24, R12 ;  /* 0x00000018cc38723c */ /* 0x044ff0000004180c */
[C---:B------:R-:W-:Y:S01]  /*2b10*/  HMMA.16816.F32.BF16 R20, R204.reuse, R26, R8 ;  /* 0x0000001acc14723c */ /* 0x040fe20000041808 */
[----:B------:R-:W1:Y:S07]  /*2b20*/  LDSM.16.M88.4 R24, [R224+0x13100] ;  /* 0x01310000e018783b */ /* 0x000e6e0000000200 */
[C---:B------:R-:W-:Y:S01]  /*2b30*/  HMMA.16816.F32.BF16 R60, R204.reuse, R30, R16 ;  /* 0x0000001ecc3c723c */ /* 0x040fe20000041810 */
[----:B------:R-:W2:Y:S07]  /*2b40*/  LDSM.16.M88.4 R28, [R224+0x12900] ;  /* 0x01290000e01c783b */ /* 0x000eae0000000200 */
[C---:B---3--:R-:W-:Y:S08]  /*2b50*/  HMMA.16816.F32.BF16 R16, R204.reuse, R48, R44 ;  /* 0x00000030cc10723c */ /* 0x048ff0000004182c */
[C---:B------:R-:W-:Y:S01]  /*2b60*/  HMMA.16816.F32.BF16 R12, R204.reuse, R50, R76 ;  /* 0x00000032cc0c723c */ /* 0x040fe2000004184c */
[----:B------:R-:W-:Y:S07]  /*2b70*/  LDSM.16.M88.4 R48, [R224+0x14100] ;  /* 0x01410000e030783b */ /* 0x000fee0000000200 */
[C---:B-----5:R-:W-:Y:S08]  /*2b80*/  HMMA.16816.F32.BF16 R44, R204.reuse, R36, R84 ;  /* 0x00000024cc2c723c */ /* 0x060ff00000041854 */
[C---:B------:R-:W-:Y:S01]  /*2b90*/  HMMA.16816.F32.BF16 R76, R204.reuse, R38, R72 ;  /* 0x00000026cc4c723c */ /* 0x040fe20000041848 */
[----:B------:R-:W3:Y:S07]  /*2ba0*/  LDSM.16.M88.4 R36, [R224+0x13900] ;  /* 0x01390000e024783b */ /* 0x000eee0000000200 */
[----:B------:R-:W-:Y:S08]  /*2bb0*/  HMMA.16816.F32.BF16 R96, R204, R54, R68 ;  /* 0x00000036cc60723c */ /* 0x000ff00000041844 */
[----:B-1----:R-:W-:Y:S01]  /*2bc0*/  HMMA.16816.F32.BF16 R68, R208, R24, R16 ;  /* 0x00000018d044723c */ /* 0x002fe20000041810 */
[----:B------:R-:W1:Y:S07]  /*2bd0*/  LDSM.16.M88.4 R16, [R231+0x7000] ;  /* 0x00700000e710783b */ /* 0x000e6e0000000200 */
[C---:B------:R-:W-:Y:S08]  /*2be0*/  HMMA.16816.F32.BF16 R8, R204.reuse, R40, R92 ;  /* 0x00000028cc08723c */ /* 0x040ff0000004185c */
[----:B------:R-:W-:Y:S08]  /*2bf0*/  HMMA.16816.F32.BF16 R40, R204, R42, R80 ;  /* 0x0000002acc28723c */ /* 0x000ff00000041850 */
[C---:B--2---:R-:W-:Y:S01]  /*2c00*/  HMMA.16816.F32.BF16 R80, R208.reuse, R28, R56 ;  /* 0x0000001cd050723c */ /* 0x044fe20000041838 */
[----:B------:R-:W2:Y:S07]  /*2c10*/  LDSM.16.M88.4 R56, [R224+0x14900] ;  /* 0x01490000e038783b */ /* 0x000eae0000000200 */
[C---:B------:R-:W-:Y:S08]  /*2c20*/  HMMA.16816.F32.BF16 R84, R208.reuse, R32, R64 ;  /* 0x00000020d054723c */ /* 0x040ff00000041840 */
[C---:B------:R-:W-:Y:S01]  /*2c30*/  HMMA.16816.F32.BF16 R92, R208.reuse, R34, R60 ;  /* 0x00000022d05c723c */ /* 0x040fe2000004183c */
[----:B------:R-:W5:Y:S07]  /*2c40*/  LDSM.16.M88.4 R60, [R231+0x6000] ;  /* 0x00600000e73c783b */ /* 0x000f6e0000000200 */
[C---:B------:R-:W-:Y:S01]  /*2c50*/  HMMA.16816.F32.BF16 R64, R208.reuse, R26, R12 ;  /* 0x0000001ad040723c */ /* 0x040fe2000004180c */
[----:B------:R-:W1:Y:S07]  /*2c60*/  LDSM.16.M88.4 R12, [R231+0x7800] ;  /* 0x00780000e70c783b */ /* 0x000e6e0000000200 */
[----:B------:R-:W-:Y:S01]  /*2c70*/  HMMA.16816.F32.BF16 R72, R208, R30, R20 ;  /* 0x0000001ed048723c */ /* 0x000fe20000041814 */
[----:B------:R-:W1:Y:S04]  /*2c80*/  LDSM.16.M88.4 R20, [R231+0x6800] ;  /* 0x00680000e714783b */ /* 0x000e680000000200 */
[----:B------:R-:W1:Y:S03]  /*2c90*/  LDSM.16.M88.4 R28, [R231+0x8000] ;  /* 0x00800000e71c783b */ /* 0x000e660000000200 */
[----:B------:R-:W-:Y:S08]  /*2ca0*/  HMMA.16816.F32.BF16 R88, R204, R52, R88 ;  /* 0x00000034cc58723c */ /* 0x000ff00000041858 */
[C---:B---3--:R-:W-:Y:S08]  /*2cb0*/  HMMA.16816.F32.BF16 R52, R208.reuse, R36, R8 ;  /* 0x00000024d034723c */ /* 0x048ff00000041808 */
[C---:B------:R-:W-:Y:S01]  /*2cc0*/  HMMA.16816.F32.BF16 R8, R208.reuse, R38, R40 ;  /* 0x00000026d008723c */ /* 0x040fe20000041828 */
[----:B------:R-:W3:Y:S07]  /*2cd0*/  LDSM.16.M88.4 R40, [R231+0x8800] ;  /* 0x00880000e728783b */ /* 0x000eee0000000200 */
[C---:B------:R-:W-:Y:S08]  /*2ce0*/  HMMA.16816.F32.BF16 R24, R208.reuse, R48, R44 ;  /* 0x00000030d018723c */ /* 0x040ff0000004182c */
[----:B------:R-:W-:Y:S01]  /*2cf0*/  HMMA.16816.F32.BF16 R36, R208, R50, R76 ;  /* 0x00000032d024723c */ /* 0x000fe2000004184c */
[----:B------:R-:W3:Y:S04]  /*2d00*/  LDSM.16.M88.4 R48, [R230+0x12100] ;  /* 0x01210000e630783b */ /* 0x000ee80000000200 */
[----:B------:R-:W-:Y:S03]  /*2d10*/  LDSM.16.M88.4 R76, [R230+0x14900] ;  /* 0x01490000e64c783b */ /* 0x000fe60000000200 */
[C---:B-1----:R-:W-:Y:S01]  /*2d20*/  HMMA.16816.F32.BF16 R112, R212.reuse, R16, R68 ;  /* 0x00000010d470723c */ /* 0x042fe20000041844 */
[----:B------:R-:W-:Y:S07]  /*2d30*/  LDSM.16.M88.4 R68, [R227+0x6800] ;  /* 0x00680000e344783b */ /* 0x000fee0000000200 */
[----:B------:R-:W-:Y:S01]  /*2d40*/  HMMA.16816.F32.BF16 R108, R212, R18, R64 ;  /* 0x00000012d46c723c */ /* 0x000fe20000041840 */
[----:B------:R-:W1:Y:S07]  /*2d50*/  LDSM.16.M88.4 R16, [R230+0x12900] ;  /* 0x01290000e610783b */ /* 0x000e6e0000000200 */
[C---:B--2---:R-:W-:Y:S08]  /*2d60*/  HMMA.16816.F32.BF16 R32, R208.reuse, R56, R88 ;  /* 0x00000038d020723c */ /* 0x044ff00000041858 */
[----:B------:R-:W-:Y:S08]  /*2d70*/  HMMA.16816.F32.BF16 R44, R208, R58, R96 ;  /* 0x0000003ad02c723c */ /* 0x000ff00000041860 */
[C---:B-----5:R-:W-:Y:S08]  /*2d80*/  HMMA.16816.F32.BF16 R56, R212.reuse, R60, R84 ;  /* 0x0000003cd438723c */ /* 0x060ff00000041854 */
[C---:B------:R-:W-:Y:S08]  /*2d90*/  HMMA.16816.F32.BF16 R60, R212.reuse, R62, R92 ;  /* 0x0000003ed43c723c */ /* 0x040ff0000004185c */
[C---:B------:R-:W-:Y:S08]  /*2da0*/  HMMA.16816.F32.BF16 R100, R212.reuse, R12, R52 ;  /* 0x0000000cd464723c */ /* 0x040ff00000041834 */
[C---:B------:R-:W-:Y:S01]  /*2db0*/  HMMA.16816.F32.BF16 R96, R212.reuse, R14, R8 ;  /* 0x0000000ed460723c */ /* 0x040fe20000041808 */
[----:B------:R-:W2:Y:S04]  /*2dc0*/  LDSM.16.M88.4 R12, [R230+0x13100] ;  /* 0x01310000e60c783b */ /* 0x000ea80000000200 */
[----:B------:R-:W5:Y:S03]  /*2dd0*/  LDSM.16.M88.4 R8, [R230+0x13900] ;  /* 0x01390000e608783b */ /* 0x000f660000000200 */
[C---:B------:R-:W-:Y:S08]  /*2de0*/  HMMA.16816.F32.BF16 R104, R212.reuse, R20, R80 ;  /* 0x00000014d468723c */ /* 0x040ff00000041850 */
[C---:B------:R-:W-:Y:S01]  /*2df0*/  HMMA.16816.F32.BF16 R84, R212.reuse, R22, R72 ;  /* 0x00000016d454723c */ /* 0x040fe20000041848 */
[----:B------:R-:W-:Y:S07]  /*2e00*/  LDSM.16.M88.4 R72, [R227+0x6000] ;  /* 0x00600000e348783b */ /* 0x000fee0000000200 */
[C---:B------:R-:W-:Y:S01]  /*2e10*/  HMMA.16816.F32.BF16 R20, R212.reuse, R28, R24 ;  /* 0x0000001cd414723c */ /* 0x040fe20000041818 */
[----:B------:R-:W1:Y:S07]  /*2e20*/  LDSM.16.M88.4 R24, [R230+0x14100] ;  /* 0x01410000e618783b */ /* 0x000e6e0000000200 */
[C---:B------:R-:W-:Y:S08]  /*2e30*/  HMMA.16816.F32.BF16 R92, R212.reuse, R30, R36 ;  /* 0x0000001ed45c723c */ /* 0x040ff00000041824 */
[C---:B---3--:R-:W-:Y:S08]  /*2e40*/  HMMA.16816.F32.BF16 R88, R212.reuse, R40, R32 ;  /* 0x00000028d458723c */ /* 0x048ff00000041820 */
[----:B------:R-:W-:Y:S08]  /*2e50*/  HMMA.16816.F32.BF16 R80, R212, R42, R44 ;  /* 0x0000002ad450723c */ /* 0x000ff0000004182c */
[C---:B------:R-:W-:Y:S08]  /*2e60*/  HMMA.16816.F32.BF16 R64, R216.reuse, R48, R56 ;  /* 0x00000030d840723c */ /* 0x040ff00000041838 */
[C---:B------:R-:W-:Y:S01]  /*2e70*/  HMMA.16816.F32.BF16 R56, R216.reuse, R50, R60 ;  /* 0x00000032d838723c */ /* 0x040fe2000004183c */
[----:B------:R-:W3:Y:S04]  /*2e80*/  LDSM.16.M88.4 R60, [R227+0x7000] ;  /* 0x00700000e33c783b */ /* 0x000ee80000000200 */
[----:B------:R-:W3:Y:S03]  /*2e90*/  LDSM.16.M88.4 R48, [R227+0x7800] ;  /* 0x00780000e330783b */ /* 0x000ee60000000200 */
[C---:B-1----:R-:W-:Y:S01]  /*2ea0*/  HMMA.16816.F32.BF16 R52, R216.reuse, R16, R104 ;  /* 0x00000010d834723c */ /* 0x042fe20000041868 */
[----:B------:R-:W-:Y:S07]  /*2eb0*/  LDSM.16.M88.4 R104, [R227+0x8800] ;  /* 0x00880000e368783b */ /* 0x000fee0000000200 */
[----:B------:R-:W-:Y:S01]  /*2ec0*/  HMMA.16816.F32.BF16 R44, R216, R18, R84 ;  /* 0x00000012d82c723c */ /* 0x000fe20000041854 */
[----:B------:R-:W1:Y:S01]  /*2ed0*/  LDSM.16.M88.4 R84, [R227+0x8000] ;  /* 0x00800000e354783b */ /* 0x000e620000000200 */
[----:B------:R-:W-:-:S06]  /*2ee0*/  DEPBAR.LE SB0, 0x0 ;  /* 0x000080000000791a */ /* 0x000fcc0000000000 */
[C---:B--2---:R-:W-:Y:S08]  /*2ef0*/  HMMA.16816.F32.BF16 R40, R216.reuse, R12, R112 ;  /* 0x0000000cd828723c */ /* 0x044ff00000041870 */
[C---:B------:R-:W-:Y:S08]  /*2f00*/  HMMA.16816.F32.BF16 R36, R216.reuse, R14, R108 ;  /* 0x0000000ed824723c */ /* 0x040ff0000004186c */
[C---:B-----5:R-:W-:Y:S08]  /*2f10*/  HMMA.16816.F32.BF16 R32, R216.reuse, R8, R100 ;  /* 0x00000008d820723c */ /* 0x060ff00000041864 */
        /* <DEDUP_REMOVED lines=8> */
[C---:B------:R-:W-:Y:S08]  /*2fa0*/  HMMA.16816.F32.BF16 R56, R220.reuse, R74, R56 ;  /* 0x0000004adc38723c */ /* 0x040ff00000041838 */
[C---:B------:R-:W-:Y:S08]  /*2fb0*/  HMMA.16816.F32.BF16 R52, R220.reuse, R68, R52 ;  /* 0x00000044dc34723c */ /* 0x040ff00000041834 */
[C---:B------:R-:W-:Y:S08]  /*2fc0*/  HMMA.16816.F32.BF16 R44, R220.reuse, R70, R44 ;  /* 0x00000046dc2c723c */ /* 0x040ff0000004182c */
[C---:B------:R-:W-:Y:S08]  /*2fd0*/  HMMA.16816.F32.BF16 R32, R220.reuse, R48, R32 ;  /* 0x00000030dc20723c */ /* 0x040ff00000041820 */
[C---:B------:R-:W-:Y:S08]  /*2fe0*/  HMMA.16816.F32.BF16 R28, R220.reuse, R50, R28 ;  /* 0x00000032dc1c723c */ /* 0x040ff0000004181c */
[C---:B-1----:R-:W-:Y:S08]  /*2ff0*/  HMMA.16816.F32.BF16 R20, R220.reuse, R84, R20 ;  /* 0x00000054dc14723c */ /* 0x042ff00000041814 */
[C---:B------:R-:W-:Y:S08]  /*3000*/  HMMA.16816.F32.BF16 R16, R220.reuse, R86, R16 ;  /* 0x00000056dc10723c */ /* 0x040ff00000041810 */
[C---:B------:R-:W-:Y:S08]  /*3010*/  HMMA.16816.F32.BF16 R24, R220.reuse, R104, R12 ;  /* 0x00000068dc18723c */ /* 0x040ff0000004180c */
[----:B------:R-:W-:Y:S01]  /*3020*/  HMMA.16816.F32.BF16 R36, R220, R106, R8 ;  /* 0x0000006adc24723c */ /* 0x000fe20000041808 */
[----:B------:R-:W-:Y:S06]  /*3030*/  BAR.SYNC.DEFER_BLOCKING 0x0 ;  /* 0x0000000000007b1d */ /* 0x000fec0000010000 */
[----:B------:R-:W-:Y:S05]  /*3040*/  @!P0 BRA `(.L_x_503) ;  /* 0x000001f000008947 */ /* 0x000fea0003800000 */
[----:B----4-:R-:W-:Y:S02]  /*3050*/  UIADD3 UR5, UR20, -0x2, URZ ;  /* 0xfffffffe14057890 */ /* 0x010fe4000fffe03f */
[----:B------:R-:W-:-:S02]  /*3060*/  USHF.L.U32 UR24, UR6, 0x6, URZ ;  /* 0x0000000606187899 */ /* 0x000fc4000800063f */
[----:B------:R-:W-:Y:S02]  /*3070*/  USHF.R.S32.HI UR4, URZ, 0x1f, UR5 ;  /* 0x0000001f3f047899 */ /* 0x000fe40008011405 */
[----:B------:R-:W-:Y:S01]  /*3080*/  UIMAD UR23, UR23, UR5, URZ ;  /* 0x00000005171772a4 */ /* 0x000fe2000f8e023f */
[----:B------:R-:W-:Y:S01]  /*3090*/  IMAD.WIDE.U32 R8, R116, UR5, R122 ;  /* 0x0000000574087c25 */ /* 0x000fe2000f8e007a */
[----:B------:R-:W-:Y:S02]  /*30a0*/  USHF.L.U64.HI UR6, UR6, 0x6, UR7 ;  /* 0x0000000606067899 */ /* 0x000fe40008010207 */
[----:B------:R-:W-:Y:S01]  /*30b0*/  UIMAD UR4, UR4, UR26, UR23 ;  /* 0x0000001a040472a4 */ /* 0x000fe2000f8e0217 */
[----:B------:R-:W-:Y:S01]  /*30c0*/  IMAD.U32 R12, RZ, RZ, UR24 ;  /* 0x00000018ff0c7e24 */ /* 0x000fe2000f8e00ff */
[----:B------:R-:W-:-:S04]  /*30d0*/  LEA R6, P5, R8, c[0x0][0x1c8], 0x1 ;  /* 0x0000720008067a11 */ /* 0x000fc800078a08ff */
[----:B------:R-:W-:Y:S02]  /*30e0*/  IADD3 R2, R9, UR4, RZ ;  /* 0x0000000409027c10 */ /* 0x000fe4000fffe0ff */
[----:B------:R-:W-:Y:S02]  /*30f0*/  IADD3 R14, P1, P0, R12, 0x80, R6 ;  /* 0x000000800c0e7810 */ /* 0x000fe4000783e006 */
[----:B------:R-:W-:Y:S02]  /*3100*/  LEA.HI.X R7, R8, c[0x0][0x1cc], R2, 0x1, P5 ;  /* 0x0000730008077a11 */ /* 0x000fe400028f0c02 */
[----:B------:R-:W-:Y:S02]  /*3110*/  IADD3 R8, P6, R6, UR24, RZ ;  /* 0x0000001806087c10 */ /* 0x000fe4000ffde0ff */
[----:B------:R-:W-:Y:S01]  /*3120*/  IADD3.X R15, RZ, UR6, R7, P1, P0 ;  /* 0x00000006ff0f7c10 */ /* 0x000fe20008fe0407 */
[----:B------:R-:W-:Y:S01]  /*3130*/  @!PT LDS RZ, [RZ] ;  /* 0x00000000fffff984 */ /* 0x000fe20000000800 */
[----:B------:R-:W-:Y:S01]  /*3140*/  @!PT LDS RZ, [RZ] ;  /* 0x00000000fffff984 */ /* 0x000fe20000000800 */
[----:B------:R-:W-:Y:S01]  /*3150*/  @!PT LDS RZ, [RZ] ;  /* 0x00000000fffff984 */ /* 0x000fe20000000800 */
[----:B------:R1:W-:Y:S01]  /*3160*/  LDGSTS.E.BYPASS.LTC128B.128 [R249+0xc100], [R6.64], !P4 ;  /* 0x0c10000006f97fae */ /* 0x0003e2000e101d52 */
[----:B------:R-:W-:-:S02]  /*3170*/  IADD3 R12, P5, P1, R12, 0x100, R6 ;  /* 0x000001000c0c7810 */ /* 0x000fc400079be006 */
[----:B------:R-:W-:Y:S01]  /*3180*/  IADD3 R10, P0, R8, UR24, RZ ;  /* 0x00000018080a7c10 */ /* 0x000fe2000ff1e0ff */
[----:B------:R1:W-:Y:S01]  /*3190*/  LDGSTS.E.BYPASS.LTC128B.128 [R249+0xf100], [R6.64+0x80], !P3 ;  /* 0x0f10008006f97fae */ /* 0x0003e2000d901d52 */
[----:B------:R-:W-:Y:S02]  /*31a0*/  IADD3.X R9, R7, UR6, RZ, P6, !PT ;  /* 0x0000000607097c10 */ /* 0x000fe4000b7fe4ff */
[----:B------:R-:W-:Y:S01]  /*31b0*/  IADD3.X R13, RZ, UR6, R7, P5, P1 ;  /* 0x00000006ff0d7c10 */ /* 0x000fe2000afe2407 */
[----:B------:R1:W-:Y:S01]  /*31c0*/  LDGSTS.E.BYPASS.LTC128B.128 [R249+0x12100], [R6.64+0x100], !P2 ;  /* 0x1210010006f97fae */ /* 0x0003e2000d101d52 */
[----:B------:R-:W-:-:S03]  /*31d0*/  IADD3.X R11, R9, UR6, RZ, P0, !PT ;  /* 0x00000006090b7c10 */ /* 0x000fc600087fe4ff */
[----:B------:R1:W-:Y:S04]  /*31e0*/  LDGSTS.E.BYPASS.LTC128B.128 [R249+0xd100], [R8.64], !P4 ;  /* 0x0d10000008f97fae */ /* 0x0003e8000e101d52 */
[----:B------:R1:W-:Y:S04]  /*31f0*/  LDGSTS.E.BYPASS.LTC128B.128 [R249+0x10100], [R14.64], !P3 ;  /* 0x101000000ef97fae */ /* 0x0003e8000d901d52 */
[----:B------:R1:W-:Y:S04]  /*3200*/  LDGSTS.E.BYPASS.LTC128B.128 [R249+0x13100], [R12.64], !P2 ;  /* 0x131000000cf97fae */ /* 0x0003e8000d101d52 */
[----:B------:R1:W-:Y:S04]  /*3210*/  LDGSTS.E.BYPASS.LTC128B.128 [R249+0xe100], [R10.64], !P4 ;  /* 0x0e1000000af97fae */ /* 0x0003e8000e101d52 */
[----:B------:R1:W-:Y:S04]  /*3220*/  LDGSTS.E.BYPASS.LTC128B.128 [R249+0x11100], [R10.64+0x80], !P3 ;  /* 0x111000800af97fae */ /* 0x0003e8000d901d52 */
[----:B------:R1:W-:Y:S02]  /*3230*/  LDGSTS.E.BYPASS.LTC128B.128 [R249+0x14100], [R10.64+0x100], !P2 ;  /* 0x141001000af97fae */ /* 0x0003e4000d101d52 */
.L_x_503:
[----:B----4-:R-:W-:Y:S01]  /*3240*/  FMUL.FTZ R2, R32, c[0x0][0x320] ;  /* 0x0000c80020027a20 */ /* 0x010fe20000410000 */
[----:B-1----:R-:W-:Y:S01]  /*3250*/  LEA.HI R6, R119, R121, RZ, 0x2 ;  /* 0x0000007977067211 */ /* 0x002fe200078f10ff */
[----:B------:R-:W-:Y:S01]  /*3260*/  FMUL.FTZ R5, R42, c[0x0][0x320] ;  /* 0x0000c8002a057a20 */ /* 0x000fe20000410000 */
[----:B------:R-:W-:Y:S01]  /*3270*/  SHF.R.S32.HI R7, RZ, 0x1f, R117 ;  /* 0x0000001fff077819 */ /* 0x000fe20000011475 */
[----:B------:R1:W-:Y:S01]  /*3280*/  MUFU.TANH R169, R2 ;  /* 0x0000000200a97308 */ /* 0x0003e20000002400 */
[----:B------:R-:W-:Y:S01]  /*3290*/  FMUL.FTZ R8, R18, c[0x0][0x320] ;  /* 0x0000c80012087a20 */ /* 0x000fe20000410000 */
[----:B------:R-:W-:Y:S01]  /*32a0*/  PLOP3.LUT P1, PT, PT, PT, UP1, 0x80, 0x0 ;  /* 0x000000000000781c */ /* 0x000fe20003f2f018 */
[----:B------:R-:W-:Y:S01]  /*32b0*/  UIADD3 UR22, UR8, UR22, URZ ;  /* 0x0000001608167290 */ /* 0x000fe2000fffe03f */
[----:B------:R-:W-:Y:S01]  /*32c0*/  LEA.HI R7, R7, R117, RZ, 0x3 ;  /* 0x0000007507077211 */ /* 0x000fe200078f18ff */
[----:B------:R-:W-:Y:S01]  /*32d0*/  FMUL.FTZ R10, R19, c[0x0][0x320] ;  /* 0x0000c800130a7a20 */ /* 0x000fe20000410000 */
[----:B------:R-:W-:Y:S01]  /*32e0*/  PLOP3.LUT P0, PT, PT, PT, UP1, 0x80, 0x0 ;  /* 0x000000000000781c */ /* 0x000fe20003f0f018 */
[----:B------:R-:W-:Y:S01]  /*32f0*/  IMAD.SHL.U32 R225, R4, 0x2, RZ ;  /* 0x0000000204e17824 */ /* 0x000fe200078e00ff */
[----:B------:R2:W-:Y:S01]  /*3300*/  MUFU.TANH R94, R5 ;  /* 0x00000005005e7308 */ /* 0x0005e20000002400 */
[----:B------:R-:W-:Y:S01]  /*3310*/  LOP3.LUT R7, R7, 0xffffff8, RZ, 0xc0, !PT ;  /* 0x0ffffff807077812 */ /* 0x000fe200078ec0ff */
[----:B------:R-:W-:Y:S01]  /*3320*/  ULDC.64 UR4, c[0x0][0x2c8] ;  /* 0x0000b20000047ab9 */ /* 0x000fe20000000a00 */
[----:B------:R-:W-:Y:S01]  /*3330*/  IMAD R226, R3, 0x2, R225 ;  /* 0x0000000203e27824 */ /* 0x000fe200078e02e1 */
[C---:B------:R-:W-:Y:S01]  /*3340*/  LEA R229, R0.reuse, R225, 0x1 ;  /* 0x000000e100e57211 */ /* 0x040fe200078e08ff */
[----:B------:R-:W-:Y:S01]  /*3350*/  UIMAD.WIDE.U32 UR6, UR21, UR4, URZ ;  /* 0x00000004150672a5 */ /* 0x000fe2000f8e003f */
[----:B------:R-:W-:Y:S01]  /*3360*/  IADD3 R9, R117, -R7, RZ ;  /* 0x8000000775097210 */ /* 0x000fe20007ffe0ff */
[----:B------:R-:W-:Y:S01]  /*3370*/  IMAD R228, R0, 0x2, R226 ;  /* 0x0000000200e47824 */ /* 0x000fe200078e02e2 */
[----:B------:R-:W-:Y:S01]  /*3380*/  LDSM.16.MT88.4 R72, [R226+0x3100] ;  /* 0x00310000e248783b */ /* 0x000fe20000004200 */
[----:B-1----:R-:W-:Y:S01]  /*3390*/  FMUL.FTZ R2, R64, c[0x0][0x320] ;  /* 0x0000c80040027a20 */ /* 0x002fe20000410000 */
[----:B------:R-:W-:-:S02]  /*33a0*/  UIADD3 UR20, UR20, -0x2, URZ ;  /* 0xfffffffe14147890 */ /* 0x000fc4000fffe03f */
[----:B------:R-:W-:Y:S01]  /*33b0*/  LDSM.16.MT88.4 R80, [R228+0x900] ;  /* 0x00090000e450783b */ /* 0x000fe20000004200 */
[----:B------:R1:W-:Y:S01]  /*33c0*/  MUFU.TANH R68, R2 ;  /* 0x0000000200447308 */ /* 0x0003e20000002400 */
[----:B--2---:R-:W-:Y:S02]  /*33d0*/  LOP3.LUT R5, R6, 0xfffffffc, RZ, 0xc0, !PT ;  /* 0xfffffffc06057812 */ /* 0x004fe400078ec0ff */
[----:B------:R-:W-:Y:S03]  /*33e0*/  LDSM.16.MT88.4 R88, [R229+0x3900] ;  /* 0x00390000e558783b */ /* 0x000fe60000004200 */
[----:B------:R-:W-:Y:S01]  /*33f0*/  IMAD.IADD R5, R121, 0x1, -R5 ;  /* 0x0000000179057824 */ /* 0x000fe200078e0a05 */
[----:B------:R-:W-:Y:S04]  /*3400*/  LDSM.16.MT88.4 R84, [R228+0x3900] ;  /* 0x00390000e454783b */ /* 0x000fe80000004200 */
[----:B------:R-:W0:Y:S01]  /*3410*/  LDGDEPBAR ;  /* 0x00000000000079af */ /* 0x000e220000000000 */
[----:B-1----:R-:W-:-:S04]  /*3420*/  FMUL.FTZ R2, R65, c[0x0][0x320] ;  /* 0x0000c80041027a20 */ /* 0x002fc80000410000 */
[----:B------:R1:W2:Y:S02]  /*3430*/  MUFU.TANH R64, R2 ;  /* 0x0000000200407308 */ /* 0x0002a40000002400 */
[----:B-1----:R-:W-:-:S06]  /*3440*/  FMUL.FTZ R2, R56, c[0x0][0x320] ;  /* 0x0000c80038027a20 */ /* 0x002fcc0000410000 */
[----:B------:R1:W3:Y:S02]  /*3450*/  MUFU.TANH R56, R2 ;  /* 0x0000000200387308 */ /* 0x0002e40000002400 */
[----:B-1----:R-:W-:-:S06]  /*3460*/  FMUL.FTZ R2, R57, c[0x0][0x320] ;  /* 0x0000c80039027a20 */ /* 0x002fcc0000410000 */
[----:B------:R1:W-:Y:S02]  /*3470*/  MUFU.TANH R14, R2 ;  /* 0x00000002000e7308 */ /* 0x0003e40000002400 */
[----:B-1----:R-:W-:-:S06]  /*3480*/  FMUL.FTZ R2, R52, c[0x0][0x320] ;  /* 0x0000c80034027a20 */ /* 0x002fcc0000410000 */
[----:B------:R1:W-:Y:S02]  /*3490*/  MUFU.TANH R15, R2 ;  /* 0x00000002000f7308 */ /* 0x0003e40000002400 */
[----:B-1----:R-:W-:-:S06]  /*34a0*/  FMUL.FTZ R2, R53, c[0x0][0x320] ;  /* 0x0000c80035027a20 */ /* 0x002fcc0000410000 */
[----:B------:R1:W4:Y:S02]  /*34b0*/  MUFU.TANH R53, R2 ;  /* 0x0000000200357308 */ /* 0x0003240000002400 */
[----:B-1----:R-:W-:-:S06]  /*34c0*/  FMUL.FTZ R2, R44, c[0x0][0x320] ;  /* 0x0000c8002c027a20 */ /* 0x002fcc0000410000 */
[----:B------:R1:W5:Y:S02]  /*34d0*/  MUFU.TANH R52, R2 ;  /* 0x0000000200347308 */ /* 0x0003640000002400 */
[----:B-1----:R-:W-:-:S06]  /*34e0*/  FMUL.FTZ R2, R45, c[0x0][0x320] ;  /* 0x0000c8002d027a20 */ /* 0x002fcc0000410000 */
[----:B------:R1:W-:Y:S02]  /*34f0*/  MUFU.TANH R51, R2 ;  /* 0x0000000200337308 */ /* 0x0003e40000002400 */
[----:B-1----:R-:W-:-:S06]  /*3500*/  FMUL.FTZ R2, R40, c[0x0][0x320] ;  /* 0x0000c80028027a20 */ /* 0x002fcc0000410000 */
[----:B------:R1:W1:Y:S02]  /*3510*/  MUFU.TANH R96, R2 ;  /* 0x0000000200607308 */ /* 0x0002640000002400 */
[----:B-1----:R-:W-:-:S06]  /*3520*/  FMUL.FTZ R2, R41, c[0x0][0x320] ;  /* 0x0000c80029027a20 */ /* 0x002fcc0000410000 */
[----:B------:R1:W1:Y:S02]  /*3530*/  MUFU.TANH R97, R2 ;  /* 0x0000000200617308 */ /* 0x0002640000002400 */
[----:B-1----:R-:W-:-:S06]  /*3540*/  FMUL.FTZ R2, R60, c[0x0][0x320] ;  /* 0x0000c8003c027a20 */ /* 0x002fcc0000410000 */
[----:B------:R1:W1:Y:S02]  /*3550*/  MUFU.TANH R98, R2 ;  /* 0x0000000200627308 */ /* 0x0002640000002400 */
[----:B-1----:R-:W-:-:S06]  /*3560*/  FMUL.FTZ R2, R61, c[0x0][0x320] ;  /* 0x0000c8003d027a20 */ /* 0x002fcc0000410000 */
[----:B------:R1:W-:Y:S02]  /*3570*/  MUFU.TANH R99, R2 ;  /* 0x0000000200637308 */ /* 0x0003e40000002400 */
        /* <DEDUP_REMOVED lines=33> */
[----:B------:R-:W-:Y:S08]  /*3790*/  MUFU.TANH R30, R10 ;  /* 0x0000000a001e7308 */ /* 0x000ff00000002400 */
[----:B------:R1:W-:Y:S02]  /*37a0*/  MUFU.TANH R102, R2 ;  /* 0x0000000200667308 */ /* 0x0003e40000002400 */
[----:B-1----:R-:W-:-:S06]  /*37b0*/  FMUL.FTZ R2, R31, c[0x0][0x320] ;  /* 0x0000c8001f027a20 */ /* 0x002fcc0000410000 */
[----:B------:R1:W-:Y:S08]  /*37c0*/  MUFU.TANH R31, R8 ;  /* 0x00000008001f7308 */ /* 0x0003f00000002400 */
[----:B------:R2:W-:Y:S01]  /*37d0*/  MUFU.TANH R165, R2 ;  /* 0x0000000200a57308 */ /* 0x0005e20000002400 */
[----:B-1----:R-:W-:-:S04]  /*37e0*/  LEA.HI R8, R5, R5, RZ, 0x1 ;  /* 0x0000000505087211 */ /* 0x002fc800078f08ff */
[----:B------:R-:W-:Y:S01]  /*37f0*/  LOP3.LUT R8, R8, 0x1ffffffe, RZ, 0xc0, !PT ;  /* 0x1ffffffe08087812 */ /* 0x000fe200078ec0ff */
[----:B--2---:R-:W-:-:S04]  /*3800*/  FMUL.FTZ R2, R47, c[0x0][0x320] ;  /* 0x0000c8002f027a20 */ /* 0x004fc80000410000 */
[----:B------:R1:W-:Y:S02]  /*3810*/  MUFU.TANH R36, R2 ;  /* 0x0000000200247308 */ /* 0x0003e40000002400 */
[----:B-1----:R-:W-:-:S06]  /*3820*/  FMUL.FTZ R2, R66, c[0x0][0x320] ;  /* 0x0000c80042027a20 */ /* 0x002fcc0000410000 */
[----:B------:R1:W2:Y:S02]  /*3830*/  MUFU.TANH R13, R2 ;  /* 0x00000002000d7308 */ /* 0x0002a40000002400 */
[----:B-1----:R-:W-:-:S06]  /*3840*/  FMUL.FTZ R2, R22, c[0x0][0x320] ;  /* 0x0000c80016027a20 */ /* 0x002fcc0000410000 */
[----:B------:R1:W-:Y:S02]  /*3850*/  MUFU.TANH R37, R2 ;  /* 0x0000000200257308 */ /* 0x0003e40000002400 */
[----:B-1----:R-:W-:-:S06]  /*3860*/  FMUL.FTZ R2, R23, c[0x0][0x320] ;  /* 0x0000c80017027a20 */ /* 0x002fcc0000410000 */
[----:B------:R1:W-:Y:S02]  /*3870*/  MUFU.TANH R35, R2 ;  /* 0x0000000200237308 */ /* 0x0003e40000002400 */
[----:B-1----:R-:W-:-:S06]  /*3880*/  FMUL.FTZ R2, R67, c[0x0][0x320] ;  /* 0x0000c80043027a20 */ /* 0x002fcc0000410000 */
[----:B------:R1:W1:Y:S02]  /*3890*/  MUFU.TANH R11, R2 ;  /* 0x00000002000b7308 */ /* 0x0002640000002400 */
[----:B-1----:R-:W-:-:S05]  /*38a0*/  LOP3.LUT R2, R118, 0xffffffe0, RZ, 0xc0, !PT ;  /* 0xffffffe076027812 */ /* 0x002fca00078ec0ff */
[----:B------:R-:W-:-:S05]  /*38b0*/  IMAD.IADD R2, R121, 0x1, -R2 ;  /* 0x0000000179027824 */ /* 0x000fca00078e0a02 */
[----:B------:R-:W-:-:S04]  /*38c0*/  SHF.R.S32.HI R6, RZ, 0x1f, R2 ;  /* 0x0000001fff067819 */ /* 0x000fc80000011402 */
[----:B------:R-:W-:-:S04]  /*38d0*/  LEA.HI R6, R6, R2, RZ, 0x2 ;  /* 0x0000000206067211 */ /* 0x000fc800078f10ff */
[C---:B------:R-:W-:Y:S01]  /*38e0*/  LEA.HI.SX32 R7, R6.reuse, UR21, 0x1e ;  /* 0x0000001506077c11 */ /* 0x040fe2000f8ff2ff */
[----:B------:R-:W-:Y:S01]  /*38f0*/  @UP1 USHF.R.U32.HI UR21, URZ, UR5, UR7 ;  /* 0x000000053f151299 */ /* 0x000fe20008011607 */
[----:B------:R-:W-:-:S03]  /*3900*/  LOP3.LUT R6, R6, 0x7ffffffc, RZ, 0xc0, !PT ;  /* 0x7ffffffc06067812 */ /* 0x000fc600078ec0ff */
[----:B------:R-:W-:Y:S01]  /*3910*/  IMAD R9, R9, 0x10, R7 ;  /* 0x0000001009097824 */ /* 0x000fe200078e0207 */
[----:B------:R-:W-:Y:S01]  /*3920*/  UIADD3 UR21, UR21, UR8, -UR12 ;  /* 0x0000000815157290 */ /* 0x000fe2000fffe80c */
[----:B------:R-:W-:Y:S02]  /*3930*/  IMAD.IADD R7, R5, 0x1, -R8 ;  /* 0x0000000105077824 */ /* 0x000fe400078e0a08 */
[----:B------:R-:W-:Y:S01]  /*3940*/  FMUL.FTZ R5, R43, c[0x0][0x320] ;  /* 0x0000c8002b057a20 */ /* 0x000fe20000410000 */
[----:B------:R-:W-:Y:S01]  /*3950*/  UIMAD.WIDE UR4, UR21, 0x2aaaaaab, URZ ;  /* 0x2aaaaaab150478a5 */ /* 0x000fe2000f8e023f */
[----:B------:R-:W-:Y:S01]  /*3960*/  IMAD.IADD R6, R2, 0x1, -R6 ;  /* 0x0000000102067824 */ /* 0x000fe200078e0a06 */
[----:B------:R-:W-:Y:S01]  /*3970*/  LEA R12, R7, R9, 0x3 ;  /* 0x00000009070c7211 */ /* 0x000fe200078e18ff */
[----:B------:R1:W-:Y:S01]  /*3980*/  MUFU.TANH R18, R5 ;  /* 0x0000000500127308 */ /* 0x0003e20000002400 */
[----:B------:R-:W-:Y:S01]  /*3990*/  FMUL.FTZ R7, R54, c[0x0][0x320] ;  /* 0x0000c80036077a20 */ /* 0x000fe20000410000 */
[----:B------:R-:W-:Y:S01]  /*39a0*/  MOV R2, UR22 ;  /* 0x0000001600027c02 */ /* 0x000fe20008000f00 */
[----:B------:R-:W-:Y:S01]  /*39b0*/  IMAD.SHL.U32 R9, R6, 0x2, RZ ;  /* 0x0000000206097824 */ /* 0x000fe200078e00ff */
[----:B------:R2:W-:Y:S01]  /*39c0*/  STL [R1+0x18], R12 ;  /* 0x0000180c01007387 */ /* 0x0005e20000100800 */
[----:B------:R-:W-:Y:S01]  /*39d0*/  @P1 IMAD.HI.U32 R8, R12, c[0x0][0x2c8], RZ ;  /* 0x0000b2000c081a27 */ /* 0x000fe200078e00ff */
[----:B------:R-:W-:-:S02]  /*39e0*/  USHF.R.U32.HI UR21, URZ, 0x1f, UR5 ;  /* 0x0000001f3f157899 */ /* 0x000fc40008011605 */
[----:B------:R3:W2:Y:S01]  /*39f0*/  MUFU.TANH R22, R7 ;  /* 0x0000000700167308 */ /* 0x0006a20000002400 */
[C---:B------:R-:W-:Y:S01]  /*3a00*/  IADD3 R2, -R9.reuse, 0x1, R2 ;  /* 0x0000000109027810 */ /* 0x040fe20007ffe102 */
[----:B------:R-:W-:Y:S01]  /*3a10*/  STL [R1+0x1c], R9 ;  /* 0x00001c0901007387 */ /* 0x000fe20000100800 */
[----:B------:R-:W-:Y:S01]  /*3a20*/  IADD3 R6, -R9, UR22, RZ ;  /* 0x0000001609067c10 */ /* 0x000fe2000fffe1ff */
[----:B------:R-:W-:Y:S01]  /*3a30*/  ULEA.HI.SX32 UR21, UR5, UR21, 0x1c ;  /* 0x0000001505157291 */ /* 0x000fe2000f8fe23f */
[----:B------:R-:W-:Y:S01]  /*3a40*/  IADD3 R2, R2, -UR12, RZ ;  /* 0x8000000c02027c10 */ /* 0x000fe2000fffe0ff */
[----:B-1----:R-:W-:Y:S01]  /*3a50*/  IMAD.MOV.U32 R5, RZ, RZ, R12 ;  /* 0x000000ffff057224 */ /* 0x002fe200078e000c */
[----:B------:R-:W-:Y:S01]  /*3a60*/  @P0 SHF.R.U32.HI R5, RZ, c[0x0][0x2cc], R8 ;  /* 0x0000b300ff050a19 */ /* 0x000fe20000011608 */
[----:B------:R-:W-:-:S04]  /*3a70*/  UISETP.LT.AND UP0, UPT, URZ, UR21, UPT ;  /* 0x000000153f00728c */ /* 0x000fc8000bf01270 */
[----:B------:R-:W1:Y:S01]  /*3a80*/  SHFL.IDX PT, R8, R5, RZ, 0x1c1f ;  /* 0x001c1fff05087589 */ /* 0x000e6200000e0000 */
[----:B------:R-:W-:Y:S01]  /*3a90*/  USEL UR21, URZ, UR21, !UP0 ;  /* 0x000000153f157287 */ /* 0x000fe2000c000000 */
[----:B---3--:R-:W-:-:S03]  /*3aa0*/  FMUL.FTZ R7, R26, c[0x0][0x320] ;  /* 0x0000c8001a077a20 */ /* 0x008fc60000410000 */
[----:B------:R-:W-:Y:S01]  /*3ab0*/  UISETP.GE.AND UP0, UPT, UR20, UR21, UPT ;  /* 0x000000151400728c */ /* 0x000fe2000bf06270 */
[----:B------:R3:W-:Y:S01]  /*3ac0*/  MUFU.TANH R28, R7 ;  /* 0x00000007001c7308 */ /* 0x0007e20000002400 */
[----:B--2---:R-:W-:-:S07]  /*3ad0*/  FMUL.FTZ R12, R39, c[0x0][0x320] ;  /* 0x0000c800270c7a20 */ /* 0x004fce0000410000 */
[----:B------:R-:W-:Y:S01]  /*3ae0*/  MUFU.TANH R12, R12 ;  /* 0x0000000c000c7308 */ /* 0x000fe20000002400 */
[----:B---3--:R2:W3:Y:S02]  /*3af0*/  SHFL.IDX PT, R7, R5, 0x1, 0x1c1f ;  /* 0x003c1f0005077f89 */ /* 0x0084e400000e0000 */
[----:B--2---:R-:W-:-:S05]  /*3b00*/  FMUL.FTZ R5, R27, c[0x0][0x320] ;  /* 0x0000c8001b057a20 */ /* 0x004fca0000410000 */
[----:B------:R2:W-:Y:S02]  /*3b10*/  MUFU.TANH R19, R5 ;  /* 0x0000000500137308 */ /* 0x0005e40000002400 */
[----:B--2---:R-:W-:-:S06]  /*3b20*/  FMUL.FTZ R5, R55, c[0x0][0x320] ;  /* 0x0000c80037057a20 */ /* 0x004fcc0000410000 */
[----:B------:R2:W1:Y:S02]  /*3b30*/  MUFU.TANH R21, R5 ;  /* 0x0000000500157308 */ /* 0x0004640000002400 */
[----:B--2---:R-:W-:-:S06]  /*3b40*/  FMUL.FTZ R5, R62, c[0x0][0x320] ;  /* 0x0000c8003e057a20 */ /* 0x004fcc0000410000 */
[----:B------:R1:W2:Y:S02]  /*3b50*/  MUFU.TANH R16, R5 ;  /* 0x0000000500107308 */ /* 0x0002a40000002400 */
[C---:B-1----:R-:W-:Y:S01]  /*3b60*/  IMAD.IADD R5, R2.reuse, 0x1, R8 ;  /* 0x0000000102057824 */ /* 0x042fe200078e0208 */
[----:B---3--:R-:W-:Y:S01]  /*3b70*/  IADD3 R2, R2, R7, RZ ;  /* 0x0000000702027210 */ /* 0x008fe20007ffe0ff */
[----:B------:R-:W-:Y:S02]  /*3b80*/  FMUL.FTZ R7, R38, c[0x0][0x320] ;  /* 0x0000c80026077a20 */ /* 0x000fe40000410000 */
[----:B------:R-:W-:Y:S01]  /*3b90*/  FMUL.FTZ R8, R63, c[0x0][0x320] ;  /* 0x0000c8003f087a20 */ /* 0x000fe20000410000 */
[C---:B------:R-:W-:Y:S01]  /*3ba0*/  IMNMX R5, R6.reuse, R5, PT ;  /* 0x0000000506057217 */ /* 0x040fe20003800200 */
[----:B------:R1:W-:Y:S01]  /*3bb0*/  MUFU.TANH R17, R7 ;  /* 0x0000000700117308 */ /* 0x0003e20000002400 */
[----:B------:R-:W-:Y:S02]  /*3bc0*/  IMNMX R2, R6, R2, PT ;  /* 0x0000000206027217 */ /* 0x000fe40003800200 */
[----:B------:R-:W-:-:S02]  /*3bd0*/  ISETP.GT.AND P5, PT, R5, RZ, PT ;  /* 0x000000ff0500720c */ /* 0x000fc40003fa4270 */
[C---:B------:R-:W-:Y:S02]  /*3be0*/  ISETP.GT.AND P1, PT, R5.reuse, 0x1, PT ;  /* 0x000000010500780c */ /* 0x040fe40003f24270 */
[C---:B------:R-:W-:Y:S01]  /*3bf0*/  ISETP.GT.AND P0, PT, R5.reuse, 0x8, PT ;  /* 0x000000080500780c */ /* 0x040fe20003f04270 */
[----:B------:R3:W2:Y:S01]  /*3c00*/  MUFU.TANH R6, R8 ;  /* 0x0000000800067308 */ /* 0x0006a20000002400 */
[----:B------:R-:W-:Y:S02]  /*3c10*/  FSEL R9, R64, -INF , P1 ;  /* 0xff80000040097808 */ /* 0x000fe40000800000 */
[C---:B------:R-:W-:Y:S02]  /*3c20*/  ISETP.GT.AND P1, PT, R5.reuse, 0x11, PT ;  /* 0x000000110500780c */ /* 0x040fe40003f24270 */
[----:B------:R-:W-:Y:S02]  /*3c30*/  FSEL R10, R56, -INF , P0 ;  /* 0xff800000380a7808 */ /* 0x000fe40000000000 */
[----:B------:R-:W-:-:S02]  /*3c40*/  ISETP.GT.AND P0, PT, R5, 0x18, PT ;  /* 0x000000180500780c */ /* 0x000fc40003f04270 */
[----:B-1----:R-:W-:Y:S02]  /*3c50*/  FSEL R7, R68, -INF , P5 ;  /* 0xff80000044077808 */ /* 0x002fe40002800000 */
[----:B------:R-:W-:Y:S01]  /*3c60*/  ISETP.GT.AND P5, PT, R5, 0x10, PT ;  /* 0x000000100500780c */ /* 0x000fe20003fa4270 */
[----:B------:R-:W-:Y:S01]  /*3c70*/  LDSM.16.MT88.4 R68, [R226+0x3900] ;  /* 0x00390000e244783b */ /* 0x000fe20000004200 */
[----:B----4-:R-:W-:Y:S02]  /*3c80*/  FSEL R23, R53, -INF , P1 ;  /* 0xff80000035177808 */ /* 0x010fe40000800000 */
[----:B------:R-:W-:Y:S02]  /*3c90*/  FSEL R15, R15, -INF , P5 ;  /* 0xff8000000f0f7808 */ /* 0x000fe40002800000 */
[C---:B------:R-:W-:Y:S02]  /*3ca0*/  ISETP.GT.AND P5, PT, R5.reuse, 0x20, PT ;  /* 0x000000200500780c */ /* 0x040fe40003fa4270 */
[----:B------:R-:W-:-:S02]  /*3cb0*/  ISETP.GT.AND P1, PT, R5, 0x21, PT ;  /* 0x000000210500780c */ /* 0x000fc40003f24270 */
[C---:B------:R-:W-:Y:S02]  /*3cc0*/  ISETP.GT.AND P6, PT, R5.reuse, 0x9, PT ;  /* 0x000000090500780c */ /* 0x040fe40003fc4270 */
[----:B-----5:R-:W-:Y:S02]  /*3cd0*/  FSEL R24, R52, -INF , P0 ;  /* 0xff80000034187808 */ /* 0x020fe40000000000 */
[----:B------:R-:W-:Y:S02]  /*3ce0*/  ISETP.GT.AND P0, PT, R5, 0x28, PT ;  /* 0x000000280500780c */ /* 0x000fe40003f04270 */
[----:B------:R-:W-:Y:S02]  /*3cf0*/  FSEL R96, R96, -INF , P5 ;  /* 0xff80000060607808 */ /* 0x000fe40002800000 */
[----:B------:R-:W-:Y:S02]  /*3d00*/  FSEL R97, R97, -INF , P1 ;  /* 0xff80000061617808 */ /* 0x000fe40000800000 */
[----:B------:R-:W-:-:S02]  /*3d10*/  ISETP.GT.AND P5, PT, R5, 0x30, PT ;  /* 0x000000300500780c */ /* 0x000fc40003fa4270 */
[C---:B------:R-:W-:Y:S02]  /*3d20*/  ISETP.GT.AND P1, PT, R5.reuse, 0x31, PT ;  /* 0x000000310500780c */ /* 0x040fe40003f24270 */
[----:B------:R-:W-:Y:S02]  /*3d30*/  FSEL R14, R14, -INF , P6 ;  /* 0xff8000000e0e7808 */ /* 0x000fe40003000000 */
[C---:B------:R-:W-:Y:S02]  /*3d40*/  ISETP.GT.AND P6, PT, R5.reuse, 0x19, PT ;  /* 0x000000190500780c */ /* 0x040fe40003fc4270 */
[----:B------:R-:W-:Y:S02]  /*3d50*/  FSEL R98, R98, -INF , P0 ;  /* 0xff80000062627808 */ /* 0x000fe40000000000 */
[----:B------:R-:W-:Y:S02]  /*3d60*/  ISETP.GT.AND P0, PT, R5, 0x38, PT ;  /* 0x000000380500780c */ /* 0x000fe40003f04270 */
[----:B------:R-:W-:-:S02]  /*3d70*/  FSEL R169, R169, -INF , P5 ;  /* 0xff800000a9a97808 */ /* 0x000fc40002800000 */
[----:B------:R-:W-:Y:S02]  /*3d80*/  FSEL R168, R50, -INF , P1 ;  /* 0xff80000032a87808 */ /* 0x000fe40000800000 */
[C---:B------:R-:W-:Y:S02]  /*3d90*/  ISETP.GT.AND P5, PT, R5.reuse, 0x40, PT ;  /* 0x000000400500780c */ /* 0x040fe40003fa4270 */
[----:B------:R-:W-:Y:S02]  /*3da0*/  ISETP.GT.AND P1, PT, R5, 0x41, PT ;  /* 0x000000410500780c */ /* 0x000fe40003f24270 */
[----:B------:R-:W-:Y:S02]  /*3db0*/  FSEL R26, R51, -INF , P6 ;  /* 0xff800000331a7808 */ /* 0x000fe40003000000 */
[----:B------:R-:W-:Y:S02]  /*3dc0*/  FMNMX.FTZ R101, R7, R9, !PT ;  /* 0x0000000907657209 */ /* 0x000fe40007810000 */
[----:B------:R-:W-:-:S02]  /*3dd0*/  ISETP.GT.AND P6, PT, R5, 0x29, PT ;  /* 0x000000290500780c */ /* 0x000fc40003fc4270 */
[----:B------:R-:W-:Y:S02]  /*3de0*/  FSEL R167, R49, -INF , P0 ;  /* 0xff80000031a77808 */ /* 0x000fe40000000000 */
[----:B------:R-:W-:Y:S02]  /*3df0*/  ISETP.GT.AND P0, PT, R5, 0x48, PT ;  /* 0x000000480500780c */ /* 0x000fe40003f04270 */
[----:B------:R-:W-:Y:S02]  /*3e00*/  FSEL R107, R45, -INF , P5 ;  /* 0xff8000002d6b7808 */ /* 0x000fe40002800000 */
[----:B------:R-:W-:Y:S02]  /*3e10*/  FSEL R104, R44, -INF , P1 ;  /* 0xff8000002c687808 */ /* 0x000fe40000800000 */
[----:B------:R-:W-:Y:S01]  /*3e20*/  ISETP.GT.AND P5, PT, R5, 0x50, PT ;  /* 0x000000500500780c */ /* 0x000fe20003fa4270 */
[----:B------:R-:W-:Y:S01]  /*3e30*/  LDSM.16.MT88.4 R44, [R229+0x900] ;  /* 0x00090000e52c783b */ /* 0x000fe20000004200 */
[----:B------:R-:W-:-:S02]  /*3e40*/  FMNMX.FTZ R101, R10, R101, !PT ;  /* 0x000000650a657209 */ /* 0x000fc40007810000 */
[----:B------:R-:W-:Y:S02]  /*3e50*/  ISETP.GT.AND P1, PT, R5, 0x51, PT ;  /* 0x000000510500780c */ /* 0x000fe40003f24270 */
[----:B------:R-:W-:Y:S02]  /*3e60*/  FSEL R99, R99, -INF , P6 ;  /* 0xff80000063637808 */ /* 0x000fe40003000000 */
[----:B------:R-:W-:Y:S02]  /*3e70*/  ISETP.GT.AND P6, PT, R5, 0x39, PT ;  /* 0x000000390500780c */ /* 0x000fe40003fc4270 */
[----:B------:R-:W-:Y:S02]  /*3e80*/  FSEL R109, R41, -INF , P0 ;  /* 0xff800000296d7808 */ /* 0x000fe40000000000 */
[----:B------:R-:W-:Y:S02]  /*3e90*/  ISETP.GT.AND P0, PT, R5, 0x58, PT ;  /* 0x000000580500780c */ /* 0x000fe40003f04270 */
[----:B------:R-:W-:-:S02]  /*3ea0*/  FMNMX.FTZ R101, R14, R101, !PT ;  /* 0x000000650e657209 */ /* 0x000fc40007810000 */
[----:B------:R-:W-:Y:S02]  /*3eb0*/  FSEL R106, R33, -INF , P5 ;  /* 0xff800000216a7808 */ /* 0x000fe40002800000 */
[----:B------:R-:W-:Y:S02]  /*3ec0*/  FSEL R171, R32, -INF , P1 ;  /* 0xff80000020ab7808 */ /* 0x000fe40000800000 */
[C---:B------:R-:W-:Y:S02]  /*3ed0*/  ISETP.GT.AND P5, PT, R2.reuse, RZ, PT ;  /* 0x000000ff0200720c */ /* 0x040fe40003fa4270 */
[----:B------:R-:W-:Y:S02]  /*3ee0*/  ISETP.GT.AND P1, PT, R2, 0x1, PT ;  /* 0x000000010200780c */ /* 0x000fe40003f24270 */
[----:B------:R-:W-:Y:S02]  /*3ef0*/  FSEL R166, R48, -INF , P6 ;  /* 0xff80000030a67808 */ /* 0x000fe40003000000 */
[----:B------:R-:W-:Y:S01]  /*3f00*/  ISETP.GT.AND P6, PT, R5, 0x49, PT ;  /* 0x000000490500780c */ /* 0x000fe20003fc4270 */
[----:B------:R-:W-:Y:S01]  /*3f10*/  LDSM.16.MT88.4 R48, [R229+0x100] ;  /* 0x00010000e530783b */ /* 0x000fe20000004200 */
[----:B------:R-:W-:-:S02]  /*3f20*/  FMNMX.FTZ R101, R15, R101, !PT ;  /* 0x000000650f657209 */ /* 0x000fc40007810000 */
[----:B------:R-:W-:Y:S02]  /*3f30*/  FSEL R173, R29, -INF , P0 ;  /* 0xff8000001dad7808 */ /* 0x000fe40000000000 */
[----:B------:R-:W-:Y:S02]  /*3f40*/  ISETP.GT.AND P0, PT, R2, 0x8, PT ;  /* 0x000000080200780c */ /* 0x000fe40003f04270 */
[----:B---3--:R-:W-:Y:S02]  /*3f50*/  FSEL R8, R13, -INF , P5 ;  /* 0xff8000000d087808 */ /* 0x008fe40002800000 */
[----:B------:R-:W-:Y:S02]  /*3f60*/  FSEL R11, R11, -INF , P1 ;  /* 0xff8000000b0b7808 */ /* 0x000fe40000800000 */
[----:B------:R-:W-:Y:S02]  /*3f70*/  FSEL R105, R40, -INF , P6 ;  /* 0xff80000028697808 */ /* 0x000fe40003000000 */
[----:B------:R-:W-:Y:S01]  /*3f80*/  ISETP.GT.AND P6, PT, R5, 0x59, PT ;  /* 0x000000590500780c */ /* 0x000fe20003fc4270 */
        /* <DEDUP_REMOVED lines=10> */
[----:B------:R-:W-:Y:S02]  /*4030*/  ISETP.GT.AND P0, PT, R2, 0x11, PT ;  /* 0x000000110200780c */ /* 0x000fe40003f04270 */
[----:B------:R-:W-:Y:S02]  /*4040*/  FSEL R22, R22, -INF , P1 ;  /* 0xff80000016167808 */ /* 0x000fe40000800000 */
[----:B------:R-:W-:Y:S02]  /*4050*/  FMNMX.FTZ R5, R20, R5, !PT ;  /* 0x0000000514057209 */ /* 0x000fe40007810000 */
        /* <DEDUP_REMOVED lines=22> */
[----:B--2---:R-:W-:Y:S02]  /*41c0*/  FSEL R92, R16, -INF , P1 ;  /* 0xff800000105c7808 */ /* 0x004fe40000800000 */
        /* <DEDUP_REMOVED lines=28> */
[----:B------:R-:W-:Y:S01]  /*4390*/  FMNMX.FTZ R5, R178, R5, !PT ;  /* 0x00000005b2057209 */ /* 0x000fe20007810000 */
[----:B------:R-:W-:Y:S01]  /*43a0*/  LDSM.16.MT88.4 R32, [R226+0x900] ;  /* 0x00090000e220783b */ /* 0x000fe20000004200 */
[----:B------:R-:W-:Y:S02]  /*43b0*/  FMNMX.FTZ R101, R171, R101, !PT ;  /* 0x00000065ab657209 */ /* 0x000fe40007810000 */
[----:B------:R-:W-:Y:S02]  /*43c0*/  ISETP.GT.AND P0, PT, R2, 0x49, PT ;  /* 0x000000490200780c */ /* 0x000fe40003f04270 */
[----:B------:R-:W-:-:S02]  /*43d0*/  FSEL R176, R31, -INF , P1 ;  /* 0xff8000001fb07808 */ /* 0x000fc40000800000 */
[----:B------:R-:W-:Y:S02]  /*43e0*/  FMNMX.FTZ R5, R177, R5, !PT ;  /* 0x00000005b1057209 */ /* 0x000fe40007810000 */
[----:B------:R-:W-:Y:S02]  /*43f0*/  FSEL R170, R57, -INF , P6 ;  /* 0xff80000039aa7808 */ /* 0x000fe40003000000 */
[----:B------:R-:W-:Y:S01]  /*4400*/  FMNMX.FTZ R101, R173, R101, !PT ;  /* 0x00000065ad657209 */ /* 0x000fe20007810000 */
[----:B------:R-:W-:Y:S01]  /*4410*/  LDSM.16.MT88.4 R56, [R228+0x100] ;  /* 0x00010000e438783b */ /* 0x000fe20000004200 */
[----:B------:R-:W-:Y:S02]  /*4420*/  ISETP.GT.AND P1, PT, R2, 0x50, PT ;  /* 0x000000500200780c */ /* 0x000fe40003f24270 */
[----:B------:R-:W-:Y:S02]  /*4430*/  FSEL R179, R30, -INF , P0 ;  /* 0xff8000001eb37808 */ /* 0x000fe40000000000 */
[----:B------:R-:W-:-:S02]  /*4440*/  FMNMX.FTZ R5, R176, R5, !PT ;  /* 0x00000005b0057209 */ /* 0x000fc40007810000 */
[----:B------:R-:W-:Y:S02]  /*4450*/  FMNMX.FTZ R101, R170, R101, !PT ;  /* 0x00000065aa657209 */ /* 0x000fe40007810000 */
[----:B------:R-:W-:Y:S02]  /*4460*/  ISETP.GT.AND P0, PT, R2, 0x51, PT ;  /* 0x000000510200780c */ /* 0x000fe40003f04270 */
[----:B------:R-:W-:Y:S01]  /*4470*/  FSEL R110, R28, -INF , P1 ;  /* 0xff8000001c6e7808 */ /* 0x000fe20000800000 */
[----:B------:R-:W1:Y:S01]  /*4480*/  SHFL.BFLY PT, R6, R101, 0x2, 0x1f ;  /* 0x0c401f0065067f89 */ /* 0x000e6200000e0000 */
[----:B------:R-:W-:Y:S02]  /*4490*/  FMNMX.FTZ R5, R179, R5, !PT ;  /* 0x00000005b3057209 */ /* 0x000fe40007810000 */
[----:B------:R-:W-:Y:S02]  /*44a0*/  ISETP.GT.AND P1, PT, R2, 0x58, PT ;  /* 0x000000580200780c */ /* 0x000fe40003f24270 */
[----:B------:R-:W-:-:S02]  /*44b0*/  FSEL R183, R19, -INF , P0 ;  /* 0xff80000013b77808 */ /* 0x000fc40000000000 */
[----:B------:R-:W-:Y:S02]  /*44c0*/  FMNMX.FTZ R5, R110, R5, !PT ;  /* 0x000000056e057209 */ /* 0x000fe40007810000 */
[----:B------:R-:W-:Y:S02]  /*44d0*/  ISETP.GT.AND P0, PT, R2, 0x59, PT ;  /* 0x000000590200780c */ /* 0x000fe40003f04270 */
[----:B------:R-:W-:Y:S02]  /*44e0*/  FSEL R250, R17, -INF , P1 ;  /* 0xff80000011fa7808 */ /* 0x000fe40000800000 */
[----:B------:R-:W-:Y:S01]  /*44f0*/  FMNMX.FTZ R2, R183, R5, !PT ;  /* 0x00000005b7027209 */ /* 0x000fe20007810000 */
[----:B------:R-:W-:Y:S01]  /*4500*/  LDSM.16.MT88.4 R16, [R225+0x100] ;  /* 0x00010000e110783b */ /* 0x000fe20000004200 */
[----:B------:R-:W-:Y:S02]  /*4510*/  FSEL R251, R12, -INF , P0 ;  /* 0xff8000000cfb7808 */ /* 0x000fe40000000000 */
[----:B------:R-:W-:-:S04]  /*4520*/  FMNMX.FTZ R2, R250, R2, !PT ;  /* 0x00000002fa027209 */ /* 0x000fc80007810000 */
[----:B------:R-:W-:Y:S02]  /*4530*/  FMNMX.FTZ R2, R251, R2, !PT ;  /* 0x00000002fb027209 */ /* 0x000fe40007810000 */
[----:B-1----:R-:W-:-:S03]  /*4540*/  FMNMX.FTZ R101, R101, R6, !PT ;  /* 0x0000000665657209 */ /* 0x002fc60007810000 */
[----:B------:R-:W1:Y:S04]  /*4550*/  SHFL.BFLY PT, R5, R2, 0x2, 0x1f ;  /* 0x0c401f0002057f89 */ /* 0x000e6800000e0000 */
[----:B------:R-:W2:Y:S01]  /*4560*/  SHFL.BFLY PT, R6, R101, 0x1, 0x1f ;  /* 0x0c201f0065067f89 */ /* 0x000ea200000e0000 */
[----:B-1----:R-:W-:Y:S02]  /*4570*/  FMNMX.FTZ R2, R2, R5, !PT ;  /* 0x0000000502027209 */ /* 0x002fe40007810000 */
[----:B--2---:R-:W-:-:S03]  /*4580*/  FMNMX.FTZ R101, R101, R6, !PT ;  /* 0x0000000665657209 */ /* 0x004fc60007810000 */
[----:B------:R-:W1:Y:S01]  /*4590*/  SHFL.BFLY PT, R100, R2, 0x1, 0x1f ;  /* 0x0c201f0002647f89 */ /* 0x000e6200000e0000 */
[C---:B------:R-:W-:Y:S01]  /*45a0*/  FSETP.NEU.FTZ.AND P0, PT, R101.reuse, -INF , PT ;  /* 0xff8000006500780b */ /* 0x040fe20003f1d000 */
[----:B------:R-:W-:-:S05]  /*45b0*/  FMUL.FTZ R12, R101, c[0x0][0x2d0] ;  /* 0x0000b400650c7a20 */ /* 0x000fca0000410000 */
[----:B------:R-:W-:-:S05]  /*45c0*/  FSEL R12, R12, RZ, P0 ;  /* 0x000000ff0c0c7208 */ /* 0x000fca0000000000 */
[----:B------:R-:W-:-:S04]  /*45d0*/  FFMA.FTZ R5, R7, c[0x0][0x2d0], -R12 ;  /* 0x0000b40007057a23 */ /* 0x000fc8000001080c */
[----:B------:R2:W-:Y:S01]  /*45e0*/  MUFU.EX2 R65, R5 ;  /* 0x0000000500417308 */ /* 0x0005e20000000800 */
[----:B-1----:R-:W-:-:S04]  /*45f0*/  FMNMX.FTZ R100, R2, R100, !PT ;  /* 0x0000006402647209 */ /* 0x002fc80007810000 */
[C---:B------:R-:W-:Y:S01]  /*4600*/  FSETP.NEU.FTZ.AND P0, PT, R100.reuse, -INF , PT ;  /* 0xff8000006400780b */ /* 0x040fe20003f1d000 */
[----:B------:R-:W-:Y:S02]  /*4610*/  FMUL.FTZ R2, R100, c[0x0][0x2d0] ;  /* 0x0000b40064027a20 */ /* 0x000fe40000410000 */
[----:B--2---:R-:W-:-:S03]  /*4620*/  FFMA.FTZ R5, R9, c[0x0][0x2d0], -R12 ;  /* 0x0000b40009057a23 */ /* 0x004fc6000001080c */
[----:B------:R-:W-:Y:S02]  /*4630*/  FSEL R2, R2, RZ, P0 ;  /* 0x000000ff02027208 */ /* 0x000fe40000000000 */
[----:B------:R-:W-:Y:S01]  /*4640*/  PLOP3.LUT P0, PT, PT, PT, UP0, 0x80, 0x0 ;  /* 0x000000000000781c */ /* 0x000fe20003f0f008 */
[----:B------:R1:W2:Y:S02]  /*4650*/  MUFU.EX2 R27, R5 ;  /* 0x00000005001b7308 */ /* 0x0002a40000000800 */
[--C-:B------:R-:W-:Y:S02]  /*4660*/  FFMA.FTZ R4, R8, c[0x0][0x2d0], -R2.reuse ;  /* 0x0000b40008047a23 */ /* 0x100fe40000010802 */
[--C-:B------:R-:W-:Y:S02]  /*4670*/  FFMA.FTZ R3, R13, c[0x0][0x2d0], -R2.reuse ;  /* 0x0000b4000d037a23 */ /* 0x100fe40000010802 */
[----:B------:R-:W-:Y:S02]  /*4680*/  FFMA.FTZ R0, R21, c[0x0][0x2d0], -R2 ;  /* 0x0000b40015007a23 */ /* 0x000fe40000010802 */
[----:B------:R3:W-:Y:S01]  /*4690*/  MUFU.EX2 R13, R3 ;  /* 0x00000003000d7308 */ /* 0x0007e20000000800 */
[----:B-1----:R-:W-:-:S07]  /*46a0*/  FFMA.FTZ R5, R10, c[0x0][0x2d0], -R12 ;  /* 0x0000b4000a057a23 */ /* 0x002fce000001080c */
[----:B------:R1:W-:Y:S01]  /*46b0*/  MUFU.EX2 R180, R0 ;  /* 0x0000000000b47308 */ /* 0x0003e20000000800 */
[----:B--2---:R-:W-:Y:S01]  /*46c0*/  F2FP.BF16.PACK_AB R8, R27, R65 ;  /* 0x000000411b08723e */ /* 0x004fe200000010ff */
[----:B---3--:R-:W-:-:S06]  /*46d0*/  FFMA.FTZ R3, R20, c[0x0][0x2d0], -R2 ;  /* 0x0000b40014037a23 */ /* 0x008fcc0000010802 */
[----:B------:R2:W-:Y:S08]  /*46e0*/  MUFU.EX2 R111, R5 ;  /* 0x00000005006f7308 */ /* 0x0005f00000000800 */
[----:B------:R3:W-:Y:S01]  /*46f0*/  MUFU.EX2 R175, R3 ;  /* 0x0000000300af7308 */ /* 0x0007e20000000800 */
[----:B-1----:R-:W-:Y:S02]  /*4700*/  FFMA.FTZ R0, R25, c[0x0][0x2d0], -R2 ;  /* 0x0000b40019007a23 */ /* 0x002fe40000010802 */
[----:B--2---:R-:W-:-:S05]  /*4710*/  FFMA.FTZ R5, R14, c[0x0][0x2d0], -R12 ;  /* 0x0000b4000e057a23 */ /* 0x004fca000001080c */
[----:B------:R1:W-:Y:S01]  /*4720*/  MUFU.EX2 R182, R0 ;  /* 0x0000000000b67308 */ /* 0x0003e20000000800 */
[----:B---3--:R-:W-:-:S07]  /*4730*/  FFMA.FTZ R3, R23, c[0x0][0x2d0], -R12 ;  /* 0x0000b40017037a23 */ /* 0x008fce000001080c */
[----:B------:R2:W3:Y:S08]  /*4740*/  MUFU.EX2 R108, R5 ;  /* 0x00000005006c7308 */ /* 0x0004f00000000800 */
[----:B------:R4:W-:Y:S01]  /*4750*/  MUFU.EX2 R181, R3 ;  /* 0x0000000300b57308 */ /* 0x0009e20000000800 */
[----:B-1----:R-:W-:Y:S02]  /*4760*/  FFMA.FTZ R0, R36, c[0x0][0x2d0], -R2 ;  /* 0x0000b40024007a23 */ /* 0x002fe40000010802 */
[----:B------:R-:W-:Y:S01]  /*4770*/  LDSM.16.MT88.4 R36, [R229+0x3100] ;  /* 0x00310000e524783b */ /* 0x000fe20000004200 */
[----:B--2---:R-:W-:Y:S01]  /*4780*/  FFMA.FTZ R5, R15, c[0x0][0x2d0], -R12 ;  /* 0x0000b4000f057a23 */ /* 0x004fe2000001080c */
[----:B---3--:R-:W-:-:S03]  /*4790*/  F2FP.BF16.PACK_AB R10, R108, R111 ;  /* 0x0000006f6c0a723e */ /* 0x008fc600000010ff */
[----:B------:R1:W-:Y:S01]  /*47a0*/  MUFU.EX2 R15, R4 ;  /* 0x00000004000f7308 */ /* 0x0003e20000000800 */
[----:B----4-:R-:W-:-:S07]  /*47b0*/  FFMA.FTZ R3, R24, c[0x0][0x2d0], -R12 ;  /* 0x0000b40018037a23 */ /* 0x010fce000001080c */
[----:B------:R-:W-:Y:S01]  /*47c0*/  MUFU.EX2 R174, R5 ;  /* 0x0000000500ae7308 */ /* 0x000fe20000000800 */
[----:B-1----:R-:W-:-:S07]  /*47d0*/  FFMA.FTZ R4, R11, c[0x0][0x2d0], -R2 ;  /* 0x0000b4000b047a23 */ /* 0x002fce0000010802 */
[----:B------:R1:W-:Y:S01]  /*47e0*/  MUFU.EX2 R172, R3 ;  /* 0x0000000300ac7308 */ /* 0x0003e20000000800 */
[----:B------:R-:W-:-:S07]  /*47f0*/  F2FP.BF16.PACK_AB R11, R175, R13 ;  /* 0x0000000daf0b723e */ /* 0x000fce00000010ff */
[----:B------:R2:W3:Y:S01]  /*4800*/  MUFU.EX2 R14, R4 ;  /* 0x00000004000e7308 */ /* 0x0004e20000000800 */
[----:B-1----:R-:W-:-:S07]  /*4810*/  FFMA.FTZ R3, R26, c[0x0][0x2d0], -R12 ;  /* 0x0000b4001a037a23 */ /* 0x002fce000001080c */
[----:B------:R1:W-:Y:S01]  /*4820*/  MUFU.EX2 R77, R0 ;  /* 0x00000000004d7308 */ /* 0x0003e20000000800 */
[----:B--2---:R-:W2:Y:S01]  /*4830*/  LDSM.16.MT88.4 R4, [R226+0x100] ;  /* 0x00010000e204783b */ /* 0x004ea20000004200 */
[----:B---3--:R-:W-:-:S06]  /*4840*/  F2FP.BF16.PACK_AB R9, R14, R15 ;  /* 0x0000000f0e09723e */ /* 0x008fcc00000010ff */
[----:B------:R3:W-:Y:S01]  /*4850*/  MUFU.EX2 R76, R3 ;  /* 0x00000003004c7308 */ /* 0x0007e20000000800 */
[C---:B------:R-:W-:Y:S01]  /*4860*/  HMMA.16816.F32.BF16 R60, R8.reuse, R16, RZ ;  /* 0x00000010083c723c */ /* 0x040fe200000418ff */
[----:B-1----:R-:W-:Y:S02]  /*4870*/  MOV R0, R65 ;  /* 0x0000004100007202 */ /* 0x002fe40000000f00 */
[----:B------:R-:W1:Y:S05]  /*4880*/  LDSM.16.MT88.4 R64, [R225+0x3100] ;  /* 0x00310000e140783b */ /* 0x000e6a0000004200 */
[----:B------:R-:W-:Y:S01]  /*4890*/  HMMA.16816.F32.BF16 R52, R8, R18, RZ ;  /* 0x000000120834723c */ /* 0x000fe200000418ff */
[----:B---3--:R-:W-:-:S04]  /*48a0*/  FFMA.FTZ R3, R22, c[0x0][0x2d0], -R2 ;  /* 0x0000b40016037a23 */ /* 0x008fc80000010802 */
[----:B------:R3:W4:Y:S03]  /*48b0*/  MUFU.EX2 R252, R3 ;  /* 0x0000000300fc7308 */ /* 0x0007260000000800 */
[C---:B------:R-:W-:Y:S08]  /*48c0*/  HMMA.16816.F32.BF16 R20, R8.reuse, R48, RZ ;  /* 0x000000300814723c */ /* 0x040ff000000418ff */
[----:B------:R-:W-:Y:S01]  /*48d0*/  HMMA.16816.F32.BF16 R16, R8, R50, RZ ;  /* 0x000000320810723c */ /* 0x000fe200000418ff */
[----:B------:R-:W-:Y:S01]  /*48e0*/  LDSM.16.MT88.4 R48, [R225+0x6100] ;  /* 0x00610000e130783b */ /* 0x000fe20000004200 */
[----:B---3--:R-:W-:-:S06]  /*48f0*/  IMAD.MOV.U32 R3, RZ, RZ, R27 ;  /* 0x000000ffff037224 */ /* 0x008fcc00078e001b */
[C---:B--2---:R-:W-:Y:S07]  /*4900*/  HMMA.16816.F32.BF16 R28, R8.reuse, R4, RZ ;  /* 0x00000004081c723c */ /* 0x044fee00000418ff */
[----:B------:R-:W-:Y:S01]  /*4910*/  F2FP.BF16.PACK_AB R4, R181, R174 ;  /* 0x000000aeb504723e */ /* 0x000fe200000010ff */
[----:B------:R-:W-:Y:S01]  /*4920*/  HMMA.16816.F32.BF16 R24, R8, R6, RZ ;  /* 0x000000060818723c */ /* 0x000fe200000418ff */
[----:B----4-:R-:W-:-:S06]  /*4930*/  F2FP.BF16.PACK_AB R5, R180, R252 ;  /* 0x000000fcb405723e */ /* 0x010fcc00000010ff */
[----:B------:R-:W-:Y:S02]  /*4940*/  F2FP.BF16.PACK_AB R6, R76, R172 ;  /* 0x000000ac4c06723e */ /* 0x000fe400000010ff */
[----:B------:R-:W-:-:S07]  /*4950*/  F2FP.BF16.PACK_AB R7, R77, R182 ;  /* 0x000000b64d07723e */ /* 0x000fce00000010ff */
[C---:B------:R-:W-:Y:S08]  /*4960*/  HMMA.16816.F32.BF16 R152, R4.reuse, R40, R60 ;  /* 0x000000280498723c */ /* 0x040ff0000004183c */
[----:B------:R-:W-:Y:S01]  /*4970*/  HMMA.16816.F32.BF16 R144, R4, R42, R52 ;  /* 0x0000002a0490723c */ /* 0x000fe20000041834 */
[----:B------:R-:W-:Y:S07]  /*4980*/  LDSM.16.MT88.4 R52, [R226+0x6100] ;  /* 0x00610000e234783b */ /* 0x000fee0000004200 */
[----:B------:R-:W-:Y:S08]  /*4990*/  HMMA.16816.F32.BF16 R40, R8, R56, RZ ;  /* 0x000000380828723c */ /* 0x000ff000000418ff */
[C---:B------:R-:W-:Y:S08]  /*49a0*/  HMMA.16816.F32.BF16 R140, R4.reuse, R32, R28 ;  /* 0x00000020048c723c */ /* 0x040ff0000004181c */
[C---:B------:R-:W-:Y:S01]  /*49b0*/  HMMA.16816.F32.BF16 R124, R4.reuse, R34, R24 ;  /* 0x00000022047c723c */ /* 0x040fe20000041818 */
[----:B------:R-:W2:Y:S07]  /*49c0*/  LDSM.16.MT88.4 R32, [R225+0x3900] ;  /* 0x00390000e120783b */ /* 0x000eae0000004200 */
[C---:B------:R-:W-:Y:S08]  /*49d0*/  HMMA.16816.F32.BF16 R116, R4.reuse, R44, R20 ;  /* 0x0000002c0474723c */ /* 0x040ff00000041814 */
[----:B------:R-:W-:Y:S01]  /*49e0*/  HMMA.16816.F32.BF16 R148, R4, R46, R16 ;  /* 0x0000002e0494723c */ /* 0x000fe20000041810 */
[----:B------:R-:W3:Y:S07]  /*49f0*/  LDSM.16.MT88.4 R44, [R228+0x3100] ;  /* 0x00310000e42c783b */ /* 0x000eee0000004200 */
[C---:B------:R-:W-:Y:S08]  /*4a00*/  HMMA.16816.F32.BF16 R28, R8.reuse, R58, RZ ;  /* 0x0000003a081c723c */ /* 0x040ff000000418ff */
[C---:B-1----:R-:W-:Y:S08]  /*4a10*/  HMMA.16816.F32.BF16 R24, R8.reuse, R64, RZ ;  /* 0x000000400818723c */ /* 0x042ff000000418ff */
[C---:B------:R-:W-:Y:S08]  /*4a20*/  HMMA.16816.F32.BF16 R20, R8.reuse, R66, RZ ;  /* 0x000000420814723c */ /* 0x040ff000000418ff */
[----:B------:R-:W-:Y:S07]  /*4a30*/  HMMA.16816.F32.BF16 R16, R8, R72, RZ ;  /* 0x000000480810723c */ /* 0x000fee00000418ff */
[----:B------:R-:W-:Y:S01]  /*4a40*/  IMAD.MOV.U32 R73, RZ, RZ, R77 ;  /* 0x000000ffff497224 */ /* 0x000fe200078e004d */
[C---:B------:R-:W-:Y:S01]  /*4a50*/  HMMA.16816.F32.BF16 R128, R4.reuse, R80, R40 ;  /* 0x000000500480723c */ /* 0x040fe20000041828 */
[----:B------:R-:W-:Y:S01]  /*4a60*/  IMAD.MOV.U32 R72, RZ, RZ, R76 ;  /* 0x000000ffff487224 */ /* 0x000fe200078e004c */
[----:B------:R-:W1:Y:S04]  /*4a70*/  LDSM.16.MT88.4 R40, [R229+0x6100] ;  /* 0x00610000e528783b */ /* 0x000e680000004200 */
[----:B------:R-:W4:Y:S02]  /*4a80*/  LDSM.16.MT88.4 R76, [R228+0x6100] ;  /* 0x00610000e44c783b */ /* 0x000f240000004200 */
[C---:B------:R-:W-:Y:S02]  /*4a90*/  HMMA.16816.F32.BF16 R112, R4.reuse, R82, R28 ;  /* 0x000000520470723c */ /* 0x040fe4000004181c */
[----:B------:R-:W5:Y:S06]  /*4aa0*/  LDSM.16.MT88.4 R80, [R225+0x6900] ;  /* 0x00690000e150783b */ /* 0x000f6c0000004200 */
[C---:B--2---:R-:W-:Y:S08]  /*4ab0*/  HMMA.16816.F32.BF16 R120, R4.reuse, R32, R24 ;  /* 0x000000200478723c */ /* 0x044ff00000041818 */
[----:B------:R-:W-:Y:S08]  /*4ac0*/  HMMA.16816.F32.BF16 R132, R4, R34, R20 ;  /* 0x000000220484723c */ /* 0x000ff00000041814 */
[C---:B------:R-:W-:Y:S08]  /*4ad0*/  HMMA.16816.F32.BF16 R32, R8.reuse, R36, RZ ;  /* 0x000000240820723c */ /* 0x040ff000000418ff */
[C---:B------:R-:W-:Y:S08]  /*4ae0*/  HMMA.16816.F32.BF16 R28, R8.reuse, R38, RZ ;  /* 0x00000026081c723c */ /* 0x040ff000000418ff */
[----:B---3--:R-:W-:Y:S08]  /*4af0*/  HMMA.16816.F32.BF16 R24, R8, R44, RZ ;  /* 0x0000002c0818723c */ /* 0x008ff000000418ff */
[----:B------:R-:W-:Y:S07]  /*4b00*/  HMMA.16816.F32.BF16 R136, R4, R68, R16 ;  /* 0x000000440488723c */ /* 0x000fee0000041810 */
[----:B------:R-:W-:Y:S01]  /*4b10*/  MOV R68, R111 ;  /* 0x0000006f00447202 */ /* 0x000fe20000000f00 */
[----:B------:R-:W-:Y:S01]  /*4b20*/  HMMA.16816.F32.BF16 R64, R8, R74, RZ ;  /* 0x0000004a0840723c */ /* 0x000fe200000418ff */
[----:B------:R-:W-:-:S06]  /*4b30*/  IMAD.MOV.U32 R69, RZ, RZ, R110 ;  /* 0x000000ffff457224 */ /* 0x000fcc00078e006e */
[----:B------:R-:W-:Y:S01]  /*4b40*/  MOV R75, R108 ;  /* 0x0000006c004b7202 */ /* 0x000fe20000000f00 */
[----:B------:R-:W-:Y:S01]  /*4b50*/  HMMA.16816.F32.BF16 R20, R8, R46, RZ ;  /* 0x0000002e0814723c */ /* 0x000fe200000418ff */
[----:B------:R-:W-:-:S07]  /*4b60*/  IMAD.MOV.U32 R74, RZ, RZ, R109 ;  /* 0x000000ffff4a7224 */ /* 0x000fce00078e006d */
[C---:B------:R-:W-:Y:S08]  /*4b70*/  HMMA.16816.F32.BF16 R16, R8.reuse, R48, RZ ;  /* 0x000000300810723c */ /* 0x040ff000000418ff */
[C---:B------:R-:W-:Y:S08]  /*4b80*/  HMMA.16816.F32.BF16 R60, R8.reuse, R50, RZ ;  /* 0x00000032083c723c */ /* 0x040ff000000418ff */
[C---:B-1----:R-:W-:Y:S08]  /*4b90*/  HMMA.16816.F32.BF16 R48, R8.reuse, R40, RZ ;  /* 0x000000280830723c */ /* 0x042ff000000418ff */
[C---:B------:R-:W-:Y:S08]  /*4ba0*/  HMMA.16816.F32.BF16 R44, R8.reuse, R42, RZ ;  /* 0x0000002a082c723c */ /* 0x040ff000000418ff */
[C---:B----4-:R-:W-:Y:S07]  /*4bb0*/  HMMA.16816.F32.BF16 R40, R8.reuse, R76, RZ ;  /* 0x0000004c0828723c */ /* 0x050fee00000418ff */
[----:B------:R-:W-:Y:S01]  /*4bc0*/  IMAD.MOV.U32 R77, RZ, RZ, R106 ;  /* 0x000000ffff4d7224 */ /* 0x000fe200078e006a */
[----:B------:R-:W-:Y:S01]  /*4bd0*/  HMMA.16816.F32.BF16 R56, R8, R52, RZ ;  /* 0x000000340838723c */ /* 0x000fe200000418ff */
[----:B------:R-:W-:-:S07]  /*4be0*/  IMAD.MOV.U32 R76, RZ, RZ, R107 ;  /* 0x000000ffff4c7224 */ /* 0x000fce00078e006b */
[C---:B------:R-:W-:Y:S08]  /*4bf0*/  HMMA.16816.F32.BF16 R52, R8.reuse, R54, RZ ;  /* 0x000000360834723c */ /* 0x040ff000000418ff */
[----:B------:R-:W-:Y:S07]  /*4c00*/  HMMA.16816.F32.BF16 R36, R8, R78, RZ ;  /* 0x0000004e0824723c */ /* 0x000fee00000418ff */
[----:B------:R-:W-:Y:S01]  /*4c10*/  MOV R10, R105 ;  /* 0x00000069000a7202 */ /* 0x000fe20000000f00 */
[----:B------:R-:W-:Y:S01]  /*4c20*/  IMAD.MOV.U32 R11, RZ, RZ, R104 ;  /* 0x000000ffff0b7224 */ /* 0x000fe200078e0068 */
[C---:B------:R-:W-:Y:S08]  /*4c30*/  HMMA.16816.F32.BF16 R108, R4.reuse, R70, R64 ;  /* 0x00000046046c723c */ /* 0x040ff00000041840 */
[----:B------:R-:W-:Y:S07]  /*4c40*/  HMMA.16816.F32.BF16 R104, R4, R88, R32 ;  /* 0x000000580468723c */ /* 0x000fee0000041820 */
[----:B------:R-:W-:Y:S01]  /*4c50*/  IMAD.MOV.U32 R89, RZ, RZ, R76 ;  /* 0x000000ffff597224 */ /* 0x000fe200078e004c */
[----:B------:R-:W-:-:S02]  /*4c60*/  MOV R88, R77 ;  /* 0x0000004d00587202 */ /* 0x000fc40000000f00 */
[----:B------:R-:W-:Y:S07]  /*4c70*/  HMMA.16816.F32.BF16 R76, R4, R90, R28 ;  /* 0x0000005a044c723c */ /* 0x000fee000004181c */
[----:B------:R-:W-:Y:S01]  /*4c80*/  IMAD.MOV.U32 R28, RZ, RZ, R74 ;  /* 0x000000ffff1c7224 */ /* 0x000fe200078e004a */
[----:B------:R-:W-:Y:S01]  /*4c90*/  MOV R30, R72 ;  /* 0x00000048001e7202 */ /* 0x000fe20000000f00 */
[----:B------:R-:W-:Y:S01]  /*4ca0*/  IMAD.MOV.U32 R31, RZ, RZ, R75 ;  /* 0x000000ffff1f7224 */ /* 0x000fe200078e004b */
[----:B------:R-:W-:Y:S01]  /*4cb0*/  MOV R90, R173 ;  /* 0x000000ad005a7202 */ /* 0x000fe20000000f00 */
[----:B------:R-:W-:-:S02]  /*4cc0*/  IMAD.MOV.U32 R29, RZ, RZ, R73 ;  /* 0x000000ffff1d7224 */ /* 0x000fc400078e0049 */
[----:B------:R-:W-:Y:S01]  /*4cd0*/  HMMA.16816.F32.BF16 R72, R4, R84, R24 ;  /* 0x000000540448723c */ /* 0x000fe20000041818 */
[----:B------:R-:W-:-:S06]  /*4ce0*/  IMAD.MOV.U32 R91, RZ, RZ, R170 ;  /* 0x000000ffff5b7224 */ /* 0x000fcc00078e00aa */
[----:B------:R-:W-:Y:S01]  /*4cf0*/  IMAD.MOV.U32 R25, RZ, RZ, R68 ;  /* 0x000000ffff197224 */ /* 0x000fe200078e0044 */
[C---:B------:R-:W-:Y:S01]  /*4d00*/  HMMA.16816.F32.BF16 R84, R4.reuse, R86, R20 ;  /* 0x000000560454723c */ /* 0x040fe20000041814 */
[----:B------:R-:W-:Y:S01]  /*4d10*/  IMAD.MOV.U32 R24, RZ, RZ, R69 ;  /* 0x000000ffff187224 */ /* 0x000fe200078e0045 */
[----:B------:R-:W1:Y:S01]  /*4d20*/  LDSM.16.MT88.4 R20, [R226+0x6900] ;  /* 0x00690000e214783b */ /* 0x000e620000004200 */
[----:B------:R-:W-:Y:S01]  /*4d30*/  IMAD.MOV.U32 R27, RZ, RZ, R10 ;  /* 0x000000ffff1b7224 */ /* 0x000fe200078e000a */
[----:B------:R-:W-:Y:S02]  /*4d40*/  MOV R26, R11 ;  /* 0x0000000b001a7202 */ /* 0x000fe40000000f00 */
[----:B------:R-:W-:Y:S02]  /*4d50*/  LDSM.16.MT88.4 R8, [R228+0x6900] ;  /* 0x00690000e408783b */ /* 0x000fe40000004200 */
[C---:B-----5:R-:W-:Y:S02]  /*4d60*/  HMMA.16816.F32.BF16 R68, R4.reuse, R80, R16 ;  /* 0x000000500444723c */ /* 0x060fe40000041810 */
[----:B------:R-:W2:Y:S06]  /*4d70*/  LDSM.16.MT88.4 R16, [R229+0x6900] ;  /* 0x00690000e510783b */ /* 0x000eac0000004200 */
[C---:B------:R-:W-:Y:S08]  /*4d80*/  HMMA.16816.F32.BF16 R80, R4.reuse, R82, R60 ;  /* 0x000000520450723c */ /* 0x040ff0000004183c */
[C---:B-1----:R-:W-:Y:S08]  /*4d90*/  HMMA.16816.F32.BF16 R64, R4.reuse, R20, R56 ;  /* 0x000000140440723c */ /* 0x042ff00000041838 */
[C---:B--2---:R-:W-:Y:S07]  /*4da0*/  HMMA.16816.F32.BF16 R56, R4.reuse, R16, R48 ;  /* 0x000000100438723c */ /* 0x044fee0000041830 */
[----:B------:R-:W-:Y:S01]  /*4db0*/  IMAD.MOV.U32 R49, RZ, RZ, R0 ;  /* 0x000000ffff317224 */ /* 0x000fe200078e0000 */
[----:B------:R-:W-:Y:S01]  /*4dc0*/  MOV R50, R3 ;  /* 0x0000000300327202 */ /* 0x000fe20000000f00 */
[----:B------:R-:W-:Y:S01]  /*4dd0*/  FFMA.FTZ R0, R96, c[0x0][0x2d0], -R12 ;  /* 0x0000b40060007a23 */ /* 0x000fe2000001080c */
[----:B------:R-:W-:Y:S01]  /*4de0*/  HMMA.16816.F32.BF16 R32, R4, R10, R36 ;  /* 0x0000000a0420723c */ /* 0x000fe20000041824 */
[----:B------:R-:W-:-:S02]  /*4df0*/  IMAD.MOV.U32 R51, RZ, RZ, R252 ;  /* 0x000000ffff337224 */ /* 0x000fc400078e00fc */
[----:B------:R1:W-:Y:S01]  /*4e00*/  MUFU.EX2 R3, R0 ;  /* 0x0000000000037308 */ /* 0x0003e20000000800 */
[----:B------:R-:W-:Y:S02]  /*4e10*/  IMAD.MOV.U32 R48, RZ, RZ, R88 ;  /* 0x000000ffff307224 */ /* 0x000fe400078e0058 */
[----:B------:R-:W-:Y:S01]  /*4e20*/  IMAD.MOV.U32 R88, RZ, RZ, R174 ;  /* 0x000000ffff587224 */ /* 0x000fe200078e00ae */
[----:B------:R-:W-:Y:S01]  /*4e30*/  MOV R39, R28 ;  /* 0x0000001c00277202 */ /* 0x000fe20000000f00 */
[----:B------:R-:W-:Y:S01]  /*4e40*/  HMMA.16816.F32.BF16 R44, R4, R18, R44 ;  /* 0x00000012042c723c */ /* 0x000fe2000004182c */
[----:B------:R-:W2:Y:S01]  /*4e50*/  LDSM.16.MT88.4 R16, [R225+0x1100] ;  /* 0x00110000e110783b */ /* 0x000ea20000004200 */
[----:B------:R-:W-:Y:S02]  /*4e60*/  IMAD.MOV.U32 R37, RZ, RZ, R25 ;  /* 0x000000ffff257224 */ /* 0x000fe400078e0019 */
[----:B------:R-:W-:-:S04]  /*4e70*/  IMAD.MOV.U32 R38, RZ, RZ, R26 ;  /* 0x000000ffff267224 */ /* 0x000fc800078e001a */
[----:B------:R-:W-:Y:S01]  /*4e80*/  HMMA.16816.F32.BF16 R40, R4, R8, R40 ;  /* 0x000000080428723c */ /* 0x000fe20000041828 */
[----:B------:R-:W3:Y:S01]  /*4e90*/  LDSM.16.MT88.4 R8, [R226+0x1100] ;  /* 0x00110000e208783b */ /* 0x000ee20000004200 */
[----:B-1----:R-:W-:-:S04]  /*4ea0*/  FFMA.FTZ R0, R97, c[0x0][0x2d0], -R12 ;  /* 0x0000b40061007a23 */ /* 0x002fc8000001080c */
[----:B------:R1:W4:Y:S02]  /*4eb0*/  MUFU.EX2 R170, R0 ;  /* 0x0000000000aa7308 */ /* 0x0003240000000800 */
[----:B------:R-:W-:Y:S01]  /*4ec0*/  HMMA.16816.F32.BF16 R60, R4, R22, R52 ;  /* 0x00000016043c723c */ /* 0x000fe20000041834 */
[----:B------:R-:W5:Y:S01]  /*4ed0*/  LDSM.16.MT88.4 R20, [R229+0x1100] ;  /* 0x00110000e514783b */ /* 0x000f620000004200 */
[----:B-1----:R-:W-:-:S05]  /*4ee0*/  FFMA.FTZ R0, R98, c[0x0][0x2d0], -R12 ;  /* 0x0000b40062007a23 */ /* 0x002fca000001080c */
[----:B----4-:R-:W-:Y:S01]  /*4ef0*/  F2FP.BF16.PACK_AB R4, R170, R3 ;  /* 0x00000003aa04723e */ /* 0x010fe200000010ff */
[----:B------:R1:W-:Y:S02]  /*4f00*/  MUFU.EX2 R173, R0 ;  /* 0x0000000000ad7308 */ /* 0x0003e40000000800 */
[----:B-1----:R-:W-:-:S06]  /*4f10*/  FFMA.FTZ R0, R99, c[0x0][0x2d0], -R12 ;  /* 0x0000b40063007a23 */ /* 0x002fcc000001080c */
[----:B------:R1:W4:Y:S02]  /*4f20*/  MUFU.EX2 R36, R0 ;  /* 0x0000000000247308 */ /* 0x0003240000000800 */
[----:B-1----:R-:W-:Y:S01]  /*4f30*/  FFMA.FTZ R0, R94, c[0x0][0x2d0], -R2 ;  /* 0x0000b4005e007a23 */ /* 0x002fe20000010802 */
[----:B----4-:R-:W-:-:S05]  /*4f40*/  F2FP.BF16.PACK_AB R6, R36, R173 ;  /* 0x000000ad2406723e */ /* 0x010fca00000010ff */
[----:B------:R1:W-:Y:S02]  /*4f50*/  MUFU.EX2 R252, R0 ;  /* 0x0000000000fc7308 */ /* 0x0003e40000000800 */
[----:B-1----:R-:W-:-:S06]  /*4f60*/  FFMA.FTZ R0, R93, c[0x0][0x2d0], -R2 ;  /* 0x0000b4005d007a23 */ /* 0x002fcc0000010802 */
[----:B------:R1:W4:Y:S02]  /*4f70*/  MUFU.EX2 R28, R0 ;  /* 0x00000000001c7308 */ /* 0x0003240000000800 */
[----:B-1----:R-:W-:Y:S01]  /*4f80*/  FFMA.FTZ R0, R92, c[0x0][0x2d0], -R2 ;  /* 0x0000b4005c007a23 */ /* 0x002fe20000010802 */
[----:B----4-:R-:W-:-:S05]  /*4f90*/  F2FP.BF16.PACK_AB R5, R28, R252 ;  /* 0x000000fc1c05723e */ /* 0x010fca00000010ff */
[----:B------:R1:W-:Y:S02]  /*4fa0*/  MUFU.EX2 R174, R0 ;  /* 0x0000000000ae7308 */ /* 0x0003e40000000800 */
[----:B-1----:R-:W-:-:S06]  /*4fb0*/  FFMA.FTZ R0, R95, c[0x0][0x2d0], -R2 ;  /* 0x0000b4005f007a23 */ /* 0x002fcc0000010802 */
[----:B------:R-:W1:Y:S02]  /*4fc0*/  MUFU.EX2 R0, R0 ;  /* 0x0000000000007308 */ /* 0x000e640000000800 */
[----:B-1----:R-:W-:-:S07]  /*4fd0*/  F2FP.BF16.PACK_AB R7, R0, R174 ;  /* 0x000000ae0007723e */ /* 0x002fce00000010ff */
[C---:B--2---:R-:W-:Y:S07]  /*4fe0*/  HMMA.16816.F32.BF16 R52, R4.reuse, R16, R152 ;  /* 0x000000100434723c */ /* 0x044fee0000041898 */
[----:B------:R-:W-:Y:S01]  /*4ff0*/  IMAD.MOV.U32 R155, RZ, RZ, R48 ;  /* 0x000000ffff9b7224 */ /* 0x000fe200078e0030 */
[----:B------:R-:W-:Y:S01]  /*5000*/  MOV R154, R49 ;  /* 0x00000031009a7202 */ /* 0x000fe20000000f00 */
[----:B------:R-:W-:Y:S01]  /*5010*/  IMAD.MOV.U32 R153, RZ, RZ, R50 ;  /* 0x000000ffff997224 */ /* 0x000fe200078e0032 */
[----:B---3--:R-:W-:Y:S01]  /*5020*/  HMMA.16816.F32.BF16 R92, R4, R10, R124 ;  /* 0x0000000a045c723c */ /* 0x008fe2000004187c */
[----:B------:R-:W-:-:S07]  /*5030*/  IMAD.MOV.U32 R152, RZ, RZ, R51 ;  /* 0x000000ffff987224 */ /* 0x000fce00078e0033 */
[C---:B------:R-:W-:Y:S01]  /*5040*/  HMMA.16816.F32.BF16 R48, R4.reuse, R18, R144 ;  /* 0x000000120430723c */ /* 0x040fe20000041890 */
[----:B------:R-:W1:Y:S06]  /*5050*/  LDSM.16.MT88.4 R16, [R228+0x1100] ;  /* 0x00110000e410783b */ /* 0x000e6c0000004200 */
[----:B------:R-:W-:Y:S01]  /*5060*/  MOV R144, R90 ;  /* 0x0000005a00907202 */ /* 0x000fe20000000f00 */
[----:B------:R-:W-:Y:S01]  /*5070*/  IMAD.MOV.U32 R145, RZ, RZ, R91 ;  /* 0x000000ffff917224 */ /* 0x000fe200078e005b */
[----:B------:R-:W-:Y:S01]  /*5080*/  MOV R147, R89 ;  /* 0x0000005900937202 */ /* 0x000fe20000000f00 */
[----:B------:R-:W-:Y:S01]  /*5090*/  IMAD.MOV.U32 R146, RZ, RZ, R88 ;  /* 0x000000ffff927224 */ /* 0x000fe200078e0058 */
[C---:B-----5:R-:W-:Y:S08]  /*50a0*/  HMMA.16816.F32.BF16 R96, R4.reuse, R20, R116 ;  /* 0x000000140460723c */ /* 0x060ff00000041874 */
[C---:B------:R-:W-:Y:S01]  /*50b0*/  HMMA.16816.F32.BF16 R88, R4.reuse, R8, R140 ;  /* 0x000000080458723c */ /* 0x040fe2000004188c */
[----:B------:R-:W2:Y:S06]  /*50c0*/  LDSM.16.MT88.4 R8, [R225+0x4100] ;  /* 0x00410000e108783b */ /* 0x000eac0000004200 */
[----:B------:R-:W-:Y:S01]  /*50d0*/  IMAD.MOV.U32 R140, RZ, RZ, R29 ;  /* 0x000000ffff8c7224 */ /* 0x000fe200078e001d */
[----:B------:R-:W-:Y:S01]  /*50e0*/  MOV R142, R31 ;  /* 0x0000001f008e7202 */ /* 0x000fe20000000f00 */
[----:B------:R-:W-:Y:S01]  /*50f0*/  IMAD.MOV.U32 R141, RZ, RZ, R30 ;  /* 0x000000ffff8d7224 */ /* 0x000fe200078e001e */
[C---:B------:R-:W-:Y:S01]  /*5100*/  HMMA.16816.F32.BF16 R116, R4.reuse, R22, R148 ;  /* 0x000000160474723c */ /* 0x040fe20000041894 */
[----:B------:R-:W-:Y:S01]  /*5110*/  IMAD.MOV.U32 R143, RZ, RZ, R28 ;  /* 0x000000ffff8f7224 */ /* 0x000fe200078e001c */
[----:B------:R-:W-:Y:S04]  /*5120*/  LDSM.16.MT88.4 R20, [R226+0x7100] ;  /* 0x00710000e214783b */ /* 0x000fe80000004200 */
[----:B------:R-:W3:Y:S02]  /*5130*/  LDSM.16.MT88.4 R28, [R226+0x4100] ;  /* 0x00410000e21c783b */ /* 0x000ee40000004200 */
[C---:B-1----:R-:W-:Y:S08]  /*5140*/  HMMA.16816.F32.BF16 R128, R4.reuse, R16, R128 ;  /* 0x000000100480723c */ /* 0x042ff00000041880 */
[C---:B------:R-:W-:Y:S01]  /*5150*/  HMMA.16816.F32.BF16 R112, R4.reuse, R18, R112 ;  /* 0x000000120470723c */ /* 0x040fe20000041870 */
[----:B------:R-:W1:Y:S07]  /*5160*/  LDSM.16.MT88.4 R16, [R229+0x4100] ;  /* 0x00410000e510783b */ /* 0x000e6e0000004200 */
[C---:B--2---:R-:W-:Y:S08]  /*5170*/  HMMA.16816.F32.BF16 R120, R4.reuse, R8, R120 ;  /* 0x000000080478723c */ /* 0x044ff00000041878 */
[C---:B------:R-:W-:Y:S01]  /*5180*/  HMMA.16816.F32.BF16 R132, R4.reuse, R10, R132 ;  /* 0x0000000a0484723c */ /* 0x040fe20000041884 */
[----:B------:R-:W2:Y:S07]  /*5190*/  LDSM.16.MT88.4 R8, [R228+0x4100] ;  /* 0x00410000e408783b */ /* 0x000eae0000004200 */
[C---:B---3--:R-:W-:Y:S07]  /*51a0*/  HMMA.16816.F32.BF16 R136, R4.reuse, R28, R136 ;  /* 0x0000001c0488723c */ /* 0x048fee0000041888 */
[----:B------:R-:W-:Y:S01]  /*51b0*/  IMAD.MOV.U32 R29, RZ, RZ, R39 ;  /* 0x000000ffff1d7224 */ /* 0x000fe200078e0027 */
[----:B------:R-:W-:Y:S01]  /*51c0*/  MOV R28, R24 ;  /* 0x00000018001c7202 */ /* 0x000fe20000000f00 */
[----:B------:R-:W-:Y:S01]  /*51d0*/  HMMA.16816.F32.BF16 R148, R4, R30, R108 ;  /* 0x0000001e0494723c */ /* 0x000fe2000004186c */
[----:B------:R-:W-:-:S02]  /*51e0*/  MOV R39, R27 ;  /* 0x0000001b00277202 */ /* 0x000fc40000000f00 */
[----:B------:R-:W3:Y:S04]  /*51f0*/  LDSM.16.MT88.4 R24, [R225+0x7100] ;  /* 0x00710000e118783b */ /* 0x000ee80000004200 */
[----:B------:R-:W-:Y:S01]  /*5200*/  MOV R108, R144 ;  /* 0x00000090006c7202 */ /* 0x000fe20000000f00 */
[----:B------:R-:W-:Y:S01]  /*5210*/  IMAD.MOV.U32 R109, RZ, RZ, R145 ;  /* 0x000000ffff6d7224 */ /* 0x000fe200078e0091 */
[----:B------:R-:W-:Y:S01]  /*5220*/  MOV R111, R147 ;  /* 0x00000093006f7202 */ /* 0x000fe20000000f00 */
[----:B------:R-:W-:Y:S01]  /*5230*/  IMAD.MOV.U32 R110, RZ, RZ, R146 ;  /* 0x000000ffff6e7224 */ /* 0x000fe200078e0092 */
[----:B-1----:R-:W-:Y:S01]  /*5240*/  HMMA.16816.F32.BF16 R124, R4, R18, R76 ;  /* 0x00000012047c723c */ /* 0x002fe2000004184c */
[----:B------:R-:W-:Y:S02]  /*5250*/  IMAD.MOV.U32 R30, RZ, RZ, R140 ;  /* 0x000000ffff1e7224 */ /* 0x000fe400078e008c */
[----:B------:R-:W-:-:S05]  /*5260*/  IMAD.MOV.U32 R31, RZ, RZ, R141 ;  /* 0x000000ffff1f7224 */ /* 0x000fca00078e008d */
[C---:B------:R-:W-:Y:S01]  /*5270*/  HMMA.16816.F32.BF16 R144, R4.reuse, R16, R104 ;  /* 0x000000100490723c */ /* 0x040fe20000041868 */
[----:B------:R-:W1:Y:S07]  /*5280*/  LDSM.16.MT88.4 R16, [R229+0x7100] ;  /* 0x00710000e510783b */ /* 0x000e6e0000004200 */
[C---:B--2---:R-:W-:Y:S07]  /*5290*/  HMMA.16816.F32.BF16 R104, R4.reuse, R8, R72 ;  /* 0x000000080468723c */ /* 0x044fee0000041848 */
[----:B------:R-:W-:Y:S01]  /*52a0*/  IMAD.MOV.U32 R74, RZ, RZ, R142 ;  /* 0x000000ffff4a7224 */ /* 0x000fe200078e008e */
[C---:B------:R-:W-:Y:S01]  /*52b0*/  HMMA.16816.F32.BF16 R84, R4.reuse, R10, R84 ;  /* 0x0000000a0454723c */ /* 0x040fe20000041854 */
[----:B------:R-:W-:Y:S01]  /*52c0*/  IMAD.MOV.U32 R75, RZ, RZ, R143 ;  /* 0x000000ffff4b7224 */ /* 0x000fe200078e008f */
[----:B------:R-:W2:Y:S06]  /*52d0*/  LDSM.16.MT88.4 R8, [R228+0x7100] ;  /* 0x00710000e408783b */ /* 0x000eac0000004200 */
[C---:B---3--:R-:W-:Y:S07]  /*52e0*/  HMMA.16816.F32.BF16 R140, R4.reuse, R26, R80 ;  /* 0x0000001a048c723c */ /* 0x048fee0000041850 */
[----:B------:R-:W-:Y:S01]  /*52f0*/  MOV R82, R154 ;  /* 0x0000009a00527202 */ /* 0x000fe20000000f00 */
[----:B------:R-:W-:Y:S01]  /*5300*/  IMAD.MOV.U32 R154, RZ, RZ, R0 ;  /* 0x000000ffff9a7224 */ /* 0x000fe200078e0000 */
[----:B------:R-:W-:Y:S01]  /*5310*/  MOV R26, R74 ;  /* 0x0000004a001a7202 */ /* 0x000fe20000000f00 */
[----:B------:R-:W-:Y:S01]  /*5320*/  IMAD.MOV.U32 R27, RZ, RZ, R75 ;  /* 0x000000ffff1b7224 */ /* 0x000fe200078e004b */
[----:B------:R-:W-:Y:S01]  /*5330*/  HMMA.16816.F32.BF16 R76, R4, R24, R68 ;  /* 0x00000018044c723c */ /* 0x000fe20000041844 */
[----:B------:R-:W-:-:S02]  /*5340*/  FFMA.FTZ R0, R169, c[0x0][0x2d0], -R12 ;  /* 0x0000b400a9007a23 */ /* 0x000fc4000001080c */
[----:B------:R-:W-:Y:S02]  /*5350*/  IMAD.MOV.U32 R80, RZ, RZ, R111 ;  /* 0x000000ffff507224 */ /* 0x000fe400078e006f */
[----:B------:R-:W-:Y:S02]  /*5360*/  IMAD.MOV.U32 R111, RZ, RZ, R183 ;  /* 0x000000ffff6f7224 */ /* 0x000fe400078e00b7 */
[----:B------:R-:W-:Y:S01]  /*5370*/  MOV R25, R31 ;  /* 0x0000001f00197202 */ /* 0x000fe20000000f00 */
[----:B------:R-:W-:Y:S01]  /*5380*/  HMMA.16816.F32.BF16 R72, R4, R20, R64 ;  /* 0x000000140448723c */ /* 0x000fe20000041840 */
[----:B------:R-:W-:Y:S01]  /*5390*/  IMAD.MOV.U32 R31, RZ, RZ, R109 ;  /* 0x000000ffff1f7224 */ /* 0x000fe200078e006d */
[----:B------:R-:W-:Y:S01]  /*53a0*/  MOV R109, R251 ;  /* 0x000000fb006d7202 */ /* 0x000fe20000000f00 */
[----:B------:R-:W-:Y:S02]  /*53b0*/  IMAD.MOV.U32 R169, RZ, RZ, R181 ;  /* 0x000000ffffa97224 */ /* 0x000fe400078e00b5 */
[----:B------:R-:W-:-:S02]  /*53c0*/  IMAD.MOV.U32 R24, RZ, RZ, R30 ;  /* 0x000000ffff187224 */ /* 0x000fc400078e001e */
[----:B------:R-:W-:Y:S01]  /*53d0*/  MOV R20, R110 ;  /* 0x0000006e00147202 */ /* 0x000fe20000000f00 */
[----:B------:R-:W-:Y:S01]  /*53e0*/  IMAD.MOV.U32 R110, RZ, RZ, R250 ;  /* 0x000000ffff6e7224 */ /* 0x000fe200078e00fa */
[C---:B------:R-:W-:Y:S01]  /*53f0*/  HMMA.16816.F32.BF16 R68, R4.reuse, R22, R60 ;  /* 0x000000160444723c */ /* 0x040fe2000004183c */
[----:B------:R3:W-:Y:S01]  /*5400*/  MUFU.EX2 R250, R0 ;  /* 0x0000000000fa7308 */ /* 0x0007e20000000800 */
[----:B------:R-:W-:Y:S02]  /*5410*/  IMAD.MOV.U32 R21, RZ, RZ, R108 ;  /* 0x000000ffff157224 */ /* 0x000fe400078e006c */
[----:B------:R-:W-:Y:S01]  /*5420*/  IMAD.MOV.U32 R83, RZ, RZ, R153 ;  /* 0x000000ffff537224 */ /* 0x000fe200078e0099 */
[----:B------:R-:W-:Y:S01]  /*5430*/  MOV R153, R37 ;  /* 0x0000002500997202 */ /* 0x000fe20000000f00 */
[----:B------:R-:W-:Y:S01]  /*5440*/  IMAD.MOV.U32 R81, RZ, RZ, R36 ;  /* 0x000000ffff517224 */ /* 0x000fe200078e0024 */
[----:B------:R-:W-:Y:S01]  /*5450*/  MOV R63, R182 ;  /* 0x000000b6003f7202 */ /* 0x000fe20000000f00 */
[----:B-1----:R-:W-:Y:S01]  /*5460*/  HMMA.16816.F32.BF16 R64, R4, R16, R56 ;  /* 0x000000100440723c */ /* 0x002fe20000041838 */
[----:B------:R-:W-:-:S02]  /*5470*/  IMAD.MOV.U32 R30, RZ, RZ, R38 ;  /* 0x000000ffff1e7224 */ /* 0x000fc400078e0026 */
[----:B------:R-:W-:-:S05]  /*5480*/  IMAD.MOV.U32 R108, RZ, RZ, R39 ;  /* 0x000000ffff6c7224 */ /* 0x000fca00078e0027 */
[C---:B------:R-:W-:Y:S01]  /*5490*/  HMMA.16816.F32.BF16 R44, R4.reuse, R18, R44 ;  /* 0x00000012042c723c */ /* 0x040fe2000004182c */
[----:B---3--:R-:W-:Y:S01]  /*54a0*/  FFMA.FTZ R0, R168, c[0x0][0x2d0], -R12 ;  /* 0x0000b400a8007a23 */ /* 0x008fe2000001080c */
[----:B------:R-:W1:Y:S01]  /*54b0*/  LDSM.16.MT88.4 R16, [R225+0x1900] ;  /* 0x00190000e110783b */ /* 0x000e620000004200 */
[----:B------:R-:W-:Y:S02]  /*54c0*/  IMAD.MOV.U32 R168, RZ, RZ, R180 ;  /* 0x000000ffffa87224 */ /* 0x000fe400078e00b4 */
[----:B------:R3:W4:Y:S03]  /*54d0*/  MUFU.EX2 R183, R0 ;  /* 0x0000000000b77308 */ /* 0x0007260000000800 */
[C---:B--2---:R-:W-:Y:S08]  /*54e0*/  HMMA.16816.F32.BF16 R36, R4.reuse, R8, R40 ;  /* 0x000000080424723c */ /* 0x044ff00000041828 */
[----:B------:R-:W-:Y:S01]  /*54f0*/  HMMA.16816.F32.BF16 R32, R4, R10, R32 ;  /* 0x0000000a0420723c */ /* 0x000fe20000041820 */
[----:B------:R-:W2:Y:S01]  /*5500*/  LDSM.16.MT88.4 R8, [R226+0x1900] ;  /* 0x00190000e208783b */ /* 0x000ea20000004200 */
[----:B---3--:R-:W-:-:S05]  /*5510*/  FFMA.FTZ R0, R167, c[0x0][0x2d0], -R12 ;  /* 0x0000b400a7007a23 */ /* 0x008fca000001080c */
[----:B----4-:R-:W-:Y:S01]  /*5520*/  F2FP.BF16.PACK_AB R4, R183, R250 ;  /* 0x000000fab704723e */ /* 0x010fe200000010ff */
[----:B------:R3:W-:Y:S02]  /*5530*/  MUFU.EX2 R182, R0 ;  /* 0x0000000000b67308 */ /* 0x0007e40000000800 */
[----:B---3--:R-:W-:-:S06]  /*5540*/  FFMA.FTZ R0, R166, c[0x0][0x2d0], -R12 ;  /* 0x0000b400a6007a23 */ /* 0x008fcc000001080c */
[----:B------:R3:W4:Y:S02]  /*5550*/  MUFU.EX2 R251, R0 ;  /* 0x0000000000fb7308 */ /* 0x0007240000000800 */
[----:B---3--:R-:W-:Y:S01]  /*5560*/  FFMA.FTZ R0, R164, c[0x0][0x2d0], -R2 ;  /* 0x0000b400a4007a23 */ /* 0x008fe20000010802 */
[----:B----4-:R-:W-:Y:S01]  /*5570*/  F2FP.BF16.PACK_AB R6, R251, R182 ;  /* 0x000000b6fb06723e */ /* 0x010fe200000010ff */
[----:B------:R-:W-:-:S04]  /*5580*/  IMAD.MOV.U32 R164, RZ, RZ, R63 ;  /* 0x000000ffffa47224 */ /* 0x000fc800078e003f */
[----:B------:R3:W-:Y:S02]  /*5590*/  MUFU.EX2 R167, R0 ;  /* 0x0000000000a77308 */ /* 0x0007e40000000800 */
[----:B---3--:R-:W-:Y:S02]  /*55a0*/  FFMA.FTZ R0, R103, c[0x0][0x2d0], -R2 ;  /* 0x0000b40067007a23 */ /* 0x008fe40000010802 */
[----:B------:R-:W-:-:S04]  /*55b0*/  IMAD.MOV.U32 R103, RZ, RZ, R20 ;  /* 0x000000ffff677224 */ /* 0x000fc800078e0014 */
[----:B------:R3:W4:Y:S02]  /*55c0*/  MUFU.EX2 R166, R0 ;  /* 0x0000000000a67308 */ /* 0x0007240000000800 */
[----:B---3--:R-:W-:Y:S01]  /*55d0*/  FFMA.FTZ R0, R102, c[0x0][0x2d0], -R2 ;  /* 0x0000b40066007a23 */ /* 0x008fe20000010802 */
[----:B----4-:R-:W-:Y:S02]  /*55e0*/  F2FP.BF16.PACK_AB R5, R166, R167 ;  /* 0x000000a7a605723e */ /* 0x010fe400000010ff */
[----:B------:R-:W-:-:S03]  /*55f0*/  MOV R102, R21 ;  /* 0x0000001500667202 */ /* 0x000fc60000000f00 */
[----:B------:R3:W-:Y:S01]  /*5600*/  MUFU.EX2 R181, R0 ;  /* 0x0000000000b57308 */ /* 0x0007e20000000800 */
[----:B------:R-:W4:Y:S01]  /*5610*/  LDSM.16.MT88.4 R20, [R229+0x1900] ;  /* 0x00190000e514783b */ /* 0x000f220000004200 */
[----:B---3--:R-:W-:Y:S02]  /*5620*/  FFMA.FTZ R0, R165, c[0x0][0x2d0], -R2 ;  /* 0x0000b400a5007a23 */ /* 0x008fe40000010802 */
[----:B------:R-:W-:Y:S01]  /*5630*/  IMAD.MOV.U32 R165, RZ, RZ, R81 ;  /* 0x000000ffffa57224 */ /* 0x000fe200078e0051 */
[----:B------:R-:W-:-:S03]  /*5640*/  MOV R81, R31 ;  /* 0x0000001f00517202 */ /* 0x000fc60000000f00 */
[----:B------:R-:W3:Y:S02]  /*5650*/  MUFU.EX2 R180, R0 ;  /* 0x0000000000b47308 */ /* 0x000ee40000000800 */
[----:B---3--:R-:W-:Y:S02]  /*5660*/  F2FP.BF16.PACK_AB R7, R180, R181 ;  /* 0x000000b5b407723e */ /* 0x008fe400000010ff */
[----:B------:R-:W-:Y:S01]  /*5670*/  MOV R0, R80 ;  /* 0x0000005000007202 */ /* 0x000fe20000000f00 */
[----:B------:R-:W-:-:S04]  /*5680*/  IMAD.MOV.U32 R80, RZ, RZ, R30 ;  /* 0x000000ffff507224 */ /* 0x000fc800078e001e */
[----:B-1----:R-:W-:Y:S01]  /*5690*/  HMMA.16816.F32.BF16 R60, R4, R16, R52 ;  /* 0x00000010043c723c */ /* 0x002fe20000041834 */
[----:B------:R-:W-:-:S07]  /*56a0*/  FFMA.FTZ R0, R0, c[0x0][0x2d0], -R12 ;  /* 0x0000b40000007a23 */ /* 0x000fce000001080c */
[C---:B------:R-:W-:Y:S01]  /*56b0*/  HMMA.16816.F32.BF16 R56, R4.reuse, R18, R48 ;  /* 0x000000120438723c */ /* 0x040fe20000041830 */
[----:B------:R-:W1:Y:S07]  /*56c0*/  LDSM.16.MT88.4 R16, [R228+0x1900] ;  /* 0x00190000e410783b */ /* 0x000e6e0000004200 */
[C---:B--2---:R-:W-:Y:S07]  /*56d0*/  HMMA.16816.F32.BF16 R52, R4.reuse, R8, R88 ;  /* 0x000000080434723c */ /* 0x044fee0000041858 */
[----:B------:R-:W-:Y:S01]  /*56e0*/  IMAD.MOV.U32 R90, RZ, RZ, R28 ;  /* 0x000000ffff5a7224 */ /* 0x000fe200078e001c */
[----:B------:R-:W-:Y:S01]  /*56f0*/  HMMA.16816.F32.BF16 R48, R4, R10, R92 ;  /* 0x0000000a0430723c */ /* 0x000fe2000004185c */
[----:B------:R-:W2:Y:S01]  /*5700*/  LDSM.16.MT88.4 R8, [R225+0x4900] ;  /* 0x00490000e108783b */ /* 0x000ea20000004200 */
[----:B------:R-:W-:-:S03]  /*5710*/  IMAD.MOV.U32 R91, RZ, RZ, R29 ;  /* 0x000000ffff5b7224 */ /* 0x000fc600078e001d */
[----:B------:R-:W3:Y:S03]  /*5720*/  LDSM.16.MT88.4 R28, [R226+0x4900] ;  /* 0x00490000e21c783b */ /* 0x000ee60000004200 */
[C---:B----4-:R-:W-:Y:S07]  /*5730*/  HMMA.16816.F32.BF16 R40, R4.reuse, R20, R96 ;  /* 0x000000140428723c */ /* 0x050fee0000041860 */
[----:B------:R-:W-:Y:S01]  /*5740*/  MOV R20, R175 ;  /* 0x000000af00147202 */ /* 0x000fe20000000f00 */
[----:B------:R-:W-:Y:S01]  /*5750*/  IMAD.MOV.U32 R21, RZ, RZ, R174 ;  /* 0x000000ffff157224 */ /* 0x000fe200078e00ae */
[----:B------:R-:W-:Y:S01]  /*5760*/  MOV R97, R172 ;  /* 0x000000ac00617202 */ /* 0x000fe20000000f00 */
[----:B------:R-:W-:Y:S01]  /*5770*/  IMAD.MOV.U32 R96, RZ, RZ, R173 ;  /* 0x000000ffff607224 */ /* 0x000fe200078e00ad */
[----:B------:R-:W-:Y:S01]  /*5780*/  MOV R98, R80 ;  /* 0x0000005000627202 */ /* 0x000fe20000000f00 */
[----:B------:R-:W-:Y:S01]  /*5790*/  HMMA.16816.F32.BF16 R172, R4, R22, R116 ;  /* 0x0000001604ac723c */ /* 0x000fe20000041874 */
[----:B------:R-:W-:-:S06]  /*57a0*/  IMAD.MOV.U32 R99, RZ, RZ, R108 ;  /* 0x000000ffff637224 */ /* 0x000fcc00078e006c */
[----:B------:R-:W-:Y:S01]  /*57b0*/  IMAD.MOV.U32 R119, RZ, RZ, R90 ;  /* 0x000000ffff777224 */ /* 0x000fe200078e005a */
[C---:B-1----:R-:W-:Y:S08]  /*57c0*/  HMMA.16816.F32.BF16 R128, R4.reuse, R16, R128 ;  /* 0x000000100480723c */ /* 0x042ff00000041880 */
[C---:B------:R-:W-:Y:S01]  /*57d0*/  HMMA.16816.F32.BF16 R92, R4.reuse, R18, R112 ;  /* 0x00000012045c723c */ /* 0x040fe20000041870 */
[----:B------:R-:W1:Y:S06]  /*57e0*/  LDSM.16.MT88.4 R16, [R229+0x4900] ;  /* 0x00490000e510783b */ /* 0x000e6c0000004200 */
[----:B------:R-:W-:Y:S01]  /*57f0*/  IMAD.MOV.U32 R115, RZ, RZ, R91 ;  /* 0x000000ffff737224 */ /* 0x000fe200078e005b */
[----:B------:R-:W-:Y:S01]  /*5800*/  MOV R113, R110 ;  /* 0x0000006e00717202 */ /* 0x000fe20000000f00 */
[----:B------:R-:W-:Y:S01]  /*5810*/  IMAD.MOV.U32 R114, RZ, RZ, R109 ;  /* 0x000000ffff727224 */ /* 0x000fe200078e006d */
[----:B--2---:R-:W-:Y:S01]  /*5820*/  HMMA.16816.F32.BF16 R88, R4, R10, R132 ;  /* 0x0000000a0458723c */ /* 0x004fe20000041884 */
[----:B------:R-:W-:-:S06]  /*5830*/  IMAD.MOV.U32 R112, RZ, RZ, R111 ;  /* 0x000000ffff707224 */ /* 0x000fcc00078e006f */
[----:B------:R-:W-:Y:S01]  /*5840*/  IMAD.MOV.U32 R133, RZ, RZ, R168 ;  /* 0x000000ffff857224 */ /* 0x000fe200078e00a8 */
[----:B------:R-:W-:Y:S01]  /*5850*/  HMMA.16816.F32.BF16 R108, R4, R8, R120 ;  /* 0x00000008046c723c */ /* 0x000fe20000041878 */
[----:B------:R-:W2:Y:S01]  /*5860*/  LDSM.16.MT88.4 R8, [R228+0x4900] ;  /* 0x00490000e408783b */ /* 0x000ea20000004200 */
[----:B------:R-:W-:Y:S01]  /*5870*/  IMAD.MOV.U32 R132, RZ, RZ, R169 ;  /* 0x000000ffff847224 */ /* 0x000fe200078e00a9 */
[----:B------:R-:W-:Y:S01]  /*5880*/  MOV R134, R97 ;  /* 0x0000006100867202 */ /* 0x000fe20000000f00 */
[----:B------:R-:W-:-:S03]  /*5890*/  IMAD.MOV.U32 R135, RZ, RZ, R83 ;  /* 0x000000ffff877224 */ /* 0x000fc600078e0053 */
[----:B------:R-:W-:Y:S01]  /*58a0*/  IMAD.MOV.U32 R121, RZ, RZ, R81 ;  /* 0x000000ffff797224 */ /* 0x000fe200078e0051 */
[----:B---3--:R-:W-:Y:S01]  /*58b0*/  HMMA.16816.F32.BF16 R148, R4, R30, R148 ;  /* 0x0000001e0494723c */ /* 0x008fe20000041894 */
[----:B------:R-:W-:Y:S01]  /*58c0*/  MOV R120, R82 ;  /* 0x0000005200787202 */ /* 0x000fe20000000f00 */
[----:B------:R-:W-:Y:S02]  /*58d0*/  IMAD.MOV.U32 R123, RZ, RZ, R96 ;  /* 0x000000ffff7b7224 */ /* 0x000fe400078e0060 */
[----:B------:R-:W-:-:S03]  /*58e0*/  IMAD.MOV.U32 R122, RZ, RZ, R21 ;  /* 0x000000ffff7a7224 */ /* 0x000fc600078e0015 */
[----:B------:R-:W-:Y:S01]  /*58f0*/  IMAD.MOV.U32 R30, RZ, RZ, R171 ;  /* 0x000000ffff1e7224 */ /* 0x000fe200078e00ab */
[----:B------:R-:W-:Y:S01]  /*5900*/  HMMA.16816.F32.BF16 R80, R4, R28, R136 ;  /* 0x0000001c0450723c */ /* 0x000fe20000041888 */
[----:B------:R-:W-:-:S06]  /*5910*/  IMAD.MOV.U32 R31, RZ, RZ, R170 ;  /* 0x000000ffff1f7224 */ /* 0x000fcc00078e00aa */
[----:B------:R-:W-:Y:S01]  /*5920*/  MOV R28, R26 ;  /* 0x0000001a001c7202 */ /* 0x000fe20000000f00 */
[C---:B-1----:R-:W-:Y:S01]  /*5930*/  HMMA.16816.F32.BF16 R168, R4.reuse, R16, R144 ;  /* 0x0000001004a8723c */ /* 0x042fe20000041890 */
[----:B------:R-:W-:Y:S01]  /*5940*/  IMAD.MOV.U32 R29, RZ, RZ, R27 ;  /* 0x000000ffff1d7224 */ /* 0x000fe200078e001b */
[----:B------:R-:W-:Y:S01]  /*5950*/  MOV R138, R20 ;  /* 0x00000014008a7202 */ /* 0x000fe20000000f00 */
[----:B------:R-:W-:Y:S01]  /*5960*/  IMAD.MOV.U32 R136, RZ, RZ, R24 ;  /* 0x000000ffff887224 */ /* 0x000fe200078e0018 */
[----:B------:R-:W-:Y:S01]  /*5970*/  MOV R137, R25 ;  /* 0x0000001900897202 */ /* 0x000fe20000000f00 */
[----:B------:R-:W-:Y:S01]  /*5980*/  IMAD.MOV.U32 R139, RZ, RZ, R119 ;  /* 0x000000ffff8b7224 */ /* 0x000fe200078e0077 */
[----:B------:R-:W1:Y:S01]  /*5990*/  LDSM.16.MT88.4 R24, [R225+0x7900] ;  /* 0x00790000e118783b */ /* 0x000e620000004200 */
[----:B------:R-:W-:Y:S01]  /*59a0*/  MOV R146, R98 ;  /* 0x0000006200927202 */ /* 0x000fe20000000f00 */
[----:B------:R-:W-:Y:S01]  /*59b0*/  IMAD.MOV.U32 R147, RZ, RZ, R99 ;  /* 0x000000ffff937224 */ /* 0x000fe200078e0063 */
[C---:B------:R-:W-:Y:S01]  /*59c0*/  HMMA.16816.F32.BF16 R116, R4.reuse, R18, R124 ;  /* 0x000000120474723c */ /* 0x040fe2000004187c */
[----:B------:R-:W3:Y:S02]  /*59d0*/  LDSM.16.MT88.4 R16, [R229+0x7900] ;  /* 0x00790000e510783b */ /* 0x000ee40000004200 */
[----:B------:R-:W-:Y:S01]  /*59e0*/  IMAD.MOV.U32 R145, RZ, RZ, R146 ;  /* 0x000000ffff917224 */ /* 0x000fe200078e0092 */
[----:B------:R-:W-:Y:S01]  /*59f0*/  MOV R146, R147 ;  /* 0x0000009300927202 */ /* 0x000fe20000000f00 */
[----:B------:R-:W-:Y:S01]  /*5a00*/  IMAD.MOV.U32 R147, RZ, RZ, R30 ;  /* 0x000000ffff937224 */ /* 0x000fe200078e001e */
[----:B------:R-:W-:Y:S01]  /*5a10*/  LDSM.16.MT88.4 R20, [R226+0x7900] ;  /* 0x00790000e214783b */ /* 0x000fe20000004200 */
[----:B------:R-:W-:Y:S01]  /*5a20*/  IMAD.MOV.U32 R30, RZ, RZ, R31 ;  /* 0x000000ffff1e7224 */ /* 0x000fe200078e001f */
[----:B------:R-:W-:Y:S01]  /*5a30*/  MOV R31, R28 ;  /* 0x0000001c001f7202 */ /* 0x000fe20000000f00 */
[----:B------:R-:W-:Y:S01]  /*5a40*/  IMAD.MOV.U32 R28, RZ, RZ, R29 ;  /* 0x000000ffff1c7224 */ /* 0x000fe200078e001d */
[----:B--2---:R-:W-:Y:S01]  /*5a50*/  HMMA.16816.F32.BF16 R96, R4, R8, R104 ;  /* 0x000000080460723c */ /* 0x004fe20000041868 */
[----:B------:R-:W-:Y:S01]  /*5a60*/  IMAD.MOV.U32 R29, RZ, RZ, R136 ;  /* 0x000000ffff1d7224 */ /* 0x000fe200078e0088 */
[----:B------:R-:W-:Y:S01]  /*5a70*/  MOV R136, R137 ;  /* 0x0000008900887202 */ /* 0x000fe20000000f00 */
[----:B------:R-:W-:-:S02]  /*5a80*/  IMAD.MOV.U32 R137, RZ, RZ, R138 ;  /* 0x000000ffff897224 */ /* 0x000fc400078e008a */
[----:B------:R-:W-:Y:S01]  /*5a90*/  IMAD.MOV.U32 R138, RZ, RZ, R139 ;  /* 0x000000ffff8a7224 */ /* 0x000fe200078e008b */
[----:B------:R-:W-:Y:S01]  /*5aa0*/  MOV R139, R135 ;  /* 0x00000087008b7202 */ /* 0x000fe20000000f00 */
[----:B------:R-:W-:Y:S01]  /*5ab0*/  IMAD.MOV.U32 R135, RZ, RZ, R120 ;  /* 0x000000ffff877224 */ /* 0x000fe200078e0078 */
[----:B------:R-:W-:Y:S01]  /*5ac0*/  HMMA.16816.F32.BF16 R84, R4, R10, R84 ;  /* 0x0000000a0454723c */ /* 0x000fe20000041854 */
[----:B------:R-:W-:Y:S01]  /*5ad0*/  IMAD.MOV.U32 R120, RZ, RZ, R121 ;  /* 0x000000ffff787224 */ /* 0x000fe200078e0079 */
[----:B------:R-:W-:Y:S01]  /*5ae0*/  MOV R121, R112 ;  /* 0x0000007000797202 */ /* 0x000fe20000000f00 */
[----:B------:R-:W-:Y:S01]  /*5af0*/  IMAD.MOV.U32 R112, RZ, RZ, R113 ;  /* 0x000000ffff707224 */ /* 0x000fe200078e0071 */
[----:B------:R-:W2:Y:S01]  /*5b00*/  LDSM.16.MT88.4 R8, [R228+0x7900] ;  /* 0x00790000e408783b */ /* 0x000ea20000004200 */
[----:B------:R-:W-:Y:S01]  /*5b10*/  MOV R113, R114 ;  /* 0x0000007200717202 */ /* 0x000fe20000000f00 */
[----:B------:R-:W-:Y:S01]  /*5b20*/  IMAD.MOV.U32 R114, RZ, RZ, R115 ;  /* 0x000000ffff727224 */ /* 0x000fe200078e0073 */
[----:B------:R-:W-:-:S02]  /*5b30*/  MOV R115, R102 ;  /* 0x0000006600737202 */ /* 0x000fc40000000f00 */
[----:B------:R4:W-:Y:S01]  /*5b40*/  MUFU.EX2 R102, R0 ;  /* 0x0000000000667308 */ /* 0x0009e20000000800 */
[C---:B-1----:R-:W-:Y:S01]  /*5b50*/  HMMA.16816.F32.BF16 R76, R4.reuse, R24, R76 ;  /* 0x00000018044c723c */ /* 0x042fe2000004184c */
[----:B----4-:R-:W-:Y:S02]  /*5b60*/  FFMA.FTZ R0, R145, c[0x0][0x2d0], -R12 ;  /* 0x0000b40091007a23 */ /* 0x010fe4000001080c */
        /* <DEDUP_REMOVED lines=15> */
[----:B---3--:R-:W-:Y:S01]  /*5c60*/  HMMA.16816.F32.BF16 R64, R4, R16, R64 ;  /* 0x000000100440723c */ /* 0x008fe20000041840 */
[----:B------:R1:W3:Y:S01]  /*5c70*/  MUFU.EX2 R154, R0 ;  /* 0x00000000009a7308 */ /* 0x0002e20000000800 */
[----:B------:R-:W-:Y:S01]  /*5c80*/  IMAD.MOV.U32 R124, RZ, RZ, R28 ;  /* 0x000000ffff7c7224 */ /* 0x000fe200078e001c */
[----:B------:R-:W-:Y:S01]  /*5c90*/  MOV R28, R29 ;  /* 0x0000001d001c7202 */ /* 0x000fe20000000f00 */
[----:B------:R-:W-:-:S04]  /*5ca0*/  IMAD.MOV.U32 R29, RZ, RZ, R152 ;  /* 0x000000ffff1d7224 */ /* 0x000fc800078e0098 */
[C---:B--2---:R-:W-:Y:S08]  /*5cb0*/  HMMA.16816.F32.BF16 R36, R4.reuse, R8, R36 ;  /* 0x000000080424723c */ /* 0x044ff00000041824 */
[C---:B------:R-:W-:Y:S01]  /*5cc0*/  HMMA.16816.F32.BF16 R32, R4.reuse, R10, R32 ;  /* 0x0000000a0420723c */ /* 0x040fe20000041820 */
[--C-:B-1----:R-:W-:Y:S01]  /*5cd0*/  FFMA.FTZ R0, R114, c[0x0][0x2d0], -R12.reuse ;  /* 0x0000b40072007a23 */ /* 0x102fe2000001080c */
[----:B------:R-:W-:Y:S01]  /*5ce0*/  MOV R114, R115 ;  /* 0x0000007300727202 */ /* 0x000fe20000000f00 */
[----:B------:R-:W-:Y:S01]  /*5cf0*/  IMAD.MOV.U32 R115, RZ, RZ, R103 ;  /* 0x000000ffff737224 */ /* 0x000fe200078e0067 */
[----:B------:R-:W-:Y:S01]  /*5d00*/  MOV R103, R155 ;  /* 0x0000009b00677202 */ /* 0x000fe20000000f00 */
[----:B------:R-:W1:Y:S01]  /*5d10*/  LDSM.16.MT88.4 R8, [R226+0x2100] ;  /* 0x00210000e208783b */ /* 0x000e620000004200 */
[----:B------:R2:W-:Y:S02]  /*5d20*/  MUFU.EX2 R155, R0 ;  /* 0x00000000009b7308 */ /* 0x0005e40000000800 */
[C---:B------:R-:W-:Y:S01]  /*5d30*/  HMMA.16816.F32.BF16 R44, R4.reuse, R18, R44 ;  /* 0x00000012042c723c */ /* 0x040fe2000004182c */
[----:B------:R-:W4:Y:S07]  /*5d40*/  LDSM.16.MT88.4 R16, [R225+0x2100] ;  /* 0x00210000e110783b */ /* 0x000f2e0000004200 */
[----:B------:R-:W-:Y:S01]  /*5d50*/  HMMA.16816.F32.BF16 R140, R4, R26, R140 ;  /* 0x0000001a048c723c */ /* 0x000fe2000004188c */
[----:B------:R-:W-:Y:S01]  /*5d60*/  LDSM.16.MT88.4 R24, [R225+0x8100] ;  /* 0x00810000e118783b */ /* 0x000fe20000004200 */
[----:B--2---:R-:W-:-:S02]  /*5d70*/  FFMA.FTZ R0, R145, c[0x0][0x2d0], -R12 ;  /* 0x0000b40091007a23 */ /* 0x004fc4000001080c */
        /* <DEDUP_REMOVED lines=12> */
[----:B------:R2:W5:Y:S01]  /*5e40*/  MUFU.EX2 R165, R0 ;  /* 0x0000000000a57308 */ /* 0x0005620000000800 */
[----:B------:R-:W-:Y:S01]  /*5e50*/  MOV R146, R153 ;  /* 0x0000009900927202 */ /* 0x000fe20000000f00 */
[C---:B------:R-:W-:Y:S01]  /*5e60*/  HMMA.16816.F32.BF16 R72, R4.reuse, R20, R72 ;  /* 0x000000140448723c */ /* 0x040fe20000041848 */
        /* <DEDUP_REMOVED lines=9> */
[----:B------:R-:W1:Y:S01]  /*5f00*/  LDSM.16.MT88.4 R20, [R229+0x2100] ;  /* 0x00210000e514783b */ /* 0x000e620000004200 */
[----:B--2---:R-:W-:Y:S01]  /*5f10*/  FFMA.FTZ R0, R178, c[0x0][0x2d0], -R2 ;  /* 0x0000b400b2007a23 */ /* 0x004fe20000010802 */
[----:B------:R-:W-:Y:S01]  /*5f20*/  MOV R178, R114 ;  /* 0x0000007200b27202 */ /* 0x000fe20000000f00 */
[----:B------:R-:W-:Y:S01]  /*5f30*/  IMAD.MOV.U32 R114, RZ, RZ, R115 ;  /* 0x000000ffff727224 */ /* 0x000fe200078e0073 */
[----:B------:R-:W-:-:S02]  /*5f40*/  MOV R115, R103 ;  /* 0x0000006700737202 */ /* 0x000fc40000000f00 */
[----:B------:R2:W-:Y:S01]  /*5f50*/  MUFU.EX2 R103, R0 ;  /* 0x0000000000677308 */ /* 0x0005e20000000800 */
[----:B---3--:R-:W-:Y:S02]  /*5f60*/  F2FP.BF16.PACK_AB R4, R154, R102 ;  /* 0x000000669a04723e */ /* 0x008fe400000010ff */
[----:B-----5:R-:W-:Y:S01]  /*5f70*/  F2FP.BF16.PACK_AB R6, R165, R155 ;  /* 0x0000009ba506723e */ /* 0x020fe200000010ff */
[----:B--2---:R-:W-:Y:S02]  /*5f80*/  FFMA.FTZ R0, R177, c[0x0][0x2d0], -R2 ;  /* 0x0000b400b1007a23 */ /* 0x004fe40000010802 */
[----:B------:R-:W-:Y:S02]  /*5f90*/  IMAD.MOV.U32 R177, RZ, RZ, R145 ;  /* 0x000000ffffb17224 */ /* 0x000fe400078e0091 */
[----:B------:R2:W3:Y:S01]  /*5fa0*/  MUFU.EX2 R152, R0 ;  /* 0x0000000000987308 */ /* 0x0004e20000000800 */
[----:B------:R-:W-:Y:S01]  /*5fb0*/  IMAD.MOV.U32 R145, RZ, RZ, R138 ;  /* 0x000000ffff917224 */ /* 0x000fe200078e008a */
[----:B------:R-:W-:Y:S01]  /*5fc0*/  MOV R138, R112 ;  /* 0x00000070008a7202 */ /* 0x000fe20000000f00 */
[----:B--2---:R-:W-:Y:S01]  /*5fd0*/  FFMA.FTZ R0, R176, c[0x0][0x2d0], -R2 ;  /* 0x0000b400b0007a23 */ /* 0x004fe20000010802 */
[----:B---3--:R-:W-:-:S02]  /*5fe0*/  F2FP.BF16.PACK_AB R5, R152, R103 ;  /* 0x000000679805723e */ /* 0x008fc400000010ff */
[----:B------:R-:W-:Y:S02]  /*5ff0*/  MOV R176, R31 ;  /* 0x0000001f00b07202 */ /* 0x000fe40000000f00 */
[----:B------:R2:W-:Y:S02]  /*6000*/  MUFU.EX2 R153, R0 ;  /* 0x0000000000997308 */ /* 0x0005e40000000800 */
[----:B--2---:R-:W-:Y:S02]  /*6010*/  FFMA.FTZ R0, R179, c[0x0][0x2d0], -R2 ;  /* 0x0000b400b3007a23 */ /* 0x004fe40000010802 */
[----:B------:R-:W-:-:S04]  /*6020*/  IMAD.MOV.U32 R179, RZ, RZ, R114 ;  /* 0x000000ffffb37224 */ /* 0x000fc800078e0072 */
[----:B------:R-:W2:Y:S02]  /*6030*/  MUFU.EX2 R164, R0 ;  /* 0x0000000000a47308 */ /* 0x000ea40000000800 */
[----:B--2---:R-:W-:Y:S01]  /*6040*/  F2FP.BF16.PACK_AB R7, R164, R153 ;  /* 0x00000099a407723e */ /* 0x004fe200000010ff */
[----:B------:R-:W-:-:S04]  /*6050*/  IMAD.MOV.U32 R0, RZ, RZ, R115 ;  /* 0x000000ffff007224 */ /* 0x000fc800078e0073 */
[----:B------:R-:W-:Y:S02]  /*6060*/  FFMA.FTZ R0, R0, c[0x0][0x2d0], -R12 ;  /* 0x0000b40000007a23 */ /* 0x000fe4000001080c */
[C---:B-1----:R-:W-:Y:S08]  /*6070*/  HMMA.16816.F32.BF16 R112, R4.reuse, R8, R52 ;  /* 0x000000080470723c */ /* 0x042ff00000041834 */
[C---:B------:R-:W-:Y:S01]  /*6080*/  HMMA.16816.F32.BF16 R52, R4.reuse, R10, R48 ;  /* 0x0000000a0434723c */ /* 0x040fe20000041830 */
[----:B------:R-:W1:Y:S07]  /*6090*/  LDSM.16.MT88.4 R8, [R225+0x5100] ;  /* 0x00510000e108783b */ /* 0x000e6e0000004200 */
[C---:B----4-:R-:W-:Y:S08]  /*60a0*/  HMMA.16816.F32.BF16 R104, R4.reuse, R16, R60 ;  /* 0x000000100468723c */ /* 0x050ff0000004183c */
[C---:B------:R-:W-:Y:S01]  /*60b0*/  HMMA.16816.F32.BF16 R60, R4.reuse, R18, R56 ;  /* 0x00000012043c723c */ /* 0x040fe20000041838 */
[----:B------:R-:W2:Y:S07]  /*60c0*/  LDSM.16.MT88.4 R16, [R228+0x2100] ;  /* 0x00210000e410783b */ /* 0x000eae0000004200 */
[C---:B------:R-:W-:Y:S07]  /*60d0*/  HMMA.16816.F32.BF16 R48, R4.reuse, R22, R172 ;  /* 0x000000160430723c */ /* 0x040fee00000418ac */
[----:B------:R-:W-:Y:S01]  /*60e0*/  MOV R172, R136 ;  /* 0x0000008800ac7202 */ /* 0x000fe20000000f00 */
[----:B------:R-:W-:Y:S01]  /*60f0*/  IMAD.MOV.U32 R173, RZ, RZ, R137 ;  /* 0x000000ffffad7224 */ /* 0x000fe200078e0089 */
[----:B------:R-:W-:Y:S01]  /*6100*/  MOV R174, R138 ;  /* 0x0000008a00ae7202 */ /* 0x000fe20000000f00 */
[----:B------:R-:W-:Y:S01]  /*6110*/  IMAD.MOV.U32 R175, RZ, RZ, R139 ;  /* 0x000000ffffaf7224 */ /* 0x000fe200078e008b */
[----:B------:R-:W-:Y:S01]  /*6120*/  HMMA.16816.F32.BF16 R40, R4, R20, R40 ;  /* 0x000000140428723c */ /* 0x000fe20000041828 */
[----:B------:R-:W-:Y:S01]  /*6130*/  MOV R22, R144 ;  /* 0x0000009000167202 */ /* 0x000fe20000000f00 */
[----:B------:R-:W-:-:S05]  /*6140*/  IMAD.MOV.U32 R23, RZ, RZ, R145 ;  /* 0x000000ffff177224 */ /* 0x000fca00078e0091 */
[----:B------:R-:W-:Y:S01]  /*6150*/  MOV R20, R28 ;  /* 0x0000001c00147202 */ /* 0x000fe20000000f00 */
[C---:B-1----:R-:W-:Y:S01]  /*6160*/  HMMA.16816.F32.BF16 R136, R4.reuse, R8, R108 ;  /* 0x000000080488723c */ /* 0x042fe2000004186c */
[----:B------:R-:W-:Y:S02]  /*6170*/  IMAD.MOV.U32 R21, RZ, RZ, R29 ;  /* 0x000000ffff157224 */ /* 0x000fe400078e001d */
[----:B------:R-:W1:Y:S04]  /*6180*/  LDSM.16.MT88.4 R28, [R226+0x5100] ;  /* 0x00510000e21c783b */ /* 0x000e680000004200 */
[----:B------:R-:W-:Y:S01]  /*6190*/  MOV R110, R146 ;  /* 0x00000092006e7202 */ /* 0x000fe20000000f00 */
[----:B------:R-:W-:Y:S01]  /*61a0*/  IMAD.MOV.U32 R111, RZ, RZ, R147 ;  /* 0x000000ffff6f7224 */ /* 0x000fe200078e0093 */
[----:B------:R-:W-:Y:S01]  /*61b0*/  MOV R108, R20 ;  /* 0x00000014006c7202 */ /* 0x000fe20000000f00 */
[----:B------:R-:W-:Y:S01]  /*61c0*/  HMMA.16816.F32.BF16 R144, R4, R10, R88 ;  /* 0x0000000a0490723c */ /* 0x000fe20000041858 */
[----:B------:R-:W3:Y:S01]  /*61d0*/  LDSM.16.MT88.4 R8, [R228+0x5100] ;  /* 0x00510000e408783b */ /* 0x000ee20000004200 */
[----:B------:R-:W-:-:S06]  /*61e0*/  IMAD.MOV.U32 R109, RZ, RZ, R21 ;  /* 0x000000ffff6d7224 */ /* 0x000fcc00078e0015 */
[C---:B--2---:R-:W-:Y:S08]  /*61f0*/  HMMA.16816.F32.BF16 R128, R4.reuse, R16, R128 ;  /* 0x000000100480723c */ /* 0x044ff00000041880 */
[C---:B------:R-:W-:Y:S01]  /*6200*/  HMMA.16816.F32.BF16 R56, R4.reuse, R18, R92 ;  /* 0x000000120438723c */ /* 0x040fe2000004185c */
[----:B------:R-:W2:Y:S07]  /*6210*/  LDSM.16.MT88.4 R16, [R229+0x5100] ;  /* 0x00510000e510783b */ /* 0x000eae0000004200 */
[C---:B------:R-:W-:Y:S08]  /*6220*/  HMMA.16816.F32.BF16 R76, R4.reuse, R24, R76 ;  /* 0x00000018044c723c */ /* 0x040ff0000004184c */
[C---:B------:R-:W-:Y:S07]  /*6230*/  HMMA.16816.F32.BF16 R24, R4.reuse, R26, R140 ;  /* 0x0000001a0418723c */ /* 0x040fee000004188c */
[----:B------:R-:W-:Y:S01]  /*6240*/  IMAD.MOV.U32 R143, RZ, RZ, R124 ;  /* 0x000000ffff8f7224 */ /* 0x000fe200078e007c */
[----:B-1----:R-:W-:Y:S01]  /*6250*/  HMMA.16816.F32.BF16 R80, R4, R28, R80 ;  /* 0x0000001c0450723c */ /* 0x002fe20000041850 */
[----:B------:R-:W-:Y:S01]  /*6260*/  IMAD.MOV.U32 R142, RZ, RZ, R3 ;  /* 0x000000ffff8e7224 */ /* 0x000fe200078e0003 */
[----:B------:R-:W-:Y:S01]  /*6270*/  MOV R141, R135 ;  /* 0x00000087008d7202 */ /* 0x000fe20000000f00 */
[----:B------:R-:W-:-:S05]  /*6280*/  IMAD.MOV.U32 R140, RZ, RZ, R134 ;  /* 0x000000ffff8c7224 */ /* 0x000fca00078e0086 */
[C---:B------:R-:W-:Y:S07]  /*6290*/  HMMA.16816.F32.BF16 R92, R4.reuse, R30, R148 ;  /* 0x0000001e045c723c */ /* 0x040fee0000041894 */
[----:B------:R-:W-:Y:S01]  /*62a0*/  IMAD.MOV.U32 R149, RZ, RZ, R173 ;  /* 0x000000ffff957224 */ /* 0x000fe200078e00ad */
[----:B---3--:R-:W-:Y:S01]  /*62b0*/  HMMA.16816.F32.BF16 R28, R4, R8, R96 ;  /* 0x00000008041c723c */ /* 0x008fe20000041860 */
[----:B------:R-:W-:Y:S01]  /*62c0*/  MOV R150, R174 ;  /* 0x000000ae00967202 */ /* 0x000fe20000000f00 */
[----:B------:R-:W-:Y:S01]  /*62d0*/  IMAD.MOV.U32 R151, RZ, RZ, R175 ;  /* 0x000000ffff977224 */ /* 0x000fe200078e00af */
[----:B------:R-:W-:-:S02]  /*62e0*/  MOV R148, R110 ;  /* 0x0000006e00947202 */ /* 0x000fc40000000f00 */
[----:B------:R-:W-:Y:S02]  /*62f0*/  MOV R110, R179 ;  /* 0x000000b3006e7202 */ /* 0x000fe40000000f00 */
[----:B------:R-:W-:Y:S01]  /*6300*/  MOV R98, R177 ;  /* 0x000000b100627202 */ /* 0x000fe20000000f00 */
[----:B------:R-:W-:Y:S01]  /*6310*/  HMMA.16816.F32.BF16 R84, R4, R10, R84 ;  /* 0x0000000a0454723c */ /* 0x000fe20000041854 */
[----:B------:R-:W1:Y:S01]  /*6320*/  LDSM.16.MT88.4 R8, [R228+0x8100] ;  /* 0x00810000e408783b */ /* 0x000e620000004200 */
[----:B------:R-:W-:-:S06]  /*6330*/  IMAD.MOV.U32 R99, RZ, RZ, R178 ;  /* 0x000000ffff637224 */ /* 0x000fcc00078e00b2 */
[C---:B--2---:R-:W-:Y:S07]  /*6340*/  HMMA.16816.F32.BF16 R88, R4.reuse, R18, R116 ;  /* 0x000000120458723c */ /* 0x044fee0000041874 */
[----:B------:R-:W-:Y:S01]  /*6350*/  MOV R118, R22 ;  /* 0x0000001600767202 */ /* 0x000fe20000000f00 */
[----:B------:R-:W-:Y:S01]  /*6360*/  IMAD.MOV.U32 R117, RZ, RZ, R23 ;  /* 0x000000ffff757224 */ /* 0x000fe200078e0017 */
[----:B------:R-:W-:Y:S01]  /*6370*/  HMMA.16816.F32.BF16 R168, R4, R16, R168 ;  /* 0x0000001004a8723c */ /* 0x000fe200000418a8 */
[----:B------:R-:W2:Y:S01]  /*6380*/  LDSM.16.MT88.4 R20, [R226+0x8100] ;  /* 0x00810000e214783b */ /* 0x000ea20000004200 */
[----:B------:R-:W-:Y:S01]  /*6390*/  MOV R116, R172 ;  /* 0x000000ac00747202 */ /* 0x000fe20000000f00 */
[----:B------:R-:W-:-:S02]  /*63a0*/  IMAD.MOV.U32 R119, RZ, RZ, R111 ;  /* 0x000000ffff777224 */ /* 0x000fc400078e006f */
[----:B------:R-:W3:Y:S01]  /*63b0*/  LDSM.16.MT88.4 R16, [R229+0x8100] ;  /* 0x00810000e510783b */ /* 0x000ee20000004200 */
[----:B------:R-:W-:Y:S02]  /*63c0*/  IMAD.MOV.U32 R111, RZ, RZ, R176 ;  /* 0x000000ffff6f7224 */ /* 0x000fe400078e00b0 */
[----:B------:R-:W-:Y:S01]  /*63d0*/  IMAD.MOV.U32 R97, RZ, RZ, R118 ;  /* 0x000000ffff617224 */ /* 0x000fe200078e0076 */
[C---:B-1----:R-:W-:Y:S01]  /*63e0*/  HMMA.16816.F32.BF16 R32, R4.reuse, R10, R32 ;  /* 0x0000000a0420723c */ /* 0x042fe20000041820 */
[----:B------:R1:W-:Y:S07]  /*63f0*/  MUFU.EX2 R10, R0 ;  /* 0x00000000000a7308 */ /* 0x0003ee0000000800 */
[----:B------:R-:W-:Y:S01]  /*6400*/  HMMA.16816.F32.BF16 R36, R4, R8, R36 ;  /* 0x000000080424723c */ /* 0x000fe20000041824 */
[----:B-1----:R-:W-:-:S07]  /*6410*/  FFMA.FTZ R0, R98, c[0x0][0x2d0], -R12 ;  /* 0x0000b40062007a23 */ /* 0x002fce000001080c */
[C---:B--2---:R-:W-:Y:S01]  /*6420*/  HMMA.16816.F32.BF16 R172, R4.reuse, R20, R72 ;  /* 0x0000001404ac723c */ /* 0x044fe20000041848 */
[----:B------:R-:W-:Y:S01]  /*6430*/  MOV R98, R117 ;  /* 0x0000007500627202 */ /* 0x000fe20000000f00 */
[----:B------:R1:W2:Y:S05]  /*6440*/  MUFU.EX2 R9, R0 ;  /* 0x0000000000097308 */ /* 0x0002aa0000000800 */
[----:B------:R-:W-:Y:S01]  /*6450*/  IMAD.MOV.U32 R72, RZ, RZ, R126 ;  /* 0x000000ffff487224 */ /* 0x000fe200078e007e */
[----:B------:R-:W-:Y:S01]  /*6460*/  HMMA.16816.F32.BF16 R20, R4, R22, R68 ;  /* 0x000000160414723c */ /* 0x000fe20000041844 */
[----:B------:R-:W-:Y:S01]  /*6470*/  MOV R73, R127 ;  /* 0x0000007f00497202 */ /* 0x000fe20000000f00 */
[----:B------:R-:W-:Y:S01]  /*6480*/  IMAD.MOV.U32 R74, RZ, RZ, R132 ;  /* 0x000000ffff4a7224 */ /* 0x000fe200078e0084 */
[----:B------:R-:W-:-:S02]  /*6490*/  MOV R75, R133 ;  /* 0x00000085004b7202 */ /* 0x000fc40000000f00 */
[----:B------:R-:W-:Y:S02]  /*64a0*/  LDSM.16.MT88.4 R132, [R228+0x2900] ;  /* 0x00290000e484783b */ /* 0x000fe40000004200 */
[----:B------:R-:W-:Y:S01]  /*64b0*/  MOV R71, R125 ;  /* 0x0000007d00477202 */ /* 0x000fe20000000f00 */
[C---:B---3--:R-:W-:Y:S01]  /*64c0*/  HMMA.16816.F32.BF16 R176, R4.reuse, R16, R64 ;  /* 0x0000001004b0723c */ /* 0x048fe20000041840 */
[----:B------:R-:W3:Y:S01]  /*64d0*/  LDSM.16.MT88.4 R124, [R229+0x2900] ;  /* 0x00290000e57c783b */ /* 0x000ee20000004200 */
[----:B-1----:R-:W-:Y:S01]  /*64e0*/  FFMA.FTZ R0, R99, c[0x0][0x2d0], -R12 ;  /* 0x0000b40063007a23 */ /* 0x002fe2000001080c */
[----:B------:R-:W-:Y:S02]  /*64f0*/  MOV R99, R148 ;  /* 0x0000009400637202 */ /* 0x000fe40000000f00 */
[----:B------:R-:W-:Y:S01]  /*6500*/  LDSM.16.MT88.4 R64, [R228+0x5900] ;  /* 0x00590000e440783b */ /* 0x000fe20000004200 */
[----:B--2---:R-:W-:Y:S01]  /*6510*/  F2FP.BF16.PACK_AB R96, R9, R10 ;  /* 0x0000000a0960723e */ /* 0x004fe200000010ff */
[----:B------:R1:W-:Y:S01]  /*6520*/  MUFU.EX2 R8, R0 ;  /* 0x0000000000087308 */ /* 0x0003e20000000800 */
[----:B------:R-:W-:Y:S01]  /*6530*/  HMMA.16816.F32.BF16 R44, R4, R18, R44 ;  /* 0x00000012042c723c */ /* 0x000fe2000004182c */
[----:B------:R-:W-:Y:S01]  /*6540*/  MOV R148, R111 ;  /* 0x0000006f00947202 */ /* 0x000fe20000000f00 */
[----:B------:R-:W-:Y:S01]  /*6550*/  IMAD.MOV.U32 R16, RZ, RZ, R121 ;  /* 0x000000ffff107224 */ /* 0x000fe200078e0079 */
[----:B------:R-:W-:-:S04]  /*6560*/  MOV R17, R120 ;  /* 0x0000007800117202 */ /* 0x000fc80000000f00 */
[----:B------:R-:W-:Y:S01]  /*6570*/  MOV R19, R122 ;  /* 0x0000007a00137202 */ /* 0x000fe20000000f00 */
[----:B------:R-:W-:Y:S02]  /*6580*/  IMAD.MOV.U32 R18, RZ, RZ, R123 ;  /* 0x000000ffff127224 */ /* 0x000fe400078e007b */
[----:B-1----:R-:W-:Y:S01]  /*6590*/  FFMA.FTZ R0, R116, c[0x0][0x2d0], -R12 ;  /* 0x0000b40074007a23 */ /* 0x002fe2000001080c */
[----:B------:R-:W-:-:S03]  /*65a0*/  MOV R12, R141 ;  /* 0x0000008d000c7202 */ /* 0x000fc60000000f00 */
[----:B------:R1:W-:Y:S02]  /*65b0*/  MUFU.EX2 R7, R0 ;  /* 0x0000000000077308 */ /* 0x0003e40000000800 */
[--C-:B-1----:R-:W-:Y:S02]  /*65c0*/  FFMA.FTZ R0, R119, c[0x0][0x2d0], -R2.reuse ;  /* 0x0000b40077007a23 */ /* 0x102fe40000010802 */
[----:B------:R-:W1:Y:S04]  /*65d0*/  LDSM.16.MT88.4 R116, [R226+0x2900] ;  /* 0x00290000e274783b */ /* 0x000e680000004200 */
[----:B------:R2:W-:Y:S02]  /*65e0*/  MUFU.EX2 R6, R0 ;  /* 0x0000000000067308 */ /* 0x0005e40000000800 */
[----:B--2---:R-:W-:-:S02]  /*65f0*/  FFMA.FTZ R0, R149, c[0x0][0x2d0], -R2 ;  /* 0x0000b40095007a23 */ /* 0x004fc40000010802 */
[----:B------:R-:W-:-:S04]  /*6600*/  IMAD.MOV.U32 R149, RZ, RZ, R110 ;  /* 0x000000ffff957224 */ /* 0x000fc800078e006e */
[----:B------:R2:W4:Y:S02]  /*6610*/  MUFU.EX2 R5, R0 ;  /* 0x0000000000057308 */ /* 0x0005240000000800 */
[--C-:B--2---:R-:W-:Y:S01]  /*6620*/  FFMA.FTZ R0, R150, c[0x0][0x2d0], -R2.reuse ;  /* 0x0000b40096007a23 */ /* 0x104fe20000010802 */
[----:B------:R-:W-:Y:S01]  /*6630*/  MOV R150, R109 ;  /* 0x0000006d00967202 */ /* 0x000fe20000000f00 */
[----:B------:R-:W-:-:S04]  /*6640*/  FFMA.FTZ R2, R151, c[0x0][0x2d0], -R2 ;  /* 0x0000b40097027a23 */ /* 0x000fc80000010802 */
[----:B------:R2:W-:Y:S01]  /*6650*/  MUFU.EX2 R4, R0 ;  /* 0x0000000000047308 */ /* 0x0005e20000000800 */
[----:B------:R-:W-:Y:S02]  /*6660*/  IMAD.MOV.U32 R151, RZ, RZ, R108 ;  /* 0x000000ffff977224 */ /* 0x000fe400078e006c */
[----:B------:R-:W-:Y:S05]  /*6670*/  LDSM.16.MT88.4 R108, [R225+0x2900] ;  /* 0x00290000e16c783b */ /* 0x000fea0000004200 */
[----:B------:R5:W1:Y:S01]  /*6680*/  MUFU.EX2 R3, R2 ;  /* 0x0000000200037308 */ /* 0x000a620000000800 */
[----:B--2---:R-:W-:Y:S01]  /*6690*/  FADD.FTZ R0, R15, R14 ;  /* 0x0000000e0f007221 */ /* 0x004fe20000010000 */
[----:B------:R-:W-:Y:S01]  /*66a0*/  MOV R15, R75 ;  /* 0x0000004b000f7202 */ /* 0x000fe20000000f00 */
[----:B------:R-:W-:-:S02]  /*66b0*/  IMAD.MOV.U32 R14, RZ, RZ, R140 ;  /* 0x000000ffff0e7224 */ /* 0x000fc400078e008c */
[----:B------:R-:W-:Y:S02]  /*66c0*/  FADD.FTZ R11, R13, R0 ;  /* 0x000000000d0b7221 */ /* 0x000fe40000010000 */
[----:B------:R-:W-:Y:S02]  /*66d0*/  IMAD.MOV.U32 R0, RZ, RZ, R72 ;  /* 0x000000ffff007224 */ /* 0x000fe400078e0048 */
[----:B-----5:R-:W-:Y:S01]  /*66e0*/  FADD.FTZ R2, R98, R97 ;  /* 0x0000006162027221 */ /* 0x020fe20000010000 */
[----:B----4-:R-:W-:Y:S01]  /*66f0*/  F2FP.BF16.PACK_AB R97, R5, R6 ;  /* 0x000000060561723e */ /* 0x010fe200000010ff */
[----:B------:R-:W-:Y:S01]  /*6700*/  IMAD.MOV.U32 R13, RZ, RZ, R74 ;  /* 0x000000ffff0d7224 */ /* 0x000fe200078e004a */
[----:B------:R-:W-:Y:S01]  /*6710*/  F2FP.BF16.PACK_AB R98, R7, R8 ;  /* 0x000000080762723e */ /* 0x000fe200000010ff */
[----:B------:R-:W-:Y:S01]  /*6720*/  FADD.FTZ R2, R99, R2 ;  /* 0x0000000263027221 */ /* 0x000fe20000010000 */
[----:B-1----:R-:W-:-:S03]  /*6730*/  F2FP.BF16.PACK_AB R99, R3, R4 ;  /* 0x000000040363723e */ /* 0x002fc600000010ff */
[----:B------:R-:W-:-:S04]  /*6740*/  FADD.FTZ R0, R0, R2 ;  /* 0x0000000200007221 */ /* 0x000fc80000010000 */
[C---:B---3--:R-:W-:Y:S07]  /*6750*/  HMMA.16816.F32.BF16 R120, R96.reuse, R124, R40 ;  /* 0x0000007c6078723c */ /* 0x048fee0000041828 */
[----:B------:R-:W-:Y:S01]  /*6760*/  MOV R40, R143 ;  /* 0x0000008f00287202 */ /* 0x000fe20000000f00 */
[----:B------:R-:W-:Y:S01]  /*6770*/  HMMA.16816.F32.BF16 R124, R96, R126, R48 ;  /* 0x0000007e607c723c */ /* 0x000fe20000041830 */
[----:B------:R-:W-:Y:S01]  /*6780*/  IMAD.MOV.U32 R41, RZ, RZ, R142 ;  /* 0x000000ffff297224 */ /* 0x000fe200078e008e */
[----:B------:R-:W-:Y:S01]  /*6790*/  MOV R42, R73 ;  /* 0x00000049002a7202 */ /* 0x000fe20000000f00 */
[----:B------:R-:W1:Y:S01]  /*67a0*/  LDSM.16.MT88.4 R140, [R225+0x5900] ;  /* 0x00590000e18c783b */ /* 0x000e620000004200 */
[----:B------:R-:W-:-:S03]  /*67b0*/  MOV R43, R71 ;  /* 0x00000047002b7202 */ /* 0x000fc60000000f00 */
[----:B------:R-:W-:Y:S01]  /*67c0*/  IMAD.MOV.U32 R48, RZ, RZ, R148 ;  /* 0x000000ffff307224 */ /* 0x000fe200078e0094 */
[----:B------:R-:W-:Y:S01]  /*67d0*/  MOV R49, R149 ;  /* 0x0000009500317202 */ /* 0x000fe20000000f00 */
[----:B------:R-:W-:Y:S01]  /*67e0*/  IMAD.MOV.U32 R50, RZ, RZ, R150 ;  /* 0x000000ffff327224 */ /* 0x000fe200078e0096 */
[----:B------:R-:W-:Y:S01]  /*67f0*/  MOV R51, R151 ;  /* 0x0000009700337202 */ /* 0x000fe20000000f00 */
[----:B------:R-:W-:Y:S01]  /*6800*/  FADD.FTZ R2, R48, R11 ;  /* 0x0000000b30027221 */ /* 0x000fe20000010000 */
[C---:B------:R-:W-:Y:S01]  /*6810*/  HMMA.16816.F32.BF16 R128, R96.reuse, R132, R128 ;  /* 0x000000846080723c */ /* 0x040fe20000041880 */
[----:B------:R-:W-:Y:S01]  /*6820*/  FADD.FTZ R0, R49, R0 ;  /* 0x0000000031007221 */ /* 0x000fe20000010000 */
[----:B------:R-:W2:Y:S01]  /*6830*/  LDSM.16.MT88.4 R148, [R226+0x5900] ;  /* 0x00590000e294783b */ /* 0x000ea20000004200 */
[----:B------:R-:W-:Y:S02]  /*6840*/  FADD.FTZ R2, R50, R2 ;  /* 0x0000000232027221 */ /* 0x000fe40000010000 */
[----:B------:R-:W-:Y:S01]  /*6850*/  FADD.FTZ R0, R13, R0 ;  /* 0x000000000d007221 */ /* 0x000fe20000010000 */
[----:B------:R-:W-:Y:S01]  /*6860*/  LDSM.16.MT88.4 R72, [R225+0x8900] ;  /* 0x00890000e148783b */ /* 0x000fe20000004200 */
[----:B------:R-:W-:Y:S01]  /*6870*/  FADD.FTZ R2, R15, R2 ;  /* 0x000000020f027221 */ /* 0x000fe20000010000 */
[----:B------:R-:W-:Y:S01]  /*6880*/  HMMA.16816.F32.BF16 R132, R96, R134, R56 ;  /* 0x000000866084723c */ /* 0x000fe20000041838 */
[----:B------:R-:W-:Y:S01]  /*6890*/  FADD.FTZ R0, R14, R0 ;  /* 0x000000000e007221 */ /* 0x000fe20000010000 */
[----:B------:R-:W3:Y:S01]  /*68a0*/  LDSM.16.MT88.4 R56, [R229+0x5900] ;  /* 0x00590000e538783b */ /* 0x000ee20000004200 */
[----:B------:R-:W-:-:S02]  /*68b0*/  FADD.FTZ R2, R12, R2 ;  /* 0x000000020c027221 */ /* 0x000fc40000010000 */
[----:B------:R-:W-:Y:S01]  /*68c0*/  FADD.FTZ R0, R51, R0 ;  /* 0x0000000033007221 */ /* 0x000fe20000010000 */
[----:B------:R-:W-:Y:S01]  /*68d0*/  LDSM.16.MT88.4 R12, [R228+0x8900] ;  /* 0x00890000e40c783b */ /* 0x000fe20000004200 */
[----:B------:R-:W-:Y:S01]  /*68e0*/  FADD.FTZ R2, R40, R2 ;  /* 0x0000000228027221 */ /* 0x000fe20000010000 */
[C---:B------:R-:W-:Y:S01]  /*68f0*/  HMMA.16816.F32.BF16 R112, R96.reuse, R116, R112 ;  /* 0x000000746070723c */ /* 0x040fe20000041870 */
[----:B------:R-:W-:Y:S02]  /*6900*/  FADD.FTZ R0, R41, R0 ;  /* 0x0000000029007221 */ /* 0x000fe40000010000 */
[----:B------:R-:W-:Y:S02]  /*6910*/  FADD.FTZ R2, R252, R2 ;  /* 0x00000002fc027221 */ /* 0x000fe40000010000 */
[----:B------:R-:W-:Y:S02]  /*6920*/  FADD.FTZ R0, R42, R0 ;  /* 0x000000002a007221 */ /* 0x000fe40000010000 */
[----:B------:R-:W-:Y:S01]  /*6930*/  FADD.FTZ R2, R43, R2 ;  /* 0x000000022b027221 */ /* 0x000fe20000010000 */
[----:B------:R-:W-:Y:S01]  /*6940*/  HMMA.16816.F32.BF16 R116, R96, R118, R52 ;  /* 0x000000766074723c */ /* 0x000fe20000041834 */
[----:B------:R-:W-:-:S02]  /*6950*/  FADD.FTZ R0, R18, R0 ;  /* 0x0000000012007221 */ /* 0x000fc40000010000 */
[----:B------:R-:W-:Y:S02]  /*6960*/  FADD.FTZ R2, R19, R2 ;  /* 0x0000000213027221 */ /* 0x000fe40000010000 */
[----:B------:R-:W-:Y:S02]  /*6970*/  FADD.FTZ R0, R16, R0 ;  /* 0x0000000010007221 */ /* 0x000fe40000010000 */
[----:B------:R-:W-:Y:S01]  /*6980*/  FADD.FTZ R2, R17, R2 ;  /* 0x0000000211027221 */ /* 0x000fe20000010000 */
[----:B-1----:R-:W-:Y:S01]  /*6990*/  HMMA.16816.F32.BF16 R136, R96, R140, R136 ;  /* 0x0000008c6088723c */ /* 0x002fe20000041888 */
[----:B------:R-:W-:Y:S02]  /*69a0*/  FADD.FTZ R0, R250, R0 ;  /* 0x00000000fa007221 */ /* 0x000fe40000010000 */
[----:B------:R-:W-:Y:S02]  /*69b0*/  FADD.FTZ R2, R167, R2 ;  /* 0x00000002a7027221 */ /* 0x000fe40000010000 */
[----:B------:R-:W-:-:S02]  /*69c0*/  FADD.FTZ R0, R183, R0 ;  /* 0x00000000b7007221 */ /* 0x000fc40000010000 */
[----:B------:R-:W-:Y:S01]  /*69d0*/  FADD.FTZ R2, R166, R2 ;  /* 0x00000002a6027221 */ /* 0x000fe20000010000 */
[C---:B------:R-:W-:Y:S01]  /*69e0*/  HMMA.16816.F32.BF16 R140, R96.reuse, R142, R144 ;  /* 0x0000008e608c723c */ /* 0x040fe20000041890 */
[----:B------:R-:W-:Y:S02]  /*69f0*/  FADD.FTZ R0, R182, R0 ;  /* 0x00000000b6007221 */ /* 0x000fe40000010000 */
[----:B------:R-:W-:Y:S02]  /*6a00*/  FADD.FTZ R2, R181, R2 ;  /* 0x00000002b5027221 */ /* 0x000fe40000010000 */
[----:B------:R-:W-:Y:S02]  /*6a10*/  FADD.FTZ R0, R251, R0 ;  /* 0x00000000fb007221 */ /* 0x000fe40000010000 */
[----:B------:R-:W-:Y:S01]  /*6a20*/  FADD.FTZ R2, R180, R2 ;  /* 0x00000002b4027221 */ /* 0x000fe20000010000 */
[----:B--2---:R-:W-:Y:S01]  /*6a30*/  HMMA.16816.F32.BF16 R144, R96, R148, R80 ;  /* 0x000000946090723c */ /* 0x004fe20000041850 */
[----:B------:R-:W-:Y:S01]  /*6a40*/  FADD.FTZ R0, R102, R0 ;  /* 0x0000000066007221 */ /* 0x000fe20000010000 */
[----:B------:R-:W1:Y:S01]  /*6a50*/  LDSM.16.MT88.4 R80, [R226+0x8900] ;  /* 0x00890000e250783b */ /* 0x000e620000004200 */
[----:B------:R-:W-:-:S02]  /*6a60*/  FADD.FTZ R11, R103, R2 ;  /* 0x00000002670b7221 */ /* 0x000fc40000010000 */
[----:B------:R-:W-:Y:S02]  /*6a70*/  FADD.FTZ R2, R154, R0 ;  /* 0x000000009a027221 */ /* 0x000fe40000010000 */
[----:B------:R-:W-:Y:S01]  /*6a80*/  FADD.FTZ R0, R152, R11 ;  /* 0x0000000b98007221 */ /* 0x000fe20000010000 */
[C---:B---3--:R-:W-:Y:S01]  /*6a90*/  HMMA.16816.F32.BF16 R52, R96.reuse, R56, R168 ;  /* 0x000000386034723c */ /* 0x048fe200000418a8 */
[----:B------:R-:W-:Y:S02]  /*6aa0*/  FADD.FTZ R11, R155, R2 ;  /* 0x000000029b0b7221 */ /* 0x000fe40000010000 */
[----:B------:R-:W-:Y:S02]  /*6ab0*/  FADD.FTZ R2, R153, R0 ;  /* 0x0000000099027221 */ /* 0x000fe40000010000 */
[----:B------:R-:W-:Y:S02]  /*6ac0*/  FADD.FTZ R0, R165, R11 ;  /* 0x0000000ba5007221 */ /* 0x000fe40000010000 */
[----:B------:R-:W-:Y:S01]  /*6ad0*/  FADD.FTZ R2, R164, R2 ;  /* 0x00000002a4027221 */ /* 0x000fe20000010000 */
[----:B------:R-:W-:Y:S01]  /*6ae0*/  HMMA.16816.F32.BF16 R56, R96, R58, R88 ;  /* 0x0000003a6038723c */ /* 0x000fe20000041858 */
[----:B------:R-:W2:Y:S01]  /*6af0*/  LDSM.16.MT88.4 R88, [R229+0x8900] ;  /* 0x00890000e558783b */ /* 0x000ea20000004200 */
[----:B------:R-:W-:-:S02]  /*6b00*/  FADD.FTZ R10, R10, R0 ;  /* 0x000000000a0a7221 */ /* 0x000fc40000010000 */
[----:B------:R-:W-:Y:S02]  /*6b10*/  FADD.FTZ R6, R6, R2 ;  /* 0x0000000206067221 */ /* 0x000fe40000010000 */
[----:B------:R-:W-:Y:S02]  /*6b20*/  FADD.FTZ R9, R9, R10 ;  /* 0x0000000a09097221 */ /* 0x000fe40000010000 */
[----:B------:R-:W-:Y:S01]  /*6b30*/  FADD.FTZ R5, R5, R6 ;  /* 0x0000000605057221 */ /* 0x000fe20000010000 */
[----:B------:R-:W-:Y:S01]  /*6b40*/  HMMA.16816.F32.BF16 R104, R96, R108, R104 ;  /* 0x0000006c6068723c */ /* 0x000fe20000041868 */
[----:B------:R-:W-:Y:S02]  /*6b50*/  FADD.FTZ R8, R8, R9 ;  /* 0x0000000908087221 */ /* 0x000fe40000010000 */
[----:B------:R-:W-:Y:S02]  /*6b60*/  FADD.FTZ R4, R4, R5 ;  /* 0x0000000504047221 */ /* 0x000fe40000010000 */
[----:B------:R-:W-:-:S02]  /*6b70*/  FADD.FTZ R2, R7, R8 ;  /* 0x0000000807027221 */ /* 0x000fc40000010000 */
[----:B------:R-:W-:Y:S01]  /*6b80*/  FADD.FTZ R0, R3, R4 ;  /* 0x0000000403007221 */ /* 0x000fe20000010000 */
[C---:B------:R-:W-:Y:S04]  /*6b90*/  HMMA.16816.F32.BF16 R108, R96.reuse, R110, R60 ;  /* 0x0000006e606c723c */ /* 0x040fe8000004183c */
[----:B------:R3:W-:Y:S04]  /*6ba0*/  STL [R1+0xc], R0 ;  /* 0x00000c0001007387 */ /* 0x0007e80000100800 */
[----:B------:R3:W-:Y:S01]  /*6bb0*/  STL [R1+0x8], R2 ;  /* 0x0000080201007387 */ /* 0x0007e20000100800 */
[C---:B------:R-:W-:Y:S08]  /*6bc0*/  HMMA.16816.F32.BF16 R60, R96.reuse, R64, R28 ;  /* 0x00000040603c723c */ /* 0x040ff0000004181c */
[C---:B------:R-:W-:Y:S08]  /*6bd0*/  HMMA.16816.F32.BF16 R64, R96.reuse, R66, R84 ;  /* 0x000000426040723c */ /* 0x040ff00000041854 */
[C---:B------:R-:W-:Y:S08]  /*6be0*/  HMMA.16816.F32.BF16 R68, R96.reuse, R72, R76 ;  /* 0x000000486044723c */ /* 0x040ff0000004184c */
[C---:B------:R-:W-:Y:S08]  /*6bf0*/  HMMA.16816.F32.BF16 R148, R96.reuse, R150, R92 ;  /* 0x000000966094723c */ /* 0x040ff0000004185c */
[C---:B-1----:R-:W-:Y:S08]  /*6c00*/  HMMA.16816.F32.BF16 R76, R96.reuse, R80, R172 ;  /* 0x00000050604c723c */ /* 0x042ff000000418ac */
[C---:B--2---:R-:W-:Y:S08]  /*6c10*/  HMMA.16816.F32.BF16 R84, R96.reuse, R88, R176 ;  /* 0x000000586054723c */ /* 0x044ff000000418b0 */
[C---:B------:R-:W-:Y:S08]  /*6c20*/  HMMA.16816.F32.BF16 R72, R96.reuse, R74, R24 ;  /* 0x0000004a6048723c */ /* 0x040ff00000041818 */
[C---:B------:R-:W-:Y:S08]  /*6c30*/  HMMA.16816.F32.BF16 R80, R96.reuse, R82, R20 ;  /* 0x000000526050723c */ /* 0x040ff00000041814 */
[C---:B------:R-:W-:Y:S08]  /*6c40*/  HMMA.16816.F32.BF16 R88, R96.reuse, R90, R44 ;  /* 0x0000005a6058723c */ /* 0x040ff0000004182c */
[C---:B------:R-:W-:Y:S08]  /*6c50*/  HMMA.16816.F32.BF16 R92, R96.reuse, R12, R36 ;  /* 0x0000000c605c723c */ /* 0x040ff00000041824 */
[----:B------:R-:W-:Y:S01]  /*6c60*/  HMMA.16816.F32.BF16 R96, R96, R14, R32 ;  /* 0x0000000e6060723c */ /* 0x000fe20000041820 */
[----:B------:R-:W-:Y:S07]  /*6c70*/  @!P0 BRA `(.L_x_504) ;  /* 0x0000486000008947 */ /* 0x000fee0003800000 */
[----:B---3--:R-:W2:Y:S01]  /*6c80*/  LDL R17, [R1+0x18] ;  /* 0x0000180001117983 */ /* 0x008ea20000100800 */
[----:B------:R-:W-:Y:S01]  /*6c90*/  PLOP3.LUT P1, PT, PT, PT, UP1, 0x80, 0x0 ;  /* 0x000000000000781c */ /* 0x000fe20003f2f018 */
[----:B------:R-:W-:Y:S01]  /*6ca0*/  IMAD.MOV.U32 R103, RZ, RZ, R100 ;  /* 0x000000ffff677224 */ /* 0x000fe200078e0064 */
[----:B------:R-:W-:Y:S01]  /*6cb0*/  PLOP3.LUT P0, PT, PT, PT, UP1, 0x80, 0x0 ;  /* 0x000000000000781c */ /* 0x000fe20003f0f018 */
[----:B------:R-:W-:Y:S01]  /*6cc0*/  IMAD.MOV.U32 R3, RZ, RZ, R101 ;  /* 0x000000ffff037224 */ /* 0x000fe200078e0065 */
[----:B------:R-:W-:-:S02]  /*6cd0*/  UMOV UR22, UR20 ;  /* 0x0000001400167c82 */ /* 0x000fc40008000000 */
[----:B------:R-:W-:Y:S02]  /*6ce0*/  ULDC.64 UR6, c[0x0][0x208] ;  /* 0x0000820000067ab9 */ /* 0x000fe40000000a00 */
[----:B------:R-:W-:-:S05]  /*6cf0*/  ULDC.64 UR4, c[0x0][0x1e0] ;  /* 0x0000780000047ab9 */ /* 0x000fca0000000a00 */
[----:B--2---:R-:W-:-:S05]  /*6d00*/  @P1 IMAD.HI.U32 R0, R17, c[0x0][0x2c8], RZ ;  /* 0x0000b20011001a27 */ /* 0x004fca00078e00ff */
[----:B------:R-:W-:-:S05]  /*6d10*/  @P0 SHF.R.U32.HI R0, RZ, c[0x0][0x2cc], R0 ;  /* 0x0000b300ff000a19 */ /* 0x000fca0000011600 */
[----:B------:R1:W-:Y:S02]  /*6d20*/  @P0 STL [R1+0x10], R0 ;  /* 0x0000100001000387 */ /* 0x0003e40000100800 */
.L_x_505:
[----:B------:R-:W2:Y:S01]  /*6d30*/  LDL.64 R22, [R1+0x20] ;  /* 0x0000200001167983 */ /* 0x000ea20000100a00 */
[----:B------:R-:W-:Y:S01]  /*6d40*/  UISETP.GE.AND UP0, UPT, UR22, URZ, UPT ;  /* 0x0000003f1600728c */ /* 0x000fe2000bf06270 */
[----:B------:R-:W-:Y:S04]  /*6d50*/  DEPBAR.LE SB0, 0x0 ;  /* 0x000080000000791a */ /* 0x000fe80000000000 */
[----:B------:R-:W2:Y:S06]  /*6d60*/  LDL.64 R20, [R1+0x38] ;  /* 0x0000380001147983 */ /* 0x000eac0000100a00 */
[----:B------:R-:W-:Y:S01]  /*6d70*/  BAR.SYNC.DEFER_BLOCKING 0x0 ;  /* 0x0000000000007b1d */ /* 0x000fe20000010000 */
[----:B------:R-:W-:Y:S01]  /*6d80*/  PLOP3.LUT P0, PT, PT, PT, UP0, 0x80, 0x0 ;  /* 0x000000000000781c */ /* 0x000fe20003f0f008 */
[----:B------:R-:W-:Y:S02]  /*6d90*/  @UP0 USHF.R.S32.HI UR20, URZ, 0x1f, UR22 ;  /* 0x0000001f3f140899 */ /* 0x000fe40008011416 */
[----:B------:R-:W-:Y:S02]  /*6da0*/  @UP0 UIMAD.WIDE.U32 UR24, UR22, UR6, URZ ;  /* 0x00000006161802a5 */ /* 0x000fe4000f8e003f */
[----:B------:R-:W-:Y:S04]  /*6db0*/  @UP0 UIMAD UR20, UR20, UR6, URZ ;  /* 0x00000006141402a4 */ /* 0x000fe8000f8e023f */
[----:B------:R-:W-:Y:S01]  /*6dc0*/  @UP0 UIMAD UR20, UR22, UR7, UR20 ;  /* 0x00000007161402a4 */ /* 0x000fe2000f8e0214 */
[----:B-1----:R-:W-:Y:S03]  /*6dd0*/  MOV R0, UR24 ;  /* 0x0000001800007c02 */ /* 0x002fe60008000f00 */
[----:B------:R-:W-:Y:S04]  /*6de0*/  @UP0 UIADD3 UR20, UR25, UR20, URZ ;  /* 0x0000001419140290 */ /* 0x000fe8000fffe03f */
[----:B------:R-:W-:Y:S02]  /*6df0*/  @UP0 UIMAD UR20, UR20, 0x60, URZ ;  /* 0x00000060141408a4 */ /* 0x000fe4000f8e023f */
[----:B------:R-:W-:Y:S01]  /*6e00*/  UISETP.GE.AND UP0, UPT, UR22, 0x1, UPT ;  /* 0x000000011600788c */ /* 0x000fe2000bf06270 */
[----:B------:R-:W1:Y:S08]  /*6e10*/  LDSM.16.M88.4 R8, [R224+0xc100] ;  /* 0x00c10000e008783b */ /* 0x000e700000000200 */
[----:B------:R-:W3:Y:S08]  /*6e20*/  LDSM.16.M88.4 R16, [R224+0xc900] ;  /* 0x00c90000e010783b */ /* 0x000ef00000000200 */
[----:B------:R-:W4:Y:S08]  /*6e30*/  LDSM.16.M88.4 R24, [R224+0xd100] ;  /* 0x00d10000e018783b */ /* 0x000f300000000200 */
[----:B------:R-:W2:Y:S08]  /*6e40*/  LDSM.16.M88.4 R32, [R224+0xd900] ;  /* 0x00d90000e020783b */ /* 0x000eb00000000200 */
[----:B------:R-:W2:Y:S01]  /*6e50*/  LDSM.16.M88.4 R40, [R224+0xe100] ;  /* 0x00e10000e028783b */ /* 0x000ea20000000200 */
[C---:B-1----:R-:W-:Y:S07]  /*6e60*/  HMMA.16816.F32.BF16 R4, R156.reuse, R8, RZ ;  /* 0x000000089c04723c */ /* 0x042fee00000418ff */
[----:B------:R-:W1:Y:S01]  /*6e70*/  LDSM.16.M88.4 R48, [R224+0xe900] ;  /* 0x00e90000e030783b */ /* 0x000e620000000200 */
[C---:B------:R-:W-:Y:S07]  /*6e80*/  HMMA.16816.F32.BF16 R8, R156.reuse, R10, RZ ;  /* 0x0000000a9c08723c */ /* 0x040fee00000418ff */
[----:B-----5:R-:W1:Y:S01]  /*6e90*/  LDSM.16.M88.4 R152, [R231] ;  /* 0x00000000e798783b */ /* 0x020e620000000200 */
[C---:B---3--:R-:W-:Y:S07]  /*6ea0*/  HMMA.16816.F32.BF16 R12, R156.reuse, R16, RZ ;  /* 0x000000109c0c723c */ /* 0x048fee00000418ff */
[----:B------:R-:W4:Y:S01]  /*6eb0*/  LDSM.16.M88.4 R164, [R248] ;  /* 0x00000000f8a4783b */ /* 0x000f220000000200 */
[C---:B------:R-:W-:Y:S07]  /*6ec0*/  HMMA.16816.F32.BF16 R16, R156.reuse, R18, RZ ;  /* 0x000000129c10723c */ /* 0x040fee00000418ff */
[----:B------:R-:W1:Y:S08]  /*6ed0*/  LDSM.16.M88.4 R168, [R247] ;  /* 0x00000000f7a8783b */ /* 0x000e700000000200 */
[----:B------:R-:W1:Y:S08]  /*6ee0*/  LDSM.16.M88.4 R172, [R246] ;  /* 0x00000000f6ac783b */ /* 0x000e700000000200 */
[----:B------:R-:W1:Y:S08]  /*6ef0*/  LDSM.16.M88.4 R176, [R245] ;  /* 0x00000000f5b0783b */ /* 0x000e700000000200 */
[----:B------:R-:W1:Y:S08]  /*6f00*/  LDSM.16.M88.4 R180, [R244] ;  /* 0x00000000f4b4783b */ /* 0x000e700000000200 */
[----:B------:R-:W4:Y:S04]  /*6f10*/  LDL R251, [R1+0x10] ;  /* 0x0000100001fb7983 */ /* 0x000f280000100800 */
[----:B------:R-:W4:Y:S04]  /*6f20*/  LDL R250, [R1+0x1c] ;  /* 0x00001c0001fa7983 */ /* 0x000f280000100800 */
[----:B------:R-:W-:Y:S04]  /*6f30*/  STL [R1+0x44], R231 ;  /* 0x000044e701007387 */ /* 0x000fe80000100800 */
[----:B------:R-:W-:Y:S04]  /*6f40*/  STL [R1+0x48], R248 ;  /* 0x000048f801007387 */ /* 0x000fe80000100800 */
[----:B------:R-:W-:Y:S04]  /*6f50*/  STL [R1+0x4c], R247 ;  /* 0x00004cf701007387 */ /* 0x000fe80000100800 */
[----:B------:R-:W-:Y:S04]  /*6f60*/  STL [R1+0x50], R246 ;  /* 0x000050f601007387 */ /* 0x000fe80000100800 */
[----:B------:R-:W-:Y:S01]  /*6f70*/  STL [R1+0x54], R245 ;  /* 0x000054f501007387 */ /* 0x000fe20000100800 */
[----:B--2---:R-:W-:Y:S05]  /*6f80*/  @P0 MOV R21, R23 ;  /* 0x0000001700150202 */ /* 0x004fea0000000f00 */
[----:B------:R-:W-:Y:S04]  /*6f90*/  @P0 IMAD.WIDE.U32 R20, R0, 0x60, R20 ;  /* 0x0000006000140825 */ /* 0x000fe800078e0014 */
[----:B------:R-:W-:Y:S01]  /*6fa0*/  @P0 IMAD.SHL.U32 R0, R20, 0x2, RZ ;  /* 0x0000000214000824 */ /* 0x000fe200078e00ff */
[----:B------:R-:W-:Y:S01]  /*6fb0*/  @P0 IADD3 R2, R21, UR20, RZ ;  /* 0x0000001415020c10 */ /* 0x000fe2000fffe0ff */
[----:B------:R-:W-:Y:S03]  /*6fc0*/  UIMAD UR20, UR22, -0x60, URZ ;  /* 0xffffffa0161478a4 */ /* 0x000fe6000f8e023f */
[----:B------:R-:W-:Y:S02]  /*6fd0*/  @P0 IADD3 R36, P6, R0, c[0x0][0x1f8], RZ ;  /* 0x00007e0000240a10 */ /* 0x000fe40007fde0ff */
[----:B------:R-:W-:Y:S02]  /*6fe0*/  @P0 SHF.L.U64.HI R2, R20, 0x1, R2 ;  /* 0x0000000114020819 */ /* 0x000fe40000010202 */
[C---:B----4-:R-:W-:Y:S01]  /*6ff0*/  HMMA.16816.F32.BF16 R20, R156.reuse, R24, RZ ;  /* 0x000000189c14723c */ /* 0x050fe200000418ff */
[----:B------:R-:W-:Y:S02]  /*7000*/  @P0 IADD3 R38, P5, R0, 0x80, RZ ;  /* 0x0000008000260810 */ /* 0x000fe40007fbe0ff */
[----:B------:R-:W-:Y:S02]  /*7010*/  @P0 IADD3.X R37, R2, c[0x0][0x1fc], RZ, P6, !PT ;  /* 0x00007f0002250a10 */ /* 0x000fe400037fe4ff */
[----:B------:R-:W-:Y:S02]  /*7020*/  @P0 IADD3 R38, P1, R38, c[0x0][0x1f8], RZ ;  /* 0x00007e0026260a10 */ /* 0x000fe40007f3e0ff */
[----:B------:R-:W-:Y:S01]  /*7030*/  @P0 IADD3 R0, P6, R0, 0x100, RZ ;  /* 0x0000010000000810 */ /* 0x000fe20007fde0ff */
[C---:B------:R-:W-:Y:S01]  /*7040*/  HMMA.16816.F32.BF16 R24, R156.reuse, R26, RZ ;  /* 0x0000001a9c18723c */ /* 0x040fe200000418ff */
[----:B------:R-:W-:Y:S01]  /*7050*/  @!PT LDS RZ, [RZ] ;  /* 0x00000000fffff984 */ /* 0x000fe20000000800 */
[----:B------:R-:W-:Y:S01]  /*7060*/  @!PT LDS RZ, [RZ] ;  /* 0x00000000fffff984 */ /* 0x000fe20000000800 */
[----:B------:R-:W-:Y:S01]  /*7070*/  @!PT LDS RZ, [RZ] ;  /* 0x00000000fffff984 */ /* 0x000fe20000000800 */
[----:B------:R2:W-:Y:S03]  /*7080*/  @P0 LDGSTS.E.BYPASS.LTC128B.128 [R249+0x100], [R36.64], !P4 ;  /* 0x0010000024f90fae */ /* 0x0005e6000e101d52 */
[--C-:B------:R-:W-:Y:S02]  /*7090*/  @P0 IADD3.X R39, RZ, c[0x0][0x1fc], R2.reuse, P1, P5 ;  /* 0x00007f00ff270a10 */ /* 0x100fe40000fea402 */
[----:B------:R-:W-:Y:S02]  /*70a0*/  @P0 IADD3 R46, P5, R0, c[0x0][0x1f8], RZ ;  /* 0x00007e00002e0a10 */ /* 0x000fe40007fbe0ff */
[C---:B------:R-:W-:Y:S01]  /*70b0*/  HMMA.16816.F32.BF16 R28, R156.reuse, R32, RZ ;  /* 0x000000209c1c723c */ /* 0x040fe200000418ff */
[----:B------:R4:W-:Y:S03]  /*70c0*/  @P0 LDGSTS.E.BYPASS.LTC128B.128 [R249+0x3100], [R38.64], !P3 ;  /* 0x0310000026f90fae */ /* 0x0009e6000d901d52 */
[----:B------:R-:W-:Y:S01]  /*70d0*/  @P0 IADD3.X R47, RZ, c[0x0][0x1fc], R2, P5, P6 ;  /* 0x00007f00ff2f0a10 */ /* 0x000fe20002fec402 */
[----:B------:R-:W-:Y:S03]  /*70e0*/  IMAD.U32 R2, RZ, RZ, UR12 ;  /* 0x0000000cff027e24 */ /* 0x000fe6000f8e00ff */
[C---:B------:R-:W-:Y:S01]  /*70f0*/  HMMA.16816.F32.BF16 R32, R156.reuse, R34, RZ ;  /* 0x000000229c20723c */ /* 0x040fe200000418ff */
[----:B------:R1:W-:Y:S08]  /*7100*/  @P0 LDGSTS.E.BYPASS.LTC128B.128 [R249+0x6100], [R46.64], !P2 ;  /* 0x061000002ef90fae */ /* 0x0003f0000d101d52 */
[----:B------:R1:W3:Y:S03]  /*7110*/  LDL R0, [R1+0x18] ;  /* 0x0000180001007983 */ /* 0x0002e60000100800 */
[----:B--2---:R-:W-:Y:S04]  /*7120*/  @P0 IADD3 R36, P1, R36, UR10, RZ ;  /* 0x0000000a24240c10 */ /* 0x004fe8000ff3e0ff */
[----:B------:R-:W-:Y:S02]  /*7130*/  @P0 IADD3.X R37, R37, UR13, RZ, P1, !PT ;  /* 0x0000000d25250c10 */ /* 0x000fe40008ffe4ff */
[----:B------:R-:W-:Y:S03]  /*7140*/  @P0 IADD3 R44, P1, R36, UR10, RZ ;  /* 0x0000000a242c0c10 */ /* 0x000fe6000ff3e0ff */
[----:B------:R4:W-:Y:S01]  /*7150*/  @P0 LDGSTS.E.BYPASS.LTC128B.128 [R249+0x1100], [R36.64], !P4 ;  /* 0x0110000024f90fae */ /* 0x0009e2000e101d52 */
[----:B------:R-:W-:Y:S07]  /*7160*/  @P0 IADD3.X R45, R37, UR13, RZ, P1, !PT ;  /* 0x0000000d252d0c10 */ /* 0x000fee0008ffe4ff */
[----:B------:R4:W-:Y:S08]  /*7170*/  @P0 LDGSTS.E.BYPASS.LTC128B.128 [R249+0x4100], [R36.64+0x80], !P3 ;  /* 0x0410008024f90fae */ /* 0x0009f0000d901d52 */
[----:B------:R4:W-:Y:S08]  /*7180*/  @P0 LDGSTS.E.BYPASS.LTC128B.128 [R249+0x7100], [R36.64+0x100], !P2 ;  /* 0x0710010024f90fae */ /* 0x0009f0000d101d52 */
[----:B------:R1:W-:Y:S08]  /*7190*/  @P0 LDGSTS.E.BYPASS.LTC128B.128 [R249+0x2100], [R44.64], !P4 ;  /* 0x021000002cf90fae */ /* 0x0003f0000e101d52 */
[----:B------:R1:W-:Y:S08]  /*71a0*/  @P0 LDGSTS.E.BYPASS.LTC128B.128 [R249+0x5100], [R44.64+0x80], !P3 ;  /* 0x051000802cf90fae */ /* 0x0003f0000d901d52 */
[----:B------:R1:W-:Y:S01]  /*71b0*/  @P0 LDGSTS.E.BYPASS.LTC128B.128 [R249+0x8100], [R44.64+0x100], !P2 ;  /* 0x081001002cf90fae */ /* 0x0003e2000d101d52 */
[----:B------:R-:W-:Y:S01]  /*71c0*/  PLOP3.LUT P0, PT, PT, PT, UP1, 0x80, 0x0 ;  /* 0x000000000000781c */ /* 0x000fe20003f0f018 */
[C---:B----4-:R-:W-:Y:S06]  /*71d0*/  HMMA.16816.F32.BF16 R36, R156.reuse, R40, RZ ;  /* 0x000000289c24723c */ /* 0x050fec00000418ff */
[----:B------:R-:W0:Y:S02]  /*71e0*/  LDGDEPBAR ;  /* 0x00000000000079af */ /* 0x000e240000000000 */
[C---:B------:R-:W-:Y:S08]  /*71f0*/  HMMA.16816.F32.BF16 R40, R156.reuse, R42, RZ ;  /* 0x0000002a9c28723c */ /* 0x040ff000000418ff */
[C---:B-1----:R-:W-:Y:S08]  /*7200*/  HMMA.16816.F32.BF16 R44, R156.reuse, R48, RZ ;  /* 0x000000309c2c723c */ /* 0x042ff000000418ff */
[----:B------:R-:W-:Y:S08]  /*7210*/  HMMA.16816.F32.BF16 R48, R156, R50, RZ ;  /* 0x000000329c30723c */ /* 0x000ff000000418ff */
[C---:B------:R-:W-:Y:S08]  /*7220*/  HMMA.16816.F32.BF16 R4, R160.reuse, R152, R4 ;  /* 0x00000098a004723c */ /* 0x040ff00000041804 */
        /* <DEDUP_REMOVED lines=13> */
[----:B------:R-:W4:Y:S07]  /*7300*/  LDSM.16.M88.4 R176, [R230+0xe100] ;  /* 0x00e10000e6b0783b */ /* 0x000f2e0000000200 */
[C---:B------:R-:W-:Y:S08]  /*7310*/  HMMA.16816.F32.BF16 R44, R160.reuse, R180, R44 ;  /* 0x000000b4a02c723c */ /* 0x040ff0000004182c */
[----:B------:R-:W-:Y:S08]  /*7320*/  HMMA.16816.F32.BF16 R48, R160, R182, R48 ;  /* 0x000000b6a030723c */ /* 0x000ff00000041830 */
[C---:B-1----:R-:W-:Y:S08]  /*7330*/  HMMA.16816.F32.BF16 R4, R184.reuse, R152, R4 ;  /* 0x00000098b804723c */ /* 0x042ff00000041804 */
[C---:B------:R-:W-:Y:S01]  /*7340*/  HMMA.16816.F32.BF16 R8, R184.reuse, R154, R8 ;  /* 0x0000009ab808723c */ /* 0x040fe20000041808 */
[----:B------:R-:W1:Y:S07]  /*7350*/  LDSM.16.M88.4 R152, [R230+0xe900] ;  /* 0x00e90000e698783b */ /* 0x000e6e0000000200 */
[C---:B--2---:R-:W-:Y:S08]  /*7360*/  HMMA.16816.F32.BF16 R12, R184.reuse, R164, R12 ;  /* 0x000000a4b80c723c */ /* 0x044ff0000004180c */
[C---:B------:R-:W-:Y:S01]  /*7370*/  HMMA.16816.F32.BF16 R16, R184.reuse, R166, R16 ;  /* 0x000000a6b810723c */ /* 0x040fe20000041810 */
[----:B------:R-:W2:Y:S07]  /*7380*/  LDSM.16.M88.4 R164, [R227] ;  /* 0x00000000e3a4783b */ /* 0x000eae0000000200 */
[C---:B----4-:R-:W-:Y:S08]  /*7390*/  HMMA.16816.F32.BF16 R20, R184.reuse, R168, R20 ;  /* 0x000000a8b814723c */ /* 0x050ff00000041814 */
[C---:B------:R-:W-:Y:S01]  /*73a0*/  HMMA.16816.F32.BF16 R24, R184.reuse, R170, R24 ;  /* 0x000000aab818723c */ /* 0x040fe20000041818 */
[----:B------:R-:W4:Y:S07]  /*73b0*/  LDSM.16.M88.4 R168, [R227+0x800] ;  /* 0x00080000e3a8783b */ /* 0x000f2e0000000200 */
[C---:B------:R-:W-:Y:S08]  /*73c0*/  HMMA.16816.F32.BF16 R28, R184.reuse, R172, R28 ;  /* 0x000000acb81c723c */ /* 0x040ff0000004181c */
[C---:B------:R-:W-:Y:S01]  /*73d0*/  HMMA.16816.F32.BF16 R32, R184.reuse, R174, R32 ;  /* 0x000000aeb820723c */ /* 0x040fe20000041820 */
[----:B------:R-:W3:Y:S07]  /*73e0*/  LDSM.16.M88.4 R172, [R227+0x1000] ;  /* 0x00100000e3ac783b */ /* 0x000eee0000000200 */
[C---:B------:R-:W-:Y:S08]  /*73f0*/  HMMA.16816.F32.BF16 R36, R184.reuse, R176, R36 ;  /* 0x000000b0b824723c */ /* 0x040ff00000041824 */
[C---:B------:R-:W-:Y:S01]  /*7400*/  HMMA.16816.F32.BF16 R40, R184.reuse, R178, R40 ;  /* 0x000000b2b828723c */ /* 0x040fe20000041828 */
[----:B------:R-:W4:Y:S07]  /*7410*/  LDSM.16.M88.4 R176, [R227+0x1800] ;  /* 0x00180000e3b0783b */ /* 0x000f2e0000000200 */
[C---:B-1----:R-:W-:Y:S08]  /*7420*/  HMMA.16816.F32.BF16 R44, R184.reuse, R152, R44 ;  /* 0x00000098b82c723c */ /* 0x042ff0000004182c */
[----:B------:R-:W-:Y:S01]  /*7430*/  HMMA.16816.F32.BF16 R48, R184, R154, R48 ;  /* 0x0000009ab830723c */ /* 0x000fe20000041830 */
[----:B------:R-:W1:Y:S07]  /*7440*/  LDSM.16.M88.4 R152, [R227+0x2000] ;  /* 0x00200000e398783b */ /* 0x000e6e0000000200 */
[C---:B--2---:R-:W-:Y:S08]  /*7450*/  HMMA.16816.F32.BF16 R4, R188.reuse, R164, R4 ;  /* 0x000000a4bc04723c */ /* 0x044ff00000041804 */
[C---:B------:R-:W-:Y:S01]  /*7460*/  HMMA.16816.F32.BF16 R8, R188.reuse, R166, R8 ;  /* 0x000000a6bc08723c */ /* 0x040fe20000041808 */
[----:B------:R-:W2:Y:S03]  /*7470*/  LDSM.16.M88.4 R164, [R227+0x2800] ;  /* 0x00280000e3a4783b */ /* 0x000ea60000000200 */
[----:B---3--:R-:W-:Y:S04]  /*7480*/  @P0 MOV R0, R251 ;  /* 0x000000fb00000202 */ /* 0x008fe80000000f00 */
[C---:B----4-:R-:W-:Y:S08]  /*7490*/  HMMA.16816.F32.BF16 R12, R188.reuse, R168, R12 ;  /* 0x000000a8bc0c723c */ /* 0x050ff0000004180c */
[C---:B------:R-:W-:Y:S01]  /*74a0*/  HMMA.16816.F32.BF16 R16, R188.reuse, R170, R16 ;  /* 0x000000aabc10723c */ /* 0x040fe20000041810 */
[----:B------:R-:W3:Y:S07]  /*74b0*/  LDSM.16.M88.4 R168, [R224+0xf100] ;  /* 0x00f10000e0a8783b */ /* 0x000eee0000000200 */
[C---:B------:R-:W-:Y:S08]  /*74c0*/  HMMA.16816.F32.BF16 R20, R188.reuse, R172, R20 ;  /* 0x000000acbc14723c */ /* 0x040ff00000041814 */
[C---:B------:R-:W-:Y:S01]  /*74d0*/  HMMA.16816.F32.BF16 R24, R188.reuse, R174, R24 ;  /* 0x000000aebc18723c */ /* 0x040fe20000041818 */
[----:B------:R-:W4:Y:S07]  /*74e0*/  LDSM.16.M88.4 R172, [R224+0xf900] ;  /* 0x00f90000e0ac783b */ /* 0x000f2e0000000200 */
[C---:B------:R-:W-:Y:S08]  /*74f0*/  HMMA.16816.F32.BF16 R28, R188.reuse, R176, R28 ;  /* 0x000000b0bc1c723c */ /* 0x040ff0000004181c */
[C---:B------:R-:W-:Y:S01]  /*7500*/  HMMA.16816.F32.BF16 R32, R188.reuse, R178, R32 ;  /* 0x000000b2bc20723c */ /* 0x040fe20000041820 */
[----:B------:R-:W4:Y:S07]  /*7510*/  LDSM.16.M88.4 R176, [R224+0x10100] ;  /* 0x01010000e0b0783b */ /* 0x000f2e0000000200 */
[C---:B-1----:R-:W-:Y:S08]  /*7520*/  HMMA.16816.F32.BF16 R36, R188.reuse, R152, R36 ;  /* 0x00000098bc24723c */ /* 0x042ff00000041824 */
[C---:B------:R-:W-:Y:S01]  /*7530*/  HMMA.16816.F32.BF16 R40, R188.reuse, R154, R40 ;  /* 0x0000009abc28723c */ /* 0x040fe20000041828 */
[----:B------:R-:W1:Y:S07]  /*7540*/  LDSM.16.M88.4 R152, [R224+0x10900] ;  /* 0x01090000e098783b */ /* 0x000e6e0000000200 */
[C---:B--2---:R-:W-:Y:S08]  /*7550*/  HMMA.16816.F32.BF16 R44, R188.reuse, R164, R44 ;  /* 0x000000a4bc2c723c */ /* 0x044ff0000004182c */
[----:B------:R-:W-:Y:S01]  /*7560*/  HMMA.16816.F32.BF16 R48, R188, R166, R48 ;  /* 0x000000a6bc30723c */ /* 0x000fe20000041830 */
[----:B------:R-:W2:Y:S07]  /*7570*/  LDSM.16.M88.4 R164, [R224+0x11100] ;  /* 0x01110000e0a4783b */ /* 0x000eae0000000200 */
[C---:B---3--:R-:W-:Y:S08]  /*7580*/  HMMA.16816.F32.BF16 R4, R192.reuse, R168, R4 ;  /* 0x000000a8c004723c */ /* 0x048ff00000041804 */
[C---:B------:R-:W-:Y:S01]  /*7590*/  HMMA.16816.F32.BF16 R8, R192.reuse, R170, R8 ;  /* 0x000000aac008723c */ /* 0x040fe20000041808 */
[----:B------:R-:W3:Y:S07]  /*75a0*/  LDSM.16.M88.4 R168, [R224+0x11900] ;  /* 0x01190000e0a8783b */ /* 0x000eee0000000200 */
[C---:B----4-:R-:W-:Y:S08]  /*75b0*/  HMMA.16816.F32.BF16 R12, R192.reuse, R172, R12 ;  /* 0x000000acc00c723c */ /* 0x050ff0000004180c */
[C---:B------:R-:W-:Y:S01]  /*75c0*/  HMMA.16816.F32.BF16 R16, R192.reuse, R174, R16 ;  /* 0x000000aec010723c */ /* 0x040fe20000041810 */
[----:B------:R-:W4:Y:S07]  /*75d0*/  LDSM.16.M88.4 R172, [R243] ;  /* 0x00000000f3ac783b */ /* 0x000f2e0000000200 */
[C---:B------:R-:W-:Y:S08]  /*75e0*/  HMMA.16816.F32.BF16 R20, R192.reuse, R176, R20 ;  /* 0x000000b0c014723c */ /* 0x040ff00000041814 */
[C---:B------:R-:W-:Y:S01]  /*75f0*/  HMMA.16816.F32.BF16 R24, R192.reuse, R178, R24 ;  /* 0x000000b2c018723c */ /* 0x040fe20000041818 */
[----:B------:R-:W4:Y:S07]  /*7600*/  LDSM.16.M88.4 R176, [R242] ;  /* 0x00000000f2b0783b */ /* 0x000f2e0000000200 */
[C---:B-1----:R-:W-:Y:S08]  /*7610*/  HMMA.16816.F32.BF16 R28, R192.reuse, R152, R28 ;  /* 0x00000098c01c723c */ /* 0x042ff0000004181c */
[C---:B------:R-:W-:Y:S01]  /*7620*/  HMMA.16816.F32.BF16 R32, R192.reuse, R154, R32 ;  /* 0x0000009ac020723c */ /* 0x040fe20000041820 */
[----:B------:R-:W1:Y:S07]  /*7630*/  LDSM.16.M88.4 R152, [R241] ;  /* 0x00000000f198783b */ /* 0x000e6e0000000200 */
[C---:B--2---:R-:W-:Y:S08]  /*7640*/  HMMA.16816.F32.BF16 R36, R192.reuse, R164, R36 ;  /* 0x000000a4c024723c */ /* 0x044ff00000041824 */
[C---:B------:R-:W-:Y:S01]  /*7650*/  HMMA.16816.F32.BF16 R40, R192.reuse, R166, R40 ;  /* 0x000000a6c028723c */ /* 0x040fe20000041828 */
[----:B------:R-:W2:Y:S07]  /*7660*/  LDSM.16.M88.4 R164, [R240] ;  /* 0x00000000f0a4783b */ /* 0x000eae0000000200 */
[C---:B---3--:R-:W-:Y:S08]  /*7670*/  HMMA.16816.F32.BF16 R44, R192.reuse, R168, R44 ;  /* 0x000000a8c02c723c */ /* 0x048ff0000004182c */
[----:B------:R-:W-:Y:S01]  /*7680*/  HMMA.16816.F32.BF16 R48, R192, R170, R48 ;  /* 0x000000aac030723c */ /* 0x000fe20000041830 */
[----:B------:R-:W3:Y:S07]  /*7690*/  LDSM.16.M88.4 R168, [R239] ;  /* 0x00000000efa8783b */ /* 0x000eee0000000200 */
[C---:B----4-:R-:W-:Y:S08]  /*76a0*/  HMMA.16816.F32.BF16 R4, R196.reuse, R172, R4 ;  /* 0x000000acc404723c */ /* 0x050ff00000041804 */
[C---:B------:R-:W-:Y:S01]  /*76b0*/  HMMA.16816.F32.BF16 R8, R196.reuse, R174, R8 ;  /* 0x000000aec408723c */ /* 0x040fe20000041808 */
[----:B------:R-:W4:Y:S07]  /*76c0*/  LDSM.16.M88.4 R172, [R238] ;  /* 0x00000000eeac783b */ /* 0x000f2e0000000200 */
[C---:B------:R-:W-:Y:S08]  /*76d0*/  HMMA.16816.F32.BF16 R12, R196.reuse, R176, R12 ;  /* 0x000000b0c40c723c */ /* 0x040ff0000004180c */
[C---:B------:R-:W-:Y:S01]  /*76e0*/  HMMA.16816.F32.BF16 R16, R196.reuse, R178, R16 ;  /* 0x000000b2c410723c */ /* 0x040fe20000041810 */
[----:B------:R-:W4:Y:S07]  /*76f0*/  LDSM.16.M88.4 R176, [R230+0xf100] ;  /* 0x00f10000e6b0783b */ /* 0x000f2e0000000200 */
        /* <DEDUP_REMOVED lines=9> */
[C---:B----4-:R-:W-:Y:S08]  /*7790*/  HMMA.16816.F32.BF16 R44, R196.reuse, R172, R44 ;  /* 0x000000acc42c723c */ /* 0x050ff0000004182c */
[----:B------:R-:W-:Y:S01]  /*77a0*/  HMMA.16816.F32.BF16 R48, R196, R174, R48 ;  /* 0x000000aec430723c */ /* 0x000fe20000041830 */
        /* <DEDUP_REMOVED lines=14> */
[C---:B------:R-:W-:Y:S01]  /*7890*/  HMMA.16816.F32.BF16 R40, R200.reuse, R174, R40 ;  /* 0x000000aec828723c */ /* 0x040fe20000041828 */
[----:B------:R-:W4:Y:S07]  /*78a0*/  LDSM.16.M88.4 R172, [R227+0x4800] ;  /* 0x00480000e3ac783b */ /* 0x000f2e0000000200 */
[C---:B------:R-:W-:Y:S08]  /*78b0*/  HMMA.16816.F32.BF16 R44, R200.reuse, R176, R44 ;  /* 0x000000b0c82c723c */ /* 0x040ff0000004182c */
[----:B------:R-:W-:Y:S01]  /*78c0*/  HMMA.16816.F32.BF16 R48, R200, R178, R48 ;  /* 0x000000b2c830723c */ /* 0x000fe20000041830 */
        /* <DEDUP_REMOVED lines=21> */
[----:B------:R-:W2:Y:S07]  /*7a20*/  LDSM.16.M88.4 R164, [R224+0x14900] ;  /* 0x01490000e0a4783b */ /* 0x000eae0000000200 */
[C---:B---3--:R-:W-:Y:S08]  /*7a30*/  HMMA.16816.F32.BF16 R12, R208.reuse, R168, R12 ;  /* 0x000000a8d00c723c */ /* 0x048ff0000004180c */
[C---:B------:R-:W-:Y:S01]  /*7a40*/  HMMA.16816.F32.BF16 R16, R208.reuse, R170, R16 ;  /* 0x000000aad010723c */ /* 0x040fe20000041810 */
[----:B------:R-:W3:Y:S07]  /*7a50*/  LDSM.16.M88.4 R168, [R237] ;  /* 0x00000000eda8783b */ /* 0x000eee0000000200 */
        /* <DEDUP_REMOVED lines=10> */
[----:B------:R-:W-:Y:S01]  /*7b00*/  HMMA.16816.F32.BF16 R48, R208, R166, R48 ;  /* 0x000000a6d030723c */ /* 0x000fe20000041830 */
[----:B------:R-:W2:Y:S07]  /*7b10*/  LDSM.16.M88.4 R164, [R233] ;  /* 0x00000000e9a4783b */ /* 0x000eae0000000200 */
[C---:B---3--:R-:W-:Y:S08]  /*7b20*/  HMMA.16816.F32.BF16 R4, R212.reuse, R168, R4 ;  /* 0x000000a8d404723c */ /* 0x048ff00000041804 */
[C---:B------:R-:W-:Y:S01]  /*7b30*/  HMMA.16816.F32.BF16 R8, R212.reuse, R170, R8 ;  /* 0x000000aad408723c */ /* 0x040fe20000041808 */
[----:B------:R-:W3:Y:S07]  /*7b40*/  LDSM.16.M88.4 R168, [R232] ;  /* 0x00000000e8a8783b */ /* 0x000eee0000000200 */
[C---:B----4-:R-:W-:Y:S08]  /*7b50*/  HMMA.16816.F32.BF16 R12, R212.reuse, R172, R12 ;  /* 0x000000acd40c723c */ /* 0x050ff0000004180c */
        /* <DEDUP_REMOVED lines=24> */
[C---:B------:R-:W-:Y:S08]  /*7ce0*/  HMMA.16816.F32.BF16 R32, R216.reuse, R166, R32 ;  /* 0x000000a6d820723c */ /* 0x040ff00000041820 */
[C---:B---3--:R-:W-:Y:S08]  /*7cf0*/  HMMA.16816.F32.BF16 R36, R216.reuse, R168, R36 ;  /* 0x000000a8d824723c */ /* 0x048ff00000041824 */
[C---:B------:R-:W-:Y:S08]  /*7d00*/  HMMA.16816.F32.BF16 R40, R216.reuse, R170, R40 ;  /* 0x000000aad828723c */ /* 0x040ff00000041828 */
[C---:B----4-:R-:W-:Y:S08]  /*7d10*/  HMMA.16816.F32.BF16 R44, R216.reuse, R172, R44 ;  /* 0x000000acd82c723c */ /* 0x050ff0000004182c */
        /* <DEDUP_REMOVED lines=8> */
[----:B------:R-:W-:Y:S03]  /*7da0*/  MUFU.TANH R173, R4 ;  /* 0x0000000400ad7308 */ /* 0x000fe60000002400 */
[----:B------:R-:W-:Y:S02]  /*7db0*/  FMUL.FTZ R7, R7, c[0x0][0x320] ;  /* 0x0000c80007077a20 */ /* 0x000fe40000410000 */
[----:B------:R-:W-:Y:S02]  /*7dc0*/  FMUL.FTZ R8, R8, c[0x0][0x320] ;  /* 0x0000c80008087a20 */ /* 0x000fe40000410000 */
[----:B------:R-:W-:Y:S02]  /*7dd0*/  FMUL.FTZ R9, R9, c[0x0][0x320] ;  /* 0x0000c80009097a20 */ /* 0x000fe40000410000 */
[----:B------:R-:W-:Y:S01]  /*7de0*/  FMUL.FTZ R10, R10, c[0x0][0x320] ;  /* 0x0000c8000a0a7a20 */ /* 0x000fe20000410000 */
[----:B------:R-:W1:Y:S01]  /*7df0*/  MUFU.TANH R172, R5 ;  /* 0x0000000500ac7308 */ /* 0x000e620000002400 */
[----:B------:R-:W-:Y:S02]  /*7e00*/  FMUL.FTZ R11, R11, c[0x0][0x320] ;  /* 0x0000c8000b0b7a20 */ /* 0x000fe40000410000 */
        /* <DEDUP_REMOVED lines=8> */
[----:B------:R-:W-:Y:S03]  /*7e90*/  FMUL.FTZ R19, R19, c[0x0][0x320] ;  /* 0x0000c80013137a20 */ /* 0x000fe60000410000 */
[----:B------:R3:W-:Y:S10]  /*7ea0*/  MUFU.TANH R165, R7 ;  /* 0x0000000700a57308 */ /* 0x0007f40000002400 */
[----:B------:R-:W-:Y:S10]  /*7eb0*/  MUFU.TANH R164, R8 ;  /* 0x0000000800a47308 */ /* 0x000ff40000002400 */
[----:B------:R-:W4:Y:S01]  /*7ec0*/  MUFU.TANH R102, R9 ;  /* 0x0000000900667308 */ /* 0x000f220000002400 */
[----:B---3--:R-:W3:Y:S09]  /*7ed0*/  LDSM.16.M88.4 R4, [R227+0x7000] ;  /* 0x00700000e304783b */ /* 0x008ef20000000200 */
[----:B------:R-:W1:Y:S10]  /*7ee0*/  MUFU.TANH R101, R10 ;  /* 0x0000000a00657308 */ /* 0x000e740000002400 */
[----:B------:R1:W-:Y:S10]  /*7ef0*/  MUFU.TANH R100, R11 ;  /* 0x0000000b00647308 */ /* 0x0003f40000002400 */
[----:B------:R-:W-:Y:S10]  /*7f00*/  MUFU.TANH R17, R17 ;  /* 0x0000001100117308 */ /* 0x000ff40000002400 */
[----:B------:R-:W-:Y:S01]  /*7f10*/  MUFU.TANH R18, R18 ;  /* 0x0000001200127308 */ /* 0x000fe20000002400 */
[C---:B---3--:R-:W-:Y:S01]  /*7f20*/  HMMA.16816.F32.BF16 R20, R220.reuse, R4, R20 ;  /* 0x00000004dc14723c */ /* 0x048fe20000041814 */
[----:B-1----:R-:W1:Y:S08]  /*7f30*/  LDSM.16.M88.4 R8, [R227+0x7800] ;  /* 0x00780000e308783b */ /* 0x002e700000000200 */
[----:B------:R2:W3:Y:S01]  /*7f40*/  MUFU.TANH R167, R13 ;  /* 0x0000000d00a77308 */ /* 0x0004e20000002400 */
[C---:B------:R-:W-:Y:S01]  /*7f50*/  HMMA.16816.F32.BF16 R24, R220.reuse, R6, R24 ;  /* 0x00000006dc18723c */ /* 0x040fe20000041818 */
[----:B------:R-:W2:Y:S08]  /*7f60*/  LDSM.16.M88.4 R4, [R227+0x8000] ;  /* 0x00800000e304783b */ /* 0x000eb00000000200 */
[----:B------:R4:W-:Y:S05]  /*7f70*/  MUFU.TANH R166, R12 ;  /* 0x0000000c00a67308 */ /* 0x0009ea0000002400 */
[----:B------:R-:W-:Y:S02]  /*7f80*/  FMUL.FTZ R21, R21, c[0x0][0x320] ;  /* 0x0000c80015157a20 */ /* 0x000fe40000410000 */
[----:B------:R-:W-:Y:S03]  /*7f90*/  FMUL.FTZ R22, R22, c[0x0][0x320] ;  /* 0x0000c80016167a20 */ /* 0x000fe60000410000 */
[----:B------:R2:W2:Y:S01]  /*7fa0*/  MUFU.TANH R168, R14 ;  /* 0x0000000e00a87308 */ /* 0x0004a20000002400 */
[----:B------:R-:W-:Y:S02]  /*7fb0*/  FMUL.FTZ R23, R23, c[0x0][0x320] ;  /* 0x0000c80017177a20 */ /* 0x000fe40000410000 */
[----:B------:R-:W-:Y:S02]  /*7fc0*/  FMUL.FTZ R20, R20, c[0x0][0x320] ;  /* 0x0000c80014147a20 */ /* 0x000fe40000410000 */
[----:B------:R-:W-:Y:S02]  /*7fd0*/  FMUL.FTZ R25, R25, c[0x0][0x320] ;  /* 0x0000c80019197a20 */ /* 0x000fe40000410000 */
[----:B------:R-:W-:Y:S02]  /*7fe0*/  FMUL.FTZ R24, R24, c[0x0][0x320] ;  /* 0x0000c80018187a20 */ /* 0x000fe40000410000 */
[----:B------:R-:W-:Y:S01]  /*7ff0*/  FMUL.FTZ R26, R26, c[0x0][0x320] ;  /* 0x0000c8001a1a7a20 */ /* 0x000fe20000410000 */
[----:B------:R-:W3:Y:S01]  /*8000*/  MUFU.TANH R21, R21 ;  /* 0x0000001500157308 */ /* 0x000ee20000002400 */
[----:B------:R-:W-:Y:S01]  /*8010*/  FMUL.FTZ R27, R27, c[0x0][0x320] ;  /* 0x0000c8001b1b7a20 */ /* 0x000fe20000410000 */
[C---:B-1----:R-:W-:Y:S08]  /*8020*/  HMMA.16816.F32.BF16 R28, R220.reuse, R8, R28 ;  /* 0x00000008dc1c723c */ /* 0x042ff0000004181c */
[----:B------:R-:W1:Y:S01]  /*8030*/  MUFU.TANH R22, R22 ;  /* 0x0000001600167308 */ /* 0x000e620000002400 */
[C---:B------:R-:W-:Y:S01]  /*8040*/  HMMA.16816.F32.BF16 R32, R220.reuse, R10, R32 ;  /* 0x0000000adc20723c */ /* 0x040fe20000041820 */
[----:B------:R-:W1:Y:S01]  /*8050*/  LDSM.16.M88.4 R8, [R227+0x8800] ;  /* 0x00880000e308783b */ /* 0x000e620000000200 */
[----:B------:R-:W-:Y:S06]  /*8060*/  DEPBAR.LE SB0, 0x0 ;  /* 0x000080000000791a */ /* 0x000fec0000000000 */
[C---:B--2---:R-:W-:Y:S01]  /*8070*/  HMMA.16816.F32.BF16 R36, R220.reuse, R4, R36 ;  /* 0x00000004dc24723c */ /* 0x044fe20000041824 */
[----:B------:R-:W2:Y:S01]  /*8080*/  SHFL.IDX PT, R5, R0, RZ, 0x1c1f ;  /* 0x001c1fff00057589 */ /* 0x000ea200000e0000 */
[----:B------:R1:W1:Y:S06]  /*8090*/  MUFU.TANH R169, R15 ;  /* 0x0000000f00a97308 */ /* 0x00026c0000002400 */
[C---:B------:R-:W-:Y:S01]  /*80a0*/  HMMA.16816.F32.BF16 R40, R220.reuse, R6, R40 ;  /* 0x00000006dc28723c */ /* 0x040fe20000041828 */
[----:B------:R2:W1:Y:S03]  /*80b0*/  SHFL.IDX PT, R4, R0, 0x1, 0x1c1f ;  /* 0x003c1f0000047f89 */ /* 0x00046600000e0000 */
[----:B------:R3:W-:Y:S01]  /*80c0*/  MUFU.TANH R170, R16 ;  /* 0x0000001000aa7308 */ /* 0x0007e20000002400 */
[----:B------:R-:W-:Y:S02]  /*80d0*/  FMUL.FTZ R29, R29, c[0x0][0x320] ;  /* 0x0000c8001d1d7a20 */ /* 0x000fe40000410000 */
[----:B------:R-:W-:Y:S02]  /*80e0*/  FMUL.FTZ R30, R30, c[0x0][0x320] ;  /* 0x0000c8001e1e7a20 */ /* 0x000fe40000410000 */
[----:B------:R-:W-:Y:S03]  /*80f0*/  FMUL.FTZ R31, R31, c[0x0][0x320] ;  /* 0x0000c8001f1f7a20 */ /* 0x000fe60000410000 */
[----:B------:R-:W-:Y:S02]  /*8100*/  FMUL.FTZ R28, R28, c[0x0][0x320] ;  /* 0x0000c8001c1c7a20 */ /* 0x000fe40000410000 */
[----:B------:R-:W3:Y:S01]  /*8110*/  MUFU.TANH R25, R25 ;  /* 0x0000001900197308 */ /* 0x000ee20000002400 */
[----:B------:R-:W-:Y:S01]  /*8120*/  BAR.SYNC.DEFER_BLOCKING 0x0 ;  /* 0x0000000000007b1d */ /* 0x000fe20000010000 */
[----:B------:R-:W-:Y:S02]  /*8130*/  FMUL.FTZ R36, R36, c[0x0][0x320] ;  /* 0x0000c80024247a20 */ /* 0x000fe40000410000 */
[----:B------:R-:W-:Y:S02]  /*8140*/  FMUL.FTZ R37, R37, c[0x0][0x320] ;  /* 0x0000c80025257a20 */ /* 0x000fe40000410000 */
[----:B------:R-:W-:Y:S02]  /*8150*/  FMUL.FTZ R38, R38, c[0x0][0x320] ;  /* 0x0000c80026267a20 */ /* 0x000fe40000410000 */
[----:B------:R-:W-:Y:S01]  /*8160*/  FMUL.FTZ R39, R39, c[0x0][0x320] ;  /* 0x0000c80027277a20 */ /* 0x000fe20000410000 */
[----:B--2---:R-:W-:Y:S01]  /*8170*/  MOV R0, UR20 ;  /* 0x0000001400007c02 */ /* 0x004fe20008000f00 */
[C---:B-1----:R-:W-:Y:S01]  /*8180*/  HMMA.16816.F32.BF16 R44, R220.reuse, R8, R44 ;  /* 0x00000008dc2c723c */ /* 0x042fe2000004182c */
[----:B------:R-:W-:Y:S02]  /*8190*/  UIADD3 UR20, UR22, -0x1, URZ ;  /* 0xffffffff16147890 */ /* 0x000fe4000fffe03f */
[----:B------:R-:W-:Y:S01]  /*81a0*/  IADD3 R0, -R250, 0x1, R0 ;  /* 0x00000001fa007810 */ /* 0x000fe20007ffe100 */
[----:B------:R-:W-:Y:S01]  /*81b0*/  FMUL.FTZ R32, R32, c[0x0][0x320] ;  /* 0x0000c80020207a20 */ /* 0x000fe20000410000 */
[----:B------:R-:W-:Y:S01]  /*81c0*/  @UP0 UIMAD.WIDE.U32 UR24, UR20, UR4, URZ ;  /* 0x00000004141802a5 */ /* 0x000fe2000f8e003f */
[----:B------:R-:W-:Y:S01]  /*81d0*/  FMUL.FTZ R41, R41, c[0x0][0x320] ;  /* 0x0000c80029297a20 */ /* 0x000fe20000410000 */
[----:B------:R-:W-:Y:S01]  /*81e0*/  IADD3 R0, -R2, UR8, R0 ;  /* 0x0000000802007c10 */ /* 0x000fe2000fffe100 */
[----:B------:R-:W-:Y:S01]  /*81f0*/  HMMA.16816.F32.BF16 R48, R220, R10, R48 ;  /* 0x0000000adc30723c */ /* 0x000fe20000041830 */
[----:B------:R-:W-:Y:S03]  /*8200*/  @UP0 USHF.R.S32.HI UR23, URZ, 0x1f, UR20 ;  /* 0x0000001f3f170899 */ /* 0x000fe60008011414 */
[C---:B------:R-:W-:Y:S01]  /*8210*/  IADD3 R2, R0.reuse, R5, RZ ;  /* 0x0000000500027210 */ /* 0x040fe20007ffe0ff */
[----:B------:R-:W-:Y:S01]  /*8220*/  FMUL.FTZ R33, R33, c[0x0][0x320] ;  /* 0x0000c80021217a20 */ /* 0x000fe20000410000 */
[----:B------:R-:W-:Y:S01]  /*8230*/  IADD3 R0, R0, R4, RZ ;  /* 0x0000000400007210 */ /* 0x000fe20007ffe0ff */
[----:B------:R-:W1:Y:S01]  /*8240*/  MUFU.TANH R26, R26 ;  /* 0x0000001a001a7308 */ /* 0x000e620000002400 */
[----:B------:R-:W-:Y:S01]  /*8250*/  ISETP.GT.AND P5, PT, R2, 0x1, PT ;  /* 0x000000010200780c */ /* 0x000fe20003fa4270 */
[----:B------:R-:W-:Y:S01]  /*8260*/  FMUL.FTZ R40, R40, c[0x0][0x320] ;  /* 0x0000c80028287a20 */ /* 0x000fe20000410000 */
[----:B------:R-:W-:Y:S01]  /*8270*/  ISETP.GT.AND P1, PT, R0, RZ, PT ;  /* 0x000000ff0000720c */ /* 0x000fe20003f24270 */
[----:B------:R-:W-:Y:S01]  /*8280*/  @UP0 UIMAD UR23, UR23, UR4, URZ ;  /* 0x00000004171702a4 */ /* 0x000fe2000f8e023f */
[----:B------:R-:W-:Y:S01]  /*8290*/  FSEL R7, R172, -INF , P5 ;  /* 0xff800000ac077808 */ /* 0x000fe20002800000 */
[----:B------:R-:W-:Y:S01]  /*82a0*/  FMUL.FTZ R34, R34, c[0x0][0x320] ;  /* 0x0000c80022227a20 */ /* 0x000fe20000410000 */
[----:B------:R-:W-:Y:S01]  /*82b0*/  FSEL R13, R171, -INF , P1 ;  /* 0xff800000ab0d7808 */ /* 0x000fe20000800000 */
[----:B------:R-:W-:Y:S01]  /*82c0*/  FMUL.FTZ R35, R35, c[0x0][0x320] ;  /* 0x0000c80023237a20 */ /* 0x000fe20000410000 */
[----:B------:R-:W-:Y:S01]  /*82d0*/  ISETP.GT.AND P5, PT, R2, 0x9, PT ;  /* 0x000000090200780c */ /* 0x000fe20003fa4270 */
[----:B------:R-:W2:Y:S01]  /*82e0*/  MUFU.TANH R19, R19 ;  /* 0x0000001300137308 */ /* 0x000ea20000002400 */
[----:B------:R-:W-:Y:S01]  /*82f0*/  ISETP.GT.AND P1, PT, R0, 0x8, PT ;  /* 0x000000080000780c */ /* 0x000fe20003f24270 */
[----:B------:R-:W-:Y:S01]  /*8300*/  FMUL.FTZ R44, R44, c[0x0][0x320] ;  /* 0x0000c8002c2c7a20 */ /* 0x000fe20000410000 */
[----:B----4-:R-:W-:Y:S01]  /*8310*/  FSEL R12, R102, -INF , P5 ;  /* 0xff800000660c7808 */ /* 0x010fe20002800000 */
[----:B------:R-:W-:Y:S01]  /*8320*/  FMUL.FTZ R45, R45, c[0x0][0x320] ;  /* 0x0000c8002d2d7a20 */ /* 0x000fe20000410000 */
[----:B------:R-:W-:Y:S01]  /*8330*/  FSEL R14, R101, -INF , P1 ;  /* 0xff800000650e7808 */ /* 0x000fe20000800000 */
[----:B------:R-:W-:Y:S01]  /*8340*/  FMUL.FTZ R42, R42, c[0x0][0x320] ;  /* 0x0000c8002a2a7a20 */ /* 0x000fe20000410000 */
[----:B------:R-:W-:Y:S01]  /*8350*/  ISETP.GT.AND P5, PT, R2, 0x11, PT ;  /* 0x000000110200780c */ /* 0x000fe20003fa4270 */
[----:B------:R-:W-:Y:S01]  /*8360*/  FMUL.FTZ R48, R48, c[0x0][0x320] ;  /* 0x0000c80030307a20 */ /* 0x000fe20000410000 */
[C---:B------:R-:W-:Y:S01]  /*8370*/  ISETP.GT.AND P1, PT, R0.reuse, 0x10, PT ;  /* 0x000000100000780c */ /* 0x040fe20003f24270 */
[----:B------:R-:W4:Y:S01]  /*8380*/  MUFU.TANH R29, R29 ;  /* 0x0000001d001d7308 */ /* 0x000f220000002400 */
[----:B------:R-:W-:Y:S01]  /*8390*/  ISETP.GT.AND P0, PT, R0, 0x1, PT ;  /* 0x000000010000780c */ /* 0x000fe20003f04270 */
[----:B------:R-:W-:Y:S01]  /*83a0*/  FMUL.FTZ R49, R49, c[0x0][0x320] ;  /* 0x0000c80031317a20 */ /* 0x000fe20000410000 */
[----:B---3--:R-:W-:Y:S01]  /*83b0*/  FSEL R167, R167, -INF , P5 ;  /* 0xff800000a7a77808 */ /* 0x008fe20002800000 */
[----:B------:R-:W-:Y:S01]  /*83c0*/  FMUL.FTZ R43, R43, c[0x0][0x320] ;  /* 0x0000c8002b2b7a20 */ /* 0x000fe20000410000 */
[----:B------:R-:W-:Y:S01]  /*83d0*/  ISETP.GT.AND P5, PT, R2, 0x19, PT ;  /* 0x000000190200780c */ /* 0x000fe20003fa4270 */
[----:B------:R-:W-:Y:S01]  /*83e0*/  FMUL.FTZ R46, R46, c[0x0][0x320] ;  /* 0x0000c8002e2e7a20 */ /* 0x000fe20000410000 */
[----:B------:R-:W-:Y:S01]  /*83f0*/  FSEL R168, R168, -INF , P1 ;  /* 0xff800000a8a87808 */ /* 0x000fe20000800000 */
[----:B------:R-:W-:Y:S01]  /*8400*/  FMUL.FTZ R8, R47, c[0x0][0x320] ;  /* 0x0000c8002f087a20 */ /* 0x000fe20000410000 */
[C---:B------:R-:W-:Y:S01]  /*8410*/  ISETP.GT.AND P1, PT, R0.reuse, 0x18, PT ;  /* 0x000000180000780c */ /* 0x040fe20003f24270 */
[----:B------:R-:W3:Y:S01]  /*8420*/  MUFU.TANH R30, R30 ;  /* 0x0000001e001e7308 */ /* 0x000ee20000002400 */
[----:B------:R-:W-:Y:S01]  /*8430*/  FSEL R15, R165, -INF , P0 ;  /* 0xff800000a50f7808 */ /* 0x000fe20000000000 */
[----:B------:R-:W-:Y:S01]  /*8440*/  FMUL.FTZ R51, R51, c[0x0][0x320] ;  /* 0x0000c80033337a20 */ /* 0x000fe20000410000 */
[----:B------:R-:W-:Y:S01]  /*8450*/  ISETP.GT.AND P0, PT, R0, 0x9, PT ;  /* 0x000000090000780c */ /* 0x000fe20003f04270 */
[----:B------:R-:W-:Y:S01]  /*8460*/  @UP0 UIMAD UR23, UR20, UR5, UR23 ;  /* 0x00000005141702a4 */ /* 0x000fe2000f8e0217 */
[----:B------:R-:W-:Y:S02]  /*8470*/  FSEL R171, R17, -INF , P5 ;  /* 0xff80000011ab7808 */ /* 0x000fe40002800000 */
[----:B------:R-:W-:Y:S01]  /*8480*/  ISETP.GT.AND P5, PT, R2, 0x21, PT ;  /* 0x000000210200780c */ /* 0x000fe20003fa4270 */
[----:B------:R-:W-:Y:S01]  /*8490*/  @UP0 UIADD3 UR23, UR25, UR23, URZ ;  /* 0x0000001719170290 */ /* 0x000fe2000fffe03f */
[----:B------:R-:W-:Y:S01]  /*84a0*/  FSEL R172, R18, -INF , P1 ;  /* 0xff80000012ac7808 */ /* 0x000fe20000800000 */
[----:B------:R-:W1:Y:S01]  /*84b0*/  MUFU.TANH R23, R23 ;  /* 0x0000001700177308 */ /* 0x000e620000002400 */
[----:B------:R-:W-:Y:S01]  /*84c0*/  ISETP.GT.AND P1, PT, R0, 0x20, PT ;  /* 0x000000200000780c */ /* 0x000fe20003f24270 */
[----:B------:R-:W-:Y:S01]  /*84d0*/  @UP0 UIMAD UR23, UR23, 0x60, URZ ;  /* 0x00000060171708a4 */ /* 0x000fe2000f8e023f */
[----:B------:R-:W-:Y:S02]  /*84e0*/  FSEL R16, R100, -INF , P0 ;  /* 0xff80000064107808 */ /* 0x000fe40000000000 */
[----:B------:R-:W-:Y:S02]  /*84f0*/  ISETP.GT.AND P0, PT, R0, 0x11, PT ;  /* 0x000000110000780c */ /* 0x000fe40003f04270 */
[----:B------:R-:W-:Y:S02]  /*8500*/  FSEL R175, R21, -INF , P5 ;  /* 0xff80000015af7808 */ /* 0x000fe40002800000 */
[----:B------:R-:W-:Y:S01]  /*8510*/  FSEL R174, R22, -INF , P1 ;  /* 0xff80000016ae7808 */ /* 0x000fe20000800000 */
[----:B------:R-:W3:Y:S01]  /*8520*/  MUFU.TANH R36, R36 ;  /* 0x0000002400247308 */ /* 0x000ee20000002400 */
[----:B------:R-:W-:Y:S02]  /*8530*/  ISETP.GT.AND P5, PT, R2, 0x29, PT ;  /* 0x000000290200780c */ /* 0x000fe40003fa4270 */
[C---:B------:R-:W-:Y:S02]  /*8540*/  ISETP.GT.AND P1, PT, R0.reuse, 0x28, PT ;  /* 0x000000280000780c */ /* 0x040fe40003f24270 */
[----:B------:R-:W-:Y:S02]  /*8550*/  FSEL R169, R169, -INF , P0 ;  /* 0xff800000a9a97808 */ /* 0x000fe40000000000 */
[----:B------:R-:W-:Y:S02]  /*8560*/  ISETP.GT.AND P0, PT, R0, 0x19, PT ;  /* 0x000000190000780c */ /* 0x000fe40003f04270 */
[C---:B------:R-:W-:Y:S01]  /*8570*/  ISETP.GT.AND P6, PT, R2.reuse, RZ, PT ;  /* 0x000000ff0200720c */ /* 0x040fe20003fc4270 */
[----:B------:R-:W3:Y:S01]  /*8580*/  MUFU.TANH R37, R37 ;  /* 0x0000002500257308 */ /* 0x000ee20000002400 */
[----:B------:R-:W-:Y:S02]  /*8590*/  FSEL R179, R25, -INF , P5 ;  /* 0xff80000019b37808 */ /* 0x000fe40002800000 */
[----:B------:R-:W-:Y:S02]  /*85a0*/  ISETP.GT.AND P5, PT, R2, 0x31, PT ;  /* 0x000000310200780c */ /* 0x000fe40003fa4270 */
[----:B-1----:R-:W-:Y:S02]  /*85b0*/  FSEL R180, R26, -INF , P1 ;  /* 0xff8000001ab47808 */ /* 0x002fe40000800000 */
[C---:B------:R-:W-:Y:S02]  /*85c0*/  ISETP.GT.AND P1, PT, R0.reuse, 0x30, PT ;  /* 0x000000300000780c */ /* 0x040fe40003f24270 */
[----:B------:R-:W-:Y:S01]  /*85d0*/  FSEL R6, R173, -INF , P6 ;  /* 0xff800000ad067808 */ /* 0x000fe20003000000 */
[----:B------:R-:W1:Y:S01]  /*85e0*/  MUFU.TANH R20, R20 ;  /* 0x0000001400147308 */ /* 0x000e620000002400 */
[----:B--2---:R-:W-:Y:S02]  /*85f0*/  FSEL R173, R19, -INF , P0 ;  /* 0xff80000013ad7808 */ /* 0x004fe40000000000 */
[----:B------:R-:W-:Y:S02]  /*8600*/  ISETP.GT.AND P0, PT, R0, 0x21, PT ;  /* 0x000000210000780c */ /* 0x000fe40003f04270 */
[----:B----4-:R-:W-:Y:S02]  /*8610*/  FSEL R250, R29, -INF , P5 ;  /* 0xff8000001dfa7808 */ /* 0x010fe40002800000 */
[----:B---3--:R-:W-:Y:S02]  /*8620*/  FSEL R251, R30, -INF , P1 ;  /* 0xff8000001efb7808 */ /* 0x008fe40000800000 */
[C---:B------:R-:W-:Y:S01]  /*8630*/  ISETP.GT.AND P5, PT, R2.reuse, 0x40, PT ;  /* 0x000000400200780c */ /* 0x040fe20003fa4270 */
[----:B------:R-:W2:Y:S01]  /*8640*/  MUFU.TANH R24, R24 ;  /* 0x0000001800187308 */ /* 0x000ea20000002400 */
[----:B------:R-:W-:Y:S02]  /*8650*/  ISETP.GT.AND P1, PT, R2, 0x41, PT ;  /* 0x000000410200780c */ /* 0x000fe40003f24270 */
[----:B------:R-:W-:Y:S02]  /*8660*/  FSEL R177, R23, -INF , P0 ;  /* 0xff80000017b17808 */ /* 0x000fe40000000000 */
[----:B------:R-:W-:Y:S01]  /*8670*/  FSEL R17, R36, -INF , P5 ;  /* 0xff80000024117808 */ /* 0x000fe20002800000 */
[----:B------:R-:W3:Y:S01]  /*8680*/  LDL.64 R22, [R1+0x30] ;  /* 0x0000300001167983 */ /* 0x000ee20000100a00 */
[----:B------:R-:W-:Y:S02]  /*8690*/  FSEL R18, R37, -INF , P1 ;  /* 0xff80000025127808 */ /* 0x000fe40000800000 */
[----:B------:R-:W-:Y:S01]  /*86a0*/  ISETP.GT.AND P6, PT, R2, 0x8, PT ;  /* 0x000000080200780c */ /* 0x000fe20003fc4270 */
[----:B------:R-:W4:Y:S01]  /*86b0*/  MUFU.TANH R28, R28 ;  /* 0x0000001c001c7308 */ /* 0x000f220000002400 */
[----:B------:R-:W-:Y:S01]  /*86c0*/  FMNMX.FTZ R4, R6, R3, !PT ;  /* 0x0000000306047209 */ /* 0x000fe20007810000 */
[----:B------:R-:W3:Y:S01]  /*86d0*/  LDL.64 R36, [R1+0x28] ;  /* 0x0000280001247983 */ /* 0x000ee20000100a00 */
[----:B------:R-:W-:Y:S02]  /*86e0*/  FSEL R10, R164, -INF , P6 ;  /* 0xff800000a40a7808 */ /* 0x000fe40003000000 */
[----:B------:R-:W-:Y:S02]  /*86f0*/  FMNMX.FTZ R4, R7, R4, !PT ;  /* 0x0000000407047209 */ /* 0x000fe40007810000 */
[----:B------:R-:W-:Y:S02]  /*8700*/  ISETP.GT.AND P6, PT, R2, 0x10, PT ;  /* 0x000000100200780c */ /* 0x000fe40003fc4270 */
[----:B------:R-:W-:Y:S01]  /*8710*/  FMNMX.FTZ R4, R10, R4, !PT ;  /* 0x000000040a047209 */ /* 0x000fe20007810000 */
[----:B------:R-:W2:Y:S01]  /*8720*/  MUFU.TANH R27, R27 ;  /* 0x0000001b001b7308 */ /* 0x000ea20000002400 */
[----:B------:R-:W-:Y:S02]  /*8730*/  FSEL R166, R166, -INF , P6 ;  /* 0xff800000a6a67808 */ /* 0x000fe40003000000 */
[----:B------:R-:W-:Y:S02]  /*8740*/  FMNMX.FTZ R4, R12, R4, !PT ;  /* 0x000000040c047209 */ /* 0x000fe40007810000 */
[----:B------:R-:W-:Y:S02]  /*8750*/  ISETP.GT.AND P6, PT, R2, 0x18, PT ;  /* 0x000000180200780c */ /* 0x000fe40003fc4270 */
[----:B------:R-:W-:Y:S02]  /*8760*/  FMNMX.FTZ R4, R166, R4, !PT ;  /* 0x00000004a6047209 */ /* 0x000fe40007810000 */
[----:B------:R-:W-:Y:S01]  /*8770*/  FSEL R170, R170, -INF , P6 ;  /* 0xff800000aaaa7808 */ /* 0x000fe20003000000 */
[----:B------:R-:W4:Y:S01]  /*8780*/  MUFU.TANH R33, R33 ;  /* 0x0000002100217308 */ /* 0x000f220000002400 */
[----:B------:R-:W-:Y:S02]  /*8790*/  FMNMX.FTZ R4, R167, R4, !PT ;  /* 0x00000004a7047209 */ /* 0x000fe40007810000 */
[----:B------:R-:W-:Y:S02]  /*87a0*/  ISETP.GT.AND P6, PT, R2, 0x20, PT ;  /* 0x000000200200780c */ /* 0x000fe40003fc4270 */
[----:B------:R-:W-:Y:S02]  /*87b0*/  FMNMX.FTZ R4, R170, R4, !PT ;  /* 0x00000004aa047209 */ /* 0x000fe40007810000 */
[----:B-1----:R-:W-:Y:S02]  /*87c0*/  FSEL R176, R20, -INF , P6 ;  /* 0xff80000014b07808 */ /* 0x002fe40003000000 */
[----:B------:R-:W-:Y:S01]  /*87d0*/  FMNMX.FTZ R4, R171, R4, !PT ;  /* 0x00000004ab047209 */ /* 0x000fe20007810000 */
[----:B------:R-:W1:Y:S01]  /*87e0*/  MUFU.TANH R32, R32 ;  /* 0x0000002000207308 */ /* 0x000e620000002400 */
[----:B------:R-:W-:Y:S02]  /*87f0*/  ISETP.GT.AND P6, PT, R2, 0x28, PT ;  /* 0x000000280200780c */ /* 0x000fe40003fc4270 */
[----:B------:R-:W-:Y:S02]  /*8800*/  FMNMX.FTZ R4, R176, R4, !PT ;  /* 0x00000004b0047209 */ /* 0x000fe40007810000 */
[----:B--2---:R-:W-:Y:S02]  /*8810*/  FSEL R178, R24, -INF , P6 ;  /* 0xff80000018b27808 */ /* 0x004fe40003000000 */
[----:B------:R-:W-:Y:S02]  /*8820*/  FMNMX.FTZ R4, R175, R4, !PT ;  /* 0x00000004af047209 */ /* 0x000fe40007810000 */
[----:B------:R-:W-:Y:S01]  /*8830*/  FMNMX.FTZ R5, R13, R103, !PT ;  /* 0x000000670d057209 */ /* 0x000fe20007810000 */
[----:B------:R-:W2:Y:S01]  /*8840*/  MUFU.TANH R40, R40 ;  /* 0x0000002800287308 */ /* 0x000ea20000002400 */
[----:B------:R-:W-:Y:S02]  /*8850*/  ISETP.GT.AND P6, PT, R2, 0x30, PT ;  /* 0x000000300200780c */ /* 0x000fe40003fc4270 */
[----:B------:R-:W-:Y:S02]  /*8860*/  FMNMX.FTZ R4, R178, R4, !PT ;  /* 0x00000004b2047209 */ /* 0x000fe40007810000 */
[----:B------:R-:W-:Y:S02]  /*8870*/  ISETP.GT.AND P0, PT, R0, 0x29, PT ;  /* 0x000000290000780c */ /* 0x000fe40003f04270 */
[----:B----4-:R-:W-:Y:S02]  /*8880*/  FSEL R182, R28, -INF , P6 ;  /* 0xff8000001cb67808 */ /* 0x010fe40003000000 */
[----:B------:R-:W-:Y:S01]  /*8890*/  FMNMX.FTZ R5, R15, R5, !PT ;  /* 0x000000050f057209 */ /* 0x000fe20007810000 */
[----:B------:R-:W4:Y:S01]  /*88a0*/  MUFU.TANH R41, R41 ;  /* 0x0000002900297308 */ /* 0x000f220000002400 */
[----:B------:R-:W-:Y:S02]  /*88b0*/  FMNMX.FTZ R4, R179, R4, !PT ;  /* 0x00000004b3047209 */ /* 0x000fe40007810000 */
[C---:B------:R-:W-:Y:S02]  /*88c0*/  ISETP.GT.AND P6, PT, R2.reuse, 0x39, PT ;  /* 0x000000390200780c */ /* 0x040fe40003fc4270 */
[----:B------:R-:W-:Y:S02]  /*88d0*/  FSEL R181, R27, -INF , P0 ;  /* 0xff8000001bb57808 */ /* 0x000fe40000000000 */
[----:B------:R-:W-:Y:S02]  /*88e0*/  ISETP.GT.AND P0, PT, R2, 0x38, PT ;  /* 0x000000380200780c */ /* 0x000fe40003f04270 */
[----:B------:R-:W-:Y:S01]  /*88f0*/  FMNMX.FTZ R5, R14, R5, !PT ;  /* 0x000000050e057209 */ /* 0x000fe20007810000 */
[----:B------:R-:W4:Y:S01]  /*8900*/  MUFU.TANH R44, R44 ;  /* 0x0000002c002c7308 */ /* 0x000f220000002400 */
[----:B------:R-:W-:Y:S02]  /*8910*/  FMNMX.FTZ R4, R182, R4, !PT ;  /* 0x00000004b6047209 */ /* 0x000fe40007810000 */
[----:B------:R-:W-:Y:S02]  /*8920*/  FSEL R33, R33, -INF , P6 ;  /* 0xff80000021217808 */ /* 0x000fe40003000000 */
[----:B-1----:R-:W-:Y:S02]  /*8930*/  FSEL R24, R32, -INF , P0 ;  /* 0xff80000020187808 */ /* 0x002fe40000000000 */
[----:B------:R-:W-:Y:S02]  /*8940*/  ISETP.GT.AND P0, PT, R2, 0x48, PT ;  /* 0x000000480200780c */ /* 0x000fe40003f04270 */
[----:B------:R-:W-:Y:S01]  /*8950*/  FMNMX.FTZ R5, R16, R5, !PT ;  /* 0x0000000510057209 */ /* 0x000fe20007810000 */
[----:B------:R-:W1:Y:S01]  /*8960*/  MUFU.TANH R45, R45 ;  /* 0x0000002d002d7308 */ /* 0x000e620000002400 */
[----:B------:R-:W-:Y:S02]  /*8970*/  FMNMX.FTZ R4, R250, R4, !PT ;  /* 0x00000004fa047209 */ /* 0x000fe40007810000 */
[----:B--2---:R-:W-:Y:S01]  /*8980*/  FSEL R152, R40, -INF , P0 ;  /* 0xff80000028987808 */ /* 0x004fe20000000000 */
[----:B------:R-:W-:Y:S01]  /*8990*/  IMAD.MOV.U32 R40, RZ, RZ, R33 ;  /* 0x000000ffff287224 */ /* 0x000fe200078e0021 */
[----:B------:R-:W-:Y:S02]  /*89a0*/  ISETP.GT.AND P6, PT, R2, 0x49, PT ;  /* 0x000000490200780c */ /* 0x000fe40003fc4270 */
[----:B------:R-:W-:Y:S02]  /*89b0*/  FMNMX.FTZ R5, R168, R5, !PT ;  /* 0x00000005a8057209 */ /* 0x000fe40007810000 */
[----:B------:R-:W-:Y:S01]  /*89c0*/  FMNMX.FTZ R4, R24, R4, !PT ;  /* 0x0000000418047209 */ /* 0x000fe20007810000 */
[----:B------:R-:W2:Y:S01]  /*89d0*/  MUFU.TANH R48, R48 ;  /* 0x0000003000307308 */ /* 0x000ea20000002400 */
[----:B----4-:R-:W-:Y:S02]  /*89e0*/  FSEL R28, R41, -INF , P6 ;  /* 0xff800000291c7808 */ /* 0x010fe40003000000 */
[C---:B------:R-:W-:Y:S02]  /*89f0*/  ISETP.GT.AND P5, PT, R2.reuse, 0x50, PT ;  /* 0x000000500200780c */ /* 0x040fe40003fa4270 */
[C---:B------:R-:W-:Y:S02]  /*8a00*/  ISETP.GT.AND P1, PT, R2.reuse, 0x51, PT ;  /* 0x000000510200780c */ /* 0x040fe40003f24270 */
[C---:B------:R-:W-:Y:S02]  /*8a10*/  ISETP.GT.AND P6, PT, R2.reuse, 0x59, PT ;  /* 0x000000590200780c */ /* 0x040fe40003fc4270 */
[----:B------:R-:W-:Y:S01]  /*8a20*/  ISETP.GT.AND P0, PT, R2, 0x58, PT ;  /* 0x000000580200780c */ /* 0x000fe20003f04270 */
[----:B------:R-:W4:Y:S01]  /*8a30*/  MUFU.TANH R31, R31 ;  /* 0x0000001f001f7308 */ /* 0x000f220000002400 */
[----:B------:R-:W-:Y:S02]  /*8a40*/  FMNMX.FTZ R5, R169, R5, !PT ;  /* 0x00000005a9057209 */ /* 0x000fe40007810000 */
[----:B------:R-:W-:Y:S02]  /*8a50*/  FMNMX.FTZ R2, R40, R4, !PT ;  /* 0x0000000428027209 */ /* 0x000fe40007810000 */
[----:B------:R-:W-:Y:S01]  /*8a60*/  FMNMX.FTZ R4, R172, R5, !PT ;  /* 0x00000005ac047209 */ /* 0x000fe20007810000 */
[----:B------:R-:W-:Y:S01]  /*8a70*/  FMUL.FTZ R5, R50, c[0x0][0x320] ;  /* 0x0000c80032057a20 */ /* 0x000fe20000410000 */
[----:B------:R-:W-:Y:S02]  /*8a80*/  FMNMX.FTZ R2, R17, R2, !PT ;  /* 0x0000000211027209 */ /* 0x000fe40007810000 */
[----:B------:R-:W-:Y:S01]  /*8a90*/  FMNMX.FTZ R4, R173, R4, !PT ;  /* 0x00000004ad047209 */ /* 0x000fe20007810000 */
[----:B------:R-:W4:Y:S01]  /*8aa0*/  MUFU.TANH R49, R49 ;  /* 0x0000003100317308 */ /* 0x000f220000002400 */
[----:B------:R-:W-:Y:S02]  /*8ab0*/  FMNMX.FTZ R2, R18, R2, !PT ;  /* 0x0000000212027209 */ /* 0x000fe40007810000 */
[----:B------:R-:W-:Y:S02]  /*8ac0*/  FMNMX.FTZ R4, R174, R4, !PT ;  /* 0x00000004ae047209 */ /* 0x000fe40007810000 */
[----:B------:R-:W-:Y:S02]  /*8ad0*/  FMNMX.FTZ R2, R152, R2, !PT ;  /* 0x0000000298027209 */ /* 0x000fe40007810000 */
[----:B------:R-:W-:Y:S02]  /*8ae0*/  FSEL R50, R44, -INF , P5 ;  /* 0xff8000002c327808 */ /* 0x000fe40002800000 */
[----:B------:R-:W-:Y:S01]  /*8af0*/  FMNMX.FTZ R2, R28, R2, !PT ;  /* 0x000000021c027209 */ /* 0x000fe20007810000 */
[----:B------:R-:W4:Y:S01]  /*8b00*/  MUFU.TANH R34, R34 ;  /* 0x0000002200227308 */ /* 0x000f220000002400 */
[----:B------:R-:W-:Y:S02]  /*8b10*/  FMNMX.FTZ R4, R177, R4, !PT ;  /* 0x00000004b1047209 */ /* 0x000fe40007810000 */
[----:B-1----:R-:W-:Y:S02]  /*8b20*/  FSEL R25, R45, -INF , P1 ;  /* 0xff8000002d197808 */ /* 0x002fe40000800000 */
[----:B------:R-:W-:Y:S02]  /*8b30*/  FMNMX.FTZ R2, R50, R2, !PT ;  /* 0x0000000232027209 */ /* 0x000fe40007810000 */
[----:B------:R-:W-:Y:S02]  /*8b40*/  FMNMX.FTZ R4, R180, R4, !PT ;  /* 0x00000004b4047209 */ /* 0x000fe40007810000 */
[----:B------:R-:W-:Y:S01]  /*8b50*/  ISETP.GT.AND P5, PT, R0, 0x31, PT ;  /* 0x000000310000780c */ /* 0x000fe20003fa4270 */
[----:B------:R-:W1:Y:S01]  /*8b60*/  MUFU.TANH R35, R35 ;  /* 0x0000002300237308 */ /* 0x000e620000002400 */
[----:B--2---:R-:W-:Y:S02]  /*8b70*/  FSEL R48, R48, -INF , P0 ;  /* 0xff80000030307808 */ /* 0x004fe40000000000 */
[----:B------:R-:W-:Y:S02]  /*8b80*/  FMNMX.FTZ R2, R25, R2, !PT ;  /* 0x0000000219027209 */ /* 0x000fe40007810000 */
[----:B------:R-:W-:Y:S02]  /*8b90*/  FMNMX.FTZ R4, R181, R4, !PT ;  /* 0x00000004b5047209 */ /* 0x000fe40007810000 */
[----:B----4-:R-:W-:Y:S02]  /*8ba0*/  FSEL R183, R31, -INF , P5 ;  /* 0xff8000001fb77808 */ /* 0x010fe40002800000 */
[----:B------:R-:W-:Y:S01]  /*8bb0*/  FSEL R19, R49, -INF , P6 ;  /* 0xff80000031137808 */ /* 0x000fe20003000000 */
[----:B------:R-:W2:Y:S01]  /*8bc0*/  MUFU.TANH R38, R38 ;  /* 0x0000002600267308 */ /* 0x000ea20000002400 */
[----:B------:R-:W-:Y:S02]  /*8bd0*/  ISETP.GT.AND P1, PT, R0, 0x38, PT ;  /* 0x000000380000780c */ /* 0x000fe40003f24270 */
[----:B------:R-:W-:Y:S02]  /*8be0*/  FMNMX.FTZ R2, R48, R2, !PT ;  /* 0x0000000230027209 */ /* 0x000fe40007810000 */
[----:B------:R-:W-:Y:S02]  /*8bf0*/  FMNMX.FTZ R4, R251, R4, !PT ;  /* 0x00000004fb047209 */ /* 0x000fe40007810000 */
[----:B------:R-:W-:Y:S02]  /*8c00*/  FSEL R252, R34, -INF , P1 ;  /* 0xff80000022fc7808 */ /* 0x000fe40000800000 */
[C---:B------:R-:W-:Y:S01]  /*8c10*/  ISETP.GT.AND P0, PT, R0.reuse, 0x39, PT ;  /* 0x000000390000780c */ /* 0x040fe20003f04270 */
[----:B------:R-:W4:Y:S01]  /*8c20*/  MUFU.TANH R39, R39 ;  /* 0x0000002700277308 */ /* 0x000f220000002400 */
[----:B------:R-:W-:Y:S02]  /*8c30*/  FMNMX.FTZ R4, R183, R4, !PT ;  /* 0x00000004b7047209 */ /* 0x000fe40007810000 */
[----:B------:R-:W-:Y:S02]  /*8c40*/  FMNMX.FTZ R2, R19, R2, !PT ;  /* 0x0000000213027209 */ /* 0x000fe40007810000 */
[----:B------:R-:W-:Y:S02]  /*8c50*/  ISETP.GT.AND P1, PT, R0, 0x40, PT ;  /* 0x000000400000780c */ /* 0x000fe40003f24270 */
[----:B------:R-:W-:Y:S01]  /*8c60*/  FMNMX.FTZ R4, R252, R4, !PT ;  /* 0x00000004fc047209 */ /* 0x000fe20007810000 */
[----:B------:R-:W4:Y:S01]  /*8c70*/  SHFL.BFLY PT, R101, R2, 0x2, 0x1f ;  /* 0x0c401f0002657f89 */ /* 0x000f2200000e0000 */
[----:B-1----:R-:W-:Y:S01]  /*8c80*/  FSEL R26, R35, -INF , P0 ;  /* 0xff800000231a7808 */ /* 0x002fe20000000000 */
[----:B------:R-:W1:Y:S01]  /*8c90*/  MUFU.TANH R42, R42 ;  /* 0x0000002a002a7308 */ /* 0x000e620000002400 */
[----:B------:R-:W-:Y:S02]  /*8ca0*/  ISETP.GT.AND P0, PT, R0, 0x41, PT ;  /* 0x000000410000780c */ /* 0x000fe40003f04270 */
[----:B------:R-:W-:Y:S02]  /*8cb0*/  FMNMX.FTZ R4, R26, R4, !PT ;  /* 0x000000041a047209 */ /* 0x000fe40007810000 */
[----:B--2---:R-:W-:Y:S02]  /*8cc0*/  FSEL R34, R38, -INF , P1 ;  /* 0xff80000026227808 */ /* 0x004fe40000800000 */
[----:B------:R-:W-:Y:S02]  /*8cd0*/  ISETP.GT.AND P1, PT, R0, 0x48, PT ;  /* 0x000000480000780c */ /* 0x000fe40003f24270 */
[----:B------:R-:W-:Y:S01]  /*8ce0*/  FMNMX.FTZ R4, R34, R4, !PT ;  /* 0x0000000422047209 */ /* 0x000fe20007810000 */
[----:B------:R-:W2:Y:S01]  /*8cf0*/  MUFU.TANH R43, R43 ;  /* 0x0000002b002b7308 */ /* 0x000ea20000002400 */
[----:B------:R-:W-:Y:S02]  /*8d00*/  PLOP3.LUT P5, PT, PT, PT, UP0, 0x80, 0x0 ;  /* 0x000000000000781c */ /* 0x000fe40003faf008 */
[----:B------:R-:W-:Y:S02]  /*8d10*/  MOV R49, R25 ;  /* 0x0000001900317202 */ /* 0x000fe40000000f00 */
[----:B----4-:R-:W-:Y:S02]  /*8d20*/  FSEL R20, R39, -INF , P0 ;  /* 0xff80000027147808 */ /* 0x010fe40000000000 */
[----:B------:R-:W-:Y:S02]  /*8d30*/  ISETP.GT.AND P0, PT, R0, 0x49, PT ;  /* 0x000000490000780c */ /* 0x000fe40003f04270 */
[----:B------:R-:W-:Y:S01]  /*8d40*/  FMNMX.FTZ R4, R20, R4, !PT ;  /* 0x0000000414047209 */ /* 0x000fe20007810000 */
[----:B------:R-:W4:Y:S01]  /*8d50*/  MUFU.TANH R46, R46 ;  /* 0x0000002e002e7308 */ /* 0x000f220000002400 */
[----:B------:R-:W-:Y:S02]  /*8d60*/  FMNMX.FTZ R101, R2, R101, !PT ;  /* 0x0000006502657209 */ /* 0x000fe40007810000 */
[----:B-1----:R-:W-:Y:S02]  /*8d70*/  FSEL R27, R42, -INF , P1 ;  /* 0xff8000002a1b7808 */ /* 0x002fe40000800000 */
[C---:B------:R-:W-:Y:S02]  /*8d80*/  ISETP.GT.AND P1, PT, R0.reuse, 0x50, PT ;  /* 0x000000500000780c */ /* 0x040fe40003f24270 */
[----:B------:R-:W-:Y:S03]  /*8d90*/  FMNMX.FTZ R4, R27, R4, !PT ;  /* 0x000000041b047209 */ /* 0x000fe60007810000 */
[----:B------:R-:W1:Y:S01]  /*8da0*/  MUFU.TANH R8, R8 ;  /* 0x0000000800087308 */ /* 0x000e620000002400 */
[----:B--2---:R-:W-:Y:S02]  /*8db0*/  FSEL R41, R43, -INF , P0 ;  /* 0xff8000002b297808 */ /* 0x004fe40000000000 */
[----:B------:R-:W-:Y:S02]  /*8dc0*/  ISETP.GT.AND P0, PT, R0, 0x51, PT ;  /* 0x000000510000780c */ /* 0x000fe40003f04270 */
[----:B------:R-:W-:Y:S05]  /*8dd0*/  FMNMX.FTZ R4, R41, R4, !PT ;  /* 0x0000000429047209 */ /* 0x000fea0007810000 */
[----:B------:R-:W2:Y:S01]  /*8de0*/  MUFU.TANH R5, R5 ;  /* 0x0000000500057308 */ /* 0x000ea20000002400 */
[----:B----4-:R-:W-:Y:S02]  /*8df0*/  FSEL R32, R46, -INF , P1 ;  /* 0xff8000002e207808 */ /* 0x010fe40000800000 */
[----:B------:R-:W-:Y:S02]  /*8e00*/  ISETP.GT.AND P1, PT, R0, 0x58, PT ;  /* 0x000000580000780c */ /* 0x000fe40003f24270 */
[----:B------:R-:W-:Y:S05]  /*8e10*/  FMNMX.FTZ R4, R32, R4, !PT ;  /* 0x0000000420047209 */ /* 0x000fea0007810000 */
[----:B------:R2:W4:Y:S01]  /*8e20*/  MUFU.TANH R102, R51 ;  /* 0x0000003300667308 */ /* 0x0005220000002400 */
[----:B-1----:R-:W-:Y:S02]  /*8e30*/  FSEL R35, R8, -INF , P0 ;  /* 0xff80000008237808 */ /* 0x002fe40000000000 */
[----:B------:R-:W-:Y:S02]  /*8e40*/  ISETP.GT.AND P0, PT, R0, 0x59, PT ;  /* 0x000000590000780c */ /* 0x000fe40003f04270 */
[----:B------:R-:W-:Y:S02]  /*8e50*/  FMNMX.FTZ R0, R35, R4, !PT ;  /* 0x0000000423007209 */ /* 0x000fe40007810000 */
[----:B------:R-:W1:Y:S01]  /*8e60*/  SHFL.BFLY PT, R4, R101, 0x1, 0x1f ;  /* 0x0c201f0065047f89 */ /* 0x000e6200000e0000 */
[----:B------:R-:W-:Y:S01]  /*8e70*/  MOV R8, UR24 ;  /* 0x0000001800087c02 */ /* 0x000fe20008000f00 */
[----:B------:R-:W-:Y:S01]  /*8e80*/  @UP0 USHF.L.U64.HI UR24, UR4, 0x6, UR5 ;  /* 0x0000000604180899 */ /* 0x000fe20008010205 */
[----:B--2---:R-:W-:Y:S02]  /*8e90*/  FSEL R51, R5, -INF , P1 ;  /* 0xff80000005337808 */ /* 0x004fe40000800000 */
[----:B----4-:R-:W-:Y:S02]  /*8ea0*/  FSEL R102, R102, -INF , P0 ;  /* 0xff80000066667808 */ /* 0x010fe40000000000 */
[----:B------:R-:W-:Y:S04]  /*8eb0*/  FMNMX.FTZ R0, R51, R0, !PT ;  /* 0x0000000033007209 */ /* 0x000fe80007810000 */
[----:B------:R-:W-:Y:S02]  /*8ec0*/  FMNMX.FTZ R0, R102, R0, !PT ;  /* 0x0000000066007209 */ /* 0x000fe40007810000 */
[----:B-1----:R-:W-:Y:S03]  /*8ed0*/  FMNMX.FTZ R101, R101, R4, !PT ;  /* 0x0000000465657209 */ /* 0x002fe60007810000 */
[----:B------:R-:W1:Y:S01]  /*8ee0*/  SHFL.BFLY PT, R2, R0, 0x2, 0x1f ;  /* 0x0c401f0000027f89 */ /* 0x000e6200000e0000 */
[C---:B------:R-:W-:Y:S01]  /*8ef0*/  FSETP.NEU.FTZ.AND P1, PT, R101.reuse, -INF , PT ;  /* 0xff8000006500780b */ /* 0x040fe20003f3d000 */
[----:B------:R-:W-:Y:S05]  /*8f00*/  FMUL.FTZ R164, R101, c[0x0][0x2d0] ;  /* 0x0000b40065a47a20 */ /* 0x000fea0000410000 */
[----:B------:R-:W-:Y:S05]  /*8f10*/  FSEL R164, R164, RZ, P1 ;  /* 0x000000ffa4a47208 */ /* 0x000fea0000800000 */
[--C-:B------:R-:W-:Y:S02]  /*8f20*/  FFMA.FTZ R7, R7, c[0x0][0x2d0], -R164.reuse ;  /* 0x0000b40007077a23 */ /* 0x100fe400000108a4 */
[----:B------:R-:W-:Y:S02]  /*8f30*/  FFMA.FTZ R12, R12, c[0x0][0x2d0], -R164 ;  /* 0x0000b4000c0c7a23 */ /* 0x000fe400000108a4 */
[----:B------:R-:W-:Y:S01]  /*8f40*/  MUFU.EX2 R245, R7 ;  /* 0x0000000700f57308 */ /* 0x000fe20000000800 */
[----:B-1----:R-:W-:Y:S09]  /*8f50*/  FMNMX.FTZ R0, R0, R2, !PT ;  /* 0x0000000200007209 */ /* 0x002ff20007810000 */
[----:B------:R-:W-:Y:S01]  /*8f60*/  MUFU.EX2 R231, R12 ;  /* 0x0000000c00e77308 */ /* 0x000fe20000000800 */
[----:B------:R-:W1:Y:S02]  /*8f70*/  SHFL.BFLY PT, R2, R0, 0x1, 0x1f ;  /* 0x0c201f0000027f89 */ /* 0x000e6400000e0000 */
[----:B-1----:R-:W-:Y:S02]  /*8f80*/  FMNMX.FTZ R100, R0, R2, !PT ;  /* 0x0000000200647209 */ /* 0x002fe40007810000 */
[----:B------:R-:W-:Y:S03]  /*8f90*/  FSEL R0, R101, RZ, P1 ;  /* 0x000000ff65007208 */ /* 0x000fe60000800000 */
[----:B------:R-:W-:Y:S01]  /*8fa0*/  FMUL.FTZ R165, R100, c[0x0][0x2d0] ;  /* 0x0000b40064a57a20 */ /* 0x000fe20000410000 */
[----:B---3--:R-:W-:Y:S01]  /*8fb0*/  @P5 MOV R4, R22 ;  /* 0x0000001600045202 */ /* 0x008fe20000000f00 */
[----:B------:R-:W-:Y:S04]  /*8fc0*/  FADD.FTZ R0, -R0, R3 ;  /* 0x0000000300007221 */ /* 0x000fe80000010100 */
[----:B------:R-:W-:Y:S02]  /*8fd0*/  FMUL.FTZ R0, R0, c[0x0][0x2d0] ;  /* 0x0000b40000007a20 */ /* 0x000fe40000410000 */
[----:B------:R-:W-:Y:S02]  /*8fe0*/  @P5 IMAD.MOV.U32 R5, RZ, RZ, R37 ;  /* 0x000000ffff055224 */ /* 0x000fe400078e0025 */
[----:B------:R-:W1:Y:S02]  /*8ff0*/  MUFU.EX2 R3, R0 ;  /* 0x0000000000037308 */ /* 0x000e640000000800 */
[----:B------:R-:W-:Y:S04]  /*9000*/  @P5 IMAD.WIDE.U32 R4, R8, 0x60, R4 ;  /* 0x0000006008045825 */ /* 0x000fe800078e0004 */
[--C-:B------:R-:W-:Y:S01]  /*9010*/  FFMA.FTZ R8, R6, c[0x0][0x2d0], -R164.reuse ;  /* 0x0000b40006087a23 */ /* 0x100fe200000108a4 */
[----:B------:R-:W-:Y:S01]  /*9020*/  @P5 IADD3 R5, R5, UR23, RZ ;  /* 0x0000001705055c10 */ /* 0x000fe2000fffe0ff */
[----:B------:R-:W-:Y:S01]  /*9030*/  @UP0 USHF.L.U32 UR23, UR4, 0x6, URZ ;  /* 0x0000000604170899 */ /* 0x000fe2000800063f */
[C---:B------:R-:W-:Y:S01]  /*9040*/  @P5 SHF.L.U32 R6, R4.reuse, 0x1, RZ ;  /* 0x0000000104065819 */ /* 0x040fe200000006ff */
[----:B------:R2:W3:Y:S01]  /*9050*/  MUFU.EX2 R43, R8 ;  /* 0x00000008002b7308 */ /* 0x0004e20000000800 */
[----:B------:R-:W-:Y:S01]  /*9060*/  @P5 SHF.L.U64.HI R5, R4, 0x1, R5 ;  /* 0x0000000104055819 */ /* 0x000fe20000010205 */
[----:B------:R-:W-:Y:S01]  /*9070*/  FFMA.FTZ R4, R10, c[0x0][0x2d0], -R164 ;  /* 0x0000b4000a047a23 */ /* 0x000fe200000108a4 */
[----:B------:R-:W-:Y:S03]  /*9080*/  UISETP.GT.AND UP0, UPT, UR22, UR21, UPT ;  /* 0x000000151600728c */ /* 0x000fe6000bf04270 */
[----:B------:R-:W-:Y:S04]  /*9090*/  UMOV UR22, UR20 ;  /* 0x0000001400167c82 */ /* 0x000fe80008000000 */
[----:B------:R-:W4:Y:S01]  /*90a0*/  MUFU.EX2 R247, R4 ;  /* 0x0000000400f77308 */ /* 0x000f220000000800 */
[C---:B-1----:R-:W-:Y:S02]  /*90b0*/  FMUL.FTZ R25, R3.reuse, R125 ;  /* 0x0000007d03197220 */ /* 0x042fe40000410000 */
[C---:B------:R-:W-:Y:S02]  /*90c0*/  FMUL.FTZ R52, R3.reuse, R52 ;  /* 0x0000003403347220 */ /* 0x040fe40000410000 */
[C---:B------:R-:W-:Y:S02]  /*90d0*/  FMUL.FTZ R53, R3.reuse, R53 ;  /* 0x0000003503357220 */ /* 0x040fe40000410000 */
[C---:B------:R-:W-:Y:S02]  /*90e0*/  FMUL.FTZ R56, R3.reuse, R56 ;  /* 0x0000003803387220 */ /* 0x040fe40000410000 */
[C---:B------:R-:W-:Y:S01]  /*90f0*/  FMUL.FTZ R57, R3.reuse, R57 ;  /* 0x0000003903397220 */ /* 0x040fe20000410000 */
[----:B--2---:R-:W-:Y:S01]  /*9100*/  @P5 IADD3 R8, P6, R6, 0x80, RZ ;  /* 0x0000008006085810 */ /* 0x004fe20007fde0ff */
[C---:B------:R-:W-:Y:S01]  /*9110*/  FMUL.FTZ R60, R3.reuse, R60 ;  /* 0x0000003c033c7220 */ /* 0x040fe20000410000 */
[----:B---3--:R-:W-:Y:S01]  /*9120*/  MOV R125, R43 ;  /* 0x0000002b007d7202 */ /* 0x008fe20000000f00 */
[C---:B------:R-:W-:Y:S01]  /*9130*/  FMUL.FTZ R61, R3.reuse, R61 ;  /* 0x0000003d033d7220 */ /* 0x040fe20000410000 */
[----:B------:R-:W-:Y:S01]  /*9140*/  @P5 IADD3 R8, P0, R8, c[0x0][0x1c8], RZ ;  /* 0x0000720008085a10 */ /* 0x000fe20007f1e0ff */
[C---:B------:R-:W-:Y:S02]  /*9150*/  FMUL.FTZ R64, R3.reuse, R64 ;  /* 0x0000004003407220 */ /* 0x040fe40000410000 */
[C---:B------:R-:W-:Y:S01]  /*9160*/  FMUL.FTZ R65, R3.reuse, R65 ;  /* 0x0000004103417220 */ /* 0x040fe20000410000 */
[--C-:B------:R-:W-:Y:S01]  /*9170*/  @P5 IADD3.X R9, RZ, c[0x0][0x1cc], R5.reuse, P0, P6 ;  /* 0x00007300ff095a10 */ /* 0x100fe200007ec405 */
[C---:B------:R-:W-:Y:S01]  /*9180*/  FMUL.FTZ R68, R3.reuse, R68 ;  /* 0x0000004403447220 */ /* 0x040fe20000410000 */
[C---:B------:R-:W-:Y:S01]  /*9190*/  @P5 IADD3 R11, P6, R6.reuse, 0x100, RZ ;  /* 0x00000100060b5810 */ /* 0x040fe20007fde0ff */
[----:B------:R-:W-:Y:S01]  /*91a0*/  FMUL.FTZ R69, R3, R69 ;  /* 0x0000004503457220 */ /* 0x000fe20000410000 */
[----:B----4-:R-:W-:Y:S01]  /*91b0*/  F2FP.BF16.PACK_AB R154, R231, R247 ;  /* 0x000000f7e79a723e */ /* 0x010fe200000010ff */
[----:B------:R-:W-:Y:S01]  /*91c0*/  FMUL.FTZ R72, R3, R72 ;  /* 0x0000004803487220 */ /* 0x000fe20000410000 */
[----:B------:R-:W-:Y:S01]  /*91d0*/  @P5 IADD3 R10, P0, R11, c[0x0][0x1c8], RZ ;  /* 0x000072000b0a5a10 */ /* 0x000fe20007f1e0ff */
[C---:B------:R-:W-:Y:S02]  /*91e0*/  FMUL.FTZ R73, R3.reuse, R73 ;  /* 0x0000004903497220 */ /* 0x040fe40000410000 */
[C---:B------:R-:W-:Y:S01]  /*91f0*/  FMUL.FTZ R76, R3.reuse, R76 ;  /* 0x0000004c034c7220 */ /* 0x040fe20000410000 */
[----:B------:R-:W-:Y:S01]  /*9200*/  @P5 IADD3.X R11, RZ, c[0x0][0x1cc], R5, P0, P6 ;  /* 0x00007300ff0b5a10 */ /* 0x000fe200007ec405 */
[C---:B------:R-:W-:Y:S01]  /*9210*/  FMUL.FTZ R77, R3.reuse, R77 ;  /* 0x0000004d034d7220 */ /* 0x040fe20000410000 */
[----:B------:R-:W-:Y:S01]  /*9220*/  @P5 IADD3 R4, P6, R6, c[0x0][0x1c8], RZ ;  /* 0x0000720006045a10 */ /* 0x000fe20007fde0ff */
[C---:B------:R-:W-:Y:S01]  /*9230*/  FMUL.FTZ R80, R3.reuse, R80 ;  /* 0x0000005003507220 */ /* 0x040fe20000410000 */
[C---:B------:R-:W-:Y:S01]  /*9240*/  FSETP.NEU.FTZ.AND P0, PT, R100.reuse, -INF , PT ;  /* 0xff8000006400780b */ /* 0x040fe20003f1d000 */
[----:B------:R-:W-:Y:S01]  /*9250*/  FMUL.FTZ R81, R3, R81 ;  /* 0x0000005103517220 */ /* 0x000fe20000410000 */
[----:B------:R-:W-:Y:S01]  /*9260*/  @P5 IADD3.X R5, R5, c[0x0][0x1cc], RZ, P6, !PT ;  /* 0x0000730005055a10 */ /* 0x000fe200037fe4ff */
[----:B------:R-:W-:Y:S01]  /*9270*/  FMUL.FTZ R84, R3, R84 ;  /* 0x0000005403547220 */ /* 0x000fe20000410000 */
[----:B------:R-:W-:Y:S01]  /*9280*/  FSEL R165, R165, RZ, P0 ;  /* 0x000000ffa5a57208 */ /* 0x000fe20000000000 */
[C---:B------:R-:W-:Y:S01]  /*9290*/  FMUL.FTZ R85, R3.reuse, R85 ;  /* 0x0000005503557220 */ /* 0x040fe20000410000 */
[----:B------:R-:W-:Y:S01]  /*92a0*/  FSEL R2, R100, RZ, P0 ;  /* 0x000000ff64027208 */ /* 0x000fe20000000000 */
[----:B------:R1:W-:Y:S01]  /*92b0*/  @P5 LDGSTS.E.BYPASS.LTC128B.128 [R249+0xc100], [R4.64], !P4 ;  /* 0x0c10000004f95fae */ /* 0x0003e2000e101d52 */
[----:B------:R-:W-:Y:S01]  /*92c0*/  FMUL.FTZ R88, R3, R88 ;  /* 0x0000005803587220 */ /* 0x000fe20000410000 */
[----:B------:R-:W-:Y:S01]  /*92d0*/  PLOP3.LUT P0, PT, PT, PT, UP0, 0x80, 0x0 ;  /* 0x000000000000781c */ /* 0x000fe20003f0f008 */
[--C-:B------:R-:W-:Y:S02]  /*92e0*/  FFMA.FTZ R13, R13, c[0x0][0x2d0], -R165.reuse ;  /* 0x0000b4000d0d7a23 */ /* 0x100fe400000108a5 */
[--C-:B------:R-:W-:Y:S02]  /*92f0*/  FFMA.FTZ R15, R15, c[0x0][0x2d0], -R165.reuse ;  /* 0x0000b4000f0f7a23 */ /* 0x100fe400000108a5 */
[----:B------:R-:W-:Y:S01]  /*9300*/  FFMA.FTZ R14, R14, c[0x0][0x2d0], -R165 ;  /* 0x0000b4000e0e7a23 */ /* 0x000fe200000108a5 */
[----:B------:R2:W-:Y:S01]  /*9310*/  @P5 LDGSTS.E.BYPASS.LTC128B.128 [R249+0xf100], [R8.64], !P3 ;  /* 0x0f10000008f95fae */ /* 0x0005e2000d901d52 */
[----:B------:R-:W-:Y:S01]  /*9320*/  MUFU.EX2 R33, R13 ;  /* 0x0000000d00217308 */ /* 0x000fe20000000800 */
[----:B------:R-:W-:Y:S01]  /*9330*/  FADD.FTZ R0, -R2, R103 ;  /* 0x0000006702007221 */ /* 0x000fe20000010100 */
[----:B------:R-:W-:Y:S01]  /*9340*/  MOV R103, R20 ;  /* 0x0000001400677202 */ /* 0x000fe20000000f00 */
[----:B------:R-:W-:Y:S02]  /*9350*/  FFMA.FTZ R16, R16, c[0x0][0x2d0], -R165 ;  /* 0x0000b40010107a23 */ /* 0x000fe400000108a5 */
[----:B------:R-:W-:Y:S02]  /*9360*/  FMUL.FTZ R0, R0, c[0x0][0x2d0] ;  /* 0x0000b40000007a20 */ /* 0x000fe40000410000 */
[----:B------:R3:W-:Y:S01]  /*9370*/  @P5 LDGSTS.E.BYPASS.LTC128B.128 [R249+0x12100], [R10.64], !P2 ;  /* 0x121000000af95fae */ /* 0x0007e2000d101d52 */
[----:B------:R-:W-:Y:S01]  /*9380*/  IMAD.MOV.U32 R2, RZ, RZ, R152 ;  /* 0x000000ffff027224 */ /* 0x000fe200078e0098 */
[----:B------:R-:W-:Y:S01]  /*9390*/  F2FP.BF16.PACK_AB R152, R245, R43 ;  /* 0x0000002bf598723e */ /* 0x000fe200000010ff */
[----:B------:R-:W4:Y:S01]  /*93a0*/  MUFU.EX2 R246, R15 ;  /* 0x0000000f00f67308 */ /* 0x000f220000000800 */
[C---:B------:R-:W-:Y:S02]  /*93b0*/  FMUL.FTZ R89, R3.reuse, R89 ;  /* 0x0000005903597220 */ /* 0x040fe40000410000 */
[C---:B------:R-:W-:Y:S02]  /*93c0*/  FMUL.FTZ R92, R3.reuse, R92 ;  /* 0x0000005c035c7220 */ /* 0x040fe40000410000 */
[C---:B------:R-:W-:Y:S02]  /*93d0*/  FMUL.FTZ R93, R3.reuse, R93 ;  /* 0x0000005d035d7220 */ /* 0x040fe40000410000 */
[C---:B------:R-:W-:Y:S01]  /*93e0*/  FMUL.FTZ R96, R3.reuse, R96 ;  /* 0x0000006003607220 */ /* 0x040fe20000410000 */
[----:B-1----:R-:W-:Y:S01]  /*93f0*/  @P5 IADD3 R4, P6, R4, UR23, RZ ;  /* 0x0000001704045c10 */ /* 0x002fe2000ffde0ff */
[----:B------:R-:W-:Y:S01]  /*9400*/  FMUL.FTZ R97, R3, R97 ;  /* 0x0000006103617220 */ /* 0x000fe20000410000 */
[----:B------:R-:W-:Y:S02]  /*9410*/  MUFU.EX2 R248, R14 ;  /* 0x0000000e00f87308 */ /* 0x000fe40000000800 */
[----:B------:R-:W-:Y:S02]  /*9420*/  @P5 IADD3.X R5, R5, UR24, RZ, P6, !PT ;  /* 0x0000001805055c10 */ /* 0x000fe4000b7fe4ff */
[----:B------:R-:W-:Y:S01]  /*9430*/  @P5 IADD3 R6, P1, R4, UR23, RZ ;  /* 0x0000001704065c10 */ /* 0x000fe2000ff3e0ff */
[----:B--2---:R-:W-:Y:S02]  /*9440*/  FMUL.FTZ R8, R3, R108 ;  /* 0x0000006c03087220 */ /* 0x004fe40000410000 */
[----:B------:R1:W-:Y:S01]  /*9450*/  @P5 LDGSTS.E.BYPASS.LTC128B.128 [R249+0xd100], [R4.64], !P4 ;  /* 0x0d10000004f95fae */ /* 0x0003e2000e101d52 */
[----:B------:R-:W-:Y:S01]  /*9460*/  @P5 IADD3.X R7, R5, UR24, RZ, P1, !PT ;  /* 0x0000001805075c10 */ /* 0x000fe20008ffe4ff */
[C---:B------:R-:W-:Y:S01]  /*9470*/  FMUL.FTZ R9, R3.reuse, R109 ;  /* 0x0000006d03097220 */ /* 0x040fe20000410000 */
[----:B------:R-:W2:Y:S01]  /*9480*/  MUFU.EX2 R42, R16 ;  /* 0x00000010002a7308 */ /* 0x000ea20000000800 */
[----:B----4-:R-:W-:Y:S04]  /*9490*/  F2FP.BF16.PACK_AB R153, R246, R33 ;  /* 0x00000021f699723e */ /* 0x010fe800000010ff */
[----:B------:R1:W-:Y:S05]  /*94a0*/  @P5 LDGSTS.E.BYPASS.LTC128B.128 [R249+0x10100], [R4.64+0x80], !P3 ;  /* 0x1010008004f95fae */ /* 0x0003ea000d901d52 */
[----:B------:R-:W3:Y:S03]  /*94b0*/  MUFU.EX2 R0, R0 ;  /* 0x0000000000007308 */ /* 0x000ee60000000800 */
[----:B------:R1:W-:Y:S08]  /*94c0*/  @P5 LDGSTS.E.BYPASS.LTC128B.128 [R249+0x13100], [R4.64+0x100], !P2 ;  /* 0x1310010004f95fae */ /* 0x0003f0000d101d52 */
[----:B------:R4:W-:Y:S01]  /*94d0*/  @P5 LDGSTS.E.BYPASS.LTC128B.128 [R249+0xe100], [R6.64], !P4 ;  /* 0x0e10000006f95fae */ /* 0x0009e2000e101d52 */
[----:B--2---:R-:W-:Y:S01]  /*94e0*/  F2FP.BF16.PACK_AB R155, R42, R248 ;  /* 0x000000f82a9b723e */ /* 0x004fe200000010ff */
[C---:B------:R-:W-:Y:S01]  /*94f0*/  FMUL.FTZ R16, R3.reuse, R116 ;  /* 0x0000007403107220 */ /* 0x040fe20000410000 */
[----:B------:R-:W-:Y:S01]  /*9500*/  MOV R116, R17 ;  /* 0x0000001100747202 */ /* 0x000fe20000000f00 */
[C---:B------:R-:W-:Y:S04]  /*9510*/  FMUL.FTZ R17, R3.reuse, R117 ;  /* 0x0000007503117220 */ /* 0x040fe80000410000 */
[----:B------:R4:W-:Y:S01]  /*9520*/  @P5 LDGSTS.E.BYPASS.LTC128B.128 [R249+0x11100], [R6.64+0x80], !P3 ;  /* 0x1110008006f95fae */ /* 0x0009e2000d901d52 */
[----:B------:R-:W-:Y:S02]  /*9530*/  IMAD.MOV.U32 R117, RZ, RZ, R18 ;  /* 0x000000ffff757224 */ /* 0x000fe400078e0012 */
[C---:B---3--:R-:W-:Y:S02]  /*9540*/  FMUL.FTZ R10, R0.reuse, R110 ;  /* 0x0000006e000a7220 */ /* 0x048fe40000410000 */
[C---:B------:R-:W-:Y:S03]  /*9550*/  FMUL.FTZ R11, R0.reuse, R111 ;  /* 0x0000006f000b7220 */ /* 0x040fe60000410000 */
[----:B------:R4:W-:Y:S01]  /*9560*/  @P5 LDGSTS.E.BYPASS.LTC128B.128 [R249+0x14100], [R6.64+0x100], !P2 ;  /* 0x1410010006f95fae */ /* 0x0009e2000d101d52 */
[C---:B------:R-:W-:Y:S01]  /*9570*/  FMUL.FTZ R18, R0.reuse, R118 ;  /* 0x0000007600127220 */ /* 0x040fe20000410000 */
[----:B------:R-:W-:Y:S01]  /*9580*/  MOV R118, R19 ;  /* 0x0000001300767202 */ /* 0x000fe20000000f00 */
[C---:B-1----:R-:W-:Y:S02]  /*9590*/  FMUL.FTZ R5, R3.reuse, R105 ;  /* 0x0000006903057220 */ /* 0x042fe40000410000 */
[C---:B------:R-:W-:Y:S01]  /*95a0*/  FMUL.FTZ R4, R3.reuse, R104 ;  /* 0x0000006803047220 */ /* 0x040fe20000410000 */
[----:B------:R-:W-:Y:S01]  /*95b0*/  MOV R104, R28 ;  /* 0x0000001c00687202 */ /* 0x000fe20000000f00 */
[C---:B------:R-:W-:Y:S01]  /*95c0*/  FMUL.FTZ R19, R0.reuse, R119 ;  /* 0x0000007700137220 */ /* 0x040fe20000410000 */
[----:B------:R-:W1:Y:S01]  /*95d0*/  LDSM.16.MT88.4 R12, [R225+0x100] ;  /* 0x00010000e10c783b */ /* 0x000e620000004200 */
[----:B------:R-:W-:Y:S01]  /*95e0*/  MOV R119, R41 ;  /* 0x0000002900777202 */ /* 0x000fe20000000f00 */
[C---:B------:R-:W-:Y:S01]  /*95f0*/  FMUL.FTZ R43, R0.reuse, R143 ;  /* 0x0000008f002b7220 */ /* 0x040fe20000410000 */
[----:B------:R-:W-:Y:S01]  /*9600*/  MOV R41, R24 ;  /* 0x0000001800297202 */ /* 0x000fe20000000f00 */
[C---:B------:R-:W-:Y:S02]  /*9610*/  FMUL.FTZ R24, R3.reuse, R124 ;  /* 0x0000007c03187220 */ /* 0x040fe40000410000 */
[----:B------:R-:W-:Y:S02]  /*9620*/  IMAD.MOV.U32 R124, RZ, RZ, R51 ;  /* 0x000000ffff7c7224 */ /* 0x000fe400078e0033 */
[----:B------:R-:W2:Y:S01]  /*9630*/  LDSM.16.MT88.4 R20, [R226+0x100] ;  /* 0x00010000e214783b */ /* 0x000ea20000004200 */
[----:B------:R-:W-:Y:S01]  /*9640*/  FMUL.FTZ R51, R0, R151 ;  /* 0x0000009700337220 */ /* 0x000fe20000410000 */
[----:B------:R-:W-:Y:S01]  /*9650*/  MOV R151, R117 ;  /* 0x0000007500977202 */ /* 0x000fe20000000f00 */
[----:B------:R-:W-:Y:S02]  /*9660*/  FFMA.FTZ R124, R124, c[0x0][0x2d0], -R165 ;  /* 0x0000b4007c7c7a23 */ /* 0x000fe400000108a5 */
[C---:B------:R-:W-:Y:S02]  /*9670*/  FMUL.FTZ R54, R0.reuse, R54 ;  /* 0x0000003600367220 */ /* 0x040fe40000410000 */
[C---:B------:R-:W-:Y:S01]  /*9680*/  FMUL.FTZ R55, R0.reuse, R55 ;  /* 0x0000003700377220 */ /* 0x040fe20000410000 */
[----:B------:R-:W3:Y:S01]  /*9690*/  LDSM.16.MT88.4 R28, [R229+0x100] ;  /* 0x00010000e51c783b */ /* 0x000ee20000004200 */
[C---:B------:R-:W-:Y:S02]  /*96a0*/  FMUL.FTZ R58, R0.reuse, R58 ;  /* 0x0000003a003a7220 */ /* 0x040fe40000410000 */
[C---:B----4-:R-:W-:Y:S02]  /*96b0*/  FMUL.FTZ R6, R0.reuse, R106 ;  /* 0x0000006a00067220 */ /* 0x050fe40000410000 */
[C---:B------:R-:W-:Y:S02]  /*96c0*/  FMUL.FTZ R7, R0.reuse, R107 ;  /* 0x0000006b00077220 */ /* 0x040fe40000410000 */
[C---:B------:R-:W-:Y:S01]  /*96d0*/  FMUL.FTZ R59, R0.reuse, R59 ;  /* 0x0000003b003b7220 */ /* 0x040fe20000410000 */
[----:B------:R-:W4:Y:S01]  /*96e0*/  LDSM.16.MT88.4 R36, [R228+0x100] ;  /* 0x00010000e424783b */ /* 0x000f220000004200 */
[C---:B------:R-:W-:Y:S02]  /*96f0*/  FMUL.FTZ R62, R0.reuse, R62 ;  /* 0x0000003e003e7220 */ /* 0x040fe40000410000 */
[C---:B------:R-:W-:Y:S02]  /*9700*/  FMUL.FTZ R63, R0.reuse, R63 ;  /* 0x0000003f003f7220 */ /* 0x040fe40000410000 */
[C---:B------:R-:W-:Y:S02]  /*9710*/  FMUL.FTZ R66, R0.reuse, R66 ;  /* 0x0000004200427220 */ /* 0x040fe40000410000 */
[C---:B------:R-:W-:Y:S01]  /*9720*/  FMUL.FTZ R67, R0.reuse, R67 ;  /* 0x0000004300437220 */ /* 0x040fe20000410000 */
[----:B------:R-:W3:Y:S01]  /*9730*/  LDSM.16.MT88.4 R44, [R225+0x3100] ;  /* 0x00310000e12c783b */ /* 0x000ee20000004200 */
[C---:B------:R-:W-:Y:S02]  /*9740*/  FMUL.FTZ R70, R0.reuse, R70 ;  /* 0x0000004600467220 */ /* 0x040fe40000410000 */
[C---:B------:R-:W-:Y:S02]  /*9750*/  FMUL.FTZ R71, R0.reuse, R71 ;  /* 0x0000004700477220 */ /* 0x040fe40000410000 */
[C---:B------:R-:W-:Y:S02]  /*9760*/  FMUL.FTZ R74, R0.reuse, R74 ;  /* 0x0000004a004a7220 */ /* 0x040fe40000410000 */
[C---:B------:R-:W-:Y:S01]  /*9770*/  FMUL.FTZ R75, R0.reuse, R75 ;  /* 0x0000004b004b7220 */ /* 0x040fe20000410000 */
[C---:B-1----:R-:W-:Y:S01]  /*9780*/  HMMA.16816.F32.BF16 R4, R152.reuse, R12, R4 ;  /* 0x0000000c9804723c */ /* 0x042fe20000041804 */
[----:B------:R-:W-:Y:S04]  /*9790*/  LDSM.16.MT88.4 R108, [R229+0x3100] ;  /* 0x00310000e56c783b */ /* 0x000fe80000004200 */
[C---:B------:R-:W-:Y:S02]  /*97a0*/  FMUL.FTZ R78, R0.reuse, R78 ;  /* 0x0000004e004e7220 */ /* 0x040fe40000410000 */
[C---:B------:R-:W-:Y:S01]  /*97b0*/  FMUL.FTZ R12, R3.reuse, R112 ;  /* 0x00000070030c7220 */ /* 0x040fe20000410000 */
[C---:B------:R-:W-:Y:S01]  /*97c0*/  HMMA.16816.F32.BF16 R8, R152.reuse, R14, R8 ;  /* 0x0000000e9808723c */ /* 0x040fe20000041808 */
[----:B------:R-:W0:Y:S03]  /*97d0*/  LDGDEPBAR ;  /* 0x00000000000079af */ /* 0x000e260000000000 */
[C---:B------:R-:W-:Y:S02]  /*97e0*/  FMUL.FTZ R13, R3.reuse, R113 ;  /* 0x00000071030d7220 */ /* 0x040fe40000410000 */
[C---:B------:R-:W-:Y:S02]  /*97f0*/  FMUL.FTZ R79, R0.reuse, R79 ;  /* 0x0000004f004f7220 */ /* 0x040fe40000410000 */
[C---:B------:R-:W-:Y:S04]  /*9800*/  FMUL.FTZ R14, R0.reuse, R114 ;  /* 0x00000072000e7220 */ /* 0x040fe80000410000 */
[C---:B------:R-:W-:Y:S02]  /*9810*/  FMUL.FTZ R15, R0.reuse, R115 ;  /* 0x00000073000f7220 */ /* 0x040fe40000410000 */
[----:B------:R-:W-:Y:S01]  /*9820*/  LDSM.16.MT88.4 R112, [R228+0x3100] ;  /* 0x00310000e470783b */ /* 0x000fe20000004200 */
[C---:B------:R-:W-:Y:S02]  /*9830*/  FMUL.FTZ R82, R0.reuse, R82 ;  /* 0x0000005200527220 */ /* 0x040fe40000410000 */
[C---:B------:R-:W-:Y:S02]  /*9840*/  FMUL.FTZ R83, R0.reuse, R83 ;  /* 0x0000005300537220 */ /* 0x040fe40000410000 */
[C---:B--2---:R-:W-:Y:S03]  /*9850*/  HMMA.16816.F32.BF16 R12, R152.reuse, R20, R12 ;  /* 0x00000014980c723c */ /* 0x044fe6000004180c */
[C---:B------:R-:W-:Y:S02]  /*9860*/  FMUL.FTZ R86, R0.reuse, R86 ;  /* 0x0000005600567220 */ /* 0x040fe40000410000 */
[C---:B------:R-:W-:Y:S02]  /*9870*/  FMUL.FTZ R87, R0.reuse, R87 ;  /* 0x0000005700577220 */ /* 0x040fe40000410000 */
[C---:B------:R-:W-:Y:S01]  /*9880*/  FMUL.FTZ R21, R3.reuse, R121 ;  /* 0x0000007903157220 */ /* 0x040fe20000410000 */
[C---:B------:R-:W-:Y:S04]  /*9890*/  HMMA.16816.F32.BF16 R16, R152.reuse, R22, R16 ;  /* 0x000000169810723c */ /* 0x040fe80000041810 */
[C---:B------:R-:W-:Y:S01]  /*98a0*/  FMUL.FTZ R20, R3.reuse, R120 ;  /* 0x0000007803147220 */ /* 0x040fe20000410000 */
[----:B------:R-:W-:Y:S01]  /*98b0*/  MOV R121, R48 ;  /* 0x0000003000797202 */ /* 0x000fe20000000f00 */
[----:B------:R-:W-:Y:S02]  /*98c0*/  IMAD.MOV.U32 R120, RZ, RZ, R26 ;  /* 0x000000ffff787224 */ /* 0x000fe400078e001a */
[C---:B------:R-:W-:Y:S01]  /*98d0*/  FMUL.FTZ R22, R0.reuse, R122 ;  /* 0x0000007a00167220 */ /* 0x040fe20000410000 */
[----:B------:R-:W-:Y:S03]  /*98e0*/  MOV R122, R49 ;  /* 0x00000031007a7202 */ /* 0x000fe60000000f00 */
[C---:B------:R-:W-:Y:S02]  /*98f0*/  FMUL.FTZ R23, R0.reuse, R123 ;  /* 0x0000007b00177220 */ /* 0x040fe40000410000 */
[----:B------:R-:W-:Y:S02]  /*9900*/  IMAD.MOV.U32 R123, RZ, RZ, R50 ;  /* 0x000000ffff7b7224 */ /* 0x000fe400078e0032 */
[C---:B------:R-:W-:Y:S02]  /*9910*/  FMUL.FTZ R26, R0.reuse, R126 ;  /* 0x0000007e001a7220 */ /* 0x040fe40000410000 */
[----:B------:R-:W-:Y:S01]  /*9920*/  IMAD.MOV.U32 R126, RZ, RZ, R27 ;  /* 0x000000ffff7e7224 */ /* 0x000fe200078e001b */
[C---:B---3--:R-:W-:Y:S03]  /*9930*/  HMMA.16816.F32.BF16 R20, R152.reuse, R28, R20 ;  /* 0x0000001c9814723c */ /* 0x048fe60000041814 */
[C---:B------:R-:W-:Y:S01]  /*9940*/  FMUL.FTZ R27, R0.reuse, R127 ;  /* 0x0000007f001b7220 */ /* 0x040fe20000410000 */
[----:B------:R-:W-:Y:S01]  /*9950*/  MOV R127, R42 ;  /* 0x0000002a007f7202 */ /* 0x000fe20000000f00 */
[C---:B------:R-:W-:Y:S01]  /*9960*/  FMUL.FTZ R42, R0.reuse, R142 ;  /* 0x0000008e002a7220 */ /* 0x040fe20000410000 */
[----:B------:R-:W-:Y:S01]  /*9970*/  MOV R143, R126 ;  /* 0x0000007e008f7202 */ /* 0x000fe20000000f00 */
[C---:B------:R-:W-:Y:S01]  /*9980*/  FMUL.FTZ R28, R3.reuse, R128 ;  /* 0x00000080031c7220 */ /* 0x040fe20000410000 */
[----:B------:R-:W-:Y:S01]  /*9990*/  MOV R128, R104 ;  /* 0x0000006800807202 */ /* 0x000fe20000000f00 */
[----:B------:R-:W-:Y:S01]  /*99a0*/  FMUL.FTZ R50, R0, R150 ;  /* 0x0000009600327220 */ /* 0x000fe20000410000 */
[C---:B------:R-:W-:Y:S01]  /*99b0*/  HMMA.16816.F32.BF16 R24, R152.reuse, R30, R24 ;  /* 0x0000001e9818723c */ /* 0x040fe20000041818 */
[----:B------:R-:W1:Y:S02]  /*99c0*/  LDSM.16.MT88.4 R104, [R226+0x3100] ;  /* 0x00310000e268783b */ /* 0x000e640000004200 */
[C---:B------:R-:W-:Y:S01]  /*99d0*/  FMUL.FTZ R29, R3.reuse, R129 ;  /* 0x00000081031d7220 */ /* 0x040fe20000410000 */
[----:B------:R-:W-:Y:S01]  /*99e0*/  MOV R129, R2 ;  /* 0x0000000200817202 */ /* 0x000fe20000000f00 */
[----:B------:R-:W-:Y:S01]  /*99f0*/  FFMA.FTZ R2, R166, c[0x0][0x2d0], -R164 ;  /* 0x0000b400a6027a23 */ /* 0x000fe200000108a4 */
[----:B------:R-:W-:Y:S01]  /*9a00*/  MOV R142, R119 ;  /* 0x00000077008e7202 */ /* 0x000fe20000000f00 */
[C---:B------:R-:W-:Y:S01]  /*9a10*/  FMUL.FTZ R30, R0.reuse, R130 ;  /* 0x00000082001e7220 */ /* 0x040fe20000410000 */
[----:B------:R-:W-:Y:S01]  /*9a20*/  MOV R166, R116 ;  /* 0x0000007400a67202 */ /* 0x000fe20000000f00 */
[C---:B------:R-:W-:Y:S03]  /*9a30*/  FMUL.FTZ R31, R0.reuse, R131 ;  /* 0x00000083001f7220 */ /* 0x040fe60000410000 */
[----:B------:R-:W-:Y:S01]  /*9a40*/  IMAD.MOV.U32 R130, RZ, RZ, R103 ;  /* 0x000000ffff827224 */ /* 0x000fe200078e0067 */
[----:B------:R-:W-:Y:S01]  /*9a50*/  MOV R131, R35 ;  /* 0x0000002300837202 */ /* 0x000fe20000000f00 */
[C---:B------:R-:W-:Y:S01]  /*9a60*/  FMUL.FTZ R35, R0.reuse, R135 ;  /* 0x0000008700237220 */ /* 0x040fe20000410000 */
[----:B------:R-:W-:Y:S01]  /*9a70*/  MOV R103, R32 ;  /* 0x0000002000677202 */ /* 0x000fe20000000f00 */
[C---:B----4-:R-:W-:Y:S03]  /*9a80*/  HMMA.16816.F32.BF16 R28, R152.reuse, R36, R28 ;  /* 0x00000024981c723c */ /* 0x050fe6000004181c */
[C---:B------:R-:W-:Y:S01]  /*9a90*/  FMUL.FTZ R32, R3.reuse, R132 ;  /* 0x0000008403207220 */ /* 0x040fe20000410000 */
[----:B------:R-:W-:Y:S01]  /*9aa0*/  MOV R150, R130 ;  /* 0x0000008200967202 */ /* 0x000fe20000000f00 */
[----:B------:R-:W-:Y:S02]  /*9ab0*/  IMAD.MOV.U32 R132, RZ, RZ, R33 ;  /* 0x000000ffff847224 */ /* 0x000fe400078e0021 */
[C---:B------:R-:W-:Y:S01]  /*9ac0*/  FMUL.FTZ R33, R3.reuse, R133 ;  /* 0x0000008503217220 */ /* 0x040fe20000410000 */
[----:B------:R-:W-:Y:S01]  /*9ad0*/  MOV R133, R34 ;  /* 0x0000002200857202 */ /* 0x000fe20000000f00 */
[C---:B------:R-:W-:Y:S03]  /*9ae0*/  FMUL.FTZ R34, R0.reuse, R134 ;  /* 0x0000008600227220 */ /* 0x040fe60000410000 */
[----:B------:R-:W-:Y:S01]  /*9af0*/  MOV R134, R41 ;  /* 0x0000002900867202 */ /* 0x000fe20000000f00 */
[----:B------:R-:W-:Y:S02]  /*9b00*/  IMAD.MOV.U32 R135, RZ, RZ, R40 ;  /* 0x000000ffff877224 */ /* 0x000fe400078e0028 */
[C---:B------:R-:W-:Y:S01]  /*9b10*/  FMUL.FTZ R48, R3.reuse, R148 ;  /* 0x0000009403307220 */ /* 0x040fe20000410000 */
[C---:B------:R-:W-:Y:S03]  /*9b20*/  HMMA.16816.F32.BF16 R32, R152.reuse, R38, R32 ;  /* 0x000000269820723c */ /* 0x040fe60000041820 */
[C---:B------:R-:W-:Y:S02]  /*9b30*/  FMUL.FTZ R36, R3.reuse, R136 ;  /* 0x0000008803247220 */ /* 0x040fe40000410000 */
[C---:B------:R-:W-:Y:S02]  /*9b40*/  FMUL.FTZ R37, R3.reuse, R137 ;  /* 0x0000008903257220 */ /* 0x040fe40000410000 */
[C---:B------:R-:W-:Y:S02]  /*9b50*/  FMUL.FTZ R38, R0.reuse, R138 ;  /* 0x0000008a00267220 */ /* 0x040fe40000410000 */
[----:B------:R2:W-:Y:S03]  /*9b60*/  MUFU.EX2 R138, R2 ;  /* 0x00000002008a7308 */ /* 0x0005e60000000800 */
[C---:B------:R-:W-:Y:S02]  /*9b70*/  FMUL.FTZ R39, R0.reuse, R139 ;  /* 0x0000008b00277220 */ /* 0x040fe40000410000 */
[----:B------:R-:W-:Y:S02]  /*9b80*/  IMAD.MOV.U32 R148, RZ, RZ, R128 ;  /* 0x000000ffff947224 */ /* 0x000fe400078e0080 */
[C---:B------:R-:W-:Y:S01]  /*9b90*/  FMUL.FTZ R49, R3.reuse, R149 ;  /* 0x0000009503317220 */ /* 0x040fe20000410000 */
[----:B------:R-:W-:Y:S01]  /*9ba0*/  MOV R149, R129 ;  /* 0x0000008100957202 */ /* 0x000fe20000000f00 */
[C---:B------:R-:W-:Y:S01]  /*9bb0*/  FMUL.FTZ R90, R0.reuse, R90 ;  /* 0x0000005a005a7220 */ /* 0x040fe20000410000 */
[C---:B------:R-:W-:Y:S03]  /*9bc0*/  HMMA.16816.F32.BF16 R36, R152.reuse, R44, R36 ;  /* 0x0000002c9824723c */ /* 0x040fe60000041824 */
[C---:B------:R-:W-:Y:S01]  /*9bd0*/  FMUL.FTZ R40, R3.reuse, R140 ;  /* 0x0000008c03287220 */ /* 0x040fe20000410000 */
[----:B------:R-:W-:Y:S01]  /*9be0*/  MOV R140, R131 ;  /* 0x00000083008c7202 */ /* 0x000fe20000000f00 */
[C---:B------:R-:W-:Y:S01]  /*9bf0*/  FMUL.FTZ R41, R3.reuse, R141 ;  /* 0x0000008d03297220 */ /* 0x040fe20000410000 */
[----:B------:R-:W-:Y:S01]  /*9c00*/  MOV R141, R133 ;  /* 0x00000085008d7202 */ /* 0x000fe20000000f00 */
[C---:B------:R-:W-:Y:S02]  /*9c10*/  FMUL.FTZ R45, R3.reuse, R145 ;  /* 0x00000091032d7220 */ /* 0x040fe40000410000 */
[----:B------:R-:W-:Y:S03]  /*9c20*/  FMUL.FTZ R44, R3, R144 ;  /* 0x00000090032c7220 */ /* 0x000fe60000410000 */
[C---:B------:R-:W-:Y:S03]  /*9c30*/  HMMA.16816.F32.BF16 R40, R152.reuse, R46, R40 ;  /* 0x0000002e9828723c */ /* 0x040fe60000041828 */
[----:B--2---:R-:W-:Y:S01]  /*9c40*/  FFMA.FTZ R2, R167, c[0x0][0x2d0], -R164 ;  /* 0x0000b400a7027a23 */ /* 0x004fe200000108a4 */
[----:B------:R-:W-:Y:S01]  /*9c50*/  MOV R167, R120 ;  /* 0x0000007800a77202 */ /* 0x000fe20000000f00 */
[----:B------:R-:W-:Y:S02]  /*9c60*/  IMAD.MOV.U32 R120, RZ, RZ, R118 ;  /* 0x000000ffff787224 */ /* 0x000fe400078e0076 */
[----:B------:R2:W3:Y:S01]  /*9c70*/  MUFU.EX2 R136, R2 ;  /* 0x0000000200887308 */ /* 0x0004e20000000800 */
[C---:B------:R-:W-:Y:S01]  /*9c80*/  FMUL.FTZ R46, R0.reuse, R146 ;  /* 0x00000092002e7220 */ /* 0x040fe20000410000 */
[----:B------:R-:W-:Y:S03]  /*9c90*/  LDSM.16.MT88.4 R116, [R229+0x900] ;  /* 0x00090000e574783b */ /* 0x000fe60000004200 */
[C---:B------:R-:W-:Y:S02]  /*9ca0*/  FMUL.FTZ R47, R0.reuse, R147 ;  /* 0x00000093002f7220 */ /* 0x040fe40000410000 */
[C---:B------:R-:W-:Y:S02]  /*9cb0*/  FMUL.FTZ R91, R0.reuse, R91 ;  /* 0x0000005b005b7220 */ /* 0x040fe40000410000 */
[C---:B------:R-:W-:Y:S02]  /*9cc0*/  FMUL.FTZ R94, R0.reuse, R94 ;  /* 0x0000005e005e7220 */ /* 0x040fe40000410000 */
[C---:B------:R-:W-:Y:S01]  /*9cd0*/  FMUL.FTZ R95, R0.reuse, R95 ;  /* 0x0000005f005f7220 */ /* 0x040fe20000410000 */
[C---:B-1----:R-:W-:Y:S03]  /*9ce0*/  HMMA.16816.F32.BF16 R44, R152.reuse, R104, R44 ;  /* 0x00000068982c723c */ /* 0x042fe6000004182c */
[C---:B------:R-:W-:Y:S02]  /*9cf0*/  FMUL.FTZ R98, R0.reuse, R98 ;  /* 0x0000006200627220 */ /* 0x040fe40000410000 */
[----:B------:R-:W-:Y:S02]  /*9d00*/  FMUL.FTZ R99, R0, R99 ;  /* 0x0000006300637220 */ /* 0x000fe40000410000 */
[--C-:B------:R-:W-:Y:S01]  /*9d10*/  FFMA.FTZ R103, R103, c[0x0][0x2d0], -R165.reuse ;  /* 0x0000b40067677a23 */ /* 0x100fe200000108a5 */
[C---:B------:R-:W-:Y:S01]  /*9d20*/  HMMA.16816.F32.BF16 R48, R152.reuse, R106, R48 ;  /* 0x0000006a9830723c */ /* 0x040fe20000041830 */
[----:B------:R-:W1:Y:S03]  /*9d30*/  LDSM.16.MT88.4 R104, [R225+0x6100] ;  /* 0x00610000e168783b */ /* 0x000e660000004200 */
[--C-:B--2---:R-:W-:Y:S01]  /*9d40*/  FFMA.FTZ R2, R168, c[0x0][0x2d0], -R165.reuse ;  /* 0x0000b400a8027a23 */ /* 0x104fe200000108a5 */
[----:B------:R-:W-:Y:S01]  /*9d50*/  MOV R168, R135 ;  /* 0x0000008700a87202 */ /* 0x000fe20000000f00 */
[----:B------:R-:W-:Y:S01]  /*9d60*/  IMAD.MOV.U32 R135, RZ, RZ, R132 ;  /* 0x000000ffff877224 */ /* 0x000fe200078e0084 */
[----:B------:R-:W-:Y:S01]  /*9d70*/  MUFU.EX2 R103, R103 ;  /* 0x0000006700677308 */ /* 0x000fe20000000800 */
[C---:B------:R-:W-:Y:S08]  /*9d80*/  HMMA.16816.F32.BF16 R52, R152.reuse, R108, R52 ;  /* 0x0000006c9834723c */ /* 0x040ff00000041834 */
[C---:B------:R-:W-:Y:S01]  /*9d90*/  HMMA.16816.F32.BF16 R56, R152.reuse, R110, R56 ;  /* 0x0000006e9838723c */ /* 0x040fe20000041838 */
[----:B------:R2:W-:Y:S01]  /*9da0*/  MUFU.EX2 R137, R2 ;  /* 0x0000000200897308 */ /* 0x0005e20000000800 */
[----:B------:R-:W4:Y:S06]  /*9db0*/  LDSM.16.MT88.4 R108, [R226+0x6100] ;  /* 0x00610000e26c783b */ /* 0x000f2c0000004200 */
[C---:B------:R-:W-:Y:S08]  /*9dc0*/  HMMA.16816.F32.BF16 R60, R152.reuse, R112, R60 ;  /* 0x00000070983c723c */ /* 0x040ff0000004183c */
[C---:B------:R-:W-:Y:S01]  /*9dd0*/  HMMA.16816.F32.BF16 R64, R152.reuse, R114, R64 ;  /* 0x000000729840723c */ /* 0x040fe20000041840 */
[----:B------:R-:W3:Y:S07]  /*9de0*/  LDSM.16.MT88.4 R112, [R229+0x6100] ;  /* 0x00610000e570783b */ /* 0x000eee0000004200 */
[C---:B-1----:R-:W-:Y:S04]  /*9df0*/  HMMA.16816.F32.BF16 R68, R152.reuse, R104, R68 ;  /* 0x000000689844723c */ /* 0x042fe80000041844 */
[--C-:B--2---:R-:W-:Y:S01]  /*9e00*/  FFMA.FTZ R2, R169, c[0x0][0x2d0], -R165.reuse ;  /* 0x0000b400a9027a23 */ /* 0x104fe200000108a5 */
[----:B------:R-:W-:Y:S03]  /*9e10*/  MOV R169, R134 ;  /* 0x0000008600a97202 */ /* 0x000fe60000000f00 */
[----:B------:R1:W2:Y:S01]  /*9e20*/  MUFU.EX2 R146, R2 ;  /* 0x0000000200927308 */ /* 0x0002a20000000800 */
[C---:B------:R-:W-:Y:S01]  /*9e30*/  HMMA.16816.F32.BF16 R72, R152.reuse, R106, R72 ;  /* 0x0000006a9848723c */ /* 0x040fe20000041848 */
[----:B------:R-:W2:Y:S07]  /*9e40*/  LDSM.16.MT88.4 R104, [R228+0x6100] ;  /* 0x00610000e468783b */ /* 0x000eae0000004200 */
[C---:B----4-:R-:W-:Y:S08]  /*9e50*/  HMMA.16816.F32.BF16 R76, R152.reuse, R108, R76 ;  /* 0x0000006c984c723c */ /* 0x050ff0000004184c */
[C---:B------:R-:W-:Y:S01]  /*9e60*/  HMMA.16816.F32.BF16 R80, R152.reuse, R110, R80 ;  /* 0x0000006e9850723c */ /* 0x040fe20000041850 */
[----:B------:R-:W4:Y:S03]  /*9e70*/  LDSM.16.MT88.4 R108, [R225+0x900] ;  /* 0x00090000e16c783b */ /* 0x000f260000004200 */
[--C-:B-1----:R-:W-:Y:S01]  /*9e80*/  FFMA.FTZ R2, R170, c[0x0][0x2d0], -R164.reuse ;  /* 0x0000b400aa027a23 */ /* 0x102fe200000108a4 */
[----:B------:R-:W-:Y:S03]  /*9e90*/  MOV R170, R251 ;  /* 0x000000fb00aa7202 */ /* 0x000fe60000000f00 */
[C---:B---3--:R-:W-:Y:S01]  /*9ea0*/  HMMA.16816.F32.BF16 R84, R152.reuse, R112, R84 ;  /* 0x000000709854723c */ /* 0x048fe20000041854 */
[----:B------:R1:W-:Y:S07]  /*9eb0*/  MUFU.EX2 R145, R2 ;  /* 0x0000000200917308 */ /* 0x0003ee0000000800 */
[C---:B------:R-:W-:Y:S01]  /*9ec0*/  HMMA.16816.F32.BF16 R88, R152.reuse, R114, R88 ;  /* 0x000000729858723c */ /* 0x040fe20000041858 */
[----:B------:R-:W3:Y:S07]  /*9ed0*/  LDSM.16.MT88.4 R112, [R226+0x900] ;  /* 0x00090000e270783b */ /* 0x000eee0000004200 */
[C---:B--2---:R-:W-:Y:S07]  /*9ee0*/  HMMA.16816.F32.BF16 R92, R152.reuse, R104, R92 ;  /* 0x00000068985c723c */ /* 0x044fee000004185c */
[----:B------:R-:W-:Y:S01]  /*9ef0*/  F2FP.BF16.PACK_AB R104, R136, R138 ;  /* 0x0000008a8868723e */ /* 0x000fe200000010ff */
[----:B------:R-:W-:Y:S04]  /*9f00*/  HMMA.16816.F32.BF16 R96, R152, R106, R96 ;  /* 0x0000006a9860723c */ /* 0x000fe80000041860 */
[--C-:B-1----:R-:W-:Y:S01]  /*9f10*/  FFMA.FTZ R2, R171, c[0x0][0x2d0], -R164.reuse ;  /* 0x0000b400ab027a23 */ /* 0x102fe200000108a4 */
[----:B------:R-:W-:Y:S03]  /*9f20*/  F2FP.BF16.PACK_AB R105, R146, R137 ;  /* 0x000000899269723e */ /* 0x000fe600000010ff */
[----:B------:R1:W2:Y:S04]  /*9f30*/  MUFU.EX2 R139, R2 ;  /* 0x00000002008b7308 */ /* 0x0002a80000000800 */
[--C-:B-1----:R-:W-:Y:S01]  /*9f40*/  FFMA.FTZ R2, R172, c[0x0][0x2d0], -R165.reuse ;  /* 0x0000b400ac027a23 */ /* 0x102fe200000108a5 */
[----:B--2---:R-:W-:Y:S05]  /*9f50*/  F2FP.BF16.PACK_AB R106, R139, R145 ;  /* 0x000000918b6a723e */ /* 0x004fea00000010ff */
[----:B------:R1:W-:Y:S02]  /*9f60*/  MUFU.EX2 R144, R2 ;  /* 0x0000000200907308 */ /* 0x0003e40000000800 */
[--C-:B-1----:R-:W-:Y:S08]  /*9f70*/  FFMA.FTZ R2, R173, c[0x0][0x2d0], -R165.reuse ;  /* 0x0000b400ad027a23 */ /* 0x102ff000000108a5 */
[----:B------:R1:W2:Y:S02]  /*9f80*/  MUFU.EX2 R131, R2 ;  /* 0x0000000200837308 */ /* 0x0002a40000000800 */
[--C-:B-1----:R-:W-:Y:S01]  /*9f90*/  FFMA.FTZ R2, R176, c[0x0][0x2d0], -R164.reuse ;  /* 0x0000b400b0027a23 */ /* 0x102fe200000108a4 */
[----:B--2---:R-:W-:Y:S07]  /*9fa0*/  F2FP.BF16.PACK_AB R107, R131, R144 ;  /* 0x00000090836b723e */ /* 0x004fee00000010ff */
[----:B------:R1:W-:Y:S01]  /*9fb0*/  MUFU.EX2 R130, R2 ;  /* 0x0000000200827308 */ /* 0x0003e20000000800 */
[C---:B----4-:R-:W-:Y:S08]  /*9fc0*/  HMMA.16816.F32.BF16 R4, R104.reuse, R108, R4 ;  /* 0x0000006c6804723c */ /* 0x050ff00000041804 */
[C---:B------:R-:W-:Y:S01]  /*9fd0*/  HMMA.16816.F32.BF16 R8, R104.reuse, R110, R8 ;  /* 0x0000006e6808723c */ /* 0x040fe20000041808 */
[----:B------:R-:W2:Y:S07]  /*9fe0*/  LDSM.16.MT88.4 R108, [R228+0x900] ;  /* 0x00090000e46c783b */ /* 0x000eae0000004200 */
[C---:B---3--:R-:W-:Y:S04]  /*9ff0*/  HMMA.16816.F32.BF16 R12, R104.reuse, R112, R12 ;  /* 0x00000070680c723c */ /* 0x048fe8000004180c */
[--C-:B-1----:R-:W-:Y:S04]  /*a000*/  FFMA.FTZ R2, R175, c[0x0][0x2d0], -R164.reuse ;  /* 0x0000b400af027a23 */ /* 0x102fe800000108a4 */
[C---:B------:R-:W-:Y:S01]  /*a010*/  HMMA.16816.F32.BF16 R16, R104.reuse, R114, R16 ;  /* 0x000000726810723c */ /* 0x040fe20000041810 */
[----:B------:R1:W-:Y:S01]  /*a020*/  MUFU.EX2 R128, R2 ;  /* 0x0000000200807308 */ /* 0x0003e20000000800 */
[----:B------:R-:W3:Y:S06]  /*a030*/  LDSM.16.MT88.4 R112, [R225+0x3900] ;  /* 0x00390000e170783b */ /* 0x000eec0000004200 */
[C---:B------:R-:W-:Y:S08]  /*a040*/  HMMA.16816.F32.BF16 R20, R104.reuse, R116, R20 ;  /* 0x000000746814723c */ /* 0x040ff00000041814 */
        /* <DEDUP_REMOVED lines=10> */
[--C-:B-1----:R-:W-:Y:S04]  /*a0f0*/  FFMA.FTZ R2, R177, c[0x0][0x2d0], -R165.reuse ;  /* 0x0000b400b1027a23 */ /* 0x102fe800000108a5 */
        /* <DEDUP_REMOVED lines=28> */
[--C-:B---3--:R-:W-:Y:S03]  /*a2c0*/  FFMA.FTZ R2, R181, c[0x0][0x2d0], -R165.reuse ;  /* 0x0000b400b5027a23 */ /* 0x108fe600000108a5 */
        /* <DEDUP_REMOVED lines=28> */
[----:B------:R1:W2:Y:S07]  /*a490*/  MUFU.EX2 R183, R2 ;  /* 0x0000000200b77308 */ /* 0x0002ae0000000800 */
[C---:B------:R-:W-:Y:S01]  /*a4a0*/  HMMA.16816.F32.BF16 R48, R104.reuse, R118, R48 ;  /* 0x000000766830723c */ /* 0x040fe20000041830 */
[----:B------:R-:W2:Y:S07]  /*a4b0*/  LDSM.16.MT88.4 R116, [R225+0x7100] ;  /* 0x00710000e174783b */ /* 0x000eae0000004200 */
[C---:B---3--:R-:W-:Y:S08]  /*a4c0*/  HMMA.16816.F32.BF16 R52, R104.reuse, R108, R52 ;  /* 0x0000006c6834723c */ /* 0x048ff00000041834 */
[C---:B------:R-:W-:Y:S01]  /*a4d0*/  HMMA.16816.F32.BF16 R56, R104.reuse, R110, R56 ;  /* 0x0000006e6838723c */ /* 0x040fe20000041838 */
[----:B------:R-:W3:Y:S03]  /*a4e0*/  LDSM.16.MT88.4 R108, [R226+0x7100] ;  /* 0x00710000e26c783b */ /* 0x000ee60000004200 */
[--C-:B-1----:R-:W-:Y:S04]  /*a4f0*/  FFMA.FTZ R2, R169, c[0x0][0x2d0], -R164.reuse ;  /* 0x0000b400a9027a23 */ /* 0x102fe800000108a4 */
[----:B------:R1:W-:Y:S01]  /*a500*/  MUFU.EX2 R181, R2 ;  /* 0x0000000200b57308 */ /* 0x0003e20000000800 */
[C---:B----4-:R-:W-:Y:S08]  /*a510*/  HMMA.16816.F32.BF16 R60, R104.reuse, R112, R60 ;  /* 0x00000070683c723c */ /* 0x050ff0000004183c */
[C---:B------:R-:W-:Y:S01]  /*a520*/  HMMA.16816.F32.BF16 R64, R104.reuse, R114, R64 ;  /* 0x000000726840723c */ /* 0x040fe20000041840 */
[----:B------:R-:W4:Y:S07]  /*a530*/  LDSM.16.MT88.4 R112, [R229+0x7100] ;  /* 0x00710000e570783b */ /* 0x000f2e0000004200 */
[C---:B--2---:R-:W-:Y:S04]  /*a540*/  HMMA.16816.F32.BF16 R68, R104.reuse, R116, R68 ;  /* 0x000000746844723c */ /* 0x044fe80000041844 */
[--C-:B-1----:R-:W-:Y:S04]  /*a550*/  FFMA.FTZ R2, R168, c[0x0][0x2d0], -R164.reuse ;  /* 0x0000b400a8027a23 */ /* 0x102fe800000108a4 */
[C---:B------:R-:W-:Y:S01]  /*a560*/  HMMA.16816.F32.BF16 R72, R104.reuse, R118, R72 ;  /* 0x000000766848723c */ /* 0x040fe20000041848 */
[----:B------:R-:W1:Y:S01]  /*a570*/  LDSM.16.MT88.4 R116, [R228+0x7100] ;  /* 0x00710000e474783b */ /* 0x000e620000004200 */
[----:B------:R2:W1:Y:S02]  /*a580*/  MUFU.EX2 R180, R2 ;  /* 0x0000000200b47308 */ /* 0x0004640000000800 */
[--C-:B------:R-:W-:Y:S04]  /*a590*/  FFMA.FTZ R168, R121, c[0x0][0x2d0], -R164.reuse ;  /* 0x0000b40079a87a23 */ /* 0x100fe800000108a4 */
[C---:B---3--:R-:W-:Y:S04]  /*a5a0*/  HMMA.16816.F32.BF16 R76, R104.reuse, R108, R76 ;  /* 0x0000006c684c723c */ /* 0x048fe8000004184c */
[----:B------:R-:W-:Y:S04]  /*a5b0*/  MUFU.EX2 R168, R168 ;  /* 0x000000a800a87308 */ /* 0x000fe80000000800 */
[C---:B------:R-:W-:Y:S01]  /*a5c0*/  HMMA.16816.F32.BF16 R80, R104.reuse, R110, R80 ;  /* 0x0000006e6850723c */ /* 0x040fe20000041850 */
[----:B------:R-:W3:Y:S07]  /*a5d0*/  LDSM.16.MT88.4 R108, [R225+0x1900] ;  /* 0x00190000e16c783b */ /* 0x000eee0000004200 */
[C---:B----4-:R-:W-:Y:S04]  /*a5e0*/  HMMA.16816.F32.BF16 R84, R104.reuse, R112, R84 ;  /* 0x000000706854723c */ /* 0x050fe80000041854 */
[--C-:B--2---:R-:W-:Y:S01]  /*a5f0*/  FFMA.FTZ R2, R252, c[0x0][0x2d0], -R165.reuse ;  /* 0x0000b400fc027a23 */ /* 0x104fe200000108a5 */
[----:B------:R-:W-:Y:S03]  /*a600*/  MOV R252, R132 ;  /* 0x0000008400fc7202 */ /* 0x000fe60000000f00 */
[----:B------:R2:W-:Y:S01]  /*a610*/  MUFU.EX2 R179, R2 ;  /* 0x0000000200b37308 */ /* 0x0005e20000000800 */
[C---:B------:R-:W-:Y:S01]  /*a620*/  HMMA.16816.F32.BF16 R88, R104.reuse, R114, R88 ;  /* 0x000000726858723c */ /* 0x040fe20000041858 */
[----:B------:R-:W4:Y:S07]  /*a630*/  LDSM.16.MT88.4 R112, [R226+0x1900] ;  /* 0x00190000e270783b */ /* 0x000f2e0000004200 */
[C---:B-1----:R-:W-:Y:S08]  /*a640*/  HMMA.16816.F32.BF16 R92, R104.reuse, R116, R92 ;  /* 0x00000074685c723c */ /* 0x042ff0000004185c */
[----:B------:R-:W-:Y:S01]  /*a650*/  HMMA.16816.F32.BF16 R96, R104, R118, R96 ;  /* 0x000000766860723c */ /* 0x000fe20000041860 */
[----:B------:R-:W1:Y:S03]  /*a660*/  LDSM.16.MT88.4 R116, [R229+0x1900] ;  /* 0x00190000e574783b */ /* 0x000e660000004200 */
[--C-:B--2---:R-:W-:Y:S03]  /*a670*/  FFMA.FTZ R2, R167, c[0x0][0x2d0], -R165.reuse ;  /* 0x0000b400a7027a23 */ /* 0x104fe600000108a5 */
[----:B------:R-:W-:Y:S01]  /*a680*/  F2FP.BF16.PACK_AB R104, R250, R251 ;  /* 0x000000fbfa68723e */ /* 0x000fe200000010ff */
[----:B------:R2:W2:Y:S01]  /*a690*/  MUFU.EX2 R178, R2 ;  /* 0x0000000200b27308 */ /* 0x0004a20000000800 */
[----:B------:R-:W-:Y:S03]  /*a6a0*/  F2FP.BF16.PACK_AB R105, R183, R182 ;  /* 0x000000b6b769723e */ /* 0x000fe600000010ff */
[----:B------:R-:W-:Y:S01]  /*a6b0*/  F2FP.BF16.PACK_AB R106, R180, R181 ;  /* 0x000000b5b46a723e */ /* 0x000fe200000010ff */
[--C-:B--2---:R-:W-:Y:S01]  /*a6c0*/  FFMA.FTZ R2, R166, c[0x0][0x2d0], -R164.reuse ;  /* 0x0000b400a6027a23 */ /* 0x104fe200000108a4 */
[----:B------:R-:W-:Y:S01]  /*a6d0*/  F2FP.BF16.PACK_AB R107, R178, R179 ;  /* 0x000000b3b26b723e */ /* 0x000fe200000010ff */
[--C-:B------:R-:W-:Y:S03]  /*a6e0*/  FFMA.FTZ R166, R122, c[0x0][0x2d0], -R164.reuse ;  /* 0x0000b4007aa67a23 */ /* 0x100fe600000108a4 */
[----:B------:R2:W-:Y:S03]  /*a6f0*/  MUFU.EX2 R176, R2 ;  /* 0x0000000200b07308 */ /* 0x0005e60000000800 */
[C---:B---3--:R-:W-:Y:S07]  /*a700*/  HMMA.16816.F32.BF16 R4, R104.reuse, R108, R4 ;  /* 0x0000006c6804723c */ /* 0x048fee0000041804 */
[----:B------:R-:W-:Y:S01]  /*a710*/  MUFU.EX2 R166, R166 ;  /* 0x000000a600a67308 */ /* 0x000fe20000000800 */
[C---:B------:R-:W-:Y:S01]  /*a720*/  HMMA.16816.F32.BF16 R8, R104.reuse, R110, R8 ;  /* 0x0000006e6808723c */ /* 0x040fe20000041808 */
[----:B------:R-:W3:Y:S07]  /*a730*/  LDSM.16.MT88.4 R108, [R228+0x1900] ;  /* 0x00190000e46c783b */ /* 0x000eee0000004200 */
[C---:B----4-:R-:W-:Y:S04]  /*a740*/  HMMA.16816.F32.BF16 R12, R104.reuse, R112, R12 ;  /* 0x00000070680c723c */ /* 0x050fe8000004180c */
[----:B--2---:R-:W-:Y:S04]  /*a750*/  FFMA.FTZ R2, R151, c[0x0][0x2d0], -R164 ;  /* 0x0000b40097027a23 */ /* 0x004fe800000108a4 */
[C---:B------:R-:W-:Y:S01]  /*a760*/  HMMA.16816.F32.BF16 R16, R104.reuse, R114, R16 ;  /* 0x000000726810723c */ /* 0x040fe20000041810 */
[----:B------:R2:W-:Y:S01]  /*a770*/  MUFU.EX2 R177, R2 ;  /* 0x0000000200b17308 */ /* 0x0005e20000000800 */
[----:B------:R-:W4:Y:S06]  /*a780*/  LDSM.16.MT88.4 R112, [R225+0x4900] ;  /* 0x00490000e170783b */ /* 0x000f2c0000004200 */
[C---:B-1----:R-:W-:Y:S08]  /*a790*/  HMMA.16816.F32.BF16 R20, R104.reuse, R116, R20 ;  /* 0x000000746814723c */ /* 0x042ff00000041814 */
[C---:B------:R-:W-:Y:S01]  /*a7a0*/  HMMA.16816.F32.BF16 R24, R104.reuse, R118, R24 ;  /* 0x000000766818723c */ /* 0x040fe20000041818 */
[----:B------:R-:W1:Y:S07]  /*a7b0*/  LDSM.16.MT88.4 R116, [R226+0x4900] ;  /* 0x00490000e274783b */ /* 0x000e6e0000004200 */
[C---:B---3--:R-:W-:Y:S04]  /*a7c0*/  HMMA.16816.F32.BF16 R28, R104.reuse, R108, R28 ;  /* 0x0000006c681c723c */ /* 0x048fe8000004181c */
[--C-:B--2---:R-:W-:Y:S02]  /*a7d0*/  FFMA.FTZ R2, R141, c[0x0][0x2d0], -R165.reuse ;  /* 0x0000b4008d027a23 */ /* 0x104fe400000108a5 */
[----:B------:R-:W-:Y:S01]  /*a7e0*/  IMAD.MOV.U32 R141, RZ, RZ, R140 ;  /* 0x000000ffff8d7224 */ /* 0x000fe200078e008c */
[----:B------:R-:W-:Y:S01]  /*a7f0*/  MOV R140, R125 ;  /* 0x0000007d008c7202 */ /* 0x000fe20000000f00 */
[----:B------:R2:W-:Y:S01]  /*a800*/  MUFU.EX2 R175, R2 ;  /* 0x0000000200af7308 */ /* 0x0005e20000000800 */
[C---:B------:R-:W-:Y:S01]  /*a810*/  HMMA.16816.F32.BF16 R32, R104.reuse, R110, R32 ;  /* 0x0000006e6820723c */ /* 0x040fe20000041820 */
[----:B------:R-:W3:Y:S02]  /*a820*/  LDL.LU R125, [R1+0x8] ;  /* 0x00000800017d7983 */ /* 0x000ee40000300800 */
[--C-:B------:R-:W-:Y:S02]  /*a830*/  FFMA.FTZ R167, R141, c[0x0][0x2d0], -R165.reuse ;  /* 0x0000b4008da77a23 */ /* 0x100fe400000108a5 */
[----:B------:R-:W1:Y:S03]  /*a840*/  LDSM.16.MT88.4 R108, [R229+0x4900] ;  /* 0x00490000e56c783b */ /* 0x000e660000004200 */
[C---:B----4-:R-:W-:Y:S01]  /*a850*/  HMMA.16816.F32.BF16 R36, R104.reuse, R112, R36 ;  /* 0x000000706824723c */ /* 0x050fe20000041824 */
[----:B------:R-:W4:Y:S07]  /*a860*/  MUFU.EX2 R167, R167 ;  /* 0x000000a700a77308 */ /* 0x000f2e0000000800 */
[C---:B------:R-:W-:Y:S01]  /*a870*/  HMMA.16816.F32.BF16 R40, R104.reuse, R114, R40 ;  /* 0x000000726828723c */ /* 0x040fe20000041828 */
[----:B------:R-:W1:Y:S03]  /*a880*/  LDSM.16.MT88.4 R112, [R228+0x4900] ;  /* 0x00490000e470783b */ /* 0x000e660000004200 */
[--C-:B--2---:R-:W-:Y:S04]  /*a890*/  FFMA.FTZ R2, R150, c[0x0][0x2d0], -R165.reuse ;  /* 0x0000b40096027a23 */ /* 0x104fe800000108a5 */
[C---:B-1----:R-:W-:Y:S01]  /*a8a0*/  HMMA.16816.F32.BF16 R44, R104.reuse, R116, R44 ;  /* 0x00000074682c723c */ /* 0x042fe2000004182c */
[----:B------:R1:W2:Y:S07]  /*a8b0*/  MUFU.EX2 R174, R2 ;  /* 0x0000000200ae7308 */ /* 0x0002ae0000000800 */
[C---:B------:R-:W-:Y:S01]  /*a8c0*/  HMMA.16816.F32.BF16 R48, R104.reuse, R118, R48 ;  /* 0x000000766830723c */ /* 0x040fe20000041830 */
[----:B------:R-:W2:Y:S03]  /*a8d0*/  LDSM.16.MT88.4 R116, [R225+0x7900] ;  /* 0x00790000e174783b */ /* 0x000ea60000004200 */
[----:B----4-:R-:W-:Y:S04]  /*a8e0*/  F2FP.BF16.PACK_AB R153, R167, R103 ;  /* 0x00000067a799723e */ /* 0x010fe800000010ff */
[C---:B------:R-:W-:Y:S04]  /*a8f0*/  HMMA.16816.F32.BF16 R52, R104.reuse, R108, R52 ;  /* 0x0000006c6834723c */ /* 0x040fe80000041834 */
[--C-:B-1----:R-:W-:Y:S04]  /*a900*/  FFMA.FTZ R2, R149, c[0x0][0x2d0], -R164.reuse ;  /* 0x0000b40095027a23 */ /* 0x102fe800000108a4 */
[C---:B------:R-:W-:Y:S01]  /*a910*/  HMMA.16816.F32.BF16 R56, R104.reuse, R110, R56 ;  /* 0x0000006e6838723c */ /* 0x040fe20000041838 */
[----:B------:R-:W1:Y:S01]  /*a920*/  LDSM.16.MT88.4 R108, [R226+0x7900] ;  /* 0x00790000e26c783b */ /* 0x000e620000004200 */
[----:B------:R4:W-:Y:S06]  /*a930*/  MUFU.EX2 R173, R2 ;  /* 0x0000000200ad7308 */ /* 0x0009ec0000000800 */
[C---:B------:R-:W-:Y:S08]  /*a940*/  HMMA.16816.F32.BF16 R60, R104.reuse, R112, R60 ;  /* 0x00000070683c723c */ /* 0x040ff0000004183c */
[C---:B------:R-:W-:Y:S01]  /*a950*/  HMMA.16816.F32.BF16 R64, R104.reuse, R114, R64 ;  /* 0x000000726840723c */ /* 0x040fe20000041840 */
[----:B------:R-:W1:Y:S07]  /*a960*/  LDSM.16.MT88.4 R112, [R229+0x7900] ;  /* 0x00790000e570783b */ /* 0x000e6e0000004200 */
[C---:B--2---:R-:W-:Y:S04]  /*a970*/  HMMA.16816.F32.BF16 R68, R104.reuse, R116, R68 ;  /* 0x000000746844723c */ /* 0x044fe80000041844 */
[--C-:B----4-:R-:W-:Y:S02]  /*a980*/  FFMA.FTZ R2, R148, c[0x0][0x2d0], -R164.reuse ;  /* 0x0000b40094027a23 */ /* 0x110fe400000108a4 */
[----:B------:R-:W-:Y:S02]  /*a990*/  LDSM.16.MT88.4 R148, [R226+0x5900] ;  /* 0x00590000e294783b */ /* 0x000fe40000004200 */
[C---:B------:R-:W-:Y:S01]  /*a9a0*/  HMMA.16816.F32.BF16 R72, R104.reuse, R118, R72 ;  /* 0x000000766848723c */ /* 0x040fe20000041848 */
[----:B------:R2:W4:Y:S05]  /*a9b0*/  MUFU.EX2 R172, R2 ;  /* 0x0000000200ac7308 */ /* 0x00052a0000000800 */
[----:B------:R-:W4:Y:S02]  /*a9c0*/  LDSM.16.MT88.4 R116, [R228+0x7900] ;  /* 0x00790000e474783b */ /* 0x000f240000004200 */
[C---:B-1----:R-:W-:Y:S08]  /*a9d0*/  HMMA.16816.F32.BF16 R76, R104.reuse, R108, R76 ;  /* 0x0000006c684c723c */ /* 0x042ff0000004184c */
[C---:B------:R-:W-:Y:S01]  /*a9e0*/  HMMA.16816.F32.BF16 R80, R104.reuse, R110, R80 ;  /* 0x0000006e6850723c */ /* 0x040fe20000041850 */
[----:B------:R-:W1:Y:S07]  /*a9f0*/  LDSM.16.MT88.4 R108, [R225+0x2100] ;  /* 0x00210000e16c783b */ /* 0x000e6e0000004200 */
[C---:B------:R-:W-:Y:S04]  /*aa00*/  HMMA.16816.F32.BF16 R84, R104.reuse, R112, R84 ;  /* 0x000000706854723c */ /* 0x040fe80000041854 */
[--C-:B--2---:R-:W-:Y:S04]  /*aa10*/  FFMA.FTZ R2, R143, c[0x0][0x2d0], -R165.reuse ;  /* 0x0000b4008f027a23 */ /* 0x104fe800000108a5 */
[C---:B------:R-:W-:Y:S01]  /*aa20*/  HMMA.16816.F32.BF16 R88, R104.reuse, R114, R88 ;  /* 0x000000726858723c */ /* 0x040fe20000041858 */
[----:B------:R2:W-:Y:S01]  /*aa30*/  MUFU.EX2 R171, R2 ;  /* 0x0000000200ab7308 */ /* 0x0005e20000000800 */
[----:B------:R-:W1:Y:S06]  /*aa40*/  LDSM.16.MT88.4 R112, [R226+0x2100] ;  /* 0x00210000e270783b */ /* 0x000e6c0000004200 */
[C---:B----4-:R-:W-:Y:S08]  /*aa50*/  HMMA.16816.F32.BF16 R92, R104.reuse, R116, R92 ;  /* 0x00000074685c723c */ /* 0x050ff0000004185c */
[----:B------:R-:W-:Y:S01]  /*aa60*/  HMMA.16816.F32.BF16 R96, R104, R118, R96 ;  /* 0x000000766860723c */ /* 0x000fe20000041860 */
[----:B------:R-:W-:Y:S03]  /*aa70*/  LDSM.16.MT88.4 R116, [R228+0x2100] ;  /* 0x00210000e474783b */ /* 0x000fe60000004200 */
[--C-:B--2---:R-:W-:Y:S02]  /*aa80*/  FFMA.FTZ R2, R142, c[0x0][0x2d0], -R165.reuse ;  /* 0x0000b4008e027a23 */ /* 0x104fe400000108a5 */
[----:B------:R-:W-:Y:S01]  /*aa90*/  FFMA.FTZ R165, R102, c[0x0][0x2d0], -R165 ;  /* 0x0000b40066a57a23 */ /* 0x000fe200000108a5 */
[----:B------:R-:W-:Y:S01]  /*aaa0*/  F2FP.BF16.PACK_AB R104, R177, R176 ;  /* 0x000000b0b168723e */ /* 0x000fe200000010ff */
[----:B------:R2:W4:Y:S01]  /*aab0*/  MUFU.EX2 R170, R2 ;  /* 0x0000000200aa7308 */ /* 0x0005220000000800 */
[----:B------:R-:W-:Y:S03]  /*aac0*/  F2FP.BF16.PACK_AB R105, R174, R175 ;  /* 0x000000afae69723e */ /* 0x000fe600000010ff */
[----:B------:R-:W-:Y:S06]  /*aad0*/  F2FP.BF16.PACK_AB R106, R172, R173 ;  /* 0x000000adac6a723e */ /* 0x000fec00000010ff */
[----:B------:R-:W-:Y:S10]  /*aae0*/  MUFU.EX2 R102, R124 ;  /* 0x0000007c00667308 */ /* 0x000ff40000000800 */
[----:B------:R-:W1:Y:S01]  /*aaf0*/  MUFU.EX2 R165, R165 ;  /* 0x000000a500a57308 */ /* 0x000e620000000800 */
[--C-:B--2---:R-:W-:Y:S01]  /*ab00*/  FFMA.FTZ R2, R123, c[0x0][0x2d0], -R164.reuse ;  /* 0x0000b4007b027a23 */ /* 0x104fe200000108a4 */
[----:B----4-:R-:W-:Y:S01]  /*ab10*/  F2FP.BF16.PACK_AB R107, R170, R171 ;  /* 0x000000abaa6b723e */ /* 0x010fe200000010ff */
[----:B------:R-:W-:Y:S02]  /*ab20*/  FFMA.FTZ R164, R120, c[0x0][0x2d0], -R164 ;  /* 0x0000b40078a47a23 */ /* 0x000fe400000108a4 */
[----:B------:R-:W2:Y:S04]  /*ab30*/  LDSM.16.MT88.4 R120, [R229+0x2100] ;  /* 0x00210000e578783b */ /* 0x000ea80000004200 */
[C---:B-1----:R-:W-:Y:S01]  /*ab40*/  HMMA.16816.F32.BF16 R4, R104.reuse, R108, R4 ;  /* 0x0000006c6804723c */ /* 0x042fe20000041804 */
[----:B------:R-:W1:Y:S07]  /*ab50*/  MUFU.EX2 R164, R164 ;  /* 0x000000a400a47308 */ /* 0x000e6e0000000800 */
[C---:B------:R-:W-:Y:S01]  /*ab60*/  HMMA.16816.F32.BF16 R8, R104.reuse, R110, R8 ;  /* 0x0000006e6808723c */ /* 0x040fe20000041808 */
[----:B------:R-:W4:Y:S03]  /*ab70*/  LDSM.16.MT88.4 R108, [R225+0x5100] ;  /* 0x00510000e16c783b */ /* 0x000f260000004200 */
[----:B------:R-:W-:Y:S04]  /*ab80*/  F2FP.BF16.PACK_AB R155, R165, R102 ;  /* 0x00000066a59b723e */ /* 0x000fe800000010ff */
[C---:B------:R-:W-:Y:S08]  /*ab90*/  HMMA.16816.F32.BF16 R12, R104.reuse, R112, R12 ;  /* 0x00000070680c723c */ /* 0x040ff0000004180c */
[C---:B------:R-:W-:Y:S01]  /*aba0*/  HMMA.16816.F32.BF16 R16, R104.reuse, R114, R16 ;  /* 0x000000726810723c */ /* 0x040fe20000041810 */
[----:B------:R-:W4:Y:S03]  /*abb0*/  LDSM.16.MT88.4 R112, [R226+0x5100] ;  /* 0x00510000e270783b */ /* 0x000f260000004200 */
[----:B-1----:R-:W-:Y:S04]  /*abc0*/  F2FP.BF16.PACK_AB R154, R164, R168 ;  /* 0x000000a8a49a723e */ /* 0x002fe800000010ff */
[C---:B--2---:R-:W-:Y:S08]  /*abd0*/  HMMA.16816.F32.BF16 R20, R104.reuse, R120, R20 ;  /* 0x000000786814723c */ /* 0x044ff00000041814 */
[C---:B------:R-:W-:Y:S01]  /*abe0*/  HMMA.16816.F32.BF16 R24, R104.reuse, R122, R24 ;  /* 0x0000007a6818723c */ /* 0x040fe20000041818 */
[----:B------:R-:W1:Y:S07]  /*abf0*/  LDSM.16.MT88.4 R120, [R229+0x5100] ;  /* 0x00510000e578783b */ /* 0x000e6e0000004200 */
[C---:B------:R-:W-:Y:S08]  /*ac00*/  HMMA.16816.F32.BF16 R28, R104.reuse, R116, R28 ;  /* 0x00000074681c723c */ /* 0x040ff0000004181c */
[C---:B------:R-:W-:Y:S01]  /*ac10*/  HMMA.16816.F32.BF16 R32, R104.reuse, R118, R32 ;  /* 0x000000766820723c */ /* 0x040fe20000041820 */
[----:B------:R-:W2:Y:S07]  /*ac20*/  LDSM.16.MT88.4 R116, [R228+0x5100] ;  /* 0x00510000e474783b */ /* 0x000eae0000004200 */
[C---:B----4-:R-:W-:Y:S08]  /*ac30*/  HMMA.16816.F32.BF16 R36, R104.reuse, R108, R36 ;  /* 0x0000006c6824723c */ /* 0x050ff00000041824 */
[C---:B------:R-:W-:Y:S01]  /*ac40*/  HMMA.16816.F32.BF16 R40, R104.reuse, R110, R40 ;  /* 0x0000006e6828723c */ /* 0x040fe20000041828 */
[----:B------:R-:W4:Y:S07]  /*ac50*/  LDSM.16.MT88.4 R108, [R225+0x8100] ;  /* 0x00810000e16c783b */ /* 0x000f2e0000004200 */
[C---:B------:R-:W-:Y:S08]  /*ac60*/  HMMA.16816.F32.BF16 R44, R104.reuse, R112, R44 ;  /* 0x00000070682c723c */ /* 0x040ff0000004182c */
[C---:B------:R-:W-:Y:S01]  /*ac70*/  HMMA.16816.F32.BF16 R48, R104.reuse, R114, R48 ;  /* 0x000000726830723c */ /* 0x040fe20000041830 */
[----:B------:R-:W4:Y:S07]  /*ac80*/  LDSM.16.MT88.4 R112, [R226+0x8100] ;  /* 0x00810000e270783b */ /* 0x000f2e0000004200 */
[C---:B-1----:R-:W-:Y:S08]  /*ac90*/  HMMA.16816.F32.BF16 R52, R104.reuse, R120, R52 ;  /* 0x000000786834723c */ /* 0x042ff00000041834 */
[C---:B------:R-:W-:Y:S01]  /*aca0*/  HMMA.16816.F32.BF16 R56, R104.reuse, R122, R56 ;  /* 0x0000007a6838723c */ /* 0x040fe20000041838 */
[----:B------:R-:W1:Y:S07]  /*acb0*/  LDSM.16.MT88.4 R120, [R229+0x8100] ;  /* 0x00810000e578783b */ /* 0x000e6e0000004200 */
[C---:B--2---:R-:W-:Y:S04]  /*acc0*/  HMMA.16816.F32.BF16 R60, R104.reuse, R116, R60 ;  /* 0x00000074683c723c */ /* 0x044fe8000004183c */
[----:B---3--:R-:W-:Y:S01]  /*acd0*/  FFMA.FTZ R125, R3, R125, R140 ;  /* 0x0000007d037d7223 */ /* 0x008fe2000001008c */
[----:B------:R-:W-:Y:S03]  /*ace0*/  MOV R140, R135 ;  /* 0x00000087008c7202 */ /* 0x000fe60000000f00 */
[C---:B------:R-:W-:Y:S01]  /*acf0*/  HMMA.16816.F32.BF16 R64, R104.reuse, R118, R64 ;  /* 0x000000766840723c */ /* 0x040fe20000041840 */
[----:B------:R-:W2:Y:S01]  /*ad00*/  LDL.LU R135, [R1+0xc] ;  /* 0x00000c0001877983 */ /* 0x000ea20000300800 */
[----:B------:R-:W3:Y:S03]  /*ad10*/  MUFU.EX2 R3, R2 ;  /* 0x0000000200037308 */ /* 0x000ee60000000800 */
[----:B------:R-:W1:Y:S03]  /*ad20*/  LDSM.16.MT88.4 R116, [R228+0x8100] ;  /* 0x00810000e474783b */ /* 0x000e660000004200 */
[C---:B----4-:R-:W-:Y:S08]  /*ad30*/  HMMA.16816.F32.BF16 R68, R104.reuse, R108, R68 ;  /* 0x0000006c6844723c */ /* 0x050ff00000041844 */
[C---:B------:R-:W-:Y:S01]  /*ad40*/  HMMA.16816.F32.BF16 R72, R104.reuse, R110, R72 ;  /* 0x0000006e6848723c */ /* 0x040fe20000041848 */
[----:B------:R-:W4:Y:S07]  /*ad50*/  LDSM.16.MT88.4 R108, [R225+0x2900] ;  /* 0x00290000e16c783b */ /* 0x000f2e0000004200 */
[C---:B------:R-:W-:Y:S04]  /*ad60*/  HMMA.16816.F32.BF16 R76, R104.reuse, R112, R76 ;  /* 0x00000070684c723c */ /* 0x040fe8000004184c */
[----:B---3--:R-:W-:Y:S04]  /*ad70*/  F2FP.BF16.PACK_AB R152, R166, R3 ;  /* 0x00000003a698723e */ /* 0x008fe800000010ff */
[C---:B------:R-:W-:Y:S08]  /*ad80*/  HMMA.16816.F32.BF16 R80, R104.reuse, R114, R80 ;  /* 0x000000726850723c */ /* 0x040ff00000041850 */
[C---:B-1----:R-:W-:Y:S08]  /*ad90*/  HMMA.16816.F32.BF16 R84, R104.reuse, R120, R84 ;  /* 0x000000786854723c */ /* 0x042ff00000041854 */
[C---:B------:R-:W-:Y:S01]  /*ada0*/  HMMA.16816.F32.BF16 R88, R104.reuse, R122, R88 ;  /* 0x0000007a6858723c */ /* 0x040fe20000041858 */
[----:B------:R-:W1:Y:S07]  /*adb0*/  LDSM.16.MT88.4 R120, [R226+0x2900] ;  /* 0x00290000e278783b */ /* 0x000e6e0000004200 */
[C---:B------:R-:W-:Y:S07]  /*adc0*/  HMMA.16816.F32.BF16 R92, R104.reuse, R116, R92 ;  /* 0x00000074685c723c */ /* 0x040fee000004185c */
[----:B------:R-:W-:Y:S01]  /*add0*/  MOV R116, R134 ;  /* 0x0000008600747202 */ /* 0x000fe20000000f00 */
[----:B------:R-:W-:Y:S04]  /*ade0*/  HMMA.16816.F32.BF16 R96, R104, R118, R96 ;  /* 0x000000766860723c */ /* 0x000fe80000041860 */
[----:B------:R-:W-:Y:S03]  /*adf0*/  IMAD.MOV.U32 R117, RZ, RZ, R133 ;  /* 0x000000ffff757224 */ /* 0x000fe600078e0085 */
[----:B------:R-:W-:Y:S01]  /*ae00*/  MOV R119, R126 ;  /* 0x0000007e00777202 */ /* 0x000fe20000000f00 */
[C---:B----4-:R-:W-:Y:S01]  /*ae10*/  HMMA.16816.F32.BF16 R104, R152.reuse, R108, R4 ;  /* 0x0000006c9868723c */ /* 0x050fe20000041804 */
[----:B------:R-:W-:Y:S07]  /*ae20*/  LDSM.16.MT88.4 R4, [R229+0x5900] ;  /* 0x00590000e504783b */ /* 0x000fee0000004200 */
[C---:B------:R-:W-:Y:S01]  /*ae30*/  HMMA.16816.F32.BF16 R108, R152.reuse, R110, R8 ;  /* 0x0000006e986c723c */ /* 0x040fe20000041808 */
[----:B------:R-:W-:Y:S07]  /*ae40*/  LDSM.16.MT88.4 R8, [R228+0x5900] ;  /* 0x00590000e408783b */ /* 0x000fee0000004200 */
[C---:B-1----:R-:W-:Y:S07]  /*ae50*/  HMMA.16816.F32.BF16 R112, R152.reuse, R120, R12 ;  /* 0x000000789870723c */ /* 0x042fee000004180c */
[----:B------:R-:W-:Y:S01]  /*ae60*/  IMAD.MOV.U32 R13, RZ, RZ, R119 ;  /* 0x000000ffff0d7224 */ /* 0x000fe200078e0077 */
[----:B------:R-:W-:Y:S04]  /*ae70*/  MOV R14, R116 ;  /* 0x00000074000e7202 */ /* 0x000fe80000000f00 */
[----:B------:R-:W-:Y:S02]  /*ae80*/  MOV R15, R117 ;  /* 0x00000075000f7202 */ /* 0x000fe40000000f00 */
[C---:B------:R-:W-:Y:S01]  /*ae90*/  HMMA.16816.F32.BF16 R116, R152.reuse, R122, R16 ;  /* 0x0000007a9874723c */ /* 0x040fe20000041810 */
[----:B------:R-:W-:Y:S02]  /*aea0*/  LDSM.16.MT88.4 R16, [R226+0x8900] ;  /* 0x00890000e210783b */ /* 0x000fe40000004200 */
[----:B--2---:R-:W-:Y:S02]  /*aeb0*/  FFMA.FTZ R2, R0, R135, R140 ;  /* 0x0000008700027223 */ /* 0x004fe4000001008c */
[----:B------:R-:W-:Y:S04]  /*aec0*/  FADD.FTZ R0, R245, R125 ;  /* 0x0000007df5007221 */ /* 0x000fe80000010000 */
[----:B------:R-:W-:Y:S03]  /*aed0*/  LDSM.16.MT88.4 R132, [R228+0x2900] ;  /* 0x00290000e484783b */ /* 0x000fe60000004200 */
[----:B------:R-:W-:Y:S02]  /*aee0*/  FADD.FTZ R2, R246, R2 ;  /* 0x00000002f6027221 */ /* 0x000fe40000010000 */
[----:B------:R-:W-:Y:S02]  /*aef0*/  FADD.FTZ R0, R247, R0 ;  /* 0x00000000f7007221 */ /* 0x000fe40000010000 */
[----:B------:R-:W-:Y:S02]  /*af00*/  FADD.FTZ R169, R248, R2 ;  /* 0x00000002f8a97221 */ /* 0x000fe40000010000 */
[----:B------:R-:W-:Y:S01]  /*af10*/  FADD.FTZ R2, R231, R0 ;  /* 0x00000000e7027221 */ /* 0x000fe20000010000 */
[----:B------:R1:W5:Y:S01]  /*af20*/  LDL.LU R245, [R1+0x54] ;  /* 0x0000540001f57983 */ /* 0x0003620000300800 */
[----:B------:R-:W-:Y:S03]  /*af30*/  MOV R0, R127 ;  /* 0x0000007f00007202 */ /* 0x000fe60000000f00 */
[----:B------:R1:W5:Y:S02]  /*af40*/  LDL.LU R246, [R1+0x50] ;  /* 0x0000500001f67983 */ /* 0x0003640000300800 */
[----:B------:R-:W-:Y:S02]  /*af50*/  FADD.FTZ R0, R0, R169 ;  /* 0x000000a900007221 */ /* 0x000fe40000010000 */
[----:B------:R1:W5:Y:S04]  /*af60*/  LDL.LU R247, [R1+0x4c] ;  /* 0x00004c0001f77983 */ /* 0x0003680000300800 */
[----:B------:R1:W5:Y:S04]  /*af70*/  LDL.LU R248, [R1+0x48] ;  /* 0x0000480001f87983 */ /* 0x0003680000300800 */
[----:B------:R1:W5:Y:S04]  /*af80*/  LDL.LU R231, [R1+0x44] ;  /* 0x0000440001e77983 */ /* 0x0003680000300800 */
[----:B------:R-:W2:Y:S08]  /*af90*/  LDSM.16.MT88.4 R124, [R229+0x2900] ;  /* 0x00290000e57c783b */ /* 0x000eb00000004200 */
[----:B------:R-:W3:Y:S01]  /*afa0*/  LDSM.16.MT88.4 R140, [R225+0x5900] ;  /* 0x00590000e18c783b */ /* 0x000ee20000004200 */
[C---:B--2---:R-:W-:Y:S07]  /*afb0*/  HMMA.16816.F32.BF16 R120, R152.reuse, R124, R20 ;  /* 0x0000007c9878723c */ /* 0x044fee0000041814 */
[----:B------:R-:W-:Y:S01]  /*afc0*/  IMAD.MOV.U32 R22, RZ, RZ, R14 ;  /* 0x000000ffff167224 */ /* 0x000fe200078e000e */
[C---:B------:R-:W-:Y:S04]  /*afd0*/  HMMA.16816.F32.BF16 R124, R152.reuse, R126, R24 ;  /* 0x0000007e987c723c */ /* 0x040fe80000041818 */
[----:B------:R-:W-:Y:S02]  /*afe0*/  MOV R23, R13 ;  /* 0x0000000d00177202 */ /* 0x000fe40000000f00 */
[----:B------:R-:W-:Y:S01]  /*aff0*/  MOV R20, R15 ;  /* 0x0000000f00147202 */ /* 0x000fe20000000f00 */
[----:B------:R-:W-:Y:S01]  /*b000*/  IMAD.MOV.U32 R25, RZ, RZ, R130 ;  /* 0x000000ffff197224 */ /* 0x000fe200078e0082 */
[----:B------:R-:W-:Y:S01]  /*b010*/  MOV R24, R131 ;  /* 0x0000008300187202 */ /* 0x000fe20000000f00 */
[----:B------:R-:W2:Y:S03]  /*b020*/  LDSM.16.MT88.4 R12, [R225+0x8900] ;  /* 0x00890000e10c783b */ /* 0x000ea60000004200 */
[----:B------:R-:W-:Y:S02]  /*b030*/  MOV R26, R129 ;  /* 0x00000081001a7202 */ /* 0x000fe40000000f00 */
[----:B------:R-:W-:Y:S02]  /*b040*/  MOV R27, R128 ;  /* 0x00000080001b7202 */ /* 0x000fe40000000f00 */
[C---:B------:R-:W-:Y:S03]  /*b050*/  HMMA.16816.F32.BF16 R128, R152.reuse, R132, R28 ;  /* 0x000000849880723c */ /* 0x040fe6000004181c */
[----:B------:R-:W-:Y:S04]  /*b060*/  MOV R21, R147 ;  /* 0x0000009300157202 */ /* 0x000fe80000000f00 */
[----:B------:R-:W-:Y:S01]  /*b070*/  MOV R28, R146 ;  /* 0x00000092001c7202 */ /* 0x000fe20000000f00 */
[C---:B------:R-:W-:Y:S04]  /*b080*/  HMMA.16816.F32.BF16 R132, R152.reuse, R134, R32 ;  /* 0x000000869884723c */ /* 0x040fe80000041820 */
[----:B------:R-:W-:Y:S01]  /*b090*/  MOV R31, R139 ;  /* 0x0000008b001f7202 */ /* 0x000fe20000000f00 */
[----:B------:R-:W-:Y:S01]  /*b0a0*/  IMAD.MOV.U32 R29, RZ, RZ, R145 ;  /* 0x000000ffff1d7224 */ /* 0x000fe200078e0091 */
[----:B------:R-:W-:Y:S01]  /*b0b0*/  MOV R30, R144 ;  /* 0x00000090001e7202 */ /* 0x000fe20000000f00 */
[----:B------:R-:W-:Y:S01]  /*b0c0*/  IMAD.MOV.U32 R34, RZ, RZ, R137 ;  /* 0x000000ffff227224 */ /* 0x000fe200078e0089 */
[----:B------:R-:W-:Y:S04]  /*b0d0*/  MOV R33, R138 ;  /* 0x0000008a00217202 */ /* 0x000fe80000000f00 */
[----:B------:R-:W-:Y:S01]  /*b0e0*/  MOV R35, R136 ;  /* 0x0000008800237202 */ /* 0x000fe20000000f00 */
[----:B------:R-:W-:Y:S01]  /*b0f0*/  FADD.FTZ R2, R33, R2 ;  /* 0x0000000221027221 */ /* 0x000fe20000010000 */
[C---:B---3--:R-:W-:Y:S03]  /*b100*/  HMMA.16816.F32.BF16 R136, R152.reuse, R140, R36 ;  /* 0x0000008c9888723c */ /* 0x048fe60000041824 */
[----:B------:R-:W-:Y:S02]  /*b110*/  FADD.FTZ R2, R35, R2 ;  /* 0x0000000223027221 */ /* 0x000fe40000010000 */
[----:B------:R-:W-:Y:S02]  /*b120*/  FADD.FTZ R0, R34, R0 ;  /* 0x0000000022007221 */ /* 0x000fe40000010000 */
[----:B------:R-:W-:Y:S01]  /*b130*/  FADD.FTZ R2, R29, R2 ;  /* 0x000000021d027221 */ /* 0x000fe20000010000 */
        /* <DEDUP_REMOVED lines=41> */
[----:B------:R-:W-:Y:S01]  /*b3d0*/  FADD.FTZ R0, R171, R0 ;  /* 0x00000000ab007221 */ /* 0x000fe20000010000 */
[C---:B----4-:R-:W-:Y:S03]  /*b3e0*/  HMMA.16816.F32.BF16 R92, R152.reuse, R8, R92 ;  /* 0x00000008985c723c */ /* 0x050fe6000004185c */
[----:B------:R-:W-:Y:S02]  /*b3f0*/  FADD.FTZ R0, R170, R0 ;  /* 0x00000000aa007221 */ /* 0x000fe40000010000 */
[----:B------:R-:W-:Y:S02]  /*b400*/  FADD.FTZ R2, R3, R2 ;  /* 0x0000000203027221 */ /* 0x000fe40000010000 */
[----:B------:R-:W-:Y:S01]  /*b410*/  FADD.FTZ R3, R103, R0 ;  /* 0x0000000067037221 */ /* 0x000fe20000010000 */
[----:B------:R-:W-:Y:S01]  /*b420*/  MOV R103, R100 ;  /* 0x0000006400677202 */ /* 0x000fe20000000f00 */
[----:B------:R-:W-:Y:S01]  /*b430*/  FADD.FTZ R0, R166, R2 ;  /* 0x00000002a6007221 */ /* 0x000fe20000010000 */
[----:B------:R-:W-:Y:S03]  /*b440*/  HMMA.16816.F32.BF16 R96, R152, R10, R96 ;  /* 0x0000000a9860723c */ /* 0x000fe60000041860 */
[----:B------:R-:W-:Y:S02]  /*b450*/  FADD.FTZ R3, R167, R3 ;  /* 0x00000003a7037221 */ /* 0x000fe40000010000 */
[----:B------:R-:W-:Y:S02]  /*b460*/  FADD.FTZ R2, R168, R0 ;  /* 0x00000000a8027221 */ /* 0x000fe40000010000 */
[----:B------:R-:W-:Y:S01]  /*b470*/  FADD.FTZ R0, R102, R3 ;  /* 0x0000000366007221 */ /* 0x000fe20000010000 */
[----:B------:R-:W-:Y:S01]  /*b480*/  MOV R3, R101 ;  /* 0x0000006500037202 */ /* 0x000fe20000000f00 */
[----:B------:R-:W-:Y:S03]  /*b490*/  FADD.FTZ R2, R164, R2 ;  /* 0x00000002a4027221 */ /* 0x000fe60000010000 */
[----:B------:R-:W-:Y:S02]  /*b4a0*/  FADD.FTZ R0, R165, R0 ;  /* 0x00000000a5007221 */ /* 0x000fe40000010000 */
[----:B------:R1:W-:Y:S04]  /*b4b0*/  STL [R1+0x8], R2 ;  /* 0x0000080201007387 */ /* 0x0003e80000100800 */
[----:B------:R1:W-:Y:S01]  /*b4c0*/  STL [R1+0xc], R0 ;  /* 0x00000c0001007387 */ /* 0x0003e20000100800 */
[----:B------:R-:W-:-:S05]  /*b4d0*/  @P0 BRA `(.L_x_505) ;  /* 0xffffb85000000947 */ /* 0x000fca000383ffff */
.L_x_504:
[----:B---3--:R-:W-:-:S13]  /*b4e0*/  ISETP.LE.AND P0, PT, RZ, UR20, PT ;  /* 0x00000014ff007c0c */ /* 0x008fda000bf03270 */
[----:B------:R-:W-:Y:S05]  /*b4f0*/  @!P0 BRA `(.L_x_506) ;  /* 0x000041b000008947 */ /* 0x000fea0003800000 */
[----:B------:R-:W2:Y:S04]  /*b500*/  LDL.64 R4, [R1+0x38] ;  /* 0x0000380001047983 */ /* 0x000ea80000100a00 */
[----:B------:R-:W3:Y:S01]  /*b510*/  LDL.64 R6, [R1+0x20] ;  /* 0x0000200001067983 */ /* 0x000ee20000100a00 */
[----:B------:R-:W-:Y:S01]  /*b520*/  UIADD3 UR6, UP3, UR14, 0x80, URZ ;  /* 0x000000800e067890 */ /* 0x000fe2000ff7e03f */
[----:B------:R-:W-:Y:S01]  /*b530*/  IMAD.MOV.U32 R103, RZ, RZ, R100 ;  /* 0x000000ffff677224 */ /* 0x000fe200078e0064 */
[----:B------:R-:W-:Y:S01]  /*b540*/  UIADD3 UR14, UP2, UR14, 0x100, URZ ;  /* 0x000001000e0e7890 */ /* 0x000fe2000ff5e03f */
[----:B------:R-:W-:Y:S01]  /*b550*/  IMAD.MOV.U32 R102, RZ, RZ, R101 ;  /* 0x000000ffff667224 */ /* 0x000fe200078e0065 */
[----:B------:R-:W-:Y:S02]  /*b560*/  UIADD3 UR15, UP1, UR10, 0x80, URZ ;  /* 0x000000800a0f7890 */ /* 0x000fe4000ff3e03f */
[----:B------:R-:W-:-:S02]  /*b570*/  UIADD3 UR21, UP0, UR10, 0x100, URZ ;  /* 0x000001000a157890 */ /* 0x000fc4000ff1e03f */
[----:B------:R-:W-:Y:S02]  /*b580*/  ULDC.64 UR4, c[0x0][0x1e0] ;  /* 0x0000780000047ab9 */ /* 0x000fe40000000a00 */
[----:B------:R-:W-:Y:S02]  /*b590*/  UIADD3.X UR12, URZ, UR9, URZ, UP3, !UPT ;  /* 0x000000093f0c7290 */ /* 0x000fe40009ffe43f */
[----:B------:R-:W-:Y:S02]  /*b5a0*/  USHF.L.U64.HI UR7, UR4, 0x6, UR5 ;  /* 0x0000000604077899 */ /* 0x000fe40008010205 */
[----:B------:R-:W-:Y:S02]  /*b5b0*/  USHF.L.U32 UR8, UR4, 0x6, URZ ;  /* 0x0000000604087899 */ /* 0x000fe4000800063f */
[----:B------:R-:W-:Y:S02]  /*b5c0*/  UIADD3.X UR9, URZ, UR9, URZ, UP2, !UPT ;  /* 0x000000093f097290 */ /* 0x000fe400097fe43f */
[----:B------:R-:W-:-:S02]  /*b5d0*/  UIADD3.X UR22, URZ, UR13, URZ, UP1, !UPT ;  /* 0x0000000d3f167290 */ /* 0x000fc40008ffe43f */
[----:B------:R-:W-:Y:S01]  /*b5e0*/  UIADD3.X UR23, URZ, UR13, URZ, UP0, !UPT ;  /* 0x0000000d3f177290 */ /* 0x000fe200087fe43f */
[C---:B-12---:R-:W-:Y:S02]  /*b5f0*/  IADD3 R2, P0, R4.reuse, 0x80, RZ ;  /* 0x0000008004027810 */ /* 0x046fe40007f1e0ff */
[----:B------:R-:W-:-:S03]  /*b600*/  IADD3 R8, P1, R4, 0x40, RZ ;  /* 0x0000004004087810 */ /* 0x000fc60007f3e0ff */
[----:B---3--:R-:W-:Y:S01]  /*b610*/  IMAD.X R3, RZ, RZ, R7, P0 ;  /* 0x000000ffff037224 */ /* 0x008fe200000e0607 */
[----:B------:R-:W-:-:S04]  /*b620*/  IADD3.X R9, RZ, R7, RZ, P1, !PT ;  /* 0x00000007ff097210 */ /* 0x000fc80000ffe4ff */
[----:B------:R1:W-:Y:S04]  /*b630*/  STL.64 [R1], R2 ;  /* 0x0000000201007387 */ /* 0x0003e80000100a00 */
[----:B------:R2:W-:Y:S01]  /*b640*/  STL.64 [R1+0x18], R8 ;  /* 0x0000180801007387 */ /* 0x0005e20000100a00 */
[----:B-1----:R-:W-:Y:S01]  /*b650*/  MOV R2, R4 ;  /* 0x0000000400027202 */ /* 0x002fe20000000f00 */
[----:B------:R-:W-:-:S05]  /*b660*/  IMAD.MOV.U32 R3, RZ, RZ, R7 ;  /* 0x000000ffff037224 */ /* 0x000fca00078e0007 */
[----:B------:R2:W-:Y:S02]  /*b670*/  STL.64 [R1+0x20], R2 ;  /* 0x0000200201007387 */ /* 0x0005e40000100a00 */
.L_x_507:
[----:B---3--:R-:W3:Y:S01]  /*b680*/  LDL.64 R14, [R1+0x20] ;  /* 0x00002000010e7983 */ /* 0x008ee20000100a00 */
[----:B------:R-:W-:Y:S04]  /*b690*/  DEPBAR.LE SB0, 0x0 ;  /* 0x000080000000791a */ /* 0x000fe80000000000 */
[----:B------:R-:W-:Y:S01]  /*b6a0*/  USHF.R.S32.HI UR5, URZ, 0x1f, UR20 ;  /* 0x0000001f3f057899 */ /* 0x000fe20008011414 */
[----:B------:R-:W4:Y:S01]  /*b6b0*/  LDL.64 R28, [R1] ;  /* 0x00000000011c7983 */ /* 0x000f220000100a00 */
[----:B------:R-:W-:Y:S01]  /*b6c0*/  UIMAD UR4, UR11, UR20, URZ ;  /* 0x000000140b0472a4 */ /* 0x000fe2000f8e023f */
[----:B------:R-:W-:Y:S01]  /*b6d0*/  MOV R22, UR20 ;  /* 0x0000001400167c02 */ /* 0x000fe20008000f00 */
[----:B------:R-:W-:Y:S01]  /*b6e0*/  UISETP.GT.AND UP0, UPT, UR20, URZ, UPT ;  /* 0x0000003f1400728c */ /* 0x000fe2000bf04270 */
[----:B--2---:R-:W-:Y:S01]  /*b6f0*/  MOV R2, UR20 ;  /* 0x0000001400027c02 */ /* 0x004fe20008000f00 */
[----:B------:R-:W-:Y:S01]  /*b700*/  UIMAD UR4, UR5, UR16, UR4 ;  /* 0x00000010050472a4 */ /* 0x000fe2000f8e0204 */
[----:B------:R-:W2:Y:S01]  /*b710*/  LDL.64 R12, [R1+0x18] ;  /* 0x00001800010c7983 */ /* 0x000ea20000100a00 */
[----:B------:R-:W-:Y:S01]  /*b720*/  MOV R20, UR20 ;  /* 0x0000001400147c02 */ /* 0x000fe20008000f00 */
[----:B------:R-:W-:Y:S04]  /*b730*/  UIADD3 UR20, UR20, -0x1, URZ ;  /* 0xffffffff14147890 */ /* 0x000fe8000fffe03f */
[----:B------:R-:W-:Y:S02]  /*b740*/  BAR.SYNC.DEFER_BLOCKING 0x0 ;  /* 0x0000000000007b1d */ /* 0x000fe40000010000 */
[----:B------:R-:W-:Y:S06]  /*b750*/  @UP0 USHF.R.S32.HI UR24, URZ, 0x1f, UR20 ;  /* 0x0000001f3f180899 */ /* 0x000fec0008011414 */
[----:B-----5:R-:W-:Y:S04]  /*b760*/  STL [R1+0x44], R231 ;  /* 0x000044e701007387 */ /* 0x020fe80000100800 */
[----:B------:R-:W-:Y:S04]  /*b770*/  STL [R1+0x48], R248 ;  /* 0x000048f801007387 */ /* 0x000fe80000100800 */
[----:B------:R-:W-:Y:S04]  /*b780*/  STL [R1+0x4c], R247 ;  /* 0x00004cf701007387 */ /* 0x000fe80000100800 */
[----:B------:R-:W-:Y:S04]  /*b790*/  STL [R1+0x50], R246 ;  /* 0x000050f601007387 */ /* 0x000fe80000100800 */
[----:B------:R-:W1:Y:S08]  /*b7a0*/  LDSM.16.M88.4 R8, [R224+0xc100] ;  /* 0x00c10000e008783b */ /* 0x000e700000000200 */
[----:B------:R-:W2:Y:S08]  /*b7b0*/  LDSM.16.M88.4 R16, [R224+0xc900] ;  /* 0x00c90000e010783b */ /* 0x000eb00000000200 */
[----:B------:R-:W2:Y:S08]  /*b7c0*/  LDSM.16.M88.4 R24, [R224+0xd100] ;  /* 0x00d10000e018783b */ /* 0x000eb00000000200 */
[----:B------:R-:W2:Y:S08]  /*b7d0*/  LDSM.16.M88.4 R32, [R224+0xd900] ;  /* 0x00d90000e020783b */ /* 0x000eb00000000200 */
[----:B------:R-:W2:Y:S01]  /*b7e0*/  LDSM.16.M88.4 R40, [R224+0xe100] ;  /* 0x00e10000e028783b */ /* 0x000ea20000000200 */
[C---:B-1----:R-:W-:Y:S07]  /*b7f0*/  HMMA.16816.F32.BF16 R4, R156.reuse, R8, RZ ;  /* 0x000000089c04723c */ /* 0x042fee00000418ff */
[----:B------:R-:W1:Y:S01]  /*b800*/  LDSM.16.M88.4 R48, [R224+0xe900] ;  /* 0x00e90000e030783b */ /* 0x000e620000000200 */
[C---:B------:R-:W-:Y:S07]  /*b810*/  HMMA.16816.F32.BF16 R8, R156.reuse, R10, RZ ;  /* 0x0000000a9c08723c */ /* 0x040fee00000418ff */
[----:B------:R-:W1:Y:S08]  /*b820*/  LDSM.16.M88.4 R152, [R231] ;  /* 0x00000000e798783b */ /* 0x000e700000000200 */
[----:B------:R-:W1:Y:S08]  /*b830*/  LDSM.16.M88.4 R164, [R248] ;  /* 0x00000000f8a4783b */ /* 0x000e700000000200 */
[----:B------:R-:W1:Y:S08]  /*b840*/  LDSM.16.M88.4 R168, [R247] ;  /* 0x00000000f7a8783b */ /* 0x000e700000000200 */
[----:B------:R-:W1:Y:S08]  /*b850*/  LDSM.16.M88.4 R172, [R246] ;  /* 0x00000000f6ac783b */ /* 0x000e700000000200 */
[----:B------:R-:W1:Y:S08]  /*b860*/  LDSM.16.M88.4 R176, [R245] ;  /* 0x00000000f5b0783b */ /* 0x000e700000000200 */
[----:B------:R-:W1:Y:S08]  /*b870*/  LDSM.16.M88.4 R180, [R244] ;  /* 0x00000000f4b4783b */ /* 0x000e700000000200 */
[----:B------:R-:W-:Y:S01]  /*b880*/  STL [R1+0x54], R245 ;  /* 0x000054f501007387 */ /* 0x000fe20000100800 */
[----:B---3--:R-:W-:Y:S05]  /*b890*/  IMAD.WIDE.U32 R22, R22, UR16, R14 ;  /* 0x0000001016167c25 */ /* 0x008fea000f8e000e */
[----:B------:R-:W-:Y:S01]  /*b8a0*/  IADD3 R0, R23, UR4, RZ ;  /* 0x0000000417007c10 */ /* 0x000fe2000fffe0ff */
[----:B----4-:R-:W-:Y:S01]  /*b8b0*/  IMAD.WIDE.U32 R2, R2, UR16, R28 ;  /* 0x0000001002027c25 */ /* 0x010fe2000f8e001c */
[C---:B------:R-:W-:Y:S04]  /*b8c0*/  LEA R28, P5, R22.reuse, c[0x0][0x1f8], 0x1 ;  /* 0x00007e00161c7a11 */ /* 0x040fe800078a08ff */
[----:B------:R-:W-:Y:S01]  /*b8d0*/  LEA.HI.X R29, R22, c[0x0][0x1fc], R0, 0x1, P5 ;  /* 0x00007f00161d7a11 */ /* 0x000fe200028f0c00 */
[----:B--2---:R-:W-:Y:S01]  /*b8e0*/  IMAD.WIDE.U32 R20, R20, UR16, R12 ;  /* 0x0000001014147c25 */ /* 0x004fe2000f8e000c */
[----:B------:R-:W-:Y:S01]  /*b8f0*/  IADD3 R3, R3, UR4, RZ ;  /* 0x0000000403037c10 */ /* 0x000fe2000fffe0ff */
[C---:B------:R-:W-:Y:S01]  /*b900*/  HMMA.16816.F32.BF16 R12, R156.reuse, R16, RZ ;  /* 0x000000109c0c723c */ /* 0x040fe200000418ff */
[----:B------:R-:W-:Y:S01]  /*b910*/  LEA R36, P0, R2, c[0x0][0x1f8], 0x1 ;  /* 0x00007e0002247a11 */ /* 0x000fe200078008ff */
[----:B------:R-:W-:Y:S01]  /*b920*/  @!PT LDS RZ, [RZ] ;  /* 0x00000000fffff984 */ /* 0x000fe20000000800 */
[----:B------:R-:W-:Y:S01]  /*b930*/  @!PT LDS RZ, [RZ] ;  /* 0x00000000fffff984 */ /* 0x000fe20000000800 */
[----:B------:R-:W-:Y:S01]  /*b940*/  @!PT LDS RZ, [RZ] ;  /* 0x00000000fffff984 */ /* 0x000fe20000000800 */
[----:B------:R2:W-:Y:S01]  /*b950*/  LDGSTS.E.BYPASS.LTC128B.128 [R249+0x100], [R28.64], !P4 ;  /* 0x001000001cf97fae */ /* 0x0005e2000e101d52 */
[----:B------:R-:W-:Y:S01]  /*b960*/  IADD3 R21, R21, UR4, RZ ;  /* 0x0000000415157c10 */ /* 0x000fe2000fffe0ff */
[----:B------:R-:W-:Y:S01]  /*b970*/  ULDC.64 UR4, c[0x0][0x1e0] ;  /* 0x0000780000047ab9 */ /* 0x000fe20000000a00 */
[----:B------:R-:W-:Y:S02]  /*b980*/  LEA R30, P1, R20, c[0x0][0x1f8], 0x1 ;  /* 0x00007e00141e7a11 */ /* 0x000fe400078208ff */
[----:B------:R-:W-:Y:S01]  /*b990*/  LEA.HI.X R37, R2, c[0x0][0x1fc], R3, 0x1, P0 ;  /* 0x00007f0002257a11 */ /* 0x000fe200000f0c03 */
[C---:B------:R-:W-:Y:S01]  /*b9a0*/  HMMA.16816.F32.BF16 R16, R156.reuse, R18, RZ ;  /* 0x000000129c10723c */ /* 0x040fe200000418ff */
[----:B------:R-:W-:Y:S01]  /*b9b0*/  LEA.HI.X R31, R20, c[0x0][0x1fc], R21, 0x1, P1 ;  /* 0x00007f00141f7a11 */ /* 0x000fe200008f0c15 */
[----:B------:R-:W-:Y:S02]  /*b9c0*/  @UP0 UIMAD.WIDE.U32 UR26, UR20, UR4, URZ ;  /* 0x00000004141a02a5 */ /* 0x000fe4000f8e003f */
[----:B------:R-:W-:Y:S01]  /*b9d0*/  IADD3 R2, P0, R28, UR10, RZ ;  /* 0x0000000a1c027c10 */ /* 0x000fe2000ff1e0ff */
[----:B------:R-:W-:Y:S01]  /*b9e0*/  @UP0 UIMAD UR24, UR24, UR4, URZ ;  /* 0x00000004181802a4 */ /* 0x000fe2000f8e023f */
[----:B------:R2:W-:Y:S02]  /*b9f0*/  LDGSTS.E.BYPASS.LTC128B.128 [R249+0x3100], [R30.64], !P3 ;  /* 0x031000001ef97fae */ /* 0x0005e4000d901d52 */
[C---:B------:R-:W-:Y:S01]  /*ba00*/  HMMA.16816.F32.BF16 R20, R156.reuse, R24, RZ ;  /* 0x000000189c14723c */ /* 0x040fe200000418ff */
[----:B------:R-:W-:Y:S01]  /*ba10*/  IADD3.X R3, R29, UR13, RZ, P0, !PT ;  /* 0x0000000d1d037c10 */ /* 0x000fe200087fe4ff */
[----:B------:R-:W-:Y:S02]  /*ba20*/  @UP0 UIMAD UR24, UR20, UR5, UR24 ;  /* 0x00000005141802a4 */ /* 0x000fe4000f8e0218 */
[C---:B------:R-:W-:Y:S02]  /*ba30*/  IADD3 R38, P0, R2.reuse, UR10, RZ ;  /* 0x0000000a02267c10 */ /* 0x040fe4000ff1e0ff */
[----:B------:R3:W-:Y:S01]  /*ba40*/  LDGSTS.E.BYPASS.LTC128B.128 [R249+0x6100], [R36.64], !P2 ;  /* 0x0610000024f97fae */ /* 0x0007e2000d101d52 */
[----:B------:R-:W-:Y:S01]  /*ba50*/  @UP0 UIADD3 UR4, UR27, UR24, URZ ;  /* 0x000000181b040290 */ /* 0x000fe2000fffe03f */
[C---:B------:R-:W-:Y:S01]  /*ba60*/  HMMA.16816.F32.BF16 R24, R156.reuse, R26, RZ ;  /* 0x0000001a9c18723c */ /* 0x040fe200000418ff */
[C---:B------:R-:W-:Y:S02]  /*ba70*/  IADD3.X R39, R3.reuse, UR13, RZ, P0, !PT ;  /* 0x0000000d03277c10 */ /* 0x040fe400087fe4ff */
[----:B------:R-:W-:Y:S03]  /*ba80*/  @UP0 UIMAD UR4, UR4, 0x60, URZ ;  /* 0x00000060040408a4 */ /* 0x000fe6000f8e023f */
[----:B------:R4:W-:Y:S08]  /*ba90*/  LDGSTS.E.BYPASS.LTC128B.128 [R249+0x1100], [R2.64], !P4 ;  /* 0x0110000002f97fae */ /* 0x0009f0000e101d52 */
[----:B------:R4:W-:Y:S01]  /*baa0*/  LDGSTS.E.BYPASS.LTC128B.128 [R249+0x4100], [R2.64+0x80], !P3 ;  /* 0x0410008002f97fae */ /* 0x0009e2000d901d52 */
[C---:B--2---:R-:W-:Y:S07]  /*bab0*/  HMMA.16816.F32.BF16 R28, R156.reuse, R32, RZ ;  /* 0x000000209c1c723c */ /* 0x044fee00000418ff */
[----:B------:R4:W-:Y:S01]  /*bac0*/  LDGSTS.E.BYPASS.LTC128B.128 [R249+0x7100], [R2.64+0x100], !P2 ;  /* 0x0710010002f97fae */ /* 0x0009e2000d101d52 */
[C---:B------:R-:W-:Y:S01]  /*bad0*/  HMMA.16816.F32.BF16 R32, R156.reuse, R34, RZ ;  /* 0x000000229c20723c */ /* 0x040fe200000418ff */
[C---:B---3--:R-:W-:Y:S06]  /*bae0*/  IADD3 R36, P0, R2.reuse, UR15, RZ ;  /* 0x0000000f02247c10 */ /* 0x048fec000ff1e0ff */
[----:B------:R2:W-:Y:S01]  /*baf0*/  LDGSTS.E.BYPASS.LTC128B.128 [R249+0x2100], [R38.64], !P4 ;  /* 0x0210000026f97fae */ /* 0x0005e2000e101d52 */
[C---:B------:R-:W-:Y:S07]  /*bb00*/  IADD3.X R37, R3.reuse, UR22, RZ, P0, !PT ;  /* 0x0000001603257c10 */ /* 0x040fee00087fe4ff */
[----:B------:R2:W-:Y:S01]  /*bb10*/  LDGSTS.E.BYPASS.LTC128B.128 [R249+0x5100], [R36.64], !P3 ;  /* 0x0510000024f97fae */ /* 0x0005e2000d901d52 */
[----:B----4-:R-:W-:Y:S04]  /*bb20*/  IADD3 R2, P0, R2, UR21, RZ ;  /* 0x0000001502027c10 */ /* 0x010fe8000ff1e0ff */
[----:B------:R-:W-:Y:S02]  /*bb30*/  IADD3.X R3, R3, UR23, RZ, P0, !PT ;  /* 0x0000001703037c10 */ /* 0x000fe400087fe4ff */
[----:B------:R-:W-:Y:S03]  /*bb40*/  PLOP3.LUT P0, PT, PT, PT, UP0, 0x80, 0x0 ;  /* 0x000000000000781c */ /* 0x000fe60003f0f008 */
[----:B------:R3:W-:Y:S01]  /*bb50*/  LDGSTS.E.BYPASS.LTC128B.128 [R249+0x8100], [R2.64], !P2 ;  /* 0x0810000002f97fae */ /* 0x0007e2000d101d52 */
[C---:B--2---:R-:W-:Y:S07]  /*bb60*/  HMMA.16816.F32.BF16 R36, R156.reuse, R40, RZ ;  /* 0x000000289c24723c */ /* 0x044fee00000418ff */
[----:B------:R-:W0:Y:S01]  /*bb70*/  LDGDEPBAR ;  /* 0x00000000000079af */ /* 0x000e220000000000 */
        /* <DEDUP_REMOVED lines=17> */
[----:B------:R-:W3:Y:S07]  /*bc90*/  LDSM.16.M88.4 R176, [R230+0xe100] ;  /* 0x00e10000e6b0783b */ /* 0x000eee0000000200 */
        /* <DEDUP_REMOVED lines=13> */
[----:B------:R-:W4:Y:S07]  /*bd70*/  LDSM.16.M88.4 R172, [R227+0x1000] ;  /* 0x00100000e3ac783b */ /* 0x000f2e0000000200 */
[C---:B---3--:R-:W-:Y:S08]  /*bd80*/  HMMA.16816.F32.BF16 R36, R184.reuse, R176, R36 ;  /* 0x000000b0b824723c */ /* 0x048ff00000041824 */
[C---:B------:R-:W-:Y:S01]  /*bd90*/  HMMA.16816.F32.BF16 R40, R184.reuse, R178, R40 ;  /* 0x000000b2b828723c */ /* 0x040fe20000041828 */
[----:B------:R-:W3:Y:S07]  /*bda0*/  LDSM.16.M88.4 R176, [R227+0x1800] ;  /* 0x00180000e3b0783b */ /* 0x000eee0000000200 */
[C---:B-1----:R-:W-:Y:S08]  /*bdb0*/  HMMA.16816.F32.BF16 R44, R184.reuse, R152, R44 ;  /* 0x00000098b82c723c */ /* 0x042ff0000004182c */
[----:B------:R-:W-:Y:S01]  /*bdc0*/  HMMA.16816.F32.BF16 R48, R184, R154, R48 ;  /* 0x0000009ab830723c */ /* 0x000fe20000041830 */
[----:B------:R-:W1:Y:S07]  /*bdd0*/  LDSM.16.M88.4 R152, [R227+0x2000] ;  /* 0x00200000e398783b */ /* 0x000e6e0000000200 */
[C---:B--2---:R-:W-:Y:S08]  /*bde0*/  HMMA.16816.F32.BF16 R4, R188.reuse, R164, R4 ;  /* 0x000000a4bc04723c */ /* 0x044ff00000041804 */
[C---:B------:R-:W-:Y:S01]  /*bdf0*/  HMMA.16816.F32.BF16 R8, R188.reuse, R166, R8 ;  /* 0x000000a6bc08723c */ /* 0x040fe20000041808 */
[----:B------:R-:W2:Y:S07]  /*be00*/  LDSM.16.M88.4 R164, [R227+0x2800] ;  /* 0x00280000e3a4783b */ /* 0x000eae0000000200 */
        /* <DEDUP_REMOVED lines=10> */
[C---:B------:R-:W-:Y:S01]  /*beb0*/  HMMA.16816.F32.BF16 R40, R188.reuse, R154, R40 ;  /* 0x0000009abc28723c */ /* 0x040fe20000041828 */
[----:B------:R-:W1:Y:S07]  /*bec0*/  LDSM.16.M88.4 R152, [R224+0x10900] ;  /* 0x01090000e098783b */ /* 0x000e6e0000000200 */
[C---:B--2---:R-:W-:Y:S08]  /*bed0*/  HMMA.16816.F32.BF16 R44, R188.reuse, R164, R44 ;  /* 0x000000a4bc2c723c */ /* 0x044ff0000004182c */
[----:B------:R-:W-:Y:S01]  /*bee0*/  HMMA.16816.F32.BF16 R48, R188, R166, R48 ;  /* 0x000000a6bc30723c */ /* 0x000fe20000041830 */
[----:B------:R-:W2:Y:S07]  /*bef0*/  LDSM.16.M88.4 R164, [R224+0x11100] ;  /* 0x01110000e0a4783b */ /* 0x000eae0000000200 */
[C---:B----4-:R-:W-:Y:S08]  /*bf00*/  HMMA.16816.F32.BF16 R4, R192.reuse, R168, R4 ;  /* 0x000000a8c004723c */ /* 0x050ff00000041804 */
[C---:B------:R-:W-:Y:S01]  /*bf10*/  HMMA.16816.F32.BF16 R8, R192.reuse, R170, R8 ;  /* 0x000000aac008723c */ /* 0x040fe20000041808 */
[----:B------:R-:W4:Y:S07]  /*bf20*/  LDSM.16.M88.4 R168, [R224+0x11900] ;  /* 0x01190000e0a8783b */ /* 0x000f2e0000000200 */
[C---:B------:R-:W-:Y:S08]  /*bf30*/  HMMA.16816.F32.BF16 R12, R192.reuse, R172, R12 ;  /* 0x000000acc00c723c */ /* 0x040ff0000004180c */
[C---:B------:R-:W-:Y:S01]  /*bf40*/  HMMA.16816.F32.BF16 R16, R192.reuse, R174, R16 ;  /* 0x000000aec010723c */ /* 0x040fe20000041810 */
[----:B------:R-:W4:Y:S07]  /*bf50*/  LDSM.16.M88.4 R172, [R243] ;  /* 0x00000000f3ac783b */ /* 0x000f2e0000000200 */
[C---:B---3--:R-:W-:Y:S08]  /*bf60*/  HMMA.16816.F32.BF16 R20, R192.reuse, R176, R20 ;  /* 0x000000b0c014723c */ /* 0x048ff00000041814 */
[C---:B------:R-:W-:Y:S01]  /*bf70*/  HMMA.16816.F32.BF16 R24, R192.reuse, R178, R24 ;  /* 0x000000b2c018723c */ /* 0x040fe20000041818 */
[----:B------:R-:W3:Y:S07]  /*bf80*/  LDSM.16.M88.4 R176, [R242] ;  /* 0x00000000f2b0783b */ /* 0x000eee0000000200 */
[C---:B-1----:R-:W-:Y:S08]  /*bf90*/  HMMA.16816.F32.BF16 R28, R192.reuse, R152, R28 ;  /* 0x00000098c01c723c */ /* 0x042ff0000004181c */
[C---:B------:R-:W-:Y:S01]  /*bfa0*/  HMMA.16816.F32.BF16 R32, R192.reuse, R154, R32 ;  /* 0x0000009ac020723c */ /* 0x040fe20000041820 */
[----:B------:R-:W1:Y:S07]  /*bfb0*/  LDSM.16.M88.4 R152, [R241] ;  /* 0x00000000f198783b */ /* 0x000e6e0000000200 */
[C---:B--2---:R-:W-:Y:S08]  /*bfc0*/  HMMA.16816.F32.BF16 R36, R192.reuse, R164, R36 ;  /* 0x000000a4c024723c */ /* 0x044ff00000041824 */
[C---:B------:R-:W-:Y:S01]  /*bfd0*/  HMMA.16816.F32.BF16 R40, R192.reuse, R166, R40 ;  /* 0x000000a6c028723c */ /* 0x040fe20000041828 */
[----:B------:R-:W2:Y:S07]  /*bfe0*/  LDSM.16.M88.4 R164, [R240] ;  /* 0x00000000f0a4783b */ /* 0x000eae0000000200 */
[C---:B----4-:R-:W-:Y:S08]  /*bff0*/  HMMA.16816.F32.BF16 R44, R192.reuse, R168, R44 ;  /* 0x000000a8c02c723c */ /* 0x050ff0000004182c */
[----:B------:R-:W-:Y:S01]  /*c000*/  HMMA.16816.F32.BF16 R48, R192, R170, R48 ;  /* 0x000000aac030723c */ /* 0x000fe20000041830 */
[----:B------:R-:W4:Y:S07]  /*c010*/  LDSM.16.M88.4 R168, [R239] ;  /* 0x00000000efa8783b */ /* 0x000f2e0000000200 */
[C---:B------:R-:W-:Y:S08]  /*c020*/  HMMA.16816.F32.BF16 R4, R196.reuse, R172, R4 ;  /* 0x000000acc404723c */ /* 0x040ff00000041804 */
[C---:B------:R-:W-:Y:S01]  /*c030*/  HMMA.16816.F32.BF16 R8, R196.reuse, R174, R8 ;  /* 0x000000aec408723c */ /* 0x040fe20000041808 */
[----:B------:R-:W4:Y:S07]  /*c040*/  LDSM.16.M88.4 R172, [R238] ;  /* 0x00000000eeac783b */ /* 0x000f2e0000000200 */
[C---:B---3--:R-:W-:Y:S08]  /*c050*/  HMMA.16816.F32.BF16 R12, R196.reuse, R176, R12 ;  /* 0x000000b0c40c723c */ /* 0x048ff0000004180c */
[C---:B------:R-:W-:Y:S01]  /*c060*/  HMMA.16816.F32.BF16 R16, R196.reuse, R178, R16 ;  /* 0x000000b2c410723c */ /* 0x040fe20000041810 */
[----:B------:R-:W3:Y:S07]  /*c070*/  LDSM.16.M88.4 R176, [R230+0xf100] ;  /* 0x00f10000e6b0783b */ /* 0x000eee0000000200 */
[C---:B-1----:R-:W-:Y:S08]  /*c080*/  HMMA.16816.F32.BF16 R20, R196.reuse, R152, R20 ;  /* 0x00000098c414723c */ /* 0x042ff00000041814 */
[C---:B------:R-:W-:Y:S01]  /*c090*/  HMMA.16816.F32.BF16 R24, R196.reuse, R154, R24 ;  /* 0x0000009ac418723c */ /* 0x040fe20000041818 */
        /* <DEDUP_REMOVED lines=8> */
[----:B------:R-:W-:Y:S01]  /*c120*/  HMMA.16816.F32.BF16 R48, R196, R174, R48 ;  /* 0x000000aec430723c */ /* 0x000fe20000041830 */
        /* <DEDUP_REMOVED lines=17> */
[----:B------:R-:W-:Y:S01]  /*c240*/  HMMA.16816.F32.BF16 R48, R200, R178, R48 ;  /* 0x000000b2c830723c */ /* 0x000fe20000041830 */
        /* <DEDUP_REMOVED lines=24> */
[----:B------:R-:W4:Y:S07]  /*c3d0*/  LDSM.16.M88.4 R168, [R237] ;  /* 0x00000000eda8783b */ /* 0x000f2e0000000200 */
        /* <DEDUP_REMOVED lines=10> */
[----:B------:R-:W-:Y:S01]  /*c480*/  HMMA.16816.F32.BF16 R48, R208, R166, R48 ;  /* 0x000000a6d030723c */ /* 0x000fe20000041830 */
[----:B------:R-:W2:Y:S07]  /*c490*/  LDSM.16.M88.4 R164, [R233] ;  /* 0x00000000e9a4783b */ /* 0x000eae0000000200 */
[C---:B----4-:R-:W-:Y:S08]  /*c4a0*/  HMMA.16816.F32.BF16 R4, R212.reuse, R168, R4 ;  /* 0x000000a8d404723c */ /* 0x050ff00000041804 */
[C---:B------:R-:W-:Y:S01]  /*c4b0*/  HMMA.16816.F32.BF16 R8, R212.reuse, R170, R8 ;  /* 0x000000aad408723c */ /* 0x040fe20000041808 */
[----:B------:R-:W4:Y:S07]  /*c4c0*/  LDSM.16.M88.4 R168, [R232] ;  /* 0x00000000e8a8783b */ /* 0x000f2e0000000200 */
        /* <DEDUP_REMOVED lines=13> */
[----:B------:R-:W-:Y:S01]  /*c5a0*/  HMMA.16816.F32.BF16 R48, R212, R170, R48 ;  /* 0x000000aad430723c */ /* 0x000fe20000041830 */
        /* <DEDUP_REMOVED lines=11> */
[C---:B------:R-:W-:Y:S08]  /*c660*/  HMMA.16816.F32.BF16 R32, R216.reuse, R166, R32 ;  /* 0x000000a6d820723c */ /* 0x040ff00000041820 */
[C---:B----4-:R-:W-:Y:S08]  /*c670*/  HMMA.16816.F32.BF16 R36, R216.reuse, R168, R36 ;  /* 0x000000a8d824723c */ /* 0x050ff00000041824 */
[C---:B------:R-:W-:Y:S08]  /*c680*/  HMMA.16816.F32.BF16 R40, R216.reuse, R170, R40 ;  /* 0x000000aad828723c */ /* 0x040ff00000041828 */
[C---:B------:R-:W-:Y:S08]  /*c690*/  HMMA.16816.F32.BF16 R44, R216.reuse, R172, R44 ;  /* 0x000000acd82c723c */ /* 0x040ff0000004182c */
[----:B------:R-:W-:Y:S08]  /*c6a0*/  HMMA.16816.F32.BF16 R48, R216, R174, R48 ;  /* 0x000000aed830723c */ /* 0x000ff00000041830 */
[C---:B---3--:R-:W-:Y:S08]  /*c6b0*/  HMMA.16816.F32.BF16 R4, R220.reuse, R176, R4 ;  /* 0x000000b0dc04723c */ /* 0x048ff00000041804 */
        /* <DEDUP_REMOVED lines=65> */
[----:B------:R-:W-:Y:S07]  /*cad0*/  BAR.SYNC.DEFER_BLOCKING 0x0 ;  /* 0x0000000000007b1d */ /* 0x000fee0000010000 */
[C---:B------:R-:W-:Y:S04]  /*cae0*/  HMMA.16816.F32.BF16 R40, R220.reuse, R6, R40 ;  /* 0x00000006dc28723c */ /* 0x040fe80000041828 */
[----:B------:R-:W-:Y:S02]  /*caf0*/  FMUL.FTZ R28, R28, c[0x0][0x320] ;  /* 0x0000c8001c1c7a20 */ /* 0x000fe40000410000 */
[----:B------:R-:W-:Y:S02]  /*cb00*/  FMUL.FTZ R29, R29, c[0x0][0x320] ;  /* 0x0000c8001d1d7a20 */ /* 0x000fe40000410000 */
[----:B------:R-:W-:Y:S04]  /*cb10*/  FMUL.FTZ R30, R30, c[0x0][0x320] ;  /* 0x0000c8001e1e7a20 */ /* 0x000fe80000410000 */
[----:B------:R-:W-:Y:S02]  /*cb20*/  FMUL.FTZ R31, R31, c[0x0][0x320] ;  /* 0x0000c8001f1f7a20 */ /* 0x000fe40000410000 */
[----:B------:R-:W-:Y:S02]  /*cb30*/  FMUL.FTZ R33, R33, c[0x0][0x320] ;  /* 0x0000c80021217a20 */ /* 0x000fe40000410000 */
[----:B------:R-:W-:Y:S01]  /*cb40*/  FMUL.FTZ R36, R36, c[0x0][0x320] ;  /* 0x0000c80024247a20 */ /* 0x000fe20000410000 */
[----:B------:R-:W-:Y:S01]  /*cb50*/  MUFU.TANH R250, R22 ;  /* 0x0000001600fa7308 */ /* 0x000fe20000002400 */
[----:B------:R-:W-:Y:S02]  /*cb60*/  FMUL.FTZ R37, R37, c[0x0][0x320] ;  /* 0x0000c80025257a20 */ /* 0x000fe40000410000 */
[----:B------:R-:W-:Y:S02]  /*cb70*/  FMUL.FTZ R38, R38, c[0x0][0x320] ;  /* 0x0000c80026267a20 */ /* 0x000fe40000410000 */
[----:B------:R-:W-:Y:S02]  /*cb80*/  FMUL.FTZ R39, R39, c[0x0][0x320] ;  /* 0x0000c80027277a20 */ /* 0x000fe40000410000 */
[----:B------:R-:W-:Y:S01]  /*cb90*/  FMUL.FTZ R41, R41, c[0x0][0x320] ;  /* 0x0000c80029297a20 */ /* 0x000fe20000410000 */
[C---:B-1----:R-:W-:Y:S02]  /*cba0*/  HMMA.16816.F32.BF16 R44, R220.reuse, R8, R44 ;  /* 0x00000008dc2c723c */ /* 0x042fe4000004182c */
[----:B------:R-:W-:Y:S01]  /*cbb0*/  MUFU.TANH R252, R23 ;  /* 0x0000001700fc7308 */ /* 0x000fe20000002400 */
[----:B------:R-:W-:Y:S02]  /*cbc0*/  FMUL.FTZ R42, R42, c[0x0][0x320] ;  /* 0x0000c8002a2a7a20 */ /* 0x000fe40000410000 */
[----:B------:R-:W-:Y:S02]  /*cbd0*/  FMUL.FTZ R43, R43, c[0x0][0x320] ;  /* 0x0000c8002b2b7a20 */ /* 0x000fe40000410000 */
[----:B------:R-:W-:Y:S01]  /*cbe0*/  FMUL.FTZ R34, R34, c[0x0][0x320] ;  /* 0x0000c80022227a20 */ /* 0x000fe20000410000 */
[----:B------:R-:W-:Y:S01]  /*cbf0*/  HMMA.16816.F32.BF16 R48, R220, R10, R48 ;  /* 0x0000000adc30723c */ /* 0x000fe20000041830 */
[----:B------:R-:W2:Y:S03]  /*cc00*/  LDL.64 R10, [R1+0x30] ;  /* 0x00003000010a7983 */ /* 0x000ea60000100a00 */
[----:B------:R-:W1:Y:S01]  /*cc10*/  MUFU.TANH R174, R16 ;  /* 0x0000001000ae7308 */ /* 0x000e620000002400 */
[----:B------:R-:W-:Y:S02]  /*cc20*/  FMUL.FTZ R32, R32, c[0x0][0x320] ;  /* 0x0000c80020207a20 */ /* 0x000fe40000410000 */
[----:B------:R-:W-:Y:S02]  /*cc30*/  FMUL.FTZ R35, R35, c[0x0][0x320] ;  /* 0x0000c80023237a20 */ /* 0x000fe40000410000 */
[----:B------:R-:W-:Y:S05]  /*cc40*/  FMUL.FTZ R40, R40, c[0x0][0x320] ;  /* 0x0000c80028287a20 */ /* 0x000fea0000410000 */
[----:B------:R-:W3:Y:S02]  /*cc50*/  MUFU.TANH R177, R18 ;  /* 0x0000001200b17308 */ /* 0x000ee40000002400 */
[----:B------:R-:W-:Y:S02]  /*cc60*/  FMUL.FTZ R44, R44, c[0x0][0x320] ;  /* 0x0000c8002c2c7a20 */ /* 0x000fe40000410000 */
[----:B------:R-:W-:Y:S02]  /*cc70*/  FMUL.FTZ R45, R45, c[0x0][0x320] ;  /* 0x0000c8002d2d7a20 */ /* 0x000fe40000410000 */
[----:B------:R-:W-:Y:S02]  /*cc80*/  FMUL.FTZ R46, R46, c[0x0][0x320] ;  /* 0x0000c8002e2e7a20 */ /* 0x000fe40000410000 */
[----:B------:R-:W-:Y:S02]  /*cc90*/  FMUL.FTZ R47, R47, c[0x0][0x320] ;  /* 0x0000c8002f2f7a20 */ /* 0x000fe40000410000 */
[----:B------:R-:W3:Y:S01]  /*cca0*/  MUFU.TANH R179, R19 ;  /* 0x0000001300b37308 */ /* 0x000ee20000002400 */
[----:B------:R-:W-:Y:S02]  /*ccb0*/  FMUL.FTZ R48, R48, c[0x0][0x320] ;  /* 0x0000c80030307a20 */ /* 0x000fe40000410000 */
[----:B------:R-:W-:Y:S01]  /*ccc0*/  FMUL.FTZ R49, R49, c[0x0][0x320] ;  /* 0x0000c80031317a20 */ /* 0x000fe20000410000 */
[----:B-1----:R-:W-:Y:S01]  /*ccd0*/  FMNMX.FTZ R0, R174, R0, !PT ;  /* 0x00000000ae007209 */ /* 0x002fe20007810000 */
[----:B------:R-:W-:Y:S03]  /*cce0*/  FMUL.FTZ R50, R50, c[0x0][0x320] ;  /* 0x0000c80032327a20 */ /* 0x000fe60000410000 */
[----:B------:R-:W-:Y:S02]  /*ccf0*/  FMNMX.FTZ R0, R175, R0, !PT ;  /* 0x00000000af007209 */ /* 0x000fe40007810000 */
[----:B------:R-:W1:Y:S02]  /*cd00*/  MUFU.TANH R181, R24 ;  /* 0x0000001800b57308 */ /* 0x000e640000002400 */
[----:B------:R-:W-:Y:S02]  /*cd10*/  FMNMX.FTZ R0, R183, R0, !PT ;  /* 0x00000000b7007209 */ /* 0x000fe40007810000 */
[----:B---3--:R-:W-:Y:S02]  /*cd20*/  FMNMX.FTZ R2, R177, R2, !PT ;  /* 0x00000002b1027209 */ /* 0x008fe40007810000 */
[----:B------:R-:W-:Y:S04]  /*cd30*/  FMNMX.FTZ R0, R182, R0, !PT ;  /* 0x00000000b6007209 */ /* 0x000fe80007810000 */
[----:B------:R-:W3:Y:S01]  /*cd40*/  MUFU.TANH R180, R25 ;  /* 0x0000001900b47308 */ /* 0x000ee20000002400 */
[----:B------:R-:W-:Y:S04]  /*cd50*/  FMNMX.FTZ R2, R179, R2, !PT ;  /* 0x00000002b3027209 */ /* 0x000fe80007810000 */
[----:B------:R-:W-:Y:S05]  /*cd60*/  FMNMX.FTZ R2, R250, R2, !PT ;  /* 0x00000002fa027209 */ /* 0x000fea0007810000 */
[----:B------:R-:W3:Y:S01]  /*cd70*/  MUFU.TANH R251, R26 ;  /* 0x0000001a00fb7308 */ /* 0x000ee20000002400 */
[----:B------:R-:W-:Y:S02]  /*cd80*/  FMNMX.FTZ R2, R252, R2, !PT ;  /* 0x00000002fc027209 */ /* 0x000fe40007810000 */
[----:B-1----:R-:W-:Y:S07]  /*cd90*/  FMNMX.FTZ R0, R181, R0, !PT ;  /* 0x00000000b5007209 */ /* 0x002fee0007810000 */
[----:B------:R-:W1:Y:S01]  /*cda0*/  MUFU.TANH R26, R28 ;  /* 0x0000001c001a7308 */ /* 0x000e620000002400 */
[----:B---3--:R-:W-:Y:S09]  /*cdb0*/  FMNMX.FTZ R0, R180, R0, !PT ;  /* 0x00000000b4007209 */ /* 0x008ff20007810000 */
[----:B------:R-:W3:Y:S01]  /*cdc0*/  MUFU.TANH R248, R27 ;  /* 0x0000001b00f87308 */ /* 0x000ee20000002400 */
[----:B------:R-:W-:Y:S09]  /*cdd0*/  FMNMX.FTZ R2, R251, R2, !PT ;  /* 0x00000002fb027209 */ /* 0x000ff20007810000 */
[----:B------:R3:W-:Y:S01]  /*cde0*/  MUFU.TANH R7, R48 ;  /* 0x0000003000077308 */ /* 0x0007e20000002400 */
[----:B-1----:R-:W-:Y:S09]  /*cdf0*/  FMNMX.FTZ R0, R26, R0, !PT ;  /* 0x000000001a007209 */ /* 0x002ff20007810000 */
[----:B------:R-:W1:Y:S10]  /*ce00*/  MUFU.TANH R27, R29 ;  /* 0x0000001d001b7308 */ /* 0x000e740000002400 */
[----:B------:R-:W1:Y:S01]  /*ce10*/  MUFU.TANH R246, R30 ;  /* 0x0000001e00f67308 */ /* 0x000e620000002400 */
[----:B---3--:R-:W-:Y:S04]  /*ce20*/  MOV R48, R248 ;  /* 0x000000f800307202 */ /* 0x008fe80000000f00 */
[----:B------:R-:W-:Y:S05]  /*ce30*/  FMNMX.FTZ R2, R48, R2, !PT ;  /* 0x0000000230027209 */ /* 0x000fea0007810000 */
[----:B------:R3:W-:Y:S01]  /*ce40*/  MUFU.TANH R100, R43 ;  /* 0x0000002b00647308 */ /* 0x0007e20000002400 */
[----:B-1----:R-:W-:Y:S09]  /*ce50*/  FMNMX.FTZ R0, R27, R0, !PT ;  /* 0x000000001b007209 */ /* 0x002ff20007810000 */
[----:B------:R-:W-:Y:S10]  /*ce60*/  MUFU.TANH R13, R49 ;  /* 0x00000031000d7308 */ /* 0x000ff40000002400 */
[----:B------:R-:W1:Y:S01]  /*ce70*/  MUFU.TANH R101, R33 ;  /* 0x0000002100657308 */ /* 0x000e620000002400 */
[----:B---3--:R-:W-:Y:S04]  /*ce80*/  MOV R43, R246 ;  /* 0x000000f6002b7202 */ /* 0x008fe80000000f00 */
[----:B------:R-:W-:Y:S05]  /*ce90*/  FMNMX.FTZ R2, R43, R2, !PT ;  /* 0x000000022b027209 */ /* 0x000fea0007810000 */
[----:B------:R-:W3:Y:S10]  /*cea0*/  MUFU.TANH R32, R32 ;  /* 0x0000002000207308 */ /* 0x000ef40000002400 */
[----:B------:R-:W3:Y:S01]  /*ceb0*/  MUFU.TANH R24, R31 ;  /* 0x0000001f00187308 */ /* 0x000ee20000002400 */
[----:B-1----:R-:W-:Y:S09]  /*cec0*/  MOV R49, R101 ;  /* 0x0000006500317202 */ /* 0x002ff20000000f00 */
[----:B------:R-:W1:Y:S01]  /*ced0*/  MUFU.TANH R33, R36 ;  /* 0x0000002400217308 */ /* 0x000e620000002400 */
[----:B---3--:R-:W-:Y:S04]  /*cee0*/  FMNMX.FTZ R0, R32, R0, !PT ;  /* 0x0000000020007209 */ /* 0x008fe80007810000 */
[----:B------:R-:W-:Y:S05]  /*cef0*/  FMNMX.FTZ R0, R49, R0, !PT ;  /* 0x0000000031007209 */ /* 0x000fea0007810000 */
[----:B------:R-:W3:Y:S01]  /*cf00*/  MUFU.TANH R25, R34 ;  /* 0x0000002200197308 */ /* 0x000ee20000002400 */
[----:B------:R-:W-:Y:S09]  /*cf10*/  FMNMX.FTZ R2, R24, R2, !PT ;  /* 0x0000000218027209 */ /* 0x000ff20007810000 */
[----:B------:R-:W-:Y:S01]  /*cf20*/  MUFU.TANH R231, R37 ;  /* 0x0000002500e77308 */ /* 0x000fe20000002400 */
[----:B-1----:R-:W-:Y:S09]  /*cf30*/  FMNMX.FTZ R0, R33, R0, !PT ;  /* 0x0000000021007209 */ /* 0x002ff20007810000 */
[----:B------:R-:W1:Y:S01]  /*cf40*/  MUFU.TANH R34, R35 ;  /* 0x0000002300227308 */ /* 0x000e620000002400 */
[----:B---3--:R-:W-:Y:S09]  /*cf50*/  FMNMX.FTZ R2, R25, R2, !PT ;  /* 0x0000000219027209 */ /* 0x008ff20007810000 */
[----:B------:R-:W3:Y:S10]  /*cf60*/  MUFU.TANH R247, R38 ;  /* 0x0000002600f77308 */ /* 0x000ef40000002400 */
[----:B------:R3:W3:Y:S01]  /*cf70*/  MUFU.TANH R18, R40 ;  /* 0x0000002800127308 */ /* 0x0006e20000002400 */
[----:B-1----:R-:W-:Y:S02]  /*cf80*/  FMNMX.FTZ R3, R34, R2, !PT ;  /* 0x0000000222037209 */ /* 0x002fe40007810000 */
[----:B------:R-:W-:Y:S01]  /*cf90*/  FMNMX.FTZ R2, R231, R0, !PT ;  /* 0x00000000e7027209 */ /* 0x000fe20007810000 */
[----:B------:R-:W-:Y:S01]  /*cfa0*/  FMUL.FTZ R0, R51, c[0x0][0x320] ;  /* 0x0000c80033007a20 */ /* 0x000fe20000410000 */
[----:B----4-:R-:W-:Y:S05]  /*cfb0*/  @P0 MOV R5, R15 ;  /* 0x0000000f00050202 */ /* 0x010fea0000000f00 */
[----:B------:R-:W1:Y:S01]  /*cfc0*/  MUFU.TANH R35, R41 ;  /* 0x0000002900237308 */ /* 0x000e620000002400 */
[----:B------:R-:W-:Y:S09]  /*cfd0*/  MOV R51, R231 ;  /* 0x000000e700337202 */ /* 0x000ff20000000f00 */
[----:B------:R1:W-:Y:S01]  /*cfe0*/  MUFU.TANH R153, R0 ;  /* 0x0000000000997308 */ /* 0x0003e20000002400 */
[----:B---3--:R-:W-:Y:S02]  /*cff0*/  MOV R40, R247 ;  /* 0x000000f700287202 */ /* 0x008fe40000000f00 */
[----:B------:R-:W-:Y:S02]  /*d000*/  FMNMX.FTZ R2, R18, R2, !PT ;  /* 0x0000000212027209 */ /* 0x000fe40007810000 */
[----:B------:R-:W-:Y:S05]  /*d010*/  FMNMX.FTZ R3, R40, R3, !PT ;  /* 0x0000000328037209 */ /* 0x000fea0007810000 */
[----:B------:R-:W3:Y:S10]  /*d020*/  MUFU.TANH R17, R39 ;  /* 0x0000002700117308 */ /* 0x000ef40000002400 */
[----:B------:R-:W4:Y:S01]  /*d030*/  MUFU.TANH R8, R44 ;  /* 0x0000002c00087308 */ /* 0x000f220000002400 */
[----:B-1----:R-:W-:Y:S09]  /*d040*/  FMNMX.FTZ R0, R35, R2, !PT ;  /* 0x0000000223007209 */ /* 0x002ff20007810000 */
[----:B------:R-:W1:Y:S01]  /*d050*/  MUFU.TANH R19, R42 ;  /* 0x0000002a00137308 */ /* 0x000e620000002400 */
[----:B---3--:R-:W-:Y:S09]  /*d060*/  FMNMX.FTZ R3, R17, R3, !PT ;  /* 0x0000000311037209 */ /* 0x008ff20007810000 */
[----:B------:R3:W-:Y:S01]  /*d070*/  MUFU.TANH R152, R50 ;  /* 0x0000003200987308 */ /* 0x0007e20000002400 */
[----:B----4-:R-:W-:Y:S09]  /*d080*/  FMNMX.FTZ R0, R8, R0, !PT ;  /* 0x0000000008007209 */ /* 0x010ff20007810000 */
[----:B------:R-:W4:Y:S01]  /*d090*/  MUFU.TANH R6, R45 ;  /* 0x0000002d00067308 */ /* 0x000f220000002400 */
[----:B-1----:R-:W-:Y:S09]  /*d0a0*/  FMNMX.FTZ R2, R19, R3, !PT ;  /* 0x0000000313027209 */ /* 0x002ff20007810000 */
[----:B------:R-:W1:Y:S01]  /*d0b0*/  MUFU.TANH R41, R46 ;  /* 0x0000002e00297308 */ /* 0x000e620000002400 */
[----:B---3--:R-:W-:Y:S04]  /*d0c0*/  MOV R50, R100 ;  /* 0x0000006400327202 */ /* 0x008fe80000000f00 */
[----:B------:R-:W-:Y:S05]  /*d0d0*/  FMNMX.FTZ R2, R50, R2, !PT ;  /* 0x0000000232027209 */ /* 0x000fea0007810000 */
[----:B------:R-:W3:Y:S01]  /*d0e0*/  MUFU.TANH R12, R47 ;  /* 0x0000002f000c7308 */ /* 0x000ee20000002400 */
[----:B----4-:R-:W-:Y:S04]  /*d0f0*/  FMNMX.FTZ R0, R6, R0, !PT ;  /* 0x0000000006007209 */ /* 0x010fe80007810000 */
[----:B------:R-:W-:Y:S04]  /*d100*/  FMNMX.FTZ R101, R7, R0, !PT ;  /* 0x0000000007657209 */ /* 0x000fe80007810000 */
[----:B------:R-:W-:Y:S02]  /*d110*/  FMNMX.FTZ R101, R13, R101, !PT ;  /* 0x000000650d657209 */ /* 0x000fe40007810000 */
[----:B-1----:R-:W-:Y:S03]  /*d120*/  FMNMX.FTZ R2, R41, R2, !PT ;  /* 0x0000000229027209 */ /* 0x002fe60007810000 */
[----:B------:R-:W1:Y:S01]  /*d130*/  SHFL.BFLY PT, R3, R101, 0x2, 0x1f ;  /* 0x0c401f0065037f89 */ /* 0x000e6200000e0000 */
[----:B---3--:R-:W-:Y:S04]  /*d140*/  FMNMX.FTZ R0, R12, R2, !PT ;  /* 0x000000020c007209 */ /* 0x008fe80007810000 */
[----:B------:R-:W-:Y:S04]  /*d150*/  FMNMX.FTZ R0, R152, R0, !PT ;  /* 0x0000000098007209 */ /* 0x000fe80007810000 */
[----:B------:R-:W-:Y:S05]  /*d160*/  FMNMX.FTZ R0, R153, R0, !PT ;  /* 0x0000000099007209 */ /* 0x000fea0007810000 */
[----:B------:R-:W3:Y:S01]  /*d170*/  SHFL.BFLY PT, R2, R0, 0x2, 0x1f ;  /* 0x0c401f0000027f89 */ /* 0x000ee200000e0000 */
[----:B-1----:R-:W-:Y:S07]  /*d180*/  FMNMX.FTZ R101, R101, R3, !PT ;  /* 0x0000000365657209 */ /* 0x002fee0007810000 */
[----:B------:R-:W1:Y:S01]  /*d190*/  SHFL.BFLY PT, R4, R101, 0x1, 0x1f ;  /* 0x0c201f0065047f89 */ /* 0x000e6200000e0000 */
[----:B---3--:R-:W-:Y:S07]  /*d1a0*/  FMNMX.FTZ R0, R0, R2, !PT ;  /* 0x0000000200007209 */ /* 0x008fee0007810000 */
[----:B------:R-:W3:Y:S01]  /*d1b0*/  SHFL.BFLY PT, R3, R0, 0x1, 0x1f ;  /* 0x0c201f0000037f89 */ /* 0x000ee200000e0000 */
[----:B-1----:R-:W-:Y:S02]  /*d1c0*/  FMNMX.FTZ R101, R101, R4, !PT ;  /* 0x0000000465657209 */ /* 0x002fe40007810000 */
[----:B--2---:R-:W-:Y:S03]  /*d1d0*/  @P0 MOV R4, R10 ;  /* 0x0000000a00040202 */ /* 0x004fe60000000f00 */
[C---:B------:R-:W-:Y:S01]  /*d1e0*/  FADD.FTZ R2, -R101.reuse, R102 ;  /* 0x0000006665027221 */ /* 0x040fe20000010100 */
[----:B------:R-:W-:Y:S01]  /*d1f0*/  MOV R102, R8 ;  /* 0x0000000800667202 */ /* 0x000fe20000000f00 */
[----:B------:R-:W-:Y:S01]  /*d200*/  FMUL.FTZ R154, R101, c[0x0][0x2d0] ;  /* 0x0000b400659a7a20 */ /* 0x000fe20000410000 */
[----:B---3--:R-:W-:Y:S01]  /*d210*/  FMNMX.FTZ R100, R0, R3, !PT ;  /* 0x0000000300647209 */ /* 0x008fe20007810000 */
[----:B------:R-:W-:Y:S01]  /*d220*/  FMUL.FTZ R0, R2, c[0x0][0x2d0] ;  /* 0x0000b40002007a20 */ /* 0x000fe20000410000 */
[----:B------:R-:W-:Y:S03]  /*d230*/  MOV R3, UR26 ;  /* 0x0000001a00037c02 */ /* 0x000fe60008000f00 */
[----:B------:R1:W2:Y:S02]  /*d240*/  MUFU.EX2 R2, R0 ;  /* 0x0000000000027308 */ /* 0x0002a40000000800 */
[----:B------:R-:W-:Y:S05]  /*d250*/  @P0 IMAD.WIDE.U32 R4, R3, 0x60, R4 ;  /* 0x0000006003040825 */ /* 0x000fea00078e0004 */
[----:B------:R-:W-:Y:S01]  /*d260*/  @P0 IADD3 R3, R5, UR4, RZ ;  /* 0x0000000405030c10 */ /* 0x000fe2000fffe0ff */
[--C-:B------:R-:W-:Y:S01]  /*d270*/  FFMA.FTZ R5, R166, c[0x0][0x2d0], -R154.reuse ;  /* 0x0000b400a6057a23 */ /* 0x100fe2000001089a */
[----:B------:R-:W-:Y:S01]  /*d280*/  MOV R166, R7 ;  /* 0x0000000700a67202 */ /* 0x000fe20000000f00 */
[--C-:B------:R-:W-:Y:S01]  /*d290*/  FFMA.FTZ R7, R167, c[0x0][0x2d0], -R154.reuse ;  /* 0x0000b400a7077a23 */ /* 0x100fe2000001089a */
[----:B------:R-:W-:Y:S01]  /*d2a0*/  @P0 SHF.L.U64.HI R3, R4, 0x1, R3 ;  /* 0x0000000104030819 */ /* 0x000fe20000010203 */
[----:B------:R-:W3:Y:S01]  /*d2b0*/  MUFU.EX2 R42, R5 ;  /* 0x00000005002a7308 */ /* 0x000ee20000000800 */
[----:B------:R-:W-:Y:S09]  /*d2c0*/  MOV R167, R19 ;  /* 0x0000001300a77202 */ /* 0x000ff20000000f00 */
[----:B------:R4:W-:Y:S01]  /*d2d0*/  MUFU.EX2 R246, R7 ;  /* 0x0000000700f67308 */ /* 0x0009e20000000800 */
[----:B-1----:R-:W-:Y:S01]  /*d2e0*/  FADD.FTZ R0, -R100, R103 ;  /* 0x0000006764007221 */ /* 0x002fe20000010100 */
[----:B------:R-:W-:Y:S01]  /*d2f0*/  MOV R103, R6 ;  /* 0x0000000600677202 */ /* 0x000fe20000000f00 */
[--C-:B------:R-:W-:Y:S02]  /*d300*/  FFMA.FTZ R6, R165, c[0x0][0x2d0], -R154.reuse ;  /* 0x0000b400a5067a23 */ /* 0x100fe4000001089a */
[----:B------:R-:W-:Y:S02]  /*d310*/  FMUL.FTZ R0, R0, c[0x0][0x2d0] ;  /* 0x0000b40000007a20 */ /* 0x000fe40000410000 */
[C---:B--2---:R-:W-:Y:S03]  /*d320*/  FMUL.FTZ R16, R2.reuse, R116 ;  /* 0x0000007402107220 */ /* 0x044fe60000410000 */
[----:B------:R1:W-:Y:S01]  /*d330*/  MUFU.EX2 R165, R6 ;  /* 0x0000000600a57308 */ /* 0x0003e20000000800 */
[C---:B------:R-:W-:Y:S02]  /*d340*/  FMUL.FTZ R52, R2.reuse, R52 ;  /* 0x0000003402347220 */ /* 0x040fe40000410000 */
[C---:B------:R-:W-:Y:S01]  /*d350*/  FMUL.FTZ R53, R2.reuse, R53 ;  /* 0x0000003502357220 */ /* 0x040fe20000410000 */
[----:B---3--:R-:W-:Y:S01]  /*d360*/  MOV R116, R42 ;  /* 0x0000002a00747202 */ /* 0x008fe20000000f00 */
[C---:B------:R-:W-:Y:S02]  /*d370*/  FMUL.FTZ R56, R2.reuse, R56 ;  /* 0x0000003802387220 */ /* 0x040fe40000410000 */
[C---:B------:R-:W-:Y:S02]  /*d380*/  FMUL.FTZ R57, R2.reuse, R57 ;  /* 0x0000003902397220 */ /* 0x040fe40000410000 */
[C---:B------:R-:W-:Y:S01]  /*d390*/  FMUL.FTZ R60, R2.reuse, R60 ;  /* 0x0000003c023c7220 */ /* 0x040fe20000410000 */
[----:B------:R-:W2:Y:S01]  /*d3a0*/  MUFU.EX2 R0, R0 ;  /* 0x0000000000007308 */ /* 0x000ea20000000800 */
[C---:B------:R-:W-:Y:S02]  /*d3b0*/  FMUL.FTZ R61, R2.reuse, R61 ;  /* 0x0000003d023d7220 */ /* 0x040fe40000410000 */
[----:B------:R-:W-:Y:S02]  /*d3c0*/  FMUL.FTZ R64, R2, R64 ;  /* 0x0000004002407220 */ /* 0x000fe40000410000 */
[--C-:B----4-:R-:W-:Y:S01]  /*d3d0*/  FFMA.FTZ R7, R164, c[0x0][0x2d0], -R154.reuse ;  /* 0x0000b400a4077a23 */ /* 0x110fe2000001089a */
[----:B------:R-:W-:Y:S01]  /*d3e0*/  MOV R164, R12 ;  /* 0x0000000c00a47202 */ /* 0x000fe20000000f00 */
[C---:B------:R-:W-:Y:S02]  /*d3f0*/  FMUL.FTZ R65, R2.reuse, R65 ;  /* 0x0000004102417220 */ /* 0x040fe40000410000 */
[C---:B------:R-:W-:Y:S01]  /*d400*/  FMUL.FTZ R68, R2.reuse, R68 ;  /* 0x0000004402447220 */ /* 0x040fe20000410000 */
[----:B------:R3:W-:Y:S01]  /*d410*/  MUFU.EX2 R248, R7 ;  /* 0x0000000700f87308 */ /* 0x0007e20000000800 */
[C---:B------:R-:W-:Y:S02]  /*d420*/  FMUL.FTZ R69, R2.reuse, R69 ;  /* 0x0000004502457220 */ /* 0x040fe40000410000 */
[----:B------:R-:W-:Y:S01]  /*d430*/  FMUL.FTZ R72, R2, R72 ;  /* 0x0000004802487220 */ /* 0x000fe20000410000 */
[----:B-1----:R-:W-:Y:S01]  /*d440*/  @P0 SHF.L.U32 R6, R4, 0x1, RZ ;  /* 0x0000000104060819 */ /* 0x002fe200000006ff */
[C---:B------:R-:W-:Y:S02]  /*d450*/  FMUL.FTZ R73, R2.reuse, R73 ;  /* 0x0000004902497220 */ /* 0x040fe40000410000 */
[----:B------:R-:W-:Y:S01]  /*d460*/  FMUL.FTZ R76, R2, R76 ;  /* 0x0000004c024c7220 */ /* 0x000fe20000410000 */
[----:B------:R-:W-:Y:S01]  /*d470*/  @P0 IADD3 R4, P1, R6, c[0x0][0x1c8], RZ ;  /* 0x0000720006040a10 */ /* 0x000fe20007f3e0ff */
[----:B------:R-:W-:Y:S01]  /*d480*/  FMUL.FTZ R77, R2, R77 ;  /* 0x0000004d024d7220 */ /* 0x000fe20000410000 */
[----:B------:R-:W-:Y:S01]  /*d490*/  @P0 IADD3 R8, P6, R6, 0x80, RZ ;  /* 0x0000008006080810 */ /* 0x000fe20007fde0ff */
[C---:B------:R-:W-:Y:S01]  /*d4a0*/  FMUL.FTZ R80, R2.reuse, R80 ;  /* 0x0000005002507220 */ /* 0x040fe20000410000 */
[----:B------:R-:W-:Y:S01]  /*d4b0*/  @P0 IADD3.X R5, R3, c[0x0][0x1cc], RZ, P1, !PT ;  /* 0x0000730003050a10 */ /* 0x000fe20000ffe4ff */
[----:B------:R-:W-:Y:S01]  /*d4c0*/  FMUL.FTZ R81, R2, R81 ;  /* 0x0000005102517220 */ /* 0x000fe20000410000 */
[----:B------:R-:W-:Y:S01]  /*d4d0*/  @P0 IADD3 R8, P5, R8, c[0x0][0x1c8], RZ ;  /* 0x0000720008080a10 */ /* 0x000fe20007fbe0ff */
[----:B--2---:R-:W-:Y:S01]  /*d4e0*/  FMUL.FTZ R19, R0, R119 ;  /* 0x0000007700137220 */ /* 0x004fe20000410000 */
[----:B------:R-:W-:Y:S01]  /*d4f0*/  @P0 IADD3 R6, P1, R6, 0x100, RZ ;  /* 0x0000010006060810 */ /* 0x000fe20007f3e0ff */
[----:B------:R1:W-:Y:S01]  /*d500*/  @P0 LDGSTS.E.BYPASS.LTC128B.128 [R249+0xc100], [R4.64], !P4 ;  /* 0x0c10000004f90fae */ /* 0x0003e2000e101d52 */
[--C-:B------:R-:W-:Y:S01]  /*d510*/  @P0 IADD3.X R9, RZ, c[0x0][0x1cc], R3.reuse, P5, P6 ;  /* 0x00007300ff090a10 */ /* 0x100fe20002fec403 */
[----:B------:R-:W-:Y:S01]  /*d520*/  FMUL.FTZ R54, R0, R54 ;  /* 0x0000003600367220 */ /* 0x000fe20000410000 */
[----:B------:R-:W-:Y:S01]  /*d530*/  @P0 IADD3 R6, P5, R6, c[0x0][0x1c8], RZ ;  /* 0x0000720006060a10 */ /* 0x000fe20007fbe0ff */
[C---:B------:R-:W-:Y:S01]  /*d540*/  FMUL.FTZ R55, R0.reuse, R55 ;  /* 0x0000003700377220 */ /* 0x040fe20000410000 */
[----:B------:R-:W-:Y:S01]  /*d550*/  MOV R119, R34 ;  /* 0x0000002200777202 */ /* 0x000fe20000000f00 */
[----:B------:R-:W-:Y:S01]  /*d560*/  FMUL.FTZ R34, R0, R134 ;  /* 0x0000008600227220 */ /* 0x000fe20000410000 */
[----:B---3--:R-:W-:Y:S01]  /*d570*/  @P0 IADD3.X R7, RZ, c[0x0][0x1cc], R3, P5, P1 ;  /* 0x00007300ff070a10 */ /* 0x008fe20002fe2403 */
[----:B------:R2:W-:Y:S01]  /*d580*/  @P0 LDGSTS.E.BYPASS.LTC128B.128 [R249+0xf100], [R8.64], !P3 ;  /* 0x0f10000008f90fae */ /* 0x0005e2000d901d52 */
[----:B------:R-:W-:Y:S01]  /*d590*/  FMUL.FTZ R3, R100, c[0x0][0x2d0] ;  /* 0x0000b40064037a20 */ /* 0x000fe20000410000 */
[----:B------:R-:W-:Y:S01]  /*d5a0*/  MOV R134, R49 ;  /* 0x0000003100867202 */ /* 0x000fe20000000f00 */
[----:B------:R-:W-:Y:S02]  /*d5b0*/  FMUL.FTZ R49, R2, R149 ;  /* 0x0000009502317220 */ /* 0x000fe40000410000 */
[C---:B------:R-:W-:Y:S02]  /*d5c0*/  FMUL.FTZ R58, R0.reuse, R58 ;  /* 0x0000003a003a7220 */ /* 0x040fe40000410000 */
[C---:B------:R-:W-:Y:S01]  /*d5d0*/  FMUL.FTZ R59, R0.reuse, R59 ;  /* 0x0000003b003b7220 */ /* 0x040fe20000410000 */
[----:B------:R3:W-:Y:S01]  /*d5e0*/  @P0 LDGSTS.E.BYPASS.LTC128B.128 [R249+0x12100], [R6.64], !P2 ;  /* 0x1210000006f90fae */ /* 0x0007e2000d101d52 */
[C---:B------:R-:W-:Y:S02]  /*d5f0*/  FMUL.FTZ R62, R0.reuse, R62 ;  /* 0x0000003e003e7220 */ /* 0x040fe40000410000 */
[C---:B------:R-:W-:Y:S02]  /*d600*/  FMUL.FTZ R63, R0.reuse, R63 ;  /* 0x0000003f003f7220 */ /* 0x040fe40000410000 */
[C---:B------:R-:W-:Y:S02]  /*d610*/  FMUL.FTZ R66, R0.reuse, R66 ;  /* 0x0000004200427220 */ /* 0x040fe40000410000 */
[C---:B------:R-:W-:Y:S02]  /*d620*/  FMUL.FTZ R67, R0.reuse, R67 ;  /* 0x0000004300437220 */ /* 0x040fe40000410000 */
[----:B------:R-:W-:Y:S01]  /*d630*/  FMUL.FTZ R70, R0, R70 ;  /* 0x0000004600467220 */ /* 0x000fe20000410000 */
[----:B-1----:R-:W-:Y:S01]  /*d640*/  @P0 IADD3 R4, P1, R4, UR8, RZ ;  /* 0x0000000804040c10 */ /* 0x002fe2000ff3e0ff */
[C---:B------:R-:W-:Y:S02]  /*d650*/  FMUL.FTZ R71, R0.reuse, R71 ;  /* 0x0000004700477220 */ /* 0x040fe40000410000 */
[C---:B------:R-:W-:Y:S01]  /*d660*/  FMUL.FTZ R74, R0.reuse, R74 ;  /* 0x0000004a004a7220 */ /* 0x040fe20000410000 */
[----:B------:R-:W-:Y:S01]  /*d670*/  @P0 IADD3.X R5, R5, UR7, RZ, P1, !PT ;  /* 0x0000000705050c10 */ /* 0x000fe20008ffe4ff */
[----:B------:R-:W-:Y:S01]  /*d680*/  FMUL.FTZ R75, R0, R75 ;  /* 0x0000004b004b7220 */ /* 0x000fe20000410000 */
[----:B------:R-:W-:Y:S01]  /*d690*/  @P0 IADD3 R10, P6, R4, UR8, RZ ;  /* 0x00000008040a0c10 */ /* 0x000fe2000ffde0ff */
[----:B------:R-:W-:Y:S02]  /*d6a0*/  FMUL.FTZ R78, R0, R78 ;  /* 0x0000004e004e7220 */ /* 0x000fe40000410000 */
[----:B------:R1:W-:Y:S01]  /*d6b0*/  @P0 LDGSTS.E.BYPASS.LTC128B.128 [R249+0xd100], [R4.64], !P4 ;  /* 0x0d10000004f90fae */ /* 0x0003e2000e101d52 */
[--C-:B--2---:R-:W-:Y:S01]  /*d6c0*/  FFMA.FTZ R8, R170, c[0x0][0x2d0], -R3.reuse ;  /* 0x0000b400aa087a23 */ /* 0x104fe20000010803 */
[----:B------:R-:W-:Y:S01]  /*d6d0*/  @P0 IADD3.X R11, R5, UR7, RZ, P6, !PT ;  /* 0x00000007050b0c10 */ /* 0x000fe2000b7fe4ff */
[----:B------:R-:W-:Y:S01]  /*d6e0*/  FMUL.FTZ R79, R0, R79 ;  /* 0x0000004f004f7220 */ /* 0x000fe20000410000 */
[----:B------:R-:W-:Y:S01]  /*d6f0*/  MOV R170, R41 ;  /* 0x0000002900aa7202 */ /* 0x000fe20000000f00 */
[----:B------:R2:W-:Y:S01]  /*d700*/  MUFU.EX2 R155, R8 ;  /* 0x00000008009b7308 */ /* 0x0005e20000000800 */
[----:B------:R-:W-:Y:S01]  /*d710*/  FMUL.FTZ R41, R2, R141 ;  /* 0x0000008d02297220 */ /* 0x000fe20000410000 */
[----:B---3--:R-:W-:Y:S01]  /*d720*/  @P0 IADD3 R6, P1, R4, UR14, RZ ;  /* 0x0000000e04060c10 */ /* 0x008fe2000ff3e0ff */
[----:B------:R1:W-:Y:S01]  /*d730*/  @P0 LDGSTS.E.BYPASS.LTC128B.128 [R249+0x10100], [R4.64+0x80], !P3 ;  /* 0x1010008004f90fae */ /* 0x0003e2000d901d52 */
[--C-:B------:R-:W-:Y:S01]  /*d740*/  FFMA.FTZ R7, R171, c[0x0][0x2d0], -R3.reuse ;  /* 0x0000b400ab077a23 */ /* 0x100fe20000010803 */
[----:B------:R-:W-:Y:S01]  /*d750*/  MOV R171, R13 ;  /* 0x0000000d00ab7202 */ /* 0x000fe20000000f00 */
[C---:B------:R-:W-:Y:S01]  /*d760*/  FMUL.FTZ R82, R0.reuse, R82 ;  /* 0x0000005200527220 */ /* 0x040fe20000410000 */
[----:B------:R-:W-:Y:S01]  /*d770*/  MOV R141, R43 ;  /* 0x0000002b008d7202 */ /* 0x000fe20000000f00 */
[----:B------:R-:W-:Y:S01]  /*d780*/  FMUL.FTZ R43, R0, R143 ;  /* 0x0000008f002b7220 */ /* 0x000fe20000410000 */
[----:B------:R-:W-:Y:S01]  /*d790*/  MOV R143, R48 ;  /* 0x00000030008f7202 */ /* 0x000fe20000000f00 */
[----:B------:R3:W4:Y:S01]  /*d7a0*/  MUFU.EX2 R245, R7 ;  /* 0x0000000700f57308 */ /* 0x0007220000000800 */
[----:B------:R1:W-:Y:S01]  /*d7b0*/  @P0 LDGSTS.E.BYPASS.LTC128B.128 [R249+0x13100], [R4.64+0x100], !P2 ;  /* 0x1310010004f90fae */ /* 0x0003e2000d101d52 */
[----:B------:R-:W-:Y:S02]  /*d7c0*/  FMUL.FTZ R48, R2, R148 ;  /* 0x0000009402307220 */ /* 0x000fe40000410000 */
[----:B------:R-:W-:Y:S02]  /*d7d0*/  FMUL.FTZ R83, R0, R83 ;  /* 0x0000005300537220 */ /* 0x000fe40000410000 */
[C---:B------:R-:W-:Y:S02]  /*d7e0*/  FMUL.FTZ R84, R2.reuse, R84 ;  /* 0x0000005402547220 */ /* 0x040fe40000410000 */
[----:B------:R-:W-:Y:S01]  /*d7f0*/  FMUL.FTZ R85, R2, R85 ;  /* 0x0000005502557220 */ /* 0x000fe20000410000 */
[----:B------:R4:W-:Y:S01]  /*d800*/  @P0 LDGSTS.E.BYPASS.LTC128B.128 [R249+0xe100], [R10.64], !P4 ;  /* 0x0e1000000af90fae */ /* 0x0009e2000e101d52 */
[C---:B------:R-:W-:Y:S02]  /*d810*/  FMUL.FTZ R86, R0.reuse, R86 ;  /* 0x0000005600567220 */ /* 0x040fe40000410000 */
[----:B------:R-:W-:Y:S01]  /*d820*/  FMUL.FTZ R87, R0, R87 ;  /* 0x0000005700577220 */ /* 0x000fe20000410000 */
[----:B--2---:R-:W-:Y:S01]  /*d830*/  @P0 IADD3 R8, P5, R4, UR6, RZ ;  /* 0x0000000604080c10 */ /* 0x004fe2000ffbe0ff */
[C---:B------:R-:W-:Y:S02]  /*d840*/  FMUL.FTZ R88, R2.reuse, R88 ;  /* 0x0000005802587220 */ /* 0x040fe40000410000 */
[----:B------:R-:W-:Y:S01]  /*d850*/  FMUL.FTZ R89, R2, R89 ;  /* 0x0000005902597220 */ /* 0x000fe20000410000 */
[C---:B------:R-:W-:Y:S01]  /*d860*/  @P0 IADD3.X R9, R5.reuse, UR12, RZ, P5, !PT ;  /* 0x0000000c05090c10 */ /* 0x040fe2000affe4ff */
[C---:B------:R-:W-:Y:S02]  /*d870*/  FMUL.FTZ R90, R0.reuse, R90 ;  /* 0x0000005a005a7220 */ /* 0x040fe40000410000 */
[----:B------:R-:W-:Y:S02]  /*d880*/  FMUL.FTZ R91, R0, R91 ;  /* 0x0000005b005b7220 */ /* 0x000fe40000410000 */
[----:B------:R2:W-:Y:S01]  /*d890*/  @P0 LDGSTS.E.BYPASS.LTC128B.128 [R249+0x11100], [R8.64], !P3 ;  /* 0x1110000008f90fae */ /* 0x0005e2000d901d52 */
[----:B---3--:R-:W-:Y:S01]  /*d8a0*/  @P0 IADD3.X R7, R5, UR9, RZ, P1, !PT ;  /* 0x0000000905070c10 */ /* 0x008fe20008ffe4ff */
[C---:B------:R-:W-:Y:S02]  /*d8b0*/  FMUL.FTZ R92, R2.reuse, R92 ;  /* 0x0000005c025c7220 */ /* 0x040fe40000410000 */
[----:B------:R-:W-:Y:S02]  /*d8c0*/  FMUL.FTZ R93, R2, R93 ;  /* 0x0000005d025d7220 */ /* 0x000fe40000410000 */
[--C-:B-1----:R-:W-:Y:S01]  /*d8d0*/  FFMA.FTZ R4, R168, c[0x0][0x2d0], -R3.reuse ;  /* 0x0000b400a8047a23 */ /* 0x102fe20000010803 */
[----:B------:R-:W-:Y:S01]  /*d8e0*/  MOV R168, R17 ;  /* 0x0000001100a87202 */ /* 0x000fe20000000f00 */
[----:B------:R1:W-:Y:S01]  /*d8f0*/  @P0 LDGSTS.E.BYPASS.LTC128B.128 [R249+0x14100], [R6.64], !P2 ;  /* 0x1410000006f90fae */ /* 0x0003e2000d101d52 */
[C---:B------:R-:W-:Y:S01]  /*d900*/  FMUL.FTZ R5, R2.reuse, R105 ;  /* 0x0000006902057220 */ /* 0x040fe20000410000 */
[----:B------:R3:W-:Y:S01]  /*d910*/  MUFU.EX2 R247, R4 ;  /* 0x0000000400f77308 */ /* 0x0007e20000000800 */
[----:B----4-:R-:W-:Y:S01]  /*d920*/  F2FP.BF16.PACK_AB R105, R245, R155 ;  /* 0x0000009bf569723e */ /* 0x010fe200000010ff */
[----:B------:R-:W-:Y:S01]  /*d930*/  FMUL.FTZ R17, R2, R117 ;  /* 0x0000007502117220 */ /* 0x000fe20000410000 */
[----:B------:R-:W-:Y:S01]  /*d940*/  MOV R117, R18 ;  /* 0x0000001200757202 */ /* 0x000fe20000000f00 */
[C---:B------:R-:W-:Y:S02]  /*d950*/  FMUL.FTZ R10, R0.reuse, R110 ;  /* 0x0000006e000a7220 */ /* 0x040fe40000410000 */
[----:B------:R-:W4:Y:S01]  /*d960*/  LDSM.16.MT88.4 R12, [R225+0x100] ;  /* 0x00010000e10c783b */ /* 0x000f220000004200 */
[C---:B------:R-:W-:Y:S02]  /*d970*/  FMUL.FTZ R11, R0.reuse, R111 ;  /* 0x0000006f000b7220 */ /* 0x040fe40000410000 */
[C---:B------:R-:W-:Y:S01]  /*d980*/  FMUL.FTZ R18, R0.reuse, R118 ;  /* 0x0000007600127220 */ /* 0x040fe20000410000 */
[----:B------:R-:W-:Y:S01]  /*d990*/  MOV R118, R35 ;  /* 0x0000002300767202 */ /* 0x000fe20000000f00 */
[C---:B------:R-:W-:Y:S02]  /*d9a0*/  FMUL.FTZ R35, R0.reuse, R135 ;  /* 0x0000008700237220 */ /* 0x040fe40000410000 */
[C---:B------:R-:W-:Y:S01]  /*d9b0*/  FMUL.FTZ R94, R0.reuse, R94 ;  /* 0x0000005e005e7220 */ /* 0x040fe20000410000 */
[----:B------:R-:W4:Y:S01]  /*d9c0*/  LDSM.16.MT88.4 R20, [R226+0x100] ;  /* 0x00010000e214783b */ /* 0x000f220000004200 */
[----:B------:R-:W-:Y:S02]  /*d9d0*/  FMUL.FTZ R95, R0, R95 ;  /* 0x0000005f005f7220 */ /* 0x000fe40000410000 */
[C---:B--2---:R-:W-:Y:S02]  /*d9e0*/  FMUL.FTZ R8, R2.reuse, R108 ;  /* 0x0000006c02087220 */ /* 0x044fe40000410000 */
[C---:B------:R-:W-:Y:S02]  /*d9f0*/  FMUL.FTZ R9, R2.reuse, R109 ;  /* 0x0000006d02097220 */ /* 0x040fe40000410000 */
[C---:B------:R-:W-:Y:S01]  /*da00*/  FMUL.FTZ R96, R2.reuse, R96 ;  /* 0x0000006002607220 */ /* 0x040fe20000410000 */
[----:B------:R-:W2:Y:S01]  /*da10*/  LDSM.16.MT88.4 R28, [R229+0x100] ;  /* 0x00010000e51c783b */ /* 0x000ea20000004200 */
[----:B------:R-:W-:Y:S02]  /*da20*/  FMUL.FTZ R97, R2, R97 ;  /* 0x0000006102617220 */ /* 0x000fe40000410000 */
[--C-:B---3--:R-:W-:Y:S01]  /*da30*/  FFMA.FTZ R4, R169, c[0x0][0x2d0], -R3.reuse ;  /* 0x0000b400a9047a23 */ /* 0x108fe20000010803 */
[----:B------:R-:W-:Y:S01]  /*da40*/  MOV R169, R40 ;  /* 0x0000002800a97202 */ /* 0x000fe20000000f00 */
[----:B-1----:R-:W-:Y:S01]  /*da50*/  FMUL.FTZ R6, R0, R106 ;  /* 0x0000006a00067220 */ /* 0x002fe20000410000 */
[----:B------:R-:W-:Y:S01]  /*da60*/  F2FP.BF16.PACK_AB R106, R248, R246 ;  /* 0x000000f6f86a723e */ /* 0x000fe200000010ff */
[----:B------:R-:W1:Y:S01]  /*da70*/  MUFU.EX2 R231, R4 ;  /* 0x0000000400e77308 */ /* 0x000e620000000800 */
[----:B------:R-:W-:Y:S01]  /*da80*/  FMUL.FTZ R7, R0, R107 ;  /* 0x0000006b00077220 */ /* 0x000fe20000410000 */
[----:B------:R-:W3:Y:S01]  /*da90*/  LDSM.16.MT88.4 R36, [R228+0x100] ;  /* 0x00010000e424783b */ /* 0x000ee20000004200 */
[----:B------:R-:W-:Y:S02]  /*daa0*/  FMUL.FTZ R40, R2, R140 ;  /* 0x0000008c02287220 */ /* 0x000fe40000410000 */
[C---:B------:R-:W-:Y:S02]  /*dab0*/  FMUL.FTZ R98, R0.reuse, R98 ;  /* 0x0000006200627220 */ /* 0x040fe40000410000 */
[----:B------:R-:W-:Y:S02]  /*dac0*/  FMUL.FTZ R99, R0, R99 ;  /* 0x0000006300637220 */ /* 0x000fe40000410000 */
[--C-:B------:R-:W-:Y:S01]  /*dad0*/  FFMA.FTZ R103, R103, c[0x0][0x2d0], -R154.reuse ;  /* 0x0000b40067677a23 */ /* 0x100fe2000001089a */
[----:B------:R-:W2:Y:S01]  /*dae0*/  LDSM.16.MT88.4 R44, [R225+0x3100] ;  /* 0x00310000e12c783b */ /* 0x000ea20000004200 */
[--C-:B------:R-:W-:Y:S07]  /*daf0*/  FFMA.FTZ R152, R152, c[0x0][0x2d0], -R3.reuse ;  /* 0x0000b40098987a23 */ /* 0x100fee0000010803 */
[----:B------:R-:W2:Y:S01]  /*db00*/  LDSM.16.MT88.4 R108, [R226+0x3100] ;  /* 0x00310000e26c783b */ /* 0x000ea20000004200 */
[----:B-1----:R-:W-:Y:S01]  /*db10*/  F2FP.BF16.PACK_AB R107, R231, R247 ;  /* 0x000000f7e76b723e */ /* 0x002fe200000010ff */
[----:B------:R-:W-:Y:S01]  /*db20*/  FMUL.FTZ R4, R2, R104 ;  /* 0x0000006802047220 */ /* 0x000fe20000410000 */
[----:B------:R-:W-:Y:S05]  /*db30*/  F2FP.BF16.PACK_AB R104, R42, R165 ;  /* 0x000000a52a68723e */ /* 0x000fea00000010ff */
[----:B------:R-:W0:Y:S01]  /*db40*/  LDGDEPBAR ;  /* 0x00000000000079af */ /* 0x000e220000000000 */
[----:B------:R-:W-:Y:S01]  /*db50*/  FMUL.FTZ R42, R0, R142 ;  /* 0x0000008e002a7220 */ /* 0x000fe20000410000 */
[C---:B----4-:R-:W-:Y:S07]  /*db60*/  HMMA.16816.F32.BF16 R4, R104.reuse, R12, R4 ;  /* 0x0000000c6804723c */ /* 0x050fee0000041804 */
[C---:B------:R-:W-:Y:S01]  /*db70*/  FMUL.FTZ R12, R2.reuse, R112 ;  /* 0x00000070020c7220 */ /* 0x040fe20000410000 */
[C---:B------:R-:W-:Y:S04]  /*db80*/  HMMA.16816.F32.BF16 R8, R104.reuse, R14, R8 ;  /* 0x0000000e6808723c */ /* 0x040fe80000041808 */
[----:B------:R-:W-:Y:S03]  /*db90*/  FMUL.FTZ R13, R2, R113 ;  /* 0x00000071020d7220 */ /* 0x000fe60000410000 */
[C---:B------:R-:W-:Y:S02]  /*dba0*/  FMUL.FTZ R14, R0.reuse, R114 ;  /* 0x00000072000e7220 */ /* 0x040fe40000410000 */
[----:B------:R-:W-:Y:S02]  /*dbb0*/  FMUL.FTZ R15, R0, R115 ;  /* 0x00000073000f7220 */ /* 0x000fe40000410000 */
[----:B------:R-:W1:Y:S05]  /*dbc0*/  LDSM.16.MT88.4 R112, [R229+0x3100] ;  /* 0x00310000e570783b */ /* 0x000e6a0000004200 */
[C---:B------:R-:W-:Y:S07]  /*dbd0*/  HMMA.16816.F32.BF16 R12, R104.reuse, R20, R12 ;  /* 0x00000014680c723c */ /* 0x040fee000004180c */
[C---:B------:R-:W-:Y:S01]  /*dbe0*/  FMUL.FTZ R20, R2.reuse, R120 ;  /* 0x0000007802147220 */ /* 0x040fe20000410000 */
[C---:B------:R-:W-:Y:S04]  /*dbf0*/  HMMA.16816.F32.BF16 R16, R104.reuse, R22, R16 ;  /* 0x000000166810723c */ /* 0x040fe80000041810 */
[C---:B------:R-:W-:Y:S01]  /*dc00*/  FMUL.FTZ R21, R2.reuse, R121 ;  /* 0x0000007902157220 */ /* 0x040fe20000410000 */
[----:B------:R-:W-:Y:S01]  /*dc10*/  MOV R121, R32 ;  /* 0x0000002000797202 */ /* 0x000fe20000000f00 */
[----:B------:R-:W-:Y:S01]  /*dc20*/  FMUL.FTZ R32, R2, R132 ;  /* 0x0000008402207220 */ /* 0x000fe20000410000 */
[----:B------:R-:W-:Y:S01]  /*dc30*/  MOV R120, R33 ;  /* 0x0000002100787202 */ /* 0x000fe20000000f00 */
[C---:B------:R-:W-:Y:S01]  /*dc40*/  FMUL.FTZ R22, R0.reuse, R122 ;  /* 0x0000007a00167220 */ /* 0x040fe20000410000 */
[----:B------:R-:W-:Y:S03]  /*dc50*/  MOV R122, R27 ;  /* 0x0000001b007a7202 */ /* 0x000fe60000000f00 */
[----:B------:R-:W-:Y:S01]  /*dc60*/  FMUL.FTZ R23, R0, R123 ;  /* 0x0000007b00177220 */ /* 0x000fe20000410000 */
[----:B------:R-:W-:Y:S01]  /*dc70*/  MOV R123, R24 ;  /* 0x00000018007b7202 */ /* 0x000fe20000000f00 */
[C---:B------:R-:W-:Y:S01]  /*dc80*/  FMUL.FTZ R33, R2.reuse, R133 ;  /* 0x0000008502217220 */ /* 0x040fe20000410000 */
[----:B------:R-:W-:Y:S01]  /*dc90*/  MOV R133, R121 ;  /* 0x0000007900857202 */ /* 0x000fe20000000f00 */
[----:B------:R-:W-:Y:S01]  /*dca0*/  FMUL.FTZ R24, R2, R124 ;  /* 0x0000007c02187220 */ /* 0x000fe20000410000 */
[----:B------:R-:W-:Y:S01]  /*dcb0*/  MOV R121, R102 ;  /* 0x0000006600797202 */ /* 0x000fe20000000f00 */
[--C-:B------:R-:W-:Y:S01]  /*dcc0*/  FFMA.FTZ R102, R172, c[0x0][0x2d0], -R154.reuse ;  /* 0x0000b400ac667a23 */ /* 0x100fe2000001089a */
[C---:B--2---:R-:W-:Y:S03]  /*dcd0*/  HMMA.16816.F32.BF16 R20, R104.reuse, R28, R20 ;  /* 0x0000001c6814723c */ /* 0x044fe60000041814 */
[----:B------:R-:W-:Y:S01]  /*dce0*/  MOV R124, R25 ;  /* 0x00000019007c7202 */ /* 0x000fe20000000f00 */
[----:B------:R-:W-:Y:S01]  /*dcf0*/  FMUL.FTZ R25, R2, R125 ;  /* 0x0000007d02197220 */ /* 0x000fe20000410000 */
[----:B------:R-:W-:Y:S01]  /*dd00*/  MOV R125, R26 ;  /* 0x0000001a007d7202 */ /* 0x000fe20000000f00 */
[C---:B------:R-:W-:Y:S01]  /*dd10*/  FMUL.FTZ R26, R0.reuse, R126 ;  /* 0x0000007e001a7220 */ /* 0x040fe20000410000 */
[----:B------:R-:W-:Y:S01]  /*dd20*/  MOV R140, R123 ;  /* 0x0000007b008c7202 */ /* 0x000fe20000000f00 */
[----:B------:R-:W-:Y:S01]  /*dd30*/  FMUL.FTZ R27, R0, R127 ;  /* 0x0000007f001b7220 */ /* 0x000fe20000410000 */
[----:B------:R-:W-:Y:S03]  /*dd40*/  MOV R127, R119 ;  /* 0x00000077007f7202 */ /* 0x000fe60000000f00 */
[C---:B------:R-:W-:Y:S01]  /*dd50*/  FMUL.FTZ R29, R2.reuse, R129 ;  /* 0x00000081021d7220 */ /* 0x040fe20000410000 */
[----:B------:R-:W-:Y:S01]  /*dd60*/  MOV R123, R117 ;  /* 0x00000075007b7202 */ /* 0x000fe20000000f00 */
[----:B------:R2:W-:Y:S01]  /*dd70*/  MUFU.EX2 R129, R102 ;  /* 0x0000006600817308 */ /* 0x0005e20000000800 */
[C---:B------:R-:W-:Y:S03]  /*dd80*/  HMMA.16816.F32.BF16 R24, R104.reuse, R30, R24 ;  /* 0x0000001e6818723c */ /* 0x040fe60000041818 */
[----:B------:R-:W-:Y:S01]  /*dd90*/  FMUL.FTZ R28, R2, R128 ;  /* 0x00000080021c7220 */ /* 0x000fe20000410000 */
[----:B------:R-:W-:Y:S02]  /*dda0*/  MOV R128, R124 ;  /* 0x0000007c00807202 */ /* 0x000fe40000000f00 */
[----:B------:R-:W-:Y:S01]  /*ddb0*/  MOV R124, R116 ;  /* 0x00000074007c7202 */ /* 0x000fe20000000f00 */
[C---:B------:R-:W-:Y:S01]  /*ddc0*/  FMUL.FTZ R30, R0.reuse, R130 ;  /* 0x00000082001e7220 */ /* 0x040fe20000410000 */
[----:B------:R-:W-:Y:S01]  /*ddd0*/  MOV R135, R122 ;  /* 0x0000007a00877202 */ /* 0x000fe20000000f00 */
[----:B------:R-:W-:Y:S03]  /*dde0*/  FMUL.FTZ R31, R0, R131 ;  /* 0x00000083001f7220 */ /* 0x000fe60000410000 */
[----:B------:R-:W-:Y:S02]  /*ddf0*/  MOV R122, R118 ;  /* 0x00000076007a7202 */ /* 0x000fe40000000f00 */
[----:B------:R-:W4:Y:S01]  /*de00*/  LDSM.16.MT88.4 R116, [R228+0x3100] ;  /* 0x00310000e474783b */ /* 0x000f220000004200 */
[----:B------:R-:W-:Y:S01]  /*de10*/  MOV R142, R125 ;  /* 0x0000007d008e7202 */ /* 0x000fe20000000f00 */
[C---:B---3--:R-:W-:Y:S03]  /*de20*/  HMMA.16816.F32.BF16 R28, R104.reuse, R36, R28 ;  /* 0x00000024681c723c */ /* 0x048fe6000004181c */
[----:B------:R-:W-:Y:S02]  /*de30*/  MOV R126, R120 ;  /* 0x00000078007e7202 */ /* 0x000fe40000000f00 */
[----:B------:R-:W-:Y:S01]  /*de40*/  MOV R120, R171 ;  /* 0x000000ab00787202 */ /* 0x000fe20000000f00 */
[--C-:B--2---:R-:W-:Y:S02]  /*de50*/  FFMA.FTZ R102, R173, c[0x0][0x2d0], -R154.reuse ;  /* 0x0000b400ad667a23 */ /* 0x104fe4000001089a */
[C---:B------:R-:W-:Y:S04]  /*de60*/  HMMA.16816.F32.BF16 R32, R104.reuse, R38, R32 ;  /* 0x000000266820723c */ /* 0x040fe80000041820 */
[----:B------:R-:W-:Y:S01]  /*de70*/  FMUL.FTZ R36, R2, R136 ;  /* 0x0000008802247220 */ /* 0x000fe20000410000 */
[----:B------:R-:W-:Y:S01]  /*de80*/  MOV R125, R51 ;  /* 0x00000033007d7202 */ /* 0x000fe20000000f00 */
[----:B------:R2:W3:Y:S01]  /*de90*/  MUFU.EX2 R136, R102 ;  /* 0x0000006600887308 */ /* 0x0004e20000000800 */
[----:B------:R-:W-:Y:S01]  /*dea0*/  FMUL.FTZ R39, R0, R139 ;  /* 0x0000008b00277220 */ /* 0x000fe20000410000 */
[----:B------:R-:W-:Y:S01]  /*deb0*/  MOV R171, R166 ;  /* 0x000000a600ab7202 */ /* 0x000fe20000000f00 */
[----:B------:R-:W-:Y:S03]  /*dec0*/  FMUL.FTZ R37, R2, R137 ;  /* 0x0000008902257220 */ /* 0x000fe60000410000 */
[C---:B------:R-:W-:Y:S01]  /*ded0*/  FMUL.FTZ R38, R0.reuse, R138 ;  /* 0x0000008a00267220 */ /* 0x040fe20000410000 */
[----:B------:R-:W-:Y:S01]  /*dee0*/  MOV R166, R50 ;  /* 0x0000003200a67202 */ /* 0x000fe20000000f00 */
[C---:B------:R-:W-:Y:S02]  /*def0*/  FMUL.FTZ R50, R0.reuse, R150 ;  /* 0x0000009600327220 */ /* 0x040fe40000410000 */
[----:B------:R-:W-:Y:S02]  /*df00*/  FMUL.FTZ R51, R0, R151 ;  /* 0x0000009700337220 */ /* 0x000fe40000410000 */
[----:B------:R-:W-:Y:S01]  /*df10*/  LDSM.16.MT88.4 R148, [R226+0x5900] ;  /* 0x00590000e294783b */ /* 0x000fe20000004200 */
[C---:B------:R-:W-:Y:S03]  /*df20*/  HMMA.16816.F32.BF16 R36, R104.reuse, R44, R36 ;  /* 0x0000002c6824723c */ /* 0x040fe60000041824 */
[--C-:B------:R-:W-:Y:S04]  /*df30*/  FFMA.FTZ R171, R171, c[0x0][0x2d0], -R154.reuse ;  /* 0x0000b400abab7a23 */ /* 0x100fe8000001089a */
[----:B------:R-:W-:Y:S01]  /*df40*/  FMUL.FTZ R44, R2, R144 ;  /* 0x00000090022c7220 */ /* 0x000fe20000410000 */
[C---:B------:R-:W-:Y:S01]  /*df50*/  HMMA.16816.F32.BF16 R40, R104.reuse, R46, R40 ;  /* 0x0000002e6828723c */ /* 0x040fe20000041828 */
[----:B------:R-:W-:Y:S03]  /*df60*/  MUFU.EX2 R171, R171 ;  /* 0x000000ab00ab7308 */ /* 0x000fe60000000800 */
[--C-:B--2---:R-:W-:Y:S02]  /*df70*/  FFMA.FTZ R102, R174, c[0x0][0x2d0], -R154.reuse ;  /* 0x0000b400ae667a23 */ /* 0x104fe4000001089a */
[----:B------:R-:W-:Y:S02]  /*df80*/  FMUL.FTZ R45, R2, R145 ;  /* 0x00000091022d7220 */ /* 0x000fe40000410000 */
[C---:B------:R-:W-:Y:S01]  /*df90*/  FMUL.FTZ R47, R0.reuse, R147 ;  /* 0x00000093002f7220 */ /* 0x040fe20000410000 */
[----:B------:R-:W-:Y:S02]  /*dfa0*/  MOV R147, R252 ;  /* 0x000000fc00937202 */ /* 0x000fe40000000f00 */
[----:B------:R2:W-:Y:S01]  /*dfb0*/  MUFU.EX2 R139, R102 ;  /* 0x00000066008b7308 */ /* 0x0005e20000000800 */
[----:B------:R-:W-:Y:S07]  /*dfc0*/  FMUL.FTZ R46, R0, R146 ;  /* 0x00000092002e7220 */ /* 0x000fee0000410000 */
[C---:B------:R-:W-:Y:S08]  /*dfd0*/  HMMA.16816.F32.BF16 R44, R104.reuse, R108, R44 ;  /* 0x0000006c682c723c */ /* 0x040ff0000004182c */
[C---:B------:R-:W-:Y:S01]  /*dfe0*/  HMMA.16816.F32.BF16 R48, R104.reuse, R110, R48 ;  /* 0x0000006e6830723c */ /* 0x040fe20000041830 */
[----:B------:R-:W3:Y:S07]  /*dff0*/  LDSM.16.MT88.4 R108, [R225+0x6100] ;  /* 0x00610000e16c783b */ /* 0x000eee0000004200 */
[C---:B-1----:R-:W-:Y:S04]  /*e000*/  HMMA.16816.F32.BF16 R52, R104.reuse, R112, R52 ;  /* 0x000000706834723c */ /* 0x042fe80000041834 */
[--C-:B--2---:R-:W-:Y:S04]  /*e010*/  FFMA.FTZ R102, R175, c[0x0][0x2d0], -R154.reuse ;  /* 0x0000b400af667a23 */ /* 0x104fe8000001089a */
[C---:B------:R-:W-:Y:S01]  /*e020*/  HMMA.16816.F32.BF16 R56, R104.reuse, R114, R56 ;  /* 0x000000726838723c */ /* 0x040fe20000041838 */
[----:B------:R1:W2:Y:S01]  /*e030*/  MUFU.EX2 R137, R102 ;  /* 0x0000006600897308 */ /* 0x0002a20000000800 */
[----:B------:R-:W2:Y:S06]  /*e040*/  LDSM.16.MT88.4 R112, [R226+0x6100] ;  /* 0x00610000e270783b */ /* 0x000eac0000004200 */
[C---:B----4-:R-:W-:Y:S08]  /*e050*/  HMMA.16816.F32.BF16 R60, R104.reuse, R116, R60 ;  /* 0x00000074683c723c */ /* 0x050ff0000004183c */
[C---:B------:R-:W-:Y:S01]  /*e060*/  HMMA.16816.F32.BF16 R64, R104.reuse, R118, R64 ;  /* 0x000000766840723c */ /* 0x040fe20000041840 */
[----:B------:R-:W4:Y:S07]  /*e070*/  LDSM.16.MT88.4 R116, [R229+0x6100] ;  /* 0x00610000e574783b */ /* 0x000f2e0000004200 */
[C---:B---3--:R-:W-:Y:S04]  /*e080*/  HMMA.16816.F32.BF16 R68, R104.reuse, R108, R68 ;  /* 0x0000006c6844723c */ /* 0x048fe80000041844 */
[--C-:B-1----:R-:W-:Y:S02]  /*e090*/  FFMA.FTZ R102, R176, c[0x0][0x2d0], -R3.reuse ;  /* 0x0000b400b0667a23 */ /* 0x102fe40000010803 */
[----:B------:R-:W-:Y:S02]  /*e0a0*/  MUFU.EX2 R176, R103 ;  /* 0x0000006700b07308 */ /* 0x000fe40000000800 */
[C---:B------:R-:W-:Y:S01]  /*e0b0*/  HMMA.16816.F32.BF16 R72, R104.reuse, R110, R72 ;  /* 0x0000006e6848723c */ /* 0x040fe20000041848 */
[----:B------:R-:W1:Y:S07]  /*e0c0*/  LDSM.16.MT88.4 R108, [R228+0x6100] ;  /* 0x00610000e46c783b */ /* 0x000e6e0000004200 */
[----:B------:R3:W-:Y:S01]  /*e0d0*/  MUFU.EX2 R132, R102 ;  /* 0x0000006600847308 */ /* 0x0007e20000000800 */
[C---:B--2---:R-:W-:Y:S08]  /*e0e0*/  HMMA.16816.F32.BF16 R76, R104.reuse, R112, R76 ;  /* 0x00000070684c723c */ /* 0x044ff0000004184c */
[C---:B------:R-:W-:Y:S01]  /*e0f0*/  HMMA.16816.F32.BF16 R80, R104.reuse, R114, R80 ;  /* 0x000000726850723c */ /* 0x040fe20000041850 */
[----:B------:R-:W2:Y:S01]  /*e100*/  LDSM.16.MT88.4 R112, [R225+0x900] ;  /* 0x00090000e170783b */ /* 0x000ea20000004200 */
[----:B------:R-:W-:Y:S06]  /*e110*/  MUFU.EX2 R103, R152 ;  /* 0x0000009800677308 */ /* 0x000fec0000000800 */
[C---:B----4-:R-:W-:Y:S04]  /*e120*/  HMMA.16816.F32.BF16 R84, R104.reuse, R116, R84 ;  /* 0x000000746854723c */ /* 0x050fe80000041854 */
[--C-:B---3--:R-:W-:Y:S04]  /*e130*/  FFMA.FTZ R102, R178, c[0x0][0x2d0], -R3.reuse ;  /* 0x0000b400b2667a23 */ /* 0x108fe80000010803 */
[C---:B------:R-:W-:Y:S01]  /*e140*/  HMMA.16816.F32.BF16 R88, R104.reuse, R118, R88 ;  /* 0x000000766858723c */ /* 0x040fe20000041858 */
[----:B------:R-:W3:Y:S01]  /*e150*/  LDSM.16.MT88.4 R116, [R226+0x900] ;  /* 0x00090000e274783b */ /* 0x000ee20000004200 */
[----:B------:R4:W2:Y:S06]  /*e160*/  MUFU.EX2 R144, R102 ;  /* 0x0000006600907308 */ /* 0x0008ac0000000800 */
[C---:B-1----:R-:W-:Y:S08]  /*e170*/  HMMA.16816.F32.BF16 R92, R104.reuse, R108, R92 ;  /* 0x0000006c685c723c */ /* 0x042ff0000004185c */
[----:B------:R-:W-:Y:S01]  /*e180*/  HMMA.16816.F32.BF16 R96, R104, R110, R96 ;  /* 0x0000006e6860723c */ /* 0x000fe20000041860 */
[----:B------:R-:W1:Y:S06]  /*e190*/  LDSM.16.MT88.4 R108, [R229+0x900] ;  /* 0x00090000e56c783b */ /* 0x000e6c0000004200 */
[----:B------:R-:W-:Y:S02]  /*e1a0*/  F2FP.BF16.PACK_AB R104, R136, R129 ;  /* 0x000000818868723e */ /* 0x000fe400000010ff */
[----:B------:R-:W-:Y:S03]  /*e1b0*/  F2FP.BF16.PACK_AB R106, R137, R139 ;  /* 0x0000008b896a723e */ /* 0x000fe600000010ff */
[--C-:B----4-:R-:W-:Y:S01]  /*e1c0*/  FFMA.FTZ R102, R177, c[0x0][0x2d0], -R3.reuse ;  /* 0x0000b400b1667a23 */ /* 0x110fe20000010803 */
[----:B--2---:R-:W-:Y:S03]  /*e1d0*/  F2FP.BF16.PACK_AB R105, R144, R132 ;  /* 0x000000849069723e */ /* 0x004fe600000010ff */
[----:B------:R2:W-:Y:S02]  /*e1e0*/  MUFU.EX2 R138, R102 ;  /* 0x00000066008a7308 */ /* 0x0005e40000000800 */
[--C-:B--2---:R-:W-:Y:S08]  /*e1f0*/  FFMA.FTZ R102, R179, c[0x0][0x2d0], -R3.reuse ;  /* 0x0000b400b3667a23 */ /* 0x104ff00000010803 */
[----:B------:R2:W4:Y:S02]  /*e200*/  MUFU.EX2 R252, R102 ;  /* 0x0000006600fc7308 */ /* 0x0005240000000800 */
[--C-:B--2---:R-:W-:Y:S01]  /*e210*/  FFMA.FTZ R102, R183, c[0x0][0x2d0], -R154.reuse ;  /* 0x0000b400b7667a23 */ /* 0x104fe2000001089a */
[----:B----4-:R-:W-:Y:S07]  /*e220*/  F2FP.BF16.PACK_AB R107, R252, R138 ;  /* 0x0000008afc6b723e */ /* 0x010fee00000010ff */
[----:B------:R2:W-:Y:S01]  /*e230*/  MUFU.EX2 R146, R102 ;  /* 0x0000006600927308 */ /* 0x0005e20000000800 */
[C---:B------:R-:W-:Y:S08]  /*e240*/  HMMA.16816.F32.BF16 R4, R104.reuse, R112, R4 ;  /* 0x000000706804723c */ /* 0x040ff00000041804 */
[C---:B------:R-:W-:Y:S01]  /*e250*/  HMMA.16816.F32.BF16 R8, R104.reuse, R114, R8 ;  /* 0x000000726808723c */ /* 0x040fe20000041808 */
[----:B------:R-:W4:Y:S07]  /*e260*/  LDSM.16.MT88.4 R112, [R228+0x900] ;  /* 0x00090000e470783b */ /* 0x000f2e0000004200 */
[C---:B---3--:R-:W-:Y:S04]  /*e270*/  HMMA.16816.F32.BF16 R12, R104.reuse, R116, R12 ;  /* 0x00000074680c723c */ /* 0x048fe8000004180c */
[--C-:B--2---:R-:W-:Y:S04]  /*e280*/  FFMA.FTZ R102, R182, c[0x0][0x2d0], -R154.reuse ;  /* 0x0000b400b6667a23 */ /* 0x104fe8000001089a */
[C---:B------:R-:W-:Y:S01]  /*e290*/  HMMA.16816.F32.BF16 R16, R104.reuse, R118, R16 ;  /* 0x000000766810723c */ /* 0x040fe20000041810 */
[----:B------:R2:W3:Y:S01]  /*e2a0*/  MUFU.EX2 R145, R102 ;  /* 0x0000006600917308 */ /* 0x0004e20000000800 */
        /* <DEDUP_REMOVED lines=16> */
[----:B------:R-:W2:Y:S07]  /*e3b0*/  LDSM.16.MT88.4 R108, [R225+0x6900] ;  /* 0x00690000e16c783b */ /* 0x000eae0000004200 */
[C---:B----4-:R-:W-:Y:S08]  /*e3c0*/  HMMA.16816.F32.BF16 R52, R104.reuse, R112, R52 ;  /* 0x000000706834723c */ /* 0x050ff00000041834 */
[C---:B------:R-:W-:Y:S01]  /*e3d0*/  HMMA.16816.F32.BF16 R56, R104.reuse, R114, R56 ;  /* 0x000000726838723c */ /* 0x040fe20000041838 */
[----:B------:R-:W4:Y:S03]  /*e3e0*/  LDSM.16.MT88.4 R112, [R226+0x6900] ;  /* 0x00690000e270783b */ /* 0x000f260000004200 */
[--C-:B-1----:R-:W-:Y:S04]  /*e3f0*/  FFMA.FTZ R102, R250, c[0x0][0x2d0], -R3.reuse ;  /* 0x0000b400fa667a23 */ /* 0x102fe80000010803 */
[----:B------:R1:W-:Y:S01]  /*e400*/  MUFU.EX2 R181, R102 ;  /* 0x0000006600b57308 */ /* 0x0003e20000000800 */
[C---:B---3--:R-:W-:Y:S08]  /*e410*/  HMMA.16816.F32.BF16 R60, R104.reuse, R116, R60 ;  /* 0x00000074683c723c */ /* 0x048ff0000004183c */
[C---:B------:R-:W-:Y:S01]  /*e420*/  HMMA.16816.F32.BF16 R64, R104.reuse, R118, R64 ;  /* 0x000000766840723c */ /* 0x040fe20000041840 */
[----:B------:R-:W3:Y:S07]  /*e430*/  LDSM.16.MT88.4 R116, [R229+0x6900] ;  /* 0x00690000e574783b */ /* 0x000eee0000004200 */
[C---:B--2---:R-:W-:Y:S04]  /*e440*/  HMMA.16816.F32.BF16 R68, R104.reuse, R108, R68 ;  /* 0x0000006c6844723c */ /* 0x044fe80000041844 */
[--C-:B-1----:R-:W-:Y:S04]  /*e450*/  FFMA.FTZ R102, R147, c[0x0][0x2d0], -R3.reuse ;  /* 0x0000b40093667a23 */ /* 0x102fe80000010803 */
[C---:B------:R-:W-:Y:S01]  /*e460*/  HMMA.16816.F32.BF16 R72, R104.reuse, R110, R72 ;  /* 0x0000006e6848723c */ /* 0x040fe20000041848 */
[----:B------:R-:W1:Y:S01]  /*e470*/  LDSM.16.MT88.4 R108, [R228+0x6900] ;  /* 0x00690000e46c783b */ /* 0x000e620000004200 */
[----:B------:R2:W1:Y:S06]  /*e480*/  MUFU.EX2 R180, R102 ;  /* 0x0000006600b47308 */ /* 0x00046c0000000800 */
[C---:B----4-:R-:W-:Y:S08]  /*e490*/  HMMA.16816.F32.BF16 R76, R104.reuse, R112, R76 ;  /* 0x00000070684c723c */ /* 0x050ff0000004184c */
[C---:B------:R-:W-:Y:S01]  /*e4a0*/  HMMA.16816.F32.BF16 R80, R104.reuse, R114, R80 ;  /* 0x000000726850723c */ /* 0x040fe20000041850 */
[----:B------:R-:W4:Y:S07]  /*e4b0*/  LDSM.16.MT88.4 R112, [R225+0x1100] ;  /* 0x00110000e170783b */ /* 0x000f2e0000004200 */
[C---:B---3--:R-:W-:Y:S04]  /*e4c0*/  HMMA.16816.F32.BF16 R84, R104.reuse, R116, R84 ;  /* 0x000000746854723c */ /* 0x048fe80000041854 */
[--C-:B--2---:R-:W-:Y:S04]  /*e4d0*/  FFMA.FTZ R102, R251, c[0x0][0x2d0], -R3.reuse ;  /* 0x0000b400fb667a23 */ /* 0x104fe80000010803 */
[----:B------:R2:W-:Y:S01]  /*e4e0*/  MUFU.EX2 R179, R102 ;  /* 0x0000006600b37308 */ /* 0x0005e20000000800 */
[C---:B------:R-:W-:Y:S01]  /*e4f0*/  HMMA.16816.F32.BF16 R88, R104.reuse, R118, R88 ;  /* 0x000000766858723c */ /* 0x040fe20000041858 */
[----:B------:R-:W3:Y:S07]  /*e500*/  LDSM.16.MT88.4 R116, [R226+0x1100] ;  /* 0x00110000e274783b */ /* 0x000eee0000004200 */
        /* <DEDUP_REMOVED lines=9> */
[----:B------:R-:W-:Y:S04]  /*e5a0*/  F2FP.BF16.PACK_AB R107, R178, R179 ;  /* 0x000000b3b26b723e */ /* 0x000fe800000010ff */
[----:B------:R2:W-:Y:S03]  /*e5b0*/  MUFU.EX2 R147, R102 ;  /* 0x0000006600937308 */ /* 0x0005e60000000800 */
[C---:B----4-:R-:W-:Y:S08]  /*e5c0*/  HMMA.16816.F32.BF16 R4, R104.reuse, R112, R4 ;  /* 0x000000706804723c */ /* 0x050ff00000041804 */
        /* <DEDUP_REMOVED lines=35> */
[----:B------:R2:W1:Y:S02]  /*e800*/  MUFU.EX2 R174, R102 ;  /* 0x0000006600ae7308 */ /* 0x0004640000000800 */
[----:B------:R-:W-:Y:S04]  /*e810*/  MOV R140, R124 ;  /* 0x0000007c008c7202 */ /* 0x000fe80000000f00 */
        /* <DEDUP_REMOVED lines=18> */
[----:B------:R-:W2:Y:S03]  /*e940*/  LDL.LU R126, [R1+0x8] ;  /* 0x00000800017e7983 */ /* 0x000ea60000300800 */
[----:B------:R1:W-:Y:S03]  /*e950*/  MUFU.EX2 R250, R102 ;  /* 0x0000006600fa7308 */ /* 0x0003e60000000800 */
[C---:B----4-:R-:W-:Y:S08]  /*e960*/  HMMA.16816.F32.BF16 R4, R104.reuse, R112, R4 ;  /* 0x000000706804723c */ /* 0x050ff00000041804 */
[C---:B------:R-:W-:Y:S01]  /*e970*/  HMMA.16816.F32.BF16 R8, R104.reuse, R114, R8 ;  /* 0x000000726808723c */ /* 0x040fe20000041808 */
[----:B------:R-:W4:Y:S07]  /*e980*/  LDSM.16.MT88.4 R112, [R228+0x1900] ;  /* 0x00190000e470783b */ /* 0x000f2e0000004200 */
[C---:B---3--:R-:W-:Y:S04]  /*e990*/  HMMA.16816.F32.BF16 R12, R104.reuse, R116, R12 ;  /* 0x00000074680c723c */ /* 0x048fe8000004180c */
[--C-:B-1----:R-:W-:Y:S02]  /*e9a0*/  FFMA.FTZ R102, R125, c[0x0][0x2d0], -R154.reuse ;  /* 0x0000b4007d667a23 */ /* 0x102fe4000001089a */
[----:B------:R-:W3:Y:S02]  /*e9b0*/  LDL.LU R125, [R1+0xc] ;  /* 0x00000c00017d7983 */ /* 0x000ee40000300800 */
[C---:B------:R-:W-:Y:S01]  /*e9c0*/  HMMA.16816.F32.BF16 R16, R104.reuse, R118, R16 ;  /* 0x000000766810723c */ /* 0x040fe20000041810 */
[----:B------:R1:W1:Y:S01]  /*e9d0*/  MUFU.EX2 R251, R102 ;  /* 0x0000006600fb7308 */ /* 0x0002620000000800 */
[----:B------:R-:W1:Y:S06]  /*e9e0*/  LDSM.16.MT88.4 R116, [R225+0x4900] ;  /* 0x00490000e174783b */ /* 0x000e6c0000004200 */
[C---:B------:R-:W-:Y:S08]  /*e9f0*/  HMMA.16816.F32.BF16 R20, R104.reuse, R108, R20 ;  /* 0x0000006c6814723c */ /* 0x040ff00000041814 */
[C---:B------:R-:W-:Y:S01]  /*ea00*/  HMMA.16816.F32.BF16 R24, R104.reuse, R110, R24 ;  /* 0x0000006e6818723c */ /* 0x040fe20000041818 */
[----:B------:R-:W1:Y:S07]  /*ea10*/  LDSM.16.MT88.4 R108, [R226+0x4900] ;  /* 0x00490000e26c783b */ /* 0x000e6e0000004200 */
[C---:B----4-:R-:W-:Y:S04]  /*ea20*/  HMMA.16816.F32.BF16 R28, R104.reuse, R112, R28 ;  /* 0x00000070681c723c */ /* 0x050fe8000004181c */
[--C-:B-1----:R-:W-:Y:S04]  /*ea30*/  FFMA.FTZ R102, R169, c[0x0][0x2d0], -R3.reuse ;  /* 0x0000b400a9667a23 */ /* 0x102fe80000010803 */
[----:B------:R1:W-:Y:S01]  /*ea40*/  MUFU.EX2 R169, R102 ;  /* 0x0000006600a97308 */ /* 0x0003e20000000800 */
[C---:B------:R-:W-:Y:S01]  /*ea50*/  HMMA.16816.F32.BF16 R32, R104.reuse, R114, R32 ;  /* 0x000000726820723c */ /* 0x040fe20000041820 */
[----:B------:R-:W4:Y:S07]  /*ea60*/  LDSM.16.MT88.4 R112, [R229+0x4900] ;  /* 0x00490000e570783b */ /* 0x000f2e0000004200 */
[C---:B------:R-:W-:Y:S08]  /*ea70*/  HMMA.16816.F32.BF16 R36, R104.reuse, R116, R36 ;  /* 0x000000746824723c */ /* 0x040ff00000041824 */
[C---:B------:R-:W-:Y:S01]  /*ea80*/  HMMA.16816.F32.BF16 R40, R104.reuse, R118, R40 ;  /* 0x000000766828723c */ /* 0x040fe20000041828 */
[----:B------:R-:W4:Y:S03]  /*ea90*/  LDSM.16.MT88.4 R116, [R228+0x4900] ;  /* 0x00490000e474783b */ /* 0x000f260000004200 */
[--C-:B-1----:R-:W-:Y:S04]  /*eaa0*/  FFMA.FTZ R102, R168, c[0x0][0x2d0], -R3.reuse ;  /* 0x0000b400a8667a23 */ /* 0x102fe80000010803 */
[C---:B------:R-:W-:Y:S01]  /*eab0*/  HMMA.16816.F32.BF16 R44, R104.reuse, R108, R44 ;  /* 0x0000006c682c723c */ /* 0x040fe2000004182c */
[----:B------:R1:W1:Y:S07]  /*eac0*/  MUFU.EX2 R168, R102 ;  /* 0x0000006600a87308 */ /* 0x00026e0000000800 */
[C---:B------:R-:W-:Y:S01]  /*ead0*/  HMMA.16816.F32.BF16 R48, R104.reuse, R110, R48 ;  /* 0x0000006e6830723c */ /* 0x040fe20000041830 */
[----:B------:R-:W4:Y:S07]  /*eae0*/  LDSM.16.MT88.4 R108, [R225+0x7900] ;  /* 0x00790000e16c783b */ /* 0x000f2e0000004200 */
[C---:B----4-:R-:W-:Y:S08]  /*eaf0*/  HMMA.16816.F32.BF16 R52, R104.reuse, R112, R52 ;  /* 0x000000706834723c */ /* 0x050ff00000041834 */
[C---:B------:R-:W-:Y:S01]  /*eb00*/  HMMA.16816.F32.BF16 R56, R104.reuse, R114, R56 ;  /* 0x000000726838723c */ /* 0x040fe20000041838 */
[----:B------:R-:W4:Y:S03]  /*eb10*/  LDSM.16.MT88.4 R112, [R226+0x7900] ;  /* 0x00790000e270783b */ /* 0x000f260000004200 */
[--C-:B-1----:R-:W-:Y:S04]  /*eb20*/  FFMA.FTZ R102, R123, c[0x0][0x2d0], -R154.reuse ;  /* 0x0000b4007b667a23 */ /* 0x102fe8000001089a */
[----:B------:R1:W-:Y:S01]  /*eb30*/  MUFU.EX2 R183, R102 ;  /* 0x0000006600b77308 */ /* 0x0003e20000000800 */
[C---:B------:R-:W-:Y:S08]  /*eb40*/  HMMA.16816.F32.BF16 R60, R104.reuse, R116, R60 ;  /* 0x00000074683c723c */ /* 0x040ff0000004183c */
[C---:B------:R-:W-:Y:S01]  /*eb50*/  HMMA.16816.F32.BF16 R64, R104.reuse, R118, R64 ;  /* 0x000000766840723c */ /* 0x040fe20000041840 */
[----:B------:R-:W4:Y:S07]  /*eb60*/  LDSM.16.MT88.4 R116, [R229+0x7900] ;  /* 0x00790000e574783b */ /* 0x000f2e0000004200 */
[C---:B------:R-:W-:Y:S04]  /*eb70*/  HMMA.16816.F32.BF16 R68, R104.reuse, R108, R68 ;  /* 0x0000006c6844723c */ /* 0x040fe80000041844 */
[--C-:B-1----:R-:W-:Y:S04]  /*eb80*/  FFMA.FTZ R102, R122, c[0x0][0x2d0], -R154.reuse ;  /* 0x0000b4007a667a23 */ /* 0x102fe8000001089a */
[C---:B------:R-:W-:Y:S01]  /*eb90*/  HMMA.16816.F32.BF16 R72, R104.reuse, R110, R72 ;  /* 0x0000006e6848723c */ /* 0x040fe20000041848 */
[----:B------:R-:W1:Y:S01]  /*eba0*/  LDSM.16.MT88.4 R108, [R228+0x7900] ;  /* 0x00790000e46c783b */ /* 0x000e620000004200 */
[----:B------:R4:W1:Y:S06]  /*ebb0*/  MUFU.EX2 R182, R102 ;  /* 0x0000006600b67308 */ /* 0x00086c0000000800 */
[C---:B----4-:R-:W-:Y:S08]  /*ebc0*/  HMMA.16816.F32.BF16 R76, R104.reuse, R112, R76 ;  /* 0x00000070684c723c */ /* 0x050ff0000004184c */
[C---:B------:R-:W-:Y:S01]  /*ebd0*/  HMMA.16816.F32.BF16 R80, R104.reuse, R114, R80 ;  /* 0x000000726850723c */ /* 0x040fe20000041850 */
[----:B------:R-:W4:Y:S07]  /*ebe0*/  LDSM.16.MT88.4 R112, [R225+0x2100] ;  /* 0x00210000e170783b */ /* 0x000f2e0000004200 */
[C---:B------:R-:W-:Y:S04]  /*ebf0*/  HMMA.16816.F32.BF16 R84, R104.reuse, R116, R84 ;  /* 0x000000746854723c */ /* 0x040fe80000041854 */
[--C-:B------:R-:W-:Y:S04]  /*ec00*/  FFMA.FTZ R102, R167, c[0x0][0x2d0], -R3.reuse ;  /* 0x0000b400a7667a23 */ /* 0x100fe80000010803 */
[----:B------:R4:W-:Y:S01]  /*ec10*/  MUFU.EX2 R167, R102 ;  /* 0x0000006600a77308 */ /* 0x0009e20000000800 */
[C---:B------:R-:W-:Y:S01]  /*ec20*/  HMMA.16816.F32.BF16 R88, R104.reuse, R118, R88 ;  /* 0x000000766858723c */ /* 0x040fe20000041858 */
[----:B------:R-:W4:Y:S07]  /*ec30*/  LDSM.16.MT88.4 R116, [R226+0x2100] ;  /* 0x00210000e274783b */ /* 0x000f2e0000004200 */
        /* <DEDUP_REMOVED lines=10> */
[----:B------:R-:W-:Y:S02]  /*ece0*/  FFMA.FTZ R154, R120, c[0x0][0x2d0], -R154 ;  /* 0x0000b400789a7a23 */ /* 0x000fe4000001089a */
[----:B------:R-:W1:Y:S01]  /*ecf0*/  LDSM.16.MT88.4 R120, [R229+0x2100] ;  /* 0x00210000e578783b */ /* 0x000e620000004200 */
[----:B------:R-:W4:Y:S03]  /*ed00*/  MUFU.EX2 R177, R102 ;  /* 0x0000006600b17308 */ /* 0x000f260000000800 */
[C---:B------:R-:W-:Y:S08]  /*ed10*/  HMMA.16816.F32.BF16 R4, R104.reuse, R112, R4 ;  /* 0x000000706804723c */ /* 0x040ff00000041804 */
[C---:B------:R-:W-:Y:S01]  /*ed20*/  HMMA.16816.F32.BF16 R8, R104.reuse, R114, R8 ;  /* 0x000000726808723c */ /* 0x040fe20000041808 */
[----:B------:R-:W2:Y:S07]  /*ed30*/  LDSM.16.MT88.4 R112, [R225+0x5100] ;  /* 0x00510000e170783b */ /* 0x000eae0000004200 */
[C---:B------:R-:W-:Y:S04]  /*ed40*/  HMMA.16816.F32.BF16 R12, R104.reuse, R116, R12 ;  /* 0x00000074680c723c */ /* 0x040fe8000004180c */
[----:B----4-:R-:W-:Y:S04]  /*ed50*/  F2FP.BF16.PACK_AB R152, R176, R177 ;  /* 0x000000b1b098723e */ /* 0x010fe800000010ff */
[C---:B------:R-:W-:Y:S01]  /*ed60*/  HMMA.16816.F32.BF16 R16, R104.reuse, R118, R16 ;  /* 0x000000766810723c */ /* 0x040fe20000041810 */
[----:B------:R-:W-:Y:S07]  /*ed70*/  LDSM.16.MT88.4 R116, [R229+0x5100] ;  /* 0x00510000e574783b */ /* 0x000fee0000004200 */
[C---:B-1----:R-:W-:Y:S08]  /*ed80*/  HMMA.16816.F32.BF16 R20, R104.reuse, R120, R20 ;  /* 0x000000786814723c */ /* 0x042ff00000041814 */
[C---:B------:R-:W-:Y:S01]  /*ed90*/  HMMA.16816.F32.BF16 R24, R104.reuse, R122, R24 ;  /* 0x0000007a6818723c */ /* 0x040fe20000041818 */
[----:B------:R-:W-:Y:S07]  /*eda0*/  LDSM.16.MT88.4 R120, [R228+0x5100] ;  /* 0x00510000e478783b */ /* 0x000fee0000004200 */
[C---:B------:R-:W-:Y:S08]  /*edb0*/  HMMA.16816.F32.BF16 R28, R104.reuse, R108, R28 ;  /* 0x0000006c681c723c */ /* 0x040ff0000004181c */
[C---:B------:R-:W-:Y:S01]  /*edc0*/  HMMA.16816.F32.BF16 R32, R104.reuse, R110, R32 ;  /* 0x0000006e6820723c */ /* 0x040fe20000041820 */
[----:B------:R-:W-:Y:S03]  /*edd0*/  LDSM.16.MT88.4 R108, [R225+0x8100] ;  /* 0x00810000e16c783b */ /* 0x000fe60000004200 */
[----:B--2---:R-:W-:Y:S04]  /*ede0*/  FFMA.FTZ R2, R2, R126, R165 ;  /* 0x0000007e02027223 */ /* 0x004fe800000100a5 */
[C---:B------:R-:W-:Y:S08]  /*edf0*/  HMMA.16816.F32.BF16 R36, R104.reuse, R112, R36 ;  /* 0x000000706824723c */ /* 0x040ff00000041824 */
[C---:B------:R-:W-:Y:S01]  /*ee00*/  HMMA.16816.F32.BF16 R40, R104.reuse, R114, R40 ;  /* 0x000000726828723c */ /* 0x040fe20000041828 */
[----:B------:R-:W-:Y:S03]  /*ee10*/  LDSM.16.MT88.4 R112, [R226+0x8100] ;  /* 0x00810000e270783b */ /* 0x000fe60000004200 */
[----:B---3--:R-:W-:Y:S02]  /*ee20*/  FFMA.FTZ R128, R0, R125, R155 ;  /* 0x0000007d00807223 */ /* 0x008fe4000001009b */
[--C-:B------:R-:W-:Y:S03]  /*ee30*/  FFMA.FTZ R0, R170, c[0x0][0x2d0], -R3.reuse ;  /* 0x0000b400aa007a23 */ /* 0x100fe60000010803 */
[----:B------:R-:W1:Y:S01]  /*ee40*/  LDSM.16.MT88.4 R124, [R226+0x5100] ;  /* 0x00510000e27c783b */ /* 0x000e620000004200 */
[----:B------:R-:W2:Y:S10]  /*ee50*/  MUFU.EX2 R170, R154 ;  /* 0x0000009a00aa7308 */ /* 0x000eb40000000800 */
[----:B------:R3:W-:Y:S01]  /*ee60*/  MUFU.EX2 R165, R0 ;  /* 0x0000000000a57308 */ /* 0x0007e20000000800 */
[----:B--2---:R-:W-:Y:S01]  /*ee70*/  F2FP.BF16.PACK_AB R154, R170, R171 ;  /* 0x000000abaa9a723e */ /* 0x004fe200000010ff */
[--C-:B---3--:R-:W-:Y:S02]  /*ee80*/  FFMA.FTZ R0, R164, c[0x0][0x2d0], -R3.reuse ;  /* 0x0000b400a4007a23 */ /* 0x108fe40000010803 */
[----:B------:R-:W-:Y:S06]  /*ee90*/  FFMA.FTZ R3, R153, c[0x0][0x2d0], -R3 ;  /* 0x0000b40099037a23 */ /* 0x000fec0000010803 */
[----:B------:R2:W3:Y:S01]  /*eea0*/  MUFU.EX2 R164, R0 ;  /* 0x0000000000a47308 */ /* 0x0004e20000000800 */
[C---:B-1----:R-:W-:Y:S08]  /*eeb0*/  HMMA.16816.F32.BF16 R44, R104.reuse, R124, R44 ;  /* 0x0000007c682c723c */ /* 0x042ff0000004182c */
[C---:B------:R-:W-:Y:S01]  /*eec0*/  HMMA.16816.F32.BF16 R48, R104.reuse, R126, R48 ;  /* 0x0000007e6830723c */ /* 0x040fe20000041830 */
[----:B------:R-:W1:Y:S01]  /*eed0*/  MUFU.EX2 R102, R3 ;  /* 0x0000000300667308 */ /* 0x000e620000000800 */
[----:B------:R-:W4:Y:S06]  /*eee0*/  LDSM.16.MT88.4 R124, [R229+0x8100] ;  /* 0x00810000e57c783b */ /* 0x000f2c0000004200 */
[C---:B------:R-:W-:Y:S04]  /*eef0*/  HMMA.16816.F32.BF16 R52, R104.reuse, R116, R52 ;  /* 0x000000746834723c */ /* 0x040fe80000041834 */
[----:B--2---:R-:W-:Y:S04]  /*ef00*/  FADD.FTZ R0, R140, R2 ;  /* 0x000000028c007221 */ /* 0x004fe80000010000 */
[C---:B------:R-:W-:Y:S01]  /*ef10*/  HMMA.16816.F32.BF16 R56, R104.reuse, R118, R56 ;  /* 0x000000766838723c */ /* 0x040fe20000041838 */
[----:B------:R-:W2:Y:S03]  /*ef20*/  LDSM.16.MT88.4 R116, [R228+0x8100] ;  /* 0x00810000e474783b */ /* 0x000ea60000004200 */
[----:B------:R-:W-:Y:S01]  /*ef30*/  FADD.FTZ R2, R245, R128 ;  /* 0x00000080f5027221 */ /* 0x000fe20000010000 */
[----:B------:R-:W-:Y:S01]  /*ef40*/  MOV R128, R135 ;  /* 0x0000008700807202 */ /* 0x000fe20000000f00 */
[----:B------:R-:W-:Y:S01]  /*ef50*/  FADD.FTZ R0, R246, R0 ;  /* 0x00000000f6007221 */ /* 0x000fe20000010000 */
[----:B---3--:R-:W-:Y:S01]  /*ef60*/  F2FP.BF16.PACK_AB R153, R164, R165 ;  /* 0x000000a5a499723e */ /* 0x008fe200000010ff */
[C---:B------:R-:W-:Y:S01]  /*ef70*/  HMMA.16816.F32.BF16 R60, R104.reuse, R120, R60 ;  /* 0x00000078683c723c */ /* 0x040fe2000004183c */
[----:B------:R3:W5:Y:S03]  /*ef80*/  LDL.LU R245, [R1+0x54] ;  /* 0x0000540001f57983 */ /* 0x0007660000300800 */
[----:B------:R-:W-:Y:S01]  /*ef90*/  FADD.FTZ R2, R247, R2 ;  /* 0x00000002f7027221 */ /* 0x000fe20000010000 */
[----:B------:R3:W5:Y:S01]  /*efa0*/  LDL.LU R246, [R1+0x50] ;  /* 0x0000500001f67983 */ /* 0x0007620000300800 */
[----:B------:R-:W-:Y:S01]  /*efb0*/  FADD.FTZ R0, R248, R0 ;  /* 0x00000000f8007221 */ /* 0x000fe20000010000 */
[----:B-1----:R-:W-:Y:S01]  /*efc0*/  F2FP.BF16.PACK_AB R155, R102, R103 ;  /* 0x00000067669b723e */ /* 0x002fe200000010ff */
[C---:B------:R-:W-:Y:S01]  /*efd0*/  HMMA.16816.F32.BF16 R64, R104.reuse, R122, R64 ;  /* 0x0000007a6840723c */ /* 0x040fe20000041840 */
[----:B------:R3:W5:Y:S03]  /*efe0*/  LDL.LU R247, [R1+0x4c] ;  /* 0x00004c0001f77983 */ /* 0x0007660000300800 */
[----:B------:R-:W-:Y:S01]  /*eff0*/  FADD.FTZ R3, R231, R2 ;  /* 0x00000002e7037221 */ /* 0x000fe20000010000 */
[----:B------:R3:W5:Y:S01]  /*f000*/  LDL.LU R248, [R1+0x48] ;  /* 0x0000480001f87983 */ /* 0x0007620000300800 */
[----:B------:R-:W-:Y:S01]  /*f010*/  FADD.FTZ R2, R129, R0 ;  /* 0x0000000081027221 */ /* 0x000fe20000010000 */
[----:B------:R-:W-:Y:S01]  /*f020*/  MOV R129, R133 ;  /* 0x0000008500817202 */ /* 0x000fe20000000f00 */
[C---:B------:R-:W-:Y:S01]  /*f030*/  HMMA.16816.F32.BF16 R68, R104.reuse, R108, R68 ;  /* 0x0000006c6844723c */ /* 0x040fe20000041844 */
[----:B------:R3:W5:Y:S03]  /*f040*/  LDL.LU R231, [R1+0x44] ;  /* 0x0000440001e77983 */ /* 0x0007660000300800 */
[----:B------:R-:W-:Y:S01]  /*f050*/  MOV R0, R132 ;  /* 0x0000008400007202 */ /* 0x000fe20000000f00 */
[----:B------:R-:W-:Y:S03]  /*f060*/  LDSM.16.MT88.4 R120, [R226+0x2900] ;  /* 0x00290000e278783b */ /* 0x000fe60000004200 */
[C---:B------:R-:W-:Y:S04]  /*f070*/  HMMA.16816.F32.BF16 R72, R104.reuse, R110, R72 ;  /* 0x0000006e6848723c */ /* 0x040fe80000041848 */
[----:B------:R-:W-:Y:S01]  /*f080*/  FADD.FTZ R0, R0, R3 ;  /* 0x0000000300007221 */ /* 0x000fe20000010000 */
[----:B------:R-:W1:Y:S03]  /*f090*/  LDSM.16.MT88.4 R108, [R225+0x2900] ;  /* 0x00290000e16c783b */ /* 0x000e660000004200 */
[C---:B------:R-:W-:Y:S05]  /*f0a0*/  HMMA.16816.F32.BF16 R76, R104.reuse, R112, R76 ;  /* 0x00000070684c723c */ /* 0x040fea000004184c */
[----:B------:R-:W-:Y:S03]  /*f0b0*/  LDSM.16.MT88.4 R140, [R225+0x5900] ;  /* 0x00590000e18c783b */ /* 0x000fe60000004200 */
[C---:B------:R-:W-:Y:S08]  /*f0c0*/  HMMA.16816.F32.BF16 R80, R104.reuse, R114, R80 ;  /* 0x000000726850723c */ /* 0x040ff00000041850 */
[C---:B----4-:R-:W-:Y:S08]  /*f0d0*/  HMMA.16816.F32.BF16 R84, R104.reuse, R124, R84 ;  /* 0x0000007c6854723c */ /* 0x050ff00000041854 */
[C---:B------:R-:W-:Y:S01]  /*f0e0*/  HMMA.16816.F32.BF16 R88, R104.reuse, R126, R88 ;  /* 0x0000007e6858723c */ /* 0x040fe20000041858 */
[----:B------:R-:W4:Y:S07]  /*f0f0*/  LDSM.16.MT88.4 R124, [R229+0x2900] ;  /* 0x00290000e57c783b */ /* 0x000f2e0000004200 */
[C---:B--2---:R-:W-:Y:S07]  /*f100*/  HMMA.16816.F32.BF16 R92, R104.reuse, R116, R92 ;  /* 0x00000074685c723c */ /* 0x044fee000004185c */
[----:B------:R-:W-:Y:S01]  /*f110*/  MOV R117, R134 ;  /* 0x0000008600757202 */ /* 0x000fe20000000f00 */
[----:B------:R-:W-:Y:S01]  /*f120*/  HMMA.16816.F32.BF16 R96, R104, R118, R96 ;  /* 0x000000766860723c */ /* 0x000fe20000041860 */
[----:B------:R-:W2:Y:S07]  /*f130*/  LDSM.16.MT88.4 R132, [R228+0x2900] ;  /* 0x00290000e484783b */ /* 0x000eae0000004200 */
[C---:B-1----:R-:W-:Y:S01]  /*f140*/  HMMA.16816.F32.BF16 R104, R152.reuse, R108, R4 ;  /* 0x0000006c9868723c */ /* 0x042fe20000041804 */
[----:B------:R-:W1:Y:S07]  /*f150*/  LDSM.16.MT88.4 R4, [R229+0x5900] ;  /* 0x00590000e504783b */ /* 0x000e6e0000004200 */
[C---:B------:R-:W-:Y:S01]  /*f160*/  HMMA.16816.F32.BF16 R108, R152.reuse, R110, R8 ;  /* 0x0000006e986c723c */ /* 0x040fe20000041808 */
[----:B------:R-:W1:Y:S07]  /*f170*/  LDSM.16.MT88.4 R8, [R228+0x5900] ;  /* 0x00590000e408783b */ /* 0x000e6e0000004200 */
[C---:B------:R-:W-:Y:S07]  /*f180*/  HMMA.16816.F32.BF16 R112, R152.reuse, R120, R12 ;  /* 0x000000789870723c */ /* 0x040fee000004180c */
[----:B------:R-:W-:Y:S02]  /*f190*/  MOV R15, R117 ;  /* 0x00000075000f7202 */ /* 0x000fe40000000f00 */
[C---:B------:R-:W-:Y:S01]  /*f1a0*/  HMMA.16816.F32.BF16 R116, R152.reuse, R122, R16 ;  /* 0x0000007a9874723c */ /* 0x040fe20000041810 */
[----:B------:R-:W-:Y:S07]  /*f1b0*/  LDSM.16.MT88.4 R16, [R226+0x8900] ;  /* 0x00890000e210783b */ /* 0x000fee0000004200 */
[C---:B----4-:R-:W-:Y:S07]  /*f1c0*/  HMMA.16816.F32.BF16 R120, R152.reuse, R124, R20 ;  /* 0x0000007c9878723c */ /* 0x050fee0000041814 */
[----:B------:R-:W-:Y:S01]  /*f1d0*/  MOV R23, R15 ;  /* 0x0000000f00177202 */ /* 0x000fe20000000f00 */
[C---:B------:R-:W-:Y:S01]  /*f1e0*/  HMMA.16816.F32.BF16 R124, R152.reuse, R126, R24 ;  /* 0x0000007e987c723c */ /* 0x040fe20000041818 */
[----:B------:R-:W4:Y:S03]  /*f1f0*/  LDSM.16.MT88.4 R12, [R225+0x8900] ;  /* 0x00890000e10c783b */ /* 0x000f260000004200 */
[----:B------:R-:W-:Y:S02]  /*f200*/  MOV R22, R129 ;  /* 0x0000008100167202 */ /* 0x000fe40000000f00 */
[----:B------:R-:W-:Y:S02]  /*f210*/  MOV R21, R128 ;  /* 0x0000008000157202 */ /* 0x000fe40000000f00 */
[----:B------:R-:W-:Y:S04]  /*f220*/  MOV R26, R131 ;  /* 0x00000083001a7202 */ /* 0x000fe80000000f00 */
[----:B------:R-:W-:Y:S02]  /*f230*/  MOV R27, R130 ;  /* 0x00000082001b7202 */ /* 0x000fe40000000f00 */
[C---:B--2---:R-:W-:Y:S03]  /*f240*/  HMMA.16816.F32.BF16 R128, R152.reuse, R132, R28 ;  /* 0x000000849880723c */ /* 0x044fe6000004181c */
[----:B------:R-:W-:Y:S02]  /*f250*/  MOV R20, R147 ;  /* 0x0000009300147202 */ /* 0x000fe40000000f00 */
[----:B------:R-:W-:Y:S02]  /*f260*/  MOV R24, R146 ;  /* 0x0000009200187202 */ /* 0x000fe40000000f00 */
[----:B------:R-:W-:Y:S01]  /*f270*/  MOV R25, R145 ;  /* 0x0000009100197202 */ /* 0x000fe20000000f00 */
[C---:B------:R-:W-:Y:S04]  /*f280*/  HMMA.16816.F32.BF16 R132, R152.reuse, R134, R32 ;  /* 0x000000869884723c */ /* 0x040fe80000041820 */
[----:B------:R-:W-:Y:S02]  /*f290*/  MOV R29, R139 ;  /* 0x0000008b001d7202 */ /* 0x000fe40000000f00 */
[----:B------:R-:W-:Y:S02]  /*f2a0*/  MOV R30, R138 ;  /* 0x0000008a001e7202 */ /* 0x000fe40000000f00 */
[----:B------:R-:W-:Y:S04]  /*f2b0*/  MOV R31, R137 ;  /* 0x00000089001f7202 */ /* 0x000fe80000000f00 */
[----:B------:R-:W-:Y:S02]  /*f2c0*/  MOV R35, R136 ;  /* 0x0000008800237202 */ /* 0x000fe40000000f00 */
[C---:B------:R-:W-:Y:S03]  /*f2d0*/  HMMA.16816.F32.BF16 R136, R152.reuse, R140, R36 ;  /* 0x0000008c9888723c */ /* 0x040fe60000041824 */
[----:B------:R-:W-:Y:S01]  /*f2e0*/  MOV R28, R144 ;  /* 0x00000090001c7202 */ /* 0x000fe20000000f00 */
[----:B------:R-:W-:Y:S04]  /*f2f0*/  FADD.FTZ R2, R35, R2 ;  /* 0x0000000223027221 */ /* 0x000fe80000010000 */
        /* <DEDUP_REMOVED lines=20> */
[----:B------:R-:W2:Y:S03]  /*f440*/  LDSM.16.MT88.4 R8, [R228+0x8900] ;  /* 0x00890000e408783b */ /* 0x000ea60000004200 */
[----:B------:R-:W-:Y:S02]  /*f450*/  FADD.FTZ R2, R20, R2 ;  /* 0x0000000214027221 */ /* 0x000fe40000010000 */
[----:B------:R-:W-:Y:S02]  /*f460*/  FADD.FTZ R0, R178, R0 ;  /* 0x00000000b2007221 */ /* 0x000fe40000010000 */
[C---:B----4-:R-:W-:Y:S04]  /*f470*/  HMMA.16816.F32.BF16 R68, R152.reuse, R12, R68 ;  /* 0x0000000c9844723c */ /* 0x050fe80000041844 */
        /* <DEDUP_REMOVED lines=14> */
[----:B------:R-:W-:Y:S01]  /*f560*/  FADD.FTZ R0, R168, R0 ;  /* 0x00000000a8007221 */ /* 0x000fe20000010000 */
[C---:B------:R-:W-:Y:S03]  /*f570*/  HMMA.16816.F32.BF16 R88, R152.reuse, R6, R88 ;  /* 0x000000069858723c */ /* 0x040fe60000041858 */
[----:B------:R-:W-:Y:S02]  /*f580*/  FADD.FTZ R2, R183, R2 ;  /* 0x00000002b7027221 */ /* 0x000fe40000010000 */
[----:B------:R-:W-:Y:S02]  /*f590*/  FADD.FTZ R0, R167, R0 ;  /* 0x00000000a7007221 */ /* 0x000fe40000010000 */
[----:B------:R-:W-:Y:S01]  /*f5a0*/  FADD.FTZ R2, R182, R2 ;  /* 0x00000002b6027221 */ /* 0x000fe20000010000 */
[C---:B--2---:R-:W-:Y:S04]  /*f5b0*/  HMMA.16816.F32.BF16 R92, R152.reuse, R8, R92 ;  /* 0x00000008985c723c */ /* 0x044fe8000004185c */
        /* <DEDUP_REMOVED lines=10> */
[----:B------:R-:W-:Y:S01]  /*f660*/  FADD.FTZ R0, R102, R0 ;  /* 0x0000000066007221 */ /* 0x000fe20000010000 */
[----:B------:R-:W-:Y:S02]  /*f670*/  MOV R102, R101 ;  /* 0x0000006500667202 */ /* 0x000fe40000000f00 */
[----:B------:R3:W-:Y:S04]  /*f680*/  STL [R1+0x8], R2 ;  /* 0x0000080201007387 */ /* 0x0007e80000100800 */
[----:B------:R3:W-:Y:S01]  /*f690*/  STL [R1+0xc], R0 ;  /* 0x00000c0001007387 */ /* 0x0007e20000100800 */
[----:B------:R-:W-:-:S05]  /*f6a0*/  @P0 BRA `(.L_x_507) ;  /* 0xffffbfd000000947 */ /* 0x000fca000383ffff */
.L_x_506:
[----:B-1-3--:R-:W2:Y:S04]  /*f6b0*/  LDL.LU R2, [R1+0x8] ;  /* 0x0000080001027983 */ /* 0x00aea80000300800 */
        /* <DEDUP_REMOVED lines=124> */
.L_x_502:
[----:B------:R-:W-:Y:S05]  /*fe80*/  @P1 BRA `(.L_x_508) ;  /* 0x000016b000001947 */ /* 0x000fea0003800000 */
        /* <DEDUP_REMOVED lines=151> */
.L_x_509:
        /* <DEDUP_REMOVED lines=139> */
.L_x_511:
[----:B---3--:R-:W-:Y:S05]  /*110b0*/  BSYNC B0 ;  /* 0x0000000000007941 */ /* 0x008fea0003800000 */
.L_x_510:
        /* <DEDUP_REMOVED lines=23> */
.L_x_513:
[----:B------:R-:W-:Y:S05]  /*11230*/  BSYNC B0 ;  /* 0x0000000000007941 */ /* 0x000fea0003800000 */
.L_x_512:
        /* <DEDUP_REMOVED lines=23> */
.L_x_515:
[----:B------:R-:W-:Y:S05]  /*113b0*/  BSYNC B0 ;  /* 0x0000000000007941 */ /* 0x000fea0003800000 */
.L_x_514:
        /* <DEDUP_REMOVED lines=24> */
.L_x_508:
        /* <DEDUP_REMOVED lines=19> */
.L_x_516:
        /* <DEDUP_REMOVED lines=42> */
.L_x_518:
[----:B------:R-:W-:Y:S05]  /*11910*/  BSYNC B0 ;  /* 0x0000000000007941 */ /* 0x000fea0003800000 */
.L_x_517:
        /* <DEDUP_REMOVED lines=66> */
.L_x_520:
[----:B------:R-:W-:Y:S05]  /*11d40*/  BSYNC B0 ;  /* 0x0000000000007941 */ /* 0x000fea0003800000 */
.L_x_519:
        /* <DEDUP_REMOVED lines=21> */
.L_x_522:
[----:B------:R-:W-:Y:S05]  /*11ea0*/  BSYNC B0 ;  /* 0x0000000000007941 */ /* 0x000fea0003800000 */
.L_x_521:
        /* <DEDUP_REMOVED lines=21> */
.L_x_524:
[----:B------:R-:W-:Y:S05]  /*12000*/  BSYNC B0 ;  /* 0x0000000000007941 */ /* 0x000fea0003800000 */
.L_x_523:
        /* <DEDUP_REMOVED lines=22> */
.L_x_525:
        /* <DEDUP_REMOVED lines=9> */
.L_x_1340:


//--------------------- .text._ZN7cutlass13device_kernelIN5flash19enable_sm80_to_sm89INS1_16FlashAttnFwdSm80INS1_25CollectiveMainloopFwdSm80ILi8ELi1ELb0EN4cute5tupleIJNS5_1CILi128EEENS7_ILi64EEENS7_ILi192EEEEEELi192ENS_10bfloat16_tEfNS_4arch4Sm80ELb1ELb0ELb1ELb1ELb0ELb1ELb1ELb0EEENS1_21CollectiveEpilogueFwdINS6_IJS8_SA_S9_EEENS6_IJNS7_ILi1EEESI_SI_EEESC_SE_Li256ELb1ELb1ELb0ELb0EEENS1_19SingleTileSchedulerILb1ELb0ELb1ELi128EEEEEEEEEvNT_6ParamsE --------------------------
	.section	.text._ZN7cutlass13device_kernelIN5flash19enable_sm80_to_sm89INS1_16FlashAttnFwdSm80INS1_25CollectiveMainloopFwdSm80ILi8ELi1ELb0EN4cute5tupleIJNS5_1CILi128EEENS7_ILi64EEENS7_ILi192EEEEEELi192ENS_10bfloat16_tEfNS_4arch4Sm80ELb1ELb0ELb1ELb1ELb0ELb1ELb1ELb0EEENS1_21CollectiveEpilogueFwdINS6_IJS8_SA_S9_EEENS6_IJNS7_ILi1EEESI_SI_EEESC_SE_Li256ELb1ELb1ELb0ELb0EEENS1_19SingleTileSchedulerILb1ELb0ELb1ELi128EEEEEEEEEvNT_6ParamsE,"ax",@progbits
	.sectioninfo	@"SHI_REGISTERS=254"
	.align	128
.text._ZN7cutlass13device_kernelIN5flash19enable_sm80_to_sm89INS1_16FlashAttnFwdSm80INS1_25CollectiveMainloopFwdSm80ILi8ELi1ELb0EN4cute5tupleIJNS5_1CILi128EEENS7_ILi64EEENS7_ILi192EEEEEELi192ENS_10bfloat16_tEfNS_4arch4Sm80ELb1ELb0ELb1ELb1ELb0ELb1ELb1ELb0EEENS1_21CollectiveEpilogueFwdINS6_IJS8_SA_S9_EEENS6_IJNS7_ILi1EEESI_SI_EEESC_SE_Li256ELb1ELb1ELb0ELb0EEENS1_19SingleTileSchedulerILb1ELb0ELb1ELi128EEEEEEEEEvNT_6ParamsE:
        .type           _ZN7cutlass13device_kernelIN5flash19enable_sm80_to_sm89INS1_16FlashAttnFwdSm80INS1_25CollectiveMainloopFwdSm80ILi8ELi1ELb0EN4cute5tupleIJNS5_1CILi128EEENS7_ILi64EEENS7_ILi192EEEEEELi192ENS_10bfloat16_tEfNS_4arch4Sm80ELb1ELb0ELb1ELb1ELb0ELb1ELb1ELb0EEENS1_21CollectiveEpilogueFwdINS6_IJS8_SA_S9_EEENS6_IJNS7_ILi1EEESI_SI_EEESC_SE_Li256ELb1ELb1ELb0ELb0EEENS1_19SingleTileSchedulerILb1ELb0ELb1ELi128EEEEEEEEEvNT_6ParamsE,@function
        .size           _ZN7cutlass13device_kernelIN5flash19enable_sm80_to_sm89INS1_16FlashAttnFwdSm80INS1_25CollectiveMainloopFwdSm80ILi8ELi1ELb0EN4cute5tupleIJNS5_1CILi128EEENS7_ILi64EEENS7_ILi192EEEEEELi192ENS_10bfloat16_tEfNS_4arch4Sm80ELb1ELb0ELb1ELb1ELb0ELb1ELb1ELb0EEENS1_21CollectiveEpilogueFwdINS6_IJS8_SA_S9_EEENS6_IJNS7_ILi1EEESI_SI_EEESC_SE_Li256ELb1ELb1ELb0ELb0EEENS1_19SingleTileSchedulerILb1ELb0ELb1ELi128EEEEEEEEEvNT_6ParamsE,(.L_x_1341 - _ZN7cutlass13device_kernelIN5flash19enable_sm80_to_sm89INS1_16FlashAttnFwdSm80INS1_25CollectiveMainloopFwdSm80ILi8ELi1ELb0EN4cute5tupleIJNS5_1CILi128EEENS7_ILi64EEENS7_ILi192EEEEEELi192ENS_10bfloat16_tEfNS_4arch4Sm80ELb1ELb0ELb1ELb1ELb0ELb1ELb1ELb0EEENS1_21CollectiveEpilogueFwdINS6_IJS8_SA_S9_EEENS6_IJNS7_ILi1EEESI_SI_EEESC_SE_Li256ELb1ELb1ELb0ELb0EEENS1_19SingleTileSchedulerILb1ELb0ELb1ELi128EEEEEEEEEvNT_6ParamsE)
        .other          _ZN7cutlass13device_kernelIN5flash19enable_sm80_to_sm89INS1_16FlashAttnFwdSm80INS1_25CollectiveMainloopFwdSm80ILi8ELi1ELb0EN4cute5tupleIJNS5_1CILi128EEENS7_ILi64EEENS7_ILi192EEEEEELi192ENS_10bfloat16_tEfNS_4arch4Sm80ELb1ELb0ELb1ELb1ELb0ELb1ELb1ELb0EEENS1_21CollectiveEpilogueFwdINS6_IJS8_SA_S9_EEENS6_IJNS7_ILi1EEESI_SI_EEESC_SE_Li256ELb1ELb1ELb0ELb0EEENS1_19SingleTileSchedulerILb1ELb0ELb1ELi128EEEEEEEEEvNT_6ParamsE,@"STO_CUDA_ENTRY STV_DEFAULT"
_ZN7cutlass13device_kernelIN5flash19enable_sm80_to_sm89INS1_16FlashAttnFwdSm80INS1_25CollectiveMainloopFwdSm80ILi8ELi1ELb0EN4cute5tupleIJNS5_1CILi128EEENS7_ILi64EEENS7_ILi192EEEEEELi192ENS_10bfloat16_tEfNS_4arch4Sm80ELb1ELb0ELb1ELb1ELb0ELb1ELb1ELb0EEENS1_21CollectiveEpilogueFwdINS6_IJS8_SA_S9_EEENS6_IJNS7_ILi1EEESI_SI_EEESC_SE_Li256ELb1ELb1ELb0ELb0EEENS1_19SingleTileSchedulerILb1ELb0ELb1ELi128EEEEEEEEEvNT_6ParamsE:
        /* <DEDUP_REMOVED lines=16> */
.L_x_527:
        /* <DEDUP_REMOVED lines=8> */
.L_x_529:
[----:B------:R-:W-:-:S04]  /*0180*/  MOV R0, c[0x0][0x54c] ;  /* 0x0001530000007a02 */ /* 0x000fc80000000f00 */
.L_x_528:
[----:B------:R-:W-:Y:S01]  /*0190*/  USHF.L.U32 UR4, UR4, 0x7, URZ ;  /* 0x0000000704047899 */ /* 0x000fe2000800063f */
[----:B-----5:R-:W-:-:S05]  /*01a0*/  IMAD R0, R0, c[0x0][0x548], RZ ;  /* 0x0001520000007a24 */ /* 0x020fca00078e02ff */
[----:B------:R-:W-:-:S04]  /*01b0*/  MOV R12, UR4 ;  /* 0x00000004000c7c02 */ /* 0x000fc80008000f00 */
[----:B------:R-:W-:-:S04]  /*01c0*/  ISETP.GE.AND P0, PT, R12, R0, PT ;  /* 0x000000000c00720c */ /* 0x000fc80003f06270 */
[----:B------:R-:W-:Y:S01]  /*01d0*/  SEL R243, R5, 0xffffffff, !P0 ;  /* 0xffffffff05f37807 */ /* 0x000fe20004000000 */
[----:B------:R-:W-:Y:S05]  /*01e0*/  BRA `(.L_x_530) ;  /* 0x0000013000007947 */ /* 0x000fea0003800000 */
.L_x_526:
[----:B------:R-:W-:-:S04]  /*01f0*/  ISETP.NE.U32.AND P0, PT, RZ, c[0x0][0x568], PT ;  /* 0x00015a00ff007a0c */ /* 0x000fc80003f05070 */
[----:B------:R-:W-:-:S13]  /*0200*/  ISETP.NE.AND.EX P0, PT, RZ, c[0x0][0x56c], PT, P0 ;  /* 0x00015b00ff007a0c */ /* 0x000fda0003f05300 */
[----:B------:R-:W-:Y:S05]  /*0210*/  @!P0 BRA `(.L_x_531) ;  /* 0x0000002000008947 */ /* 0x000fea0003800000 */
[----:B------:R1:W5:Y:S01]  /*0220*/  LDG.E R0, [R2.64] ;  /* 0x0000000602007981 */ /* 0x000362000c1e1900 */
[----:B------:R-:W-:Y:S05]  /*0230*/  BRA `(.L_x_532) ;  /* 0x0000009000007947 */ /* 0x000fea0003800000 */
.L_x_531:
        /* <DEDUP_REMOVED lines=8> */
.L_x_533:
[----:B------:R-:W-:-:S04]  /*02c0*/  MOV R0, c[0x0][0x54c] ;  /* 0x0001530000007a02 */ /* 0x000fc80000000f00 */
.L_x_532:
[----:B------:R-:W-:Y:S01]  /*02d0*/  USHF.L.U32 UR4, UR4, 0x7, URZ ;  /* 0x0000000704047899 */ /* 0x000fe2000800063f */
[----:B-----5:R-:W-:-:S05]  /*02e0*/  IMAD R0, R0, c[0x0][0x548], RZ ;  /* 0x0001520000007a24 */ /* 0x020fca00078e02ff */
[----:B------:R-:W-:-:S04]  /*02f0*/  MOV R12, UR4 ;  /* 0x00000004000c7c02 */ /* 0x000fc80008000f00 */
[----:B------:R-:W-:-:S04]  /*0300*/  ISETP.GE.AND P0, PT, R12, R0, PT ;  /* 0x000000000c00720c */ /* 0x000fc80003f06270 */
[----:B------:R-:W-:-:S04]  /*0310*/  SEL R243, R5, 0xffffffff, !P0 ;  /* 0xffffffff05f37807 */ /* 0x000fc80004000000 */
.L_x_530:
        /* <DEDUP_REMOVED lines=17> */
[----:B-1----:R-:W-:Y:S01]  /*0430*/  IMAD.WIDE R2, R243, R14, c[0x0][0x358] ;  /* 0x0000d600f3027625 */ /* 0x002fe200078e020e */
[----:B------:R-:W-:-:S03]  /*0440*/  ISETP.NE.AND.EX P3, PT, RZ, c[0x0][0x35c], PT, P3 ;  /* 0x0000d700ff007a0c */ /* 0x000fc60003f65330 */
[CC--:B------:R-:W-:Y:S01]  /*0450*/  @P0 IMAD.WIDE R8, R243.reuse, R14.reuse, c[0x0][0x360] ;  /* 0x0000d800f3080625 */ /* 0x0c0fe200078e020e */
[----:B------:R-:W1:Y:S03]  /*0460*/  S2R R251, SR_CTAID.Y ;  /* 0x0000000000fb7919 */ /* 0x000e660000002600 */
[----:B------:R-:W-:Y:S01]  /*0470*/  @P2 IMAD.WIDE R10, R243, R14, c[0x0][0x370] ;  /* 0x0000dc00f30a2625 */ /* 0x000fe200078e020e */
[----:B------:R2:W5:Y:S04]  /*0480*/  @P0 LDG.E R242, [R8.64] ;  /* 0x0000000608f20981 */ /* 0x000568000c1e1900 */
[----:B------:R2:W5:Y:S04]  /*0490*/  @P1 LDG.E R145, [R6.64] ;  /* 0x0000000606911981 */ /* 0x000568000c1e1900 */
[----:B------:R2:W5:Y:S04]  /*04a0*/  @P6 LDG.E R147, [R4.64] ;  /* 0x0000000604936981 */ /* 0x000568000c1e1900 */
[----:B------:R2:W5:Y:S01]  /*04b0*/  @P3 LDG.E R13, [R2.64] ;  /* 0x00000006020d3981 */ /* 0x000562000c1e1900 */
[----:B------:R-:W-:-:S03]  /*04c0*/  IMAD.MOV.U32 R94, RZ, RZ, c[0x0][0x228] ;  /* 0x00008a00ff5e7624 */ /* 0x000fc600078e00ff */
[----:B------:R3:W5:Y:S01]  /*04d0*/  @P2 LDG.E R146, [R10.64] ;  /* 0x000000060a922981 */ /* 0x000762000c1e1900 */
[----:B-1----:R-:W-:Y:S01]  /*04e0*/  SHF.R.S32.HI R164, RZ, 0x1f, R251 ;  /* 0x0000001fffa47819 */ /* 0x002fe200000114fb */
[----:B---3--:R-:W-:Y:S01]  /*04f0*/  IMAD.MOV.U32 R11, RZ, RZ, c[0x0][0x1d0] ;  /* 0x00007400ff0b7624 */ /* 0x008fe200078e00ff */
[----:B------:R-:W-:Y:S05]  /*0500*/  @P0 BRA `(.L_x_534) ;  /* 0x0000004000000947 */ /* 0x000fea0003800000 */
[----:B--2---:R-:W-:Y:S05]  /*0510*/  @!P1 BRA `(.L_x_534) ;  /* 0x0000003000009947 */ /* 0x004fea0003800000 */
[----:B------:R1:W2:Y:S04]  /*0520*/  LDG.E R0, [R6.64] ;  /* 0x0000000606007981 */ /* 0x0002a8000c1e1900 */
[----:B-1----:R-:W2:Y:S02]  /*0530*/  LDG.E R6, [R6.64+0x4] ;  /* 0x0000040606067981 */ /* 0x002ea4000c1e1900 */
[----:B--2--5:R-:W-:Y:S02]  /*0540*/  IADD3 R242, -R0, R6, RZ ;  /* 0x0000000600f27210 */ /* 0x024fe40007ffe1ff */
.L_x_534:
[----:B--2---:R-:W-:-:S04]  /*0550*/  ISETP.NE.U32.AND P0, PT, RZ, c[0x0][0x368], PT ;  /* 0x0000da00ff007a0c */ /* 0x004fc80003f05070 */
[----:B------:R-:W-:-:S13]  /*0560*/  ISETP.NE.AND.EX P0, PT, RZ, c[0x0][0x36c], PT, P0 ;  /* 0x0000db00ff007a0c */ /* 0x000fda0003f05300 */
[----:B------:R-:W-:Y:S05]  /*0570*/  @!P0 BRA `(.L_x_535) ;  /* 0x0000003000008947 */ /* 0x000fea0003800000 */
[----:B------:R-:W-:-:S05]  /*0580*/  IMAD.WIDE R4, R243, R14, c[0x0][0x368] ;  /* 0x0000da00f3047625 */ /* 0x000fca00078e020e */
[----:B------:R1:W5:Y:S01]  /*0590*/  LDG.E R11, [R4.64] ;  /* 0x00000006040b7981 */ /* 0x000362000c1e1900 */
[----:B------:R-:W-:Y:S05]  /*05a0*/  BRA `(.L_x_536) ;  /* 0x0000004000007947 */ /* 0x000fea0003800000 */
.L_x_535:
[----:B------:R-:W-:Y:S05]  /*05b0*/  @!P6 BRA `(.L_x_536) ;  /* 0x000000300000e947 */ /* 0x000fea0003800000 */
[----:B------:R1:W2:Y:S04]  /*05c0*/  LDG.E R0, [R4.64] ;  /* 0x0000000604007981 */ /* 0x0002a8000c1e1900 */
[----:B-1----:R-:W2:Y:S02]  /*05d0*/  LDG.E R4, [R4.64+0x4] ;  /* 0x0000040604047981 */ /* 0x002ea4000c1e1900 */
[----:B--2---:R-:W-:Y:S02]  /*05e0*/  IADD3 R11, -R0, R4, RZ ;  /* 0x00000004000b7210 */ /* 0x004fe40007ffe1ff */
.L_x_536:
[----:B-1----:R1:W2:Y:S04]  /*05f0*/  @P3 LDG.E R4, [R2.64] ;  /* 0x0000000602043981 */ /* 0x0022a8000c1e1900 */
[----:B------:R1:W2:Y:S01]  /*0600*/  @P3 LDG.E R0, [R2.64+0x4] ;  /* 0x0000040602003981 */ /* 0x0002a2000c1e1900 */
[----:B------:R-:W-:Y:S01]  /*0610*/  ISETP.NE.U32.AND P0, PT, RZ, c[0x0][0x378], PT ;  /* 0x0000de00ff007a0c */ /* 0x000fe20003f05070 */
[----:B------:R-:W-:-:S02]  /*0620*/  IMAD.MOV.U32 R249, RZ, RZ, c[0x0][0x2c4] ;  /* 0x0000b100fff97624 */ /* 0x000fc400078e00ff */
[----:B-----5:R-:W-:Y:S01]  /*0630*/  IMAD.MOV.U32 R144, RZ, RZ, R11 ;  /* 0x000000ffff907224 */ /* 0x020fe200078e000b */
[----:B------:R-:W-:Y:S02]  /*0640*/  ISETP.NE.AND.EX P0, PT, RZ, c[0x0][0x37c], PT, P0 ;  /* 0x0000df00ff007a0c */ /* 0x000fe40003f05300 */
[----:B------:R-:W-:Y:S01]  /*0650*/  ISETP.NE.AND P1, PT, R249, 0x1, PT ;  /* 0x00000001f900780c */ /* 0x000fe20003f25270 */
[----:B------:R-:W-:Y:S02]  /*0660*/  IMAD.MOV.U32 R244, RZ, RZ, R12 ;  /* 0x000000fffff47224 */ /* 0x000fe400078e000c */
[----:B------:R-:W-:-:S08]  /*0670*/  IMAD.IADD R5, R11, 0x1, -R146 ;  /* 0x000000010b057824 */ /* 0x000fd000078e0a92 */
[----:B-1----:R-:W-:-:S05]  /*0680*/  @P0 IMAD.WIDE R2, R243, R14, c[0x0][0x378] ;  /* 0x0000de00f3020625 */ /* 0x002fca00078e020e */
[----:B------:R1:W5:Y:S01]  /*0690*/  @P0 LDG.E R144, [R2.64] ;  /* 0x0000000602900981 */ /* 0x000362000c1e1900 */
[----:B--2---:R-:W-:Y:S01]  /*06a0*/  @P3 IMAD.IADD R94, R0, 0x1, -R4 ;  /* 0x00000001005e3824 */ /* 0x004fe200078e0a04 */
[----:B------:R-:W-:Y:S02]  /*06b0*/  P2R R0, PR, RZ, 0x2 ;  /* 0x00000002ff007803 */ /* 0x000fe40000000000 */
[----:B------:R-:W-:Y:S01]  /*06c0*/  @P1 IADD3 R0, R244, 0x7f, RZ ;  /* 0x0000007ff4001810 */ /* 0x000fe20007ffe0ff */
[----:B------:R-:W-:-:S04]  /*06d0*/  IMAD.IADD R232, R5, 0x1, R94 ;  /* 0x0000000105e87824 */ /* 0x000fc800078e025e */
[----:B-1----:R-:W-:Y:S01]  /*06e0*/  @P1 IMAD.HI.U32 R2, R0, c[0x0][0x2c8], RZ ;  /* 0x0000b20000021a27 */ /* 0x002fe200078e00ff */
[----:B------:R-:W-:Y:S02]  /*06f0*/  IADD3 R0, R12, 0x7f, RZ ;  /* 0x0000007f0c007810 */ /* 0x000fe40007ffe0ff */
[C---:B------:R-:W-:Y:S02]  /*0700*/  IADD3 R152, R232.reuse, 0x40, -R242 ;  /* 0x00000040e8987810 */ /* 0x040fe40007ffe8f2 */
[----:B------:R-:W-:Y:S02]  /*0710*/  @P1 SHF.R.U32.HI R0, RZ, c[0x0][0x2cc], R2 ;  /* 0x0000b300ff001a19 */ /* 0x000fe40000011602 */
[----:B------:R-:W-:-:S03]  /*0720*/  IADD3 R2, R232, 0x3f, RZ ;  /* 0x0000003fe8027810 */ /* 0x000fc60007ffe0ff */
[----:B------:R-:W-:Y:S01]  /*0730*/  IMAD.IADD R0, R152, 0x1, R0 ;  /* 0x0000000198007824 */ /* 0x000fe200078e0200 */
[----:B------:R-:W-:-:S04]  /*0740*/  SHF.R.S32.HI R3, RZ, 0x1f, R2 ;  /* 0x0000001fff037819 */ /* 0x000fc80000011402 */
[----:B------:R-:W-:Y:S02]  /*0750*/  SHF.R.S32.HI R4, RZ, 0x1f, R0 ;  /* 0x0000001fff047819 */ /* 0x000fe40000011400 */
[----:B------:R-:W-:Y:S02]  /*0760*/  LEA.HI R2, R3, R2, RZ, 0x6 ;  /* 0x0000000203027211 */ /* 0x000fe400078f30ff */
[----:B------:R-:W-:Y:S02]  /*0770*/  LEA.HI R0, R4, R0, RZ, 0x6 ;  /* 0x0000000004007211 */ /* 0x000fe400078f30ff */
[----:B------:R-:W-:Y:S02]  /*0780*/  SHF.R.S32.HI R151, RZ, 0x6, R2 ;  /* 0x00000006ff977819 */ /* 0x000fe40000011402 */
[----:B------:R-:W-:-:S04]  /*0790*/  SHF.R.S32.HI R0, RZ, 0x6, R0 ;  /* 0x00000006ff007819 */ /* 0x000fc80000011400 */
[----:B------:R-:W-:Y:S01]  /*07a0*/  IMNMX R2, R151, R0, PT ;  /* 0x0000000097027217 */ /* 0x000fe20003800200 */
[----:B------:R-:W-:-:S04]  /*07b0*/  IMAD.MOV R0, RZ, RZ, -R5 ;  /* 0x000000ffff007224 */ /* 0x000fc800078e0a05 */
[----:B------:R-:W-:Y:S01]  /*07c0*/  IMAD R3, R2, 0x40, -R5 ;  /* 0x0000004002037824 */ /* 0x000fe200078e0a05 */
[----:B------:R-:W-:-:S04]  /*07d0*/  IMNMX R2, RZ, R0, !PT ;  /* 0x00000000ff027217 */ /* 0x000fc80007800200 */
[----:B------:R-:W-:Y:S02]  /*07e0*/  IMNMX R0, R3, R94, PT ;  /* 0x0000005e03007217 */ /* 0x000fe40003800200 */
[----:B------:R-:W-:Y:S02]  /*07f0*/  SHF.R.U32.HI R138, RZ, 0x6, R2 ;  /* 0x00000006ff8a7819 */ /* 0x000fe40000011602 */
[----:B------:R-:W-:-:S03]  /*0800*/  ISETP.GT.AND P0, PT, R0, R2, PT ;  /* 0x000000020000720c */ /* 0x000fc60003f04270 */
[----:B------:R-:W-:-:S10]  /*0810*/  IMAD.MOV.U32 R5, RZ, RZ, R138 ;  /* 0x000000ffff057224 */ /* 0x000fd400078e008a */
[----:B------:R-:W-:-:S04]  /*0820*/  @P0 IADD3 R0, R0, 0x3f, RZ ;  /* 0x0000003f00000810 */ /* 0x000fc80007ffe0ff */
[----:B------:R-:W-:-:S04]  /*0830*/  @P0 SHF.R.S32.HI R2, RZ, 0x1f, R0 ;  /* 0x0000001fff020819 */ /* 0x000fc80000011400 */
[----:B------:R-:W-:-:S04]  /*0840*/  @P0 LEA.HI R0, R2, R0, RZ, 0x6 ;  /* 0x0000000002000211 */ /* 0x000fc800078f30ff */
[----:B------:R-:W-:-:S04]  /*0850*/  @P0 SHF.R.S32.HI R5, RZ, 0x6, R0 ;  /* 0x00000006ff050819 */ /* 0x000fc80000011400 */
[----:B------:R-:W-:-:S13]  /*0860*/  ISETP.GT.AND P0, PT, R5, R138, PT ;  /* 0x0000008a0500720c */ /* 0x000fda0003f04270 */
[----:B------:R-:W-:Y:S05]  /*0870*/  @!P0 BRA `(.L_x_537) ;  /* 0x0000522000008947 */ /* 0x000fea0003800000 */
[----:B------:R-:W-:Y:S01]  /*0880*/  SHF.R.S32.HI R44, RZ, 0x1f, R162 ;  /* 0x0000001fff2c7819 */ /* 0x000fe200000114a2 */
[----:B------:R-:W-:Y:S01]  /*0890*/  IMAD R6, R164, c[0x0][0x240], RZ ;  /* 0x00009000a4067a24 */ /* 0x000fe200078e02ff */
[----:B------:R-:W-:Y:S01]  /*08a0*/  IADD3 R77, R5, -0x1, RZ ;  /* 0xffffffff054d7810 */ /* 0x000fe20007ffe0ff */
[----:B------:R-:W-:Y:S01]  /*08b0*/  IMAD.MOV.U32 R15, RZ, RZ, c[0x0][0x238] ;  /* 0x00008e00ff0f7624 */ /* 0x000fe200078e00ff */
[----:B------:R-:W-:Y:S01]  /*08c0*/  LEA.HI R2, R44, R162, RZ, 0x3 ;  /* 0x000000a22c027211 */ /* 0x000fe200078f18ff */
[----:B------:R-:W-:Y:S01]  /*08d0*/  IMAD.MOV.U32 R150, RZ, RZ, 0x6 ;  /* 0x00000006ff967424 */ /* 0x000fe200078e00ff */
[----:B------:R-:W-:Y:S01]  /*08e0*/  SEL R96, R243, RZ, !P3 ;  /* 0x000000fff3607207 */ /* 0x000fe20005800000 */
[C---:B------:R-:W-:Y:S01]  /*08f0*/  IMAD.SHL.U32 R158, R15.reuse, 0x40, RZ ;  /* 0x000000400f9e7824 */ /* 0x040fe200078e00ff */
[----:B------:R-:W-:Y:S01]  /*0900*/  LOP3.LUT R0, R2, 0x1ffffff8, RZ, 0xc0, !PT ;  /* 0x1ffffff802007812 */ /* 0x000fe200078ec0ff */
[----:B------:R-:W-:Y:S01]  /*0910*/  IMAD.MOV.U32 R153, RZ, RZ, 0x5 ;  /* 0x00000005ff997424 */ /* 0x000fe200078e00ff */
[----:B------:R-:W-:Y:S01]  /*0920*/  SHF.R.S32.HI R4, RZ, 0x3, R2 ;  /* 0x00000003ff047819 */ /* 0x000fe20000011402 */
[----:B------:R-:W-:Y:S01]  /*0930*/  IMAD.SHL.U32 R159, R15, 0x20, RZ ;  /* 0x000000200f9f7824 */ /* 0x000fe200078e00ff */
[----:B------:R-:W-:Y:S01]  /*0940*/  SHF.R.S32.HI R2, RZ, 0x1f, R13 ;  /* 0x0000001fff027819 */ /* 0x000fe2000001140d */
[----:B------:R-:W-:Y:S01]  /*0950*/  IMAD.IADD R0, R162, 0x1, -R0 ;  /* 0x00000001a2007824 */ /* 0x000fe200078e0a00 */
[----:B------:R-:W-:Y:S01]  /*0960*/  IADD3 R137, P0, R4, R13, RZ ;  /* 0x0000000d04897210 */ /* 0x000fe20007f1e0ff */
[----:B------:R-:W-:Y:S01]  /*0970*/  IMAD.IADD R135, R94, 0x1, -R4 ;  /* 0x000000015e877824 */ /* 0x000fe200078e0a04 */
[----:B------:R-:W-:Y:S01]  /*0980*/  SHF.R.S32.HI R13, RZ, 0x1f, R243 ;  /* 0x0000001fff0d7819 */ /* 0x000fe200000114f3 */
[----:B------:R-:W-:Y:S01]  /*0990*/  IMAD.SHL.U32 R8, R0, 0x8, RZ ;  /* 0x0000000800087824 */ /* 0x000fe200078e00ff */
[C---:B------:R-:W-:Y:S01]  /*09a0*/  LEA.HI.X.SX32 R143, R4.reuse, R2, 0x1, P0 ;  /* 0x00000002048f7211 */ /* 0x040fe200000f0eff */
[----:B------:R-:W-:Y:S01]  /*09b0*/  IMAD R10, R77, -0x40, R135 ;  /* 0xffffffc04d0a7824 */ /* 0x000fe200078e0287 */
[----:B------:R-:W-:Y:S01]  /*09c0*/  SEL R22, R13, RZ, !P3 ;  /* 0x000000ff0d167207 */ /* 0x000fe20005800000 */
[----:B------:R-:W-:Y:S01]  /*09d0*/  IMAD.SHL.U32 R5, R4, 0x40, RZ ;  /* 0x0000004004057824 */ /* 0x000fe200078e00ff */
[----:B------:R-:W-:Y:S01]  /*09e0*/  SHF.R.S32.HI R9, RZ, 0x1f, R8 ;  /* 0x0000001fff097819 */ /* 0x000fe20000011408 */
[----:B------:R-:W-:Y:S01]  /*09f0*/  IMAD R0, R143, c[0x0][0x238], RZ ;  /* 0x00008e008f007a24 */ /* 0x000fe200078e02ff */
[----:B------:R-:W-:-:S02]  /*0a00*/  SHF.L.U64.HI R154, R15, R150, c[0x0][0x23c] ;  /* 0x00008f000f9a7619 */ /* 0x000fc40000010296 */
[----:B------:R-:W-:Y:S01]  /*0a10*/  ISETP.GE.AND P1, PT, R10, 0x1, PT ;  /* 0x000000010a00780c */ /* 0x000fe20003f26270 */
[C---:B------:R-:W-:Y:S01]  /*0a20*/  IMAD R0, R137.reuse, c[0x0][0x23c], R0 ;  /* 0x00008f0089007a24 */ /* 0x040fe200078e0200 */
[----:B------:R-:W-:Y:S01]  /*0a30*/  LEA.HI R12, R44, R162, RZ, 0x6 ;  /* 0x000000a22c0c7211 */ /* 0x000fe200078f30ff */
[----:B------:R-:W-:Y:S01]  /*0a40*/  IMAD.WIDE.U32 R2, R137, c[0x0][0x238], R8 ;  /* 0x00008e0089027a25 */ /* 0x000fe200078e0008 */
[----:B------:R-:W-:Y:S02]  /*0a50*/  ISETP.GE.AND P5, PT, R8, c[0x0][0x1d4], PT ;  /* 0x0000750008007a0c */ /* 0x000fe40003fa6270 */
[----:B------:R-:W-:Y:S01]  /*0a60*/  SHF.L.U64.HI R153, R15, R153, c[0x0][0x23c] ;  /* 0x00008f000f997619 */ /* 0x000fe20000010299 */
[----:B------:R-:W-:Y:S02]  /*0a70*/  IMAD.IADD R3, R3, 0x1, R0 ;  /* 0x0000000103037824 */ /* 0x000fe400078e0200 */
[C---:B------:R-:W-:Y:S01]  /*0a80*/  IMAD R0, R251.reuse, c[0x0][0x244], R6 ;  /* 0x00009100fb007a24 */ /* 0x040fe200078e0206 */
[----:B------:R-:W-:Y:S01]  /*0a90*/  SHF.R.S32.HI R6, RZ, 0x1f, R77 ;  /* 0x0000001fff067819 */ /* 0x000fe2000001144d */
[----:B------:R-:W-:-:S04]  /*0aa0*/  IMAD.WIDE.U32 R2, R251, c[0x0][0x240], R2 ;  /* 0x00009000fb027a25 */ /* 0x000fc800078e0002 */
[----:B------:R-:W-:Y:S02]  /*0ab0*/  IMAD.IADD R3, R3, 0x1, R0 ;  /* 0x0000000103037824 */ /* 0x000fe400078e0200 */
[----:B------:R-:W-:Y:S02]  /*0ac0*/  IMAD R0, R22, c[0x0][0x248], RZ ;  /* 0x0000920016007a24 */ /* 0x000fe400078e02ff */
[----:B------:R-:W-:-:S04]  /*0ad0*/  IMAD.WIDE.U32 R114, R96, c[0x0][0x248], R2 ;  /* 0x0000920060727a25 */ /* 0x000fc800078e0002 */
[----:B------:R-:W-:Y:S01]  /*0ae0*/  IMAD R4, R96, c[0x0][0x24c], R0 ;  /* 0x0000930060047a24 */ /* 0x000fe200078e0200 */
[----:B------:R-:W-:Y:S01]  /*0af0*/  LOP3.LUT R0, R5, 0x1c0, RZ, 0xc0, !PT ;  /* 0x000001c005007812 */ /* 0x000fe200078ec0ff */
[----:B------:R-:W-:Y:S02]  /*0b00*/  IMAD R2, R154, R77, RZ ;  /* 0x0000004d9a027224 */ /* 0x000fe400078e02ff */
[----:B------:R-:W-:Y:S01]  /*0b10*/  IMAD.IADD R103, R115, 0x1, R4 ;  /* 0x0000000173677824 */ /* 0x000fe200078e0204 */
[----:B------:R-:W-:Y:S01]  /*0b20*/  LOP3.LUT R3, R0, 0x38, R8, 0xf8, !PT ;  /* 0x0000003800037812 */ /* 0x000fe200078ef808 */
[----:B------:R-:W-:Y:S01]  /*0b30*/  IMAD.MOV.U32 R102, RZ, RZ, R114 ;  /* 0x000000ffff667224 */ /* 0x000fe200078e0072 */
[----:B------:R-:W-:Y:S01]  /*0b40*/  SHF.R.U32.HI R0, RZ, 0x3, R0 ;  /* 0x00000003ff007819 */ /* 0x000fe20000011600 */
[-C--:B------:R-:W-:Y:S01]  /*0b50*/  IMAD R2, R6, R158.reuse, R2 ;  /* 0x0000009e06027224 */ /* 0x080fe200078e0202 */
[----:B------:R-:W-:Y:S01]  /*0b60*/  IADD3 R6, R8, 0x80, RZ ;  /* 0x0000008008067810 */ /* 0x000fe20007ffe0ff */
[----:B------:R-:W-:Y:S01]  /*0b70*/  IMAD.WIDE.U32 R4, R77, R158, R102 ;  /* 0x0000009e4d047225 */ /* 0x000fe200078e0066 */
[----:B------:R-:W-:-:S02]  /*0b80*/  LOP3.LUT R7, R3, R0, RZ, 0x3c, !PT ;  /* 0x0000000003077212 */ /* 0x000fc400078e3cff */
[----:B------:R-:W-:Y:S01]  /*0b90*/  IADD3 R3, R8, 0x40, RZ ;  /* 0x0000004008037810 */ /* 0x000fe20007ffe0ff */
[----:B------:R-:W-:Y:S01]  /*0ba0*/  IMAD.IADD R0, R5, 0x1, R2 ;  /* 0x0000000105007824 */ /* 0x000fe200078e0202 */
[----:B------:R-:W-:Y:S01]  /*0bb0*/  @P1 LEA R2, P0, R4, c[0x0][0x220], 0x1 ;  /* 0x0000880004021a11 */ /* 0x000fe200078008ff */
[----:B------:R-:W-:Y:S01]  /*0bc0*/  IMAD.SHL.U32 R5, R12, 0x8, RZ ;  /* 0x000000080c057824 */ /* 0x000fe200078e00ff */
[----:B------:R-:W-:Y:S02]  /*0bd0*/  ISETP.GE.AND P4, PT, R3, c[0x0][0x1d4], PT ;  /* 0x0000750003007a0c */ /* 0x000fe40003f86270 */
[----:B------:R-:W-:Y:S02]  /*0be0*/  ISETP.GE.AND P3, PT, R6, c[0x0][0x1d4], PT ;  /* 0x0000750006007a0c */ /* 0x000fe40003f66270 */
[----:B------:R-:W-:Y:S02]  /*0bf0*/  @P1 LEA.HI.X R3, R4, c[0x0][0x224], R0, 0x1, P0 ;  /* 0x0000890004031a11 */ /* 0x000fe400000f0c00 */
[----:B------:R-:W-:-:S02]  /*0c00*/  ISETP.GT.AND P0, PT, R10, 0x20, PT ;  /* 0x000000200a00780c */ /* 0x000fc40003f04270 */
[----:B------:R-:W-:-:S05]  /*0c10*/  LOP3.LUT R5, R7, 0xfffffe00, R5, 0xf8, !PT ;  /* 0xfffffe0007057812 */ /* 0x000fca00078ef805 */
[----:B------:R-:W-:-:S05]  /*0c20*/  IMAD.SHL.U32 R83, R5, 0x2, RZ ;  /* 0x0000000205537824 */ /* 0x000fca00078e00ff */
[----:B------:R-:W-:Y:S01]  /*0c30*/  @!PT LDS RZ, [RZ] ;  /* 0x00000000fffff984 */ /* 0x000fe20000000800 */
[----:B------:R-:W-:Y:S01]  /*0c40*/  @!PT LDS RZ, [RZ] ;  /* 0x00000000fffff984 */ /* 0x000fe20000000800 */
[----:B------:R-:W-:Y:S01]  /*0c50*/  @!PT LDS RZ, [RZ] ;  /* 0x00000000fffff984 */ /* 0x000fe20000000800 */
[----:B------:R1:W-:Y:S04]  /*0c60*/  @P1 LDGSTS.E.BYPASS.LTC128B.128 [R83+0x6100], [R2.64], !P5 ;  /* 0x0610000002531fae */ /* 0x0003e8000e901d46 */
[----:B------:R1:W-:Y:S04]  /*0c70*/  @P1 LDGSTS.E.BYPASS.LTC128B.128 [R83+0x8100], [R2.64+0x80], !P4 ;  /* 0x0810008002531fae */ /* 0x0003e8000e101d46 */
[----:B------:R1:W-:Y:S01]  /*0c80*/  @P1 LDGSTS.E.BYPASS.LTC128B.128 [R83+0xa100], [R2.64+0x100], !P3 ;  /* 0x0a10010002531fae */ /* 0x0003e2000d901d46 */
[----:B------:R-:W-:-:S05]  /*0c90*/  @P0 IADD3 R5, P1, R159, R4, RZ ;  /* 0x000000049f050210 */ /* 0x000fca0007f3e0ff */
[----:B------:R-:W-:Y:S01]  /*0ca0*/  @P0 IMAD.X R0, R153, 0x1, R0, P1 ;  /* 0x0000000199000824 */ /* 0x000fe200008e0600 */
[----:B------:R-:W-:-:S04]  /*0cb0*/  @P0 LEA R4, P1, R5, c[0x0][0x220], 0x1 ;  /* 0x0000880005040a11 */ /* 0x000fc800078208ff */
[----:B------:R-:W-:Y:S02]  /*0cc0*/  @P0 LEA.HI.X R5, R5, c[0x0][0x224], R0, 0x1, P1 ;  /* 0x0000890005050a11 */ /* 0x000fe400008f0c00 */
[----:B------:R-:W-:Y:S01]  /*0cd0*/  ISETP.NE.U32.AND P1, PT, RZ, c[0x0][0x340], PT ;  /* 0x0000d000ff007a0c */ /* 0x000fe20003f25070 */
[----:B------:R-:W-:Y:S01]  /*0ce0*/  IMAD.IADD R18, R147, 0x1, R11 ;  /* 0x0000000193127824 */ /* 0x000fe200078e020b */
[----:B------:R-:W-:Y:S01]  /*0cf0*/  LEA.HI R21, R44, R162, RZ, 0x2 ;  /* 0x000000a22c157211 */ /* 0x000fe200078f10ff */
[----:B------:R-:W-:Y:S01]  /*0d00*/  IMAD.MOV.U32 R163, RZ, RZ, c[0x0][0x27c] ;  /* 0x00009f00ffa37624 */ /* 0x000fe200078e00ff */
[----:B------:R-:W-:Y:S01]  /*0d10*/  ISETP.NE.AND.EX P1, PT, RZ, c[0x0][0x344], PT, P1 ;  /* 0x0000d100ff007a0c */ /* 0x000fe20003f25310 */
[----:B------:R2:W-:Y:S01]  /*0d20*/  @P0 LDGSTS.E.BYPASS.LTC128B.128 [R83+0x7100], [R4.64], !P5 ;  /* 0x0710000004530fae */ /* 0x0005e2000e901d46 */
[----:B------:R-:W-:Y:S02]  /*0d30*/  SHF.R.S32.HI R32, RZ, 0x1f, R18 ;  /* 0x0000001fff207819 */ /* 0x000fe40000011412 */
[----:B------:R-:W-:Y:S01]  /*0d40*/  LOP3.LUT R24, R21, 0xfffffffc, RZ, 0xc0, !PT ;  /* 0xfffffffc15187812 */ /* 0x000fe200078ec0ff */
[----:B------:R2:W-:Y:S08]  /*0d50*/  @P0 LDGSTS.E.BYPASS.LTC128B.128 [R83+0x9100], [R4.64+0x80], !P4 ;  /* 0x0910008004530fae */ /* 0x0005f0000e101d46 */
[----:B-1----:R-:W-:Y:S01]  /*0d60*/  @P1 IMAD.WIDE R2, R243, R14, c[0x0][0x340] ;  /* 0x0000d000f3021625 */ /* 0x002fe200078e020e */
[----:B------:R2:W-:Y:S01]  /*0d70*/  @P0 LDGSTS.E.BYPASS.LTC128B.128 [R83+0xb100], [R4.64+0x100], !P3 ;  /* 0x0b10010004530fae */ /* 0x0005e2000d901d46 */
[----:B------:R-:W-:-:S03]  /*0d80*/  ISETP.GE.AND P0, PT, R163, 0x1, PT ;  /* 0x00000001a300780c */ /* 0x000fc60003f06270 */
[----:B------:R-:W0:Y:S04]  /*0d90*/  LDGDEPBAR ;  /* 0x00000000000079af */ /* 0x000e280000000000 */
[----:B------:R1:W3:Y:S01]  /*0da0*/  @P1 LDG.E R0, [R2.64] ;  /* 0x0000000602001981 */ /* 0x0002e2000c1e1900 */
[----:B------:R-:W-:Y:S01]  /*0db0*/  IMAD R6, R32, c[0x0][0x1e0], RZ ;  /* 0x0000780020067a24 */ /* 0x000fe200078e02ff */
[----:B------:R-:W-:Y:S01]  /*0dc0*/  SHF.R.S32.HI R90, RZ, 0x2, R21 ;  /* 0x00000002ff5a7819 */ /* 0x000fe20000011415 */
[----:B------:R-:W-:Y:S01]  /*0dd0*/  IMAD.IADD R24, R162, 0x1, -R24 ;  /* 0x00000001a2187824 */ /* 0x000fe200078e0a18 */
[----:B------:R-:W-:Y:S01]  /*0de0*/  ULDC.U8 UR4, c[0x0][0x298] ;  /* 0x0000a60000047ab9 */ /* 0x000fe20000000000 */
[----:B------:R-:W-:Y:S01]  /*0df0*/  IMAD R6, R18, c[0x0][0x1e4], R6 ;  /* 0x0000790012067a24 */ /* 0x000fe200078e0206 */
[----:B------:R-:W-:Y:S01]  /*0e00*/  SHF.R.S32.HI R35, RZ, 0x1f, R90 ;  /* 0x0000001fff237819 */ /* 0x000fe2000001145a */
[----:B------:R-:W-:-:S02]  /*0e10*/  IMAD.SHL.U32 R30, R24, 0x4, RZ ;  /* 0x00000004181e7824 */ /* 0x000fc400078e00ff */
[----:B------:R-:W-:Y:S02]  /*0e20*/  IMAD.SHL.U32 R24, R24, 0x8, RZ ;  /* 0x0000000818187824 */ /* 0x000fe400078e00ff */
[----:B------:R-:W-:Y:S01]  /*0e30*/  IMAD R12, R164, c[0x0][0x260], RZ ;  /* 0x00009800a40c7a24 */ /* 0x000fe200078e02ff */
[----:B------:R-:W-:Y:S01]  /*0e40*/  IADD3 R34, R30, 0x20, RZ ;  /* 0x000000201e227810 */ /* 0x000fe20007ffe0ff */
[----:B------:R-:W-:Y:S01]  /*0e50*/  IMAD.WIDE.U32 R160, R90, c[0x0][0x1e0], RZ ;  /* 0x000078005aa07a25 */ /* 0x000fe200078e00ff */
[C---:B------:R-:W-:Y:S02]  /*0e60*/  IADD3 R33, R30.reuse, 0x40, RZ ;  /* 0x000000401e217810 */ /* 0x040fe40007ffe0ff */
[----:B------:R-:W-:Y:S01]  /*0e70*/  SHF.R.S32.HI R31, RZ, 0x1f, R30 ;  /* 0x0000001fff1f7819 */ /* 0x000fe2000001141e */
[C---:B------:R-:W-:Y:S01]  /*0e80*/  IMAD.IADD R26, R30.reuse, 0x1, R34 ;  /* 0x000000011e1a7824 */ /* 0x040fe200078e0222 */
[----:B------:R-:W-:Y:S01]  /*0e90*/  SHF.R.S32.HI R25, RZ, 0x1f, R24 ;  /* 0x0000001fff197819 */ /* 0x000fe20000011418 */
[----:B------:R-:W-:Y:S01]  /*0ea0*/  IMAD.IADD R27, R30, 0x1, R33 ;  /* 0x000000011e1b7824 */ /* 0x000fe200078e0221 */
[C---:B------:R-:W-:Y:S01]  /*0eb0*/  IADD3 R93, R24.reuse, 0x60, RZ ;  /* 0x00000060185d7810 */ /* 0x040fe20007ffe0ff */
[----:B------:R-:W-:Y:S01]  /*0ec0*/  IMAD R16, R35, c[0x0][0x280], RZ ;  /* 0x0000a00023107a24 */ /* 0x000fe200078e02ff */
[----:B------:R-:W-:Y:S01]  /*0ed0*/  IADD3 R92, R24, 0x80, RZ ;  /* 0x00000080185c7810 */ /* 0x000fe20007ffe0ff */
[----:B------:R-:W-:Y:S01]  /*0ee0*/  IMAD R17, R164, c[0x0][0x210], RZ ;  /* 0x00008400a4117a24 */ /* 0x000fe200078e02ff */
[----:B------:R-:W-:Y:S01]  /*0ef0*/  IADD3 R91, R24, 0xa0, RZ ;  /* 0x000000a0185b7810 */ /* 0x000fe20007ffe0ff */
[----:B-1----:R-:W-:-:S04]  /*0f00*/  IMAD.WIDE.U32 R2, R18, c[0x0][0x1e0], RZ ;  /* 0x0000780012027a25 */ /* 0x002fc800078e00ff */
[----:B------:R-:W-:Y:S02]  /*0f10*/  IMAD.IADD R7, R3, 0x1, R6 ;  /* 0x0000000103077824 */ /* 0x000fe400078e0206 */
[----:B------:R-:W-:Y:S02]  /*0f20*/  IMAD.MOV.U32 R6, RZ, RZ, R2 ;  /* 0x000000ffff067224 */ /* 0x000fe400078e0002 */
[----:B------:R-:W-:Y:S02]  /*0f30*/  IMAD R16, R90, c[0x0][0x284], R16 ;  /* 0x0000a1005a107a24 */ /* 0x000fe400078e0210 */
[----:B--2---:R-:W-:-:S04]  /*0f40*/  IMAD.WIDE.U32 R4, R251, c[0x0][0x1e8], R6 ;  /* 0x00007a00fb047a25 */ /* 0x004fc800078e0006 */
[C---:B------:R-:W-:Y:S02]  /*0f50*/  IMAD R7, R251.reuse, c[0x0][0x264], R12 ;  /* 0x00009900fb077a24 */ /* 0x040fe400078e020c */
[C---:B------:R-:W-:Y:S02]  /*0f60*/  IMAD R17, R251.reuse, c[0x0][0x214], R17 ;  /* 0x00008500fb117a24 */ /* 0x040fe400078e0211 */
[----:B------:R-:W-:-:S04]  /*0f70*/  IMAD.WIDE.U32 R14, R251, c[0x0][0x210], R24 ;  /* 0x00008400fb0e7a25 */ /* 0x000fc800078e0018 */
[----:B------:R-:W-:Y:S02]  /*0f80*/  IMAD.IADD R15, R15, 0x1, R17 ;  /* 0x000000010f0f7824 */ /* 0x000fe400078e0211 */
        /* <DEDUP_REMOVED lines=9> */
[----:B------:R-:W-:Y:S01]  /*1020*/  BAR.SYNC.DEFER_BLOCKING 0x0 ;  /* 0x0000000000007b1d */ /* 0x000fe20000010000 */
[--C-:B---3--:R-:W-:Y:S01]  /*1030*/  @P1 IMAD.MOV.U32 R2, RZ, RZ, R0.reuse ;  /* 0x000000ffff021224 */ /* 0x108fe200078e0000 */
[----:B------:R-:W-:Y:S01]  /*1040*/  @P1 SHF.R.S32.HI R3, RZ, 0x1f, R0 ;  /* 0x0000001fff031819 */ /* 0x000fe20000011400 */
[----:B------:R-:W-:Y:S01]  /*1050*/  @!P1 IMAD.MOV.U32 R2, RZ, RZ, R243 ;  /* 0x000000ffff029224 */ /* 0x000fe200078e00f3 */
[----:B------:R-:W-:Y:S01]  /*1060*/  P2R R0, PR, RZ, 0x1 ;  /* 0x00000001ff007803 */ /* 0x000fe20000000000 */
[----:B------:R-:W-:Y:S01]  /*1070*/  @!P1 IMAD.MOV.U32 R3, RZ, RZ, R13 ;  /* 0x000000ffff039224 */ /* 0x000fe200078e000d */
[----:B------:R-:W-:Y:S01]  /*1080*/  ISETP.GE.AND P0, PT, R24, c[0x0][0x27c], PT ;  /* 0x00009f0018007a0c */ /* 0x000fe20003f06270 */
[----:B------:R-:W-:Y:S01]  /*1090*/  IMAD.WIDE.U32 R12, R90, c[0x0][0x280], R30 ;  /* 0x0000a0005a0c7a25 */ /* 0x000fe200078e001e */
[----:B------:R-:W-:-:S02]  /*10a0*/  SEL R112, R2, RZ, !P6 ;  /* 0x000000ff02707207 */ /* 0x000fc40007000000 */
[----:B------:R-:W-:Y:S01]  /*10b0*/  SEL R43, R3, RZ, !P6 ;  /* 0x000000ff032b7207 */ /* 0x000fe20007000000 */
[----:B------:R-:W-:Y:S01]  /*10c0*/  IMAD.SHL.U32 R2, R163, 0x2, RZ ;  /* 0x00000002a3027824 */ /* 0x000fe200078e00ff */
[----:B------:R-:W-:Y:S01]  /*10d0*/  SEL R11, RZ, c[0x0][0x27c], !P0 ;  /* 0x00009f00ff0b7a07 */ /* 0x000fe20004000000 */
[----:B------:R-:W-:Y:S01]  /*10e0*/  IMAD R3, R164, c[0x0][0x1e8], RZ ;  /* 0x00007a00a4037a24 */ /* 0x000fe200078e02ff */
[----:B------:R-:W-:Y:S01]  /*10f0*/  ISETP.GE.AND P1, PT, R26, c[0x0][0x27c], PT ;  /* 0x00009f001a007a0c */ /* 0x000fe20003f26270 */
[----:B------:R-:W-:Y:S01]  /*1100*/  IMAD.MOV.U32 R40, RZ, RZ, R12 ;  /* 0x000000ffff287224 */ /* 0x000fe200078e000c */
[C---:B------:R-:W-:Y:S01]  /*1110*/  IADD3 R20, -R2.reuse, c[0x0][0x1d4], RZ ;  /* 0x0000750002147a10 */ /* 0x040fe20007ffe1ff */
[----:B------:R-:W-:Y:S01]  /*1120*/  IMAD R0, R251, c[0x0][0x1ec], R3 ;  /* 0x00007b00fb007a24 */ /* 0x000fe200078e0203 */
[----:B------:R-:W-:Y:S01]  /*1130*/  ISETP.NE.AND P6, PT, RZ, UR4, PT ;  /* 0x00000004ff007c0c */ /* 0x000fe2000bfc5270 */
[----:B------:R-:W-:Y:S01]  /*1140*/  IMAD.IADD R41, R13, 0x1, R16 ;  /* 0x000000010d297824 */ /* 0x000fe200078e0210 */
[-C--:B------:R-:W-:Y:S01]  /*1150*/  SEL R10, R2, R20.reuse, !P0 ;  /* 0x00000014020a7207 */ /* 0x080fe20004000000 */
[----:B------:R-:W-:Y:S01]  /*1160*/  IMAD.IADD R5, R5, 0x1, R0 ;  /* 0x0000000105057824 */ /* 0x000fe200078e0200 */
[----:B------:R-:W-:Y:S01]  /*1170*/  ISETP.GE.AND P0, PT, R27, c[0x0][0x27c], PT ;  /* 0x00009f001b007a0c */ /* 0x000fe20003f06270 */
[----:B------:R-:W-:Y:S01]  /*1180*/  IMAD.IADD R0, R24, 0x1, R11 ;  /* 0x0000000118007824 */ /* 0x000fe200078e020b */
[----:B------:R-:W-:Y:S01]  /*1190*/  SHF.R.S32.HI R6, RZ, 0x1f, R10 ;  /* 0x0000001fff067819 */ /* 0x000fe2000001140a */
[----:B------:R-:W-:Y:S01]  /*11a0*/  IMAD.WIDE.U32 R86, R112, c[0x0][0x1f0], R4 ;  /* 0x00007c0070567a25 */ /* 0x000fe200078e0004 */
[----:B------:R-:W-:-:S02]  /*11b0*/  SEL R19, R2, R20, !P1 ;  /* 0x0000001402137207 */ /* 0x000fc40004800000 */
[----:B------:R-:W-:Y:S01]  /*11c0*/  LEA.HI R37, R6, R10, RZ, 0x4 ;  /* 0x0000000a06257211 */ /* 0x000fe200078f20ff */
[----:B------:R-:W-:Y:S01]  /*11d0*/  IMAD.WIDE.U32 R10, R90, c[0x0][0x290], R30 ;  /* 0x0000a4005a0a7a25 */ /* 0x000fe200078e001e */
[----:B------:R-:W-:Y:S02]  /*11e0*/  SHF.R.S32.HI R6, RZ, 0x1f, R0 ;  /* 0x0000001fff067819 */ /* 0x000fe40000011400 */
[----:B------:R-:W-:Y:S01]  /*11f0*/  SEL R20, R2, R20, !P0 ;  /* 0x0000001402147207 */ /* 0x000fe20004000000 */
[----:B------:R-:W-:Y:S01]  /*1200*/  IMAD.WIDE.U32 R2, R251, c[0x0][0x260], R8 ;  /* 0x00009800fb027a25 */ /* 0x000fe200078e0008 */
[CC--:B------:R-:W-:Y:S02]  /*1210*/  LEA.HI R42, R6.reuse, R0.reuse, RZ, 0x3 ;  /* 0x00000000062a7211 */ /* 0x0c0fe400078f18ff */
[----:B------:R-:W-:Y:S01]  /*1220*/  LEA.HI R36, R6, R0, RZ, 0x6 ;  /* 0x0000000006247211 */ /* 0x000fe200078f30ff */
[----:B------:R-:W-:Y:S01]  /*1230*/  IMAD R0, R35, c[0x0][0x290], RZ ;  /* 0x0000a40023007a24 */ /* 0x000fe200078e02ff */
[----:B------:R-:W-:Y:S01]  /*1240*/  SEL R4, RZ, c[0x0][0x27c], !P0 ;  /* 0x00009f00ff047a07 */ /* 0x000fe20004000000 */
[----:B------:R-:W-:Y:S01]  /*1250*/  IMAD.IADD R3, R3, 0x1, R7 ;  /* 0x0000000103037824 */ /* 0x000fe200078e0207 */
[----:B------:R-:W-:Y:S01]  /*1260*/  LOP3.LUT R117, R42, 0xfffffff8, RZ, 0xc0, !PT ;  /* 0xfffffff82a757812 */ /* 0x000fe200078ec0ff */
[----:B------:R-:W-:-:S02]  /*1270*/  IMAD R0, R90, c[0x0][0x294], R0 ;  /* 0x0000a5005a007a24 */ /* 0x000fc400078e0200 */
[----:B------:R-:W-:Y:S01]  /*1280*/  IMAD.WIDE.U32 R6, R90, c[0x0][0x290], R24 ;  /* 0x0000a4005a067a25 */ /* 0x000fe200078e0018 */
[----:B------:R-:W-:-:S03]  /*1290*/  SHF.R.S32.HI R131, RZ, 0x1f, R117 ;  /* 0x0000001fff837819 */ /* 0x000fc60000011475 */
[----:B------:R-:W-:Y:S02]  /*12a0*/  IMAD.IADD R39, R11, 0x1, R0 ;  /* 0x000000010b277824 */ /* 0x000fe400078e0200 */
[----:B------:R-:W-:Y:S01]  /*12b0*/  IMAD.IADD R23, R0, 0x1, R7 ;  /* 0x0000000100177824 */ /* 0x000fe200078e0207 */
[----:B------:R-:W-:Y:S01]  /*12c0*/  SEL R7, RZ, c[0x0][0x27c], !P1 ;  /* 0x00009f00ff077a07 */ /* 0x000fe20004800000 */
[----:B------:R-:W-:Y:S01]  /*12d0*/  IMAD R0, R22, c[0x0][0x268], RZ ;  /* 0x00009a0016007a24 */ /* 0x000fe200078e02ff */
[----:B------:R-:W-:Y:S01]  /*12e0*/  IADD3 R142, P1, R18, R90, RZ ;  /* 0x0000005a128e7210 */ /* 0x000fe20007f3e0ff */
[----:B------:R-:W-:Y:S01]  /*12f0*/  IMAD.MOV.U32 R22, RZ, RZ, R6 ;  /* 0x000000ffff167224 */ /* 0x000fe200078e0006 */
[----:B------:R-:W-:Y:S01]  /*1300*/  SHF.R.S32.HI R6, RZ, 0x1f, R21 ;  /* 0x0000001fff067819 */ /* 0x000fe20000011415 */
[C---:B------:R-:W-:Y:S01]  /*1310*/  IMAD R99, R96.reuse, c[0x0][0x26c], R0 ;  /* 0x00009b0060637a24 */ /* 0x040fe200078e0200 */
[----:B------:R-:W-:Y:S01]  /*1320*/  SHF.R.S32.HI R0, RZ, 0x1f, R19 ;  /* 0x0000001fff007819 */ /* 0x000fe20000011413 */
[----:B------:R-:W-:Y:S01]  /*1330*/  IMAD.WIDE.U32 R96, R96, c[0x0][0x268], R2 ;  /* 0x00009a0060607a25 */ /* 0x000fe200078e0002 */
[----:B------:R-:W-:-:S02]  /*1340*/  SHF.R.S32.HI R2, RZ, 0x1f, R20 ;  /* 0x0000001fff027819 */ /* 0x000fc40000011414 */
[----:B------:R-:W-:Y:S01]  /*1350*/  LEA.HI R19, R0, R19, RZ, 0x4 ;  /* 0x0000001300137211 */ /* 0x000fe200078f20ff */
[----:B------:R-:W-:Y:S01]  /*1360*/  IMAD R0, R35, c[0x0][0x1e0], RZ ;  /* 0x0000780023007a24 */ /* 0x000fe200078e02ff */
[----:B------:R-:W-:Y:S01]  /*1370*/  LEA.HI R6, R6, R90, RZ, 0x3 ;  /* 0x0000005a06067211 */ /* 0x000fe200078f18ff */
[----:B------:R-:W-:Y:S01]  /*1380*/  IMAD R3, R43, c[0x0][0x1f0], RZ ;  /* 0x00007c002b037a24 */ /* 0x000fe200078e02ff */
[----:B------:R-:W-:Y:S01]  /*1390*/  LEA.HI R20, R2, R20, RZ, 0x4 ;  /* 0x0000001402147211 */ /* 0x000fe200078f20ff */
[----:B------:R-:W-:Y:S02]  /*13a0*/  IMAD R0, R90, c[0x0][0x1e4], R0 ;  /* 0x000079005a007a24 */ /* 0x000fe400078e0200 */
[----:B------:R-:W-:Y:S01]  /*13b0*/  IMAD R2, R112, c[0x0][0x1f4], R3 ;  /* 0x00007d0070027a24 */ /* 0x000fe200078e0203 */
[----:B------:R-:W-:Y:S01]  /*13c0*/  LOP3.LUT R3, R6, 0xfffffff8, RZ, 0xc0, !PT ;  /* 0xfffffff806037812 */ /* 0x000fe200078ec0ff */
[----:B------:R-:W-:Y:S02]  /*13d0*/  IMAD.IADD R136, R161, 0x1, R0 ;  /* 0x00000001a1887824 */ /* 0x000fe400078e0200 */
[----:B------:R-:W-:-:S02]  /*13e0*/  IMAD.IADD R0, R7, 0x1, R26 ;  /* 0x0000000107007824 */ /* 0x000fc400078e021a */
[----:B------:R-:W-:Y:S01]  /*13f0*/  IMAD.X R141, R32, 0x1, R35, P1 ;  /* 0x00000001208d7824 */ /* 0x000fe200008e0623 */
[----:B------:R-:W-:Y:S01]  /*1400*/  IADD3 R140, P1, P0, R86, R160, R24 ;  /* 0x000000a0568c7210 */ /* 0x000fe2000783e018 */
[----:B------:R-:W-:Y:S01]  /*1410*/  IMAD.IADD R88, R87, 0x1, R2 ;  /* 0x0000000157587824 */ /* 0x000fe200078e0202 */
[----:B------:R-:W-:Y:S01]  /*1420*/  IADD3 R35, R30, 0x50, RZ ;  /* 0x000000501e237810 */ /* 0x000fe20007ffe0ff */
[----:B------:R-:W-:Y:S02]  /*1430*/  IMAD.IADD R3, R90, 0x1, -R3 ;  /* 0x000000015a037824 */ /* 0x000fe400078e0a03 */
[----:B------:R-:W-:Y:S01]  /*1440*/  IMAD.IADD R2, R4, 0x1, R27 ;  /* 0x0000000104027824 */ /* 0x000fe200078e021b */
[----:B------:R-:W-:Y:S01]  /*1450*/  SHF.R.S32.HI R4, RZ, 0x1f, R0 ;  /* 0x0000001fff047819 */ /* 0x000fe20000011400 */
[C---:B------:R-:W-:Y:S01]  /*1460*/  IMAD.SHL.U32 R5, R3.reuse, 0x40, RZ ;  /* 0x0000004003057824 */ /* 0x040fe200078e00ff */
[--C-:B------:R-:W-:Y:S01]  /*1470*/  IADD3.X R139, R88, R136, R25.reuse, P1, P0 ;  /* 0x00000088588b7210 */ /* 0x100fe20000fe0419 */
[----:B------:R-:W-:Y:S01]  /*1480*/  IMAD.WIDE.U32 R8, R90, c[0x0][0x280], R24 ;  /* 0x0000a0005a087a25 */ /* 0x000fe200078e0018 */
[----:B------:R-:W-:-:S02]  /*1490*/  LOP3.LUT P0, RZ, R3, 0x4, RZ, 0xc0, !PT ;  /* 0x0000000403ff7812 */ /* 0x000fc4000780c0ff */
[-C--:B------:R-:W-:Y:S01]  /*14a0*/  LEA.HI R12, R4, R0.reuse, RZ, 0x3 ;  /* 0x00000000040c7211 */ /* 0x080fe200078f18ff */
[----:B------:R-:W-:Y:S01]  /*14b0*/  IMAD.IADD R29, R16, 0x1, R9 ;  /* 0x00000001101d7824 */ /* 0x000fe200078e0209 */
[----:B------:R-:W-:Y:S01]  /*14c0*/  LEA.HI R6, R4, R0, RZ, 0x6 ;  /* 0x0000000004067211 */ /* 0x000fe200078f30ff */
[----:B------:R-:W-:Y:S01]  /*14d0*/  IMAD.MOV.U32 R28, RZ, RZ, R8 ;  /* 0x000000ffff1c7224 */ /* 0x000fe200078e0008 */
[----:B------:R-:W-:Y:S01]  /*14e0*/  SHF.R.S32.HI R3, RZ, 0x1f, R2 ;  /* 0x0000001fff037819 */ /* 0x000fe20000011402 */
[----:B------:R-:W-:Y:S01]  /*14f0*/  IMAD.MOV.U32 R38, RZ, RZ, R10 ;  /* 0x000000ffff267224 */ /* 0x000fe200078e000a */
[----:B------:R-:W-:Y:S01]  /*1500*/  LEA.HI R4, R44, R162, RZ, 0x5 ;  /* 0x000000a22c047211 */ /* 0x000fe200078f28ff */
[C---:B-----5:R-:W-:Y:S01]  /*1510*/  IMAD.WIDE.U32 R110, R144.reuse, c[0x0][0x280], R40 ;  /* 0x0000a000906e7a25 */ /* 0x060fe200078e0028 */
[----:B------:R-:W-:Y:S02]  /*1520*/  LOP3.LUT R0, R5, 0x1c0, RZ, 0xc0, !PT ;  /* 0x000001c005007812 */ /* 0x000fe400078ec0ff */
[CC--:B------:R-:W-:Y:S01]  /*1530*/  LEA.HI R11, R3.reuse, R2.reuse, RZ, 0x3 ;  /* 0x00000002030b7211 */ /* 0x0c0fe200078f18ff */
[----:B------:R-:W-:Y:S01]  /*1540*/  IMAD.WIDE.U32 R108, R144, c[0x0][0x280], R28 ;  /* 0x0000a000906c7a25 */ /* 0x000fe200078e001c */
[----:B------:R-:W-:-:S02]  /*1550*/  LEA.HI R7, R3, R2, RZ, 0x6 ;  /* 0x0000000203077211 */ /* 0x000fc400078f30ff */
[----:B------:R-:W-:Y:S01]  /*1560*/  SHF.R.U32.HI R2, RZ, 0x3, R0 ;  /* 0x00000003ff027819 */ /* 0x000fe20000011600 */
[----:B------:R-:W-:Y:S01]  /*1570*/  IMAD.SHL.U32 R3, R4, 0x10, RZ ;  /* 0x0000001004037824 */ /* 0x000fe200078e00ff */
[----:B------:R-:W-:Y:S01]  /*1580*/  LOP3.LUT R5, R0, 0x38, R42, 0xf8, !PT ;  /* 0x0000003800057812 */ /* 0x000fe200078ef82a */
[----:B------:R-:W-:Y:S01]  /*1590*/  IMAD.SHL.U32 R4, R36, 0x40, RZ ;  /* 0x0000004024047824 */ /* 0x000fe200078e00ff */
[----:B------:R-:W-:Y:S01]  /*15a0*/  SHF.R.S32.HI R10, RZ, 0x4, R37 ;  /* 0x00000004ff0a7819 */ /* 0x000fe20000011425 */
[----:B------:R-:W-:Y:S01]  /*15b0*/  IMAD.WIDE.U32 R106, R144, c[0x0][0x290], R38 ;  /* 0x0000a400906a7a25 */ /* 0x000fe200078e0026 */
[----:B------:R-:W-:Y:S02]  /*15c0*/  LOP3.LUT R9, R5, R2, RZ, 0x3c, !PT ;  /* 0x0000000205097212 */ /* 0x000fe400078e3cff */
[----:B------:R-:W-:Y:S01]  /*15d0*/  LOP3.LUT R13, R4, 0x7ffff000, RZ, 0xc0, !PT ;  /* 0x7ffff000040d7812 */ /* 0x000fe200078ec0ff */
[----:B------:R-:W-:Y:S01]  /*15e0*/  IMAD.SHL.U32 R5, R6, 0x40, RZ ;  /* 0x0000004006057824 */ /* 0x000fe200078e00ff */
[C---:B------:R-:W-:Y:S01]  /*15f0*/  LOP3.LUT R6, R0.reuse, 0x38, R12, 0xf8, !PT ;  /* 0x0000003800067812 */ /* 0x040fe200078ef80c */
[----:B------:R-:W-:Y:S01]  /*1600*/  IMAD.SHL.U32 R4, R7, 0x40, RZ ;  /* 0x0000004007047824 */ /* 0x000fe200078e00ff */
[----:B------:R-:W-:Y:S01]  /*1610*/  LOP3.LUT R7, R0, 0x38, R11, 0xf8, !PT ;  /* 0x0000003800077812 */ /* 0x000fe200078ef80b */
[----:B------:R-:W-:Y:S01]  /*1620*/  IMAD.WIDE.U32 R104, R144, c[0x0][0x290], R22 ;  /* 0x0000a40090687a25 */ /* 0x000fe200078e0016 */
[----:B------:R-:W-:-:S02]  /*1630*/  LOP3.LUT R8, R5, 0x7ffff000, RZ, 0xc0, !PT ;  /* 0x7ffff00005087812 */ /* 0x000fc400078ec0ff */
[----:B------:R-:W-:Y:S01]  /*1640*/  LOP3.LUT R5, R4, 0x7ffff000, RZ, 0xc0, !PT ;  /* 0x7ffff00004057812 */ /* 0x000fe200078ec0ff */
[----:B------:R-:W-:Y:S01]  /*1650*/  IMAD.IADD R99, R97, 0x1, R99 ;  /* 0x0000000161637824 */ /* 0x000fe200078e0263 */
[----:B------:R-:W-:Y:S02]  /*1660*/  LOP3.LUT R3, R3, 0xfffffe00, RZ, 0xc0, !PT ;  /* 0xfffffe0003037812 */ /* 0x000fe400078ec0ff */
[-C--:B------:R-:W-:Y:S02]  /*1670*/  LOP3.LUT R6, R6, R2.reuse, RZ, 0x3c, !PT ;  /* 0x0000000206067212 */ /* 0x080fe400078e3cff */
[----:B------:R-:W-:Y:S02]  /*1680*/  LOP3.LUT R4, R7, R2, RZ, 0x3c, !PT ;  /* 0x0000000207047212 */ /* 0x000fe400078e3cff */
[--C-:B------:R-:W-:Y:S02]  /*1690*/  IADD3 R127, R6, R8, R3.reuse ;  /* 0x00000008067f7210 */ /* 0x100fe40007ffe003 */
[----:B------:R-:W-:-:S02]  /*16a0*/  IADD3 R126, R4, R5, R3 ;  /* 0x00000005047e7210 */ /* 0x000fc40007ffe003 */
[----:B------:R-:W-:Y:S01]  /*16b0*/  LEA.HI.SX32 R6, R42, R10, 0x1d ;  /* 0x0000000a2a067211 */ /* 0x000fe200078feaff */
[----:B------:R-:W-:Y:S01]  /*16c0*/  IMAD.SHL.U32 R127, R127, 0x2, RZ ;  /* 0x000000027f7f7824 */ /* 0x000fe200078e00ff */
[----:B------:R-:W-:Y:S01]  /*16d0*/  SHF.R.S32.HI R5, RZ, 0x4, R19 ;  /* 0x00000004ff057819 */ /* 0x000fe20000011413 */
[----:B------:R-:W-:Y:S01]  /*16e0*/  IMAD.SHL.U32 R126, R126, 0x2, RZ ;  /* 0x000000027e7e7824 */ /* 0x000fe200078e00ff */
[----:B------:R-:W-:Y:S01]  /*16f0*/  SHF.R.S32.HI R4, RZ, 0x4, R20 ;  /* 0x00000004ff047819 */ /* 0x000fe20000011414 */
[----:B------:R-:W-:Y:S01]  /*1700*/  IMAD.SHL.U32 R98, R6, 0x8, RZ ;  /* 0x0000000806627824 */ /* 0x000fe200078e00ff */
[----:B------:R-:W-:Y:S02]  /*1710*/  IADD3 R13, R9, R13, R3 ;  /* 0x0000000d090d7210 */ /* 0x000fe40007ffe003 */
[----:B------:R-:W-:Y:S02]  /*1720*/  SHF.R.S32.HI R9, RZ, 0x1f, R6 ;  /* 0x0000001fff097819 */ /* 0x000fe40000011406 */
[----:B------:R-:W-:Y:S01]  /*1730*/  LEA.HI.SX32 R5, R12, R5, 0x1d ;  /* 0x000000050c057211 */ /* 0x000fe200078feaff */
[----:B------:R-:W-:Y:S01]  /*1740*/  IMAD.SHL.U32 R128, R13, 0x2, RZ ;  /* 0x000000020d807824 */ /* 0x000fe200078e00ff */
[----:B------:R-:W-:-:S02]  /*1750*/  LEA.HI.SX32 R4, R11, R4, 0x1d ;  /* 0x000000040b047211 */ /* 0x000fc400078feaff */
[----:B------:R-:W-:Y:S01]  /*1760*/  LEA.HI R9, R9, R6, RZ, 0x3 ;  /* 0x0000000609097211 */ /* 0x000fe200078f18ff */
[----:B------:R-:W-:Y:S01]  /*1770*/  IMAD.SHL.U32 R95, R5, 0x8, RZ ;  /* 0x00000008055f7824 */ /* 0x000fe200078e00ff */
[----:B------:R-:W-:Y:S01]  /*1780*/  SHF.R.S32.HI R7, RZ, 0x1f, R5 ;  /* 0x0000001fff077819 */ /* 0x000fe20000011405 */
[----:B------:R-:W-:Y:S01]  /*1790*/  IMAD.SHL.U32 R100, R4, 0x8, RZ ;  /* 0x0000000804647824 */ /* 0x000fe200078e00ff */
[----:B------:R-:W-:Y:S02]  /*17a0*/  SHF.R.S32.HI R6, RZ, 0x1f, R4 ;  /* 0x0000001fff067819 */ /* 0x000fe40000011404 */
[----:B------:R-:W-:Y:S02]  /*17b0*/  LEA.HI R7, R7, R5, RZ, 0x3 ;  /* 0x0000000507077211 */ /* 0x000fe400078f18ff */
[----:B------:R-:W-:Y:S02]  /*17c0*/  LEA.HI R6, R6, R4, RZ, 0x3 ;  /* 0x0000000406067211 */ /* 0x000fe400078f18ff */
[C---:B------:R-:W-:Y:S01]  /*17d0*/  LOP3.LUT R8, R0.reuse, 0x18, R24, 0xf8, !PT ;  /* 0x0000001800087812 */ /* 0x040fe200078ef818 */
[----:B------:R-:W-:Y:S01]  /*17e0*/  IMAD.SHL.U32 R5, R7, 0x200, RZ ;  /* 0x0000020007057824 */ /* 0x000fe200078e00ff */
[----:B------:R-:W-:-:S02]  /*17f0*/  LOP3.LUT R4, R0, 0x38, R95, 0xf8, !PT ;  /* 0x0000003800047812 */ /* 0x000fc400078ef85f */
[----:B------:R-:W-:Y:S01]  /*1800*/  LOP3.LUT R84, R3, R8, R2, 0xf6, !PT ;  /* 0x0000000803547212 */ /* 0x000fe200078ef602 */
[----:B------:R-:W-:Y:S01]  /*1810*/  IMAD.SHL.U32 R8, R9, 0x200, RZ ;  /* 0x0000020009087824 */ /* 0x000fe200078e00ff */
[-C--:B------:R-:W-:Y:S01]  /*1820*/  LOP3.LUT R7, R4, R2.reuse, RZ, 0x3c, !PT ;  /* 0x0000000204077212 */ /* 0x080fe200078e3cff */
[----:B------:R-:W-:Y:S01]  /*1830*/  IMAD.SHL.U32 R4, R6, 0x200, RZ ;  /* 0x0000020006047824 */ /* 0x000fe200078e00ff */
[C---:B------:R-:W-:Y:S02]  /*1840*/  LOP3.LUT R10, R0.reuse, 0x38, R98, 0xf8, !PT ;  /* 0x00000038000a7812 */ /* 0x040fe400078ef862 */
[----:B------:R-:W-:Y:S02]  /*1850*/  LOP3.LUT R0, R0, 0x38, R100, 0xf8, !PT ;  /* 0x0000003800007812 */ /* 0x000fe400078ef864 */
[-C--:B------:R-:W-:Y:S02]  /*1860*/  LOP3.LUT R10, R10, R2.reuse, RZ, 0x3c, !PT ;  /* 0x000000020a0a7212 */ /* 0x080fe400078e3cff */
[----:B------:R-:W-:Y:S01]  /*1870*/  LOP3.LUT R2, R0, R2, RZ, 0x3c, !PT ;  /* 0x0000000200027212 */ /* 0x000fe200078e3cff */
[----:B------:R-:W-:Y:S01]  /*1880*/  IMAD R0, R43, c[0x0][0x218], RZ ;  /* 0x000086002b007a24 */ /* 0x000fe200078e02ff */
[----:B------:R-:W-:-:S02]  /*1890*/  LOP3.LUT R6, R8, 0x7ffff000, RZ, 0xc0, !PT ;  /* 0x7ffff00008067812 */ /* 0x000fc400078ec0ff */
[----:B------:R-:W-:Y:S02]  /*18a0*/  LOP3.LUT R5, R5, 0x7ffff000, RZ, 0xc0, !PT ;  /* 0x7ffff00005057812 */ /* 0x000fe400078ec0ff */
[----:B------:R-:W-:Y:S02]  /*18b0*/  LOP3.LUT R4, R4, 0x7ffff000, RZ, 0xc0, !PT ;  /* 0x7ffff00004047812 */ /* 0x000fe400078ec0ff */
[--C-:B------:R-:W-:Y:S02]  /*18c0*/  IADD3 R6, R10, R6, R3.reuse ;  /* 0x000000060a067210 */ /* 0x100fe40007ffe003 */
[--C-:B------:R-:W-:Y:S02]  /*18d0*/  IADD3 R5, R7, R5, R3.reuse ;  /* 0x0000000507057210 */ /* 0x100fe40007ffe003 */
[----:B------:R-:W-:Y:S01]  /*18e0*/  IADD3 R4, R2, R4, R3 ;  /* 0x0000000402047210 */ /* 0x000fe20007ffe003 */
[C---:B------:R-:W-:Y:S01]  /*18f0*/  IMAD R3, R112.reuse, c[0x0][0x21c], R0 ;  /* 0x0000870070037a24 */ /* 0x040fe200078e0200 */
[----:B------:R-:W-:Y:S01]  /*1900*/  SHF.R.S32.HI R0, RZ, 0x1f, R144 ;  /* 0x0000001fff007819 */ /* 0x000fe20000011490 */
[----:B------:R-:W-:Y:S01]  /*1910*/  IMAD.WIDE.U32 R112, R112, c[0x0][0x218], R14 ;  /* 0x0000860070707a25 */ /* 0x000fe200078e000e */
[----:B------:R-:W-:-:S02]  /*1920*/  LEA R84, R84, 0x100, 0x1 ;  /* 0x0000010054547811 */ /* 0x000fc400078e08ff */
[----:B------:R-:W-:Y:S01]  /*1930*/  LOP3.LUT R116, R12, 0xfffffff8, RZ, 0xc0, !PT ;  /* 0xfffffff80c747812 */ /* 0x000fe200078ec0ff */
[C---:B------:R-:W-:Y:S01]  /*1940*/  IMAD R2, R0.reuse, c[0x0][0x280], RZ ;  /* 0x0000a00000027a24 */ /* 0x040fe200078e02ff */
[----:B------:R-:W-:Y:S01]  /*1950*/  LOP3.LUT R101, R11, 0xfffffff8, RZ, 0xc0, !PT ;  /* 0xfffffff80b657812 */ /* 0x000fe200078ec0ff */
[----:B------:R-:W-:Y:S01]  /*1960*/  IMAD R0, R0, c[0x0][0x290], RZ ;  /* 0x0000a40000007a24 */ /* 0x000fe200078e02ff */
[----:B------:R-:W-:Y:S01]  /*1970*/  IADD3 R85, R84, 0x40, RZ ;  /* 0x0000004054557810 */ /* 0x000fe20007ffe0ff */
[----:B------:R-:W-:Y:S01]  /*1980*/  IMAD R2, R144, c[0x0][0x284], R2 ;  /* 0x0000a10090027a24 */ /* 0x000fe200078e0202 */
[----:B------:R-:W-:Y:S01]  /*1990*/  IADD3 R37, R30, 0x10, RZ ;  /* 0x000000101e257810 */ /* 0x000fe20007ffe0ff */
[----:B------:R-:W-:Y:S01]  /*19a0*/  IMAD R0, R144, c[0x0][0x294], R0 ;  /* 0x0000a50090007a24 */ /* 0x000fe200078e0200 */
[----:B------:R-:W-:Y:S01]  /*19b0*/  IADD3 R36, R30, 0x30, RZ ;  /* 0x000000301e247810 */ /* 0x000fe20007ffe0ff */
[----:B------:R-:W-:Y:S01]  /*19c0*/  IMAD.IADD R134, R111, 0x1, R2 ;  /* 0x000000016f867824 */ /* 0x000fe200078e0202 */
[----:B------:R-:W-:Y:S01]  /*19d0*/  @P0 IADD3 R85, R84, -0x40, RZ ;  /* 0xffffffc054550810 */ /* 0x000fe20007ffe0ff */
[----:B------:R-:W-:Y:S01]  /*19e0*/  IMAD.IADD R132, R2, 0x1, R109 ;  /* 0x0000000102847824 */ /* 0x000fe200078e026d */
[----:B------:R-:W-:Y:S01]  /*19f0*/  SHF.R.S32.HI R123, RZ, 0x1f, R98 ;  /* 0x0000001fff7b7819 */ /* 0x000fe20000011462 */
[----:B------:R-:W-:Y:S01]  /*1a00*/  IMAD.IADD R133, R107, 0x1, R0 ;  /* 0x000000016b857824 */ /* 0x000fe200078e0200 */
[----:B------:R-:W-:Y:S01]  /*1a10*/  SHF.R.S32.HI R125, RZ, 0x1f, R116 ;  /* 0x0000001fff7d7819 */ /* 0x000fe20000011474 */
[----:B------:R-:W-:Y:S01]  /*1a20*/  IMAD.IADD R130, R0, 0x1, R105 ;  /* 0x0000000100827824 */ /* 0x000fe200078e0269 */
[----:B------:R-:W-:Y:S01]  /*1a30*/  SHF.R.S32.HI R124, RZ, 0x1f, R101 ;  /* 0x0000001fff7c7819 */ /* 0x000fe20000011465 */
[----:B------:R-:W-:Y:S01]  /*1a40*/  IMAD.IADD R129, R113, 0x1, R3 ;  /* 0x0000000171817824 */ /* 0x000fe200078e0203 */
[----:B------:R-:W-:Y:S01]  /*1a50*/  SHF.R.S32.HI R122, RZ, 0x1f, R95 ;  /* 0x0000001fff7a7819 */ /* 0x000fe2000001145f */
[----:B------:R-:W-:Y:S01]  /*1a60*/  IMAD.SHL.U32 R120, R6, 0x2, RZ ;  /* 0x0000000206787824 */ /* 0x000fe200078e00ff */
[----:B------:R-:W-:Y:S01]  /*1a70*/  SHF.R.S32.HI R121, RZ, 0x1f, R100 ;  /* 0x0000001fff797819 */ /* 0x000fe20000011464 */
[----:B------:R-:W-:-:S02]  /*1a80*/  IMAD.SHL.U32 R119, R5, 0x2, RZ ;  /* 0x0000000205777824 */ /* 0x000fc400078e00ff */
[----:B------:R-:W-:Y:S02]  /*1a90*/  IMAD.SHL.U32 R118, R4, 0x2, RZ ;  /* 0x0000000204767824 */ /* 0x000fe400078e00ff */
.L_x_562:
[-C--:B------:R-:W-:Y:S01]  /*1aa0*/  IMAD R0, R148, R77.reuse, RZ ;  /* 0x0000004d94007224 */ /* 0x080fe200078e02ff */
[----:B------:R-:W-:Y:S01]  /*1ab0*/  SHF.R.S32.HI R89, RZ, 0x1f, R77 ;  /* 0x0000001fff597819 */ /* 0x000fe2000001144d */
[----:B------:R-:W-:Y:S01]  /*1ac0*/  IMAD.WIDE.U32 R10, R156, R77, RZ ;  /* 0x0000004d9c0a7225 */ /* 0x000fe200078e00ff */
[----:B------:R-:W-:Y:S04]  /*1ad0*/  DEPBAR.LE SB0, 0x0 ;  /* 0x000080000000791a */ /* 0x000fe80000000000 */
[----:B------:R-:W-:Y:S01]  /*1ae0*/  BAR.SYNC.DEFER_BLOCKING 0x0 ;  /* 0x0000000000007b1d */ /* 0x000fe20000010000 */
[----:B------:R-:W-:Y:S01]  /*1af0*/  ISETP.GE.AND P1, PT, R163, 0x1, PT ;  /* 0x00000001a300780c */ /* 0x000fe20003f26270 */
[----:B-1----:R-:W-:Y:S01]  /*1b00*/  IMAD R2, R89, R156, R0 ;  /* 0x0000009c59027224 */ /* 0x002fe200078e0200 */
[----:B------:R-:W-:Y:S03]  /*1b10*/  IADD3 R0, P0, R140, R10, RZ ;  /* 0x0000000a8c007210 */ /* 0x000fe60007f1e0ff */
[----:B------:R-:W-:Y:S04]  /*1b20*/  IMAD.IADD R12, R11, 0x1, R2 ;  /* 0x000000010b0c7824 */ /* 0x000fe800078e0202 */
[----:B------:R-:W-:Y:S01]  /*1b30*/  IMAD.X R2, R12, 0x1, R139, P0 ;  /* 0x000000010c027824 */ /* 0x000fe200000e068b */
[C---:B------:R-:W-:Y:S04]  /*1b40*/  LEA R58, P0, R0.reuse, c[0x0][0x1c8], 0x1 ;  /* 0x00007200003a7a11 */ /* 0x040fe800078008ff */
[----:B------:R-:W-:Y:S01]  /*1b50*/  LEA.HI.X R59, R0, c[0x0][0x1cc], R2, 0x1, P0 ;  /* 0x00007300003b7a11 */ /* 0x000fe200000f0c02 */
[----:B------:R-:W-:Y:S01]  /*1b60*/  BSSY B1, `(.L_x_538) ;  /* 0x000038b000017945 */ /* 0x000fe20003800000 */
[----:B------:R-:W-:-:S05]  /*1b70*/  @!P1 BRA `(.L_x_539) ;  /* 0x000036c000009947 */ /* 0x000fca0003800000 */
[-C--:B------:R-:W-:Y:S02]  /*1b80*/  IMAD R2, R149, R77.reuse, RZ ;  /* 0x0000004d95027224 */ /* 0x080fe400078e02ff */
[-C--:B------:R-:W-:Y:S02]  /*1b90*/  IMAD R0, R150, R77.reuse, RZ ;  /* 0x0000004d96007224 */ /* 0x080fe400078e02ff */
[----:B------:R-:W-:Y:S02]  /*1ba0*/  IMAD R4, R77, -0x40, R94 ;  /* 0xffffffc04d047824 */ /* 0x000fe400078e025e */
[-C--:B------:R-:W-:Y:S04]  /*1bb0*/  IMAD.WIDE.U32 R8, R157, R77.reuse, RZ ;  /* 0x0000004d9d087225 */ /* 0x080fe800078e00ff */
[----:B------:R-:W-:Y:S04]  /*1bc0*/  IMAD.WIDE.U32 R14, R155, R77, RZ ;  /* 0x0000004d9b0e7225 */ /* 0x000fe800078e00ff */
[C---:B------:R-:W-:Y:S02]  /*1bd0*/  IMAD R3, R89.reuse, R157, R2 ;  /* 0x0000009d59037224 */ /* 0x040fe400078e0202 */
[----:B------:R-:W-:Y:S01]  /*1be0*/  IMAD R2, R89, R155, R0 ;  /* 0x0000009b59027224 */ /* 0x000fe200078e0200 */
[----:B------:R-:W-:Y:S02]  /*1bf0*/  IMNMX R0, R4, 0x40, PT ;  /* 0x0000004004007817 */ /* 0x000fe40003800200 */
        /* <DEDUP_REMOVED lines=34> */
[----:B------:R-:W-:Y:S02]  /*1e20*/  LEA.HI.X R9, R0, c[0x0][0x274], R3, 0x1, P0 ;  /* 0x00009d0000097a11 */ /* 0x000fe400000f0c03 */
[C---:B------:R-:W-:Y:S04]  /*1e30*/  LEA R4, P0, R2.reuse, c[0x0][0x288], 0x1 ;  /* 0x0000a20002047a11 */ /* 0x040fe800078008ff */
[----:B------:R-:W-:Y:S02]  /*1e40*/  LEA.HI.X R5, R2, c[0x0][0x28c], R5, 0x1, P0 ;  /* 0x0000a30002057a11 */ /* 0x000fe400000f0c05 */
[----:B------:R-:W-:Y:S01]  /*1e50*/  ISETP.GE.AND P0, PT, R30, c[0x0][0x27c], PT ;  /* 0x00009f001e007a0c */ /* 0x000fe20003f06270 */
[----:B------:R-:W-:Y:S11]  /*1e60*/  CS2R R2, SRZ ;  /* 0x0000000000027805 */ /* 0x000ff6000001ff00 */
[----:B------:R-:W-:Y:S01]  /*1e70*/  @!UPT UIADD3 URZ, URZ, URZ, URZ ;  /* 0x0000003f3f3ff290 */ /* 0x000fe2000fffe03f */
        /* <DEDUP_REMOVED lines=22> */
.L_x_542:
[----:B------:R-:W-:Y:S05]  /*1fe0*/  BSYNC B0 ;  /* 0x0000000000007941 */ /* 0x000fea0003800000 */
.L_x_541:
[----:B------:R-:W-:-:S05]  /*1ff0*/  @P1 BRA `(.L_x_543) ;  /* 0x0000341000001947 */ /* 0x000fca0003800000 */
[----:B-----5:R-:W-:Y:S01]  /*2000*/  MOV R0, R19 ;  /* 0x0000001300007202 */ /* 0x020fe20000000f00 */
[----:B-1----:R-:W-:Y:S01]  /*2010*/  IMAD.MOV.U32 R8, RZ, RZ, R20 ;  /* 0x000000ffff087224 */ /* 0x002fe200078e0014 */
[----:B------:R-:W-:Y:S01]  /*2020*/  ISETP.GE.AND P0, PT, R24, c[0x0][0x1d4], PT ;  /* 0x0000750018007a0c */ /* 0x000fe20003f06270 */
[----:B------:R-:W-:Y:S01]  /*2030*/  IMAD.MOV.U32 R5, RZ, RZ, R21 ;  /* 0x000000ffff057224 */ /* 0x000fe200078e0015 */
[----:B------:R-:W-:Y:S01]  /*2040*/  BSSY B0, `(.L_x_544) ;  /* 0x0000054000007945 */ /* 0x000fe20003800000 */
[----:B------:R-:W-:Y:S03]  /*2050*/  IMAD.MOV.U32 R4, RZ, RZ, R18 ;  /* 0x000000ffff047224 */ /* 0x000fe600078e0012 */
[----:B------:R-:W-:Y:S01]  /*2060*/  PRMT R29, R5, 0x5410, R8 ;  /* 0x00005410051d7816 */ /* 0x000fe20000000008 */
[----:B------:R-:W-:Y:S01]  /*2070*/  IMAD.MOV.U32 R8, RZ, RZ, R16 ;  /* 0x000000ffff087224 */ /* 0x000fe200078e0010 */
[----:B------:R-:W-:Y:S01]  /*2080*/  PRMT R28, R0, 0x5410, R4 ;  /* 0x00005410001c7816 */ /* 0x000fe20000000004 */
[----:B------:R-:W-:Y:S01]  /*2090*/  IMAD.MOV.U32 R5, RZ, RZ, R17 ;  /* 0x000000ffff057224 */ /* 0x000fe200078e0011 */
[----:B------:R-:W-:Y:S01]  /*20a0*/  MOV R4, R12 ;  /* 0x0000000c00047202 */ /* 0x000fe20000000f00 */
        /* <DEDUP_REMOVED lines=11> */
[----:B------:R-:W-:Y:S02]  /*2160*/  MOV R8, R50 ;  /* 0x0000003200087202 */ /* 0x000fe40000000f00 */
[----:B------:R-:W-:Y:S02]  /*2170*/  MOV R0, R49 ;  /* 0x0000003100007202 */ /* 0x000fe40000000f00 */
[----:B------:R-:W-:Y:S01]  /*2180*/  PRMT R56, R8, 0x5410, R5 ;  /* 0x0000541008387816 */ /* 0x000fe20000000005 */
[----:B------:R-:W-:Y:S01]  /*2190*/  IMAD.MOV.U32 R8, RZ, RZ, R46 ;  /* 0x000000ffff087224 */ /* 0x000fe200078e002e */
[----:B------:R-:W-:Y:S01]  /*21a0*/  PRMT R55, R4, 0x5410, R0 ;  /* 0x0000541004377816 */ /* 0x000fe20000000000 */
[----:B------:R-:W-:Y:S01]  /*21b0*/  IMAD.MOV.U32 R5, RZ, RZ, R47 ;  /* 0x000000ffff057224 */ /* 0x000fe200078e002f */
[----:B------:R-:W-:Y:S01]  /*21c0*/  MOV R4, R44 ;  /* 0x0000002c00047202 */ /* 0x000fe20000000f00 */
[----:B------:R-:W-:Y:S03]  /*21d0*/  IMAD.MOV.U32 R0, RZ, RZ, R45 ;  /* 0x000000ffff007224 */ /* 0x000fe600078e002d */
[----:B------:R-:W-:Y:S02]  /*21e0*/  PRMT R54, R8, 0x5410, R5 ;  /* 0x0000541008367816 */ /* 0x000fe40000000005 */
[----:B------:R-:W-:Y:S01]  /*21f0*/  PRMT R43, R4, 0x5410, R0 ;  /* 0x00005410042b7816 */ /* 0x000fe20000000000 */
[----:B------:R-:W-:-:S05]  /*2200*/  @P0 BRA `(.L_x_545) ;  /* 0x0000037000000947 */ /* 0x000fca0003800000 */
[----:B------:R-:W-:Y:S01]  /*2210*/  ISETP.GE.AND P0, PT, R30, c[0x0][0x27c], PT ;  /* 0x00009f001e007a0c */ /* 0x000fe20003f06270 */
[----:B------:R-:W1:Y:S01]  /*2220*/  LDS.128 R8, [R84+0x6000] ;  /* 0x0060000054087984 */ /* 0x000e620000000c00 */
[----:B------:R-:W-:Y:S01]  /*2230*/  MOV R4, R2 ;  /* 0x0000000200047202 */ /* 0x000fe20000000f00 */
[----:B------:R-:W-:Y:S02]  /*2240*/  IMAD.MOV.U32 R32, RZ, RZ, R38 ;  /* 0x000000ffff207224 */ /* 0x000fe400078e0026 */
[--C-:B------:R-:W-:Y:S08]  /*2250*/  IMAD.MOV.U32 R40, RZ, RZ, R39.reuse ;  /* 0x000000ffff287224 */ /* 0x100ff000078e0027 */
[----:B------:R-:W-:Y:S02]  /*2260*/  @!P0 SHF.R.U64 R38, R38, 0x10, R39 ;  /* 0x0000001026268819 */ /* 0x000fe40000001227 */
[--C-:B------:R-:W-:Y:S01]  /*2270*/  @!P0 SHF.R.U64 R5, R2, 0x10, R3.reuse ;  /* 0x0000001002058819 */ /* 0x100fe20000001203 */
[----:B------:R-:W-:Y:S01]  /*2280*/  IMAD.MOV.U32 R2, RZ, RZ, R3 ;  /* 0x000000ffff027224 */ /* 0x000fe200078e0003 */
[----:B------:R-:W-:Y:S02]  /*2290*/  @!P0 SHF.R.U32.HI R14, RZ, 0x10, R39 ;  /* 0x00000010ff0e8819 */ /* 0x000fe40000011627 */
[----:B------:R-:W-:Y:S02]  /*22a0*/  @!P0 SHF.R.U32.HI R0, RZ, 0x10, R3 ;  /* 0x00000010ff008819 */ /* 0x000fe40000011603 */
[----:B------:R-:W-:Y:S02]  /*22b0*/  @!P0 PRMT R38, R32, 0x5410, R38 ;  /* 0x0000541020268816 */ /* 0x000fe40000000026 */
[----:B------:R-:W-:Y:S02]  /*22c0*/  @!P0 PRMT R4, R4, 0x5410, R5 ;  /* 0x0000541004048816 */ /* 0x000fe40000000005 */
[----:B------:R-:W-:Y:S01]  /*22d0*/  @!P0 PRMT R41, R40, 0x5410, R14 ;  /* 0x0000541028298816 */ /* 0x000fe2000000000e */
[----:B------:R-:W-:Y:S01]  /*22e0*/  @!P0 IMAD.U32 R5, R38, 0x10000, RZ ;  /* 0x0001000026058824 */ /* 0x000fe200078e00ff */
[----:B------:R-:W-:Y:S02]  /*22f0*/  @!P0 PRMT R14, R2, 0x5410, R0 ;  /* 0x00005410020e8816 */ /* 0x000fe40000000000 */
[----:B------:R-:W-:Y:S02]  /*2300*/  @!P0 SHF.L.U32 R3, R4, 0x10, RZ ;  /* 0x0000001004038819 */ /* 0x000fe400000006ff */
[----:B------:R-:W-:Y:S02]  /*2310*/  @!P0 LOP3.LUT R38, R38, 0xffff0000, RZ, 0xc0, !PT ;  /* 0xffff000026268812 */ /* 0x000fe400078ec0ff */
[----:B------:R-:W-:Y:S01]  /*2320*/  @!P0 LOP3.LUT R4, R4, 0xffff0000, RZ, 0xc0, !PT ;  /* 0xffff000004048812 */ /* 0x000fe200078ec0ff */
[C---:B-1----:R-:W-:Y:S01]  /*2330*/  @!P0 IMAD.U32 R32, R8.reuse, 0x10000, RZ ;  /* 0x0001000008208824 */ /* 0x042fe200078e00ff */
[----:B------:R-:W-:Y:S02]  /*2340*/  @!P0 LOP3.LUT R0, R8, 0xffff0000, RZ, 0xc0, !PT ;  /* 0xffff000008008812 */ /* 0x000fe400078ec0ff */
[C---:B------:R-:W-:Y:S02]  /*2350*/  @!P0 LOP3.LUT R2, R9.reuse, 0xffff0000, RZ, 0xc0, !PT ;  /* 0xffff000009028812 */ /* 0x040fe400078ec0ff */
[----:B------:R-:W-:Y:S01]  /*2360*/  @!P0 SHF.L.U32 R39, R9, 0x10, RZ ;  /* 0x0000001009278819 */ /* 0x000fe200000006ff */
[C---:B------:R-:W-:Y:S02]  /*2370*/  @!P0 FMUL.FTZ R40, R0.reuse, R5 ;  /* 0x0000000500288220 */ /* 0x040fe40000410000 */
[-C--:B------:R-:W-:Y:S02]  /*2380*/  @!P0 FMUL.FTZ R0, R0, R3.reuse ;  /* 0x0000000300008220 */ /* 0x080fe40000410000 */
[----:B------:R-:W-:Y:S02]  /*2390*/  @!P0 FMUL.FTZ R42, R2, R38 ;  /* 0x00000026022a8220 */ /* 0x000fe40000410000 */
[----:B------:R-:W-:Y:S01]  /*23a0*/  @!P0 FFMA.FTZ R63, R32, R3, -R40 ;  /* 0x00000003203f8223 */ /* 0x000fe20000010828 */
[C---:B------:R-:W-:Y:S01]  /*23b0*/  @!P0 LOP3.LUT R3, R10.reuse, 0xffff0000, RZ, 0xc0, !PT ;  /* 0xffff00000a038812 */ /* 0x040fe200078ec0ff */
[----:B------:R-:W-:Y:S01]  /*23c0*/  @!P0 FFMA.FTZ R0, R5, R32, R0 ;  /* 0x0000002005008223 */ /* 0x000fe20000010000 */
[----:B------:R-:W-:Y:S01]  /*23d0*/  @!P0 SHF.L.U32 R40, R10, 0x10, RZ ;  /* 0x000000100a288819 */ /* 0x000fe200000006ff */
[C---:B------:R-:W-:Y:S01]  /*23e0*/  @!P0 IMAD.U32 R32, R41.reuse, 0x10000, RZ ;  /* 0x0001000029208824 */ /* 0x040fe200078e00ff */
[----:B------:R-:W-:Y:S01]  /*23f0*/  @!P0 LOP3.LUT R41, R41, 0xffff0000, RZ, 0xc0, !PT ;  /* 0xffff000029298812 */ /* 0x000fe200078ec0ff */
[----:B------:R-:W-:Y:S01]  /*2400*/  @!P0 IMAD.U32 R5, R14, 0x10000, RZ ;  /* 0x000100000e058824 */ /* 0x000fe200078e00ff */
[----:B------:R-:W-:Y:S01]  /*2410*/  @!P0 F2FP.BF16.PACK_AB R0, R0, R63 ;  /* 0x0000003f0000823e */ /* 0x000fe200000010ff */
[-C--:B------:R-:W-:Y:S01]  /*2420*/  @!P0 FMUL.FTZ R2, R2, R4.reuse ;  /* 0x0000000402028220 */ /* 0x080fe20000410000 */
[----:B------:R-:W-:Y:S01]  /*2430*/  @!P0 LOP3.LUT R14, R14, 0xffff0000, RZ, 0xc0, !PT ;  /* 0xffff00000e0e8812 */ /* 0x000fe200078ec0ff */
[----:B------:R-:W-:Y:S01]  /*2440*/  @!P0 FFMA.FTZ R62, R39, R4, -R42 ;  /* 0x00000004273e8223 */ /* 0x000fe2000001082a */
[----:B------:R-:W-:Y:S01]  /*2450*/  @!P0 LOP3.LUT R4, R11, 0xffff0000, RZ, 0xc0, !PT ;  /* 0xffff00000b048812 */ /* 0x000fe200078ec0ff */
[----:B------:R-:W-:Y:S01]  /*2460*/  @!P0 FMUL.FTZ R60, R3, R32 ;  /* 0x00000020033c8220 */ /* 0x000fe20000410000 */
[----:B------:R-:W-:Y:S01]  /*2470*/  @!P0 SHF.L.U32 R42, R11, 0x10, RZ ;  /* 0x000000100b2a8819 */ /* 0x000fe200000006ff */
        /* <DEDUP_REMOVED lines=16> */
.L_x_545:
[----:B------:R-:W-:Y:S05]  /*2580*/  BSYNC B0 ;  /* 0x0000000000007941 */ /* 0x000fea0003800000 */
.L_x_544:
        /* <DEDUP_REMOVED lines=10> */
[C---:B------:R-:W-:Y:S02]  /*2630*/  @!P0 PRMT R0, R15.reuse, 0x5432, R0 ;  /* 0x000054320f008816 */ /* 0x040fe40000000000 */
[----:B------:R-:W-:Y:S01]  /*2640*/  @!P0 SHF.R.U32.HI R6, RZ, 0x10, R7 ;  /* 0x00000010ff068819 */ /* 0x000fe20000011607 */
[----:B------:R-:W-:Y:S01]  /*2650*/  @!P0 IMAD.U32 R7, R4, 0x10000, RZ ;  /* 0x0001000004078824 */ /* 0x000fe200078e00ff */
[----:B------:R-:W-:Y:S01]  /*2660*/  @!P0 SHF.R.U32.HI R38, RZ, 0x10, R45 ;  /* 0x00000010ff268819 */ /* 0x000fe2000001162d */
[----:B------:R-:W-:Y:S01]  /*2670*/  @!P0 IMAD.U32 R5, R0, 0x10000, RZ ;  /* 0x0001000000058824 */ /* 0x000fe200078e00ff */
[----:B------:R-:W-:Y:S02]  /*2680*/  @!P0 PRMT R6, R15, 0x5410, R6 ;  /* 0x000054100f068816 */ /* 0x000fe40000000006 */
[----:B------:R-:W-:Y:S02]  /*2690*/  @!P0 LOP3.LUT R15, R4, 0xffff0000, RZ, 0xc0, !PT ;  /* 0xffff0000040f8812 */ /* 0x000fe400078ec0ff */
[----:B------:R-:W-:Y:S02]  /*26a0*/  @!P0 LOP3.LUT R4, R0, 0xffff0000, RZ, 0xc0, !PT ;  /* 0xffff000000048812 */ /* 0x000fe400078ec0ff */
[----:B------:R-:W-:Y:S01]  /*26b0*/  @!P0 PRMT R38, R43, 0x5432, R38 ;  /* 0x000054322b268816 */ /* 0x000fe20000000026 */
[C---:B-1----:R-:W-:Y:S01]  /*26c0*/  @!P0 IMAD.U32 R32, R9.reuse, 0x10000, RZ ;  /* 0x0001000009208824 */ /* 0x042fe200078e00ff */
[C---:B------:R-:W-:Y:S02]  /*26d0*/  @!P0 LOP3.LUT R2, R8.reuse, 0xffff0000, RZ, 0xc0, !PT ;  /* 0xffff000008028812 */ /* 0x040fe400078ec0ff */
[----:B------:R-:W-:Y:S02]  /*26e0*/  @!P0 LOP3.LUT R3, R9, 0xffff0000, RZ, 0xc0, !PT ;  /* 0xffff000009038812 */ /* 0x000fe400078ec0ff */
[----:B------:R-:W-:Y:S01]  /*26f0*/  @!P0 SHF.L.U32 R14, R8, 0x10, RZ ;  /* 0x00000010080e8819 */ /* 0x000fe200000006ff */
[C---:B------:R-:W-:Y:S02]  /*2700*/  @!P0 FMUL.FTZ R39, R2.reuse, R7 ;  /* 0x0000000702278220 */ /* 0x040fe40000410000 */
[----:B------:R-:W-:Y:S02]  /*2710*/  @!P0 FMUL.FTZ R0, R2, R5 ;  /* 0x0000000502008220 */ /* 0x000fe40000410000 */
[C---:B------:R-:W-:Y:S02]  /*2720*/  @!P0 FMUL.FTZ R40, R3.reuse, R15 ;  /* 0x0000000f03288220 */ /* 0x040fe40000410000 */
[----:B------:R-:W-:Y:S01]  /*2730*/  @!P0 FMUL.FTZ R2, R3, R4 ;  /* 0x0000000403028220 */ /* 0x000fe20000410000 */
[----:B------:R-:W-:Y:S01]  /*2740*/  @!P0 LOP3.LUT R3, R10, 0xffff0000, RZ, 0xc0, !PT ;  /* 0xffff00000a038812 */ /* 0x000fe200078ec0ff */
[----:B------:R-:W-:Y:S01]  /*2750*/  @!P0 FFMA.FTZ R43, R14, R5, -R39 ;  /* 0x000000050e2b8223 */ /* 0x000fe20000010827 */
[----:B------:R-:W-:Y:S01]  /*2760*/  @!P0 SHF.L.U32 R39, R11, 0x10, RZ ;  /* 0x000000100b278819 */ /* 0x000fe200000006ff */
[----:B------:R-:W-:Y:S01]  /*2770*/  @!P0 FFMA.FTZ R0, R7, R14, R0 ;  /* 0x0000000e07008223 */ /* 0x000fe20000010000 */
[----:B------:R-:W-:Y:S01]  /*2780*/  @!P0 SHF.L.U32 R14, R10, 0x10, RZ ;  /* 0x000000100a0e8819 */ /* 0x000fe200000006ff */
[C---:B------:R-:W-:Y:S01]  /*2790*/  @!P0 IMAD.U32 R7, R38.reuse, 0x10000, RZ ;  /* 0x0001000026078824 */ /* 0x040fe200078e00ff */
[----:B------:R-:W-:Y:S01]  /*27a0*/  @!P0 LOP3.LUT R38, R38, 0xffff0000, RZ, 0xc0, !PT ;  /* 0xffff000026268812 */ /* 0x000fe200078ec0ff */
[----:B------:R-:W-:Y:S01]  /*27b0*/  @!P0 IMAD.U32 R5, R6, 0x10000, RZ ;  /* 0x0001000006058824 */ /* 0x000fe200078e00ff */
[----:B------:R-:W-:Y:S01]  /*27c0*/  @!P0 F2FP.BF16.PACK_AB R0, R0, R43 ;  /* 0x0000002b0000823e */ /* 0x000fe200000010ff */
[----:B------:R-:W-:Y:S01]  /*27d0*/  @!P0 FFMA.FTZ R42, R32, R4, -R40 ;  /* 0x00000004202a8223 */ /* 0x000fe20000010828 */
[----:B------:R-:W-:Y:S01]  /*27e0*/  @!P0 LOP3.LUT R4, R11, 0xffff0000, RZ, 0xc0, !PT ;  /* 0xffff00000b048812 */ /* 0x000fe200078ec0ff */
[C---:B------:R-:W-:Y:S01]  /*27f0*/  @!P0 FMUL.FTZ R40, R3.reuse, R7 ;  /* 0x0000000703288220 */ /* 0x040fe20000410000 */
[----:B------:R-:W-:Y:S01]  /*2800*/  @!P0 LOP3.LUT R6, R6, 0xffff0000, RZ, 0xc0, !PT ;  /* 0xffff000006068812 */ /* 0x000fe200078ec0ff */
[-C--:B------:R-:W-:Y:S02]  /*2810*/  @!P0 FMUL.FTZ R3, R3, R5.reuse ;  /* 0x0000000503038220 */ /* 0x080fe40000410000 */
        /* <DEDUP_REMOVED lines=15> */
.L_x_547:
[----:B------:R-:W-:Y:S05]  /*2910*/  BSYNC B0 ;  /* 0x0000000000007941 */ /* 0x000fea0003800000 */
.L_x_546:
        /* <DEDUP_REMOVED lines=9> */
[----:B------:R-:W-:Y:S02]  /*29b0*/  @!P0 SHF.R.U32.HI R2, RZ, 0x10, R13 ;  /* 0x00000010ff028819 */ /* 0x000fe4000001160d */
[----:B------:R-:W-:Y:S02]  /*29c0*/  @!P0 PRMT R13, R54, 0x5410, R3 ;  /* 0x00005410360d8816 */ /* 0x000fe40000000003 */
[C---:B------:R-:W-:Y:S02]  /*29d0*/  @!P0 PRMT R0, R22.reuse, 0x5432, R0 ;  /* 0x0000543216008816 */ /* 0x040fe40000000000 */
[----:B------:R-:W-:Y:S01]  /*29e0*/  @!P0 PRMT R5, R22, 0x5410, R2 ;  /* 0x0000541016058816 */ /* 0x000fe20000000002 */
[C---:B------:R-:W-:Y:S01]  /*29f0*/  @!P0 IMAD.U32 R7, R13.reuse, 0x10000, RZ ;  /* 0x000100000d078824 */ /* 0x040fe200078e00ff */
[----:B------:R-:W-:Y:S01]  /*2a00*/  @!P0 SHF.R.U32.HI R15, RZ, 0x10, R47 ;  /* 0x00000010ff0f8819 */ /* 0x000fe2000001162f */
[C---:B------:R-:W-:Y:S01]  /*2a10*/  @!P0 IMAD.U32 R6, R0.reuse, 0x10000, RZ ;  /* 0x0001000000068824 */ /* 0x040fe200078e00ff */
        /* <DEDUP_REMOVED lines=22> */
[----:B------:R-:W-:Y:S01]  /*2b80*/  @!P0 FMUL.FTZ R32, R3, R7 ;  /* 0x0000000703208220 */ /* 0x000fe20000410000 */
[----:B------:R-:W-:Y:S01]  /*2b90*/  @!P0 LOP3.LUT R5, R5, 0xffff0000, RZ, 0xc0, !PT ;  /* 0xffff000005058812 */ /* 0x000fe200078ec0ff */
        /* <DEDUP_REMOVED lines=16> */
.L_x_549:
[----:B------:R-:W-:Y:S05]  /*2ca0*/  BSYNC B0 ;  /* 0x0000000000007941 */ /* 0x000fea0003800000 */
.L_x_548:
        /* <DEDUP_REMOVED lines=11> */
[----:B------:R-:W-:Y:S02]  /*2d60*/  @!P0 PRMT R13, R55, 0x5410, R13 ;  /* 0x00005410370d8816 */ /* 0x000fe4000000000d */
        /* <DEDUP_REMOVED lines=44> */
.L_x_551:
[----:B------:R-:W-:Y:S05]  /*3030*/  BSYNC B0 ;  /* 0x0000000000007941 */ /* 0x000fea0003800000 */
.L_x_550:
        /* <DEDUP_REMOVED lines=56> */
.L_x_553:
[----:B------:R-:W-:Y:S05]  /*33c0*/  BSYNC B0 ;  /* 0x0000000000007941 */ /* 0x000fea0003800000 */
.L_x_552:
[----:B------:R-:W-:Y:S11]  /*33d0*/  ISETP.GE.AND P0, PT, R91, c[0x0][0x1d4], PT ;  /* 0x000075005b007a0c */ /* 0x000ff60003f06270 */
[----:B------:R-:W-:Y:S02]  /*33e0*/  @!UPT UIADD3 URZ, URZ, URZ, URZ ;  /* 0x0000003f3f3ff290 */ /* 0x000fe4000fffe03f */
        /* <DEDUP_REMOVED lines=54> */
.L_x_540:
        /* <DEDUP_REMOVED lines=47> */
.L_x_555:
[----:B------:R-:W-:Y:S05]  /*3a40*/  BSYNC B0 ;  /* 0x0000000000007941 */ /* 0x000fea0003800000 */
.L_x_554:
[----:B------:R-:W-:Y:S04]  /*3a50*/  IADD3 R80, P0, R160, R10, RZ ;  /* 0x0000000aa0507210 */ /* 0x000fe80007f1e0ff */
[----:B------:R-:W-:Y:S01]  /*3a60*/  IADD3.X R79, R136, R12, RZ, P0, !PT ;  /* 0x0000000c884f7210 */ /* 0x000fe200007fe4ff */
        /* <DEDUP_REMOVED lines=25> */
[----:B------:R-:W-:Y:S02]  /*3c00*/  PRMT R65, R3, 0x5410, R8 ;  /* 0x0000541003417816 */ /* 0x000fe40000000008 */
[----:B------:R-:W-:Y:S01]  /*3c10*/  PRMT R64, R2, 0x5410, R0 ;  /* 0x0000541002407816 */ /* 0x000fe20000000000 */
[----:B------:R-:W-:-:S05]  /*3c20*/  @P0 BRA `(.L_x_557) ;  /* 0x0000077000000947 */ /* 0x000fca0003800000 */
[----:B------:R-:W-:Y:S01]  /*3c30*/  ISETP.GE.AND P2, PT, R98, c[0x0][0x1d4], PT ;  /* 0x0000750062007a0c */ /* 0x000fe20003f46270 */
[----:B------:R-:W-:Y:S01]  /*3c40*/  LDS.128 R12, [R120+0x6100] ;  /* 0x00610000780c7984 */ /* 0x000fe20000000c00 */
[----:B------:R-:W-:Y:S01]  /*3c50*/  IADD3 R0, P1, P0, R86, R80, R117 ;  /* 0x0000005056007210 */ /* 0x000fe2000783e075 */
[----:B------:R-:W-:Y:S01]  /*3c60*/  IMAD.MOV.U32 R9, RZ, RZ, R4 ;  /* 0x000000ffff097224 */ /* 0x000fe200078e0004 */
[----:B------:R-:W-:Y:S01]  /*3c70*/  MOV R39, R42 ;  /* 0x0000002a00277202 */ /* 0x000fe20000000f00 */
[----:B------:R-:W-:Y:S01]  /*3c80*/  IMAD.MOV.U32 R47, RZ, RZ, R41 ;  /* 0x000000ffff2f7224 */ /* 0x000fe200078e0029 */
[-C--:B------:R-:W-:Y:S01]  /*3c90*/  IADD3.X R3, R88, R79.reuse, R131, P1, P0 ;  /* 0x0000004f58037210 */ /* 0x080fe20000fe0483 */
[----:B------:R-:W-:Y:S02]  /*3ca0*/  IMAD.MOV.U32 R45, RZ, RZ, R40 ;  /* 0x000000ffff2d7224 */ /* 0x000fe400078e0028 */
[----:B------:R-:W1:Y:S04]  /*3cb0*/  LDS.128 R52, [R128+0x6100] ;  /* 0x0061000080347984 */ /* 0x000e680000000c00 */
[----:B------:R-:W-:Y:S04]  /*3cc0*/  @!P2 IADD3 R2, P1, P0, R86, R80, R98 ;  /* 0x000000505602a210 */ /* 0x000fe8000783e062 */
[----:B------:R-:W-:Y:S02]  /*3cd0*/  @!P2 IADD3.X R8, R88, R79, R123, P1, P0 ;  /* 0x0000004f5808a210 */ /* 0x000fe40000fe047b */
[C---:B------:R-:W-:Y:S04]  /*3ce0*/  LEA R74, P0, R0.reuse, c[0x0][0x1c8], 0x1 ;  /* 0x00007200004a7a11 */ /* 0x040fe800078008ff */
[----:B------:R-:W-:Y:S01]  /*3cf0*/  LEA.HI.X R75, R0, c[0x0][0x1cc], R3, 0x1, P0 ;  /* 0x00007300004b7a11 */ /* 0x000fe200000f0c03 */
[----:B------:R-:W-:Y:S01]  /*3d00*/  IMAD.MOV.U32 R3, RZ, RZ, R6 ;  /* 0x000000ffff037224 */ /* 0x000fe200078e0006 */
[C---:B------:R-:W-:Y:S04]  /*3d10*/  @!P2 LEA R72, P0, R2.reuse, c[0x0][0x1c8], 0x1 ;  /* 0x000072000248aa11 */ /* 0x040fe800078008ff */
[----:B------:R-:W-:Y:S01]  /*3d20*/  @!P2 LEA.HI.X R73, R2, c[0x0][0x1cc], R8, 0x1, P0 ;  /* 0x000073000249aa11 */ /* 0x000fe200000f0c08 */
[----:B------:R-:W-:Y:S01]  /*3d30*/  IMAD.MOV.U32 R8, RZ, RZ, R5 ;  /* 0x000000ffff087224 */ /* 0x000fe200078e0005 */
[----:B------:R-:W-:Y:S01]  /*3d40*/  ISETP.GE.AND P0, PT, R24, c[0x0][0x27c], PT ;  /* 0x00009f0018007a0c */ /* 0x000fe20003f06270 */
[--C-:B------:R-:W-:Y:S11]  /*3d50*/  IMAD.MOV.U32 R2, RZ, RZ, R7.reuse ;  /* 0x000000ffff027224 */ /* 0x100ff600078e0007 */
[----:B------:R-:W-:Y:S01]  /*3d60*/  @!UPT UIADD3 URZ, URZ, URZ, URZ ;  /* 0x0000003f3f3ff290 */ /* 0x000fe2000fffe03f */
[----:B------:R-:W-:Y:S02]  /*3d70*/  @!P0 SHF.R.U32.HI R0, RZ, 0x10, R7 ;  /* 0x00000010ff008819 */ /* 0x000fe40000011607 */
[----:B------:R-:W-:Y:S02]  /*3d80*/  @!P0 SHF.R.U32.HI R38, RZ, 0x10, R43 ;  /* 0x00000010ff268819 */ /* 0x000fe4000001162b */
[----:B------:R-:W-:Y:S02]  /*3d90*/  @!P0 SHF.R.U64 R46, R40, 0x10, R41 ;  /* 0x00000010282e8819 */ /* 0x000fe40000001229 */
[C---:B-1----:R-:W-:Y:S02]  /*3da0*/  @!P0 SHF.L.U32 R49, R55.reuse, 0x10, RZ ;  /* 0x0000001037318819 */ /* 0x042fe400000006ff */
[----:B------:R-:W-:Y:S02]  /*3db0*/  @!P0 LOP3.LUT R51, R55, 0xffff0000, RZ, 0xc0, !PT ;  /* 0xffff000037338812 */ /* 0x000fe400078ec0ff */
[----:B------:R-:W-:Y:S02]  /*3dc0*/  @!P0 PRMT R45, R45, 0x5410, R46 ;  /* 0x000054102d2d8816 */ /* 0x000fe4000000002e */
[----:B------:R-:W-:Y:S02]  /*3dd0*/  @!P0 SHF.R.U64 R40, R42, 0x10, R43 ;  /* 0x000000102a288819 */ /* 0x000fe4000000122b */
[----:B------:R-:W-:Y:S02]  /*3de0*/  @!P0 SHF.R.U64 R10, R4, 0x10, R5 ;  /* 0x00000010040a8819 */ /* 0x000fe40000001205 */
[----:B------:R-:W-:Y:S01]  /*3df0*/  @!P0 SHF.R.U32.HI R44, RZ, 0x10, R41 ;  /* 0x00000010ff2c8819 */ /* 0x000fe20000011629 */
[----:B------:R-:W-:Y:S01]  /*3e00*/  IMAD.MOV.U32 R41, RZ, RZ, R43 ;  /* 0x000000ffff297224 */ /* 0x000fe200078e002b */
[----:B------:R-:W-:Y:S02]  /*3e10*/  @!P0 LOP3.LUT R43, R53, 0xffff0000, RZ, 0xc0, !PT ;  /* 0xffff0000352b8812 */ /* 0x000fe400078ec0ff */
[----:B------:R-:W-:Y:S02]  /*3e20*/  @!P0 PRMT R44, R47, 0x5410, R44 ;  /* 0x000054102f2c8816 */ /* 0x000fe4000000002c */
[----:B------:R-:W-:Y:S02]  /*3e30*/  @!P0 LOP3.LUT R47, R54, 0xffff0000, RZ, 0xc0, !PT ;  /* 0xffff0000362f8812 */ /* 0x000fe400078ec0ff */
[----:B------:R-:W-:Y:S01]  /*3e40*/  @!P0 PRMT R50, R41, 0x5410, R38 ;  /* 0x0000541029328816 */ /* 0x000fe20000000026 */
[----:B------:R-:W-:Y:S01]  /*3e50*/  @!P0 IMAD.U32 R41, R53, 0x10000, RZ ;  /* 0x0001000035298824 */ /* 0x000fe200078e00ff */
[----:B------:R-:W-:Y:S01]  /*3e60*/  @!P0 PRMT R46, R39, 0x5410, R40 ;  /* 0x00005410272e8816 */ /* 0x000fe20000000028 */
[C---:B------:R-:W-:Y:S01]  /*3e70*/  @!P0 IMAD.U32 R40, R44.reuse, 0x10000, RZ ;  /* 0x000100002c288824 */ /* 0x040fe200078e00ff */
[----:B------:R-:W-:Y:S02]  /*3e80*/  @!P0 LOP3.LUT R42, R44, 0xffff0000, RZ, 0xc0, !PT ;  /* 0xffff00002c2a8812 */ /* 0x000fe400078ec0ff */
[----:B------:R-:W-:Y:S02]  /*3e90*/  @!P0 SHF.R.U32.HI R4, RZ, 0x10, R5 ;  /* 0x00000010ff048819 */ /* 0x000fe40000011605 */
[----:B------:R-:W-:Y:S02]  /*3ea0*/  @!P0 SHF.R.U64 R5, R6, 0x10, R7 ;  /* 0x0000001006058819 */ /* 0x000fe40000001207 */
[----:B------:R-:W-:Y:S02]  /*3eb0*/  @!P0 PRMT R7, R9, 0x5410, R10 ;  /* 0x0000541009078816 */ /* 0x000fe4000000000a */
[----:B------:R-:W-:Y:S02]  /*3ec0*/  @!P0 SHF.L.U32 R9, R52, 0x10, RZ ;  /* 0x0000001034098819 */ /* 0x000fe400000006ff */
[----:B------:R-:W-:Y:S01]  /*3ed0*/  @!P0 PRMT R10, R2, 0x5410, R0 ;  /* 0x00005410020a8816 */ /* 0x000fe20000000000 */
[----:B------:R-:W-:Y:S01]  /*3ee0*/  @!P0 IMAD.U32 R0, R12, 0x10000, RZ ;  /* 0x000100000c008824 */ /* 0x000fe200078e00ff */
[----:B------:R-:W-:Y:S01]  /*3ef0*/  @!P0 PRMT R6, R8, 0x5410, R4 ;  /* 0x0000541008068816 */ /* 0x000fe20000000004 */
[----:B------:R-:W-:Y:S01]  /*3f00*/  @!P0 IMAD.U32 R2, R7, 0x10000, RZ ;  /* 0x0001000007028824 */ /* 0x000fe200078e00ff */
[----:B------:R-:W-:Y:S01]  /*3f10*/  @!P0 PRMT R8, R3, 0x5410, R5 ;  /* 0x0000541003088816 */ /* 0x000fe20000000005 */
[----:B------:R-:W-:Y:S01]  /*3f20*/  @!P0 IMAD.U32 R5, R45, 0x10000, RZ ;  /* 0x000100002d058824 */ /* 0x000fe200078e00ff */
[----:B------:R-:W-:Y:S01]  /*3f30*/  @!P0 SHF.L.U32 R3, R13, 0x10, RZ ;  /* 0x000000100d038819 */ /* 0x000fe200000006ff */
[C---:B------:R-:W-:Y:S01]  /*3f40*/  @!P0 IMAD.U32 R4, R6.reuse, 0x10000, RZ ;  /* 0x0001000006048824 */ /* 0x040fe200078e00ff */
[----:B------:R-:W-:Y:S01]  /*3f50*/  @!P0 LOP3.LUT R6, R6, 0xffff0000, RZ, 0xc0, !PT ;  /* 0xffff000006068812 */ /* 0x000fe200078ec0ff */
[C---:B------:R-:W-:Y:S01]  /*3f60*/  @!P0 FMUL.FTZ R38, R0.reuse, R5 ;  /* 0x0000000500268220 */ /* 0x040fe20000410000 */
[----:B------:R-:W-:Y:S01]  /*3f70*/  @!P0 LOP3.LUT R7, R7, 0xffff0000, RZ, 0xc0, !PT ;  /* 0xffff000007078812 */ /* 0x000fe200078ec0ff */
[----:B------:R-:W-:Y:S02]  /*3f80*/  @!P0 FMUL.FTZ R0, R0, R2 ;  /* 0x0000000200008220 */ /* 0x000fe40000410000 */
[----:B------:R-:W-:Y:S02]  /*3f90*/  @!P0 FMUL.FTZ R39, R3, R40 ;  /* 0x0000002803278220 */ /* 0x000fe40000410000 */
[----:B------:R-:W-:Y:S01]  /*3fa0*/  @!P0 FFMA.FTZ R82, R9, R2, -R38 ;  /* 0x0000000209528223 */ /* 0x000fe20000010826 */
[----:B------:R-:W-:Y:S01]  /*3fb0*/  @!P0 LOP3.LUT R2, R13, 0xffff0000, RZ, 0xc0, !PT ;  /* 0xffff00000d028812 */ /* 0x000fe200078ec0ff */
[----:B------:R-:W-:Y:S01]  /*3fc0*/  @!P0 FFMA.FTZ R0, R5, R9, R0 ;  /* 0x0000000905008223 */ /* 0x000fe20000010000 */
[----:B------:R-:W-:Y:S01]  /*3fd0*/  @!P0 LOP3.LUT R5, R12, 0xffff0000, RZ, 0xc0, !PT ;  /* 0xffff00000c058812 */ /* 0x000fe200078ec0ff */
[----:B------:R-:W-:Y:S01]  /*3fe0*/  @!P0 FFMA.FTZ R81, R41, R4, -R39 ;  /* 0x0000000429518223 */ /* 0x000fe20000010827 */
[----:B------:R-:W-:Y:S01]  /*3ff0*/  @!P0 LOP3.LUT R39, R52, 0xffff0000, RZ, 0xc0, !PT ;  /* 0xffff000034278812 */ /* 0x000fe200078ec0ff */
[----:B------:R-:W-:Y:S01]  /*4000*/  @!P0 FMUL.FTZ R9, R2, R42 ;  /* 0x0000002a02098220 */ /* 0x000fe20000410000 */
[----:B------:R-:W-:Y:S01]  /*4010*/  @!P0 LOP3.LUT R38, R45, 0xffff0000, RZ, 0xc0, !PT ;  /* 0xffff00002d268812 */ /* 0x000fe200078ec0ff */
[----:B------:R-:W-:Y:S01]  /*4020*/  @!P0 FMUL.FTZ R3, R3, R4 ;  /* 0x0000000403038220 */ /* 0x000fe20000410000 */
[----:B------:R-:W-:Y:S01]  /*4030*/  @!P0 SHF.L.U32 R45, R54, 0x10, RZ ;  /* 0x00000010362d8819 */ /* 0x000fe200000006ff */
[----:B------:R-:W-:Y:S02]  /*4040*/  @!P0 FMUL.FTZ R4, R2, R6 ;  /* 0x0000000602048220 */ /* 0x000fe40000410000 */
[----:B------:R-:W-:Y:S02]  /*4050*/  @!P0 FMUL.FTZ R44, R5, R38 ;  /* 0x00000026052c8220 */ /* 0x000fe40000410000 */
[----:B------:R-:W-:Y:S01]  /*4060*/  @!P0 FFMA.FTZ R78, R43, R6, -R9 ;  /* 0x000000062b4e8223 */ /* 0x000fe20000010809 */
[----:B------:R-:W-:Y:S01]  /*4070*/  @!P0 LOP3.LUT R6, R14, 0xffff0000, RZ, 0xc0, !PT ;  /* 0xffff00000e068812 */ /* 0x000fe200078ec0ff */
[-C--:B------:R-:W-:Y:S02]  /*4080*/  @!P0 FFMA.FTZ R76, R39, R7.reuse, -R44 ;  /* 0x00000007274c8223 */ /* 0x080fe4000001082c */
[C---:B------:R-:W-:Y:S01]  /*4090*/  @!P0 IMAD.U32 R44, R46.reuse, 0x10000, RZ ;  /* 0x000100002e2c8824 */ /* 0x040fe200078e00ff */
[----:B------:R-:W-:Y:S01]  /*40a0*/  @!P0 LOP3.LUT R46, R46, 0xffff0000, RZ, 0xc0, !PT ;  /* 0xffff00002e2e8812 */ /* 0x000fe200078ec0ff */
[----:B------:R-:W-:Y:S02]  /*40b0*/  @!P0 FMUL.FTZ R2, R5, R7 ;  /* 0x0000000705028220 */ /* 0x000fe40000410000 */
[----:B------:R-:W-:Y:S02]  /*40c0*/  @!P0 IMAD.U32 R5, R14, 0x10000, RZ ;  /* 0x000100000e058824 */ /* 0x000fe400078e00ff */
[C---:B------:R-:W-:Y:S01]  /*40d0*/  @!P0 IMAD.U32 R7, R8.reuse, 0x10000, RZ ;  /* 0x0001000008078824 */ /* 0x040fe200078e00ff */
[----:B------:R-:W-:Y:S01]  /*40e0*/  @!P0 LOP3.LUT R8, R8, 0xffff0000, RZ, 0xc0, !PT ;  /* 0xffff000008088812 */ /* 0x000fe200078ec0ff */
[C---:B------:R-:W-:Y:S02]  /*40f0*/  @!P0 FMUL.FTZ R48, R6.reuse, R46 ;  /* 0x0000002e06308220 */ /* 0x040fe40000410000 */
[----:B------:R-:W-:Y:S02]  /*4100*/  @!P0 FMUL.FTZ R9, R5, R44 ;  /* 0x0000002c05098220 */ /* 0x000fe40000410000 */
[-C--:B------:R-:W-:Y:S02]  /*4110*/  @!P0 FMUL.FTZ R6, R6, R8.reuse ;  /* 0x0000000806068220 */ /* 0x080fe40000410000 */
[----:B------:R-:W-:Y:S01]  /*4120*/  @!P0 FFMA.FTZ R70, R47, R8, -R48 ;  /* 0x000000082f468223 */ /* 0x000fe20000010830 */
[----:B------:R-:W-:Y:S01]  /*4130*/  @!P0 LOP3.LUT R8, R15, 0xffff0000, RZ, 0xc0, !PT ;  /* 0xffff00000f088812 */ /* 0x000fe200078ec0ff */
[C---:B------:R-:W-:Y:S01]  /*4140*/  @!P0 IMAD.U32 R48, R50.reuse, 0x10000, RZ ;  /* 0x0001000032308824 */ /* 0x040fe200078e00ff */
[----:B------:R-:W-:Y:S01]  /*4150*/  @!P0 LOP3.LUT R50, R50, 0xffff0000, RZ, 0xc0, !PT ;  /* 0xffff000032328812 */ /* 0x000fe200078ec0ff */
[-C--:B------:R-:W-:Y:S02]  /*4160*/  @!P0 FMUL.FTZ R5, R5, R7.reuse ;  /* 0x0000000705058220 */ /* 0x080fe40000410000 */
[----:B------:R-:W-:Y:S02]  /*4170*/  @!P0 FFMA.FTZ R71, R45, R7, -R9 ;  /* 0x000000072d478223 */ /* 0x000fe40000010809 */
[----:B------:R-:W-:Y:S02]  /*4180*/  @!P0 IMAD.U32 R7, R15, 0x10000, RZ ;  /* 0x000100000f078824 */ /* 0x000fe400078e00ff */
[C---:B------:R-:W-:Y:S01]  /*4190*/  @!P0 IMAD.U32 R9, R10.reuse, 0x10000, RZ ;  /* 0x000100000a098824 */ /* 0x040fe200078e00ff */
[----:B------:R-:W-:Y:S01]  /*41a0*/  @!P0 LOP3.LUT R10, R10, 0xffff0000, RZ, 0xc0, !PT ;  /* 0xffff00000a0a8812 */ /* 0x000fe200078ec0ff */
[----:B------:R-:W-:Y:S01]  /*41b0*/  @!P0 FFMA.FTZ R2, R38, R39, R2 ;  /* 0x0000002726028223 */ /* 0x000fe20000010002 */
[----:B------:R-:W-:Y:S01]  /*41c0*/  @!P0 F2FP.BF16.PACK_AB R39, R78, R81 ;  /* 0x000000514e27823e */ /* 0x000fe200000010ff */
[----:B------:R-:W-:Y:S01]  /*41d0*/  @!P0 FMUL.FTZ R68, R7, R48 ;  /* 0x0000003007448220 */ /* 0x000fe20000410000 */
[----:B------:R-:W-:Y:S01]  /*41e0*/  @!P0 F2FP.BF16.PACK_AB R38, R76, R82 ;  /* 0x000000524c26823e */ /* 0x000fe200000010ff */
[----:B------:R-:W-:Y:S01]  /*41f0*/  @!P0 FMUL.FTZ R69, R8, R50 ;  /* 0x0000003208458220 */ /* 0x000fe20000410000 */
[----:B------:R-:W-:Y:S01]  /*4200*/  @!P0 F2FP.BF16.PACK_AB R0, R2, R0 ;  /* 0x000000000200823e */ /* 0x000fe200000010ff */
[----:B------:R-:W-:Y:S01]  /*4210*/  @!P0 FFMA.FTZ R3, R40, R41, R3 ;  /* 0x0000002928038223 */ /* 0x000fe20000010003 */
[----:B------:R-:W-:Y:S01]  /*4220*/  @!P0 MOV R52, R38 ;  /* 0x0000002600348202 */ /* 0x000fe20000000f00 */
[----:B------:R-:W-:Y:S02]  /*4230*/  @!P0 FFMA.FTZ R4, R42, R43, R4 ;  /* 0x0000002b2a048223 */ /* 0x000fe40000010004 */
[----:B------:R-:W-:Y:S02]  /*4240*/  @!P0 FFMA.FTZ R68, R49, R9, -R68 ;  /* 0x0000000931448223 */ /* 0x000fe40000010844 */
        /* <DEDUP_REMOVED lines=9> */
[----:B------:R-:W-:Y:S02]  /*42e0*/  @!P0 FFMA.FTZ R7, R48, R49, R7 ;  /* 0x0000003130078223 */ /* 0x000fe40000010007 */
[----:B------:R-:W-:Y:S01]  /*42f0*/  @!P0 FFMA.FTZ R8, R50, R51, R8 ;  /* 0x0000003332088223 */ /* 0x000fe20000010008 */
[----:B------:R-:W-:Y:S01]  /*4300*/  @!P0 F2FP.BF16.PACK_AB R5, R6, R5 ;  /* 0x000000050605823e */ /* 0x000fe200000010ff */
[----:B------:R-:W-:Y:S02]  /*4310*/  @!P0 IMAD.MOV.U32 R53, RZ, RZ, R39 ;  /* 0x000000ffff358224 */ /* 0x000fe400078e0027 */
        /* <DEDUP_REMOVED lines=8> */
.L_x_557:
[----:B------:R-:W-:Y:S05]  /*43a0*/  BSYNC B0 ;  /* 0x0000000000007941 */ /* 0x000fea0003800000 */
.L_x_556:
[----:B------:R-:W-:Y:S01]  /*43b0*/  ISETP.GE.AND P0, PT, R26, c[0x0][0x1d4], PT ;  /* 0x000075001a007a0c */ /* 0x000fe20003f06270 */
[----:B------:R-:W-:Y:S01]  /*43c0*/  @!UPT UIADD3 URZ, URZ, URZ, URZ ;  /* 0x0000003f3f3ff290 */ /* 0x000fe2000fffe03f */
[----:B------:R-:W-:Y:S11]  /*43d0*/  BSSY B0, `(.L_x_558) ;  /* 0x0000071000007945 */ /* 0x000ff60003800000 */
[----:B------:R-:W-:-:S05]  /*43e0*/  @P0 BRA `(.L_x_559) ;  /* 0x000006f000000947 */ /* 0x000fca0003800000 */
[----:B------:R-:W-:Y:S01]  /*43f0*/  ISETP.GE.AND P2, PT, R95, c[0x0][0x1d4], PT ;  /* 0x000075005f007a0c */ /* 0x000fe20003f46270 */
[----:B-1----:R-:W-:Y:S01]  /*4400*/  LDS.128 R12, [R119+0x6100] ;  /* 0x00610000770c7984 */ /* 0x002fe20000000c00 */
[-C--:B------:R-:W-:Y:S04]  /*4410*/  IADD3 R0, P1, P0, R86, R80.reuse, R116 ;  /* 0x0000005056007210 */ /* 0x080fe8000783e074 */
[-C--:B------:R-:W-:Y:S03]  /*4420*/  IADD3.X R3, R88, R79.reuse, R125, P1, P0 ;  /* 0x0000004f58037210 */ /* 0x080fe60000fe047d */
[----:B------:R-:W1:Y:S04]  /*4430*/  LDS.128 R48, [R127+0x6100] ;  /* 0x006100007f307984 */ /* 0x000e680000000c00 */
        /* <DEDUP_REMOVED lines=10> */
[----:B------:R-:W-:Y:S01]  /*44e0*/  @!P0 SHF.R.U64 R5, R56, 0x10, R57 ;  /* 0x0000001038058819 */ /* 0x000fe20000001239 */
[----:B-1----:R-:W-:Y:S01]  /*44f0*/  @!P0 IMAD.U32 R10, R48, 0x10000, RZ ;  /* 0x00010000300a8824 */ /* 0x002fe200078e00ff */
[C---:B------:R-:W-:Y:S01]  /*4500*/  @!P0 LOP3.LUT R45, R51.reuse, 0xffff0000, RZ, 0xc0, !PT ;  /* 0xffff0000332d8812 */ /* 0x040fe200078ec0ff */
[----:B------:R-:W-:Y:S01]  /*4510*/  @!P0 IMAD.U32 R43, R51, 0x10000, RZ ;  /* 0x00010000332b8824 */ /* 0x000fe200078e00ff */
[C---:B------:R-:W-:Y:S01]  /*4520*/  @!P0 LOP3.LUT R41, R50.reuse, 0xffff0000, RZ, 0xc0, !PT ;  /* 0xffff000032298812 */ /* 0x040fe200078ec0ff */
[----:B------:R-:W-:Y:S01]  /*4530*/  @!P0 IMAD.U32 R39, R50, 0x10000, RZ ;  /* 0x0001000032278824 */ /* 0x000fe200078e00ff */
[----:B------:R-:W-:Y:S01]  /*4540*/  @!P0 PRMT R9, R28, 0x5432, R2 ;  /* 0x000054321c098816 */ /* 0x000fe20000000002 */
[----:B------:R-:W-:Y:S01]  /*4550*/  @!P0 IMAD.U32 R2, R12, 0x10000, RZ ;  /* 0x000100000c028824 */ /* 0x000fe200078e00ff */
[----:B------:R-:W-:Y:S02]  /*4560*/  @!P0 SHF.R.U64 R0, R16, 0x10, R17 ;  /* 0x0000001010008819 */ /* 0x000fe40000001211 */
[----:B------:R-:W-:Y:S02]  /*4570*/  @!P0 PRMT R16, R64, 0x5410, R5 ;  /* 0x0000541040108816 */ /* 0x000fe40000000005 */
[C---:B------:R-:W-:Y:S02]  /*4580*/  @!P0 PRMT R5, R11.reuse, 0x5410, R3 ;  /* 0x000054100b058816 */ /* 0x040fe40000000003 */
[----:B------:R-:W-:Y:S02]  /*4590*/  @!P0 LOP3.LUT R3, R12, 0xffff0000, RZ, 0xc0, !PT ;  /* 0xffff00000c038812 */ /* 0x000fe400078ec0ff */
[----:B------:R-:W-:Y:S02]  /*45a0*/  @!P0 SHF.R.U32.HI R8, RZ, 0x10, R59 ;  /* 0x00000010ff088819 */ /* 0x000fe4000001163b */
[----:B------:R-:W-:Y:S02]  /*45b0*/  @!P0 SHF.R.U32.HI R6, RZ, 0x10, R57 ;  /* 0x00000010ff068819 */ /* 0x000fe40000011639 */
[----:B------:R-:W-:Y:S02]  /*45c0*/  @!P0 SHF.R.U32.HI R4, RZ, 0x10, R19 ;  /* 0x00000010ff048819 */ /* 0x000fe40000011613 */
[----:B------:R-:W-:Y:S02]  /*45d0*/  @!P0 PRMT R0, R11, 0x5432, R0 ;  /* 0x000054320b008816 */ /* 0x000fe40000000000 */
[C---:B------:R-:W-:Y:S02]  /*45e0*/  @!P0 LOP3.LUT R11, R16.reuse, 0xffff0000, RZ, 0xc0, !PT ;  /* 0xffff0000100b8812 */ /* 0x040fe400078ec0ff */
[----:B------:R-:W-:Y:S01]  /*45f0*/  @!P0 PRMT R38, R65, 0x5410, R8 ;  /* 0x0000541041268816 */ /* 0x000fe20000000008 */
[----:B------:R-:W-:Y:S01]  /*4600*/  @!P0 IMAD.U32 R8, R16, 0x10000, RZ ;  /* 0x0001000010088824 */ /* 0x000fe200078e00ff */
[----:B------:R-:W-:Y:S01]  /*4610*/  @!P0 LOP3.LUT R16, R48, 0xffff0000, RZ, 0xc0, !PT ;  /* 0xffff000030108812 */ /* 0x000fe200078ec0ff */
[----:B------:R-:W-:Y:S01]  /*4620*/  @!P0 FMUL.FTZ R18, R3, R11 ;  /* 0x0000000b03128220 */ /* 0x000fe20000410000 */
[----:B------:R-:W-:Y:S01]  /*4630*/  @!P0 PRMT R19, R64, 0x5432, R6 ;  /* 0x0000543240138816 */ /* 0x000fe20000000006 */
[----:B------:R-:W-:Y:S01]  /*4640*/  @!P0 FMUL.FTZ R17, R2, R8 ;  /* 0x0000000802118220 */ /* 0x000fe20000410000 */
[----:B------:R-:W-:Y:S01]  /*4650*/  @!P0 PRMT R6, R28, 0x5410, R4 ;  /* 0x000054101c068816 */ /* 0x000fe20000000004 */
[----:B------:R-:W-:Y:S01]  /*4660*/  @!P0 IMAD.U32 R42, R38, 0x10000, RZ ;  /* 0x00010000262a8824 */ /* 0x000fe200078e00ff */
[C---:B------:R-:W-:Y:S02]  /*4670*/  @!P0 LOP3.LUT R28, R49.reuse, 0xffff0000, RZ, 0xc0, !PT ;  /* 0xffff0000311c8812 */ /* 0x040fe400078ec0ff */
[----:B------:R-:W-:Y:S02]  /*4680*/  @!P0 LOP3.LUT R4, R0, 0xffff0000, RZ, 0xc0, !PT ;  /* 0xffff000000048812 */ /* 0x000fe400078ec0ff */
[----:B------:R-:W-:Y:S02]  /*4690*/  @!P0 LOP3.LUT R44, R38, 0xffff0000, RZ, 0xc0, !PT ;  /* 0xffff0000262c8812 */ /* 0x000fe400078ec0ff */
[----:B------:R-:W-:Y:S01]  /*46a0*/  @!P0 SHF.R.U64 R7, R58, 0x10, R59 ;  /* 0x000000103a078819 */ /* 0x000fe2000000123b */
[-C--:B------:R-:W-:Y:S02]  /*46b0*/  @!P0 FFMA.FTZ R56, R16, R4.reuse, -R18 ;  /* 0x0000000410388223 */ /* 0x080fe40000010812 */
[----:B------:R-:W-:Y:S01]  /*46c0*/  @!P0 IMAD.U32 R18, R49, 0x10000, RZ ;  /* 0x0001000031128824 */ /* 0x000fe200078e00ff */
[----:B------:R-:W-:Y:S01]  /*46d0*/  @!P0 PRMT R40, R65, 0x5432, R7 ;  /* 0x0000543241288816 */ /* 0x000fe20000000007 */
[----:B------:R-:W-:Y:S04]  /*46e0*/  @!P0 IMAD.U32 R7, R0, 0x10000, RZ ;  /* 0x0001000000078824 */ /* 0x000fe800078e00ff */
[-C--:B------:R-:W-:Y:S02]  /*46f0*/  @!P0 FMUL.FTZ R0, R2, R7.reuse ;  /* 0x0000000702008220 */ /* 0x080fe40000410000 */
[----:B------:R-:W-:Y:S01]  /*4700*/  @!P0 FFMA.FTZ R57, R10, R7, -R17 ;  /* 0x000000070a398223 */ /* 0x000fe20000010811 */
[----:B------:R-:W-:Y:S01]  /*4710*/  @!P0 SHF.L.U32 R17, R19, 0x10, RZ ;  /* 0x0000001013118819 */ /* 0x000fe200000006ff */
[----:B------:R-:W-:Y:S01]  /*4720*/  @!P0 FMUL.FTZ R2, R3, R4 ;  /* 0x0000000403028220 */ /* 0x000fe20000410000 */
[C---:B------:R-:W-:Y:S01]  /*4730*/  @!P0 LOP3.LUT R4, R13.reuse, 0xffff0000, RZ, 0xc0, !PT ;  /* 0xffff00000d048812 */ /* 0x040fe200078ec0ff */
[----:B------:R-:W-:Y:S01]  /*4740*/  @!P0 IMAD.U32 R3, R13, 0x10000, RZ ;  /* 0x000100000d038824 */ /* 0x000fe200078e00ff */
[----:B------:R-:W-:Y:S01]  /*4750*/  @!P0 LOP3.LUT R19, R19, 0xffff0000, RZ, 0xc0, !PT ;  /* 0xffff000013138812 */ /* 0x000fe200078ec0ff */
[C---:B------:R-:W-:Y:S01]  /*4760*/  @!P0 IMAD.U32 R7, R5.reuse, 0x10000, RZ ;  /* 0x0001000005078824 */ /* 0x040fe200078e00ff */
[----:B------:R-:W-:Y:S01]  /*4770*/  @!P0 LOP3.LUT R5, R5, 0xffff0000, RZ, 0xc0, !PT ;  /* 0xffff000005058812 */ /* 0x000fe200078ec0ff */
[----:B------:R-:W-:Y:S02]  /*4780*/  @!P0 FFMA.FTZ R0, R8, R10, R0 ;  /* 0x0000000a08008223 */ /* 0x000fe40000010000 */
[C---:B------:R-:W-:Y:S02]  /*4790*/  @!P0 FMUL.FTZ R10, R4.reuse, R19 ;  /* 0x00000013040a8220 */ /* 0x040fe40000410000 */
[----:B------:R-:W-:Y:S02]  /*47a0*/  @!P0 FMUL.FTZ R8, R3, R17 ;  /* 0x0000001103088220 */ /* 0x000fe40000410000 */
[-C--:B------:R-:W-:Y:S02]  /*47b0*/  @!P0 FMUL.FTZ R4, R4, R5.reuse ;  /* 0x0000000504048220 */ /* 0x080fe40000410000 */
[----:B------:R-:W-:Y:S01]  /*47c0*/  @!P0 FFMA.FTZ R54, R28, R5, -R10 ;  /* 0x000000051c368223 */ /* 0x000fe2000001080a */
[----:B------:R-:W-:Y:S01]  /*47d0*/  @!P0 LOP3.LUT R5, R15, 0xffff0000, RZ, 0xc0, !PT ;  /* 0xffff00000f058812 */ /* 0x000fe200078ec0ff */
[-C--:B------:R-:W-:Y:S02]  /*47e0*/  @!P0 FMUL.FTZ R3, R3, R7.reuse ;  /* 0x0000000703038220 */ /* 0x080fe40000410000 */
[----:B------:R-:W-:Y:S01]  /*47f0*/  @!P0 FFMA.FTZ R55, R18, R7, -R8 ;  /* 0x0000000712378223 */ /* 0x000fe20000010808 */
[C---:B------:R-:W-:Y:S01]  /*4800*/  @!P0 SHF.L.U32 R8, R6.reuse, 0x10, RZ ;  /* 0x0000001006088819 */ /* 0x040fe200000006ff */
[----:B------:R-:W-:Y:S01]  /*4810*/  @!P0 IMAD.U32 R7, R15, 0x10000, RZ ;  /* 0x000100000f078824 */ /* 0x000fe200078e00ff */
[----:B------:R-:W-:Y:S01]  /*4820*/  @!P0 LOP3.LUT R6, R6, 0xffff0000, RZ, 0xc0, !PT ;  /* 0xffff000006068812 */ /* 0x000fe200078ec0ff */
[----:B------:R-:W-:Y:S02]  /*4830*/  @!P0 FMUL.FTZ R38, R5, R44 ;  /* 0x0000002c05268220 */ /* 0x000fe40000410000 */
[C---:B------:R-:W-:Y:S02]  /*4840*/  @!P0 FMUL.FTZ R10, R7.reuse, R42 ;  /* 0x0000002a070a8220 */ /* 0x040fe40000410000 */
[-C--:B------:R-:W-:Y:S02]  /*4850*/  @!P0 FMUL.FTZ R7, R7, R8.reuse ;  /* 0x0000000807078220 */ /* 0x080fe40000410000 */
[----:B------:R-:W-:Y:S02]  /*4860*/  @!P0 FFMA.FTZ R53, R43, R8, -R10 ;  /* 0x000000082b358223 */ /* 0x000fe4000001080a */
[-C--:B------:R-:W-:Y:S02]  /*4870*/  @!P0 FMUL.FTZ R8, R5, R6.reuse ;  /* 0x0000000605088220 */ /* 0x080fe40000410000 */
[----:B------:R-:W-:Y:S01]  /*4880*/  @!P0 FFMA.FTZ R52, R45, R6, -R38 ;  /* 0x000000062d348223 */ /* 0x000fe20000010826 */
[----:B------:R-:W-:Y:S01]  /*4890*/  @!P0 LOP3.LUT R6, R14, 0xffff0000, RZ, 0xc0, !PT ;  /* 0xffff00000e068812 */ /* 0x000fe200078ec0ff */
[C---:B------:R-:W-:Y:S01]  /*48a0*/  @!P0 IMAD.U32 R38, R40.reuse, 0x10000, RZ ;  /* 0x0001000028268824 */ /* 0x040fe200078e00ff */
[----:B------:R-:W-:Y:S01]  /*48b0*/  @!P0 LOP3.LUT R40, R40, 0xffff0000, RZ, 0xc0, !PT ;  /* 0xffff000028288812 */ /* 0x000fe200078ec0ff */
[----:B------:R-:W-:Y:S02]  /*48c0*/  @!P0 IMAD.U32 R5, R14, 0x10000, RZ ;  /* 0x000100000e058824 */ /* 0x000fe400078e00ff */
[C---:B------:R-:W-:Y:S01]  /*48d0*/  @!P0 IMAD.U32 R10, R9.reuse, 0x10000, RZ ;  /* 0x00010000090a8824 */ /* 0x040fe200078e00ff */
[----:B------:R-:W-:Y:S01]  /*48e0*/  @!P0 LOP3.LUT R9, R9, 0xffff0000, RZ, 0xc0, !PT ;  /* 0xffff000009098812 */ /* 0x000fe200078ec0ff */
[----:B------:R-:W-:Y:S02]  /*48f0*/  @!P0 FMUL.FTZ R46, R5, R38 ;  /* 0x00000026052e8220 */ /* 0x000fe40000410000 */
[----:B------:R-:W-:Y:S02]  /*4900*/  @!P0 FMUL.FTZ R47, R6, R40 ;  /* 0x00000028062f8220 */ /* 0x000fe40000410000 */
[----:B------:R-:W-:Y:S01]  /*4910*/  @!P0 FFMA.FTZ R2, R11, R16, R2 ;  /* 0x000000100b028223 */ /* 0x000fe20000010002 */
[----:B------:R-:W-:Y:S01]  /*4920*/  @!P0 F2FP.BF16.PACK_AB R16, R54, R55 ;  /* 0x000000373610823e */ /* 0x000fe200000010ff */
[----:B------:R-:W-:Y:S01]  /*4930*/  @!P0 FMUL.FTZ R5, R5, R10 ;  /* 0x0000000a05058220 */ /* 0x000fe20000410000 */
[----:B------:R-:W-:Y:S01]  /*4940*/  @!P0 F2FP.BF16.PACK_AB R11, R56, R57 ;  /* 0x00000039380b823e */ /* 0x000fe200000010ff */
[----:B------:R-:W-:Y:S01]  /*4950*/  @!P0 FFMA.FTZ R3, R17, R18, R3 ;  /* 0x0000001211038223 */ /* 0x000fe20000010003 */
[----:B------:R-:W-:Y:S01]  /*4960*/  @!P0 F2FP.BF16.PACK_AB R0, R2, R0 ;  /* 0x000000000200823e */ /* 0x000fe200000010ff */
[----:B------:R-:W-:Y:S01]  /*4970*/  @!P0 FFMA.FTZ R46, R39, R10, -R46 ;  /* 0x0000000a272e8223 */ /* 0x000fe2000001082e */
[----:B------:R-:W-:Y:S01]  /*4980*/  @!P0 MOV R48, R11 ;  /* 0x0000000b00308202 */ /* 0x000fe20000000f00 */
[----:B------:R-:W-:Y:S01]  /*4990*/  @!P0 FMUL.FTZ R6, R6, R9 ;  /* 0x0000000906068220 */ /* 0x000fe20000410000 */
[----:B------:R-:W-:Y:S01]  /*49a0*/  @!P0 F2FP.BF16.PACK_AB R10, R52, R53 ;  /* 0x00000035340a823e */ /* 0x000fe200000010ff */
        /* <DEDUP_REMOVED lines=19> */
.L_x_559:
[----:B------:R-:W-:Y:S05]  /*4ae0*/  BSYNC B0 ;  /* 0x0000000000007941 */ /* 0x000fea0003800000 */
.L_x_558:
[----:B------:R-:W-:Y:S11]  /*4af0*/  ISETP.GE.AND P0, PT, R27, c[0x0][0x1d4], PT ;  /* 0x000075001b007a0c */ /* 0x000ff60003f06270 */
[----:B------:R-:W-:Y:S02]  /*4b00*/  @!UPT UIADD3 URZ, URZ, URZ, URZ ;  /* 0x0000003f3f3ff290 */ /* 0x000fe4000fffe03f */
[----:B------:R-:W-:-:S05]  /*4b10*/  @P0 BRA `(.L_x_543) ;  /* 0x000008f000000947 */ /* 0x000fca0003800000 */
[----:B------:R-:W-:Y:S01]  /*4b20*/  IADD3 R0, P1, P0, R86, R80, R101 ;  /* 0x0000005056007210 */ /* 0x000fe2000783e065 */
[----:B-1----:R-:W1:Y:S03]  /*4b30*/  LDS.128 R12, [R118+0x6100] ;  /* 0x00610000760c7984 */ /* 0x002e660000000c00 */
[----:B------:R-:W-:Y:S02]  /*4b40*/  IADD3.X R2, R88, R79, R124, P1, P0 ;  /* 0x0000004f58027210 */ /* 0x000fe40000fe047c */
[C---:B------:R-:W-:Y:S03]  /*4b50*/  LEA R54, P0, R0.reuse, c[0x0][0x1c8], 0x1 ;  /* 0x0000720000367a11 */ /* 0x040fe600078008ff */
[----:B------:R-:W2:Y:S01]  /*4b60*/  LDS.128 R44, [R126+0x6100] ;  /* 0x006100007e2c7984 */ /* 0x000ea20000000c00 */
[----:B------:R-:W-:Y:S02]  /*4b70*/  LEA.HI.X R55, R0, c[0x0][0x1cc], R2, 0x1, P0 ;  /* 0x0000730000377a11 */ /* 0x000fe400000f0c02 */
[----:B------:R-:W-:Y:S11]  /*4b80*/  ISETP.GE.AND P0, PT, R27, c[0x0][0x27c], PT ;  /* 0x00009f001b007a0c */ /* 0x000ff60003f06270 */
[----:B------:R-:W-:Y:S02]  /*4b90*/  @!UPT UIADD3 URZ, URZ, URZ, URZ ;  /* 0x0000003f3f3ff290 */ /* 0x000fe4000fffe03f */
[----:B------:R-:W-:Y:S02]  /*4ba0*/  @!P0 SHF.R.U32.HI R0, RZ, 0x10, R21 ;  /* 0x00000010ff008819 */ /* 0x000fe40000011615 */
[----:B------:R-:W-:Y:S02]  /*4bb0*/  @!P0 SHF.R.U64 R4, R22, 0x10, R23 ;  /* 0x0000001016048819 */ /* 0x000fe40000001217 */
[----:B------:R-:W-:Y:S02]  /*4bc0*/  @!P0 SHF.R.U64 R3, R20, 0x10, R21 ;  /* 0x0000001014038819 */ /* 0x000fe40000001215 */
[----:B------:R-:W-:Y:S02]  /*4bd0*/  @!P0 SHF.R.U32.HI R5, RZ, 0x10, R23 ;  /* 0x00000010ff058819 */ /* 0x000fe40000011617 */
[----:B------:R-:W-:Y:S02]  /*4be0*/  @!P0 PRMT R6, R29, 0x5432, R3 ;  /* 0x000054321d068816 */ /* 0x000fe40000000003 */
[----:B------:R-:W-:Y:S02]  /*4bf0*/  @!P0 SHF.R.U32.HI R2, RZ, 0x10, R61 ;  /* 0x00000010ff028819 */ /* 0x000fe4000001163d */
[----:B------:R-:W-:Y:S02]  /*4c00*/  @!P0 PRMT R10, R32, 0x5410, R4 ;  /* 0x00005410200a8816 */ /* 0x000fe40000000004 */
[----:B------:R-:W-:Y:S01]  /*4c10*/  @!P0 PRMT R22, R66, 0x5410, R2 ;  /* 0x0000541042168816 */ /* 0x000fe20000000002 */
[----:B-1----:R-:W-:Y:S01]  /*4c20*/  @!P0 IMAD.U32 R3, R13, 0x10000, RZ ;  /* 0x000100000d038824 */ /* 0x002fe200078e00ff */
[----:B------:R-:W-:Y:S03]  /*4c30*/  @!P0 PRMT R2, R29, 0x5410, R0 ;  /* 0x000054101d028816 */ /* 0x000fe60000000000 */
[----:B------:R-:W-:Y:S01]  /*4c40*/  @!P0 IMAD.U32 R20, R22, 0x10000, RZ ;  /* 0x0001000016148824 */ /* 0x000fe200078e00ff */
[----:B------:R-:W-:Y:S01]  /*4c50*/  @!P0 PRMT R9, R32, 0x5432, R5 ;  /* 0x0000543220098816 */ /* 0x000fe20000000005 */
[----:B------:R-:W-:Y:S01]  /*4c60*/  @!P0 IMAD.U32 R0, R2, 0x10000, RZ ;  /* 0x0001000002008824 */ /* 0x000fe200078e00ff */
[----:B------:R-:W-:Y:S01]  /*4c70*/  @!P0 SHF.L.U32 R5, R12, 0x10, RZ ;  /* 0x000000100c058819 */ /* 0x000fe200000006ff */
[C---:B--2---:R-:W-:Y:S01]  /*4c80*/  @!P0 IMAD.U32 R21, R45.reuse, 0x10000, RZ ;  /* 0x000100002d158824 */ /* 0x044fe200078e00ff */
[----:B------:R-:W-:Y:S01]  /*4c90*/  @!P0 LOP3.LUT R23, R45, 0xffff0000, RZ, 0xc0, !PT ;  /* 0xffff00002d178812 */ /* 0x000fe200078ec0ff */
[C---:B------:R-:W-:Y:S01]  /*4ca0*/  @!P0 FMUL.FTZ R4, R3.reuse, R20 ;  /* 0x0000001403048220 */ /* 0x040fe20000410000 */
[----:B------:R-:W-:Y:S01]  /*4cb0*/  @!P0 LOP3.LUT R38, R46, 0xffff0000, RZ, 0xc0, !PT ;  /* 0xffff00002e268812 */ /* 0x000fe200078ec0ff */
[-C--:B------:R-:W-:Y:S01]  /*4cc0*/  @!P0 FMUL.FTZ R3, R3, R0.reuse ;  /* 0x0000000003038220 */ /* 0x080fe20000410000 */
[----:B------:R-:W-:Y:S01]  /*4cd0*/  @!P0 SHF.L.U32 R40, R47, 0x10, RZ ;  /* 0x000000102f288819 */ /* 0x000fe200000006ff */
[----:B------:R-:W-:Y:S01]  /*4ce0*/  @!P0 FFMA.FTZ R58, R21, R0, -R4 ;  /* 0x00000000153a8223 */ /* 0x000fe20000010804 */
[----:B------:R-:W-:Y:S01]  /*4cf0*/  @!P0 LOP3.LUT R42, R47, 0xffff0000, RZ, 0xc0, !PT ;  /* 0xffff00002f2a8812 */ /* 0x000fe200078ec0ff */
[----:B------:R-:W-:Y:S01]  /*4d00*/  @!P0 IMAD.U32 R17, R44, 0x10000, RZ ;  /* 0x000100002c118824 */ /* 0x000fe200078e00ff */
[----:B------:R-:W-:Y:S01]  /*4d10*/  @!P0 LOP3.LUT R2, R2, 0xffff0000, RZ, 0xc0, !PT ;  /* 0xffff000002028812 */ /* 0x000fe200078ec0ff */
[----:B------:R-:W-:Y:S01]  /*4d20*/  @!P0 IMAD.U32 R29, R46, 0x10000, RZ ;  /* 0x000100002e1d8824 */ /* 0x000fe200078e00ff */
[----:B------:R-:W-:Y:S02]  /*4d30*/  @!P0 LOP3.LUT R0, R13, 0xffff0000, RZ, 0xc0, !PT ;  /* 0xffff00000d008812 */ /* 0x000fe400078ec0ff */
[----:B------:R-:W-:Y:S02]  /*4d40*/  @!P0 LOP3.LUT R22, R22, 0xffff0000, RZ, 0xc0, !PT ;  /* 0xffff000016168812 */ /* 0x000fe400078ec0ff */
[----:B------:R-:W-:Y:S01]  /*4d50*/  @!P0 SHF.R.U64 R7, R62, 0x10, R63 ;  /* 0x000000103e078819 */ /* 0x000fe2000000123f */
[----:B------:R-:W-:Y:S01]  /*4d60*/  @!P0 FMUL.FTZ R4, R0, R2 ;  /* 0x0000000200048220 */ /* 0x000fe20000410000 */
[----:B------:R-:W-:Y:S01]  /*4d70*/  @!P0 SHF.R.U64 R18, R60, 0x10, R61 ;  /* 0x000000103c128819 */ /* 0x000fe2000000123d */
[----:B------:R-:W-:Y:S01]  /*4d80*/  @!P0 FMUL.FTZ R8, R0, R22 ;  /* 0x0000001600088220 */ /* 0x000fe20000410000 */
[----:B------:R-:W-:Y:S01]  /*4d90*/  @!P0 PRMT R11, R67, 0x5410, R7 ;  /* 0x00005410430b8816 */ /* 0x000fe20000000007 */
[C---:B------:R-:W-:Y:S01]  /*4da0*/  @!P0 IMAD.U32 R7, R6.reuse, 0x10000, RZ ;  /* 0x0001000006078824 */ /* 0x040fe200078e00ff */
[----:B------:R-:W-:Y:S01]  /*4db0*/  @!P0 LOP3.LUT R6, R6, 0xffff0000, RZ, 0xc0, !PT ;  /* 0xffff000006068812 */ /* 0x000fe200078ec0ff */
[----:B------:R-:W-:Y:S01]  /*4dc0*/  @!P0 FFMA.FTZ R57, R23, R2, -R8 ;  /* 0x0000000217398223 */ /* 0x000fe20000010808 */
[----:B------:R-:W-:Y:S01]  /*4dd0*/  @!P0 PRMT R18, R66, 0x5432, R18 ;  /* 0x0000543242128816 */ /* 0x000fe20000000012 */
[-C--:B------:R-:W-:Y:S01]  /*4de0*/  @!P0 FMUL.FTZ R0, R5, R7.reuse ;  /* 0x0000000705008220 */ /* 0x080fe20000410000 */
[----:B------:R-:W-:Y:S01]  /*4df0*/  @!P0 LOP3.LUT R2, R12, 0xffff0000, RZ, 0xc0, !PT ;  /* 0xffff00000c028812 */ /* 0x000fe200078ec0ff */
[----:B------:R-:W-:Y:S01]  /*4e00*/  @!P0 IMAD.U32 R28, R11, 0x10000, RZ ;  /* 0x000100000b1c8824 */ /* 0x000fe200078e00ff */
[----:B------:R-:W-:Y:S01]  /*4e10*/  @!P0 SHF.R.U32.HI R41, RZ, 0x10, R63 ;  /* 0x00000010ff298819 */ /* 0x000fe2000001163f */
[C---:B------:R-:W-:Y:S01]  /*4e20*/  @!P0 IMAD.U32 R16, R18.reuse, 0x10000, RZ ;  /* 0x0001000012108824 */ /* 0x040fe200078e00ff */
[----:B------:R-:W-:Y:S02]  /*4e30*/  @!P0 LOP3.LUT R18, R18, 0xffff0000, RZ, 0xc0, !PT ;  /* 0xffff000012128812 */ /* 0x000fe400078ec0ff */
[----:B------:R-:W-:Y:S01]  /*4e40*/  @!P0 PRMT R41, R67, 0x5432, R41 ;  /* 0x0000543243298816 */ /* 0x000fe20000000029 */
[----:B------:R-:W-:Y:S01]  /*4e50*/  @!P0 FMUL.FTZ R19, R5, R16 ;  /* 0x0000001005138220 */ /* 0x000fe20000410000 */
[----:B------:R-:W-:Y:S01]  /*4e60*/  @!P0 SHF.L.U32 R5, R14, 0x10, RZ ;  /* 0x000000100e058819 */ /* 0x000fe200000006ff */
[----:B------:R-:W-:Y:S02]  /*4e70*/  @!P0 FMUL.FTZ R8, R2, R18 ;  /* 0x0000001202088220 */ /* 0x000fe40000410000 */
[----:B------:R-:W-:Y:S01]  /*4e80*/  @!P0 FFMA.FTZ R56, R17, R7, -R19 ;  /* 0x0000000711388223 */ /* 0x000fe20000010813 */
[----:B------:R-:W-:Y:S01]  /*4e90*/  @!P0 LOP3.LUT R19, R44, 0xffff0000, RZ, 0xc0, !PT ;  /* 0xffff00002c138812 */ /* 0x000fe200078ec0ff */
[----:B------:R-:W-:Y:S02]  /*4ea0*/  @!P0 IMAD.U32 R7, R10, 0x10000, RZ ;  /* 0x000100000a078824 */ /* 0x000fe400078e00ff */
[----:B------:R-:W-:Y:S02]  /*4eb0*/  @!P0 FMUL.FTZ R32, R5, R28 ;  /* 0x0000001c05208220 */ /* 0x000fe40000410000 */
[-C--:B------:R-:W-:Y:S02]  /*4ec0*/  @!P0 FMUL.FTZ R2, R2, R6.reuse ;  /* 0x0000000602028220 */ /* 0x080fe40000410000 */
[----:B------:R-:W-:Y:S01]  /*4ed0*/  @!P0 FFMA.FTZ R53, R19, R6, -R8 ;  /* 0x0000000613358223 */ /* 0x000fe20000010808 */
[----:B------:R-:W-:Y:S01]  /*4ee0*/  @!P0 LOP3.LUT R6, R14, 0xffff0000, RZ, 0xc0, !PT ;  /* 0xffff00000e068812 */ /* 0x000fe200078ec0ff */
[-C--:B------:R-:W-:Y:S01]  /*4ef0*/  @!P0 FFMA.FTZ R52, R29, R7.reuse, -R32 ;  /* 0x000000071d348223 */ /* 0x080fe20000010820 */
[----:B------:R-:W-:Y:S01]  /*4f00*/  @!P0 LOP3.LUT R32, R11, 0xffff0000, RZ, 0xc0, !PT ;  /* 0xffff00000b208812 */ /* 0x000fe200078ec0ff */
[----:B------:R-:W-:Y:S01]  /*4f10*/  @!P0 IMAD.U32 R39, R41, 0x10000, RZ ;  /* 0x0001000029278824 */ /* 0x000fe200078e00ff */
[----:B------:R-:W-:Y:S01]  /*4f20*/  @!P0 LOP3.LUT R11, R10, 0xffff0000, RZ, 0xc0, !PT ;  /* 0xffff00000a0b8812 */ /* 0x000fe200078ec0ff */
[----:B------:R-:W-:Y:S01]  /*4f30*/  @!P0 FMUL.FTZ R5, R5, R7 ;  /* 0x0000000705058220 */ /* 0x000fe20000410000 */
[C---:B------:R-:W-:Y:S01]  /*4f40*/  @!P0 LOP3.LUT R8, R15.reuse, 0xffff0000, RZ, 0xc0, !PT ;  /* 0xffff00000f088812 */ /* 0x040fe200078ec0ff */
[----:B------:R-:W-:Y:S01]  /*4f50*/  @!P0 IMAD.U32 R7, R15, 0x10000, RZ ;  /* 0x000100000f078824 */ /* 0x000fe200078e00ff */
[----:B------:R-:W-:Y:S01]  /*4f60*/  @!P0 LOP3.LUT R41, R41, 0xffff0000, RZ, 0xc0, !PT ;  /* 0xffff000029298812 */ /* 0x000fe200078ec0ff */
[C---:B------:R-:W-:Y:S01]  /*4f70*/  @!P0 IMAD.U32 R10, R9.reuse, 0x10000, RZ ;  /* 0x00010000090a8824 */ /* 0x040fe200078e00ff */
[----:B------:R-:W-:Y:S01]  /*4f80*/  @!P0 LOP3.LUT R9, R9, 0xffff0000, RZ, 0xc0, !PT ;  /* 0xffff000009098812 */ /* 0x000fe200078ec0ff */
[----:B------:R-:W-:Y:S02]  /*4f90*/  @!P0 FMUL.FTZ R49, R6, R32 ;  /* 0x0000002006318220 */ /* 0x000fe40000410000 */
[----:B------:R-:W-:Y:S02]  /*4fa0*/  @!P0 FFMA.FTZ R0, R16, R17, R0 ;  /* 0x0000001110008223 */ /* 0x000fe40000010000 */
[----:B------:R-:W-:Y:S02]  /*4fb0*/  @!P0 FMUL.FTZ R48, R7, R39 ;  /* 0x0000002707308220 */ /* 0x000fe40000410000 */
[----:B------:R-:W-:Y:S02]  /*4fc0*/  @!P0 FMUL.FTZ R43, R8, R41 ;  /* 0x00000029082b8220 */ /* 0x000fe40000410000 */
[----:B------:R-:W-:Y:S02]  /*4fd0*/  @!P0 FFMA.FTZ R2, R18, R19, R2 ;  /* 0x0000001312028223 */ /* 0x000fe40000010002 */
[----:B------:R-:W-:Y:S02]  /*4fe0*/  @!P0 FFMA.FTZ R49, R38, R11, -R49 ;  /* 0x0000000b26318223 */ /* 0x000fe40000010831 */
[----:B------:R-:W-:Y:S01]  /*4ff0*/  @!P0 FFMA.FTZ R3, R20, R21, R3 ;  /* 0x0000001514038223 */ /* 0x000fe20000010003 */
[----:B------:R-:W-:Y:S01]  /*5000*/  @!P0 F2FP.BF16.PACK_AB R0, R2, R0 ;  /* 0x000000000200823e */ /* 0x000fe200000010ff */
[----:B------:R-:W-:Y:S01]  /*5010*/  @!P0 FFMA.FTZ R51, R40, R10, -R48 ;  /* 0x0000000a28338223 */ /* 0x000fe20000010830 */
[----:B------:R-:W-:Y:S01]  /*5020*/  @!P0 F2FP.BF16.PACK_AB R48, R57, R58 ;  /* 0x0000003a3930823e */ /* 0x000fe200000010ff */
[----:B------:R-:W-:Y:S01]  /*5030*/  @!P0 FFMA.FTZ R50, R42, R9, -R43 ;  /* 0x000000092a328223 */ /* 0x000fe2000001082b */
[----:B------:R-:W-:Y:S01]  /*5040*/  @!P0 F2FP.BF16.PACK_AB R43, R53, R56 ;  /* 0x00000038352b823e */ /* 0x000fe200000010ff */
[----:B------:R-:W-:Y:S02]  /*5050*/  @!P0 FMUL.FTZ R6, R6, R11 ;  /* 0x0000000b06068220 */ /* 0x000fe40000410000 */
[----:B------:R-:W-:Y:S01]  /*5060*/  @!P0 FFMA.FTZ R4, R22, R23, R4 ;  /* 0x0000001716048223 */ /* 0x000fe20000010004 */
[----:B------:R-:W-:Y:S01]  /*5070*/  @!P0 MOV R44, R43 ;  /* 0x0000002b002c8202 */ /* 0x000fe20000000f00 */
[----:B------:R-:W-:Y:S01]  /*5080*/  @!P0 FMUL.FTZ R7, R7, R10 ;  /* 0x0000000a07078220 */ /* 0x000fe20000410000 */
[----:B------:R-:W-:Y:S01]  /*5090*/  @!P0 F2FP.BF16.PACK_AB R10, R49, R52 ;  /* 0x00000034310a823e */ /* 0x000fe200000010ff */
[----:B------:R-:W-:Y:S01]  /*50a0*/  @!P0 FFMA.FTZ R5, R28, R29, R5 ;  /* 0x0000001d1c058223 */ /* 0x000fe20000010005 */
[----:B------:R-:W-:Y:S01]  /*50b0*/  @!P0 F2FP.BF16.PACK_AB R11, R50, R51 ;  /* 0x00000033320b823e */ /* 0x000fe200000010ff */
[----:B------:R-:W-:Y:S01]  /*50c0*/  @!P0 FMUL.FTZ R8, R8, R9 ;  /* 0x0000000908088220 */ /* 0x000fe20000410000 */
[----:B------:R-:W-:Y:S01]  /*50d0*/  @!P0 F2FP.BF16.PACK_AB R3, R4, R3 ;  /* 0x000000030403823e */ /* 0x000fe200000010ff */
[----:B------:R-:W-:Y:S01]  /*50e0*/  @!P0 FFMA.FTZ R6, R32, R38, R6 ;  /* 0x0000002620068223 */ /* 0x000fe20000010006 */
[----:B------:R-:W-:Y:S01]  /*50f0*/  @!P0 MOV R47, R11 ;  /* 0x0000000b002f8202 */ /* 0x000fe20000000f00 */
[----:B------:R-:W-:Y:S02]  /*5100*/  @!P0 FFMA.FTZ R7, R39, R40, R7 ;  /* 0x0000002827078223 */ /* 0x000fe40000010007 */
[----:B------:R-:W-:Y:S01]  /*5110*/  @!P0 IMAD.MOV.U32 R45, RZ, RZ, R48 ;  /* 0x000000ffff2d8224 */ /* 0x000fe200078e0030 */
[----:B------:R-:W-:Y:S01]  /*5120*/  @!P0 F2FP.BF16.PACK_AB R5, R6, R5 ;  /* 0x000000050605823e */ /* 0x000fe200000010ff */
[----:B------:R-:W-:Y:S02]  /*5130*/  @!P0 IMAD.MOV.U32 R46, RZ, RZ, R10 ;  /* 0x000000ffff2e8224 */ /* 0x000fe400078e000a */
[----:B------:R-:W-:Y:S01]  /*5140*/  @!P0 FFMA.FTZ R8, R41, R42, R8 ;  /* 0x0000002a29088223 */ /* 0x000fe20000010008 */
[----:B------:R-:W-:Y:S01]  /*5150*/  @!P0 MOV R14, R5 ;  /* 0x00000005000e8202 */ /* 0x000fe20000000f00 */
[----:B------:R-:W-:Y:S01]  /*5160*/  @!P0 IMAD.MOV.U32 R12, RZ, RZ, R0 ;  /* 0x000000ffff0c8224 */ /* 0x000fe200078e0000 */
[----:B------:R1:W-:Y:S01]  /*5170*/  STG.E.128 [R54.64], R44 ;  /* 0x0000002c36007986 */ /* 0x0003e2000c101d06 */
[----:B------:R-:W-:Y:S01]  /*5180*/  @!P0 IMAD.MOV.U32 R13, RZ, RZ, R3 ;  /* 0x000000ffff0d8224 */ /* 0x000fe200078e0003 */
[----:B------:R-:W-:Y:S05]  /*5190*/  @!P0 F2FP.BF16.PACK_AB R7, R8, R7 ;  /* 0x000000070807823e */ /* 0x000fea00000010ff */
[----:B------:R-:W-:Y:S01]  /*51a0*/  @!P0 IMAD.MOV.U32 R15, RZ, RZ, R7 ;  /* 0x000000ffff0f8224 */ /* 0x000fe200078e0007 */
[----:B------:R-:W-:Y:S11]  /*51b0*/  ISETP.GE.AND P0, PT, R100, c[0x0][0x1d4], PT ;  /* 0x0000750064007a0c */ /* 0x000ff60003f06270 */
[----:B------:R-:W-:Y:S02]  /*51c0*/  @!UPT UIADD3 URZ, URZ, URZ, URZ ;  /* 0x0000003f3f3ff290 */ /* 0x000fe4000fffe03f */
[----:B------:R-:W-:-:S05]  /*51d0*/  @P0 BRA `(.L_x_543) ;  /* 0x0000023000000947 */ /* 0x000fca0003800000 */
[----:B------:R-:W-:Y:S04]  /*51e0*/  IADD3 R0, P1, P0, R86, R80, R100 ;  /* 0x0000005056007210 */ /* 0x000fe8000783e064 */
[----:B------:R-:W-:Y:S02]  /*51f0*/  IADD3.X R3, R88, R79, R121, P1, P0 ;  /* 0x0000004f58037210 */ /* 0x000fe40000fe0479 */
[C---:B------:R-:W-:Y:S04]  /*5200*/  LEA R2, P0, R0.reuse, c[0x0][0x1c8], 0x1 ;  /* 0x0000720000027a11 */ /* 0x040fe800078008ff */
[----:B------:R-:W-:Y:S05]  /*5210*/  LEA.HI.X R3, R0, c[0x0][0x1cc], R3, 0x1, P0 ;  /* 0x0000730000037a11 */ /* 0x000fea00000f0c03 */
[----:B------:R2:W-:Y:S01]  /*5220*/  STG.E.128 [R2.64], R12 ;  /* 0x0000000c02007986 */ /* 0x0005e2000c101d06 */
[----:B------:R-:W-:-:S05]  /*5230*/  BRA `(.L_x_543) ;  /* 0x000001d000007947 */ /* 0x000fca0003800000 */
.L_x_539:
[----:B------:R-:W-:Y:S05]  /*5240*/  IMAD R0, R77, -0x40, R94 ;  /* 0xffffffc04d007824 */ /* 0x000fea00078e025e */
[----:B------:R-:W-:Y:S04]  /*5250*/  IMNMX R0, R0, 0x40, PT ;  /* 0x0000004000007817 */ /* 0x000fe80003800200 */
[----:B------:R-:W-:Y:S11]  /*5260*/  ISETP.GE.AND P0, PT, R90, R0, PT ;  /* 0x000000005a00720c */ /* 0x000ff60003f06270 */
[----:B------:R-:W-:Y:S02]  /*5270*/  @!UPT UIADD3 URZ, URZ, URZ, URZ ;  /* 0x0000003f3f3ff290 */ /* 0x000fe4000fffe03f */
[----:B------:R-:W-:-:S05]  /*5280*/  @P0 BRA `(.L_x_543) ;  /* 0x0000018000000947 */ /* 0x000fca0003800000 */
[----:B------:R-:W-:Y:S11]  /*5290*/  ISETP.GE.AND P0, PT, R24, c[0x0][0x1d4], PT ;  /* 0x0000750018007a0c */ /* 0x000ff60003f06270 */
[----:B------:R-:W-:Y:S02]  /*52a0*/  @!UPT UIADD3 URZ, URZ, URZ, URZ ;  /* 0x0000003f3f3ff290 */ /* 0x000fe4000fffe03f */
[----:B------:R-:W1:Y:S04]  /*52b0*/  @!P0 LDS.128 R4, [R84+0x6000] ;  /* 0x0060000054048984 */ /* 0x000e680000000c00 */
[----:B-1----:R-:W-:Y:S01]  /*52c0*/  @!P0 STG.E.128 [R58.64], R4 ;  /* 0x000000043a008986 */ /* 0x002fe2000c101d06 */
[----:B------:R-:W-:Y:S11]  /*52d0*/  ISETP.GE.AND P0, PT, R26, c[0x0][0x1d4], PT ;  /* 0x000075001a007a0c */ /* 0x000ff60003f06270 */
[----:B------:R-:W-:Y:S02]  /*52e0*/  @!UPT UIADD3 URZ, URZ, URZ, URZ ;  /* 0x0000003f3f3ff290 */ /* 0x000fe4000fffe03f */
[----:B------:R-:W1:Y:S04]  /*52f0*/  @!P0 LDS.128 R4, [R85+0x6000] ;  /* 0x0060000055048984 */ /* 0x000e680000000c00 */
[----:B-1----:R-:W-:Y:S01]  /*5300*/  @!P0 STG.E.128 [R58.64+0x40], R4 ;  /* 0x000040043a008986 */ /* 0x002fe2000c101d06 */
        /* <DEDUP_REMOVED lines=15> */
[----:B-1----:R1:W-:Y:S02]  /*5400*/  @!P0 STG.E.128 [R58.64+0x140], R4 ;  /* 0x000140043a008986 */ /* 0x0023e4000c101d06 */
.L_x_543:
[----:B------:R-:W-:Y:S05]  /*5410*/  BSYNC B1 ;  /* 0x0000000000017941 */ /* 0x000fea0003800000 */
.L_x_538:
[C---:B-1----:R-:W-:Y:S01]  /*5420*/  IMAD.SHL.U32 R10, R77.reuse, 0x40, RZ ;  /* 0x000000404d0a7824 */ /* 0x042fe200078e00ff */
[----:B------:R-:W-:Y:S01]  /*5430*/  SHF.L.U64.HI R8, R77, 0x6, R89 ;  /* 0x000000064d087819 */ /* 0x000fe20000010259 */
[----:B------:R-:W-:Y:S02]  /*5440*/  BSSY B0, `(.L_x_560) ;  /* 0x000004c000007945 */ /* 0x000fe40003800000 */
[----:B--2--5:R-:W-:Y:S01]  /*5450*/  IMAD.IADD R3, R135, 0x1, -R10 ;  /* 0x0000000187037824 */ /* 0x024fe200078e0a0a */
[----:B------:R-:W-:Y:S04]  /*5460*/  IADD3 R0, P0, R10, R137, RZ ;  /* 0x000000890a007210 */ /* 0x000fe80007f1e0ff */
[----:B------:R-:W-:Y:S02]  /*5470*/  IADD3.X R2, R8, R143, RZ, P0, !PT ;  /* 0x0000008f08027210 */ /* 0x000fe400007fe4ff */
[C---:B------:R-:W-:Y:S11]  /*5480*/  ISETP.GE.AND P0, PT, R3.reuse, 0x21, PT ;  /* 0x000000210300780c */ /* 0x040ff60003f06270 */
[----:B------:R-:W-:Y:S02]  /*5490*/  @!UPT UIADD3 URZ, URZ, URZ, URZ ;  /* 0x0000003f3f3ff290 */ /* 0x000fe4000fffe03f */
[----:B------:R-:W-:Y:S05]  /*54a0*/  @P0 IADD3 R5, P1, R0, 0x20, RZ ;  /* 0x0000002000050810 */ /* 0x000fea0007f3e0ff */
[----:B------:R-:W-:Y:S01]  /*54b0*/  @P0 IMAD.X R9, RZ, RZ, R2, P1 ;  /* 0x000000ffff090224 */ /* 0x000fe200008e0602 */
[----:B------:R-:W-:Y:S11]  /*54c0*/  ISETP.GE.AND P1, PT, R3, 0x1, PT ;  /* 0x000000010300780c */ /* 0x000ff60003f26270 */
[----:B------:R-:W-:Y:S02]  /*54d0*/  @!UPT UIADD3 URZ, URZ, URZ, URZ ;  /* 0x0000003f3f3ff290 */ /* 0x000fe4000fffe03f */
[-C--:B------:R-:W-:Y:S01]  /*54e0*/  @P1 MOV R3, R99.reuse ;  /* 0x0000006300031202 */ /* 0x080fe20000000f00 */
[----:B------:R-:W-:Y:S02]  /*54f0*/  @P1 IMAD R4, R2, c[0x0][0x258], RZ ;  /* 0x0000960002041a24 */ /* 0x000fe400078e02ff */
[----:B------:R-:W-:Y:S04]  /*5500*/  @P1 IMAD.MOV.U32 R2, RZ, RZ, R96 ;  /* 0x000000ffff021224 */ /* 0x000fe800078e0060 */
[C---:B------:R-:W-:Y:S04]  /*5510*/  @P1 IMAD.WIDE.U32 R2, R0.reuse, c[0x0][0x258], R2 ;  /* 0x0000960000021a25 */ /* 0x040fe800078e0002 */
[----:B------:R-:W-:Y:S01]  /*5520*/  @P1 IMAD R0, R0, c[0x0][0x25c], R4 ;  /* 0x0000970000001a24 */ /* 0x000fe200078e0204 */
[C---:B------:R-:W-:Y:S03]  /*5530*/  @P1 LEA R6, P2, R2.reuse, c[0x0][0x250], 0x1 ;  /* 0x0000940002061a11 */ /* 0x040fe600078408ff */
[----:B------:R-:W-:Y:S01]  /*5540*/  @P1 IMAD.IADD R0, R3, 0x1, R0 ;  /* 0x0000000103001824 */ /* 0x000fe200078e0200 */
[----:B------:R-:W-:Y:S04]  /*5550*/  @P0 MOV R3, R99 ;  /* 0x0000006300030202 */ /* 0x000fe80000000f00 */
[----:B------:R-:W-:Y:S01]  /*5560*/  @P1 LEA.HI.X R7, R2, c[0x0][0x254], R0, 0x1, P2 ;  /* 0x0000950002071a11 */ /* 0x000fe200010f0c00 */
[----:B------:R-:W-:Y:S02]  /*5570*/  @P0 IMAD R0, R9, c[0x0][0x258], RZ ;  /* 0x0000960009000a24 */ /* 0x000fe400078e02ff */
[----:B------:R-:W-:Y:S02]  /*5580*/  @P0 IMAD.MOV.U32 R2, RZ, RZ, R96 ;  /* 0x000000ffff020224 */ /* 0x000fe400078e0060 */
[----:B------:R-:W-:Y:S01]  /*5590*/  @!PT LDS RZ, [RZ] ;  /* 0x00000000fffff984 */ /* 0x000fe20000000800 */
[----:B------:R-:W-:Y:S01]  /*55a0*/  @!PT LDS RZ, [RZ] ;  /* 0x00000000fffff984 */ /* 0x000fe20000000800 */
[----:B------:R-:W-:Y:S01]  /*55b0*/  @!PT LDS RZ, [RZ] ;  /* 0x00000000fffff984 */ /* 0x000fe20000000800 */
[----:B------:R1:W-:Y:S01]  /*55c0*/  @P1 LDGSTS.E.BYPASS.LTC128B.128 [R83+0x100], [R6.64], !P5 ;  /* 0x0010000006531fae */ /* 0x0003e2000e901d46 */
[C---:B------:R-:W-:Y:S02]  /*55d0*/  @P0 IMAD R0, R5.reuse, c[0x0][0x25c], R0 ;  /* 0x0000970005000a24 */ /* 0x040fe400078e0200 */
[----:B------:R-:W-:Y:S01]  /*55e0*/  @P0 IMAD.WIDE.U32 R2, R5, c[0x0][0x258], R2 ;  /* 0x0000960005020a25 */ /* 0x000fe200078e0002 */
[----:B------:R1:W-:Y:S03]  /*55f0*/  @P1 LDGSTS.E.BYPASS.LTC128B.128 [R83+0x2100], [R6.64+0x80], !P4 ;  /* 0x0210008006531fae */ /* 0x0003e6000e101d46 */
[----:B------:R-:W-:Y:S01]  /*5600*/  @P0 IMAD.IADD R0, R3, 0x1, R0 ;  /* 0x0000000103000824 */ /* 0x000fe200078e0200 */
[----:B------:R1:W-:Y:S01]  /*5610*/  @P1 LDGSTS.E.BYPASS.LTC128B.128 [R83+0x4100], [R6.64+0x100], !P3 ;  /* 0x0410010006531fae */ /* 0x0003e2000d901d46 */
[C---:B------:R-:W-:Y:S04]  /*5620*/  @P0 LEA R4, P2, R2.reuse, c[0x0][0x250], 0x1 ;  /* 0x0000940002040a11 */ /* 0x040fe800078408ff */
[----:B------:R-:W-:Y:S02]  /*5630*/  @P0 LEA.HI.X R5, R2, c[0x0][0x254], R0, 0x1, P2 ;  /* 0x0000950002050a11 */ /* 0x000fe400010f0c00 */
[----:B------:R-:W-:Y:S03]  /*5640*/  IADD3 R0, -R10, R94, RZ ;  /* 0x0000005e0a007210 */ /* 0x000fe60007ffe1ff */
[----:B------:R1:W-:Y:S01]  /*5650*/  @P0 LDGSTS.E.BYPASS.LTC128B.128 [R83+0x1100], [R4.64], !P5 ;  /* 0x0110000004530fae */ /* 0x0003e2000e901d46 */
[----:B------:R-:W-:Y:S03]  /*5660*/  IMNMX R0, R0, 0x40, PT ;  /* 0x0000004000007817 */ /* 0x000fe60003800200 */
        /* <DEDUP_REMOVED lines=8> */
[----:B------:R-:W-:Y:S02]  /*56f0*/  IMAD.MOV.U32 R4, RZ, RZ, R112 ;  /* 0x000000ffff047224 */ /* 0x000fe400078e0070 */
[----:B------:R-:W-:Y:S02]  /*5700*/  IMAD.MOV.U32 R5, RZ, RZ, R129 ;  /* 0x000000ffff057224 */ /* 0x000fe400078e0081 */
[----:B------:R-:W-:Y:S02]  /*5710*/  IMAD.X R2, R8, 0x1, R141, P0 ;  /* 0x0000000108027824 */ /* 0x000fe400000e068d */
[----:B------:R-:W-:Y:S04]  /*5720*/  IMAD.WIDE.U32 R4, R0, c[0x0][0x208], R4 ;  /* 0x0000820000047a25 */ /* 0x000fe800078e0004 */
[----:B------:R-:W-:Y:S04]  /*5730*/  IMAD R2, R2, c[0x0][0x208], RZ ;  /* 0x0000820002027a24 */ /* 0x000fe800078e02ff */
[----:B------:R-:W-:Y:S01]  /*5740*/  IMAD R0, R0, c[0x0][0x20c], R2 ;  /* 0x0000830000007a24 */ /* 0x000fe200078e0202 */
[C---:B------:R-:W-:Y:S03]  /*5750*/  LEA R2, P0, R4.reuse, c[0x0][0x1f8], 0x1 ;  /* 0x00007e0004027a11 */ /* 0x040fe600078008ff */
[----:B------:R-:W-:Y:S05]  /*5760*/  IMAD.IADD R0, R5, 0x1, R0 ;  /* 0x0000000105007824 */ /* 0x000fea00078e0200 */
[----:B------:R-:W-:Y:S02]  /*5770*/  LEA.HI.X R3, R4, c[0x0][0x1fc], R0, 0x1, P0 ;  /* 0x00007f0004037a11 */ /* 0x000fe400000f0c00 */
[----:B------:R-:W-:Y:S11]  /*5780*/  ISETP.GE.AND P0, PT, R24, c[0x0][0x1d4], PT ;  /* 0x0000750018007a0c */ /* 0x000ff60003f06270 */
[----:B------:R-:W-:Y:S02]  /*5790*/  @!UPT UIADD3 URZ, URZ, URZ, URZ ;  /* 0x0000003f3f3ff290 */ /* 0x000fe4000fffe03f */
[----:B------:R-:W1:Y:S04]  /*57a0*/  @!P0 LDS.128 R4, [R84] ;  /* 0x0000000054048984 */ /* 0x000e680000000c00 */
[----:B-1----:R-:W-:Y:S01]  /*57b0*/  @!P0 STG.E.128 [R2.64], R4 ;  /* 0x0000000402008986 */ /* 0x002fe2000c101d06 */
[----:B------:R-:W-:Y:S11]  /*57c0*/  ISETP.GE.AND P0, PT, R26, c[0x0][0x1d4], PT ;  /* 0x000075001a007a0c */ /* 0x000ff60003f06270 */
[----:B------:R-:W-:Y:S02]  /*57d0*/  @!UPT UIADD3 URZ, URZ, URZ, URZ ;  /* 0x0000003f3f3ff290 */ /* 0x000fe4000fffe03f */
[----:B------:R-:W1:Y:S04]  /*57e0*/  @!P0 LDS.128 R4, [R85] ;  /* 0x0000000055048984 */ /* 0x000e680000000c00 */
        /* <DEDUP_REMOVED lines=17> */
.L_x_561:
[----:B-1----:R-:W-:Y:S05]  /*5900*/  BSYNC B0 ;  /* 0x0000000000007941 */ /* 0x002fea0003800000 */
.L_x_560:
        /* <DEDUP_REMOVED lines=25> */
.L_x_537:
[----:B------:R-:W-:Y:S01]  /*5aa0*/  ISETP.NE.AND P3, PT, R249, 0x1, PT ;  /* 0x00000001f900780c */ /* 0x000fe20003f65270 */
[----:B------:R-:W-:Y:S01]  /*5ab0*/  IMAD.IADD R8, R147, 0x1, R146 ;  /* 0x0000000193087824 */ /* 0x000fe200078e0292 */
[----:B------:R-:W-:Y:S01]  /*5ac0*/  IADD3 R0, R244, 0x7f, RZ ;  /* 0x0000007ff4007810 */ /* 0x000fe20007ffe0ff */
[----:B------:R-:W-:Y:S01]  /*5ad0*/  CS2R R10, SRZ ;  /* 0x00000000000a7805 */ /* 0x000fe2000001ff00 */
[----:B------:R-:W-:Y:S01]  /*5ae0*/  PLOP3.LUT P2, PT, PT, PT, PT, 0x80, 0x0 ;  /* 0x000000000000781c */ /* 0x000fe20003f4f070 */
[----:B------:R-:W-:Y:S01]  /*5af0*/  CS2R R14, SRZ ;  /* 0x00000000000e7805 */ /* 0x000fe2000001ff00 */
[----:B------:R-:W-:Y:S01]  /*5b00*/  MOV R98, RZ ;  /* 0x000000ff00627202 */ /* 0x000fe20000000f00 */
[----:B------:R-:W-:Y:S01]  /*5b10*/  IMAD.MOV.U32 R96, RZ, RZ, RZ ;  /* 0x000000ffff607224 */ /* 0x000fe200078e00ff */
[----:B------:R-:W-:Y:S01]  /*5b20*/  MOV R9, RZ ;  /* 0x000000ff00097202 */ /* 0x000fe20000000f00 */
[----:B------:R-:W-:Y:S01]  /*5b30*/  IMAD.MOV.U32 R94, RZ, RZ, RZ ;  /* 0x000000ffff5e7224 */ /* 0x000fe200078e00ff */
[----:B------:R-:W-:Y:S01]  /*5b40*/  CS2R R12, SRZ ;  /* 0x00000000000c7805 */ /* 0x000fe2000001ff00 */
[----:B------:R-:W-:Y:S01]  /*5b50*/  IMAD.MOV.U32 R92, RZ, RZ, RZ ;  /* 0x000000ffff5c7224 */ /* 0x000fe200078e00ff */
[----:B------:R-:W-:Y:S01]  /*5b60*/  MOV R88, RZ ;  /* 0x000000ff00587202 */ /* 0x000fe20000000f00 */
[----:B-1----:R-:W-:Y:S01]  /*5b70*/  @P3 IMAD.HI.U32 R2, R0, c[0x0][0x2c8], RZ ;  /* 0x0000b20000023a27 */ /* 0x002fe200078e00ff */
[----:B------:R-:W-:Y:S01]  /*5b80*/  CS2R R16, SRZ ;  /* 0x0000000000107805 */ /* 0x000fe2000001ff00 */
[----:B------:R-:W-:Y:S01]  /*5b90*/  MOV R82, RZ ;  /* 0x000000ff00527202 */ /* 0x000fe20000000f00 */
[----:B------:R-:W-:Y:S01]  /*5ba0*/  CS2R R18, SRZ ;  /* 0x0000000000127805 */ /* 0x000fe2000001ff00 */
[----:B------:R-:W-:Y:S01]  /*5bb0*/  IMAD.MOV.U32 R90, RZ, RZ, RZ ;  /* 0x000000ffff5a7224 */ /* 0x000fe200078e00ff */
[----:B------:R-:W-:Y:S01]  /*5bc0*/  @P3 SHF.R.U32.HI R0, RZ, c[0x0][0x2cc], R2 ;  /* 0x0000b300ff003a19 */ /* 0x000fe20000011602 */
[----:B------:R-:W-:Y:S01]  /*5bd0*/  IMAD.MOV.U32 R86, RZ, RZ, RZ ;  /* 0x000000ffff567224 */ /* 0x000fe200078e00ff */
[----:B------:R-:W-:Y:S01]  /*5be0*/  CS2R R20, SRZ ;  /* 0x0000000000147805 */ /* 0x000fe2000001ff00 */
[----:B------:R-:W-:Y:S01]  /*5bf0*/  IMAD.MOV.U32 R84, RZ, RZ, RZ ;  /* 0x000000ffff547224 */ /* 0x000fe200078e00ff */
[----:B------:R-:W-:Y:S01]  /*5c00*/  MOV R76, RZ ;  /* 0x000000ff004c7202 */ /* 0x000fe20000000f00 */
[----:B------:R-:W-:Y:S01]  /*5c10*/  IMAD.IADD R0, R152, 0x1, R0 ;  /* 0x0000000198007824 */ /* 0x000fe200078e0200 */
[----:B------:R-:W-:Y:S01]  /*5c20*/  CS2R R74, SRZ ;  /* 0x00000000004a7805 */ /* 0x000fe2000001ff00 */
[----:B------:R-:W-:Y:S01]  /*5c30*/  IMAD.MOV.U32 R80, RZ, RZ, RZ ;  /* 0x000000ffff507224 */ /* 0x000fe200078e00ff */
[----:B------:R-:W-:Y:S01]  /*5c40*/  CS2R R70, SRZ ;  /* 0x0000000000467805 */ /* 0x000fe2000001ff00 */
[----:B------:R-:W-:Y:S01]  /*5c50*/  IMAD.MOV.U32 R78, RZ, RZ, RZ ;  /* 0x000000ffff4e7224 */ /* 0x000fe200078e00ff */
[----:B------:R-:W-:Y:S01]  /*5c60*/  SHF.R.S32.HI R2, RZ, 0x1f, R0 ;  /* 0x0000001fff027819 */ /* 0x000fe20000011400 */
[----:B------:R-:W-:Y:S01]  /*5c70*/  IMAD.MOV.U32 R72, RZ, RZ, RZ ;  /* 0x000000ffff487224 */ /* 0x000fe200078e00ff */
[----:B------:R-:W-:Y:S01]  /*5c80*/  MOV R68, RZ ;  /* 0x000000ff00447202 */ /* 0x000fe20000000f00 */
[----:B------:R-:W-:Y:S01]  /*5c90*/  IMAD.MOV.U32 R22, RZ, RZ, RZ ;  /* 0x000000ffff167224 */ /* 0x000fe200078e00ff */
[----:B------:R-:W-:Y:S01]  /*5ca0*/  LEA.HI R0, R2, R0, RZ, 0x6 ;  /* 0x0000000002007211 */ /* 0x000fe200078f30ff */
[----:B------:R-:W-:Y:S01]  /*5cb0*/  CS2R R66, SRZ ;  /* 0x0000000000427805 */ /* 0x000fe2000001ff00 */
[----:B------:R-:W-:Y:S01]  /*5cc0*/  CS2R R24, SRZ ;  /* 0x0000000000187805 */ /* 0x000fe2000001ff00 */
[----:B------:R-:W-:Y:S01]  /*5cd0*/  IMAD.MOV.U32 R64, RZ, RZ, RZ ;  /* 0x000000ffff407224 */ /* 0x000fe200078e00ff */
[----:B------:R-:W-:Y:S01]  /*5ce0*/  SHF.R.S32.HI R0, RZ, 0x6, R0 ;  /* 0x00000006ff007819 */ /* 0x000fe20000011400 */
[----:B------:R-:W-:Y:S01]  /*5cf0*/  CS2R R62, SRZ ;  /* 0x00000000003e7805 */ /* 0x000fe2000001ff00 */
[----:B------:R-:W-:Y:S01]  /*5d00*/  MOV R60, RZ ;  /* 0x000000ff003c7202 */ /* 0x000fe20000000f00 */
[----:B------:R-:W-:Y:S01]  /*5d10*/  CS2R R58, SRZ ;  /* 0x00000000003a7805 */ /* 0x000fe2000001ff00 */
[----:B------:R-:W-:Y:S01]  /*5d20*/  IMNMX R207, R151, R0, PT ;  /* 0x0000000097cf7217 */ /* 0x000fe20003800200 */
[----:B------:R-:W-:Y:S01]  /*5d30*/  CS2R R26, SRZ ;  /* 0x00000000001a7805 */ /* 0x000fe2000001ff00 */
[----:B------:R-:W-:Y:S01]  /*5d40*/  IMAD.MOV.U32 R56, RZ, RZ, RZ ;  /* 0x000000ffff387224 */ /* 0x000fe200078e00ff */
[----:B------:R-:W-:Y:S01]  /*5d50*/  CS2R R54, SRZ ;  /* 0x0000000000367805 */ /* 0x000fe2000001ff00 */
[----:B------:R-:W-:Y:S01]  /*5d60*/  ISETP.GE.AND P0, PT, R207, 0x1, PT ;  /* 0x00000001cf00780c */ /* 0x000fe20003f06270 */
[----:B------:R-:W-:Y:S01]  /*5d70*/  CS2R R50, SRZ ;  /* 0x0000000000327805 */ /* 0x000fe2000001ff00 */
[----:B------:R-:W-:Y:S01]  /*5d80*/  MOV R52, RZ ;  /* 0x000000ff00347202 */ /* 0x000fe20000000f00 */
[----:B------:R-:W-:Y:S01]  /*5d90*/  CS2R R28, SRZ ;  /* 0x00000000001c7805 */ /* 0x000fe2000001ff00 */
[----:B------:R-:W-:Y:S01]  /*5da0*/  IMAD.MOV.U32 R48, RZ, RZ, RZ ;  /* 0x000000ffff307224 */ /* 0x000fe200078e00ff */
[----:B------:R-:W-:Y:S01]  /*5db0*/  CS2R R46, SRZ ;  /* 0x00000000002e7805 */ /* 0x000fe2000001ff00 */
        /* <DEDUP_REMOVED lines=17> */
[----:B------:R-:W-:Y:S01]  /*5ed0*/  IMAD.MOV.U32 R7, RZ, RZ, RZ ;  /* 0x000000ffff077224 */ /* 0x000fe200078e00ff */
[----:B------:R-:W-:Y:S01]  /*5ee0*/  MOV R116, RZ ;  /* 0x000000ff00747202 */ /* 0x000fe20000000f00 */
[----:B------:R-:W-:Y:S01]  /*5ef0*/  CS2R R114, SRZ ;  /* 0x0000000000727805 */ /* 0x000fe2000001ff00 */
[----:B------:R-:W-:Y:S01]  /*5f00*/  CS2R R112, SRZ ;  /* 0x0000000000707805 */ /* 0x000fe2000001ff00 */
[----:B------:R-:W-:Y:S01]  /*5f10*/  CS2R R110, SRZ ;  /* 0x00000000006e7805 */ /* 0x000fe2000001ff00 */
[----:B------:R-:W-:Y:S01]  /*5f20*/  CS2R R108, SRZ ;  /* 0x00000000006c7805 */ /* 0x000fe2000001ff00 */
[----:B------:R-:W-:Y:S01]  /*5f30*/  CS2R R106, SRZ ;  /* 0x00000000006a7805 */ /* 0x000fe2000001ff00 */
[----:B------:R-:W-:Y:S01]  /*5f40*/  CS2R R104, SRZ ;  /* 0x0000000000687805 */ /* 0x000fe2000001ff00 */
[----:B------:R-:W-:Y:S05]  /*5f50*/  @!P0 BRA `(.L_x_563) ;  /* 0x00011a5000008947 */ /* 0x000fea0003800000 */
[----:B------:R-:W-:-:S04]  /*5f60*/  ISETP.NE.U32.AND P0, PT, RZ, c[0x0][0x340], PT ;  /* 0x0000d000ff007a0c */ /* 0x000fc80003f05070 */
[----:B------:R-:W-:-:S13]  /*5f70*/  ISETP.NE.AND.EX P0, PT, RZ, c[0x0][0x344], PT, P0 ;  /* 0x0000d100ff007a0c */ /* 0x000fda0003f05300 */
[----:B------:R-:W-:-:S04]  /*5f80*/  @P0 IMAD.MOV.U32 R2, RZ, RZ, 0x4 ;  /* 0x00000004ff020424 */ /* 0x000fc800078e00ff */
[----:B------:R-:W-:-:S05]  /*5f90*/  @P0 IMAD.WIDE R2, R243, R2, c[0x0][0x340] ;  /* 0x0000d000f3020625 */ /* 0x000fca00078e0202 */
[----:B------:R1:W2:Y:S01]  /*5fa0*/  @P0 LDG.E R21, [R2.64] ;  /* 0x0000000602150981 */ /* 0x0002a2000c1e1900 */
[----:B------:R-:W-:Y:S01]  /*5fb0*/  SHF.R.S32.HI R0, RZ, 0x1f, R145 ;  /* 0x0000001fff007819 */ /* 0x000fe20000011491 */
[----:B------:R-:W-:Y:S01]  /*5fc0*/  IMAD R5, R164, c[0x0][0x1b8], RZ ;  /* 0x00006e00a4057a24 */ /* 0x000fe200078e02ff */
[----:B------:R-:W-:Y:S01]  /*5fd0*/  SHF.R.S32.HI R112, RZ, 0x1f, R162 ;  /* 0x0000001fff707819 */ /* 0x000fe200000114a2 */
[----:B------:R-:W-:Y:S01]  /*5fe0*/  IMAD R44, R242, c[0x0][0x2c4], RZ ;  /* 0x0000b100f22c7a24 */ /* 0x000fe200078e02ff */
[----:B------:R-:W-:Y:S01]  /*5ff0*/  ISETP.NE.U32.AND P2, PT, RZ, c[0x0][0x348], PT ;  /* 0x0000d200ff007a0c */ /* 0x000fe20003f45070 */
[----:B------:R-:W-:Y:S01]  /*6000*/  IMAD R0, R0, c[0x0][0x178], RZ ;  /* 0x00005e0000007a24 */ /* 0x000fe200078e02ff */
[CC--:B------:R-:W-:Y:S01]  /*6010*/  LEA.HI R4, R112.reuse, R162.reuse, RZ, 0x3 ;  /* 0x000000a270047211 */ /* 0x0c0fe200078f18ff */
[----:B------:R-:W-:Y:S01]  /*6020*/  IMAD R5, R251, c[0x0][0x1bc], R5 ;  /* 0x00006f00fb057a24 */ /* 0x000fe200078e0205 */
[----:B------:R-:W-:Y:S01]  /*6030*/  LEA.HI R11, R112, R162, RZ, 0x4 ;  /* 0x000000a2700b7211 */ /* 0x000fe200078f20ff */
[----:B------:R-:W-:Y:S01]  /*6040*/  IMAD R0, R145, c[0x0][0x17c], R0 ;  /* 0x00005f0091007a24 */ /* 0x000fe200078e0200 */
[----:B------:R-:W-:Y:S01]  /*6050*/  SHF.R.S32.HI R88, RZ, 0x3, R4 ;  /* 0x00000003ff587819 */ /* 0x000fe20000011404 */
[----:B------:R-:W-:Y:S01]  /*6060*/  BSSY B0, `(.L_x_564) ;  /* 0x0000089000007945 */ /* 0x000fe20003800000 */
[----:B------:R-:W-:-:S02]  /*6070*/  SHF.R.S32.HI R9, RZ, 0x4, R11 ;  /* 0x00000004ff097819 */ /* 0x000fc4000001140b */
[----:B------:R-:W-:Y:S02]  /*6080*/  SHF.R.S32.HI R20, RZ, 0x1f, R243 ;  /* 0x0000001fff147819 */ /* 0x000fe400000114f3 */
[----:B------:R-:W-:Y:S02]  /*6090*/  LEA.HI R6, R11, R9, RZ, 0x1 ;  /* 0x000000090b067211 */ /* 0x000fe400078f08ff */
[----:B------:R-:W-:Y:S02]  /*60a0*/  ISETP.NE.AND.EX P2, PT, RZ, c[0x0][0x34c], PT, P2 ;  /* 0x0000d300ff007a0c */ /* 0x000fe40003f45320 */
[----:B------:R-:W-:Y:S02]  /*60b0*/  LOP3.LUT R6, R6, 0xfffffffe, RZ, 0xc0, !PT ;  /* 0xfffffffe06067812 */ /* 0x000fe400078ec0ff */
[----:B------:R-:W-:Y:S01]  /*60c0*/  SEL R12, R20, RZ, !P2 ;  /* 0x000000ff140c7207 */ /* 0x000fe20005000000 */
[----:B-1----:R-:W-:-:S04]  /*60d0*/  IMAD.WIDE.U32 R2, R145, c[0x0][0x178], RZ ;  /* 0x00005e0091027a25 */ /* 0x002fc800078e00ff */
[----:B------:R-:W-:Y:S01]  /*60e0*/  IMAD.IADD R3, R3, 0x1, R0 ;  /* 0x0000000103037824 */ /* 0x000fe200078e0200 */
[----:B------:R-:W-:Y:S01]  /*60f0*/  LOP3.LUT R0, R4, 0xfffffff8, RZ, 0xc0, !PT ;  /* 0xfffffff804007812 */ /* 0x000fe200078ec0ff */
[----:B------:R-:W-:Y:S02]  /*6100*/  IMAD.SHL.U32 R4, R88, 0x40, RZ ;  /* 0x0000004058047824 */ /* 0x000fe400078e00ff */
[----:B------:R-:W-:Y:S01]  /*6110*/  IMAD.IADD R106, R9, 0x1, -R6 ;  /* 0x00000001096a7824 */ /* 0x000fe200078e0a06 */
[----:B------:R-:W-:Y:S01]  /*6120*/  SEL R6, R243, RZ, !P2 ;  /* 0x000000fff3067207 */ /* 0x000fe20005000000 */
[----:B------:R-:W-:Y:S01]  /*6130*/  IMAD.IADD R87, R162, 0x1, -R0 ;  /* 0x00000001a2577824 */ /* 0x000fe200078e0a00 */
[----:B------:R-:W-:Y:S01]  /*6140*/  LOP3.LUT R0, R4, 0x1c0, RZ, 0xc0, !PT ;  /* 0x000001c004007812 */ /* 0x000fe200078ec0ff */
[----:B------:R-:W-:-:S03]  /*6150*/  IMAD.WIDE.U32 R2, R251, c[0x0][0x1b8], R2 ;  /* 0x00006e00fb027a25 */ /* 0x000fc600078e0002 */
[C---:B------:R-:W-:Y:S01]  /*6160*/  SHF.L.U32 R10, R87.reuse, 0x3, RZ ;  /* 0x00000003570a7819 */ /* 0x040fe200000006ff */
[----:B------:R-:W-:Y:S02]  /*6170*/  IMAD R9, R87, 0x20, R88 ;  /* 0x0000002057097824 */ /* 0x000fe400078e0258 */
[----:B------:R-:W-:Y:S01]  /*6180*/  IMAD.IADD R3, R3, 0x1, R5 ;  /* 0x0000000103037824 */ /* 0x000fe200078e0205 */
[----:B------:R-:W-:Y:S01]  /*6190*/  IADD3 R4, R10, 0x80, RZ ;  /* 0x000000800a047810 */ /* 0x000fe20007ffe0ff */
[----:B------:R-:W-:Y:S01]  /*61a0*/  IMAD.IADD R9, R244, 0x1, R9 ;  /* 0x00000001f4097824 */ /* 0x000fe200078e0209 */
[----:B------:R-:W-:Y:S01]  /*61b0*/  LOP3.LUT R7, R0, 0x38, R10, 0xf8, !PT ;  /* 0x0000003800077812 */ /* 0x000fe200078ef80a */
[----:B------:R-:W-:Y:S01]  /*61c0*/  IMAD R14, R12, c[0x0][0x1c0], RZ ;  /* 0x000070000c0e7a24 */ /* 0x000fe200078e02ff */
[----:B------:R-:W-:Y:S01]  /*61d0*/  SHF.R.U32.HI R0, RZ, 0x3, R0 ;  /* 0x00000003ff007819 */ /* 0x000fe20000011600 */
[----:B------:R-:W-:Y:S01]  /*61e0*/  @P3 IMAD.HI.U32 R5, R9, c[0x0][0x2c8], RZ ;  /* 0x0000b20009053a27 */ /* 0x000fe200078e00ff */
[----:B------:R-:W-:-:S02]  /*61f0*/  ISETP.GE.AND P1, PT, R4, c[0x0][0x1d4], PT ;  /* 0x0000750004007a0c */ /* 0x000fc40003f26270 */
[----:B------:R-:W-:Y:S01]  /*6200*/  LOP3.LUT R17, R7, R0, RZ, 0x3c, !PT ;  /* 0x0000000007117212 */ /* 0x000fe200078e3cff */
[----:B------:R-:W-:Y:S01]  /*6210*/  IMAD.WIDE.U32 R2, R6, c[0x0][0x1c0], R2 ;  /* 0x0000700006027a25 */ /* 0x000fe200078e0002 */
[----:B------:R-:W-:Y:S02]  /*6220*/  P2R R240, PR, RZ, 0x2 ;  /* 0x00000002fff07803 */ /* 0x000fe40000000000 */
[----:B------:R-:W-:Y:S02]  /*6230*/  SHF.R.S32.HI R4, RZ, 0x1f, R8 ;  /* 0x0000001fff047819 */ /* 0x000fe40000011408 */
[C---:B------:R-:W-:Y:S02]  /*6240*/  IADD3 R0, P1, R88.reuse, R8, RZ ;  /* 0x0000000858007210 */ /* 0x040fe40007f3e0ff */
[----:B------:R-:W-:Y:S02]  /*6250*/  LOP3.LUT R7, R11, 0xfffffff0, RZ, 0xc0, !PT ;  /* 0xfffffff00b077812 */ /* 0x000fe400078ec0ff */
[----:B------:R-:W-:-:S02]  /*6260*/  LEA.HI.X.SX32 R4, R88, R4, 0x1, P1 ;  /* 0x0000000458047211 */ /* 0x000fc400008f0eff */
[----:B------:R-:W-:Y:S01]  /*6270*/  MOV R8, R9 ;  /* 0x0000000900087202 */ /* 0x000fe20000000f00 */
[----:B------:R-:W-:Y:S01]  /*6280*/  IMAD.IADD R7, R162, 0x1, -R7 ;  /* 0x00000001a2077824 */ /* 0x000fe200078e0a07 */
[----:B------:R-:W-:Y:S01]  /*6290*/  @P3 SHF.R.U32.HI R8, RZ, c[0x0][0x2cc], R5 ;  /* 0x0000b300ff083a19 */ /* 0x000fe20000011605 */
[C---:B------:R-:W-:Y:S01]  /*62a0*/  IMAD R5, R4.reuse, c[0x0][0x1e0], RZ ;  /* 0x0000780004057a24 */ /* 0x040fe200078e02ff */
[----:B------:R-:W-:Y:S01]  /*62b0*/  SHF.R.S32.HI R11, RZ, 0x1f, R10 ;  /* 0x0000001fff0b7819 */ /* 0x000fe2000001140a */
[----:B------:R-:W-:Y:S01]  /*62c0*/  IMAD R4, R4, c[0x0][0x208], RZ ;  /* 0x0000820004047a24 */ /* 0x000fe200078e02ff */
[----:B------:R-:W-:Y:S01]  /*62d0*/  SHF.R.S32.HI R15, RZ, 0x1f, R7 ;  /* 0x0000001fff0f7819 */ /* 0x000fe20000011407 */
[C---:B------:R-:W-:Y:S01]  /*62e0*/  IMAD R16, R0.reuse, c[0x0][0x1e4], R5 ;  /* 0x0000790000107a24 */ /* 0x040fe200078e0205 */
[----:B------:R-:W-:Y:S01]  /*62f0*/  ISETP.NE.U32.AND P1, PT, RZ, c[0x0][0x350], PT ;  /* 0x0000d400ff007a0c */ /* 0x000fe20003f25070 */
[C---:B------:R-:W-:Y:S01]  /*6300*/  IMAD R19, R0.reuse, c[0x0][0x20c], R4 ;  /* 0x0000830000137a24 */ /* 0x040fe200078e0204 */
[----:B------:R-:W-:Y:S01]  /*6310*/  LEA.HI R18, R15, R7, RZ, 0x3 ;  /* 0x000000070f127211 */ /* 0x000fe200078f18ff */
[----:B------:R-:W-:Y:S01]  /*6320*/  IMAD.WIDE.U32 R4, R0, c[0x0][0x1e0], R10 ;  /* 0x0000780000047a25 */ /* 0x000fe200078e000a */
[----:B------:R-:W-:-:S02]  /*6330*/  ISETP.NE.AND.EX P1, PT, RZ, c[0x0][0x354], PT, P1 ;  /* 0x0000d500ff007a0c */ /* 0x000fc40003f25310 */
[----:B------:R-:W-:Y:S01]  /*6340*/  ISETP.GE.AND P5, PT, R10, c[0x0][0x1d4], PT ;  /* 0x000075000a007a0c */ /* 0x000fe20003fa6270 */
[----:B------:R-:W-:Y:S01]  /*6350*/  IMAD.WIDE.U32 R12, R0, c[0x0][0x208], R10 ;  /* 0x00008200000c7a25 */ /* 0x000fe200078e000a */
[----:B------:R-:W-:Y:S02]  /*6360*/  LEA.HI R0, R112, R162, RZ, 0x6 ;  /* 0x000000a270007211 */ /* 0x000fe400078f30ff */
[----:B------:R-:W-:Y:S01]  /*6370*/  IADD3 R5, R5, R16, RZ ;  /* 0x0000001005057210 */ /* 0x000fe20007ffe0ff */
[----:B------:R-:W-:Y:S02]  /*6380*/  IMAD R15, R6, c[0x0][0x1c4], R14 ;  /* 0x00007100060f7a24 */ /* 0x000fe400078e020e */
[----:B------:R-:W-:Y:S01]  /*6390*/  IMAD.SHL.U32 R6, R0, 0x8, RZ ;  /* 0x0000000800067824 */ /* 0x000fe200078e00ff */
[----:B------:R-:W-:Y:S01]  /*63a0*/  LOP3.LUT R0, R18, 0xfffffff8, RZ, 0xc0, !PT ;  /* 0xfffffff812007812 */ /* 0x000fe200078ec0ff */
[----:B------:R-:W-:Y:S02]  /*63b0*/  IMAD.MOV R14, RZ, RZ, -R8 ;  /* 0x000000ffff0e7224 */ /* 0x000fe400078e0a08 */
[----:B------:R-:W-:Y:S01]  /*63c0*/  IMAD.IADD R3, R3, 0x1, R15 ;  /* 0x0000000103037824 */ /* 0x000fe200078e020f */
[----:B------:R-:W-:Y:S01]  /*63d0*/  LOP3.LUT R209, R17, 0xfffffe00, R6, 0xf8, !PT ;  /* 0xfffffe0011d17812 */ /* 0x000fe200078ef806 */
[----:B------:R-:W-:Y:S01]  /*63e0*/  IMAD.IADD R0, R7, 0x1, -R0 ;  /* 0x0000000107007824 */ /* 0x000fe200078e0a00 */
[----:B------:R-:W-:Y:S01]  /*63f0*/  SHF.R.S32.HI R6, RZ, 0x1f, R8 ;  /* 0x0000001fff067819 */ /* 0x000fe20000011408 */
[----:B------:R-:W-:Y:S01]  /*6400*/  IMAD R14, R14, c[0x0][0x2c4], R9 ;  /* 0x0000b1000e0e7a24 */ /* 0x000fe200078e0209 */
[----:B------:R-:W-:Y:S01]  /*6410*/  SHF.L.U32 R15, R106, 0x3, RZ ;  /* 0x000000036a0f7819 */ /* 0x000fe200000006ff */
[C---:B------:R-:W-:Y:S01]  /*6420*/  IMAD.SHL.U32 R9, R0.reuse, 0x40, RZ ;  /* 0x0000004000097824 */ /* 0x040fe200078e00ff */
[----:B------:R-:W-:Y:S01]  /*6430*/  LOP3.LUT P3, RZ, R0, 0x4, RZ, 0xc0, !PT ;  /* 0x0000000400ff7812 */ /* 0x000fe2000786c0ff */
[----:B------:R-:W-:Y:S01]  /*6440*/  IMAD.WIDE.U32 R2, R8, c[0x0][0x1b0], R2 ;  /* 0x00006c0008027a25 */ /* 0x000fe200078e0002 */
[----:B------:R-:W-:-:S02]  /*6450*/  LOP3.LUT P2, RZ, R0, 0x2, RZ, 0xc0, !PT ;  /* 0x0000000200ff7812 */ /* 0x000fc4000784c0ff */
[----:B------:R-:W-:Y:S01]  /*6460*/  LOP3.LUT R9, R9, 0x1c0, RZ, 0xc0, !PT ;  /* 0x000001c009097812 */ /* 0x000fe200078ec0ff */
[----:B------:R-:W-:Y:S02]  /*6470*/  IMAD R0, R6, c[0x0][0x1b0], RZ ;  /* 0x00006c0006007a24 */ /* 0x000fe400078e02ff */
[----:B------:R-:W-:Y:S01]  /*6480*/  IMAD.WIDE.U32 R6, R251, c[0x0][0x1e8], R4 ;  /* 0x00007a00fb067a25 */ /* 0x000fe200078e0004 */
[----:B------:R-:W-:-:S03]  /*6490*/  MOV R4, R12 ;  /* 0x0000000c00047202 */ /* 0x000fc60000000f00 */
[----:B------:R-:W-:Y:S01]  /*64a0*/  IMAD R17, R8, c[0x0][0x1b4], R0 ;  /* 0x00006d0008117a24 */ /* 0x000fe200078e0200 */
[----:B------:R-:W-:Y:S01]  /*64b0*/  LOP3.LUT R0, R9, 0x8, R15, 0xf8, !PT ;  /* 0x0000000809007812 */ /* 0x000fe200078ef80f */
[----:B------:R-:W-:Y:S01]  /*64c0*/  IMAD R16, R164, c[0x0][0x1e8], RZ ;  /* 0x00007a00a4107a24 */ /* 0x000fe200078e02ff */
[----:B------:R-:W-:Y:S01]  /*64d0*/  SHF.R.U32.HI R9, RZ, 0x3, R9 ;  /* 0x00000003ff097819 */ /* 0x000fe20000011609 */
[----:B------:R-:W-:Y:S02]  /*64e0*/  IMAD.MOV.U32 R12, RZ, RZ, R6 ;  /* 0x000000ffff0c7224 */ /* 0x000fe400078e0006 */
[----:B------:R-:W-:Y:S01]  /*64f0*/  IMAD.IADD R5, R13, 0x1, R19 ;  /* 0x000000010d057824 */ /* 0x000fe200078e0213 */
[----:B------:R-:W-:Y:S01]  /*6500*/  LOP3.LUT R15, R0, R9, RZ, 0x3c, !PT ;  /* 0x00000009000f7212 */ /* 0x000fe200078e3cff */
[----:B------:R-:W-:Y:S01]  /*6510*/  IMAD R6, R164, c[0x0][0x210], RZ ;  /* 0x00008400a4067a24 */ /* 0x000fe200078e02ff */
[----:B------:R-:W-:Y:S01]  /*6520*/  SHF.R.S32.HI R0, RZ, 0x1f, R14 ;  /* 0x0000001fff007819 */ /* 0x000fe2000001140e */
[----:B------:R-:W-:-:S02]  /*6530*/  IMAD.IADD R3, R3, 0x1, R17 ;  /* 0x0000000103037824 */ /* 0x000fc400078e0211 */
[C---:B------:R-:W-:Y:S02]  /*6540*/  IMAD R16, R251.reuse, c[0x0][0x1ec], R16 ;  /* 0x00007b00fb107a24 */ /* 0x040fe400078e0210 */
[----:B------:R-:W-:Y:S02]  /*6550*/  IMAD R0, R0, c[0x0][0x1a8], RZ ;  /* 0x00006a0000007a24 */ /* 0x000fe400078e02ff */
[C---:B------:R-:W-:Y:S02]  /*6560*/  IMAD R6, R251.reuse, c[0x0][0x214], R6 ;  /* 0x00008500fb067a24 */ /* 0x040fe400078e0206 */
[----:B------:R-:W-:-:S04]  /*6570*/  IMAD.WIDE.U32 R4, R251, c[0x0][0x210], R4 ;  /* 0x00008400fb047a25 */ /* 0x000fc800078e0004 */
[C---:B------:R-:W-:Y:S02]  /*6580*/  IMAD R0, R14.reuse, c[0x0][0x1ac], R0 ;  /* 0x00006b000e007a24 */ /* 0x040fe400078e0200 */
[----:B------:R-:W-:-:S04]  /*6590*/  IMAD.WIDE.U32 R2, R14, c[0x0][0x1a8], R2 ;  /* 0x00006a000e027a25 */ /* 0x000fc800078e0002 */
[----:B------:R-:W-:Y:S02]  /*65a0*/  IMAD.IADD R13, R16, 0x1, R7 ;  /* 0x00000001100d7824 */ /* 0x000fe400078e0207 */
[----:B------:R-:W-:Y:S01]  /*65b0*/  IMAD.IADD R7, R6, 0x1, R5 ;  /* 0x0000000106077824 */ /* 0x000fe200078e0205 */
[----:B------:R-:W-:Y:S01]  /*65c0*/  MOV R6, R4 ;  /* 0x0000000400067202 */ /* 0x000fe20000000f00 */
[----:B------:R-:W-:Y:S02]  /*65d0*/  IMAD.SHL.U32 R5, R18, 0x40, RZ ;  /* 0x0000004012057824 */ /* 0x000fe400078e00ff */
[----:B------:R-:W-:Y:S02]  /*65e0*/  IMAD.IADD R3, R3, 0x1, R0 ;  /* 0x0000000103037824 */ /* 0x000fe400078e0200 */
[----:B------:R-:W-:Y:S01]  /*65f0*/  IMAD.IADD R16, R244, 0x1, R88 ;  /* 0x00000001f4107824 */ /* 0x000fe200078e0258 */
[----:B------:R-:W-:Y:S02]  /*6600*/  LOP3.LUT R4, R15, 0xfffffe00, R5, 0xf8, !PT ;  /* 0xfffffe000f047812 */ /* 0x000fe400078ef805 */
[----:B------:R-:W-:-:S04]  /*6610*/  SHF.L.U32 R15, R87, 0x3, RZ ;  /* 0x00000003570f7819 */ /* 0x000fc800000006ff */
[----:B------:R-:W-:Y:S02]  /*6620*/  IADD3 R5, R15, 0x80, RZ ;  /* 0x000000800f057810 */ /* 0x000fe40007ffe0ff */
[--C-:B--2---:R-:W-:Y:S01]  /*6630*/  @P0 SHF.R.S32.HI R9, RZ, 0x1f, R21.reuse ;  /* 0x0000001fff090819 */ /* 0x104fe20000011415 */
[----:B------:R-:W-:Y:S01]  /*6640*/  @P0 IMAD.MOV.U32 R8, RZ, RZ, R21 ;  /* 0x000000ffff080224 */ /* 0x000fe200078e0015 */
[----:B------:R-:W-:Y:S01]  /*6650*/  @!P0 MOV R9, R20 ;  /* 0x0000001400098202 */ /* 0x000fe20000000f00 */
[----:B------:R-:W-:Y:S01]  /*6660*/  @!P0 IMAD.MOV.U32 R8, RZ, RZ, R243 ;  /* 0x000000ffff088224 */ /* 0x000fe200078e00f3 */
[C---:B------:R-:W-:Y:S02]  /*6670*/  LEA R18, P0, R2.reuse, c[0x0][0x160], 0x1 ;  /* 0x0000580002127a11 */ /* 0x040fe400078008ff */
[----:B------:R-:W-:Y:S02]  /*6680*/  SEL R0, R9, RZ, !P1 ;  /* 0x000000ff09007207 */ /* 0x000fe40004800000 */
[----:B------:R-:W-:Y:S01]  /*6690*/  LEA.HI.X R17, R2, c[0x0][0x164], R3, 0x1, P0 ;  /* 0x0000590002117a11 */ /* 0x000fe200000f0c03 */
[----:B------:R-:W-:Y:S01]  /*66a0*/  IMAD.MOV.U32 R3, RZ, RZ, 0x10 ;  /* 0x00000010ff037424 */ /* 0x000fe200078e00ff */
[----:B------:R-:W-:Y:S01]  /*66b0*/  ISETP.GE.AND P0, PT, R16, R44, PT ;  /* 0x0000002c1000720c */ /* 0x000fe20003f06270 */
[----:B------:R-:W-:Y:S01]  /*66c0*/  IMAD R2, R0, c[0x0][0x1f0], RZ ;  /* 0x00007c0000027a24 */ /* 0x000fe200078e02ff */
[----:B------:R-:W-:Y:S01]  /*66d0*/  SEL R8, R8, RZ, !P1 ;  /* 0x000000ff08087207 */ /* 0x000fe20004800000 */
[----:B------:R-:W-:Y:S01]  /*66e0*/  IMAD R0, R0, c[0x0][0x218], RZ ;  /* 0x0000860000007a24 */ /* 0x000fe200078e02ff */
[----:B------:R-:W-:-:S02]  /*66f0*/  SEL R3, R3, 0xfffffff0, !P2 ;  /* 0xfffffff003037807 */ /* 0x000fc40005000000 */
[----:B------:R-:W-:Y:S01]  /*6700*/  ISETP.GE.AND P1, PT, R15, c[0x0][0x198], PT ;  /* 0x000066000f007a0c */ /* 0x000fe20003f26270 */
[C---:B------:R-:W-:Y:S02]  /*6710*/  IMAD R14, R8.reuse, c[0x0][0x1f4], R2 ;  /* 0x00007d00080e7a24 */ /* 0x040fe400078e0202 */
[----:B------:R-:W-:Y:S02]  /*6720*/  IMAD.MOV.U32 R2, RZ, RZ, 0x20 ;  /* 0x00000020ff027424 */ /* 0x000fe400078e00ff */
[----:B------:R-:W-:Y:S01]  /*6730*/  IMAD R9, R8, c[0x0][0x21c], R0 ;  /* 0x0000870008097a24 */ /* 0x000fe200078e0200 */
[----:B------:R-:W-:Y:S01]  /*6740*/  IADD3 R0, R10, 0x40, RZ ;  /* 0x000000400a007810 */ /* 0x000fe20007ffe0ff */
[----:B------:R-:W-:Y:S01]  /*6750*/  IMAD.WIDE.U32 R228, R8, c[0x0][0x1f0], R12 ;  /* 0x00007c0008e47a25 */ /* 0x000fe200078e000c */
[----:B------:R-:W-:Y:S02]  /*6760*/  SEL R2, R2, 0xffffffe0, !P3 ;  /* 0xffffffe002027807 */ /* 0x000fe40005800000 */
[----:B------:R-:W-:Y:S01]  /*6770*/  ISETP.GE.AND P6, PT, R0, c[0x0][0x1d4], PT ;  /* 0x0000750000007a0c */ /* 0x000fe20003fc6270 */
[----:B------:R-:W-:Y:S01]  /*6780*/  IMAD.WIDE.U32 R236, R8, c[0x0][0x218], R6 ;  /* 0x0000860008ec7a25 */ /* 0x000fe200078e0006 */
[----:B------:R-:W-:Y:S01]  /*6790*/  ISETP.GE.AND P2, PT, R0, c[0x0][0x198], PT ;  /* 0x0000660000007a0c */ /* 0x000fe20003f46270 */
[----:B------:R1:W2:Y:S01]  /*67a0*/  SHFL.IDX PT, R6, R18, RZ, 0x181f ;  /* 0x00181fff12067589 */ /* 0x0002a200000e0000 */
[----:B------:R-:W-:Y:S01]  /*67b0*/  ISETP.GE.AND P3, PT, R5, c[0x0][0x198], PT ;  /* 0x0000660005007a0c */ /* 0x000fe20003f66270 */
[----:B------:R-:W-:-:S02]  /*67c0*/  IMAD.IADD R231, R229, 0x1, R14 ;  /* 0x00000001e5e77824 */ /* 0x000fc400078e020e */
[----:B------:R1:W3:Y:S01]  /*67d0*/  SHFL.IDX PT, R7, R17, RZ, 0x181f ;  /* 0x00181fff11077589 */ /* 0x0002e200000e0000 */
[----:B------:R-:W-:Y:S01]  /*67e0*/  IMAD.IADD R233, R237, 0x1, R9 ;  /* 0x00000001ede97824 */ /* 0x000fe200078e0209 */
[----:B------:R-:W-:Y:S05]  /*67f0*/  @P0 BRA `(.L_x_565) ;  /* 0x000000f000000947 */ /* 0x000fea0003800000 */
[----:B------:R-:W-:Y:S02]  /*6800*/  SHF.R.S32.HI R12, RZ, 0x1f, R0 ;  /* 0x0000001fff0c7819 */ /* 0x000fe40000011400 */
[----:B------:R-:W-:Y:S02]  /*6810*/  SHF.R.S32.HI R13, RZ, 0x1f, R5 ;  /* 0x0000001fff0d7819 */ /* 0x000fe40000011405 */
[----:B------:R-:W-:Y:S02]  /*6820*/  LEA.HI R12, R12, R0, RZ, 0x3 ;  /* 0x000000000c0c7211 */ /* 0x000fe400078f18ff */
[----:B------:R-:W-:Y:S02]  /*6830*/  LEA.HI R5, R13, R5, RZ, 0x3 ;  /* 0x000000050d057211 */ /* 0x000fe400078f18ff */
[----:B--2---:R-:W-:-:S02]  /*6840*/  LEA R8, P0, R15, R6, 0x1 ;  /* 0x000000060f087211 */ /* 0x004fc400078008ff */
[----:B------:R-:W-:Y:S02]  /*6850*/  LOP3.LUT R12, R12, 0xfffffff8, RZ, 0xc0, !PT ;  /* 0xfffffff80c0c7812 */ /* 0x000fe400078ec0ff */
[----:B------:R-:W-:Y:S01]  /*6860*/  LOP3.LUT R14, R5, 0xfffffff8, RZ, 0xc0, !PT ;  /* 0xfffffff8050e7812 */ /* 0x000fe200078ec0ff */
[----:B------:R-:W-:Y:S01]  /*6870*/  IMAD.SHL.U32 R5, R209, 0x2, RZ ;  /* 0x00000002d1057824 */ /* 0x000fe200078e00ff */
[----:B---3--:R-:W-:Y:S01]  /*6880*/  LEA.HI.X R9, R15, R7, R11, 0x1, P0 ;  /* 0x000000070f097211 */ /* 0x008fe200000f0c0b */
[----:B------:R-:W-:-:S04]  /*6890*/  IMAD.WIDE R12, R12, 0x2, R6 ;  /* 0x000000020c0c7825 */ /* 0x000fc800078e0206 */
[----:B------:R-:W-:Y:S01]  /*68a0*/  IMAD.WIDE R6, R14, 0x2, R6 ;  /* 0x000000020e067825 */ /* 0x000fe200078e0206 */
[----:B------:R-:W-:Y:S01]  /*68b0*/  @!PT LDS RZ, [RZ] ;  /* 0x00000000fffff984 */ /* 0x000fe20000000800 */
[----:B------:R2:W-:Y:S04]  /*68c0*/  LDGSTS.E.BYPASS.LTC128B.128 [R5+0xc100], [R8.64], !P1 ;  /* 0x0c10000008057fae */ /* 0x0005e8000c901d46 */
[----:B------:R2:W-:Y:S04]  /*68d0*/  LDGSTS.E.BYPASS.LTC128B.128 [R5+0x10100], [R12.64], !P2 ;  /* 0x101000000c057fae */ /* 0x0005e8000d101d46 */
[----:B------:R2:W-:Y:S02]  /*68e0*/  LDGSTS.E.BYPASS.LTC128B.128 [R5+0x14100], [R6.64], !P3 ;  /* 0x1410000006057fae */ /* 0x0005e4000d901d46 */
.L_x_565:
[----:B------:R-:W-:Y:S05]  /*68f0*/  BSYNC B0 ;  /* 0x0000000000007941 */ /* 0x000fea0003800000 */
.L_x_564:
[----:B--2---:R-:W-:Y:S01]  /*6900*/  IADD3 R5, R16, 0x20, RZ ;  /* 0x0000002010057810 */ /* 0x004fe20007ffe0ff */
[----:B---3--:R2:W3:Y:S01]  /*6910*/  SHFL.IDX PT, R7, R17, 0x1, 0x181f ;  /* 0x00381f0011077f89 */ /* 0x0084e200000e0000 */
[----:B------:R-:W-:Y:S02]  /*6920*/  BSSY B0, `(.L_x_566) ;  /* 0x0000014000007945 */ /* 0x000fe40003800000 */
[----:B------:R-:W-:Y:S01]  /*6930*/  ISETP.GE.AND P0, PT, R5, R44, PT ;  /* 0x0000002c0500720c */ /* 0x000fe20003f06270 */
[----:B------:R2:W4:-:S12]  /*6940*/  SHFL.IDX PT, R6, R18, 0x1, 0x181f ;  /* 0x00381f0012067f89 */ /* 0x00051800000e0000 */
[----:B------:R-:W-:Y:S05]  /*6950*/  @P0 BRA `(.L_x_567) ;  /* 0x0000010000000947 */ /* 0x000fea0003800000 */
[----:B------:R-:W-:Y:S02]  /*6960*/  IADD3 R13, R15, 0x80, RZ ;  /* 0x000000800f0d7810 */ /* 0x000fe40007ffe0ff */
[----:B------:R-:W-:Y:S02]  /*6970*/  SHF.R.S32.HI R5, RZ, 0x1f, R0 ;  /* 0x0000001fff057819 */ /* 0x000fe40000011400 */
[----:B------:R-:W-:Y:S02]  /*6980*/  SHF.R.S32.HI R14, RZ, 0x1f, R13 ;  /* 0x0000001fff0e7819 */ /* 0x000fe4000001140d */
[----:B------:R-:W-:Y:S02]  /*6990*/  LEA.HI R12, R5, R0, RZ, 0x3 ;  /* 0x00000000050c7211 */ /* 0x000fe400078f18ff */
[----:B------:R-:W-:Y:S02]  /*69a0*/  LEA.HI R5, R14, R13, RZ, 0x3 ;  /* 0x0000000d0e057211 */ /* 0x000fe400078f18ff */
[----:B----4-:R-:W-:-:S02]  /*69b0*/  LEA R8, P0, R15, R6, 0x1 ;  /* 0x000000060f087211 */ /* 0x010fc400078008ff */
        /* <DEDUP_REMOVED lines=10> */
.L_x_567:
[----:B------:R-:W-:Y:S05]  /*6a60*/  BSYNC B0 ;  /* 0x0000000000007941 */ /* 0x000fea0003800000 */
.L_x_566:
[----:B---3--:R-:W-:Y:S01]  /*6a70*/  IADD3 R5, R16, 0x40, RZ ;  /* 0x0000004010057810 */ /* 0x008fe20007ffe0ff */
[----:B------:R3:W1:Y:S01]  /*6a80*/  SHFL.IDX PT, R7, R17, 0x2, 0x181f ;  /* 0x00581f0011077f89 */ /* 0x00066200000e0000 */
[----:B------:R-:W-:Y:S02]  /*6a90*/  BSSY B0, `(.L_x_568) ;  /* 0x0000014000007945 */ /* 0x000fe40003800000 */
[----:B------:R-:W-:Y:S01]  /*6aa0*/  ISETP.GE.AND P0, PT, R5, R44, PT ;  /* 0x0000002c0500720c */ /* 0x000fe20003f06270 */
[----:B----4-:R3:W4:-:S12]  /*6ab0*/  SHFL.IDX PT, R6, R18, 0x2, 0x181f ;  /* 0x00581f0012067f89 */ /* 0x01071800000e0000 */
        /* <DEDUP_REMOVED lines=10> */
[----:B-1----:R-:W-:Y:S01]  /*6b60*/  LEA.HI.X R9, R15, R7, R11, 0x1, P0 ;  /* 0x000000070f097211 */ /* 0x002fe200000f0c0b */
[----:B------:R-:W-:-:S04]  /*6b70*/  IMAD.WIDE R12, R12, 0x2, R6 ;  /* 0x000000020c0c7825 */ /* 0x000fc800078e0206 */
[----:B------:R-:W-:Y:S01]  /*6b80*/  IMAD.WIDE R6, R14, 0x2, R6 ;  /* 0x000000020e067825 */ /* 0x000fe200078e0206 */
[----:B------:R-:W-:Y:S01]  /*6b90*/  @!PT LDS RZ, [RZ] ;  /* 0x00000000fffff984 */ /* 0x000fe20000000800 */
[----:B------:R1:W-:Y:S04]  /*6ba0*/  LDGSTS.E.BYPASS.LTC128B.128 [R5+0xe100], [R8.64], !P1 ;  /* 0x0e10000008057fae */ /* 0x0003e8000c901d46 */
[----:B------:R1:W-:Y:S04]  /*6bb0*/  LDGSTS.E.BYPASS.LTC128B.128 [R5+0x12100], [R12.64], !P2 ;  /* 0x121000000c057fae */ /* 0x0003e8000d101d46 */
[----:B------:R1:W-:Y:S02]  /*6bc0*/  LDGSTS.E.BYPASS.LTC128B.128 [R5+0x16100], [R6.64], !P3 ;  /* 0x1610000006057fae */ /* 0x0003e4000d901d46 */
.L_x_569:
[----:B------:R-:W-:Y:S05]  /*6bd0*/  BSYNC B0 ;  /* 0x0000000000007941 */ /* 0x000fea0003800000 */
.L_x_568:
[----:B-1--4-:R-:W1:Y:S01]  /*6be0*/  SHFL.IDX PT, R6, R18, 0x3, 0x181f ;  /* 0x00781f0012067f89 */ /* 0x012e6200000e0000 */
[----:B------:R-:W-:Y:S01]  /*6bf0*/  IADD3 R5, R16, 0x60, RZ ;  /* 0x0000006010057810 */ /* 0x000fe20007ffe0ff */
[----:B------:R-:W-:Y:S01]  /*6c00*/  IMAD.IADD R10, R232, 0x1, -R88 ;  /* 0x00000001e80a7824 */ /* 0x000fe200078e0a58 */
[----:B------:R-:W-:Y:S01]  /*6c10*/  IADD3 R109, R207, -0x1, RZ ;  /* 0xffffffffcf6d7810 */ /* 0x000fe20007ffe0ff */
[----:B------:R-:W4:Y:S01]  /*6c20*/  SHFL.IDX PT, R7, R17, 0x3, 0x181f ;  /* 0x00781f0011077f89 */ /* 0x000f2200000e0000 */
[----:B------:R-:W-:Y:S01]  /*6c30*/  ISETP.GE.AND P0, PT, R5, R44, PT ;  /* 0x0000002c0500720c */ /* 0x000fe20003f06270 */
[----:B------:R-:W-:Y:S01]  /*6c40*/  IMAD.MOV.U32 R12, RZ, RZ, c[0x0][0x1e0] ;  /* 0x00007800ff0c7624 */ /* 0x000fe200078e00ff */
[----:B------:R-:W-:Y:S01]  /*6c50*/  SHF.R.S32.HI R105, RZ, 0x1f, R109 ;  /* 0x0000001fff697819 */ /* 0x000fe2000001146d */
[----:B------:R-:W-:Y:S01]  /*6c60*/  IMAD.MOV.U32 R246, RZ, RZ, 0x6 ;  /* 0x00000006fff67424 */ /* 0x000fe200078e00ff */
[----:B------:R-:W-:Y:S01]  /*6c70*/  LEA.HI R110, R112, R162, RZ, 0x5 ;  /* 0x000000a2706e7211 */ /* 0x000fe200078f28ff */
[C---:B------:R-:W-:Y:S01]  /*6c80*/  IMAD.SHL.U32 R114, R12.reuse, 0x40, RZ ;  /* 0x000000400c727824 */ /* 0x040fe200078e00ff */
[----:B------:R-:W-:Y:S01]  /*6c90*/  SEL R107, RZ, 0x1, P5 ;  /* 0x00000001ff6b7807 */ /* 0x000fe20002800000 */
[----:B------:R-:W-:Y:S01]  /*6ca0*/  IMAD.MOV.U32 R230, RZ, RZ, R228 ;  /* 0x000000ffffe67224 */ /* 0x000fe200078e00e4 */
[C---:B------:R-:W-:Y:S01]  /*6cb0*/  SHF.L.U64.HI R113, R12.reuse, R246, c[0x0][0x1e4] ;  /* 0x000079000c717619 */ /* 0x040fe200000102f6 */
[----:B------:R-:W-:Y:S01]  /*6cc0*/  IMAD.SHL.U32 R247, R12, 0x20, RZ ;  /* 0x000000200cf77824 */ /* 0x000fe200078e00ff */
[----:B------:R-:W-:-:S03]  /*6cd0*/  SHF.R.S32.HI R111, RZ, 0x5, R110 ;  /* 0x00000005ff6f7819 */ /* 0x000fc6000001146e */
[C---:B------:R-:W-:Y:S02]  /*6ce0*/  @!P0 IADD3 R5, R15.reuse, 0x80, RZ ;  /* 0x000000800f058810 */ /* 0x040fe40007ffe0ff */
[----:B-1----:R-:W-:-:S04]  /*6cf0*/  @!P0 LEA R8, P4, R15, R6, 0x1 ;  /* 0x000000060f088211 */ /* 0x002fc800078808ff */
[----:B----4-:R-:W-:Y:S01]  /*6d00*/  @!P0 LEA.HI.X R9, R15, R7, R11, 0x1, P4 ;  /* 0x000000070f098211 */ /* 0x010fe200020f0c0b */
[----:B------:R-:W-:Y:S01]  /*6d10*/  @!P0 IMAD.SHL.U32 R11, R209, 0x2, RZ ;  /* 0x00000002d10b8824 */ /* 0x000fe200078e00ff */
[----:B------:R-:W-:-:S04]  /*6d20*/  ISETP.NE.AND P4, PT, R249, 0x1, PT ;  /* 0x00000001f900780c */ /* 0x000fc80003f85270 */
[----:B------:R-:W-:Y:S01]  /*6d30*/  @!PT LDS RZ, [RZ] ;  /* 0x00000000fffff984 */ /* 0x000fe20000000800 */
[----:B------:R1:W-:Y:S02]  /*6d40*/  @!P0 LDGSTS.E.BYPASS.LTC128B.128 [R11+0xf100], [R8.64], !P1 ;  /* 0x0f100000080b8fae */ /* 0x0003e4000c901d46 */
[----:B-1----:R-:W-:Y:S02]  /*6d50*/  @!P0 SHF.R.S32.HI R8, RZ, 0x1f, R0 ;  /* 0x0000001fff088819 */ /* 0x002fe40000011400 */
[----:B------:R-:W-:Y:S02]  /*6d60*/  @!P0 SHF.R.S32.HI R9, RZ, 0x1f, R5 ;  /* 0x0000001fff098819 */ /* 0x000fe40000011405 */
[----:B------:R-:W-:Y:S02]  /*6d70*/  @!P0 LEA.HI R8, R8, R0, RZ, 0x3 ;  /* 0x0000000008088211 */ /* 0x000fe400078f18ff */
[----:B------:R-:W-:Y:S02]  /*6d80*/  @!P0 LEA.HI R5, R9, R5, RZ, 0x3 ;  /* 0x0000000509058211 */ /* 0x000fe400078f18ff */
[----:B------:R-:W-:-:S02]  /*6d90*/  @!P0 LOP3.LUT R8, R8, 0xfffffff8, RZ, 0xc0, !PT ;  /* 0xfffffff808088812 */ /* 0x000fc400078ec0ff */
[----:B------:R-:W-:Y:S01]  /*6da0*/  @!P0 LOP3.LUT R0, R5, 0xfffffff8, RZ, 0xc0, !PT ;  /* 0xfffffff805008812 */ /* 0x000fe200078ec0ff */
[----:B------:R-:W-:Y:S02]  /*6db0*/  IMAD R5, R109, -0x40, R10 ;  /* 0xffffffc06d057824 */ /* 0x000fe400078e020a */
[----:B------:R-:W-:-:S03]  /*6dc0*/  @!P0 IMAD.WIDE R8, R8, 0x2, R6 ;  /* 0x0000000208088825 */ /* 0x000fc600078e0206 */
[----:B------:R-:W-:Y:S01]  /*6dd0*/  ISETP.GE.AND P1, PT, R5, 0x1, PT ;  /* 0x000000010500780c */ /* 0x000fe20003f26270 */
[----:B------:R-:W-:Y:S01]  /*6de0*/  @!P0 IMAD.WIDE R6, R0, 0x2, R6 ;  /* 0x0000000200068825 */ /* 0x000fe200078e0206 */
[----:B------:R1:W-:Y:S03]  /*6df0*/  @!P0 LDGSTS.E.BYPASS.LTC128B.128 [R11+0x13100], [R8.64], !P2 ;  /* 0x13100000080b8fae */ /* 0x0003e6000d101d46 */
[----:B------:R-:W-:Y:S01]  /*6e00*/  IMAD R0, R113, R109, RZ ;  /* 0x0000006d71007224 */ /* 0x000fe200078e02ff */
[----:B------:R4:W-:Y:S01]  /*6e10*/  @!P0 LDGSTS.E.BYPASS.LTC128B.128 [R11+0x17100], [R6.64], !P3 ;  /* 0x17100000060b8fae */ /* 0x0009e2000d901d46 */
[----:B------:R-:W-:Y:S01]  /*6e20*/  ISETP.GE.AND P0, PT, R5, 0x21, PT ;  /* 0x000000210500780c */ /* 0x000fe20003f06270 */
[----:B------:R-:W-:Y:S01]  /*6e30*/  IMAD.MOV.U32 R5, RZ, RZ, 0x5 ;  /* 0x00000005ff057424 */ /* 0x000fe200078e00ff */
[----:B------:R-:W-:Y:S01]  /*6e40*/  ISETP.NE.AND P3, PT, R240, RZ, PT ;  /* 0x000000fff000720c */ /* 0x000fe20003f65270 */
[----:B------:R-:W0:Y:S01]  /*6e50*/  LDGDEPBAR ;  /* 0x00000000000079af */ /* 0x000e220000000000 */
[----:B------:R-:W-:-:S02]  /*6e60*/  IMAD R0, R105, R114, R0 ;  /* 0x0000007269007224 */ /* 0x000fc400078e0200 */
[----:B------:R-:W-:Y:S01]  /*6e70*/  SHF.L.U64.HI R245, R12, R5, c[0x0][0x1e4] ;  /* 0x000079000cf57619 */ /* 0x000fe20000010205 */
[----:B------:R-:W-:Y:S02]  /*6e80*/  @P1 IMAD.SHL.U32 R5, R209, 0x2, RZ ;  /* 0x00000002d1051824 */ /* 0x000fe400078e00ff */
[----:B----4-:R-:W-:-:S04]  /*6e90*/  IMAD.WIDE.U32 R6, R109, R114, R230 ;  /* 0x000000726d067225 */ /* 0x010fc800078e00e6 */
[----:B------:R-:W-:Y:S01]  /*6ea0*/  IMAD.IADD R0, R7, 0x1, R0 ;  /* 0x0000000107007824 */ /* 0x000fe200078e0200 */
[----:B------:R-:W-:Y:S01]  /*6eb0*/  BAR.SYNC.DEFER_BLOCKING 0x0 ;  /* 0x0000000000007b1d */ /* 0x000fe20000010000 */
[----:B-1----:R-:W-:-:S04]  /*6ec0*/  @P1 LEA R8, P2, R6, c[0x0][0x1c8], 0x1 ;  /* 0x0000720006081a11 */ /* 0x002fc800078408ff */
[----:B------:R-:W-:Y:S02]  /*6ed0*/  @P1 LEA.HI.X R9, R6, c[0x0][0x1cc], R0, 0x1, P2 ;  /* 0x0000730006091a11 */ /* 0x000fe400010f0c00 */
[----:B------:R-:W-:-:S05]  /*6ee0*/  @P0 IADD3 R7, P2, R247, R6, RZ ;  /* 0x00000006f7070210 */ /* 0x000fca0007f5e0ff */
[----:B------:R-:W-:Y:S01]  /*6ef0*/  @P0 IMAD.X R0, R245, 0x1, R0, P2 ;  /* 0x00000001f5000824 */ /* 0x000fe200010e0600 */
[----:B------:R-:W-:-:S04]  /*6f00*/  @P0 LEA R6, P2, R7, c[0x0][0x1c8], 0x1 ;  /* 0x0000720007060a11 */ /* 0x000fc800078408ff */
[----:B------:R-:W-:Y:S01]  /*6f10*/  @P0 LEA.HI.X R7, R7, c[0x0][0x1cc], R0, 0x1, P2 ;  /* 0x0000730007070a11 */ /* 0x000fe200010f0c00 */
[----:B------:R-:W-:Y:S01]  /*6f20*/  @P0 IMAD.SHL.U32 R0, R209, 0x2, RZ ;  /* 0x00000002d1000824 */ /* 0x000fe200078e00ff */
        /* <DEDUP_REMOVED lines=9> */
[----:B------:R-:W-:-:S03]  /*6fc0*/  ISETP.LT.AND P0, PT, RZ, c[0x0][0x27c], PT ;  /* 0x00009f00ff007a0c */ /* 0x000fc60003f01270 */
[----:B------:R-:W0:Y:S10]  /*6fd0*/  LDGDEPBAR ;  /* 0x00000000000079af */ /* 0x000e340000000000 */
[----:B------:R-:W-:Y:S05]  /*6fe0*/  @P0 BRA `(.L_x_570) ;  /* 0x0000002000000947 */ /* 0x000fea0003800000 */
[----:B------:R-:W-:-:S04]  /*6ff0*/  DEPBAR.LE SB0, 0x1 ;  /* 0x000080400000791a */ /* 0x000fc80000000000 */
[----:B------:R-:W-:Y:S05]  /*7000*/  BRA `(.L_x_571) ;  /* 0x0000742000007947 */ /* 0x000fea0003800000 */
.L_x_570:
[----:B------:R-:W-:Y:S01]  /*7010*/  ULDC.U8 UR4, c[0x0][0x298] ;  /* 0x0000a60000047ab9 */ /* 0x000fe20000000000 */
[----:B-1---5:R-:W-:Y:S01]  /*7020*/  SHF.R.S32.HI R0, RZ, 0x1f, R144 ;  /* 0x0000001fff007819 */ /* 0x022fe20000011490 */
        /* <DEDUP_REMOVED lines=12> */
[----:B------:R-:W-:-:S02]  /*70f0*/  IADD3 R28, R244, R65, RZ ;  /* 0x00000041f41c7210 */ /* 0x000fc40007ffe0ff */
[----:B------:R-:W-:Y:S01]  /*7100*/  IADD3 R9, R5, R13, RZ ;  /* 0x0000000d05097210 */ /* 0x000fe20007ffe0ff */
[----:B------:R-:W-:Y:S01]  /*7110*/  IMAD.IADD R7, R0, 0x1, R11 ;  /* 0x0000000100077824 */ /* 0x000fe200078e020b */
[C---:B------:R-:W-:Y:S01]  /*7120*/  SHF.L.U32 R64, R47.reuse, 0x3, RZ ;  /* 0x000000032f407819 */ /* 0x040fe200000006ff */
[----:B------:R-:W-:Y:S01]  /*7130*/  IMAD R0, R47, 0x40, R28 ;  /* 0x000000402f007824 */ /* 0x000fe200078e021c */
[----:B------:R-:W-:Y:S05]  /*7140*/  @!P0 BRA `(.L_x_572) ;  /* 0x000037f000008947 */ /* 0x000fea0003800000 */
[----:B------:R-:W-:Y:S01]  /*7150*/  @P4 IMAD.HI.U32 R5, R0, c[0x0][0x2c8], RZ ;  /* 0x0000b20000054a27 */ /* 0x000fe200078e00ff */
[----:B------:R-:W-:Y:S01]  /*7160*/  MOV R8, R12 ;  /* 0x0000000c00087202 */ /* 0x000fe20000000f00 */
[----:B------:R-:W-:Y:S01]  /*7170*/  BSSY B0, `(.L_x_573) ;  /* 0x0000062000007945 */ /* 0x000fe20003800000 */
[----:B------:R-:W-:Y:S01]  /*7180*/  MOV R6, R10 ;  /* 0x0000000a00067202 */ /* 0x000fe20000000f00 */
[----:B------:R-:W-:Y:S01]  /*7190*/  IMAD.SHL.U32 R20, R47, 0x4, RZ ;  /* 0x000000042f147824 */ /* 0x000fe200078e00ff */
[----:B------:R-:W-:Y:S01]  /*71a0*/  @P4 SHF.R.U32.HI R0, RZ, c[0x0][0x2cc], R5 ;  /* 0x0000b300ff004a19 */ /* 0x000fe20000011605 */
[----:B------:R-:W-:Y:S01]  /*71b0*/  CS2R R74, SRZ ;  /* 0x00000000004a7805 */ /* 0x000fe2000001ff00 */
[----:B------:R-:W-:Y:S01]  /*71c0*/  CS2R R48, SRZ ;  /* 0x0000000000307805 */ /* 0x000fe2000001ff00 */
[----:B------:R-:W-:Y:S01]  /*71d0*/  CS2R R42, SRZ ;  /* 0x00000000002a7805 */ /* 0x000fe2000001ff00 */
[----:B------:R-:W-:Y:S01]  /*71e0*/  SHF.R.S32.HI R5, RZ, 0x1f, R0 ;  /* 0x0000001fff057819 */ /* 0x000fe20000011400 */
[----:B------:R-:W-:Y:S01]  /*71f0*/  IMAD.WIDE.U32 R8, R0, c[0x0][0x280], R8 ;  /* 0x0000a00000087a25 */ /* 0x000fe200078e0008 */
[----:B------:R-:W-:Y:S01]  /*7200*/  CS2R R40, SRZ ;  /* 0x0000000000287805 */ /* 0x000fe2000001ff00 */
[----:B------:R-:W-:Y:S01]  /*7210*/  CS2R R36, SRZ ;  /* 0x0000000000247805 */ /* 0x000fe2000001ff00 */
[----:B------:R-:W-:Y:S01]  /*7220*/  CS2R R26, SRZ ;  /* 0x00000000001a7805 */ /* 0x000fe2000001ff00 */
[C---:B------:R-:W-:Y:S01]  /*7230*/  IMAD R11, R5.reuse, c[0x0][0x280], RZ ;  /* 0x0000a000050b7a24 */ /* 0x040fe200078e02ff */
[----:B------:R-:W-:Y:S01]  /*7240*/  LEA R32, P1, R8, c[0x0][0x270], 0x1 ;  /* 0x00009c0008207a11 */ /* 0x000fe200078208ff */
[----:B------:R-:W-:Y:S01]  /*7250*/  IMAD R10, R5, c[0x0][0x290], RZ ;  /* 0x0000a400050a7a24 */ /* 0x000fe200078e02ff */
[----:B------:R-:W-:Y:S01]  /*7260*/  CS2R R24, SRZ ;  /* 0x0000000000187805 */ /* 0x000fe2000001ff00 */
[C---:B------:R-:W-:Y:S01]  /*7270*/  IMAD.WIDE.U32 R6, R0.reuse, c[0x0][0x290], R6 ;  /* 0x0000a40000067a25 */ /* 0x040fe200078e0006 */
[----:B------:R-:W-:Y:S01]  /*7280*/  CS2R R50, SRZ ;  /* 0x0000000000327805 */ /* 0x000fe2000001ff00 */
[----:B------:R-:W-:Y:S01]  /*7290*/  CS2R R46, SRZ ;  /* 0x00000000002e7805 */ /* 0x000fe2000001ff00 */
[----:B------:R-:W-:Y:S01]  /*72a0*/  CS2R R38, SRZ ;  /* 0x0000000000267805 */ /* 0x000fe2000001ff00 */
[----:B------:R-:W-:Y:S01]  /*72b0*/  IMAD R5, R0, c[0x0][0x284], R11 ;  /* 0x0000a10000057a24 */ /* 0x000fe200078e020b */
[----:B------:R-:W-:Y:S01]  /*72c0*/  LEA R33, P0, R6, c[0x0][0x288], 0x1 ;  /* 0x0000a20006217a11 */ /* 0x000fe200078008ff */
[----:B------:R-:W-:Y:S01]  /*72d0*/  IMAD R0, R0, c[0x0][0x294], R10 ;  /* 0x0000a50000007a24 */ /* 0x000fe200078e020a */
[----:B------:R-:W-:Y:S01]  /*72e0*/  CS2R R34, SRZ ;  /* 0x0000000000227805 */ /* 0x000fe2000001ff00 */
[----:B------:R-:W-:Y:S01]  /*72f0*/  IMAD.IADD R5, R9, 0x1, R5 ;  /* 0x0000000109057824 */ /* 0x000fe200078e0205 */
[----:B------:R-:W-:Y:S01]  /*7300*/  CS2R R30, SRZ ;  /* 0x00000000001e7805 */ /* 0x000fe2000001ff00 */
[----:B------:R-:W-:Y:S01]  /*7310*/  CS2R R22, SRZ ;  /* 0x0000000000167805 */ /* 0x000fe2000001ff00 */
[----:B------:R-:W-:-:S02]  /*7320*/  IADD3 R0, R7, R0, RZ ;  /* 0x0000000007007210 */ /* 0x000fc40007ffe0ff */
[----:B------:R-:W-:Y:S02]  /*7330*/  LEA.HI.X R29, R8, c[0x0][0x274], R5, 0x1, P1 ;  /* 0x00009d00081d7a11 */ /* 0x000fe400008f0c05 */
[----:B------:R-:W-:Y:S01]  /*7340*/  LEA.HI.X R21, R6, c[0x0][0x28c], R0, 0x1, P0 ;  /* 0x0000a30006157a11 */ /* 0x000fe200000f0c00 */
[----:B------:R1:W4:Y:S01]  /*7350*/  SHFL.IDX PT, R8, R32, RZ, 0x1c1f ;  /* 0x001c1fff20087589 */ /* 0x00032200000e0000 */
[----:B------:R-:W-:-:S03]  /*7360*/  ISETP.GE.AND P0, PT, R28, R44, PT ;  /* 0x0000002c1c00720c */ /* 0x000fc60003f06270 */
[----:B------:R1:W2:Y:S04]  /*7370*/  SHFL.IDX PT, R6, R33, RZ, 0x1c1f ;  /* 0x001c1fff21067589 */ /* 0x0002a800000e0000 */
[----:B------:R1:W3:Y:S04]  /*7380*/  SHFL.IDX PT, R9, R29, RZ, 0x1c1f ;  /* 0x001c1fff1d097589 */ /* 0x0002e800000e0000 */
[----:B------:R1:W1:Y:S02]  /*7390*/  SHFL.IDX PT, R7, R21, RZ, 0x1c1f ;  /* 0x001c1fff15077589 */ /* 0x00026400000e0000 */
[----:B------:R-:W-:Y:S05]  /*73a0*/  @P0 BRA `(.L_x_574) ;  /* 0x000003e000000947 */ /* 0x000fea0003800000 */
[C---:B------:R-:W-:Y:S01]  /*73b0*/  IADD3 R12, R20.reuse, 0x10, RZ ;  /* 0x00000010140c7810 */ /* 0x040fe20007ffe0ff */
[----:B------:R-:W-:Y:S01]  /*73c0*/  CS2R R24, SRZ ;  /* 0x0000000000187805 */ /* 0x000fe2000001ff00 */
[----:B------:R-:W-:-:S02]  /*73d0*/  IADD3 R13, R20, 0x20, RZ ;  /* 0x00000020140d7810 */ /* 0x000fc40007ffe0ff */
[----:B------:R-:W-:Y:S02]  /*73e0*/  ISETP.GE.AND P1, PT, R12, c[0x0][0x27c], PT ;  /* 0x00009f000c007a0c */ /* 0x000fe40003f26270 */
[----:B------:R-:W-:Y:S02]  /*73f0*/  ISETP.GE.AND P0, PT, R13, c[0x0][0x27c], PT ;  /* 0x00009f000d007a0c */ /* 0x000fe40003f06270 */
[----:B------:R-:W-:Y:S01]  /*7400*/  ISETP.GE.AND P2, PT, R20, c[0x0][0x27c], PT ;  /* 0x00009f0014007a0c */ /* 0x000fe20003f46270 */
[----:B------:R-:W-:-:S08]  /*7410*/  CS2R R22, SRZ ;  /* 0x0000000000167805 */ /* 0x000fd0000001ff00 */
[----:B------:R-:W-:Y:S02]  /*7420*/  @!P1 SHF.R.S32.HI R5, RZ, 0x1f, R12 ;  /* 0x0000001fff059819 */ /* 0x000fe4000001140c */
[----:B------:R-:W-:Y:S02]  /*7430*/  @!P0 SHF.R.S32.HI R0, RZ, 0x1f, R13 ;  /* 0x0000001fff008819 */ /* 0x000fe4000001140d */
[----:B------:R-:W-:Y:S01]  /*7440*/  @!P1 LEA.HI R12, R5, R12, RZ, 0x2 ;  /* 0x0000000c050c9211 */ /* 0x000fe200078f10ff */
[----:B---34-:R-:W-:Y:S01]  /*7450*/  @!P2 IMAD.WIDE R10, R20, 0x2, R8 ;  /* 0x00000002140aa825 */ /* 0x018fe200078e0208 */
[----:B------:R-:W-:Y:S02]  /*7460*/  @!P0 LEA.HI R5, R0, R13, RZ, 0x2 ;  /* 0x0000000d00058211 */ /* 0x000fe400078f10ff */
[----:B------:R-:W-:Y:S01]  /*7470*/  @!P1 LOP3.LUT R0, R12, 0xfffffffc, RZ, 0xc0, !PT ;  /* 0xfffffffc0c009812 */ /* 0x000fe200078ec0ff */
[----:B-12---:R-:W-:Y:S01]  /*7480*/  @!P2 IMAD.WIDE R12, R20, 0x2, R6 ;  /* 0x00000002140ca825 */ /* 0x006fe200078e0206 */
[----:B------:R-:W-:Y:S01]  /*7490*/  @!P0 LOP3.LUT R5, R5, 0xfffffffc, RZ, 0xc0, !PT ;  /* 0xfffffffc05058812 */ /* 0x000fe200078ec0ff */
[----:B------:R1:W5:Y:S01]  /*74a0*/  @!P2 LD.E.64 R24, [R10.64] ;  /* 0x000000060a18a980 */ /* 0x000362000c101b00 */
[----:B------:R-:W-:Y:S01]  /*74b0*/  CS2R R30, SRZ ;  /* 0x00000000001e7805 */ /* 0x000fe2000001ff00 */
[----:B------:R-:W-:Y:S01]  /*74c0*/  CS2R R36, SRZ ;  /* 0x0000000000247805 */ /* 0x000fe2000001ff00 */
[----:B------:R-:W-:Y:S01]  /*74d0*/  CS2R R26, SRZ ;  /* 0x00000000001a7805 */ /* 0x000fe2000001ff00 */
[----:B------:R2:W5:Y:S01]  /*74e0*/  @!P2 LD.E.64 R22, [R12.64] ;  /* 0x000000060c16a980 */ /* 0x000562000c101b00 */
[----:B------:R-:W-:Y:S01]  /*74f0*/  @!P1 IMAD.WIDE R14, R0, 0x2, R8 ;  /* 0x00000002000e9825 */ /* 0x000fe200078e0208 */
[----:B------:R-:W-:-:S04]  /*7500*/  CS2R R34, SRZ ;  /* 0x0000000000227805 */ /* 0x000fc8000001ff00 */
[----:B------:R3:W5:Y:S01]  /*7510*/  @!P1 LD.E.64 R26, [R14.64] ;  /* 0x000000060e1a9980 */ /* 0x000762000c101b00 */
[----:B-1----:R-:W-:-:S04]  /*7520*/  @!P1 IMAD.WIDE R10, R0, 0x2, R6 ;  /* 0x00000002000a9825 */ /* 0x002fc800078e0206 */
[C---:B--2---:R-:W-:Y:S01]  /*7530*/  @!P0 IMAD.WIDE R12, R5.reuse, 0x2, R8 ;  /* 0x00000002050c8825 */ /* 0x044fe200078e0208 */
[----:B------:R1:W5:Y:S04]  /*7540*/  @!P1 LD.E.64 R30, [R10.64] ;  /* 0x000000060a1e9980 */ /* 0x000368000c101b00 */
[----:B------:R2:W5:Y:S01]  /*7550*/  @!P0 LD.E.64 R36, [R12.64] ;  /* 0x000000060c248980 */ /* 0x000562000c101b00 */
[C---:B---3--:R-:W-:Y:S01]  /*7560*/  IADD3 R14, R20.reuse, 0x50, RZ ;  /* 0x00000050140e7810 */ /* 0x048fe20007ffe0ff */
[----:B-1----:R-:W-:Y:S01]  /*7570*/  @!P0 IMAD.WIDE R10, R5, 0x2, R6 ;  /* 0x00000002050a8825 */ /* 0x002fe200078e0206 */
[----:B--2---:R-:W-:-:S04]  /*7580*/  IADD3 R12, R20, 0x30, RZ ;  /* 0x00000030140c7810 */ /* 0x004fc80007ffe0ff */
[----:B------:R1:W5:Y:S01]  /*7590*/  @!P0 LD.E.64 R34, [R10.64] ;  /* 0x000000060a228980 */ /* 0x000362000c101b00 */
[----:B------:R-:W-:Y:S02]  /*75a0*/  IADD3 R13, R20, 0x40, RZ ;  /* 0x00000040140d7810 */ /* 0x000fe40007ffe0ff */
[----:B------:R-:W-:Y:S02]  /*75b0*/  ISETP.GE.AND P2, PT, R12, c[0x0][0x27c], PT ;  /* 0x00009f000c007a0c */ /* 0x000fe40003f46270 */
[----:B------:R-:W-:Y:S02]  /*75c0*/  ISETP.GE.AND P1, PT, R13, c[0x0][0x27c], PT ;  /* 0x00009f000d007a0c */ /* 0x000fe40003f26270 */
[----:B------:R-:W-:-:S11]  /*75d0*/  ISETP.GE.AND P0, PT, R14, c[0x0][0x27c], PT ;  /* 0x00009f000e007a0c */ /* 0x000fd60003f06270 */
[----:B------:R-:W-:Y:S02]  /*75e0*/  @!P1 SHF.R.S32.HI R5, RZ, 0x1f, R13 ;  /* 0x0000001fff059819 */ /* 0x000fe4000001140d */
[----:B------:R-:W-:Y:S02]  /*75f0*/  @!P0 SHF.R.S32.HI R0, RZ, 0x1f, R14 ;  /* 0x0000001fff008819 */ /* 0x000fe4000001140e */
[----:B-1----:R-:W-:-:S04]  /*7600*/  @!P2 SHF.R.S32.HI R10, RZ, 0x1f, R12 ;  /* 0x0000001fff0aa819 */ /* 0x002fc8000001140c */
[----:B------:R-:W-:Y:S02]  /*7610*/  @!P2 LEA.HI R11, R10, R12, RZ, 0x2 ;  /* 0x0000000c0a0ba211 */ /* 0x000fe400078f10ff */
[----:B------:R-:W-:Y:S02]  /*7620*/  @!P1 LEA.HI R10, R5, R13, RZ, 0x2 ;  /* 0x0000000d050a9211 */ /* 0x000fe400078f10ff */
[----:B------:R-:W-:Y:S02]  /*7630*/  @!P0 LEA.HI R12, R0, R14, RZ, 0x2 ;  /* 0x0000000e000c8211 */ /* 0x000fe400078f10ff */
[----:B------:R-:W-:Y:S02]  /*7640*/  @!P2 LOP3.LUT R5, R11, 0xfffffffc, RZ, 0xc0, !PT ;  /* 0xfffffffc0b05a812 */ /* 0x000fe400078ec0ff */
[----:B------:R-:W-:Y:S02]  /*7650*/  @!P1 LOP3.LUT R0, R10, 0xfffffffc, RZ, 0xc0, !PT ;  /* 0xfffffffc0a009812 */ /* 0x000fe400078ec0ff */
[----:B------:R-:W-:Y:S01]  /*7660*/  @!P0 LOP3.LUT R12, R12, 0xfffffffc, RZ, 0xc0, !PT ;  /* 0xfffffffc0c0c8812 */ /* 0x000fe200078ec0ff */
[C-C-:B------:R-:W-:Y:S01]  /*7670*/  @!P2 IMAD.WIDE R18, R5.reuse, 0x2, R8.reuse ;  /* 0x000000020512a825 */ /* 0x140fe200078e0208 */
[----:B------:R-:W-:Y:S01]  /*7680*/  CS2R R40, SRZ ;  /* 0x0000000000287805 */ /* 0x000fe2000001ff00 */
[----:B------:R-:W-:Y:S01]  /*7690*/  CS2R R38, SRZ ;  /* 0x0000000000267805 */ /* 0x000fe2000001ff00 */
[----:B------:R-:W-:Y:S01]  /*76a0*/  CS2R R42, SRZ ;  /* 0x00000000002a7805 */ /* 0x000fe2000001ff00 */
[--C-:B------:R-:W-:Y:S01]  /*76b0*/  @!P1 IMAD.WIDE R16, R0, 0x2, R8.reuse ;  /* 0x0000000200109825 */ /* 0x100fe200078e0208 */
[----:B------:R-:W-:Y:S01]  /*76c0*/  CS2R R48, SRZ ;  /* 0x0000000000307805 */ /* 0x000fe2000001ff00 */
[----:B------:R-:W-:Y:S01]  /*76d0*/  CS2R R46, SRZ ;  /* 0x00000000002e7805 */ /* 0x000fe2000001ff00 */
[----:B------:R-:W-:Y:S01]  /*76e0*/  CS2R R50, SRZ ;  /* 0x0000000000327805 */ /* 0x000fe2000001ff00 */
[----:B------:R-:W-:Y:S01]  /*76f0*/  @!P0 IMAD.WIDE R14, R12, 0x2, R8 ;  /* 0x000000020c0e8825 */ /* 0x000fe200078e0208 */
[----:B------:R1:W5:Y:S03]  /*7700*/  @!P2 LD.E.64 R40, [R18.64] ;  /* 0x000000061228a980 */ /* 0x000366000c101b00 */
[--C-:B------:R-:W-:Y:S01]  /*7710*/  @!P2 IMAD.WIDE R10, R5, 0x2, R6.reuse ;  /* 0x00000002050aa825 */ /* 0x100fe200078e0206 */
[----:B------:R1:W5:Y:S03]  /*7720*/  @!P1 LD.E.64 R42, [R16.64] ;  /* 0x00000006102a9980 */ /* 0x000366000c101b00 */
[--C-:B------:R-:W-:Y:S01]  /*7730*/  @!P1 IMAD.WIDE R8, R0, 0x2, R6.reuse ;  /* 0x0000000200089825 */ /* 0x100fe200078e0206 */
[----:B------:R1:W5:Y:S03]  /*7740*/  @!P2 LD.E.64 R38, [R10.64] ;  /* 0x000000060a26a980 */ /* 0x000366000c101b00 */
[----:B------:R-:W-:Y:S01]  /*7750*/  @!P0 IMAD.WIDE R6, R12, 0x2, R6 ;  /* 0x000000020c068825 */ /* 0x000fe200078e0206 */
[----:B------:R1:W5:Y:S04]  /*7760*/  @!P0 LD.E.64 R48, [R14.64] ;  /* 0x000000060e308980 */ /* 0x000368000c101b00 */
[----:B------:R1:W5:Y:S04]  /*7770*/  @!P1 LD.E.64 R46, [R8.64] ;  /* 0x00000006082e9980 */ /* 0x000368000c101b00 */
[----:B------:R1:W5:Y:S02]  /*7780*/  @!P0 LD.E.64 R50, [R6.64] ;  /* 0x0000000606328980 */ /* 0x000364000c101b00 */
.L_x_574:
[----:B------:R-:W-:Y:S05]  /*7790*/  BSYNC B0 ;  /* 0x0000000000007941 */ /* 0x000fea0003800000 */
.L_x_573:
[----:B------:R-:W-:Y:S01]  /*77a0*/  IADD3 R5, R28, 0x40, RZ ;  /* 0x000000401c057810 */ /* 0x000fe20007ffe0ff */
[----:B-----5:R-:W-:Y:S01]  /*77b0*/  IMAD.MOV.U32 R0, RZ, RZ, R48 ;  /* 0x000000ffff007224 */ /* 0x020fe200078e0030 */
[----:B-1-3--:R-:W1:Y:S01]  /*77c0*/  SHFL.IDX PT, R9, R29, 0x1, 0x1c1f ;  /* 0x003c1f001d097f89 */ /* 0x00ae6200000e0000 */
[----:B------:R-:W-:Y:S01]  /*77d0*/  IMAD.MOV.U32 R7, RZ, RZ, R49 ;  /* 0x000000ffff077224 */ /* 0x000fe200078e0031 */
[----:B------:R-:W-:Y:S01]  /*77e0*/  ISETP.GE.AND P0, PT, R5, R44, PT ;  /* 0x0000002c0500720c */ /* 0x000fe20003f06270 */
[----:B--2---:R-:W-:Y:S01]  /*77f0*/  IMAD.MOV.U32 R6, RZ, RZ, R42 ;  /* 0x000000ffff067224 */ /* 0x004fe200078e002a */
[----:B----4-:R-:W2:Y:S01]  /*7800*/  SHFL.IDX PT, R8, R32, 0x1, 0x1c1f ;  /* 0x003c1f0020087f89 */ /* 0x010ea200000e0000 */
[----:B------:R-:W-:Y:S01]  /*7810*/  IMAD.MOV.U32 R5, RZ, RZ, R43 ;  /* 0x000000ffff057224 */ /* 0x000fe200078e002b */
[----:B------:R-:W-:Y:S01]  /*7820*/  PRMT R89, R7, 0x5410, R0 ;  /* 0x0000541007597816 */ /* 0x000fe20000000000 */
[----:B------:R-:W-:Y:S01]  /*7830*/  IMAD.MOV.U32 R0, RZ, RZ, R40 ;  /* 0x000000ffff007224 */ /* 0x000fe200078e0028 */
[----:B------:R-:W-:Y:S01]  /*7840*/  BSSY B0, `(.L_x_575) ;  /* 0x000006f000007945 */ /* 0x000fe20003800000 */
[----:B------:R-:W-:Y:S01]  /*7850*/  IMAD.MOV.U32 R7, RZ, RZ, R41 ;  /* 0x000000ffff077224 */ /* 0x000fe200078e0029 */
[----:B------:R-:W-:Y:S01]  /*7860*/  PRMT R83, R5, 0x5410, R6 ;  /* 0x0000541005537816 */ /* 0x000fe20000000006 */
[----:B------:R-:W-:Y:S01]  /*7870*/  IMAD.MOV.U32 R5, RZ, RZ, R37 ;  /* 0x000000ffff057224 */ /* 0x000fe200078e0025 */
[----:B------:R-:W-:Y:S01]  /*7880*/  PRMT R81, R81, 0x5410, R0 ;  /* 0x0000541051517816 */ /* 0x000fe20000000000 */
[----:B------:R-:W-:Y:S01]  /*7890*/  IMAD.MOV.U32 R0, RZ, RZ, R26 ;  /* 0x000000ffff007224 */ /* 0x000fe200078e001a */
[----:B------:R-:W-:Y:S01]  /*78a0*/  MOV R6, R36 ;  /* 0x0000002400067202 */ /* 0x000fe20000000f00 */
[----:B------:R-:W-:Y:S01]  /*78b0*/  IMAD.MOV.U32 R10, RZ, RZ, R39 ;  /* 0x000000ffff0a7224 */ /* 0x000fe200078e0027 */
[----:B------:R-:W-:Y:S01]  /*78c0*/  PRMT R81, R7, 0x7610, R81 ;  /* 0x0000761007517816 */ /* 0x000fe20000000051 */
        /* <DEDUP_REMOVED lines=14> */
[----:B------:R-:W-:Y:S01]  /*79b0*/  CS2R R68, SRZ ;  /* 0x0000000000447805 */ /* 0x000fe2000001ff00 */
[----:B------:R-:W-:Y:S01]  /*79c0*/  PRMT R85, R7, 0x7610, R85 ;  /* 0x0000761007557816 */ /* 0x000fe20000000055 */
[----:B------:R-:W-:Y:S01]  /*79d0*/  CS2R R66, SRZ ;  /* 0x0000000000427805 */ /* 0x000fe2000001ff00 */
[----:B------:R-:W-:Y:S01]  /*79e0*/  PRMT R82, R5, 0x5410, R6 ;  /* 0x0000541005527816 */ /* 0x000fe20000000006 */
[----:B------:R-:W-:Y:S01]  /*79f0*/  IMAD.MOV.U32 R5, RZ, RZ, R34 ;  /* 0x000000ffff057224 */ /* 0x000fe200078e0022 */
[----:B------:R-:W-:Y:S01]  /*7a00*/  PRMT R80, R80, 0x5410, R0 ;  /* 0x0000541050507816 */ /* 0x000fe20000000000 */
[----:B------:R-:W-:Y:S01]  /*7a10*/  IMAD.MOV.U32 R0, RZ, RZ, R35 ;  /* 0x000000ffff007224 */ /* 0x000fe200078e0023 */
[----:B------:R3:W4:Y:S01]  /*7a20*/  SHFL.IDX PT, R7, R21, 0x1, 0x1c1f ;  /* 0x003c1f0015077f89 */ /* 0x00072200000e0000 */
[----:B------:R-:W-:Y:S01]  /*7a30*/  CS2R R60, SRZ ;  /* 0x00000000003c7805 */ /* 0x000fe2000001ff00 */
[----:B------:R-:W-:Y:S01]  /*7a40*/  PRMT R80, R10, 0x7610, R80 ;  /* 0x000076100a507816 */ /* 0x000fe20000000050 */
[----:B------:R-:W-:Y:S01]  /*7a50*/  CS2R R54, SRZ ;  /* 0x0000000000367805 */ /* 0x000fe2000001ff00 */
[----:B------:R-:W-:Y:S01]  /*7a60*/  PRMT R78, R0, 0x5410, R5 ;  /* 0x00005410004e7816 */ /* 0x000fe20000000005 */
[----:B------:R-:W-:Y:S01]  /*7a70*/  IMAD.MOV.U32 R5, RZ, RZ, R22 ;  /* 0x000000ffff057224 */ /* 0x000fe200078e0016 */
[----:B------:R-:W-:Y:S01]  /*7a80*/  MOV R10, R31 ;  /* 0x0000001f000a7202 */ /* 0x000fe20000000f00 */
[----:B------:R-:W-:Y:S01]  /*7a90*/  IMAD.MOV.U32 R0, RZ, RZ, R23 ;  /* 0x000000ffff007224 */ /* 0x000fe200078e0017 */
[----:B------:R1:W2:Y:S01]  /*7aa0*/  SHFL.IDX PT, R6, R33, 0x1, 0x1c1f ;  /* 0x003c1f0021067f89 */ /* 0x0002a200000e0000 */
[----:B------:R-:W-:Y:S01]  /*7ab0*/  CS2R R52, SRZ ;  /* 0x0000000000347805 */ /* 0x000fe2000001ff00 */
[----:B------:R-:W-:Y:S01]  /*7ac0*/  PRMT R76, R10, 0x5410, R11 ;  /* 0x000054100a4c7816 */ /* 0x000fe2000000000b */
[----:B------:R-:W-:Y:S01]  /*7ad0*/  CS2R R72, SRZ ;  /* 0x0000000000487805 */ /* 0x000fe2000001ff00 */
[----:B------:R-:W-:Y:S01]  /*7ae0*/  CS2R R70, SRZ ;  /* 0x0000000000467805 */ /* 0x000fe2000001ff00 */
[----:B------:R-:W-:Y:S01]  /*7af0*/  CS2R R62, SRZ ;  /* 0x00000000003e7805 */ /* 0x000fe2000001ff00 */
[----:B------:R-:W-:Y:S01]  /*7b00*/  CS2R R58, SRZ ;  /* 0x00000000003a7805 */ /* 0x000fe2000001ff00 */
[----:B------:R-:W-:Y:S01]  /*7b10*/  CS2R R56, SRZ ;  /* 0x0000000000387805 */ /* 0x000fe2000001ff00 */
[----:B---3--:R-:W-:Y:S01]  /*7b20*/  PRMT R21, R0, 0x5410, R5 ;  /* 0x0000541000157816 */ /* 0x008fe20000000005 */
[----:B-1----:R-:W-:Y:S01]  /*7b30*/  CS2R R32, SRZ ;  /* 0x0000000000207805 */ /* 0x002fe2000001ff00 */
[----:B------:R-:W-:Y:S05]  /*7b40*/  @P0 BRA `(.L_x_576) ;  /* 0x000003e000000947 */ /* 0x000fea0003800000 */
[C---:B--2-4-:R-:W-:Y:S01]  /*7b50*/  IADD3 R12, R20.reuse, 0x10, RZ ;  /* 0x00000010140c7810 */ /* 0x054fe20007ffe0ff */
        /* <DEDUP_REMOVED lines=9> */
[----:B------:R-:W-:Y:S01]  /*7bf0*/  @!P2 IMAD.WIDE R10, R20, 0x2, R8 ;  /* 0x00000002140aa825 */ /* 0x000fe200078e0208 */
[----:B------:R-:W-:Y:S02]  /*7c00*/  @!P0 LEA.HI R5, R0, R13, RZ, 0x2 ;  /* 0x0000000d00058211 */ /* 0x000fe400078f10ff */
[----:B------:R-:W-:Y:S01]  /*7c10*/  @!P1 LOP3.LUT R0, R12, 0xfffffffc, RZ, 0xc0, !PT ;  /* 0xfffffffc0c009812 */ /* 0x000fe200078ec0ff */
[----:B------:R-:W-:Y:S01]  /*7c20*/  @!P2 IMAD.WIDE R12, R20, 0x2, R6 ;  /* 0x00000002140ca825 */ /* 0x000fe200078e0206 */
        /* <DEDUP_REMOVED lines=48> */
.L_x_576:
[----:B--2-4-:R-:W-:Y:S05]  /*7f30*/  BSYNC B0 ;  /* 0x0000000000007941 */ /* 0x014fea0003800000 */
.L_x_575:
[----:B-----5:R-:W-:Y:S01]  /*7f40*/  IMAD.MOV.U32 R5, RZ, RZ, R74 ;  /* 0x000000ffff057224 */ /* 0x020fe200078e004a */
[----:B------:R-:W-:-:S04]  /*7f50*/  DEPBAR.LE SB0, 0x1 ;  /* 0x000080400000791a */ /* 0x000fc80000000000 */
[----:B------:R-:W-:Y:S01]  /*7f60*/  IMAD.MOV.U32 R0, RZ, RZ, R75 ;  /* 0x000000ffff007224 */ /* 0x000fe200078e004b */
[----:B------:R-:W-:Y:S01]  /*7f70*/  BSSY B1, `(.L_x_577) ;  /* 0x0000169000017945 */ /* 0x000fe20003800000 */
[----:B-1----:R-:W-:Y:S02]  /*7f80*/  IMAD.MOV.U32 R6, RZ, RZ, R68 ;  /* 0x000000ffff067224 */ /* 0x002fe400078e0044 */
[----:B------:R-:W-:Y:S01]  /*7f90*/  IMAD.MOV.U32 R7, RZ, RZ, R70 ;  /* 0x000000ffff077224 */ /* 0x000fe200078e0046 */
[----:B------:R-:W-:Y:S01]  /*7fa0*/  PRMT R98, R0, 0x5410, R5 ;  /* 0x0000541000627816 */ /* 0x000fe20000000005 */
[----:B------:R-:W-:Y:S02]  /*7fb0*/  IMAD.MOV.U32 R5, RZ, RZ, R69 ;  /* 0x000000ffff057224 */ /* 0x000fe400078e0045 */
[----:B------:R-:W-:Y:S02]  /*7fc0*/  IMAD.MOV.U32 R0, RZ, RZ, R66 ;  /* 0x000000ffff007224 */ /* 0x000fe400078e0042 */
[----:B------:R-:W-:Y:S01]  /*7fd0*/  IMAD.MOV.U32 R8, RZ, RZ, R57 ;  /* 0x000000ffff087224 */ /* 0x000fe200078e0039 */
[----:B------:R-:W-:Y:S01]  /*7fe0*/  PRMT R96, R5, 0x5410, R6 ;  /* 0x0000541005607816 */ /* 0x000fe20000000006 */
[----:B------:R-:W-:-:S02]  /*7ff0*/  IMAD.MOV.U32 R6, RZ, RZ, R67 ;  /* 0x000000ffff067224 */ /* 0x000fc400078e0043 */
[----:B------:R-:W-:-:S03]  /*8000*/  IMAD.MOV.U32 R5, RZ, RZ, R54 ;  /* 0x000000ffff057224 */ /* 0x000fc600078e0036 */
[----:B------:R-:W-:Y:S01]  /*8010*/  PRMT R94, R6, 0x5410, R0 ;  /* 0x00005410065e7816 */ /* 0x000fe20000000000 */
[----:B------:R-:W-:Y:S02]  /*8020*/  IMAD.MOV.U32 R0, RZ, RZ, R60 ;  /* 0x000000ffff007224 */ /* 0x000fe400078e003c */
[----:B------:R-:W-:-:S05]  /*8030*/  IMAD.MOV.U32 R6, RZ, RZ, R61 ;  /* 0x000000ffff067224 */ /* 0x000fca00078e003d */
[----:B------:R-:W-:Y:S01]  /*8040*/  PRMT R92, R6, 0x5410, R0 ;  /* 0x00005410065c7816 */ /* 0x000fe20000000000 */
[----:B------:R-:W-:Y:S02]  /*8050*/  IMAD.MOV.U32 R0, RZ, RZ, R55 ;  /* 0x000000ffff007224 */ /* 0x000fe400078e0037 */
[----:B------:R-:W-:-:S03]  /*8060*/  IMAD.MOV.U32 R6, RZ, RZ, R52 ;  /* 0x000000ffff067224 */ /* 0x000fc600078e0034 */
[----:B------:R-:W-:Y:S01]  /*8070*/  PRMT R90, R0, 0x5410, R5 ;  /* 0x00005410005a7816 */ /* 0x000fe20000000005 */
[----:B------:R-:W-:Y:S02]  /*8080*/  IMAD.MOV.U32 R5, RZ, RZ, R53 ;  /* 0x000000ffff057224 */ /* 0x000fe400078e0035 */
[----:B------:R-:W-:-:S03]  /*8090*/  IMAD.MOV.U32 R0, RZ, RZ, R72 ;  /* 0x000000ffff007224 */ /* 0x000fc600078e0048 */
[----:B------:R-:W-:Y:S02]  /*80a0*/  PRMT R84, R5, 0x5410, R6 ;  /* 0x0000541005547816 */ /* 0x000fe40000000006 */
[----:B------:R-:W-:Y:S02]  /*80b0*/  SHF.R.S32.HI R6, RZ, 0x1f, R65 ;  /* 0x0000001fff067819 */ /* 0x000fe40000011441 */
[----:B------:R-:W-:Y:S01]  /*80c0*/  PRMT R97, R97, 0x5410, R0 ;  /* 0x0000541061617816 */ /* 0x000fe20000000000 */
[----:B------:R-:W-:Y:S01]  /*80d0*/  IMAD.MOV.U32 R0, RZ, RZ, R73 ;  /* 0x000000ffff007224 */ /* 0x000fe200078e0049 */
[----:B------:R-:W-:Y:S01]  /*80e0*/  LEA.HI R5, R6, R65, RZ, 0x3 ;  /* 0x0000004106057211 */ /* 0x000fe200078f18ff */
[----:B------:R-:W-:-:S03]  /*80f0*/  IMAD.MOV.U32 R6, RZ, RZ, R71 ;  /* 0x000000ffff067224 */ /* 0x000fc600078e0047 */
[----:B------:R-:W-:Y:S02]  /*8100*/  PRMT R97, R0, 0x7610, R97 ;  /* 0x0000761000617816 */ /* 0x000fe40000000061 */
[----:B------:R-:W-:Y:S01]  /*8110*/  LOP3.LUT R0, R5, 0xfffffff8, RZ, 0xc0, !PT ;  /* 0xfffffff805007812 */ /* 0x000fe200078ec0ff */
[----:B------:R-:W-:Y:S01]  /*8120*/  IMAD.MOV.U32 R5, RZ, RZ, R58 ;  /* 0x000000ffff057224 */ /* 0x000fe200078e003a */
[----:B------:R-:W-:Y:S01]  /*8130*/  PRMT R95, R6, 0x5410, R7 ;  /* 0x00005410065f7816 */ /* 0x000fe20000000007 */
[----:B------:R-:W-:Y:S02]  /*8140*/  IMAD.MOV.U32 R7, RZ, RZ, R62 ;  /* 0x000000ffff077224 */ /* 0x000fe400078e003e */
[----:B------:R-:W-:Y:S01]  /*8150*/  IMAD.MOV.U32 R6, RZ, RZ, R63 ;  /* 0x000000ffff067224 */ /* 0x000fe200078e003f */
[----:B------:R-:W-:Y:S01]  /*8160*/  PRMT R91, R91, 0x5410, R5 ;  /* 0x000054105b5b7816 */ /* 0x000fe20000000005 */
[----:B------:R-:W-:-:S03]  /*8170*/  IMAD.IADD R0, R65, 0x1, -R0 ;  /* 0x0000000141007824 */ /* 0x000fc600078e0a00 */
[----:B------:R-:W-:Y:S01]  /*8180*/  PRMT R93, R6, 0x5410, R7 ;  /* 0x00005410065d7816 */ /* 0x000fe20000000007 */
[C---:B------:R-:W-:Y:S01]  /*8190*/  IMAD.SHL.U32 R7, R0.reuse, 0x40, RZ ;  /* 0x0000004000077824 */ /* 0x040fe200078e00ff */
[----:B------:R-:W-:Y:S01]  /*81a0*/  BAR.SYNC.DEFER_BLOCKING 0x0 ;  /* 0x0000000000007b1d */ /* 0x000fe20000010000 */
[----:B------:R-:W-:-:S03]  /*81b0*/  LOP3.LUT P1, RZ, R0, 0x4, RZ, 0xc0, !PT ;  /* 0x0000000400ff7812 */ /* 0x000fc6000782c0ff */
[----:B------:R-:W-:Y:S01]  /*81c0*/  LOP3.LUT R0, R7, 0x1c0, RZ, 0xc0, !PT ;  /* 0x000001c007007812 */ /* 0x000fe200078ec0ff */
[----:B------:R-:W-:-:S03]  /*81d0*/  IMAD.MOV.U32 R7, RZ, RZ, R56 ;  /* 0x000000ffff077224 */ /* 0x000fc600078e0038 */
[----:B------:R-:W-:Y:S02]  /*81e0*/  LOP3.LUT R6, R0, 0x18, R64, 0xf8, !PT ;  /* 0x0000001800067812 */ /* 0x000fe400078ef840 */
[----:B------:R-:W-:Y:S01]  /*81f0*/  SHF.R.U32.HI R5, RZ, 0x3, R0 ;  /* 0x00000003ff057819 */ /* 0x000fe20000011600 */
[----:B------:R-:W-:Y:S01]  /*8200*/  IMAD.MOV.U32 R0, RZ, RZ, R59 ;  /* 0x000000ffff007224 */ /* 0x000fe200078e003b */
[----:B------:R-:W-:Y:S01]  /*8210*/  PRMT R86, R86, 0x5410, R7 ;  /* 0x0000541056567816 */ /* 0x000fe20000000007 */
[----:B------:R-:W-:Y:S01]  /*8220*/  IMAD.MOV.U32 R7, RZ, RZ, R32 ;  /* 0x000000ffff077224 */ /* 0x000fe200078e0020 */
[----:B------:R-:W-:Y:S01]  /*8230*/  LOP3.LUT R6, R6, R5, RZ, 0x3c, !PT ;  /* 0x0000000506067212 */ /* 0x000fe200078e3cff */
[----:B------:R-:W-:Y:S01]  /*8240*/  IMAD.IADD R5, R44, 0x1, -R244 ;  /* 0x000000012c057824 */ /* 0x000fe200078e0af4 */
[----:B------:R-:W-:Y:S02]  /*8250*/  PRMT R91, R0, 0x7610, R91 ;  /* 0x00007610005b7816 */ /* 0x000fe4000000005b */
[----:B------:R-:W-:Y:S01]  /*8260*/  PRMT R86, R8, 0x7610, R86 ;  /* 0x0000761008567816 */ /* 0x000fe20000000056 */
[----:B------:R-:W-:Y:S01]  /*8270*/  IMAD R0, R111, 0x200, R6 ;  /* 0x000002006f007824 */ /* 0x000fe200078e0206 */
[----:B------:R-:W-:Y:S01]  /*8280*/  IMNMX R44, R5, 0x80, PT ;  /* 0x00000080052c7817 */ /* 0x000fe20003800200 */
[----:B------:R-:W-:-:S03]  /*8290*/  IMAD.MOV.U32 R6, RZ, RZ, R33 ;  /* 0x000000ffff067224 */ /* 0x000fc600078e0021 */
[----:B------:R-:W-:Y:S02]  /*82a0*/  ISETP.GE.AND P0, PT, R65, R44, PT ;  /* 0x0000002c4100720c */ /* 0x000fe40003f06270 */
[C---:B------:R-:W-:Y:S02]  /*82b0*/  IADD3 R5, R0.reuse, 0x20, RZ ;  /* 0x0000002000057810 */ /* 0x040fe40007ffe0ff */
[----:B------:R-:W-:Y:S02]  /*82c0*/  @P1 IADD3 R5, R0, -0x20, RZ ;  /* 0xffffffe000051810 */ /* 0x000fe40007ffe0ff */
[----:B------:R-:W-:Y:S02]  /*82d0*/  PRMT R64, R6, 0x5410, R7 ;  /* 0x0000541006407816 */ /* 0x000fe40000000007 */
[----:B------:R-:W-:Y:S02]  /*82e0*/  LEA R28, R0, 0xc100, 0x1 ;  /* 0x0000c100001c7811 */ /* 0x000fe400078e08ff */
[----:B------:R-:W-:-:S03]  /*82f0*/  LEA R29, R5, 0xc100, 0x1 ;  /* 0x0000c100051d7811 */ /* 0x000fc600078e08ff */
[----:B------:R-:W-:Y:S05]  /*8300*/  @P0 BRA `(.L_x_578) ;  /* 0x000012f000000947 */ /* 0x000fea0003800000 */
[----:B------:R-:W-:Y:S01]  /*8310*/  ISETP.GE.AND P0, PT, R20, c[0x0][0x27c], PT ;  /* 0x00009f0014007a0c */ /* 0x000fe20003f06270 */
[----:B------:R-:W-:-:S12]  /*8320*/  BSSY B0, `(.L_x_579) ;  /* 0x0000030000007945 */ /* 0x000fd80003800000 */
[----:B------:R-:W-:Y:S05]  /*8330*/  @P0 BRA `(.L_x_580) ;  /* 0x000002e000000947 */ /* 0x000fea0003800000 */
[----:B------:R-:W1:Y:S01]  /*8340*/  LDS.128 R8, [R28] ;  /* 0x000000001c087984 */ /* 0x000e620000000c00 */
[----:B------:R-:W-:Y:S02]  /*8350*/  SHF.R.U64 R0, R24, 0x10, R25 ;  /* 0x0000001018007819 */ /* 0x000fe40000001219 */
[----:B------:R-:W-:Y:S02]  /*8360*/  SHF.R.U32.HI R7, RZ, 0x10, R23 ;  /* 0x00000010ff077819 */ /* 0x000fe40000011617 */
[----:B------:R-:W-:Y:S02]  /*8370*/  SHF.R.U32.HI R5, RZ, 0x10, R25 ;  /* 0x00000010ff057819 */ /* 0x000fe40000011619 */
[----:B------:R-:W-:Y:S02]  /*8380*/  SHF.R.U64 R6, R22, 0x10, R23 ;  /* 0x0000001016067819 */ /* 0x000fe40000001217 */
[----:B------:R-:W-:Y:S02]  /*8390*/  PRMT R14, R45, 0x5432, R0 ;  /* 0x000054322d0e7816 */ /* 0x000fe40000000000 */
[----:B------:R-:W-:-:S02]  /*83a0*/  PRMT R0, R21, 0x5410, R7 ;  /* 0x0000541015007816 */ /* 0x000fc40000000007 */
[----:B------:R-:W-:Y:S02]  /*83b0*/  PRMT R5, R45, 0x5410, R5 ;  /* 0x000054102d057816 */ /* 0x000fe40000000005 */
[----:B------:R-:W-:Y:S01]  /*83c0*/  PRMT R13, R21, 0x5432, R6 ;  /* 0x00005432150d7816 */ /* 0x000fe20000000006 */
[C---:B------:R-:W-:Y:S01]  /*83d0*/  IMAD.U32 R17, R0.reuse, 0x10000, RZ ;  /* 0x0001000000117824 */ /* 0x040fe200078e00ff */
[----:B------:R-:W-:Y:S01]  /*83e0*/  LOP3.LUT R21, R0, 0xffff0000, RZ, 0xc0, !PT ;  /* 0xffff000000157812 */ /* 0x000fe200078ec0ff */
[C---:B------:R-:W-:Y:S01]  /*83f0*/  IMAD.U32 R18, R5.reuse, 0x10000, RZ ;  /* 0x0001000005127824 */ /* 0x040fe200078e00ff */
[----:B------:R-:W-:Y:S02]  /*8400*/  LOP3.LUT R19, R5, 0xffff0000, RZ, 0xc0, !PT ;  /* 0xffff000005137812 */ /* 0x000fe400078ec0ff */
[C---:B-1----:R-:W-:Y:S01]  /*8410*/  LOP3.LUT R6, R10.reuse, 0xffff0000, RZ, 0xc0, !PT ;  /* 0xffff00000a067812 */ /* 0x042fe200078ec0ff */
[----:B------:R-:W-:Y:S01]  /*8420*/  IMAD.U32 R7, R10, 0x10000, RZ ;  /* 0x000100000a077824 */ /* 0x000fe200078e00ff */
[C---:B------:R-:W-:Y:S01]  /*8430*/  LOP3.LUT R10, R11.reuse, 0xffff0000, RZ, 0xc0, !PT ;  /* 0xffff00000b0a7812 */ /* 0x040fe200078ec0ff */
[----:B------:R-:W-:Y:S01]  /*8440*/  IMAD.U32 R12, R11, 0x10000, RZ ;  /* 0x000100000b0c7824 */ /* 0x000fe200078e00ff */
[----:B------:R-:W-:Y:S01]  /*8450*/  SHF.L.U32 R15, R8, 0x10, RZ ;  /* 0x00000010080f7819 */ /* 0x000fe200000006ff */
[----:B------:R-:W-:Y:S01]  /*8460*/  FMUL.FTZ R5, R6, R17 ;  /* 0x0000001106057220 */ /* 0x000fe20000410000 */
[----:B------:R-:W-:Y:S01]  /*8470*/  LOP3.LUT R11, R8, 0xffff0000, RZ, 0xc0, !PT ;  /* 0xffff0000080b7812 */ /* 0x000fe200078ec0ff */
[-C--:B------:R-:W-:Y:S01]  /*8480*/  FMUL.FTZ R6, R6, R18.reuse ;  /* 0x0000001206067220 */ /* 0x080fe20000410000 */
[C---:B------:R-:W-:Y:S01]  /*8490*/  SHF.L.U32 R16, R9.reuse, 0x10, RZ ;  /* 0x0000001009107819 */ /* 0x040fe200000006ff */
[----:B------:R-:W-:Y:S01]  /*84a0*/  FMUL.FTZ R0, R10, R21 ;  /* 0x000000150a007220 */ /* 0x000fe20000410000 */
[----:B------:R-:W-:Y:S01]  /*84b0*/  LOP3.LUT R8, R9, 0xffff0000, RZ, 0xc0, !PT ;  /* 0xffff000009087812 */ /* 0x000fe200078ec0ff */
[C---:B------:R-:W-:Y:S01]  /*84c0*/  FFMA.FTZ R18, R7.reuse, R18, -R5 ;  /* 0x0000001207127223 */ /* 0x040fe20000010805 */
[C---:B------:R-:W-:Y:S01]  /*84d0*/  SHF.L.U32 R9, R14.reuse, 0x10, RZ ;  /* 0x000000100e097819 */ /* 0x040fe200000006ff */
[----:B------:R-:W-:Y:S01]  /*84e0*/  FFMA.FTZ R17, R7, R17, R6 ;  /* 0x0000001107117223 */ /* 0x000fe20000010006 */
[----:B------:R-:W-:Y:S01]  /*84f0*/  LOP3.LUT R14, R14, 0xffff0000, RZ, 0xc0, !PT ;  /* 0xffff00000e0e7812 */ /* 0x000fe200078ec0ff */
[----:B------:R-:W-:-:S02]  /*8500*/  FMUL.FTZ R10, R10, R19 ;  /* 0x000000130a0a7220 */ /* 0x000fc40000410000 */
[----:B------:R-:W-:Y:S02]  /*8510*/  FFMA.FTZ R7, R12, R19, -R0 ;  /* 0x000000130c077223 */ /* 0x000fe40000010800 */
[C---:B------:R-:W-:Y:S01]  /*8520*/  IMAD.U32 R19, R13.reuse, 0x10000, RZ ;  /* 0x000100000d137824 */ /* 0x040fe200078e00ff */
[----:B------:R-:W-:Y:S01]  /*8530*/  LOP3.LUT R13, R13, 0xffff0000, RZ, 0xc0, !PT ;  /* 0xffff00000d0d7812 */ /* 0x000fe200078ec0ff */
[C---:B------:R-:W-:Y:S02]  /*8540*/  FMUL.FTZ R5, R11.reuse, R9 ;  /* 0x000000090b057220 */ /* 0x040fe40000410000 */
[----:B------:R-:W-:Y:S02]  /*8550*/  FMUL.FTZ R6, R11, R19 ;  /* 0x000000130b067220 */ /* 0x000fe40000410000 */
[C---:B------:R-:W-:Y:S02]  /*8560*/  FMUL.FTZ R0, R8.reuse, R13 ;  /* 0x0000000d08007220 */ /* 0x040fe40000410000 */
[----:B------:R-:W-:-:S02]  /*8570*/  FMUL.FTZ R8, R8, R14 ;  /* 0x0000000e08087220 */ /* 0x000fc40000410000 */
[----:B------:R-:W-:Y:S02]  /*8580*/  FFMA.FTZ R6, R15, R9, -R6 ;  /* 0x000000090f067223 */ /* 0x000fe40000010806 */
[----:B------:R-:W-:Y:S01]  /*8590*/  FFMA.FTZ R12, R12, R21, R10 ;  /* 0x000000150c0c7223 */ /* 0x000fe2000001000a */
[----:B------:R-:W-:Y:S01]  /*85a0*/  F2FP.BF16.PACK_AB R10, R17, R18 ;  /* 0x00000012110a723e */ /* 0x000fe200000010ff */
[----:B------:R-:W-:Y:S02]  /*85b0*/  FFMA.FTZ R5, R15, R19, R5 ;  /* 0x000000130f057223 */ /* 0x000fe40000010005 */
[----:B------:R-:W-:Y:S01]  /*85c0*/  FFMA.FTZ R0, R16, R14, -R0 ;  /* 0x0000000e10007223 */ /* 0x000fe20000010800 */
[----:B------:R-:W-:Y:S01]  /*85d0*/  F2FP.BF16.PACK_AB R11, R12, R7 ;  /* 0x000000070c0b723e */ /* 0x000fe200000010ff */
[----:B------:R-:W-:Y:S01]  /*85e0*/  FFMA.FTZ R9, R16, R13, R8 ;  /* 0x0000000d10097223 */ /* 0x000fe20000010008 */
[----:B------:R-:W-:-:S04]  /*85f0*/  F2FP.BF16.PACK_AB R8, R5, R6 ;  /* 0x000000060508723e */ /* 0x000fc800000010ff */
[----:B------:R-:W-:-:S05]  /*8600*/  F2FP.BF16.PACK_AB R9, R9, R0 ;  /* 0x000000000909723e */ /* 0x000fca00000010ff */
[----:B------:R1:W-:Y:S02]  /*8610*/  STS.128 [R28], R8 ;  /* 0x000000081c007388 */ /* 0x0003e40000000c00 */
.L_x_580:
[----:B------:R-:W-:Y:S05]  /*8620*/  BSYNC B0 ;  /* 0x0000000000007941 */ /* 0x000fea0003800000 */
.L_x_579:
[----:B------:R-:W-:Y:S01]  /*8630*/  IADD3 R0, R20, 0x10, RZ ;  /* 0x0000001014007810 */ /* 0x000fe20007ffe0ff */
[----:B------:R-:W-:Y:S03]  /*8640*/  BSSY B0, `(.L_x_581) ;  /* 0x0000031000007945 */ /* 0x000fe60003800000 */
[----:B------:R-:W-:-:S13]  /*8650*/  ISETP.GE.AND P0, PT, R0, c[0x0][0x27c], PT ;  /* 0x00009f0000007a0c */ /* 0x000fda0003f06270 */
[----:B------:R-:W-:Y:S05]  /*8660*/  @P0 BRA `(.L_x_582) ;  /* 0x000002e000000947 */ /* 0x000fea0003800000 */
[----:B-1----:R-:W1:Y:S01]  /*8670*/  LDS.128 R8, [R29] ;  /* 0x000000001d087984 */ /* 0x002e620000000c00 */
        /* <DEDUP_REMOVED lines=45> */
.L_x_582:
[----:B------:R-:W-:Y:S05]  /*8950*/  BSYNC B0 ;  /* 0x0000000000007941 */ /* 0x000fea0003800000 */
.L_x_581:
[----:B------:R-:W-:Y:S01]  /*8960*/  IADD3 R0, R20, 0x20, RZ ;  /* 0x0000002014007810 */ /* 0x000fe20007ffe0ff */
[----:B------:R-:W-:Y:S03]  /*8970*/  BSSY B0, `(.L_x_583) ;  /* 0x0000031000007945 */ /* 0x000fe60003800000 */
[----:B------:R-:W-:-:S13]  /*8980*/  ISETP.GE.AND P0, PT, R0, c[0x0][0x27c], PT ;  /* 0x00009f0000007a0c */ /* 0x000fda0003f06270 */
[----:B------:R-:W-:Y:S05]  /*8990*/  @P0 BRA `(.L_x_584) ;  /* 0x000002e000000947 */ /* 0x000fea0003800000 */
[----:B-1----:R-:W1:Y:S01]  /*89a0*/  LDS.128 R8, [R28+0x4000] ;  /* 0x004000001c087984 */ /* 0x002e620000000c00 */
        /* <DEDUP_REMOVED lines=44> */
[----:B------:R1:W-:Y:S02]  /*8c70*/  STS.128 [R28+0x4000], R8 ;  /* 0x004000081c007388 */ /* 0x0003e40000000c00 */
.L_x_584:
[----:B------:R-:W-:Y:S05]  /*8c80*/  BSYNC B0 ;  /* 0x0000000000007941 */ /* 0x000fea0003800000 */
.L_x_583:
        /* <DEDUP_REMOVED lines=50> */
.L_x_586:
[----:B------:R-:W-:Y:S05]  /*8fb0*/  BSYNC B0 ;  /* 0x0000000000007941 */ /* 0x000fea0003800000 */
.L_x_585:
        /* <DEDUP_REMOVED lines=50> */
.L_x_588:
[----:B------:R-:W-:Y:S05]  /*92e0*/  BSYNC B0 ;  /* 0x0000000000007941 */ /* 0x000fea0003800000 */
.L_x_587:
[----:B------:R-:W-:-:S04]  /*92f0*/  IADD3 R0, R20, 0x50, RZ ;  /* 0x0000005014007810 */ /* 0x000fc80007ffe0ff */
        /* <DEDUP_REMOVED lines=48> */
.L_x_578:
[----:B------:R-:W-:Y:S05]  /*9600*/  BSYNC B1 ;  /* 0x0000000000017941 */ /* 0x000fea0003800000 */
.L_x_577:
[----:B------:R-:W-:-:S04]  /*9610*/  IADD3 R0, R65, 0x40, RZ ;  /* 0x0000004041007810 */ /* 0x000fc80007ffe0ff */
[----:B------:R-:W-:-:S13]  /*9620*/  ISETP.GE.AND P0, PT, R0, R44, PT ;  /* 0x0000002c0000720c */ /* 0x000fda0003f06270 */
[----:B------:R-:W-:Y:S05]  /*9630*/  @P0 BRA `(.L_x_589) ;  /* 0x00004de000000947 */ /* 0x000fea0003800000 */
[----:B------:R-:W-:Y:S01]  /*9640*/  ISETP.GE.AND P0, PT, R20, c[0x0][0x27c], PT ;  /* 0x00009f0014007a0c */ /* 0x000fe20003f06270 */
[----:B------:R-:W-:-:S12]  /*9650*/  BSSY B0, `(.L_x_590) ;  /* 0x0000030000007945 */ /* 0x000fd80003800000 */
        /* <DEDUP_REMOVED lines=47> */
.L_x_591:
[----:B------:R-:W-:Y:S05]  /*9950*/  BSYNC B0 ;  /* 0x0000000000007941 */ /* 0x000fea0003800000 */
.L_x_590:
        /* <DEDUP_REMOVED lines=50> */
.L_x_593:
[----:B------:R-:W-:Y:S05]  /*9c80*/  BSYNC B0 ;  /* 0x0000000000007941 */ /* 0x000fea0003800000 */
.L_x_592:
        /* <DEDUP_REMOVED lines=50> */
.L_x_595:
[----:B------:R-:W-:Y:S05]  /*9fb0*/  BSYNC B0 ;  /* 0x0000000000007941 */ /* 0x000fea0003800000 */
.L_x_594:
        /* <DEDUP_REMOVED lines=50> */
.L_x_597:
[----:B------:R-:W-:Y:S05]  /*a2e0*/  BSYNC B0 ;  /* 0x0000000000007941 */ /* 0x000fea0003800000 */
.L_x_596:
        /* <DEDUP_REMOVED lines=50> */
.L_x_599:
[----:B------:R-:W-:Y:S05]  /*a610*/  BSYNC B0 ;  /* 0x0000000000007941 */ /* 0x000fea0003800000 */
.L_x_598:
        /* <DEDUP_REMOVED lines=21> */
[-C--:B------:R-:W-:Y:S01]  /*a770*/  FMUL.FTZ R5, R6, R17.reuse ;  /* 0x0000001106057220 */ /* 0x080fe20000410000 */
[----:B------:R-:W-:Y:S01]  /*a780*/  LOP3.LUT R11, R8, 0xffff0000, RZ, 0xc0, !PT ;  /* 0xffff0000080b7812 */ /* 0x000fe200078ec0ff */
[----:B------:R-:W-:Y:S01]  /*a790*/  FMUL.FTZ R6, R6, R18 ;  /* 0x0000001206067220 */ /* 0x000fe20000410000 */
        /* <DEDUP_REMOVED lines=24> */
[----:B------:R1:W-:Y:S01]  /*a920*/  STS.128 [R29+0xa000], R8 ;  /* 0x00a000081d007388 */ /* 0x0003e20000000c00 */
[----:B------:R-:W-:Y:S05]  /*a930*/  BRA `(.L_x_589) ;  /* 0x00003ae000007947 */ /* 0x000fea0003800000 */
.L_x_572:
[----:B------:R-:W-:Y:S01]  /*a940*/  @P4 IMAD.HI.U32 R5, R0, c[0x0][0x2c8], RZ ;  /* 0x0000b20000054a27 */ /* 0x000fe200078e00ff */
[----:B------:R-:W-:Y:S01]  /*a950*/  BSSY B0, `(.L_x_600) ;  /* 0x0000047000007945 */ /* 0x000fe20003800000 */
[----:B------:R-:W-:Y:S01]  /*a960*/  CS2R R82, SRZ ;  /* 0x0000000000527805 */ /* 0x000fe2000001ff00 */
[----:B------:R-:W-:Y:S01]  /*a970*/  CS2R R50, SRZ ;  /* 0x0000000000327805 */ /* 0x000fe2000001ff00 */
[----:B------:R-:W-:Y:S01]  /*a980*/  IMAD.MOV.U32 R8, RZ, RZ, R12 ;  /* 0x000000ffff087224 */ /* 0x000fe200078e000c */
[----:B------:R-:W-:Y:S01]  /*a990*/  @P4 SHF.R.U32.HI R0, RZ, c[0x0][0x2cc], R5 ;  /* 0x0000b300ff004a19 */ /* 0x000fe20000011605 */
[----:B------:R-:W-:Y:S01]  /*a9a0*/  IMAD.MOV.U32 R6, RZ, RZ, R10 ;  /* 0x000000ffff067224 */ /* 0x000fe200078e000a */
        /* <DEDUP_REMOVED lines=19> */
[----:B------:R-:W-:Y:S01]  /*aae0*/  CS2R R20, SRZ ;  /* 0x0000000000147805 */ /* 0x000fe2000001ff00 */
[----:B------:R-:W-:-:S02]  /*aaf0*/  IADD3 R5, R9, R5, RZ ;  /* 0x0000000509057210 */ /* 0x000fc40007ffe0ff */
[----:B------:R-:W-:Y:S02]  /*ab00*/  IADD3 R0, R7, R0, RZ ;  /* 0x0000000007007210 */ /* 0x000fe40007ffe0ff */
[----:B------:R-:W-:Y:S02]  /*ab10*/  LEA.HI.X R19, R8, c[0x0][0x274], R5, 0x1, P1 ;  /* 0x00009d0008137a11 */ /* 0x000fe400008f0c05 */
[----:B--23--:R-:W-:Y:S01]  /*ab20*/  LEA.HI.X R18, R6, c[0x0][0x28c], R0, 0x1, P0 ;  /* 0x0000a30006127a11 */ /* 0x00cfe200000f0c00 */
[----:B------:R1:W2:Y:S01]  /*ab30*/  SHFL.IDX PT, R8, R30, RZ, 0x1c1f ;  /* 0x001c1fff1e087589 */ /* 0x0002a200000e0000 */
[----:B------:R-:W-:-:S03]  /*ab40*/  ISETP.GE.AND P0, PT, R28, R44, PT ;  /* 0x0000002c1c00720c */ /* 0x000fc60003f06270 */
[----:B------:R1:W3:Y:S04]  /*ab50*/  SHFL.IDX PT, R6, R29, RZ, 0x1c1f ;  /* 0x001c1fff1d067589 */ /* 0x0002e800000e0000 */
[----:B------:R1:W4:Y:S04]  /*ab60*/  SHFL.IDX PT, R7, R19, RZ, 0x1c1f ;  /* 0x001c1fff13077589 */ /* 0x00032800000e0000 */
[----:B------:R1:W1:Y:S02]  /*ab70*/  SHFL.IDX PT, R9, R18, RZ, 0x1c1f ;  /* 0x001c1fff12097589 */ /* 0x00026400000e0000 */
[----:B------:R-:W-:Y:S05]  /*ab80*/  @P0 BRA `(.L_x_601) ;  /* 0x0000023000000947 */ /* 0x000fea0003800000 */
[C---:B------:R-:W-:Y:S01]  /*ab90*/  IADD3 R12, R64.reuse, 0x20, RZ ;  /* 0x00000020400c7810 */ /* 0x040fe20007ffe0ff */
[----:B------:R-:W-:Y:S01]  /*aba0*/  CS2R R26, SRZ ;  /* 0x00000000001a7805 */ /* 0x000fe2000001ff00 */
[C---:B------:R-:W-:Y:S01]  /*abb0*/  IADD3 R13, R64.reuse, 0x40, RZ ;  /* 0x00000040400d7810 */ /* 0x040fe20007ffe0ff */
[----:B------:R-:W-:Y:S01]  /*abc0*/  CS2R R24, SRZ ;  /* 0x0000000000187805 */ /* 0x000fe2000001ff00 */
[----:B------:R-:W-:-:S02]  /*abd0*/  ISETP.GE.AND P2, PT, R64, c[0x0][0x27c], PT ;  /* 0x00009f0040007a0c */ /* 0x000fc40003f46270 */
[----:B------:R-:W-:Y:S02]  /*abe0*/  ISETP.GE.AND P1, PT, R12, c[0x0][0x27c], PT ;  /* 0x00009f000c007a0c */ /* 0x000fe40003f26270 */
[----:B------:R-:W-:-:S09]  /*abf0*/  ISETP.GE.AND P0, PT, R13, c[0x0][0x27c], PT ;  /* 0x00009f000d007a0c */ /* 0x000fd20003f06270 */
[----:B---34-:R-:W-:Y:S02]  /*ac00*/  @!P2 IMAD.WIDE R10, R64, 0x2, R6 ;  /* 0x00000002400aa825 */ /* 0x018fe400078e0206 */
[----:B------:R-:W-:Y:S02]  /*ac10*/  @!P1 SHF.R.S32.HI R0, RZ, 0x1f, R12 ;  /* 0x0000001fff009819 */ /* 0x000fe4000001140c */
[----:B------:R-:W-:Y:S01]  /*ac20*/  @!P0 SHF.R.S32.HI R5, RZ, 0x1f, R13 ;  /* 0x0000001fff058819 */ /* 0x000fe2000001140d */
[----:B------:R3:W5:Y:S01]  /*ac30*/  @!P2 LD.E.128 R24, [R10.64] ;  /* 0x000000060a18a980 */ /* 0x000762000c101d00 */
[----:B------:R-:W-:Y:S01]  /*ac40*/  @!P1 LEA.HI R0, R0, R12, RZ, 0x3 ;  /* 0x0000000c00009211 */ /* 0x000fe200078f18ff */
        /* <DEDUP_REMOVED lines=10> */
[----:B---3--:R-:W-:-:S02]  /*acf0*/  @!P0 LEA.HI R10, R5, R13, RZ, 0x3 ;  /* 0x0000000d050a8211 */ /* 0x008fc400078f18ff */
[----:B------:R-:W-:Y:S02]  /*ad00*/  @!P1 LOP3.LUT R5, R0, 0xfffffff8, RZ, 0xc0, !PT ;  /* 0xfffffff800059812 */ /* 0x000fe400078ec0ff */
[----:B------:R-:W-:-:S03]  /*ad10*/  @!P0 LOP3.LUT R0, R10, 0xfffffff8, RZ, 0xc0, !PT ;  /* 0xfffffff80a008812 */ /* 0x000fc600078ec0ff */
[----:B------:R-:W-:-:S04]  /*ad20*/  @!P1 IMAD.WIDE R16, R5, 0x2, R6 ;  /* 0x0000000205109825 */ /* 0x000fc800078e0206 */
[C---:B------:R-:W-:Y:S01]  /*ad30*/  @!P0 IMAD.WIDE R14, R0.reuse, 0x2, R6 ;  /* 0x00000002000e8825 */ /* 0x040fe200078e0206 */
[----:B------:R3:W5:Y:S03]  /*ad40*/  @!P1 LD.E.128 R36, [R16.64] ;  /* 0x0000000610249980 */ /* 0x000766000c101d00 */
[--C-:B-12---:R-:W-:Y:S01]  /*ad50*/  @!P1 IMAD.WIDE R12, R5, 0x2, R8.reuse ;  /* 0x00000002050c9825 */ /* 0x106fe200078e0208 */
[----:B------:R3:W5:Y:S03]  /*ad60*/  @!P0 LD.E.128 R48, [R14.64] ;  /* 0x000000060e308980 */ /* 0x000766000c101d00 */
[--C-:B------:R-:W-:Y:S01]  /*ad70*/  @!P0 IMAD.WIDE R10, R0, 0x2, R8.reuse ;  /* 0x00000002000a8825 */ /* 0x100fe200078e0208 */
[----:B------:R3:W5:Y:S03]  /*ad80*/  @!P1 LD.E.128 R40, [R12.64] ;  /* 0x000000060c289980 */ /* 0x000766000c101d00 */
[----:B------:R-:W-:Y:S01]  /*ad90*/  @!P2 IMAD.WIDE R6, R64, 0x2, R8 ;  /* 0x000000024006a825 */ /* 0x000fe200078e0208 */
[----:B------:R3:W5:Y:S04]  /*ada0*/  @!P0 LD.E.128 R52, [R10.64] ;  /* 0x000000060a348980 */ /* 0x000768000c101d00 */
[----:B------:R3:W5:Y:S02]  /*adb0*/  @!P2 LD.E.128 R20, [R6.64] ;  /* 0x000000060614a980 */ /* 0x000764000c101d00 */
.L_x_601:
[----:B------:R-:W-:Y:S05]  /*adc0*/  BSYNC B0 ;  /* 0x0000000000007941 */ /* 0x000fea0003800000 */
.L_x_600:
[----:B------:R-:W-:Y:S01]  /*add0*/  IADD3 R5, R28, 0x40, RZ ;  /* 0x000000401c057810 */ /* 0x000fe20007ffe0ff */
[----:B-----5:R-:W-:Y:S01]  /*ade0*/  IMAD.MOV.U32 R0, RZ, RZ, R50 ;  /* 0x000000ffff007224 */ /* 0x020fe200078e0032 */
[----:B-1----:R1:W4:Y:S02]  /*adf0*/  SHFL.IDX PT, R9, R18, 0x1, 0x1c1f ;  /* 0x003c1f0012097f89 */ /* 0x00232400000e0000 */
[----:B---34-:R-:W-:Y:S01]  /*ae00*/  IMAD.MOV.U32 R7, RZ, RZ, R51 ;  /* 0x000000ffff077224 */ /* 0x018fe200078e0033 */
[----:B------:R-:W-:Y:S01]  /*ae10*/  ISETP.GE.AND P0, PT, R5, R44, PT ;  /* 0x0000002c0500720c */ /* 0x000fe20003f06270 */
[----:B------:R-:W-:Y:S01]  /*ae20*/  IMAD.MOV.U32 R6, RZ, RZ, R48 ;  /* 0x000000ffff067224 */ /* 0x000fe200078e0030 */
[----:B--2---:R1:W2:Y:S01]  /*ae30*/  SHFL.IDX PT, R8, R30, 0x1, 0x1c1f ;  /* 0x003c1f001e087f89 */ /* 0x0042a200000e0000 */
        /* <DEDUP_REMOVED lines=33> */
[----:B------:R1:W3:Y:S01]  /*b050*/  SHFL.IDX PT, R7, R19, 0x1, 0x1c1f ;  /* 0x003c1f0013077f89 */ /* 0x0002e200000e0000 */
[----:B------:R-:W-:Y:S01]  /*b060*/  CS2R R68, SRZ ;  /* 0x0000000000447805 */ /* 0x000fe2000001ff00 */
[----:B------:R-:W-:Y:S01]  /*b070*/  PRMT R84, R10, 0x7610, R84 ;  /* 0x000076100a547816 */ /* 0x000fe20000000054 */
[----:B------:R-:W-:Y:S01]  /*b080*/  CS2R R62, SRZ ;  /* 0x00000000003e7805 */ /* 0x000fe2000001ff00 */
[----:B------:R-:W-:Y:S01]  /*b090*/  PRMT R67, R0, 0x5410, R5 ;  /* 0x0000541000437816 */ /* 0x000fe20000000005 */
[----:B------:R-:W-:Y:S01]  /*b0a0*/  IMAD.MOV.U32 R5, RZ, RZ, R20 ;  /* 0x000000ffff057224 */ /* 0x000fe200078e0014 */
[----:B------:R-:W-:Y:S01]  /*b0b0*/  MOV R10, R23 ;  /* 0x00000017000a7202 */ /* 0x000fe20000000f00 */
[----:B------:R-:W-:Y:S01]  /*b0c0*/  IMAD.MOV.U32 R0, RZ, RZ, R21 ;  /* 0x000000ffff007224 */ /* 0x000fe200078e0015 */
[----:B------:R1:W4:Y:S01]  /*b0d0*/  SHFL.IDX PT, R6, R29, 0x1, 0x1c1f ;  /* 0x003c1f001d067f89 */ /* 0x00032200000e0000 */
[----:B------:R-:W-:Y:S01]  /*b0e0*/  CS2R R60, SRZ ;  /* 0x00000000003c7805 */ /* 0x000fe2000001ff00 */
[----:B------:R-:W-:Y:S01]  /*b0f0*/  PRMT R31, R10, 0x5410, R11 ;  /* 0x000054100a1f7816 */ /* 0x000fe2000000000b */
[----:B------:R-:W-:Y:S01]  /*b100*/  CS2R R78, SRZ ;  /* 0x00000000004e7805 */ /* 0x000fe2000001ff00 */
[----:B------:R-:W-:Y:S01]  /*b110*/  PRMT R28, R0, 0x5410, R5 ;  /* 0x00005410001c7816 */ /* 0x000fe20000000005 */
        /* <DEDUP_REMOVED lines=28> */
[----:B--2---:R-:W-:-:S02]  /*b2e0*/  @!P0 LEA.HI R10, R5, R13, RZ, 0x3 ;  /* 0x0000000d050a8211 */ /* 0x004fc400078f18ff */
[----:B------:R-:W-:Y:S02]  /*b2f0*/  @!P1 LOP3.LUT R5, R0, 0xfffffff8, RZ, 0xc0, !PT ;  /* 0xfffffff800059812 */ /* 0x000fe400078ec0ff */
[----:B------:R-:W-:-:S03]  /*b300*/  @!P0 LOP3.LUT R0, R10, 0xfffffff8, RZ, 0xc0, !PT ;  /* 0xfffffff80a008812 */ /* 0x000fc600078ec0ff */
[----:B------:R-:W-:-:S04]  /*b310*/  @!P1 IMAD.WIDE R16, R5, 0x2, R6 ;  /* 0x0000000205109825 */ /* 0x000fc800078e0206 */
[C---:B------:R-:W-:Y:S01]  /*b320*/  @!P0 IMAD.WIDE R14, R0.reuse, 0x2, R6 ;  /* 0x00000002000e8825 */ /* 0x040fe200078e0206 */
[----:B------:R2:W5:Y:S03]  /*b330*/  @!P1 LD.E.128 R68, [R16.64] ;  /* 0x0000000610449980 */ /* 0x000566000c101d00 */
[--C-:B------:R-:W-:Y:S01]  /*b340*/  @!P1 IMAD.WIDE R12, R5, 0x2, R8.reuse ;  /* 0x00000002050c9825 */ /* 0x100fe200078e0208 */
[----:B------:R2:W5:Y:S03]  /*b350*/  @!P0 LD.E.128 R80, [R14.64] ;  /* 0x000000060e508980 */ /* 0x000566000c101d00 */
[--C-:B------:R-:W-:Y:S01]  /*b360*/  @!P0 IMAD.WIDE R10, R0, 0x2, R8.reuse ;  /* 0x00000002000a8825 */ /* 0x100fe200078e0208 */
[----:B------:R2:W5:Y:S03]  /*b370*/  @!P1 LD.E.128 R72, [R12.64] ;  /* 0x000000060c489980 */ /* 0x000566000c101d00 */
[----:B------:R-:W-:Y:S01]  /*b380*/  @!P2 IMAD.WIDE R6, R64, 0x2, R8 ;  /* 0x000000024006a825 */ /* 0x000fe200078e0208 */
[----:B------:R2:W5:Y:S04]  /*b390*/  @!P0 LD.E.128 R76, [R10.64] ;  /* 0x000000060a4c8980 */ /* 0x000568000c101d00 */
[----:B------:R2:W5:Y:S02]  /*b3a0*/  @!P2 LD.E.128 R56, [R6.64] ;  /* 0x000000060638a980 */ /* 0x000564000c101d00 */
.L_x_603:
[----:B--2---:R-:W-:Y:S05]  /*b3b0*/  BSYNC B0 ;  /* 0x0000000000007941 */ /* 0x004fea0003800000 */
.L_x_602:
[----:B-----5:R-:W-:Y:S01]  /*b3c0*/  IMAD.MOV.U32 R0, RZ, RZ, R82 ;  /* 0x000000ffff007224 */ /* 0x020fe200078e0052 */
[----:B------:R-:W-:-:S04]  /*b3d0*/  DEPBAR.LE SB0, 0x1 ;  /* 0x000080400000791a */ /* 0x000fc80000000000 */
[----:B---3--:R-:W-:Y:S01]  /*b3e0*/  IMAD.MOV.U32 R7, RZ, RZ, R83 ;  /* 0x000000ffff077224 */ /* 0x008fe200078e0053 */
[----:B------:R-:W-:Y:S01]  /*b3f0*/  BSSY B1, `(.L_x_604) ;  /* 0x0000192000017945 */ /* 0x000fe20003800000 */
[----:B----4-:R-:W-:Y:S02]  /*b400*/  IMAD.MOV.U32 R6, RZ, RZ, R80 ;  /* 0x000000ffff067224 */ /* 0x010fe400078e0050 */
[----:B------:R-:W-:Y:S01]  /*b410*/  IMAD.MOV.U32 R5, RZ, RZ, R81 ;  /* 0x000000ffff057224 */ /* 0x000fe200078e0051 */
[----:B------:R-:W-:Y:S01]  /*b420*/  PRMT R104, R7, 0x5410, R0 ;  /* 0x0000541007687816 */ /* 0x000fe20000000000 */
[----:B------:R-:W-:Y:S01]  /*b430*/  IMAD.MOV.U32 R0, RZ, RZ, R70 ;  /* 0x000000ffff007224 */ /* 0x000fe200078e0046 */
[----:B------:R-:W-:Y:S02]  /*b440*/  MOV R7, R71 ;  /* 0x0000004700077202 */ /* 0x000fe40000000f00 */
[----:B------:R-:W-:Y:S01]  /*b450*/  PRMT R103, R5, 0x5410, R6 ;  /* 0x0000541005677816 */ /* 0x000fe20000000006 */
[----:B------:R-:W-:Y:S01]  /*b460*/  IMAD.MOV.U32 R6, RZ, RZ, R68 ;  /* 0x000000ffff067224 */ /* 0x000fe200078e0044 */
[----:B------:R-:W-:Y:S01]  /*b470*/  PRMT R100, R100, 0x5410, R0 ;  /* 0x0000541064647816 */ /* 0x000fe20000000000 */
[----:B------:R-:W-:-:S02]  /*b480*/  IMAD.MOV.U32 R0, RZ, RZ, R62 ;  /* 0x000000ffff007224 */ /* 0x000fc400078e003e */
        /* <DEDUP_REMOVED lines=11> */
[----:B------:R-:W-:-:S02]  /*b540*/  MOV R6, R60 ;  /* 0x0000003c00067202 */ /* 0x000fc40000000f00 */
[----:B------:R-:W-:Y:S01]  /*b550*/  PRMT R102, R7, 0x7610, R102 ;  /* 0x0000761007667816 */ /* 0x000fe20000000066 */
[----:B------:R-:W-:Y:S01]  /*b560*/  IMAD.IADD R7, R44, 0x1, -R244 ;  /* 0x000000012c077824 */ /* 0x000fe200078e0af4 */
[----:B------:R-:W-:Y:S01]  /*b570*/  PRMT R95, R5, 0x5410, R6 ;  /* 0x00005410055f7816 */ /* 0x000fe20000000006 */
[----:B------:R-:W-:Y:S01]  /*b580*/  IMAD.MOV.U32 R5, RZ, RZ, R77 ;  /* 0x000000ffff057224 */ /* 0x000fe200078e004d */
[----:B------:R-:W-:Y:S02]  /*b590*/  MOV R6, R76 ;  /* 0x0000004c00067202 */ /* 0x000fe40000000f00 */
[----:B------:R-:W-:Y:S01]  /*b5a0*/  IMNMX R66, R7, 0x80, PT ;  /* 0x0000008007427817 */ /* 0x000fe20003800200 */
[----:B------:R-:W-:Y:S01]  /*b5b0*/  IMAD.MOV.U32 R7, RZ, RZ, R58 ;  /* 0x000000ffff077224 */ /* 0x000fe200078e003a */
[----:B------:R-:W-:Y:S01]  /*b5c0*/  PRMT R98, R98, 0x5410, R0 ;  /* 0x0000541062627816 */ /* 0x000fe20000000000 */
[----:B------:R-:W-:Y:S01]  /*b5d0*/  IMAD.MOV.U32 R0, RZ, RZ, R73 ;  /* 0x000000ffff007224 */ /* 0x000fe200078e0049 */
[----:B------:R-:W-:Y:S01]  /*b5e0*/  BAR.SYNC.DEFER_BLOCKING 0x0 ;  /* 0x0000000000007b1d */ /* 0x000fe20000010000 */
[----:B------:R-:W-:-:S02]  /*b5f0*/  ISETP.GE.AND P0, PT, R65, R66, PT ;  /* 0x000000424100720c */ /* 0x000fc40003f06270 */
[----:B------:R-:W-:Y:S01]  /*b600*/  PRMT R101, R5, 0x5410, R6 ;  /* 0x0000541005657816 */ /* 0x000fe20000000006 */
[----:B------:R-:W-:Y:S01]  /*b610*/  IMAD.MOV.U32 R6, RZ, RZ, R75 ;  /* 0x000000ffff067224 */ /* 0x000fe200078e004b */
[----:B------:R-:W-:-:S04]  /*b620*/  MOV R5, R72 ;  /* 0x0000004800057202 */ /* 0x000fc80000000f00 */
[----:B------:R-:W-:Y:S01]  /*b630*/  PRMT R97, R0, 0x5410, R5 ;  /* 0x0000541000617816 */ /* 0x000fe20000000005 */
[----:B------:R-:W-:Y:S01]  /*b640*/  IMAD.MOV.U32 R5, RZ, RZ, R56 ;  /* 0x000000ffff057224 */ /* 0x000fe200078e0038 */
[----:B------:R-:W-:Y:S01]  /*b650*/  PRMT R98, R6, 0x7610, R98 ;  /* 0x0000761006627816 */ /* 0x000fe20000000062 */
[----:B------:R-:W-:Y:S01]  /*b660*/  IMAD.MOV.U32 R0, RZ, RZ, R57 ;  /* 0x000000ffff007224 */ /* 0x000fe200078e0039 */
[----:B------:R-:W-:-:S04]  /*b670*/  MOV R6, R59 ;  /* 0x0000003b00067202 */ /* 0x000fc80000000f00 */
[----:B------:R-:W-:Y:S02]  /*b680*/  PRMT R94, R6, 0x5410, R7 ;  /* 0x00005410065e7816 */ /* 0x000fe40000000007 */
[----:B------:R-:W-:Y:S01]  /*b690*/  PRMT R93, R0, 0x5410, R5 ;  /* 0x00005410005d7816 */ /* 0x000fe20000000005 */
[----:B------:R-:W-:Y:S05]  /*b6a0*/  @P0 BRA `(.L_x_605) ;  /* 0x0000166000000947 */ /* 0x000fea0003800000 */
[----:B------:R-:W-:Y:S01]  /*b6b0*/  ISETP.GE.AND P0, PT, R64, c[0x0][0x27c], PT ;  /* 0x00009f0040007a0c */ /* 0x000fe20003f06270 */
[----:B------:R-:W-:-:S12]  /*b6c0*/  BSSY B0, `(.L_x_606) ;  /* 0x0000070000007945 */ /* 0x000fd80003800000 */
[----:B------:R-:W-:Y:S05]  /*b6d0*/  @P0 BRA `(.L_x_607) ;  /* 0x000006e000000947 */ /* 0x000fea0003800000 */
[----:B------:R-:W-:Y:S01]  /*b6e0*/  IMAD.MOV.U32 R8, RZ, RZ, c[0x0][0x27c] ;  /* 0x00009f00ff087624 */ /* 0x000fe200078e00ff */
        /* <DEDUP_REMOVED lines=17> */
[----:B-1----:R-:W-:-:S02]  /*b800*/  SHF.R.U64 R18, R22, 0x10, R23 ;  /* 0x0000001016127819 */ /* 0x002fc40000001217 */
[----:B------:R-:W-:Y:S02]  /*b810*/  IADD3 R0, R0, R5, R10 ;  /* 0x0000000500007210 */ /* 0x000fe40007ffe00a */
[----:B------:R-:W1:Y:S01]  /*b820*/  LDS.128 R12, [R46+0xc100] ;  /* 0x00c100002e0c7984 */ /* 0x000e620000000c00 */
[--C-:B------:R-:W-:Y:S02]  /*b830*/  SHF.R.U32.HI R5, RZ, 0x10, R25.reuse ;  /* 0x00000010ff057819 */ /* 0x100fe40000011619 */
[----:B------:R-:W-:Y:S01]  /*b840*/  IMAD.SHL.U32 R44, R0, 0x2, RZ ;  /* 0x00000002002c7824 */ /* 0x000fe200078e00ff */
[----:B------:R-:W-:Y:S02]  /*b850*/  SHF.R.U64 R0, R24, 0x10, R25 ;  /* 0x0000001018007819 */ /* 0x000fe40000001219 */
[----:B------:R-:W-:Y:S02]  /*b860*/  SHF.R.U32.HI R20, RZ, 0x10, R23 ;  /* 0x00000010ff147819 */ /* 0x000fe40000011617 */
[----:B------:R-:W2:Y:S01]  /*b870*/  LDS.128 R8, [R44+0xc100] ;  /* 0x00c100002c087984 */ /* 0x000ea20000000c00 */
[----:B------:R-:W-:-:S02]  /*b880*/  PRMT R23, R32, 0x5410, R5 ;  /* 0x0000541020177816 */ /* 0x000fc40000000005 */
[----:B------:R-:W-:Y:S02]  /*b890*/  PRMT R19, R32, 0x5432, R0 ;  /* 0x0000543220137816 */ /* 0x000fe40000000000 */
[----:B------:R-:W-:Y:S02]  /*b8a0*/  PRMT R5, R28, 0x5432, R16 ;  /* 0x000054321c057816 */ /* 0x000fe40000000010 */
[----:B------:R-:W-:Y:S02]  /*b8b0*/  SHF.R.U64 R6, R26, 0x10, R27 ;  /* 0x000000101a067819 */ /* 0x000fe4000000121b */
[----:B------:R-:W-:Y:S02]  /*b8c0*/  PRMT R21, R28, 0x5410, R17 ;  /* 0x000054101c157816 */ /* 0x000fe40000000011 */
[C---:B------:R-:W-:Y:S02]  /*b8d0*/  PRMT R26, R31.reuse, 0x5432, R18 ;  /* 0x000054321f1a7816 */ /* 0x040fe40000000012 */
[----:B------:R-:W-:-:S02]  /*b8e0*/  PRMT R28, R31, 0x5410, R20 ;  /* 0x000054101f1c7816 */ /* 0x000fc40000000014 */
[----:B------:R-:W-:Y:S02]  /*b8f0*/  SHF.R.U32.HI R7, RZ, 0x10, R27 ;  /* 0x00000010ff077819 */ /* 0x000fe4000001161b */
[C---:B------:R-:W-:Y:S02]  /*b900*/  PRMT R29, R33.reuse, 0x5432, R6 ;  /* 0x00005432211d7816 */ /* 0x040fe40000000006 */
[----:B------:R-:W-:Y:S02]  /*b910*/  PRMT R30, R33, 0x5410, R7 ;  /* 0x00005410211e7816 */ /* 0x000fe40000000007 */
[----:B------:R-:W-:Y:S01]  /*b920*/  LOP3.LUT R33, R5, 0xffff0000, RZ, 0xc0, !PT ;  /* 0xffff000005217812 */ /* 0x000fe200078ec0ff */
[C---:B-1----:R-:W-:Y:S01]  /*b930*/  IMAD.U32 R20, R15.reuse, 0x10000, RZ ;  /* 0x000100000f147824 */ /* 0x042fe200078e00ff */
[----:B------:R-:W-:Y:S01]  /*b940*/  LOP3.LUT R31, R15, 0xffff0000, RZ, 0xc0, !PT ;  /* 0xffff00000f1f7812 */ /* 0x000fe200078ec0ff */
[C---:B------:R-:W-:Y:S01]  /*b950*/  IMAD.U32 R27, R14.reuse, 0x10000, RZ ;  /* 0x000100000e1b7824 */ /* 0x040fe200078e00ff */
[----:B------:R-:W-:Y:S01]  /*b960*/  LOP3.LUT R32, R14, 0xffff0000, RZ, 0xc0, !PT ;  /* 0xffff00000e207812 */ /* 0x000fe200078ec0ff */
[----:B------:R-:W-:Y:S01]  /*b970*/  IMAD.U32 R14, R19, 0x10000, RZ ;  /* 0x00010000130e7824 */ /* 0x000fe200078e00ff */
[----:B------:R-:W-:Y:S01]  /*b980*/  SHF.L.U32 R15, R5, 0x10, RZ ;  /* 0x00000010050f7819 */ /* 0x000fe200000006ff */
[----:B------:R-:W-:Y:S01]  /*b990*/  IMAD.U32 R18, R13, 0x10000, RZ ;  /* 0x000100000d127824 */ /* 0x000fe200078e00ff */
[----:B------:R-:W-:Y:S01]  /*b9a0*/  SHF.L.U32 R16, R12, 0x10, RZ ;  /* 0x000000100c107819 */ /* 0x000fe200000006ff */
[----:B--2---:R-:W-:Y:S01]  /*b9b0*/  IMAD.U32 R0, R8, 0x10000, RZ ;  /* 0x0001000008007824 */ /* 0x004fe200078e00ff */
[----:B------:R-:W-:Y:S01]  /*b9c0*/  LOP3.LUT R17, R12, 0xffff0000, RZ, 0xc0, !PT ;  /* 0xffff00000c117812 */ /* 0x000fe200078ec0ff */
[----:B------:R-:W-:Y:S01]  /*b9d0*/  IMAD.U32 R7, R11, 0x10000, RZ ;  /* 0x000100000b077824 */ /* 0x000fe200078e00ff */
[----:B------:R-:W-:Y:S01]  /*b9e0*/  LOP3.LUT R22, R13, 0xffff0000, RZ, 0xc0, !PT ;  /* 0xffff00000d167812 */ /* 0x000fe200078ec0ff */
[----:B------:R-:W-:Y:S01]  /*b9f0*/  IMAD.U32 R13, R10, 0x10000, RZ ;  /* 0x000100000a0d7824 */ /* 0x000fe200078e00ff */
[----:B------:R-:W-:Y:S01]  /*ba00*/  LOP3.LUT R6, R8, 0xffff0000, RZ, 0xc0, !PT ;  /* 0xffff000008067812 */ /* 0x000fe200078ec0ff */
[C---:B------:R-:W-:Y:S01]  /*ba10*/  IMAD.U32 R8, R9.reuse, 0x10000, RZ ;  /* 0x0001000009087824 */ /* 0x040fe200078e00ff */
[----:B------:R-:W-:Y:S01]  /*ba20*/  LOP3.LUT R12, R9, 0xffff0000, RZ, 0xc0, !PT ;  /* 0xffff0000090c7812 */ /* 0x000fe200078ec0ff */
[----:B------:R-:W-:Y:S01]  /*ba30*/  FMUL.FTZ R9, R0, R15 ;  /* 0x0000000f00097220 */ /* 0x000fe20000410000 */
[----:B------:R-:W-:Y:S01]  /*ba40*/  LOP3.LUT R25, R10, 0xffff0000, RZ, 0xc0, !PT ;  /* 0xffff00000a197812 */ /* 0x000fe200078ec0ff */
[-C--:B------:R-:W-:Y:S01]  /*ba50*/  FMUL.FTZ R5, R0, R14.reuse ;  /* 0x0000000e00057220 */ /* 0x080fe20000410000 */
[----:B------:R-:W-:Y:S01]  /*ba60*/  LOP3.LUT R24, R11, 0xffff0000, RZ, 0xc0, !PT ;  /* 0xffff00000b187812 */ /* 0x000fe200078ec0ff */
[----:B------:R-:W-:Y:S01]  /*ba70*/  IMAD.U32 R11, R21, 0x10000, RZ ;  /* 0x00010000150b7824 */ /* 0x000fe200078e00ff */
[----:B------:R-:W-:Y:S01]  /*ba80*/  LOP3.LUT R10, R19, 0xffff0000, RZ, 0xc0, !PT ;  /* 0xffff0000130a7812 */ /* 0x000fe200078ec0ff */
[----:B------:R-:W-:Y:S01]  /*ba90*/  FFMA.FTZ R45, R16, R14, -R9 ;  /* 0x0000000e102d7223 */ /* 0x000fe20000010809 */
[----:B------:R-:W-:Y:S01]  /*baa0*/  SHF.L.U32 R14, R28, 0x10, RZ ;  /* 0x000000101c0e7819 */ /* 0x000fe200000006ff */
[----:B------:R-:W-:-:S02]  /*bab0*/  FMUL.FTZ R0, R6, R33 ;  /* 0x0000002106007220 */ /* 0x000fc40000410000 */
[----:B------:R-:W-:Y:S02]  /*bac0*/  FFMA.FTZ R35, R16, R15, R5 ;  /* 0x0000000f10237223 */ /* 0x000fe40000010005 */
[----:B------:R-:W-:Y:S02]  /*bad0*/  IMAD.U32 R9, R23, 0x10000, RZ ;  /* 0x0001000017097824 */ /* 0x000fe400078e00ff */
[-C--:B------:R-:W-:Y:S02]  /*bae0*/  FMUL.FTZ R6, R6, R10.reuse ;  /* 0x0000000a06067220 */ /* 0x080fe40000410000 */
[C---:B------:R-:W-:Y:S02]  /*baf0*/  FMUL.FTZ R5, R8.reuse, R11 ;  /* 0x0000000b08057220 */ /* 0x040fe40000410000 */
[----:B------:R-:W-:Y:S01]  /*bb00*/  FFMA.FTZ R34, R17, R10, -R0 ;  /* 0x0000000a11227223 */ /* 0x000fe20000010800 */
[----:B------:R-:W-:Y:S01]  /*bb10*/  LOP3.LUT R10, R23, 0xffff0000, RZ, 0xc0, !PT ;  /* 0xffff0000170a7812 */ /* 0x000fe200078ec0ff */
[----:B------:R-:W-:-:S02]  /*bb20*/  FMUL.FTZ R0, R8, R9 ;  /* 0x0000000908007220 */ /* 0x000fc40000410000 */
[----:B------:R-:W-:Y:S02]  /*bb30*/  FFMA.FTZ R33, R17, R33, R6 ;  /* 0x0000002111217223 */ /* 0x000fe40000010006 */
[----:B------:R-:W-:Y:S01]  /*bb40*/  FFMA.FTZ R19, R18, R9, -R5 ;  /* 0x0000000912137223 */ /* 0x000fe20000010805 */
[----:B------:R-:W-:Y:S01]  /*bb50*/  LOP3.LUT R9, R21, 0xffff0000, RZ, 0xc0, !PT ;  /* 0xffff000015097812 */ /* 0x000fe200078ec0ff */
[----:B------:R-:W-:Y:S02]  /*bb60*/  IMAD.U32 R6, R30, 0x10000, RZ ;  /* 0x000100001e067824 */ /* 0x000fe400078e00ff */
[----:B------:R-:W-:Y:S02]  /*bb70*/  FMUL.FTZ R5, R7, R14 ;  /* 0x0000000e07057220 */ /* 0x000fe40000410000 */
[----:B------:R-:W-:Y:S02]  /*bb80*/  IMAD.U32 R21, R26, 0x10000, RZ ;  /* 0x000100001a157824 */ /* 0x000fe400078e00ff */
[----:B------:R-:W-:-:S02]  /*bb90*/  FFMA.FTZ R18, R18, R11, R0 ;  /* 0x0000000b12127223 */ /* 0x000fc40000010000 */
[-C--:B------:R-:W-:Y:S02]  /*bba0*/  FMUL.FTZ R0, R7, R6.reuse ;  /* 0x0000000607007220 */ /* 0x080fe40000410000 */
[----:B------:R-:W-:Y:S02]  /*bbb0*/  FFMA.FTZ R17, R20, R6, -R5 ;  /* 0x0000000614117223 */ /* 0x000fe40000010805 */
[----:B------:R-:W-:Y:S02]  /*bbc0*/  IMAD.U32 R8, R29, 0x10000, RZ ;  /* 0x000100001d087824 */ /* 0x000fe400078e00ff */
[----:B------:R-:W-:Y:S02]  /*bbd0*/  FMUL.FTZ R6, R12, R10 ;  /* 0x0000000a0c067220 */ /* 0x000fe40000410000 */
[----:B------:R-:W-:Y:S02]  /*bbe0*/  FMUL.FTZ R5, R13, R21 ;  /* 0x000000150d057220 */ /* 0x000fe40000410000 */
[----:B------:R-:W-:-:S02]  /*bbf0*/  FFMA.FTZ R16, R20, R14, R0 ;  /* 0x0000000e14107223 */ /* 0x000fc40000010000 */
[-C--:B------:R-:W-:Y:S01]  /*bc00*/  FMUL.FTZ R7, R12, R9.reuse ;  /* 0x000000090c077220 */ /* 0x080fe20000410000 */
[----:B------:R-:W-:Y:S01]  /*bc10*/  LOP3.LUT R12, R30, 0xffff0000, RZ, 0xc0, !PT ;  /* 0xffff00001e0c7812 */ /* 0x000fe200078ec0ff */
[----:B------:R-:W-:Y:S01]  /*bc20*/  FFMA.FTZ R14, R22, R9, R6 ;  /* 0x00000009160e7223 */ /* 0x000fe20000010006 */
[----:B------:R-:W-:Y:S01]  /*bc30*/  LOP3.LUT R9, R26, 0xffff0000, RZ, 0xc0, !PT ;  /* 0xffff00001a097812 */ /* 0x000fe200078ec0ff */
[-C--:B------:R-:W-:Y:S01]  /*bc40*/  FMUL.FTZ R0, R13, R8.reuse ;  /* 0x000000080d007220 */ /* 0x080fe20000410000 */
[----:B------:R-:W-:Y:S01]  /*bc50*/  LOP3.LUT R13, R28, 0xffff0000, RZ, 0xc0, !PT ;  /* 0xffff00001c0d7812 */ /* 0x000fe200078ec0ff */
[----:B------:R-:W-:Y:S01]  /*bc60*/  FFMA.FTZ R11, R27, R8, -R5 ;  /* 0x000000081b0b7223 */ /* 0x000fe20000010805 */
[----:B------:R-:W-:Y:S01]  /*bc70*/  LOP3.LUT R8, R29, 0xffff0000, RZ, 0xc0, !PT ;  /* 0xffff00001d087812 */ /* 0x000fe200078ec0ff */
[----:B------:R-:W-:Y:S02]  /*bc80*/  FFMA.FTZ R15, R22, R10, -R7 ;  /* 0x0000000a160f7223 */ /* 0x000fe40000010807 */
[----:B------:R-:W-:-:S02]  /*bc90*/  FFMA.FTZ R10, R27, R21, R0 ;  /* 0x000000151b0a7223 */ /* 0x000fc40000010000 */
[C---:B------:R-:W-:Y:S02]  /*bca0*/  FMUL.FTZ R7, R25.reuse, R9 ;  /* 0x0000000919077220 */ /* 0x040fe40000410000 */
[C---:B------:R-:W-:Y:S02]  /*bcb0*/  FMUL.FTZ R5, R24.reuse, R13 ;  /* 0x0000000d18057220 */ /* 0x040fe40000410000 */
[----:B------:R-:W-:Y:S02]  /*bcc0*/  FMUL.FTZ R6, R25, R8 ;  /* 0x0000000819067220 */ /* 0x000fe40000410000 */
[----:B------:R-:W-:Y:S02]  /*bcd0*/  FMUL.FTZ R0, R24, R12 ;  /* 0x0000000c18007220 */ /* 0x000fe40000410000 */
[----:B------:R-:W-:Y:S01]  /*bce0*/  FFMA.FTZ R7, R32, R8, -R7 ;  /* 0x0000000820077223 */ /* 0x000fe20000010807 */
[----:B------:R-:W-:Y:S01]  /*bcf0*/  F2FP.BF16.PACK_AB R8, R33, R35 ;  /* 0x000000232108723e */ /* 0x000fe200000010ff */
[C---:B------:R-:W-:Y:S01]  /*bd00*/  FFMA.FTZ R5, R31.reuse, R12, -R5 ;  /* 0x0000000c1f057223 */ /* 0x040fe20000010805 */
[----:B------:R-:W-:Y:S01]  /*bd10*/  F2FP.BF16.PACK_AB R12, R34, R45 ;  /* 0x0000002d220c723e */ /* 0x000fe200000010ff */
[----:B------:R-:W-:Y:S01]  /*bd20*/  FFMA.FTZ R6, R32, R9, R6 ;  /* 0x0000000920067223 */ /* 0x000fe20000010006 */
[----:B------:R-:W-:Y:S01]  /*bd30*/  F2FP.BF16.PACK_AB R9, R14, R18 ;  /* 0x000000120e09723e */ /* 0x000fe200000010ff */
[----:B------:R-:W-:Y:S01]  /*bd40*/  FFMA.FTZ R0, R31, R13, R0 ;  /* 0x0000000d1f007223 */ /* 0x000fe20000010000 */
[----:B------:R-:W-:-:S02]  /*bd50*/  F2FP.BF16.PACK_AB R13, R15, R19 ;  /* 0x000000130f0d723e */ /* 0x000fc400000010ff */
[----:B------:R-:W-:Y:S02]  /*bd60*/  F2FP.BF16.PACK_AB R14, R7, R11 ;  /* 0x0000000b070e723e */ /* 0x000fe400000010ff */
[----:B------:R-:W-:Y:S02]  /*bd70*/  F2FP.BF16.PACK_AB R15, R5, R17 ;  /* 0x00000011050f723e */ /* 0x000fe400000010ff */
[----:B------:R-:W-:Y:S02]  /*bd80*/  F2FP.BF16.PACK_AB R10, R6, R10 ;  /* 0x0000000a060a723e */ /* 0x000fe400000010ff */
[----:B------:R-:W-:Y:S01]  /*bd90*/  F2FP.BF16.PACK_AB R11, R0, R16 ;  /* 0x00000010000b723e */ /* 0x000fe200000010ff */
[----:B------:R1:W-:Y:S04]  /*bda0*/  STS.128 [R46+0xc100], R12 ;  /* 0x00c1000c2e007388 */ /* 0x0003e80000000c00 */
[----:B------:R1:W-:Y:S02]  /*bdb0*/  STS.128 [R44+0xc100], R8 ;  /* 0x00c100082c007388 */ /* 0x0003e40000000c00 */
.L_x_607:
[----:B------:R-:W-:Y:S05]  /*bdc0*/  BSYNC B0 ;  /* 0x0000000000007941 */ /* 0x000fea0003800000 */
.L_x_606:
[----:B------:R-:W-:Y:S01]  /*bdd0*/  IADD3 R0, R64, 0x20, RZ ;  /* 0x0000002040007810 */ /* 0x000fe20007ffe0ff */
[----:B------:R-:W-:Y:S03]  /*bde0*/  BSSY B0, `(.L_x_608) ;  /* 0x0000079000007945 */ /* 0x000fe60003800000 */
[----:B------:R-:W-:-:S13]  /*bdf0*/  ISETP.GE.AND P0, PT, R0, c[0x0][0x27c], PT ;  /* 0x00009f0000007a0c */ /* 0x000fda0003f06270 */
[----:B------:R-:W-:Y:S05]  /*be00*/  @P0 BRA `(.L_x_609) ;  /* 0x0000076000000947 */ /* 0x000fea0003800000 */
[----:B------:R-:W-:Y:S01]  /*be10*/  SHF.R.S32.HI R7, RZ, 0x1f, R0 ;  /* 0x0000001fff077819 */ /* 0x000fe20000011400 */
[----:B-1----:R-:W-:Y:S01]  /*be20*/  IMAD.SHL.U32 R8, R65, 0x40, RZ ;  /* 0x0000004041087824 */ /* 0x002fe200078e00ff */
[----:B------:R-:W-:Y:S01]  /*be30*/  SHF.R.U64 R16, R40, 0x10, R41 ;  /* 0x0000001028107819 */ /* 0x000fe20000001229 */
[----:B------:R-:W-:Y:S01]  /*be40*/  IMAD.MOV.U32 R9, RZ, RZ, c[0x0][0x27c] ;  /* 0x00009f00ff097624 */ /* 0x000fe200078e00ff */
        /* <DEDUP_REMOVED lines=8> */
[----:B------:R-:W-:Y:S01]  /*bed0*/  LOP3.LUT R8, R7, 0x7fffe000, RZ, 0xc0, !PT ;  /* 0x7fffe00007087812 */ /* 0x000fe200078ec0ff */
[----:B------:R-:W-:Y:S01]  /*bee0*/  IMAD.SHL.U32 R7, R5, 0x8, RZ ;  /* 0x0000000805077824 */ /* 0x000fe200078e00ff */
[----:B------:R-:W-:Y:S02]  /*bef0*/  LEA.HI R6, R6, R5, RZ, 0x3 ;  /* 0x0000000506067211 */ /* 0x000fe400078f18ff */
[----:B------:R-:W-:Y:S01]  /*bf00*/  SHF.R.U32.HI R10, RZ, 0x3, R0 ;  /* 0x00000003ff0a7819 */ /* 0x000fe20000011600 */
[----:B------:R-:W-:Y:S01]  /*bf10*/  IMAD R8, R111, 0x200, R8 ;  /* 0x000002006f087824 */ /* 0x000fe200078e0208 */
[----:B------:R-:W-:Y:S01]  /*bf20*/  SHF.R.U32.HI R20, RZ, 0x10, R43 ;  /* 0x00000010ff147819 */ /* 0x000fe2000001162b */
[----:B------:R-:W-:Y:S01]  /*bf30*/  IMAD.SHL.U32 R5, R6, 0x400, RZ ;  /* 0x0000040006057824 */ /* 0x000fe200078e00ff */
[----:B------:R-:W-:-:S02]  /*bf40*/  LOP3.LUT R6, R0, 0x38, R7, 0xf8, !PT ;  /* 0x0000003800067812 */ /* 0x000fc400078ef807 */
[-C--:B------:R-:W-:Y:S02]  /*bf50*/  LOP3.LUT R9, R9, R10.reuse, RZ, 0x3c, !PT ;  /* 0x0000000a09097212 */ /* 0x080fe400078e3cff */
[----:B------:R-:W-:Y:S02]  /*bf60*/  LOP3.LUT R0, R5, 0x7fffe000, RZ, 0xc0, !PT ;  /* 0x7fffe00005007812 */ /* 0x000fe400078ec0ff */
[----:B------:R-:W-:Y:S01]  /*bf70*/  LOP3.LUT R5, R6, R10, RZ, 0x3c, !PT ;  /* 0x0000000a06057212 */ /* 0x000fe200078e3cff */
[----:B------:R-:W-:Y:S01]  /*bf80*/  IMAD.IADD R7, R8, 0x1, R9 ;  /* 0x0000000108077824 */ /* 0x000fe200078e0209 */
[----:B------:R-:W-:Y:S01]  /*bf90*/  SHF.R.U64 R6, R38, 0x10, R39 ;  /* 0x0000001026067819 */ /* 0x000fe20000001227 */
[----:B------:R-:W-:Y:S01]  /*bfa0*/  IMAD R0, R111, 0x200, R0 ;  /* 0x000002006f007824 */ /* 0x000fe200078e0200 */
[----:B------:R-:W-:Y:S01]  /*bfb0*/  SHF.R.U32.HI R17, RZ, 0x10, R41 ;  /* 0x00000010ff117819 */ /* 0x000fe20000011629 */
[----:B------:R-:W-:Y:S01]  /*bfc0*/  IMAD.SHL.U32 R45, R7, 0x2, RZ ;  /* 0x00000002072d7824 */ /* 0x000fe200078e00ff */
[----:B------:R-:W-:-:S02]  /*bfd0*/  SHF.R.U64 R18, R42, 0x10, R43 ;  /* 0x000000102a127819 */ /* 0x000fc4000000122b */
[----:B------:R-:W-:Y:S02]  /*bfe0*/  IADD3 R0, R0, R5, RZ ;  /* 0x0000000500007210 */ /* 0x000fe40007ffe0ff */
[----:B------:R-:W1:Y:S01]  /*bff0*/  LDS.128 R12, [R45+0xc100] ;  /* 0x00c100002d0c7984 */ /* 0x000e620000000c00 */
[--C-:B------:R-:W-:Y:S02]  /*c000*/  SHF.R.U32.HI R5, RZ, 0x10, R37.reuse ;  /* 0x00000010ff057819 */ /* 0x100fe40000011625 */
[----:B------:R-:W-:Y:S01]  /*c010*/  IMAD.SHL.U32 R44, R0, 0x2, RZ ;  /* 0x00000002002c7824 */ /* 0x000fe200078e00ff */
[----:B------:R-:W-:Y:S02]  /*c020*/  SHF.R.U64 R0, R36, 0x10, R37 ;  /* 0x0000001024007819 */ /* 0x000fe40000001225 */
[----:B------:R-:W-:Y:S02]  /*c030*/  PRMT R23, R85, 0x5410, R5 ;  /* 0x0000541055177816 */ /* 0x000fe40000000005 */
[----:B------:R-:W2:Y:S01]  /*c040*/  LDS.128 R8, [R44+0xc100] ;  /* 0x00c100002c087984 */ /* 0x000ea20000000c00 */
[----:B------:R-:W-:-:S02]  /*c050*/  PRMT R5, R67, 0x5432, R16 ;  /* 0x0000543243057816 */ /* 0x000fc40000000010 */
[----:B------:R-:W-:Y:S02]  /*c060*/  PRMT R19, R85, 0x5432, R0 ;  /* 0x0000543255137816 */ /* 0x000fe40000000000 */
[----:B------:R-:W-:Y:S02]  /*c070*/  PRMT R28, R84, 0x5410, R20 ;  /* 0x00005410541c7816 */ /* 0x000fe40000000014 */
[----:B------:R-:W-:Y:S02]  /*c080*/  SHF.R.U32.HI R7, RZ, 0x10, R39 ;  /* 0x00000010ff077819 */ /* 0x000fe40000011627 */
[----:B------:R-:W-:Y:S02]  /*c090*/  PRMT R29, R86, 0x5432, R6 ;  /* 0x00005432561d7816 */ /* 0x000fe40000000006 */
[----:B------:R-:W-:Y:S02]  /*c0a0*/  PRMT R21, R67, 0x5410, R17 ;  /* 0x0000541043157816 */ /* 0x000fe40000000011 */
[----:B------:R-:W-:-:S02]  /*c0b0*/  PRMT R26, R84, 0x5432, R18 ;  /* 0x00005432541a7816 */ /* 0x000fc40000000012 */
[----:B------:R-:W-:Y:S02]  /*c0c0*/  PRMT R30, R86, 0x5410, R7 ;  /* 0x00005410561e7816 */ /* 0x000fe40000000007 */
[----:B------:R-:W-:Y:S01]  /*c0d0*/  LOP3.LUT R33, R5, 0xffff0000, RZ, 0xc0, !PT ;  /* 0xffff000005217812 */ /* 0x000fe200078ec0ff */
[C---:B-1----:R-:W-:Y:S01]  /*c0e0*/  IMAD.U32 R20, R15.reuse, 0x10000, RZ ;  /* 0x000100000f147824 */ /* 0x042fe200078e00ff */
[----:B------:R-:W-:Y:S01]  /*c0f0*/  LOP3.LUT R31, R15, 0xffff0000, RZ, 0xc0, !PT ;  /* 0xffff00000f1f7812 */ /* 0x000fe200078ec0ff */
[C---:B------:R-:W-:Y:S01]  /*c100*/  IMAD.U32 R27, R14.reuse, 0x10000, RZ ;  /* 0x000100000e1b7824 */ /* 0x040fe200078e00ff */
[----:B------:R-:W-:Y:S01]  /*c110*/  LOP3.LUT R32, R14, 0xffff0000, RZ, 0xc0, !PT ;  /* 0xffff00000e207812 */ /* 0x000fe200078ec0ff */
[----:B------:R-:W-:Y:S01]  /*c120*/  IMAD.U32 R15, R5, 0x10000, RZ ;  /* 0x00010000050f7824 */ /* 0x000fe200078e00ff */
[----:B------:R-:W-:Y:S01]  /*c130*/  LOP3.LUT R17, R12, 0xffff0000, RZ, 0xc0, !PT ;  /* 0xffff00000c117812 */ /* 0x000fe200078ec0ff */
[----:B------:R-:W-:Y:S01]  /*c140*/  IMAD.U32 R14, R19, 0x10000, RZ ;  /* 0x00010000130e7824 */ /* 0x000fe200078e00ff */
[----:B------:R-:W-:Y:S01]  /*c150*/  LOP3.LUT R22, R13, 0xffff0000, RZ, 0xc0, !PT ;  /* 0xffff00000d167812 */ /* 0x000fe200078ec0ff */
[C---:B--2---:R-:W-:Y:S01]  /*c160*/  IMAD.U32 R0, R8.reuse, 0x10000, RZ ;  /* 0x0001000008007824 */ /* 0x044fe200078e00ff */
[----:B------:R-:W-:Y:S01]  /*c170*/  LOP3.LUT R6, R8, 0xffff0000, RZ, 0xc0, !PT ;  /* 0xffff000008067812 */ /* 0x000fe200078ec0ff */
[----:B------:R-:W-:Y:S01]  /*c180*/  IMAD.U32 R16, R12, 0x10000, RZ ;  /* 0x000100000c107824 */ /* 0x000fe200078e00ff */
[----:B------:R-:W-:Y:S01]  /*c190*/  SHF.L.U32 R8, R9, 0x10, RZ ;  /* 0x0000001009087819 */ /* 0x000fe200000006ff */
[----:B------:R-:W-:Y:S01]  /*c1a0*/  IMAD.U32 R18, R13, 0x10000, RZ ;  /* 0x000100000d127824 */ /* 0x000fe200078e00ff */
[----:B------:R-:W-:Y:S01]  /*c1b0*/  LOP3.LUT R12, R9, 0xffff0000, RZ, 0xc0, !PT ;  /* 0xffff0000090c7812 */ /* 0x000fe200078ec0ff */
[C---:B------:R-:W-:Y:S01]  /*c1c0*/  IMAD.U32 R13, R10.reuse, 0x10000, RZ ;  /* 0x000100000a0d7824 */ /* 0x040fe200078e00ff */
[----:B------:R-:W-:Y:S01]  /*c1d0*/  LOP3.LUT R25, R10, 0xffff0000, RZ, 0xc0, !PT ;  /* 0xffff00000a197812 */ /* 0x000fe200078ec0ff */
[C---:B------:R-:W-:Y:S01]  /*c1e0*/  FMUL.FTZ R9, R0.reuse, R15 ;  /* 0x0000000f00097220 */ /* 0x040fe20000410000 */
[C---:B------:R-:W-:Y:S01]  /*c1f0*/  LOP3.LUT R24, R11.reuse, 0xffff0000, RZ, 0xc0, !PT ;  /* 0xffff00000b187812 */ /* 0x040fe200078ec0ff */
[----:B------:R-:W-:Y:S01]  /*c200*/  IMAD.U32 R7, R11, 0x10000, RZ ;  /* 0x000100000b077824 */ /* 0x000fe200078e00ff */
[----:B------:R-:W-:Y:S01]  /*c210*/  LOP3.LUT R10, R19, 0xffff0000, RZ, 0xc0, !PT ;  /* 0xffff0000130a7812 */ /* 0x000fe200078ec0ff */
[----:B------:R-:W-:-:S02]  /*c220*/  FMUL.FTZ R5, R0, R14 ;  /* 0x0000000e00057220 */ /* 0x000fc40000410000 */
[----:B------:R-:W-:Y:S02]  /*c230*/  IMAD.U32 R11, R21, 0x10000, RZ ;  /* 0x00010000150b7824 */ /* 0x000fe400078e00ff */
[----:B------:R-:W-:Y:S01]  /*c240*/  FFMA.FTZ R36, R16, R14, -R9 ;  /* 0x0000000e10247223 */ /* 0x000fe20000010809 */
[----:B------:R-:W-:Y:S01]  /*c250*/  SHF.L.U32 R9, R23, 0x10, RZ ;  /* 0x0000001017097819 */ /* 0x000fe200000006ff */
[----:B------:R-:W-:Y:S02]  /*c260*/  FMUL.FTZ R0, R6, R33 ;  /* 0x0000002106007220 */ /* 0x000fe40000410000 */
[----:B------:R-:W-:Y:S02]  /*c270*/  FFMA.FTZ R35, R16, R15, R5 ;  /* 0x0000000f10237223 */ /* 0x000fe40000010005 */
[----:B------:R-:W-:Y:S02]  /*c280*/  FMUL.FTZ R6, R6, R10 ;  /* 0x0000000a06067220 */ /* 0x000fe40000410000 */
[----:B------:R-:W-:-:S02]  /*c290*/  FMUL.FTZ R5, R8, R11 ;  /* 0x0000000b08057220 */ /* 0x000fc40000410000 */
[----:B------:R-:W-:Y:S02]  /*c2a0*/  IMAD.U32 R14, R28, 0x10000, RZ ;  /* 0x000100001c0e7824 */ /* 0x000fe400078e00ff */
[----:B------:R-:W-:Y:S01]  /*c2b0*/  FFMA.FTZ R34, R17, R10, -R0 ;  /* 0x0000000a11227223 */ /* 0x000fe20000010800 */
[----:B------:R-:W-:Y:S01]  /*c2c0*/  LOP3.LUT R10, R23, 0xffff0000, RZ, 0xc0, !PT ;  /* 0xffff0000170a7812 */ /* 0x000fe200078ec0ff */
[----:B------:R-:W-:Y:S02]  /*c2d0*/  FMUL.FTZ R0, R8, R9 ;  /* 0x0000000908007220 */ /* 0x000fe40000410000 */
[----:B------:R-:W-:Y:S02]  /*c2e0*/  FFMA.FTZ R33, R17, R33, R6 ;  /* 0x0000002111217223 */ /* 0x000fe40000010006 */
[----:B------:R-:W-:Y:S01]  /*c2f0*/  FFMA.FTZ R19, R18, R9, -R5 ;  /* 0x0000000912137223 */ /* 0x000fe20000010805 */
[----:B------:R-:W-:Y:S01]  /*c300*/  LOP3.LUT R9, R21, 0xffff0000, RZ, 0xc0, !PT ;  /* 0xffff000015097812 */ /* 0x000fe200078ec0ff */
[----:B------:R-:W-:-:S02]  /*c310*/  IMAD.U32 R6, R30, 0x10000, RZ ;  /* 0x000100001e067824 */ /* 0x000fc400078e00ff */
[C---:B------:R-:W-:Y:S02]  /*c320*/  FMUL.FTZ R5, R7.reuse, R14 ;  /* 0x0000000e07057220 */ /* 0x040fe40000410000 */
[----:B------:R-:W-:Y:S02]  /*c330*/  IMAD.U32 R21, R26, 0x10000, RZ ;  /* 0x000100001a157824 */ /* 0x000fe400078e00ff */
[----:B------:R-:W-:Y:S02]  /*c340*/  FFMA.FTZ R18, R18, R11, R0 ;  /* 0x0000000b12127223 */ /* 0x000fe40000010000 */
[-C--:B------:R-:W-:Y:S02]  /*c350*/  FMUL.FTZ R0, R7, R6.reuse ;  /* 0x0000000607007220 */ /* 0x080fe40000410000 */
[----:B------:R-:W-:Y:S02]  /*c360*/  FFMA.FTZ R17, R20, R6, -R5 ;  /* 0x0000000614117223 */ /* 0x000fe40000010805 */
[----:B------:R-:W-:-:S02]  /*c370*/  IMAD.U32 R8, R29, 0x10000, RZ ;  /* 0x000100001d087824 */ /* 0x000fc400078e00ff */
[----:B------:R-:W-:Y:S02]  /*c380*/  FMUL.FTZ R6, R12, R10 ;  /* 0x0000000a0c067220 */ /* 0x000fe40000410000 */
[C---:B------:R-:W-:Y:S02]  /*c390*/  FMUL.FTZ R5, R13.reuse, R21 ;  /* 0x000000150d057220 */ /* 0x040fe40000410000 */
[----:B------:R-:W-:Y:S02]  /*c3a0*/  FFMA.FTZ R16, R20, R14, R0 ;  /* 0x0000000e14107223 */ /* 0x000fe40000010000 */
        /* <DEDUP_REMOVED lines=8> */
[----:B------:R-:W-:-:S02]  /*c430*/  FFMA.FTZ R15, R22, R10, -R7 ;  /* 0x0000000a160f7223 */ /* 0x000fc40000010807 */
[----:B------:R-:W-:Y:S02]  /*c440*/  FFMA.FTZ R10, R27, R21, R0 ;  /* 0x000000151b0a7223 */ /* 0x000fe40000010000 */
        /* <DEDUP_REMOVED lines=18> */
.L_x_609:
[----:B------:R-:W-:Y:S05]  /*c570*/  BSYNC B0 ;  /* 0x0000000000007941 */ /* 0x000fea0003800000 */
.L_x_608:
[----:B------:R-:W-:-:S04]  /*c580*/  IADD3 R0, R64, 0x40, RZ ;  /* 0x0000004040007810 */ /* 0x000fc80007ffe0ff */
        /* <DEDUP_REMOVED lines=120> */
.L_x_605:
[----:B------:R-:W-:Y:S05]  /*cd10*/  BSYNC B1 ;  /* 0x0000000000017941 */ /* 0x000fea0003800000 */
.L_x_604:
[----:B------:R-:W-:-:S04]  /*cd20*/  IADD3 R28, R65, 0x40, RZ ;  /* 0x00000040411c7810 */ /* 0x000fc80007ffe0ff */
[----:B------:R-:W-:-:S13]  /*cd30*/  ISETP.GE.AND P0, PT, R28, R66, PT ;  /* 0x000000421c00720c */ /* 0x000fda0003f06270 */
[----:B------:R-:W-:Y:S05]  /*cd40*/  @P0 BRA `(.L_x_589) ;  /* 0x000016d000000947 */ /* 0x000fea0003800000 */
[----:B------:R-:W-:Y:S01]  /*cd50*/  ISETP.GE.AND P0, PT, R64, c[0x0][0x27c], PT ;  /* 0x00009f0040007a0c */ /* 0x000fe20003f06270 */
[----:B------:R-:W-:-:S12]  /*cd60*/  BSSY B0, `(.L_x_610) ;  /* 0x0000073000007945 */ /* 0x000fd80003800000 */
[----:B------:R-:W-:Y:S05]  /*cd70*/  @P0 BRA `(.L_x_611) ;  /* 0x0000071000000947 */ /* 0x000fea0003800000 */
[----:B------:R-:W-:Y:S01]  /*cd80*/  IMAD.MOV.U32 R7, RZ, RZ, c[0x0][0x27c] ;  /* 0x00009f00ff077624 */ /* 0x000fe200078e00ff */
[----:B------:R-:W-:Y:S01]  /*cd90*/  SHF.R.S32.HI R0, RZ, 0x1f, R28 ;  /* 0x0000001fff007819 */ /* 0x000fe2000001141c */
[----:B------:R-:W-:Y:S01]  /*cda0*/  IMAD.SHL.U32 R6, R28, 0x40, RZ ;  /* 0x000000401c067824 */ /* 0x000fe200078e00ff */
[----:B------:R-:W-:Y:S02]  /*cdb0*/  SHF.R.U64 R16, R56, 0x10, R57 ;  /* 0x0000001038107819 */ /* 0x000fe40000001239 */
[----:B------:R-:W-:Y:S02]  /*cdc0*/  LEA.HI R7, R7, R47, RZ, 0x1d ;  /* 0x0000002f07077211 */ /* 0x000fe400078fe8ff */
[----:B------:R-:W-:Y:S02]  /*cdd0*/  LEA.HI R5, R0, R28, RZ, 0x3 ;  /* 0x0000001c00057211 */ /* 0x000fe400078f18ff */
[----:B-1----:R-:W-:Y:S01]  /*cde0*/  SHF.R.S32.HI R10, RZ, 0x1f, R7 ;  /* 0x0000001fff0a7819 */ /* 0x002fe20000011407 */
[----:B------:R-:W-:Y:S01]  /*cdf0*/  IMAD.SHL.U32 R8, R7, 0x8, RZ ;  /* 0x0000000807087824 */ /* 0x000fe200078e00ff */
[----:B------:R-:W-:Y:S01]  /*ce00*/  LOP3.LUT R0, R6, 0x1c0, RZ, 0xc0, !PT ;  /* 0x000001c006007812 */ /* 0x000fe200078ec0ff */
[----:B------:R-:W-:Y:S01]  /*ce10*/  IMAD.SHL.U32 R6, R5, 0x40, RZ ;  /* 0x0000004005067824 */ /* 0x000fe200078e00ff */
[----:B------:R-:W-:-:S02]  /*ce20*/  LEA.HI R7, R10, R7, RZ, 0x3 ;  /* 0x000000070a077211 */ /* 0x000fc400078f18ff */
[C---:B------:R-:W-:Y:S02]  /*ce30*/  LOP3.LUT R9, R0.reuse, 0x38, R64, 0xf8, !PT ;  /* 0x0000003800097812 */ /* 0x040fe400078ef840 */
[----:B------:R-:W-:Y:S02]  /*ce40*/  SHF.R.U32.HI R5, RZ, 0x3, R0 ;  /* 0x00000003ff057819 */ /* 0x000fe40000011600 */
[----:B------:R-:W-:Y:S01]  /*ce50*/  LOP3.LUT R8, R0, 0x38, R8, 0xf8, !PT ;  /* 0x0000003800087812 */ /* 0x000fe200078ef808 */
[----:B------:R-:W-:Y:S01]  /*ce60*/  IMAD.SHL.U32 R0, R7, 0x400, RZ ;  /* 0x0000040007007824 */ /* 0x000fe200078e00ff */
[----:B------:R-:W-:Y:S02]  /*ce70*/  LOP3.LUT R6, R6, 0xfffffe00, RZ, 0xc0, !PT ;  /* 0xfffffe0006067812 */ /* 0x000fe400078ec0ff */
[----:B------:R-:W-:Y:S02]  /*ce80*/  SHF.R.U32.HI R17, RZ, 0x10, R57 ;  /* 0x00000010ff117819 */ /* 0x000fe40000011639 */
[----:B------:R-:W-:-:S02]  /*ce90*/  LOP3.LUT R9, R6, R9, R5, 0xf6, !PT ;  /* 0x0000000906097212 */ /* 0x000fc400078ef605 */
[----:B------:R-:W-:Y:S02]  /*cea0*/  LOP3.LUT R5, R8, R5, RZ, 0x3c, !PT ;  /* 0x0000000508057212 */ /* 0x000fe400078e3cff */
[----:B------:R-:W-:Y:S01]  /*ceb0*/  LOP3.LUT R0, R0, 0x7fffe000, RZ, 0xc0, !PT ;  /* 0x7fffe00000007812 */ /* 0x000fe200078ec0ff */
[----:B------:R-:W-:Y:S01]  /*cec0*/  IMAD.SHL.U32 R38, R9, 0x2, RZ ;  /* 0x0000000209267824 */ /* 0x000fe200078e00ff */
[----:B------:R-:W-:Y:S02]  /*ced0*/  SHF.R.U64 R18, R58, 0x10, R59 ;  /* 0x000000103a127819 */ /* 0x000fe4000000123b */
[----:B------:R-:W-:Y:S02]  /*cee0*/  IADD3 R0, R5, R0, R6 ;  /* 0x0000000005007210 */ /* 0x000fe40007ffe006 */
[----:B------:R-:W1:Y:S01]  /*cef0*/  LDS.128 R12, [R38+0xc100] ;  /* 0x00c10000260c7984 */ /* 0x000e620000000c00 */
[--C-:B------:R-:W-:Y:S02]  /*cf00*/  SHF.R.U32.HI R5, RZ, 0x10, R61.reuse ;  /* 0x00000010ff057819 */ /* 0x100fe4000001163d */
[----:B------:R-:W-:Y:S01]  /*cf10*/  IMAD.SHL.U32 R36, R0, 0x2, RZ ;  /* 0x0000000200247824 */ /* 0x000fe200078e00ff */
[----:B------:R-:W-:-:S02]  /*cf20*/  SHF.R.U64 R0, R60, 0x10, R61 ;  /* 0x000000103c007819 */ /* 0x000fc4000000123d */
[----:B------:R-:W-:Y:S02]  /*cf30*/  PRMT R23, R95, 0x5410, R5 ;  /* 0x000054105f177816 */ /* 0x000fe40000000005 */
[----:B------:R-:W2:Y:S01]  /*cf40*/  LDS.128 R8, [R36+0xc100] ;  /* 0x00c1000024087984 */ /* 0x000ea20000000c00 */
[----:B------:R-:W-:Y:S02]  /*cf50*/  PRMT R5, R93, 0x5432, R16 ;  /* 0x000054325d057816 */ /* 0x000fe40000000010 */
[----:B------:R-:W-:Y:S02]  /*cf60*/  SHF.R.U64 R6, R62, 0x10, R63 ;  /* 0x000000103e067819 */ /* 0x000fe4000000123f */
[----:B------:R-:W-:Y:S01]  /*cf70*/  PRMT R19, R95, 0x5432, R0 ;  /* 0x000054325f137816 */ /* 0x000fe20000000000 */
[----:B------:R-:W-:Y:S01]  /*cf80*/  IMAD.U32 R33, R5, 0x10000, RZ ;  /* 0x0001000005217824 */ /* 0x000fe200078e00ff */
[----:B------:R-:W-:Y:S02]  /*cf90*/  SHF.R.U32.HI R20, RZ, 0x10, R59 ;  /* 0x00000010ff147819 */ /* 0x000fe4000001163b */
[----:B------:R-:W-:-:S02]  /*cfa0*/  SHF.R.U32.HI R7, RZ, 0x10, R63 ;  /* 0x00000010ff077819 */ /* 0x000fc4000001163f */
[----:B------:R-:W-:Y:S02]  /*cfb0*/  PRMT R29, R96, 0x5432, R6 ;  /* 0x00005432601d7816 */ /* 0x000fe40000000006 */
[----:B------:R-:W-:Y:S02]  /*cfc0*/  PRMT R21, R93, 0x5410, R17 ;  /* 0x000054105d157816 */ /* 0x000fe40000000011 */
[C---:B------:R-:W-:Y:S02]  /*cfd0*/  PRMT R27, R94.reuse, 0x5432, R18 ;  /* 0x000054325e1b7816 */ /* 0x040fe40000000012 */
[----:B------:R-:W-:Y:S02]  /*cfe0*/  PRMT R26, R94, 0x5410, R20 ;  /* 0x000054105e1a7816 */ /* 0x000fe40000000014 */
[----:B------:R-:W-:Y:S02]  /*cff0*/  LOP3.LUT R34, R5, 0xffff0000, RZ, 0xc0, !PT ;  /* 0xffff000005227812 */ /* 0x000fe400078ec0ff */
[----:B------:R-:W-:Y:S01]  /*d000*/  PRMT R30, R96, 0x5410, R7 ;  /* 0x00005410601e7816 */ /* 0x000fe20000000007 */
[C---:B-1----:R-:W-:Y:S01]  /*d010*/  IMAD.U32 R25, R14.reuse, 0x10000, RZ ;  /* 0x000100000e197824 */ /* 0x042fe200078e00ff */
[----:B------:R-:W-:Y:S01]  /*d020*/  LOP3.LUT R32, R14, 0xffff0000, RZ, 0xc0, !PT ;  /* 0xffff00000e207812 */ /* 0x000fe200078ec0ff */
[C---:B------:R-:W-:Y:S01]  /*d030*/  IMAD.U32 R16, R12.reuse, 0x10000, RZ ;  /* 0x000100000c107824 */ /* 0x040fe200078e00ff */
[----:B------:R-:W-:Y:S01]  /*d040*/  LOP3.LUT R17, R12, 0xffff0000, RZ, 0xc0, !PT ;  /* 0xffff00000c117812 */ /* 0x000fe200078ec0ff */
[----:B------:R-:W-:Y:S01]  /*d050*/  IMAD.U32 R14, R19, 0x10000, RZ ;  /* 0x00010000130e7824 */ /* 0x000fe200078e00ff */
[C---:B------:R-:W-:Y:S01]  /*d060*/  LOP3.LUT R22, R13.reuse, 0xffff0000, RZ, 0xc0, !PT ;  /* 0xffff00000d167812 */ /* 0x040fe200078ec0ff */
[----:B------:R-:W-:Y:S01]  /*d070*/  IMAD.U32 R18, R13, 0x10000, RZ ;  /* 0x000100000d127824 */ /* 0x000fe200078e00ff */
[C---:B------:R-:W-:Y:S01]  /*d080*/  LOP3.LUT R31, R15.reuse, 0xffff0000, RZ, 0xc0, !PT ;  /* 0xffff00000f1f7812 */ /* 0x040fe200078ec0ff */
[----:B--2---:R-:W-:Y:S01]  /*d090*/  IMAD.U32 R13, R10, 0x10000, RZ ;  /* 0x000100000a0d7824 */ /* 0x004fe200078e00ff */
[C---:B------:R-:W-:Y:S01]  /*d0a0*/  SHF.L.U32 R0, R8.reuse, 0x10, RZ ;  /* 0x0000001008007819 */ /* 0x040fe200000006ff */
[----:B------:R-:W-:Y:S01]  /*d0b0*/  IMAD.U32 R20, R15, 0x10000, RZ ;  /* 0x000100000f147824 */ /* 0x000fe200078e00ff */
[----:B------:R-:W-:Y:S01]  /*d0c0*/  LOP3.LUT R6, R8, 0xffff0000, RZ, 0xc0, !PT ;  /* 0xffff000008067812 */ /* 0x000fe200078ec0ff */
[C---:B------:R-:W-:Y:S01]  /*d0d0*/  IMAD.U32 R8, R9.reuse, 0x10000, RZ ;  /* 0x0001000009087824 */ /* 0x040fe200078e00ff */
[----:B------:R-:W-:Y:S01]  /*d0e0*/  LOP3.LUT R12, R9, 0xffff0000, RZ, 0xc0, !PT ;  /* 0xffff0000090c7812 */ /* 0x000fe200078ec0ff */
[----:B------:R-:W-:Y:S01]  /*d0f0*/  FMUL.FTZ R9, R0, R33 ;  /* 0x0000002100097220 */ /* 0x000fe20000410000 */
[----:B------:R-:W-:Y:S01]  /*d100*/  LOP3.LUT R24, R10, 0xffff0000, RZ, 0xc0, !PT ;  /* 0xffff00000a187812 */ /* 0x000fe200078ec0ff */
[----:B------:R-:W-:Y:S01]  /*d110*/  IMAD.U32 R7, R11, 0x10000, RZ ;  /* 0x000100000b077824 */ /* 0x000fe200078e00ff */
[----:B------:R-:W-:Y:S01]  /*d120*/  LOP3.LUT R10, R19, 0xffff0000, RZ, 0xc0, !PT ;  /* 0xffff0000130a7812 */ /* 0x000fe200078ec0ff */
[----:B------:R-:W-:Y:S01]  /*d130*/  FMUL.FTZ R5, R0, R14 ;  /* 0x0000000e00057220 */ /* 0x000fe20000410000 */
[----:B------:R-:W-:Y:S01]  /*d140*/  LOP3.LUT R15, R11, 0xffff0000, RZ, 0xc0, !PT ;  /* 0xffff00000b0f7812 */ /* 0x000fe200078ec0ff */
[----:B------:R-:W-:-:S02]  /*d150*/  IMAD.U32 R11, R21, 0x10000, RZ ;  /* 0x00010000150b7824 */ /* 0x000fc400078e00ff */
[----:B------:R-:W-:Y:S01]  /*d160*/  FFMA.FTZ R39, R16, R14, -R9 ;  /* 0x0000000e10277223 */ /* 0x000fe20000010809 */
[----:B------:R-:W-:Y:S01]  /*d170*/  SHF.L.U32 R9, R23, 0x10, RZ ;  /* 0x0000001017097819 */ /* 0x000fe200000006ff */
[----:B------:R-:W-:Y:S02]  /*d180*/  FMUL.FTZ R0, R6, R34 ;  /* 0x0000002206007220 */ /* 0x000fe40000410000 */
[----:B------:R-:W-:Y:S01]  /*d190*/  FFMA.FTZ R37, R16, R33, R5 ;  /* 0x0000002110257223 */ /* 0x000fe20000010005 */
[----:B------:R-:W-:Y:S01]  /*d1a0*/  LOP3.LUT R16, R27, 0xffff0000, RZ, 0xc0, !PT ;  /* 0xffff00001b107812 */ /* 0x000fe200078ec0ff */
[----:B------:R-:W-:Y:S02]  /*d1b0*/  FMUL.FTZ R6, R6, R10 ;  /* 0x0000000a06067220 */ /* 0x000fe40000410000 */
[----:B------:R-:W-:Y:S02]  /*d1c0*/  FMUL.FTZ R5, R8, R11 ;  /* 0x0000000b08057220 */ /* 0x000fe40000410000 */
[----:B------:R-:W-:-:S02]  /*d1d0*/  IMAD.U32 R14, R26, 0x10000, RZ ;  /* 0x000100001a0e7824 */ /* 0x000fc400078e00ff */
[----:B------:R-:W-:Y:S01]  /*d1e0*/  FFMA.FTZ R35, R17, R10, -R0 ;  /* 0x0000000a11237223 */ /* 0x000fe20000010800 */
[----:B------:R-:W-:Y:S01]  /*d1f0*/  LOP3.LUT R10, R23, 0xffff0000, RZ, 0xc0, !PT ;  /* 0xffff0000170a7812 */ /* 0x000fe200078ec0ff */
[-C--:B------:R-:W-:Y:S02]  /*d200*/  FMUL.FTZ R0, R8, R9.reuse ;  /* 0x0000000908007220 */ /* 0x080fe40000410000 */
[----:B------:R-:W-:Y:S02]  /*d210*/  FFMA.FTZ R34, R17, R34, R6 ;  /* 0x0000002211227223 */ /* 0x000fe40000010006 */
[----:B------:R-:W-:Y:S01]  /*d220*/  FFMA.FTZ R33, R18, R9, -R5 ;  /* 0x0000000912217223 */ /* 0x000fe20000010805 */
[----:B------:R-:W-:Y:S01]  /*d230*/  LOP3.LUT R9, R21, 0xffff0000, RZ, 0xc0, !PT ;  /* 0xffff000015097812 */ /* 0x000fe200078ec0ff */
[----:B------:R-:W-:Y:S02]  /*d240*/  IMAD.U32 R6, R30, 0x10000, RZ ;  /* 0x000100001e067824 */ /* 0x000fe400078e00ff */
[----:B------:R-:W-:-:S02]  /*d250*/  FMUL.FTZ R5, R7, R14 ;  /* 0x0000000e07057220 */ /* 0x000fc40000410000 */
[----:B------:R-:W-:Y:S02]  /*d260*/  IMAD.U32 R21, R27, 0x10000, RZ ;  /* 0x000100001b157824 */ /* 0x000fe400078e00ff */
[----:B------:R-:W-:Y:S02]  /*d270*/  FFMA.FTZ R19, R18, R11, R0 ;  /* 0x0000000b12137223 */ /* 0x000fe40000010000 */
[-C--:B------:R-:W-:Y:S02]  /*d280*/  FMUL.FTZ R0, R7, R6.reuse ;  /* 0x0000000607007220 */ /* 0x080fe40000410000 */
[----:B------:R-:W-:Y:S02]  /*d290*/  FFMA.FTZ R18, R20, R6, -R5 ;  /* 0x0000000614127223 */ /* 0x000fe40000010805 */
[----:B------:R-:W-:Y:S02]  /*d2a0*/  IMAD.U32 R8, R29, 0x10000, RZ ;  /* 0x000100001d087824 */ /* 0x000fe400078e00ff */
[----:B------:R-:W-:-:S02]  /*d2b0*/  FMUL.FTZ R5, R13, R21 ;  /* 0x000000150d057220 */ /* 0x000fc40000410000 */
[----:B------:R-:W-:Y:S02]  /*d2c0*/  FFMA.FTZ R17, R20, R14, R0 ;  /* 0x0000000e14117223 */ /* 0x000fe40000010000 */
[----:B------:R-:W-:Y:S01]  /*d2d0*/  FMUL.FTZ R0, R13, R8 ;  /* 0x000000080d007220 */ /* 0x000fe20000410000 */
[----:B------:R-:W-:Y:S01]  /*d2e0*/  LOP3.LUT R13, R26, 0xffff0000, RZ, 0xc0, !PT ;  /* 0xffff00001a0d7812 */ /* 0x000fe200078ec0ff */
[C---:B------:R-:W-:Y:S02]  /*d2f0*/  FMUL.FTZ R7, R12.reuse, R9 ;  /* 0x000000090c077220 */ /* 0x040fe40000410000 */
[----:B------:R-:W-:Y:S01]  /*d300*/  FMUL.FTZ R6, R12, R10 ;  /* 0x0000000a0c067220 */ /* 0x000fe20000410000 */
[----:B------:R-:W-:Y:S01]  /*d310*/  LOP3.LUT R12, R30, 0xffff0000, RZ, 0xc0, !PT ;  /* 0xffff00001e0c7812 */ /* 0x000fe200078ec0ff */
[----:B------:R-:W-:Y:S01]  /*d320*/  FFMA.FTZ R11, R25, R8, -R5 ;  /* 0x00000008190b7223 */ /* 0x000fe20000010805 */
[----:B------:R-:W-:Y:S01]  /*d330*/  LOP3.LUT R8, R29, 0xffff0000, RZ, 0xc0, !PT ;  /* 0xffff00001d087812 */ /* 0x000fe200078ec0ff */
[----:B------:R-:W-:-:S02]  /*d340*/  FFMA.FTZ R14, R22, R10, -R7 ;  /* 0x0000000a160e7223 */ /* 0x000fc40000010807 */
[----:B------:R-:W-:Y:S02]  /*d350*/  FFMA.FTZ R9, R22, R9, R6 ;  /* 0x0000000916097223 */ /* 0x000fe40000010006 */
[----:B------:R-:W-:Y:S02]  /*d360*/  FFMA.FTZ R10, R25, R21, R0 ;  /* 0x00000015190a7223 */ /* 0x000fe40000010000 */
[C---:B------:R-:W-:Y:S01]  /*d370*/  FMUL.FTZ R7, R24.reuse, R16 ;  /* 0x0000001018077220 */ /* 0x040fe20000410000 */
[----:B------:R-:W-:Y:S01]  /*d380*/  F2FP.BF16.PACK_AB R9, R9, R19 ;  /* 0x000000130909723e */ /* 0x000fe200000010ff */
[C---:B------:R-:W-:Y:S02]  /*d390*/  FMUL.FTZ R5, R15.reuse, R13 ;  /* 0x0000000d0f057220 */ /* 0x040fe40000410000 */
[----:B------:R-:W-:Y:S02]  /*d3a0*/  FMUL.FTZ R6, R24, R8 ;  /* 0x0000000818067220 */ /* 0x000fe40000410000 */
[----:B------:R-:W-:-:S02]  /*d3b0*/  FMUL.FTZ R0, R15, R12 ;  /* 0x0000000c0f007220 */ /* 0x000fc40000410000 */
[----:B------:R-:W-:Y:S01]  /*d3c0*/  FFMA.FTZ R7, R32, R8, -R7 ;  /* 0x0000000820077223 */ /* 0x000fe20000010807 */
[----:B------:R-:W-:Y:S01]  /*d3d0*/  F2FP.BF16.PACK_AB R8, R34, R37 ;  /* 0x000000252208723e */ /* 0x000fe200000010ff */
[----:B------:R-:W-:Y:S01]  /*d3e0*/  FFMA.FTZ R5, R31, R12, -R5 ;  /* 0x0000000c1f057223 */ /* 0x000fe20000010805 */
[----:B------:R-:W-:Y:S01]  /*d3f0*/  F2FP.BF16.PACK_AB R12, R35, R39 ;  /* 0x00000027230c723e */ /* 0x000fe200000010ff */
[----:B------:R-:W-:Y:S02]  /*d400*/  FFMA.FTZ R6, R32, R16, R6 ;  /* 0x0000001020067223 */ /* 0x000fe40000010006 */
[----:B------:R-:W-:Y:S01]  /*d410*/  FFMA.FTZ R0, R31, R13, R0 ;  /* 0x0000000d1f007223 */ /* 0x000fe20000010000 */
[----:B------:R-:W-:Y:S02]  /*d420*/  F2FP.BF16.PACK_AB R13, R14, R33 ;  /* 0x000000210e0d723e */ /* 0x000fe400000010ff */
[----:B------:R-:W-:Y:S02]  /*d430*/  F2FP.BF16.PACK_AB R14, R7, R11 ;  /* 0x0000000b070e723e */ /* 0x000fe400000010ff */
[----:B------:R-:W-:-:S02]  /*d440*/  F2FP.BF16.PACK_AB R15, R5, R18 ;  /* 0x00000012050f723e */ /* 0x000fc400000010ff */
[----:B------:R-:W-:Y:S02]  /*d450*/  F2FP.BF16.PACK_AB R10, R6, R10 ;  /* 0x0000000a060a723e */ /* 0x000fe400000010ff */
[----:B------:R-:W-:Y:S01]  /*d460*/  F2FP.BF16.PACK_AB R11, R0, R17 ;  /* 0x00000011000b723e */ /* 0x000fe200000010ff */
[----:B------:R1:W-:Y:S04]  /*d470*/  STS.128 [R38+0xc100], R12 ;  /* 0x00c1000c26007388 */ /* 0x0003e80000000c00 */
[----:B------:R1:W-:Y:S02]  /*d480*/  STS.128 [R36+0xc100], R8 ;  /* 0x00c1000824007388 */ /* 0x0003e40000000c00 */
.L_x_611:
[----:B------:R-:W-:Y:S05]  /*d490*/  BSYNC B0 ;  /* 0x0000000000007941 */ /* 0x000fea0003800000 */
.L_x_610:
[----:B------:R-:W-:Y:S01]  /*d4a0*/  IADD3 R0, R64, 0x20, RZ ;  /* 0x0000002040007810 */ /* 0x000fe20007ffe0ff */
[----:B------:R-:W-:Y:S03]  /*d4b0*/  BSSY B0, `(.L_x_612) ;  /* 0x000007b000007945 */ /* 0x000fe60003800000 */
[----:B------:R-:W-:-:S13]  /*d4c0*/  ISETP.GE.AND P0, PT, R0, c[0x0][0x27c], PT ;  /* 0x00009f0000007a0c */ /* 0x000fda0003f06270 */
[----:B------:R-:W-:Y:S05]  /*d4d0*/  @P0 BRA `(.L_x_613) ;  /* 0x0000078000000947 */ /* 0x000fea0003800000 */
[----:B------:R-:W-:Y:S01]  /*d4e0*/  SHF.R.S32.HI R7, RZ, 0x1f, R0 ;  /* 0x0000001fff077819 */ /* 0x000fe20000011400 */
[----:B-1----:R-:W-:Y:S01]  /*d4f0*/  IMAD.SHL.U32 R8, R28, 0x40, RZ ;  /* 0x000000401c087824 */ /* 0x002fe200078e00ff */
[----:B------:R-:W-:Y:S01]  /*d500*/  SHF.R.S32.HI R9, RZ, 0x1f, R28 ;  /* 0x0000001fff097819 */ /* 0x000fe2000001141c */
[----:B------:R-:W-:Y:S01]  /*d510*/  IMAD.MOV.U32 R10, RZ, RZ, c[0x0][0x27c] ;  /* 0x00009f00ff0a7624 */ /* 0x000fe200078e00ff */
[CC--:B------:R-:W-:Y:S02]  /*d520*/  LEA.HI R6, R7.reuse, R0.reuse, RZ, 0x3 ;  /* 0x0000000007067211 */ /* 0x0c0fe400078f18ff */
[----:B------:R-:W-:Y:S02]  /*d530*/  LEA.HI R7, R7, R0, RZ, 0x6 ;  /* 0x0000000007077211 */ /* 0x000fe400078f30ff */
[----:B------:R-:W-:Y:S02]  /*d540*/  LOP3.LUT R0, R8, 0x1c0, RZ, 0xc0, !PT ;  /* 0x000001c008007812 */ /* 0x000fe400078ec0ff */
[----:B------:R-:W-:Y:S01]  /*d550*/  SHF.R.S32.HI R5, RZ, 0x3, R6 ;  /* 0x00000003ff057819 */ /* 0x000fe20000011406 */
[----:B------:R-:W-:Y:S01]  /*d560*/  IMAD.SHL.U32 R7, R7, 0x80, RZ ;  /* 0x0000008007077824 */ /* 0x000fe200078e00ff */
[----:B------:R-:W-:-:S02]  /*d570*/  LEA.HI R8, R9, R28, RZ, 0x3 ;  /* 0x0000001c09087211 */ /* 0x000fc400078f18ff */
[----:B------:R-:W-:Y:S02]  /*d580*/  LEA.HI R5, R10, R5, RZ, 0x1d ;  /* 0x000000050a057211 */ /* 0x000fe400078fe8ff */
[----:B------:R-:W-:Y:S01]  /*d590*/  LOP3.LUT R9, R0, 0x38, R6, 0xf8, !PT ;  /* 0x0000003800097812 */ /* 0x000fe200078ef806 */
[----:B------:R-:W-:Y:S01]  /*d5a0*/  IMAD.SHL.U32 R8, R8, 0x40, RZ ;  /* 0x0000004008087824 */ /* 0x000fe200078e00ff */
[----:B------:R-:W-:Y:S02]  /*d5b0*/  SHF.R.S32.HI R6, RZ, 0x1f, R5 ;  /* 0x0000001fff067819 */ /* 0x000fe40000011405 */
[----:B------:R-:W-:Y:S02]  /*d5c0*/  LOP3.LUT R10, R7, 0x7fffe000, RZ, 0xc0, !PT ;  /* 0x7fffe000070a7812 */ /* 0x000fe400078ec0ff */
[----:B------:R-:W-:Y:S01]  /*d5d0*/  LOP3.LUT R7, R8, 0xfffffe00, RZ, 0xc0, !PT ;  /* 0xfffffe0008077812 */ /* 0x000fe200078ec0ff */
[----:B------:R-:W-:Y:S01]  /*d5e0*/  IMAD.SHL.U32 R8, R5, 0x8, RZ ;  /* 0x0000000805087824 */ /* 0x000fe200078e00ff */
[----:B------:R-:W-:-:S02]  /*d5f0*/  LEA.HI R5, R6, R5, RZ, 0x3 ;  /* 0x0000000506057211 */ /* 0x000fc400078f18ff */
[----:B------:R-:W-:Y:S02]  /*d600*/  SHF.R.U32.HI R11, RZ, 0x3, R0 ;  /* 0x00000003ff0b7819 */ /* 0x000fe40000011600 */
[----:B------:R-:W-:Y:S01]  /*d610*/  LOP3.LUT R6, R0, 0x38, R8, 0xf8, !PT ;  /* 0x0000003800067812 */ /* 0x000fe200078ef808 */
[----:B------:R-:W-:Y:S01]  /*d620*/  IMAD.SHL.U32 R0, R5, 0x400, RZ ;  /* 0x0000040005007824 */ /* 0x000fe200078e00ff */
[-C--:B------:R-:W-:Y:S02]  /*d630*/  LOP3.LUT R9, R9, R11.reuse, RZ, 0x3c, !PT ;  /* 0x0000000b09097212 */ /* 0x080fe400078e3cff */
[----:B------:R-:W-:Y:S02]  /*d640*/  LOP3.LUT R5, R6, R11, RZ, 0x3c, !PT ;  /* 0x0000000b06057212 */ /* 0x000fe400078e3cff */
[----:B------:R-:W-:Y:S02]  /*d650*/  LOP3.LUT R0, R0, 0x7fffe000, RZ, 0xc0, !PT ;  /* 0x7fffe00000007812 */ /* 0x000fe400078ec0ff */
[----:B------:R-:W-:-:S02]  /*d660*/  IADD3 R9, R9, R10, R7 ;  /* 0x0000000a09097210 */ /* 0x000fc40007ffe007 */
[----:B------:R-:W-:Y:S02]  /*d670*/  IADD3 R0, R5, R0, R7 ;  /* 0x0000000005007210 */ /* 0x000fe40007ffe007 */
[----:B------:R-:W-:Y:S01]  /*d680*/  SHF.R.U32.HI R5, RZ, 0x10, R69 ;  /* 0x00000010ff057819 */ /* 0x000fe20000011645 */
[----:B------:R-:W-:Y:S01]  /*d690*/  IMAD.SHL.U32 R38, R9, 0x2, RZ ;  /* 0x0000000209267824 */ /* 0x000fe200078e00ff */
[----:B------:R-:W-:Y:S01]  /*d6a0*/  SHF.R.U64 R16, R72, 0x10, R73 ;  /* 0x0000001048107819 */ /* 0x000fe20000001249 */
[----:B------:R-:W-:Y:S01]  /*d6b0*/  IMAD.SHL.U32 R36, R0, 0x2, RZ ;  /* 0x0000000200247824 */ /* 0x000fe200078e00ff */
[----:B------:R-:W-:Y:S02]  /*d6c0*/  SHF.R.U64 R0, R68, 0x10, R69 ;  /* 0x0000001044007819 */ /* 0x000fe40000001245 */
[----:B------:R-:W1:Y:S01]  /*d6d0*/  LDS.128 R12, [R38+0xc100] ;  /* 0x00c10000260c7984 */ /* 0x000e620000000c00 */
[----:B------:R-:W-:Y:S02]  /*d6e0*/  PRMT R23, R99, 0x5410, R5 ;  /* 0x0000541063177816 */ /* 0x000fe40000000005 */
[----:B------:R-:W-:Y:S01]  /*d6f0*/  PRMT R5, R97, 0x5432, R16 ;  /* 0x0000543261057816 */ /* 0x000fe20000000010 */
[----:B------:R-:W2:Y:S01]  /*d700*/  LDS.128 R8, [R36+0xc100] ;  /* 0x00c1000024087984 */ /* 0x000ea20000000c00 */
[----:B------:R-:W-:-:S02]  /*d710*/  PRMT R19, R99, 0x5432, R0 ;  /* 0x0000543263137816 */ /* 0x000fc40000000000 */
[----:B------:R-:W-:Y:S01]  /*d720*/  SHF.R.U64 R6, R70, 0x10, R71 ;  /* 0x0000001046067819 */ /* 0x000fe20000001247 */
[----:B------:R-:W-:Y:S01]  /*d730*/  IMAD.U32 R33, R5, 0x10000, RZ ;  /* 0x0001000005217824 */ /* 0x000fe200078e00ff */
[----:B------:R-:W-:Y:S02]  /*d740*/  SHF.R.U32.HI R17, RZ, 0x10, R73 ;  /* 0x00000010ff117819 */ /* 0x000fe40000011649 */
[--C-:B------:R-:W-:Y:S02]  /*d750*/  SHF.R.U64 R18, R74, 0x10, R75.reuse ;  /* 0x000000104a127819 */ /* 0x100fe4000000124b */
[----:B------:R-:W-:Y:S02]  /*d760*/  SHF.R.U32.HI R20, RZ, 0x10, R75 ;  /* 0x00000010ff147819 */ /* 0x000fe4000001164b */
[----:B------:R-:W-:Y:S02]  /*d770*/  SHF.R.U32.HI R7, RZ, 0x10, R71 ;  /* 0x00000010ff077819 */ /* 0x000fe40000011647 */
[----:B------:R-:W-:-:S02]  /*d780*/  PRMT R29, R100, 0x5432, R6 ;  /* 0x00005432641d7816 */ /* 0x000fc40000000006 */
[----:B------:R-:W-:Y:S02]  /*d790*/  PRMT R21, R97, 0x5410, R17 ;  /* 0x0000541061157816 */ /* 0x000fe40000000011 */
[C---:B------:R-:W-:Y:S02]  /*d7a0*/  PRMT R27, R98.reuse, 0x5432, R18 ;  /* 0x00005432621b7816 */ /* 0x040fe40000000012 */
[----:B------:R-:W-:Y:S02]  /*d7b0*/  PRMT R26, R98, 0x5410, R20 ;  /* 0x00005410621a7816 */ /* 0x000fe40000000014 */
[----:B------:R-:W-:Y:S02]  /*d7c0*/  LOP3.LUT R34, R5, 0xffff0000, RZ, 0xc0, !PT ;  /* 0xffff000005227812 */ /* 0x000fe400078ec0ff */
[----:B------:R-:W-:Y:S01]  /*d7d0*/  PRMT R30, R100, 0x5410, R7 ;  /* 0x00005410641e7816 */ /* 0x000fe20000000007 */
[C---:B-1----:R-:W-:Y:S01]  /*d7e0*/  IMAD.U32 R25, R14.reuse, 0x10000, RZ ;  /* 0x000100000e197824 */ /* 0x042fe200078e00ff */
[----:B------:R-:W-:Y:S01]  /*d7f0*/  LOP3.LUT R32, R14, 0xffff0000, RZ, 0xc0, !PT ;  /* 0xffff00000e207812 */ /* 0x000fe200078ec0ff */
[----:B------:R-:W-:Y:S01]  /*d800*/  IMAD.U32 R14, R19, 0x10000, RZ ;  /* 0x00010000130e7824 */ /* 0x000fe200078e00ff */
[----:B------:R-:W-:Y:S01]  /*d810*/  LOP3.LUT R17, R12, 0xffff0000, RZ, 0xc0, !PT ;  /* 0xffff00000c117812 */ /* 0x000fe200078ec0ff */
[----:B--2---:R-:W-:Y:S01]  /*d820*/  IMAD.U32 R0, R8, 0x10000, RZ ;  /* 0x0001000008007824 */ /* 0x004fe200078e00ff */
[C---:B------:R-:W-:Y:S01]  /*d830*/  LOP3.LUT R22, R13.reuse, 0xffff0000, RZ, 0xc0, !PT ;  /* 0xffff00000d167812 */ /* 0x040fe200078ec0ff */
[----:B------:R-:W-:Y:S01]  /*d840*/  IMAD.U32 R16, R12, 0x10000, RZ ;  /* 0x000100000c107824 */ /* 0x000fe200078e00ff */
[----:B------:R-:W-:Y:S01]  /*d850*/  LOP3.LUT R6, R8, 0xffff0000, RZ, 0xc0, !PT ;  /* 0xffff000008067812 */ /* 0x000fe200078ec0ff */
[----:B------:R-:W-:Y:S01]  /*d860*/  IMAD.U32 R18, R13, 0x10000, RZ ;  /* 0x000100000d127824 */ /* 0x000fe200078e00ff */
[C---:B------:R-:W-:Y:S01]  /*d870*/  LOP3.LUT R12, R9.reuse, 0xffff0000, RZ, 0xc0, !PT ;  /* 0xffff0000090c7812 */ /* 0x040fe200078ec0ff */
[----:B------:R-:W-:Y:S01]  /*d880*/  IMAD.U32 R8, R9, 0x10000, RZ ;  /* 0x0001000009087824 */ /* 0x000fe200078e00ff */
[C---:B------:R-:W-:Y:S01]  /*d890*/  LOP3.LUT R24, R10.reuse, 0xffff0000, RZ, 0xc0, !PT ;  /* 0xffff00000a187812 */ /* 0x040fe200078ec0ff */
[----:B------:R-:W-:Y:S01]  /*d8a0*/  IMAD.U32 R13, R10, 0x10000, RZ ;  /* 0x000100000a0d7824 */ /* 0x000fe200078e00ff */
[C---:B------:R-:W-:Y:S01]  /*d8b0*/  LOP3.LUT R31, R15.reuse, 0xffff0000, RZ, 0xc0, !PT ;  /* 0xffff00000f1f7812 */ /* 0x040fe200078ec0ff */
[----:B------:R-:W-:Y:S01]  /*d8c0*/  IMAD.U32 R20, R15, 0x10000, RZ ;  /* 0x000100000f147824 */ /* 0x000fe200078e00ff */
[----:B------:R-:W-:Y:S01]  /*d8d0*/  LOP3.LUT R10, R19, 0xffff0000, RZ, 0xc0, !PT ;  /* 0xffff0000130a7812 */ /* 0x000fe200078ec0ff */
[----:B------:R-:W-:Y:S01]  /*d8e0*/  FMUL.FTZ R9, R0, R33 ;  /* 0x0000002100097220 */ /* 0x000fe20000410000 */
[C---:B------:R-:W-:Y:S01]  /*d8f0*/  LOP3.LUT R15, R11.reuse, 0xffff0000, RZ, 0xc0, !PT ;  /* 0xffff00000b0f7812 */ /* 0x040fe200078ec0ff */
[----:B------:R-:W-:-:S02]  /*d900*/  IMAD.U32 R7, R11, 0x10000, RZ ;  /* 0x000100000b077824 */ /* 0x000fc400078e00ff */
[-C--:B------:R-:W-:Y:S02]  /*d910*/  FMUL.FTZ R5, R0, R14.reuse ;  /* 0x0000000e00057220 */ /* 0x080fe40000410000 */
[----:B------:R-:W-:Y:S02]  /*d920*/  IMAD.U32 R11, R21, 0x10000, RZ ;  /* 0x00010000150b7824 */ /* 0x000fe400078e00ff */
[----:B------:R-:W-:Y:S02]  /*d930*/  FFMA.FTZ R39, R16, R14, -R9 ;  /* 0x0000000e10277223 */ /* 0x000fe40000010809 */
[----:B------:R-:W-:Y:S02]  /*d940*/  FMUL.FTZ R0, R6, R34 ;  /* 0x0000002206007220 */ /* 0x000fe40000410000 */
[----:B------:R-:W-:Y:S01]  /*d950*/  FFMA.FTZ R37, R16, R33, R5 ;  /* 0x0000002110257223 */ /* 0x000fe20000010005 */
[----:B------:R-:W-:Y:S01]  /*d960*/  LOP3.LUT R16, R27, 0xffff0000, RZ, 0xc0, !PT ;  /* 0xffff00001b107812 */ /* 0x000fe200078ec0ff */
[----:B------:R-:W-:-:S02]  /*d970*/  IMAD.U32 R9, R23, 0x10000, RZ ;  /* 0x0001000017097824 */ /* 0x000fc400078e00ff */
[-C--:B------:R-:W-:Y:S02]  /*d980*/  FMUL.FTZ R6, R6, R10.reuse ;  /* 0x0000000a06067220 */ /* 0x080fe40000410000 */
[----:B------:R-:W-:Y:S02]  /*d990*/  FMUL.FTZ R5, R8, R11 ;  /* 0x0000000b08057220 */ /* 0x000fe40000410000 */
[----:B------:R-:W-:Y:S02]  /*d9a0*/  IMAD.U32 R14, R26, 0x10000, RZ ;  /* 0x000100001a0e7824 */ /* 0x000fe400078e00ff */
[----:B------:R-:W-:Y:S01]  /*d9b0*/  FFMA.FTZ R35, R17, R10, -R0 ;  /* 0x0000000a11237223 */ /* 0x000fe20000010800 */
[----:B------:R-:W-:Y:S01]  /*d9c0*/  LOP3.LUT R10, R23, 0xffff0000, RZ, 0xc0, !PT ;  /* 0xffff0000170a7812 */ /* 0x000fe200078ec0ff */
[----:B------:R-:W-:Y:S02]  /*d9d0*/  FMUL.FTZ R0, R8, R9 ;  /* 0x0000000908007220 */ /* 0x000fe40000410000 */
[----:B------:R-:W-:-:S02]  /*d9e0*/  FFMA.FTZ R34, R17, R34, R6 ;  /* 0x0000002211227223 */ /* 0x000fc40000010006 */
[----:B------:R-:W-:Y:S01]  /*d9f0*/  FFMA.FTZ R33, R18, R9, -R5 ;  /* 0x0000000912217223 */ /* 0x000fe20000010805 */
[----:B------:R-:W-:Y:S01]  /*da00*/  LOP3.LUT R9, R21, 0xffff0000, RZ, 0xc0, !PT ;  /* 0xffff000015097812 */ /* 0x000fe200078ec0ff */
[----:B------:R-:W-:Y:S02]  /*da10*/  IMAD.U32 R6, R30, 0x10000, RZ ;  /* 0x000100001e067824 */ /* 0x000fe400078e00ff */
[----:B------:R-:W-:Y:S02]  /*da20*/  FMUL.FTZ R5, R7, R14 ;  /* 0x0000000e07057220 */ /* 0x000fe40000410000 */
[----:B------:R-:W-:Y:S02]  /*da30*/  IMAD.U32 R21, R27, 0x10000, RZ ;  /* 0x000100001b157824 */ /* 0x000fe400078e00ff */
[----:B------:R-:W-:Y:S02]  /*da40*/  FFMA.FTZ R19, R18, R11, R0 ;  /* 0x0000000b12137223 */ /* 0x000fe40000010000 */
[----:B------:R-:W-:-:S02]  /*da50*/  FMUL.FTZ R0, R7, R6 ;  /* 0x0000000607007220 */ /* 0x000fc40000410000 */
[C---:B------:R-:W-:Y:S02]  /*da60*/  FFMA.FTZ R18, R20.reuse, R6, -R5 ;  /* 0x0000000614127223 */ /* 0x040fe40000010805 */
[----:B------:R-:W-:Y:S02]  /*da70*/  IMAD.U32 R8, R29, 0x10000, RZ ;  /* 0x000100001d087824 */ /* 0x000fe400078e00ff */
[C---:B------:R-:W-:Y:S02]  /*da80*/  FMUL.FTZ R5, R13.reuse, R21 ;  /* 0x000000150d057220 */ /* 0x040fe40000410000 */
[----:B------:R-:W-:Y:S02]  /*da90*/  FFMA.FTZ R17, R20, R14, R0 ;  /* 0x0000000e14117223 */ /* 0x000fe40000010000 */
[----:B------:R-:W-:Y:S01]  /*daa0*/  FMUL.FTZ R0, R13, R8 ;  /* 0x000000080d007220 */ /* 0x000fe20000410000 */
[----:B------:R-:W-:Y:S01]  /*dab0*/  LOP3.LUT R13, R26, 0xffff0000, RZ, 0xc0, !PT ;  /* 0xffff00001a0d7812 */ /* 0x000fe200078ec0ff */
[----:B------:R-:W-:-:S02]  /*dac0*/  FMUL.FTZ R7, R12, R9 ;  /* 0x000000090c077220 */ /* 0x000fc40000410000 */
[----:B------:R-:W-:Y:S01]  /*dad0*/  FMUL.FTZ R6, R12, R10 ;  /* 0x0000000a0c067220 */ /* 0x000fe20000410000 */
[----:B------:R-:W-:Y:S01]  /*dae0*/  LOP3.LUT R12, R30, 0xffff0000, RZ, 0xc0, !PT ;  /* 0xffff00001e0c7812 */ /* 0x000fe200078ec0ff */
[----:B------:R-:W-:Y:S01]  /*daf0*/  FFMA.FTZ R11, R25, R8, -R5 ;  /* 0x00000008190b7223 */ /* 0x000fe20000010805 */
[----:B------:R-:W-:Y:S01]  /*db00*/  LOP3.LUT R8, R29, 0xffff0000, RZ, 0xc0, !PT ;  /* 0xffff00001d087812 */ /* 0x000fe200078ec0ff */
[C---:B------:R-:W-:Y:S02]  /*db10*/  FFMA.FTZ R14, R22.reuse, R10, -R7 ;  /* 0x0000000a160e7223 */ /* 0x040fe40000010807 */
[----:B------:R-:W-:Y:S02]  /*db20*/  FFMA.FTZ R9, R22, R9, R6 ;  /* 0x0000000916097223 */ /* 0x000fe40000010006 */
[----:B------:R-:W-:Y:S02]  /*db30*/  FFMA.FTZ R10, R25, R21, R0 ;  /* 0x00000015190a7223 */ /* 0x000fe40000010000 */
[----:B------:R-:W-:Y:S01]  /*db40*/  FMUL.FTZ R7, R24, R16 ;  /* 0x0000001018077220 */ /* 0x000fe20000410000 */
[----:B------:R-:W-:Y:S01]  /*db50*/  F2FP.BF16.PACK_AB R9, R9, R19 ;  /* 0x000000130909723e */ /* 0x000fe200000010ff */
[----:B------:R-:W-:-:S02]  /*db60*/  FMUL.FTZ R5, R15, R13 ;  /* 0x0000000d0f057220 */ /* 0x000fc40000410000 */
[----:B------:R-:W-:Y:S02]  /*db70*/  FMUL.FTZ R6, R24, R8 ;  /* 0x0000000818067220 */ /* 0x000fe40000410000 */
[----:B------:R-:W-:Y:S02]  /*db80*/  FMUL.FTZ R0, R15, R12 ;  /* 0x0000000c0f007220 */ /* 0x000fe40000410000 */
[----:B------:R-:W-:Y:S01]  /*db90*/  FFMA.FTZ R7, R32, R8, -R7 ;  /* 0x0000000820077223 */ /* 0x000fe20000010807 */
[----:B------:R-:W-:Y:S01]  /*dba0*/  F2FP.BF16.PACK_AB R8, R34, R37 ;  /* 0x000000252208723e */ /* 0x000fe200000010ff */
[----:B------:R-:W-:Y:S01]  /*dbb0*/  FFMA.FTZ R5, R31, R12, -R5 ;  /* 0x0000000c1f057223 */ /* 0x000fe20000010805 */
[----:B------:R-:W-:Y:S01]  /*dbc0*/  F2FP.BF16.PACK_AB R12, R35, R39 ;  /* 0x00000027230c723e */ /* 0x000fe200000010ff */
[----:B------:R-:W-:Y:S02]  /*dbd0*/  FFMA.FTZ R6, R32, R16, R6 ;  /* 0x0000001020067223 */ /* 0x000fe40000010006 */
        /* <DEDUP_REMOVED lines=8> */
.L_x_613:
[----:B------:R-:W-:Y:S05]  /*dc60*/  BSYNC B0 ;  /* 0x0000000000007941 */ /* 0x000fea0003800000 */
.L_x_612:
[----:B------:R-:W-:-:S04]  /*dc70*/  IADD3 R0, R64, 0x40, RZ ;  /* 0x0000004040007810 */ /* 0x000fc80007ffe0ff */
        /* <DEDUP_REMOVED lines=13> */
[----:B------:R-:W-:Y:S02]  /*dd50*/  SHF.R.U32.HI R11, RZ, 0x3, R0 ;  /* 0x00000003ff0b7819 */ /* 0x000fe40000011600 */
[----:B------:R-:W-:Y:S02]  /*dd60*/  SHF.R.S32.HI R6, RZ, 0x1f, R5 ;  /* 0x0000001fff067819 */ /* 0x000fe40000011405 */
[----:B------:R-:W-:Y:S02]  /*dd70*/  LOP3.LUT R10, R7, 0x7fffe000, RZ, 0xc0, !PT ;  /* 0x7fffe000070a7812 */ /* 0x000fe400078ec0ff */
[----:B------:R-:W-:Y:S01]  /*dd80*/  LOP3.LUT R7, R9, R11, RZ, 0x3c, !PT ;  /* 0x0000000b09077212 */ /* 0x000fe200078e3cff */
[----:B------:R-:W-:Y:S01]  /*dd90*/  IMAD.SHL.U32 R9, R5, 0x8, RZ ;  /* 0x0000000805097824 */ /* 0x000fe200078e00ff */
[----:B------:R-:W-:-:S02]  /*dda0*/  LEA.HI R8, R8, R28, RZ, 0x3 ;  /* 0x0000001c08087211 */ /* 0x000fc400078f18ff */
[----:B------:R-:W-:Y:S02]  /*ddb0*/  LEA.HI R5, R6, R5, RZ, 0x3 ;  /* 0x0000000506057211 */ /* 0x000fe400078f18ff */
[----:B------:R-:W-:Y:S01]  /*ddc0*/  LOP3.LUT R6, R0, 0x38, R9, 0xf8, !PT ;  /* 0x0000003800067812 */ /* 0x000fe200078ef809 */
[----:B------:R-:W-:Y:S01]  /*ddd0*/  IMAD.SHL.U32 R8, R8, 0x40, RZ ;  /* 0x0000004008087824 */ /* 0x000fe200078e00ff */
[----:B------:R-:W-:Y:S01]  /*dde0*/  SHF.R.U64 R16, R76, 0x10, R77 ;  /* 0x000000104c107819 */ /* 0x000fe2000000124d */
[----:B------:R-:W-:Y:S01]  /*ddf0*/  IMAD.SHL.U32 R0, R5, 0x400, RZ ;  /* 0x0000040005007824 */ /* 0x000fe200078e00ff */
[----:B------:R-:W-:Y:S02]  /*de00*/  LOP3.LUT R5, R6, R11, RZ, 0x3c, !PT ;  /* 0x0000000b06057212 */ /* 0x000fe400078e3cff */
[----:B------:R-:W-:Y:S02]  /*de10*/  LOP3.LUT R8, R8, 0xfffffe00, RZ, 0xc0, !PT ;  /* 0xfffffe0008087812 */ /* 0x000fe400078ec0ff */
[----:B------:R-:W-:-:S02]  /*de20*/  LOP3.LUT R0, R0, 0x7fffe000, RZ, 0xc0, !PT ;  /* 0x7fffe00000007812 */ /* 0x000fc400078ec0ff */
[--C-:B------:R-:W-:Y:S02]  /*de30*/  IADD3 R7, R7, R10, R8.reuse ;  /* 0x0000000a07077210 */ /* 0x100fe40007ffe008 */
[----:B------:R-:W-:Y:S02]  /*de40*/  IADD3 R0, R5, R0, R8 ;  /* 0x0000000005007210 */ /* 0x000fe40007ffe008 */
[----:B------:R-:W-:Y:S01]  /*de50*/  SHF.R.U32.HI R20, RZ, 0x10, R79 ;  /* 0x00000010ff147819 */ /* 0x000fe2000001164f */
[----:B------:R-:W-:Y:S01]  /*de60*/  IMAD.SHL.U32 R36, R7, 0x2, RZ ;  /* 0x0000000207247824 */ /* 0x000fe200078e00ff */
[--C-:B------:R-:W-:Y:S01]  /*de70*/  SHF.R.U32.HI R5, RZ, 0x10, R81.reuse ;  /* 0x00000010ff057819 */ /* 0x100fe20000011651 */
[----:B------:R-:W-:Y:S01]  /*de80*/  IMAD.SHL.U32 R34, R0, 0x2, RZ ;  /* 0x0000000200227824 */ /* 0x000fe200078e00ff */
[----:B------:R-:W-:Y:S02]  /*de90*/  SHF.R.U64 R0, R80, 0x10, R81 ;  /* 0x0000001050007819 */ /* 0x000fe40000001251 */
[----:B------:R-:W1:Y:S01]  /*dea0*/  LDS.128 R12, [R36+0xc100] ;  /* 0x00c10000240c7984 */ /* 0x000e620000000c00 */
[----:B------:R-:W-:-:S02]  /*deb0*/  SHF.R.U64 R6, R82, 0x10, R83 ;  /* 0x0000001052067819 */ /* 0x000fc40000001253 */
[----:B------:R-:W-:Y:S01]  /*dec0*/  PRMT R19, R103, 0x5432, R0 ;  /* 0x0000543267137816 */ /* 0x000fe20000000000 */
[----:B------:R-:W2:Y:S01]  /*ded0*/  LDS.128 R8, [R34+0xc100] ;  /* 0x00c1000022087984 */ /* 0x000ea20000000c00 */
[----:B------:R-:W-:Y:S02]  /*dee0*/  PRMT R0, R101, 0x5432, R16 ;  /* 0x0000543265007816 */ /* 0x000fe40000000010 */
[----:B------:R-:W-:Y:S02]  /*def0*/  SHF.R.U32.HI R7, RZ, 0x10, R83 ;  /* 0x00000010ff077819 */ /* 0x000fe40000011653 */
[----:B------:R-:W-:Y:S02]  /*df00*/  SHF.R.U32.HI R17, RZ, 0x10, R77 ;  /* 0x00000010ff117819 */ /* 0x000fe4000001164d */
[----:B------:R-:W-:Y:S02]  /*df10*/  PRMT R28, R102, 0x5410, R20 ;  /* 0x00005410661c7816 */ /* 0x000fe40000000014 */
[----:B------:R-:W-:-:S02]  /*df20*/  PRMT R23, R103, 0x5410, R5 ;  /* 0x0000541067177816 */ /* 0x000fc40000000005 */
[----:B------:R-:W-:Y:S02]  /*df30*/  SHF.R.U64 R18, R78, 0x10, R79 ;  /* 0x000000104e127819 */ /* 0x000fe4000000124f */
[C---:B------:R-:W-:Y:S02]  /*df40*/  PRMT R29, R104.reuse, 0x5432, R6 ;  /* 0x00005432681d7816 */ /* 0x040fe40000000006 */
[----:B------:R-:W-:Y:S02]  /*df50*/  PRMT R30, R104, 0x5410, R7 ;  /* 0x00005410681e7816 */ /* 0x000fe40000000007 */
[----:B------:R-:W-:Y:S02]  /*df60*/  PRMT R21, R101, 0x5410, R17 ;  /* 0x0000541065157816 */ /* 0x000fe40000000011 */
[----:B------:R-:W-:Y:S01]  /*df70*/  PRMT R26, R102, 0x5432, R18 ;  /* 0x00005432661a7816 */ /* 0x000fe20000000012 */
[C---:B-1----:R-:W-:Y:S01]  /*df80*/  IMAD.U32 R20, R15.reuse, 0x10000, RZ ;  /* 0x000100000f147824 */ /* 0x042fe200078e00ff */
[----:B------:R-:W-:Y:S01]  /*df90*/  LOP3.LUT R31, R15, 0xffff0000, RZ, 0xc0, !PT ;  /* 0xffff00000f1f7812 */ /* 0x000fe200078ec0ff */
[----:B------:R-:W-:Y:S01]  /*dfa0*/  IMAD.U32 R15, R0, 0x10000, RZ ;  /* 0x00010000000f7824 */ /* 0x000fe200078e00ff */
[----:B------:R-:W-:Y:S01]  /*dfb0*/  LOP3.LUT R17, R12, 0xffff0000, RZ, 0xc0, !PT ;  /* 0xffff00000c117812 */ /* 0x000fe200078ec0ff */
[----:B--2---:R-:W-:Y:S01]  /*dfc0*/  IMAD.U32 R5, R8, 0x10000, RZ ;  /* 0x0001000008057824 */ /* 0x004fe200078e00ff */
[----:B------:R-:W-:Y:S01]  /*dfd0*/  LOP3.LUT R32, R14, 0xffff0000, RZ, 0xc0, !PT ;  /* 0xffff00000e207812 */ /* 0x000fe200078ec0ff */
[----:B------:R-:W-:Y:S01]  /*dfe0*/  IMAD.U32 R16, R12, 0x10000, RZ ;  /* 0x000100000c107824 */ /* 0x000fe200078e00ff */
[----:B------:R-:W-:Y:S01]  /*dff0*/  LOP3.LUT R6, R8, 0xffff0000, RZ, 0xc0, !PT ;  /* 0xffff000008067812 */ /* 0x000fe200078ec0ff */
[----:B------:R-:W-:Y:S01]  /*e000*/  IMAD.U32 R27, R14, 0x10000, RZ ;  /* 0x000100000e1b7824 */ /* 0x000fe200078e00ff */
[C---:B------:R-:W-:Y:S01]  /*e010*/  LOP3.LUT R24, R11.reuse, 0xffff0000, RZ, 0xc0, !PT ;  /* 0xffff00000b187812 */ /* 0x040fe200078ec0ff */
[----:B------:R-:W-:Y:S01]  /*e020*/  IMAD.U32 R7, R11, 0x10000, RZ ;  /* 0x000100000b077824 */ /* 0x000fe200078e00ff */
[C---:B------:R-:W-:Y:S01]  /*e030*/  LOP3.LUT R12, R9.reuse, 0xffff0000, RZ, 0xc0, !PT ;  /* 0xffff0000090c7812 */ /* 0x040fe200078ec0ff */
[----:B------:R-:W-:Y:S01]  /*e040*/  IMAD.U32 R8, R9, 0x10000, RZ ;  /* 0x0001000009087824 */ /* 0x000fe200078e00ff */
[----:B------:R-:W-:Y:S01]  /*e050*/  LOP3.LUT R11, R0, 0xffff0000, RZ, 0xc0, !PT ;  /* 0xffff0000000b7812 */ /* 0x000fe200078ec0ff */
[----:B------:R-:W-:Y:S01]  /*e060*/  IMAD.U32 R14, R19, 0x10000, RZ ;  /* 0x00010000130e7824 */ /* 0x000fe200078e00ff */
[----:B------:R-:W-:Y:S01]  /*e070*/  LOP3.LUT R22, R13, 0xffff0000, RZ, 0xc0, !PT ;  /* 0xffff00000d167812 */ /* 0x000fe200078ec0ff */
[----:B------:R-:W-:Y:S01]  /*e080*/  FMUL.FTZ R9, R5, R15 ;  /* 0x0000000f05097220 */ /* 0x000fe20000410000 */
[----:B------:R-:W-:Y:S01]  /*e090*/  LOP3.LUT R19, R19, 0xffff0000, RZ, 0xc0, !PT ;  /* 0xffff000013137812 */ /* 0x000fe200078ec0ff */
[----:B------:R-:W-:Y:S01]  /*e0a0*/  IMAD.U32 R18, R13, 0x10000, RZ ;  /* 0x000100000d127824 */ /* 0x000fe200078e00ff */
[C---:B------:R-:W-:Y:S01]  /*e0b0*/  LOP3.LUT R25, R10.reuse, 0xffff0000, RZ, 0xc0, !PT ;  /* 0xffff00000a197812 */ /* 0x040fe200078ec0ff */
[----:B------:R-:W-:-:S02]  /*e0c0*/  IMAD.U32 R13, R10, 0x10000, RZ ;  /* 0x000100000a0d7824 */ /* 0x000fc400078e00ff */
[-C--:B------:R-:W-:Y:S02]  /*e0d0*/  FMUL.FTZ R5, R5, R14.reuse ;  /* 0x0000000e05057220 */ /* 0x080fe40000410000 */
[----:B------:R-:W-:Y:S02]  /*e0e0*/  FFMA.FTZ R37, R16, R14, -R9 ;  /* 0x0000000e10257223 */ /* 0x000fe40000010809 */
[----:B------:R-:W-:Y:S02]  /*e0f0*/  IMAD.U32 R10, R21, 0x10000, RZ ;  /* 0x00010000150a7824 */ /* 0x000fe400078e00ff */
[----:B------:R-:W-:Y:S02]  /*e100*/  FMUL.FTZ R0, R6, R11 ;  /* 0x0000000b06007220 */ /* 0x000fe40000410000 */
[C---:B------:R-:W-:Y:S02]  /*e110*/  IMAD.U32 R9, R23.reuse, 0x10000, RZ ;  /* 0x0001000017097824 */ /* 0x040fe400078e00ff */
[----:B------:R-:W-:Y:S01]  /*e120*/  FFMA.FTZ R35, R16, R15, R5 ;  /* 0x0000000f10237223 */ /* 0x000fe20000010005 */
[----:B------:R-:W-:Y:S01]  /*e130*/  LOP3.LUT R15, R23, 0xffff0000, RZ, 0xc0, !PT ;  /* 0xffff0000170f7812 */ /* 0x000fe200078ec0ff */
[----:B------:R-:W-:-:S02]  /*e140*/  FMUL.FTZ R6, R6, R19 ;  /* 0x0000001306067220 */ /* 0x000fc40000410000 */
[C---:B------:R-:W-:Y:S02]  /*e150*/  FFMA.FTZ R33, R17.reuse, R19, -R0 ;  /* 0x0000001311217223 */ /* 0x040fe40000010800 */
[----:B------:R-:W-:Y:S02]  /*e160*/  FMUL.FTZ R5, R8, R10 ;  /* 0x0000000a08057220 */ /* 0x000fe40000410000 */
[C---:B------:R-:W-:Y:S01]  /*e170*/  IMAD.U32 R14, R28.reuse, 0x10000, RZ ;  /* 0x000100001c0e7824 */ /* 0x040fe200078e00ff */
[----:B------:R-:W-:Y:S01]  /*e180*/  LOP3.LUT R28, R28, 0xffff0000, RZ, 0xc0, !PT ;  /* 0xffff00001c1c7812 */ /* 0x000fe200078ec0ff */
[----:B------:R-:W-:Y:S02]  /*e190*/  FMUL.FTZ R0, R8, R9 ;  /* 0x0000000908007220 */ /* 0x000fe40000410000 */
[----:B------:R-:W-:Y:S01]  /*e1a0*/  FFMA.FTZ R19, R17, R11, R6 ;  /* 0x0000000b11137223 */ /* 0x000fe20000010006 */
[----:B------:R-:W-:Y:S01]  /*e1b0*/  LOP3.LUT R11, R21, 0xffff0000, RZ, 0xc0, !PT ;  /* 0xffff0000150b7812 */ /* 0x000fe200078ec0ff */
[----:B------:R-:W-:Y:S01]  /*e1c0*/  FFMA.FTZ R17, R18, R9, -R5 ;  /* 0x0000000912117223 */ /* 0x000fe20000010805 */
[----:B------:R-:W-:Y:S01]  /*e1d0*/  LOP3.LUT R9, R26, 0xffff0000, RZ, 0xc0, !PT ;  /* 0xffff00001a097812 */ /* 0x000fe200078ec0ff */
[----:B------:R-:W-:-:S02]  /*e1e0*/  IMAD.U32 R6, R30, 0x10000, RZ ;  /* 0x000100001e067824 */ /* 0x000fc400078e00ff */
[----:B------:R-:W-:Y:S02]  /*e1f0*/  FFMA.FTZ R18, R18, R10, R0 ;  /* 0x0000000a12127223 */ /* 0x000fe40000010000 */
[C---:B------:R-:W-:Y:S02]  /*e200*/  FMUL.FTZ R5, R7.reuse, R14 ;  /* 0x0000000e07057220 */ /* 0x040fe40000410000 */
[----:B------:R-:W-:Y:S02]  /*e210*/  IMAD.U32 R10, R26, 0x10000, RZ ;  /* 0x000100001a0a7824 */ /* 0x000fe400078e00ff */
[-C--:B------:R-:W-:Y:S02]  /*e220*/  FMUL.FTZ R0, R7, R6.reuse ;  /* 0x0000000607007220 */ /* 0x080fe40000410000 */
[----:B------:R-:W-:Y:S02]  /*e230*/  FFMA.FTZ R16, R20, R6, -R5 ;  /* 0x0000000614107223 */ /* 0x000fe40000010805 */
[----:B------:R-:W-:-:S02]  /*e240*/  IMAD.U32 R8, R29, 0x10000, RZ ;  /* 0x000100001d087824 */ /* 0x000fc400078e00ff */
[C---:B------:R-:W-:Y:S02]  /*e250*/  FMUL.FTZ R5, R13.reuse, R10 ;  /* 0x0000000a0d057220 */ /* 0x040fe40000410000 */
[----:B------:R-:W-:Y:S02]  /*e260*/  FFMA.FTZ R20, R20, R14, R0 ;  /* 0x0000000e14147223 */ /* 0x000fe40000010000 */
[C---:B------:R-:W-:Y:S02]  /*e270*/  FMUL.FTZ R7, R12.reuse, R11 ;  /* 0x0000000b0c077220 */ /* 0x040fe40000410000 */
[-C--:B------:R-:W-:Y:S01]  /*e280*/  FMUL.FTZ R6, R12, R15.reuse ;  /* 0x0000000f0c067220 */ /* 0x080fe20000410000 */
[----:B------:R-:W-:Y:S01]  /*e290*/  LOP3.LUT R12, R30, 0xffff0000, RZ, 0xc0, !PT ;  /* 0xffff00001e0c7812 */ /* 0x000fe200078ec0ff */
[-C--:B------:R-:W-:Y:S02]  /*e2a0*/  FMUL.FTZ R0, R13, R8.reuse ;  /* 0x000000080d007220 */ /* 0x080fe40000410000 */
[----:B------:R-:W-:Y:S01]  /*e2b0*/  FFMA.FTZ R14, R27, R8, -R5 ;  /* 0x000000081b0e7223 */ /* 0x000fe20000010805 */
[----:B------:R-:W-:Y:S01]  /*e2c0*/  LOP3.LUT R8, R29, 0xffff0000, RZ, 0xc0, !PT ;  /* 0xffff00001d087812 */ /* 0x000fe200078ec0ff */
[----:B------:R-:W-:-:S02]  /*e2d0*/  FFMA.FTZ R15, R22, R15, -R7 ;  /* 0x0000000f160f7223 */ /* 0x000fc40000010807 */
[----:B------:R-:W-:Y:S02]  /*e2e0*/  FFMA.FTZ R11, R22, R11, R6 ;  /* 0x0000000b160b7223 */ /* 0x000fe40000010006 */
[----:B------:R-:W-:Y:S01]  /*e2f0*/  FFMA.FTZ R10, R27, R10, R0 ;  /* 0x0000000a1b0a7223 */ /* 0x000fe20000010000 */
[----:B------:R-:W-:Y:S01]  /*e300*/  F2FP.BF16.PACK_AB R13, R15, R17 ;  /* 0x000000110f0d723e */ /* 0x000fe200000010ff */
[C---:B------:R-:W-:Y:S02]  /*e310*/  FMUL.FTZ R7, R25.reuse, R9 ;  /* 0x0000000919077220 */ /* 0x040fe40000410000 */
[C---:B------:R-:W-:Y:S02]  /*e320*/  FMUL.FTZ R5, R24.reuse, R28 ;  /* 0x0000001c18057220 */ /* 0x040fe40000410000 */
[----:B------:R-:W-:Y:S02]  /*e330*/  FMUL.FTZ R6, R25, R8 ;  /* 0x0000000819067220 */ /* 0x000fe40000410000 */
[----:B------:R-:W-:-:S02]  /*e340*/  FMUL.FTZ R0, R24, R12 ;  /* 0x0000000c18007220 */ /* 0x000fc40000410000 */
[C---:B------:R-:W-:Y:S01]  /*e350*/  FFMA.FTZ R7, R32.reuse, R8, -R7 ;  /* 0x0000000820077223 */ /* 0x040fe20000010807 */
[----:B------:R-:W-:Y:S01]  /*e360*/  F2FP.BF16.PACK_AB R8, R19, R35 ;  /* 0x000000231308723e */ /* 0x000fe200000010ff */
[----:B------:R-:W-:Y:S01]  /*e370*/  FFMA.FTZ R5, R31, R12, -R5 ;  /* 0x0000000c1f057223 */ /* 0x000fe20000010805 */
[----:B------:R-:W-:Y:S01]  /*e380*/  F2FP.BF16.PACK_AB R12, R33, R37 ;  /* 0x00000025210c723e */ /* 0x000fe200000010ff */
[----:B------:R-:W-:Y:S01]  /*e390*/  FFMA.FTZ R6, R32, R9, R6 ;  /* 0x0000000920067223 */ /* 0x000fe20000010006 */
[----:B------:R-:W-:Y:S01]  /*e3a0*/  F2FP.BF16.PACK_AB R9, R11, R18 ;  /* 0x000000120b09723e */ /* 0x000fe200000010ff */
[----:B------:R-:W-:Y:S01]  /*e3b0*/  FFMA.FTZ R0, R31, R28, R0 ;  /* 0x0000001c1f007223 */ /* 0x000fe20000010000 */
[----:B------:R-:W-:Y:S02]  /*e3c0*/  F2FP.BF16.PACK_AB R14, R7, R14 ;  /* 0x0000000e070e723e */ /* 0x000fe400000010ff */
[----:B------:R-:W-:Y:S02]  /*e3d0*/  F2FP.BF16.PACK_AB R15, R5, R16 ;  /* 0x00000010050f723e */ /* 0x000fe400000010ff */
[----:B------:R-:W-:-:S02]  /*e3e0*/  F2FP.BF16.PACK_AB R10, R6, R10 ;  /* 0x0000000a060a723e */ /* 0x000fc400000010ff */
[----:B------:R-:W-:Y:S01]  /*e3f0*/  F2FP.BF16.PACK_AB R11, R0, R20 ;  /* 0x00000014000b723e */ /* 0x000fe200000010ff */
[----:B------:R1:W-:Y:S04]  /*e400*/  STS.128 [R36+0xc100], R12 ;  /* 0x00c1000c24007388 */ /* 0x0003e80000000c00 */
[----:B------:R1:W-:Y:S02]  /*e410*/  STS.128 [R34+0xc100], R8 ;  /* 0x00c1000822007388 */ /* 0x0003e40000000c00 */
.L_x_589:
[----:B------:R-:W-:Y:S05]  /*e420*/  BSYNC B2 ;  /* 0x0000000000027941 */ /* 0x000fea0003800000 */
.L_x_571:
[C---:B-1----:R-:W-:Y:S01]  /*e430*/  IMAD.SHL.U32 R0, R87.reuse, 0x40, RZ ;  /* 0x0000004057007824 */ /* 0x042fe200078e00ff */
[----:B------:R-:W-:Y:S01]  /*e440*/  LOP3.LUT P1, RZ, R87, 0x2, RZ, 0xc0, !PT ;  /* 0x0000000257ff7812 */ /* 0x000fe2000782c0ff */
[----:B------:R-:W-:Y:S01]  /*e450*/  IMAD.SHL.U32 R9, R88, 0x8, RZ ;  /* 0x0000000858097824 */ /* 0x000fe200078e00ff */
[----:B------:R-:W-:-:S04]  /*e460*/  DEPBAR.LE SB0, 0x0 ;  /* 0x000080000000791a */ /* 0x000fc80000000000 */
[----:B------:R-:W-:Y:S01]  /*e470*/  LOP3.LUT R0, R0, 0x1c0, RZ, 0xc0, !PT ;  /* 0x000001c000007812 */ /* 0x000fe200078ec0ff */
[----:B------:R-:W-:Y:S02]  /*e480*/  IMAD R5, R105, c[0x0][0x208], RZ ;  /* 0x0000820069057a24 */ /* 0x000fe400078e02ff */
[C---:B------:R-:W-:Y:S01]  /*e490*/  IMAD.WIDE.U32 R6, R109.reuse, c[0x0][0x208], RZ ;  /* 0x000082006d067a25 */ /* 0x040fe200078e00ff */
[----:B------:R-:W-:Y:S02]  /*e4a0*/  LOP3.LUT R9, R0, 0x8, R9, 0xf8, !PT ;  /* 0x0000000800097812 */ /* 0x000fe400078ef809 */
[----:B------:R-:W-:Y:S01]  /*e4b0*/  SHF.R.U32.HI R8, RZ, 0x3, R0 ;  /* 0x00000003ff087819 */ /* 0x000fe20000011600 */
[C---:B------:R-:W-:Y:S02]  /*e4c0*/  IMAD R0, R109.reuse, c[0x0][0x20c], R5 ;  /* 0x000083006d007a24 */ /* 0x040fe400078e0205 */
[----:B------:R-:W-:Y:S01]  /*e4d0*/  IMAD R108, R109, -0x40, R232 ;  /* 0xffffffc06d6c7824 */ /* 0x000fe200078e02e8 */
[----:B------:R-:W-:Y:S01]  /*e4e0*/  LOP3.LUT R5, R9, R8, RZ, 0x3c, !PT ;  /* 0x0000000809057212 */ /* 0x000fe200078e3cff */
[----:B------:R-:W-:Y:S01]  /*e4f0*/  IMAD.IADD R7, R7, 0x1, R0 ;  /* 0x0000000107077824 */ /* 0x000fe200078e0200 */
[----:B------:R-:W-:Y:S01]  /*e500*/  BAR.SYNC.DEFER_BLOCKING 0x0 ;  /* 0x0000000000007b1d */ /* 0x000fe20000010000 */
[----:B------:R-:W-:Y:S01]  /*e510*/  LEA R8, P0, R6, R236, 0x6 ;  /* 0x000000ec06087211 */ /* 0x000fe200078030ff */
[----:B------:R-:W-:-:S02]  /*e520*/  IMAD.SHL.U32 R209, R209, 0x2, RZ ;  /* 0x00000002d1d17824 */ /* 0x000fc400078e00ff */
[----:B------:R-:W-:Y:S01]  /*e530*/  IMAD R0, R106, 0x200, R5 ;  /* 0x000002006a007824 */ /* 0x000fe200078e0205 */
[----:B------:R-:W-:Y:S01]  /*e540*/  LEA.HI.X R9, R6, R233, R7, 0x6, P0 ;  /* 0x000000e906097211 */ /* 0x000fe200000f3407 */
[----:B------:R-:W-:Y:S01]  /*e550*/  IMAD.SHL.U32 R185, R4, 0x2, RZ ;  /* 0x0000000204b97824 */ /* 0x000fe200078e00ff */
[----:B------:R-:W-:Y:S01]  /*e560*/  SEL R7, RZ, 0x2, P6 ;  /* 0x00000002ff077807 */ /* 0x000fe20003000000 */
[----:B------:R-:W-:Y:S01]  /*e570*/  IMAD.SHL.U32 R184, R0, 0x2, RZ ;  /* 0x0000000200b87824 */ /* 0x000fe200078e00ff */
[----:B------:R-:W-:Y:S01]  /*e580*/  SEL R5, RZ, 0x4, P3 ;  /* 0x00000004ff057807 */ /* 0x000fe20001800000 */
[--C-:B------:R-:W-:Y:S01]  /*e590*/  IMAD R186, R3, 0x2, R185.reuse ;  /* 0x0000000203ba7824 */ /* 0x100fe200078e02b9 */
[----:B------:R-:W-:Y:S01]  /*e5a0*/  LEA R6, P0, R8, c[0x0][0x1f8], 0x1 ;  /* 0x00007e0008067a11 */ /* 0x000fe200078008ff */
[----:B------:R-:W-:Y:S01]  /*e5b0*/  IMAD R188, R2, 0x2, R185 ;  /* 0x0000000202bc7824 */ /* 0x000fe200078e02b9 */
[----:B------:R-:W-:Y:S01]  /*e5c0*/  IADD3 R0, R184, 0x6100, RZ ;  /* 0x00006100b8007810 */ /* 0x000fe20007ffe0ff */
[----:B------:R-:W-:Y:S01]  /*e5d0*/  IMAD R187, R2, 0x2, R186 ;  /* 0x0000000202bb7824 */ /* 0x000fe200078e02ba */
[----:B------:R-:W-:Y:S01]  /*e5e0*/  IADD3 R12, R5, R7, R107 ;  /* 0x00000007050c7210 */ /* 0x000fe20007ffe06b */
[----:B------:R-:W-:Y:S01]  /*e5f0*/  IMAD.IADD R5, R108, 0x1, -R88 ;  /* 0x000000016c057824 */ /* 0x000fe200078e0a58 */
[----:B------:R-:W-:-:S02]  /*e600*/  IADD3 R195, R184, 0x6120, RZ ;  /* 0x00006120b8c37810 */ /* 0x000fc40007ffe0ff */
[----:B------:R-:W-:Y:S01]  /*e610*/  @P1 IADD3 R195, R0, -0x20, RZ ;  /* 0xffffffe000c31810 */ /* 0x000fe20007ffe0ff */
[----:B------:R-:W-:Y:S01]  /*e620*/  IMAD R0, R111, 0x400, R4 ;  /* 0x000004006f007824 */ /* 0x000fe200078e0204 */
[----:B------:R-:W-:Y:S02]  /*e630*/  LEA.HI.X R7, R8, c[0x0][0x1fc], R9, 0x1, P0 ;  /* 0x00007f0008077a11 */ /* 0x000fe400000f0c09 */
[----:B------:R-:W-:Y:S01]  /*e640*/  LOP3.LUT P2, RZ, R12, 0x2, RZ, 0xc0, !PT ;  /* 0x000000020cff7812 */ /* 0x000fe2000784c0ff */
[----:B------:R-:W-:Y:S01]  /*e650*/  IMAD.SHL.U32 R191, R0, 0x2, RZ ;  /* 0x0000000200bf7824 */ /* 0x000fe200078e00ff */
[C---:B------:R-:W-:Y:S01]  /*e660*/  ISETP.LT.OR P0, PT, R5.reuse, 0x1, P5 ;  /* 0x000000010500780c */ /* 0x040fe20002f01670 */
[----:B------:R-:W-:Y:S01]  /*e670*/  LDSM.16.M88.4 R24, [R184+0x6100] ;  /* 0x00610000b818783b */ /* 0x000fe20000000200 */
[----:B------:R-:W-:Y:S01]  /*e680*/  ISETP.LT.OR P1, PT, R5, 0x1, !P2 ;  /* 0x000000010500780c */ /* 0x000fe20005721670 */
[----:B------:R-:W-:Y:S01]  /*e690*/  IMAD R192, R3, 0x2, R191 ;  /* 0x0000000203c07824 */ /* 0x000fe200078e02bf */
[----:B------:R-:W-:Y:S01]  /*e6a0*/  ISETP.LT.OR P3, PT, R5, 0x21, P5 ;  /* 0x000000210500780c */ /* 0x000fe20002f61670 */
[----:B------:R-:W1:Y:S01]  /*e6b0*/  LDSM.16.M88.4 R8, [R191+0xc100] ;  /* 0x00c10000bf08783b */ /* 0x000e620000000200 */
[----:B------:R-:W-:-:S02]  /*e6c0*/  IMAD.MOV.U32 R0, RZ, RZ, c[0x0][0x208] ;  /* 0x00008200ff007624 */ /* 0x000fc400078e00ff */
[C---:B------:R-:W-:Y:S01]  /*e6d0*/  IMAD R194, R2.reuse, 0x2, R191 ;  /* 0x0000000202c27824 */ /* 0x040fe200078e02bf */
[----:B--23--:R-:W-:Y:S01]  /*e6e0*/  LDSM.16.M88.4 R16, [R192+0xc100] ;  /* 0x00c10000c010783b */ /* 0x00cfe20000000200 */
[----:B------:R-:W-:Y:S01]  /*e6f0*/  IMAD R193, R2, 0x2, R192 ;  /* 0x0000000202c17824 */ /* 0x000fe200078e02c0 */
[----:B------:R-:W-:Y:S02]  /*e700*/  SHF.L.U64.HI R246, R0, R246, c[0x0][0x20c] ;  /* 0x0000830000f67619 */ /* 0x000fe400000102f6 */
[----:B------:R-:W2:Y:S04]  /*e710*/  LDSM.16.M88.4 R40, [R184+0x6900] ;  /* 0x00690000b828783b */ /* 0x000ea80000000200 */
[----:B------:R-:W-:Y:S04]  /*e720*/  LDSM.16.M88.4 R44, [R184+0x7100] ;  /* 0x00710000b82c783b */ /* 0x000fe80000000200 */
[----:B------:R-:W3:Y:S04]  /*e730*/  LDSM.16.M88.4 R48, [R184+0x7900] ;  /* 0x00790000b830783b */ /* 0x000ee80000000200 */
[----:B------:R-:W4:Y:S04]  /*e740*/  LDSM.16.M88.4 R32, [R195] ;  /* 0x00000000c320783b */ /* 0x000f280000000200 */
[----:B------:R-:W4:Y:S04]  /*e750*/  LDSM.16.M88.4 R60, [R195+0x800] ;  /* 0x00080000c33c783b */ /* 0x000f280000000200 */
[----:B------:R-:W-:Y:S04]  /*e760*/  LDSM.16.M88.4 R72, [R195+0x1000] ;  /* 0x00100000c348783b */ /* 0x000fe80000000200 */
[----:B------:R-:W4:Y:S04]  /*e770*/  LDSM.16.M88.4 R80, [R195+0x1800] ;  /* 0x00180000c350783b */ /* 0x000f280000000200 */
[----:B------:R-:W-:Y:S01]  /*e780*/  @!PT LDS RZ, [RZ] ;  /* 0x00000000fffff984 */ /* 0x000fe20000000800 */
[----:B------:R-:W-:Y:S01]  /*e790*/  @!PT LDS RZ, [RZ] ;  /* 0x00000000fffff984 */ /* 0x000fe20000000800 */
[----:B------:R-:W-:Y:S01]  /*e7a0*/  @!PT LDS RZ, [RZ] ;  /* 0x00000000fffff984 */ /* 0x000fe20000000800 */
[----:B------:R4:W-:Y:S01]  /*e7b0*/  LDGSTS.E.BYPASS.LTC128B.128 [R209+0x100], [R6.64], !P0 ;  /* 0x0010000006d17fae */ /* 0x0009e2000c101d46 */
[----:B------:R-:W-:Y:S01]  /*e7c0*/  LOP3.LUT P0, RZ, R12, 0x4, RZ, 0xc0, !PT ;  /* 0x000000040cff7812 */ /* 0x000fe2000780c0ff */
[----:B------:R-:W-:-:S02]  /*e7d0*/  IMAD.SHL.U32 R12, R0, 0x40, RZ ;  /* 0x00000040000c7824 */ /* 0x000fc400078e00ff */
[----:B------:R4:W-:Y:S01]  /*e7e0*/  LDGSTS.E.BYPASS.LTC128B.128 [R209+0x2100], [R6.64+0x80], !P1 ;  /* 0x0210008006d17fae */ /* 0x0009e2000c901d46 */
[C---:B------:R-:W-:Y:S01]  /*e7f0*/  ISETP.LT.OR P1, PT, R5.reuse, 0x1, !P0 ;  /* 0x000000010500780c */ /* 0x040fe20004721670 */
[----:B------:R-:W-:Y:S01]  /*e800*/  IMAD.MOV.U32 R0, RZ, RZ, 0x40 ;  /* 0x00000040ff007424 */ /* 0x000fe200078e00ff */
[----:B------:R-:W-:Y:S01]  /*e810*/  ISETP.LT.OR P0, PT, R5, 0x21, !P0 ;  /* 0x000000210500780c */ /* 0x000fe20004701670 */
[C---:B-1----:R-:W-:Y:S08]  /*e820*/  HMMA.16816.F32.BF16 R28, R8.reuse, R26, RZ ;  /* 0x0000001a081c723c */ /* 0x042ff000000418ff */
[C---:B--2---:R-:W-:Y:S02]  /*e830*/  HMMA.16816.F32.BF16 R36, R8.reuse, R40, RZ ;  /* 0x000000280824723c */ /* 0x044fe400000418ff */
[----:B------:R1:W-:Y:S06]  /*e840*/  LDGSTS.E.BYPASS.LTC128B.128 [R209+0x4100], [R6.64+0x100], !P1 ;  /* 0x0410010006d17fae */ /* 0x0003ec000c901d46 */
[----:B---3--:R-:W-:Y:S08]  /*e850*/  HMMA.16816.F32.BF16 R52, R8, R48, RZ ;  /* 0x000000300834723c */ /* 0x008ff000000418ff */
[C---:B----4-:R-:W-:Y:S08]  /*e860*/  HMMA.16816.F32.BF16 R56, R16.reuse, R34, R28 ;  /* 0x000000221038723c */ /* 0x050ff0000004181c */
[----:B------:R-:W-:Y:S01]  /*e870*/  HMMA.16816.F32.BF16 R36, R16, R60, R36 ;  /* 0x0000003c1024723c */ /* 0x000fe20000041824 */
[----:B-1----:R-:W-:-:S07]  /*e880*/  IADD3 R6, P1, R12, R6, RZ ;  /* 0x000000060c067210 */ /* 0x002fce0007f3e0ff */
[----:B------:R-:W-:Y:S01]  /*e890*/  HMMA.16816.F32.BF16 R12, R8, R24, RZ ;  /* 0x00000018080c723c */ /* 0x000fe200000418ff */
[----:B------:R-:W-:Y:S01]  /*e8a0*/  IMAD.X R7, R246, 0x1, R7, P1 ;  /* 0x00000001f6077824 */ /* 0x000fe200008e0607 */
[----:B------:R-:W-:-:S04]  /*e8b0*/  LOP3.LUT P1, RZ, R87, 0x4, RZ, 0xc0, !PT ;  /* 0x0000000457ff7812 */ /* 0x000fc8000782c0ff */
[----:B------:R-:W-:Y:S01]  /*e8c0*/  SEL R0, R0, 0xffffffc0, !P1 ;  /* 0xffffffc000007807 */ /* 0x000fe20004800000 */
[----:B------:R1:W-:Y:S01]  /*e8d0*/  LDGSTS.E.BYPASS.LTC128B.128 [R209+0x1100], [R6.64], !P3 ;  /* 0x0110000006d17fae */ /* 0x0003e2000d901d46 */
[----:B------:R-:W-:Y:S01]  /*e8e0*/  ISETP.LT.OR P1, PT, R5, 0x21, !P2 ;  /* 0x000000210500780c */ /* 0x000fe20005721670 */
[----:B------:R-:W-:Y:S01]  /*e8f0*/  HMMA.16816.F32.BF16 R52, R16, R80, R52 ;  /* 0x000000501034723c */ /* 0x000fe20000041834 */
[----:B------:R-:W-:Y:S01]  /*e900*/  LOP3.LUT R5, R110, 0xffffffe0, RZ, 0xc0, !PT ;  /* 0xffffffe06e057812 */ /* 0x000fe200078ec0ff */
[----:B------:R-:W-:Y:S02]  /*e910*/  IMAD.IADD R190, R184, 0x1, R0 ;  /* 0x00000001b8be7824 */ /* 0x000fe400078e0200 */
[----:B------:R-:W-:-:S08]  /*e920*/  IMAD.IADD R189, R0, 0x1, R195 ;  /* 0x0000000100bd7824 */ /* 0x000fd000078e02c3 */
[----:B------:R1:W-:Y:S03]  /*e930*/  LDGSTS.E.BYPASS.LTC128B.128 [R209+0x3100], [R6.64+0x80], !P1 ;  /* 0x0310008006d17fae */ /* 0x0003e6000c901d46 */
[----:B------:R-:W-:Y:S01]  /*e940*/  HMMA.16816.F32.BF16 R12, R16, R32, R12 ;  /* 0x00000020100c723c */ /* 0x000fe2000004180c */
[----:B------:R1:W-:Y:S04]  /*e950*/  LDGSTS.E.BYPASS.LTC128B.128 [R209+0x5100], [R6.64+0x100], !P0 ;  /* 0x0510010006d17fae */ /* 0x0003e8000c101d46 */
[----:B------:R-:W-:Y:S03]  /*e960*/  LDSM.16.M88.4 R20, [R194+0xc100] ;  /* 0x00c10000c214783b */ /* 0x000fe60000000200 */
[C---:B------:R-:W-:Y:S01]  /*e970*/  HMMA.16816.F32.BF16 R32, R8.reuse, R42, RZ ;  /* 0x0000002a0820723c */ /* 0x040fe200000418ff */
[----:B------:R-:W2:Y:S04]  /*e980*/  LDSM.16.M88.4 R64, [R190+0x6100] ;  /* 0x00610000be40783b */ /* 0x000ea80000000200 */
[----:B------:R-:W-:Y:S03]  /*e990*/  LDSM.16.M88.4 R24, [R193+0xc100] ;  /* 0x00c10000c118783b */ /* 0x000fe60000000200 */
[C---:B------:R-:W-:Y:S01]  /*e9a0*/  HMMA.16816.F32.BF16 R40, R8.reuse, R44, RZ ;  /* 0x0000002c0828723c */ /* 0x040fe200000418ff */
[----:B------:R-:W3:Y:S04]  /*e9b0*/  LDSM.16.M88.4 R84, [R189] ;  /* 0x00000000bd54783b */ /* 0x000ee80000000200 */
[----:B------:R-:W4:Y:S03]  /*e9c0*/  LDSM.16.M88.4 R68, [R190+0x6900] ;  /* 0x00690000be44783b */ /* 0x000f260000000200 */
[----:B------:R-:W-:Y:S01]  /*e9d0*/  HMMA.16816.F32.BF16 R44, R8, R46, RZ ;  /* 0x0000002e082c723c */ /* 0x000fe200000418ff */
[----:B------:R-:W3:Y:S01]  /*e9e0*/  LDSM.16.M88.4 R76, [R190+0x7100] ;  /* 0x00710000be4c783b */ /* 0x000ee20000000200 */
[----:B-1----:R-:W-:-:S03]  /*e9f0*/  SHF.R.S32.HI R6, RZ, 0x1f, R111 ;  /* 0x0000001fff067819 */ /* 0x002fc6000001146f */
[----:B------:R-:W1:Y:S01]  /*ea00*/  LDSM.16.M88.4 R96, [R190+0x7900] ;  /* 0x00790000be60783b */ /* 0x000e620000000200 */
[----:B------:R-:W-:Y:S02]  /*ea10*/  LEA.HI R7, R112, R162, RZ, 0x2 ;  /* 0x000000a270077211 */ /* 0x000fe400078f10ff */
[----:B------:R-:W-:Y:S01]  /*ea20*/  HMMA.16816.F32.BF16 R8, R8, R50, RZ ;  /* 0x000000320808723c */ /* 0x000fe200000418ff */
[----:B------:R-:W-:Y:S01]  /*ea30*/  LEA.HI R6, R6, R111, RZ, 0x3 ;  /* 0x0000006f06067211 */ /* 0x000fe200078f18ff */
[----:B------:R-:W-:Y:S03]  /*ea40*/  LDSM.16.M88.4 R100, [R184+0x8100] ;  /* 0x00810000b864783b */ /* 0x000fe60000000200 */
[----:B------:R-:W-:Y:S01]  /*ea50*/  LOP3.LUT R6, R6, 0xffffff8, RZ, 0xc0, !PT ;  /* 0x0ffffff806067812 */ /* 0x000fe200078ec0ff */
[----:B------:R-:W-:Y:S02]  /*ea60*/  LDSM.16.M88.4 R48, [R189+0x800] ;  /* 0x00080000bd30783b */ /* 0x000fe40000000200 */
[C---:B------:R-:W-:Y:S02]  /*ea70*/  HMMA.16816.F32.BF16 R32, R16.reuse, R62, R32 ;  /* 0x0000003e1020723c */ /* 0x040fe40000041820 */
[----:B------:R-:W-:Y:S04]  /*ea80*/  LDSM.16.M88.4 R92, [R189+0x1800] ;  /* 0x00180000bd5c783b */ /* 0x000fe80000000200 */
[----:B------:R-:W-:Y:S02]  /*ea90*/  LDSM.16.M88.4 R60, [R184+0x8900] ;  /* 0x00890000b83c783b */ /* 0x000fe40000000200 */
[----:B------:R-:W-:Y:S02]  /*eaa0*/  HMMA.16816.F32.BF16 R40, R16, R72, R40 ;  /* 0x000000481028723c */ /* 0x000fe40000041828 */
[----:B------:R-:W-:Y:S04]  /*eab0*/  LDSM.16.M88.4 R88, [R184+0x9900] ;  /* 0x00990000b858783b */ /* 0x000fe80000000200 */
[----:B------:R-:W-:Y:S02]  /*eac0*/  LDSM.16.M88.4 R104, [R189+0x2000] ;  /* 0x00200000bd68783b */ /* 0x000fe40000000200 */
[C---:B--2---:R-:W-:Y:S02]  /*ead0*/  HMMA.16816.F32.BF16 R28, R20.reuse, R64, R12 ;  /* 0x00000040141c723c */ /* 0x044fe4000004180c */
[----:B------:R-:W2:Y:S04]  /*eae0*/  LDSM.16.M88.4 R12, [R191+0x10100] ;  /* 0x01010000bf0c783b */ /* 0x000ea80000000200 */
[----:B------:R-:W0:Y:S02]  /*eaf0*/  LDGDEPBAR ;  /* 0x00000000000079af */ /* 0x000e240000000000 */
[----:B------:R-:W-:Y:S08]  /*eb00*/  HMMA.16816.F32.BF16 R64, R20, R66, R56 ;  /* 0x000000421440723c */ /* 0x000ff00000041838 */
[----:B------:R-:W-:Y:S01]  /*eb10*/  HMMA.16816.F32.BF16 R44, R16, R74, R44 ;  /* 0x0000004a102c723c */ /* 0x000fe2000004182c */
[----:B------:R-:W1:Y:S07]  /*eb20*/  LDSM.16.M88.4 R72, [R189+0x1000] ;  /* 0x00100000bd48783b */ /* 0x000e6e0000000200 */
[----:B---3--:R-:W-:Y:S08]  /*eb30*/  HMMA.16816.F32.BF16 R28, R24, R84, R28 ;  /* 0x00000054181c723c */ /* 0x008ff0000004181c */
[----:B------:R-:W-:Y:S01]  /*eb40*/  HMMA.16816.F32.BF16 R16, R16, R82, R8 ;  /* 0x000000521010723c */ /* 0x000fe20000041808 */
[----:B------:R-:W-:Y:S04]  /*eb50*/  LDSM.16.M88.4 R8, [R192+0x10100] ;  /* 0x01010000c008783b */ /* 0x000fe80000000200 */
[----:B------:R-:W3:Y:S03]  /*eb60*/  LDSM.16.M88.4 R80, [R195+0x2000] ;  /* 0x00200000c350783b */ /* 0x000ee60000000200 */
[----:B------:R-:W-:Y:S01]  /*eb70*/  HMMA.16816.F32.BF16 R64, R24, R86, R64 ;  /* 0x000000561840723c */ /* 0x000fe20000041840 */
[----:B------:R-:W-:Y:S07]  /*eb80*/  LDSM.16.M88.4 R84, [R195+0x3800] ;  /* 0x00380000c354783b */ /* 0x000fee0000000200 */
[C---:B----4-:R-:W-:Y:S08]  /*eb90*/  HMMA.16816.F32.BF16 R56, R20.reuse, R68, R36 ;  /* 0x000000441438723c */ /* 0x050ff00000041824 */
[C---:B------:R-:W-:Y:S01]  /*eba0*/  HMMA.16816.F32.BF16 R36, R20.reuse, R70, R32 ;  /* 0x000000461424723c */ /* 0x040fe20000041820 */
[----:B------:R-:W-:Y:S07]  /*ebb0*/  LDSM.16.M88.4 R68, [R195+0x2800] ;  /* 0x00280000c344783b */ /* 0x000fee0000000200 */
[C---:B------:R-:W-:Y:S08]  /*ebc0*/  HMMA.16816.F32.BF16 R32, R20.reuse, R76, R40 ;  /* 0x0000004c1420723c */ /* 0x040ff00000041828 */
[C---:B------:R-:W-:Y:S01]  /*ebd0*/  HMMA.16816.F32.BF16 R40, R20.reuse, R78, R44 ;  /* 0x0000004e1428723c */ /* 0x040fe2000004182c */
[----:B------:R-:W4:Y:S07]  /*ebe0*/  LDSM.16.M88.4 R76, [R184+0x9100] ;  /* 0x00910000b84c783b */ /* 0x000f2e0000000200 */
[----:B-1----:R-:W-:Y:S08]  /*ebf0*/  HMMA.16816.F32.BF16 R52, R20, R96, R52 ;  /* 0x000000601434723c */ /* 0x002ff00000041834 */
[----:B--2---:R-:W-:Y:S08]  /*ec00*/  HMMA.16816.F32.BF16 R28, R12, R100, R28 ;  /* 0x000000640c1c723c */ /* 0x004ff0000004181c */
[----:B------:R-:W-:Y:S01]  /*ec10*/  HMMA.16816.F32.BF16 R16, R20, R98, R16 ;  /* 0x000000621410723c */ /* 0x000fe20000041810 */
[----:B------:R-:W-:Y:S04]  /*ec20*/  LDSM.16.M88.4 R20, [R194+0x10100] ;  /* 0x01010000c214783b */ /* 0x000fe80000000200 */
[----:B------:R-:W1:Y:S03]  /*ec30*/  LDSM.16.M88.4 R96, [R190+0x8100] ;  /* 0x00810000be60783b */ /* 0x000e660000000200 */
[----:B------:R-:W-:Y:S01]  /*ec40*/  HMMA.16816.F32.BF16 R64, R12, R102, R64 ;  /* 0x000000660c40723c */ /* 0x000fe20000041840 */
[----:B------:R-:W-:Y:S07]  /*ec50*/  LDSM.16.M88.4 R100, [R195+0x4000] ;  /* 0x00400000c364783b */ /* 0x000fee0000000200 */
[C---:B------:R-:W-:Y:S08]  /*ec60*/  HMMA.16816.F32.BF16 R56, R24.reuse, R48, R56 ;  /* 0x000000301838723c */ /* 0x040ff00000041838 */
[C---:B------:R-:W-:Y:S08]  /*ec70*/  HMMA.16816.F32.BF16 R36, R24.reuse, R50, R36 ;  /* 0x000000321824723c */ /* 0x040ff00000041824 */
[C---:B------:R-:W-:Y:S08]  /*ec80*/  HMMA.16816.F32.BF16 R32, R24.reuse, R72, R32 ;  /* 0x000000481820723c */ /* 0x040ff00000041820 */
[C---:B------:R-:W-:Y:S01]  /*ec90*/  HMMA.16816.F32.BF16 R40, R24.reuse, R74, R40 ;  /* 0x0000004a1828723c */ /* 0x040fe20000041828 */
[----:B------:R-:W2:Y:S07]  /*eca0*/  LDSM.16.M88.4 R72, [R195+0x3000] ;  /* 0x00300000c348783b */ /* 0x000eae0000000200 */
[----:B------:R-:W-:Y:S08]  /*ecb0*/  HMMA.16816.F32.BF16 R52, R24, R92, R52 ;  /* 0x0000005c1834723c */ /* 0x000ff00000041834 */
[----:B---3--:R-:W-:Y:S01]  /*ecc0*/  HMMA.16816.F32.BF16 R44, R8, R80, R28 ;  /* 0x00000050082c723c */ /* 0x008fe2000004181c */
[----:B------:R-:W3:Y:S07]  /*ecd0*/  LDSM.16.M88.4 R28, [R193+0x10100] ;  /* 0x01010000c11c783b */ /* 0x000eee0000000200 */
[----:B------:R-:W-:Y:S01]  /*ece0*/  HMMA.16816.F32.BF16 R24, R24, R94, R16 ;  /* 0x0000005e1818723c */ /* 0x000fe20000041810 */
[----:B------:R-:W-:Y:S07]  /*ecf0*/  LDSM.16.M88.4 R92, [R190+0x9900] ;  /* 0x00990000be5c783b */ /* 0x000fee0000000200 */
[----:B------:R-:W-:Y:S01]  /*ed00*/  HMMA.16816.F32.BF16 R64, R8, R82, R64 ;  /* 0x000000520840723c */ /* 0x000fe20000041840 */
[----:B------:R-:W-:Y:S07]  /*ed10*/  LDSM.16.M88.4 R80, [R190+0x9100] ;  /* 0x00910000be50783b */ /* 0x000fee0000000200 */
[C---:B------:R-:W-:Y:S08]  /*ed20*/  HMMA.16816.F32.BF16 R56, R12.reuse, R60, R56 ;  /* 0x0000003c0c38723c */ /* 0x040ff00000041838 */
[C---:B------:R-:W-:Y:S08]  /*ed30*/  HMMA.16816.F32.BF16 R48, R12.reuse, R62, R36 ;  /* 0x0000003e0c30723c */ /* 0x040ff00000041824 */
[C---:B----4-:R-:W-:Y:S08]  /*ed40*/  HMMA.16816.F32.BF16 R36, R12.reuse, R76, R32 ;  /* 0x0000004c0c24723c */ /* 0x050ff00000041820 */
[C---:B------:R-:W-:Y:S01]  /*ed50*/  HMMA.16816.F32.BF16 R32, R12.reuse, R78, R40 ;  /* 0x0000004e0c20723c */ /* 0x040fe20000041828 */
[----:B------:R-:W4:Y:S07]  /*ed60*/  LDSM.16.M88.4 R76, [R190+0x8900] ;  /* 0x00890000be4c783b */ /* 0x000f2e0000000200 */
[----:B------:R-:W-:Y:S08]  /*ed70*/  HMMA.16816.F32.BF16 R16, R12, R88, R52 ;  /* 0x000000580c10723c */ /* 0x000ff00000041834 */
[----:B-1----:R-:W-:Y:S08]  /*ed80*/  HMMA.16816.F32.BF16 R44, R20, R96, R44 ;  /* 0x00000060142c723c */ /* 0x002ff0000004182c */
[----:B------:R-:W-:Y:S01]  /*ed90*/  HMMA.16816.F32.BF16 R40, R12, R90, R24 ;  /* 0x0000005a0c28723c */ /* 0x000fe20000041818 */
[----:B------:R-:W-:Y:S04]  /*eda0*/  LDSM.16.M88.4 R24, [R191+0x14100] ;  /* 0x01410000bf18783b */ /* 0x000fe80000000200 */
[----:B------:R-:W1:Y:S03]  /*edb0*/  LDSM.16.M88.4 R88, [R184+0xa100] ;  /* 0x00a10000b858783b */ /* 0x000e660000000200 */
[----:B------:R-:W-:Y:S01]  /*edc0*/  HMMA.16816.F32.BF16 R12, R20, R98, R64 ;  /* 0x00000062140c723c */ /* 0x000fe20000041840 */
[----:B------:R-:W-:Y:S04]  /*edd0*/  LDSM.16.M88.4 R96, [R189+0x3000] ;  /* 0x00300000bd60783b */ /* 0x000fe80000000200 */
[----:B------:R-:W-:Y:S03]  /*ede0*/  LDSM.16.M88.4 R64, [R189+0x3800] ;  /* 0x00380000bd40783b */ /* 0x000fe60000000200 */
[C---:B------:R-:W-:Y:S08]  /*edf0*/  HMMA.16816.F32.BF16 R60, R8.reuse, R68, R56 ;  /* 0x00000044083c723c */ /* 0x040ff00000041838 */
[C---:B------:R-:W-:Y:S08]  /*ee00*/  HMMA.16816.F32.BF16 R56, R8.reuse, R70, R48 ;  /* 0x000000460838723c */ /* 0x040ff00000041830 */
[C---:B--2---:R-:W-:Y:S08]  /*ee10*/  HMMA.16816.F32.BF16 R52, R8.reuse, R72, R36 ;  /* 0x000000480834723c */ /* 0x044ff00000041824 */
[C---:B------:R-:W-:Y:S01]  /*ee20*/  HMMA.16816.F32.BF16 R48, R8.reuse, R74, R32 ;  /* 0x0000004a0830723c */ /* 0x040fe20000041820 */
[----:B------:R-:W2:Y:S07]  /*ee30*/  LDSM.16.M88.4 R72, [R189+0x2800] ;  /* 0x00280000bd48783b */ /* 0x000eae0000000200 */
[----:B------:R-:W-:Y:S01]  /*ee40*/  HMMA.16816.F32.BF16 R32, R8, R84, R16 ;  /* 0x000000540820723c */ /* 0x000fe20000041810 */
[----:B------:R-:W1:Y:S07]  /*ee50*/  LDSM.16.M88.4 R16, [R192+0x14100] ;  /* 0x01410000c010783b */ /* 0x000e6e0000000200 */
[----:B---3--:R-:W-:Y:S08]  /*ee60*/  HMMA.16816.F32.BF16 R36, R28, R104, R44 ;  /* 0x000000681c24723c */ /* 0x008ff0000004182c */
[----:B------:R-:W-:Y:S01]  /*ee70*/  HMMA.16816.F32.BF16 R40, R8, R86, R40 ;  /* 0x000000560828723c */ /* 0x000fe20000041828 */
[----:B------:R-:W-:Y:S07]  /*ee80*/  LDSM.16.M88.4 R84, [R195+0x4800] ;  /* 0x00480000c354783b */ /* 0x000fee0000000200 */
[----:B------:R-:W-:Y:S01]  /*ee90*/  HMMA.16816.F32.BF16 R8, R28, R106, R12 ;  /* 0x0000006a1c08723c */ /* 0x000fe2000004180c */
[----:B------:R-:W-:Y:S07]  /*eea0*/  LDSM.16.M88.4 R12, [R194+0x14100] ;  /* 0x01410000c20c783b */ /* 0x000fee0000000200 */
[C---:B----4-:R-:W-:Y:S08]  /*eeb0*/  HMMA.16816.F32.BF16 R44, R20.reuse, R76, R60 ;  /* 0x0000004c142c723c */ /* 0x050ff0000004183c */
[C---:B------:R-:W-:Y:S08]  /*eec0*/  HMMA.16816.F32.BF16 R52, R20.reuse, R80, R52 ;  /* 0x000000501434723c */ /* 0x040ff00000041834 */
[C---:B------:R-:W-:Y:S01]  /*eed0*/  HMMA.16816.F32.BF16 R68, R20.reuse, R82, R48 ;  /* 0x000000521444723c */ /* 0x040fe20000041830 */
[----:B------:R-:W3:Y:S04]  /*eee0*/  LDSM.16.M88.4 R80, [R184+0xa900] ;  /* 0x00a90000b850783b */ /* 0x000ee80000000200 */
[----:B------:R-:W-:Y:S03]  /*eef0*/  LDSM.16.M88.4 R48, [R184+0xb100] ;  /* 0x00b10000b830783b */ /* 0x000fe60000000200 */
[C---:B------:R-:W-:Y:S08]  /*ef00*/  HMMA.16816.F32.BF16 R56, R20.reuse, R78, R56 ;  /* 0x0000004e1438723c */ /* 0x040ff00000041838 */
[----:B------:R-:W-:Y:S08]  /*ef10*/  HMMA.16816.F32.BF16 R76, R20, R92, R32 ;  /* 0x0000005c144c723c */ /* 0x000ff00000041820 */
[----:B-1----:R-:W-:Y:S08]  /*ef20*/  HMMA.16816.F32.BF16 R32, R24, R88, R36 ;  /* 0x000000581820723c */ /* 0x002ff00000041824 */
[----:B------:R-:W-:Y:S01]  /*ef30*/  HMMA.16816.F32.BF16 R40, R20, R94, R40 ;  /* 0x0000005e1428723c */ /* 0x000fe20000041828 */
[----:B------:R-:W1:Y:S07]  /*ef40*/  LDSM.16.M88.4 R92, [R190+0xa100] ;  /* 0x00a10000be5c783b */ /* 0x000e6e0000000200 */
[----:B------:R-:W-:Y:S01]  /*ef50*/  HMMA.16816.F32.BF16 R20, R24, R90, R8 ;  /* 0x0000005a1814723c */ /* 0x000fe20000041808 */
[----:B------:R-:W-:Y:S04]  /*ef60*/  LDSM.16.M88.4 R8, [R193+0x14100] ;  /* 0x01410000c108783b */ /* 0x000fe80000000200 */
[----:B------:R-:W-:Y:S03]  /*ef70*/  LDSM.16.M88.4 R88, [R184+0xb900] ;  /* 0x00b90000b858783b */ /* 0x000fe60000000200 */
[----:B--2---:R-:W-:Y:S08]  /*ef80*/  HMMA.16816.F32.BF16 R36, R28, R72, R44 ;  /* 0x000000481c24723c */ /* 0x004ff0000004182c */
[----:B------:R-:W-:Y:S08]  /*ef90*/  HMMA.16816.F32.BF16 R32, R16, R100, R32 ;  /* 0x000000641020723c */ /* 0x000ff00000041820 */
[C---:B------:R-:W-:Y:S08]  /*efa0*/  HMMA.16816.F32.BF16 R60, R28.reuse, R74, R56 ;  /* 0x0000004a1c3c723c */ /* 0x040ff00000041838 */
[C---:B------:R-:W-:Y:S08]  /*efb0*/  HMMA.16816.F32.BF16 R52, R28.reuse, R96, R52 ;  /* 0x000000601c34723c */ /* 0x040ff00000041834 */
[----:B------:R-:W-:Y:S01]  /*efc0*/  HMMA.16816.F32.BF16 R44, R28, R98, R68 ;  /* 0x000000621c2c723c */ /* 0x000fe20000041844 */
[----:B------:R-:W2:Y:S04]  /*efd0*/  LDSM.16.M88.4 R96, [R189+0x4000] ;  /* 0x00400000bd60783b */ /* 0x000ea80000000200 */
[----:B------:R-:W-:Y:S03]  /*efe0*/  LDSM.16.M88.4 R68, [R195+0x5000] ;  /* 0x00500000c344783b */ /* 0x000fe60000000200 */
[----:B------:R-:W-:Y:S08]  /*eff0*/  HMMA.16816.F32.BF16 R20, R16, R102, R20 ;  /* 0x000000661014723c */ /* 0x000ff00000041814 */
[----:B---3--:R-:W-:Y:S08]  /*f000*/  HMMA.16816.F32.BF16 R36, R24, R80, R36 ;  /* 0x000000501824723c */ /* 0x008ff00000041824 */
[C---:B------:R-:W-:Y:S01]  /*f010*/  HMMA.16816.F32.BF16 R56, R28.reuse, R64, R76 ;  /* 0x000000401c38723c */ /* 0x040fe2000004184c */
[----:B------:R-:W3:Y:S07]  /*f020*/  LDSM.16.M88.4 R76, [R190+0xa900] ;  /* 0x00a90000be4c783b */ /* 0x000eee0000000200 */
[----:B------:R-:W-:Y:S08]  /*f030*/  HMMA.16816.F32.BF16 R72, R28, R66, R40 ;  /* 0x000000421c48723c */ /* 0x000ff00000041828 */
[----:B-1----:R-:W-:Y:S08]  /*f040*/  HMMA.16816.F32.BF16 R28, R12, R92, R32 ;  /* 0x0000005c0c1c723c */ /* 0x002ff00000041820 */
[----:B------:R-:W-:Y:S01]  /*f050*/  HMMA.16816.F32.BF16 R32, R24, R82, R60 ;  /* 0x000000521820723c */ /* 0x000fe2000004183c */
[----:B------:R-:W-:Y:S07]  /*f060*/  LDSM.16.M88.4 R60, [R195+0x5800] ;  /* 0x00580000c33c783b */ /* 0x000fee0000000200 */
[----:B------:R-:W-:Y:S08]  /*f070*/  HMMA.16816.F32.BF16 R20, R12, R94, R20 ;  /* 0x0000005e0c14723c */ /* 0x000ff00000041814 */
[----:B------:R-:W-:Y:S08]  /*f080*/  HMMA.16816.F32.BF16 R36, R16, R84, R36 ;  /* 0x000000541024723c */ /* 0x000ff00000041824 */
[C---:B------:R-:W-:Y:S01]  /*f090*/  HMMA.16816.F32.BF16 R40, R24.reuse, R50, R44 ;  /* 0x000000321828723c */ /* 0x040fe2000004182c */
[----:B------:R-:W1:Y:S07]  /*f0a0*/  LDSM.16.M88.4 R44, [R189+0x4800] ;  /* 0x00480000bd2c783b */ /* 0x000e6e0000000200 */
[----:B------:R-:W-:Y:S08]  /*f0b0*/  HMMA.16816.F32.BF16 R52, R24, R48, R52 ;  /* 0x000000301834723c */ /* 0x000ff00000041834 */
[----:B--2---:R-:W-:Y:S08]  /*f0c0*/  HMMA.16816.F32.BF16 R48, R8, R96, R28 ;  /* 0x000000600830723c */ /* 0x004ff0000004181c */
[----:B------:R-:W-:Y:S08]  /*f0d0*/  HMMA.16816.F32.BF16 R32, R16, R86, R32 ;  /* 0x000000561020723c */ /* 0x000ff00000041820 */
[----:B------:R-:W-:Y:S08]  /*f0e0*/  HMMA.16816.F32.BF16 R20, R8, R98, R20 ;  /* 0x000000620814723c */ /* 0x000ff00000041814 */
[----:B---3--:R-:W-:Y:S01]  /*f0f0*/  HMMA.16816.F32.BF16 R28, R12, R76, R36 ;  /* 0x0000004c0c1c723c */ /* 0x008fe20000041824 */
[----:B------:R-:W-:-:S02]  /*f100*/  FMUL.FTZ R0, R48, c[0x0][0x320] ;  /* 0x0000c80030007a20 */ /* 0x000fc40000410000 */
[----:B------:R-:W-:-:S05]  /*f110*/  FMUL.FTZ R49, R49, c[0x0][0x320] ;  /* 0x0000c80031317a20 */ /* 0x000fca0000410000 */
[C---:B------:R-:W-:Y:S08]  /*f120*/  HMMA.16816.F32.BF16 R64, R24.reuse, R88, R56 ;  /* 0x000000581840723c */ /* 0x040ff00000041838 */
[----:B------:R-:W-:Y:S01]  /*f130*/  HMMA.16816.F32.BF16 R56, R24, R90, R72 ;  /* 0x0000005a1838723c */ /* 0x000fe20000041848 */
[----:B------:R2:W3:Y:S07]  /*f140*/  MUFU.TANH R73, R0 ;  /* 0x0000000000497308 */ /* 0x0004ee0000002400 */
[----:B------:R-:W-:Y:S01]  /*f150*/  HMMA.16816.F32.BF16 R24, R12, R78, R32 ;  /* 0x0000004e0c18723c */ /* 0x000fe20000041820 */
[----:B------:R-:W4:Y:S01]  /*f160*/  LDSM.16.M88.4 R32, [R190+0xb100] ;  /* 0x00b10000be20783b */ /* 0x000f220000000200 */
[----:B------:R-:W3:Y:S06]  /*f170*/  MUFU.TANH R72, R49 ;  /* 0x0000003100487308 */ /* 0x000eec0000002400 */
[----:B-1----:R-:W-:Y:S01]  /*f180*/  HMMA.16816.F32.BF16 R36, R8, R44, R28 ;  /* 0x0000002c0824723c */ /* 0x002fe2000004181c */
[----:B--2---:R-:W-:Y:S01]  /*f190*/  FMUL.FTZ R0, R50, c[0x0][0x320] ;  /* 0x0000c80032007a20 */ /* 0x004fe20000410000 */
[----:B------:R-:W1:Y:S03]  /*f1a0*/  LDSM.16.M88.4 R28, [R189+0x5000] ;  /* 0x00500000bd1c783b */ /* 0x000e660000000200 */
[----:B------:R2:W-:Y:S03]  /*f1b0*/  MUFU.TANH R76, R0 ;  /* 0x00000000004c7308 */ /* 0x0005e60000002400 */
[C---:B------:R-:W-:Y:S08]  /*f1c0*/  HMMA.16816.F32.BF16 R64, R16.reuse, R60, R64 ;  /* 0x0000003c1040723c */ /* 0x040ff00000041840 */
[----:B------:R-:W-:Y:S01]  /*f1d0*/  HMMA.16816.F32.BF16 R52, R16, R68, R52 ;  /* 0x000000441034723c */ /* 0x000fe20000041834 */
[----:B--2---:R-:W-:-:S07]  /*f1e0*/  FMUL.FTZ R0, R20, c[0x0][0x320] ;  /* 0x0000c80014007a20 */ /* 0x004fce0000410000 */
[----:B------:R-:W-:Y:S01]  /*f1f0*/  HMMA.16816.F32.BF16 R68, R16, R70, R40 ;  /* 0x000000461044723c */ /* 0x000fe20000041828 */
[----:B------:R2:W1:Y:S01]  /*f200*/  MUFU.TANH R61, R0 ;  /* 0x00000000003d7308 */ /* 0x0004620000002400 */
[----:B------:R-:W-:Y:S02]  /*f210*/  FMUL.FTZ R38, R38, c[0x0][0x320] ;  /* 0x0000c80026267a20 */ /* 0x000fe40000410000 */
[----:B------:R-:W-:-:S04]  /*f220*/  FMUL.FTZ R39, R39, c[0x0][0x320] ;  /* 0x0000c80027277a20 */ /* 0x000fc80000410000 */
[----:B------:R-:W-:Y:S01]  /*f230*/  HMMA.16816.F32.BF16 R40, R8, R46, R24 ;  /* 0x0000002e0828723c */ /* 0x000fe20000041818 */
[----:B------:R-:W3:Y:S01]  /*f240*/  LDSM.16.M88.4 R44, [R190+0xb900] ;  /* 0x00b90000be2c783b */ /* 0x000ee20000000200 */
[----:B------:R-:W-:Y:S06]  /*f250*/  MUFU.TANH R38, R38 ;  /* 0x0000002600267308 */ /* 0x000fec0000002400 */
[----:B----4-:R-:W-:Y:S01]  /*f260*/  HMMA.16816.F32.BF16 R24, R12, R32, R52 ;  /* 0x000000200c18723c */ /* 0x010fe20000041834 */
[----:B--2---:R-:W-:Y:S01]  /*f270*/  FMUL.FTZ R0, R21, c[0x0][0x320] ;  /* 0x0000c80015007a20 */ /* 0x004fe20000410000 */
[----:B------:R-:W2:Y:S01]  /*f280*/  LDSM.16.M88.4 R52, [R189+0x5800] ;  /* 0x00580000bd34783b */ /* 0x000ea20000000200 */
[----:B------:R-:W-:Y:S01]  /*f290*/  MUFU.TANH R39, R39 ;  /* 0x0000002700277308 */ /* 0x000fe20000002400 */
[----:B------:R-:W-:-:S07]  /*f2a0*/  DEPBAR.LE SB0, 0x0 ;  /* 0x000080000000791a */ /* 0x000fce0000000000 */
[----:B------:R4:W2:Y:S05]  /*f2b0*/  MUFU.TANH R60, R0 ;  /* 0x00000000003c7308 */ /* 0x0008aa0000002400 */
[----:B------:R-:W-:-:S06]  /*f2c0*/  FMUL.FTZ R41, R41, c[0x0][0x320] ;  /* 0x0000c80029297a20 */ /* 0x000fcc0000410000 */
[----:B------:R-:W-:Y:S02]  /*f2d0*/  MUFU.TANH R41, R41 ;  /* 0x0000002900297308 */ /* 0x000fe40000002400 */
[----:B-1----:R-:W-:Y:S01]  /*f2e0*/  HMMA.16816.F32.BF16 R24, R8, R28, R24 ;  /* 0x0000001c0818723c */ /* 0x002fe20000041818 */
[----:B----4-:R-:W-:-:S05]  /*f2f0*/  FMUL.FTZ R0, R23, c[0x0][0x320] ;  /* 0x0000c80017007a20 */ /* 0x010fca0000410000 */
[----:B------:R1:W-:Y:S02]  /*f300*/  MUFU.TANH R75, R0 ;  /* 0x00000000004b7308 */ /* 0x0003e40000002400 */
[----:B-1----:R-:W-:Y:S02]  /*f310*/  FMUL.FTZ R0, R51, c[0x0][0x320] ;  /* 0x0000c80033007a20 */ /* 0x002fe40000410000 */
[----:B------:R-:W-:Y:S04]  /*f320*/  HMMA.16816.F32.BF16 R48, R16, R62, R56 ;  /* 0x0000003e1030723c */ /* 0x000fe80000041838 */
[----:B------:R1:W-:Y:S03]  /*f330*/  MUFU.TANH R74, R0 ;  /* 0x00000000004a7308 */ /* 0x0003e60000002400 */
[----:B------:R-:W-:-:S02]  /*f340*/  IMAD.IADD R17, R111, 0x1, -R6 ;  /* 0x000000016f117824 */ /* 0x000fc400078e0a06 */
[----:B-1----:R-:W-:Y:S02]  /*f350*/  FMUL.FTZ R0, R22, c[0x0][0x320] ;  /* 0x0000c80016007a20 */ /* 0x002fe40000410000 */
[C---:B------:R-:W-:Y:S02]  /*f360*/  HMMA.16816.F32.BF16 R20, R12.reuse, R34, R68 ;  /* 0x000000220c14723c */ /* 0x040fe40000041844 */
[----:B------:R1:W-:Y:S06]  /*f370*/  MUFU.TANH R62, R0 ;  /* 0x00000000003e7308 */ /* 0x0003ec0000002400 */
[----:B---3--:R-:W-:Y:S01]  /*f380*/  HMMA.16816.F32.BF16 R32, R12, R44, R64 ;  /* 0x0000002c0c20723c */ /* 0x008fe20000041840 */
[----:B-1----:R-:W-:-:S04]  /*f390*/  FMUL.FTZ R0, R36, c[0x0][0x320] ;  /* 0x0000c80024007a20 */ /* 0x002fc80000410000 */
[----:B------:R1:W3:Y:S11]  /*f3a0*/  MUFU.TANH R56, R0 ;  /* 0x0000000000387308 */ /* 0x0002f60000002400 */
[C---:B------:R-:W-:Y:S08]  /*f3b0*/  HMMA.16816.F32.BF16 R28, R8.reuse, R30, R20 ;  /* 0x0000001e081c723c */ /* 0x040ff00000041814 */
[----:B--2---:R-:W-:Y:S01]  /*f3c0*/  HMMA.16816.F32.BF16 R20, R8, R52, R32 ;  /* 0x000000340814723c */ /* 0x004fe20000041820 */
[----:B-1----:R-:W-:-:S04]  /*f3d0*/  FMUL.FTZ R0, R37, c[0x0][0x320] ;  /* 0x0000c80025007a20 */ /* 0x002fc80000410000 */
[----:B------:R1:W2:Y:S11]  /*f3e0*/  MUFU.TANH R37, R0 ;  /* 0x0000000000257308 */ /* 0x0002b60000002400 */
[----:B------:R-:W-:-:S02]  /*f3f0*/  FMUL.FTZ R28, R28, c[0x0][0x320] ;  /* 0x0000c8001c1c7a20 */ /* 0x000fc40000410000 */
[----:B------:R-:W-:-:S04]  /*f400*/  FMUL.FTZ R29, R29, c[0x0][0x320] ;  /* 0x0000c8001d1d7a20 */ /* 0x000fc80000410000 */
[----:B------:R-:W-:Y:S02]  /*f410*/  MUFU.TANH R28, R28 ;  /* 0x0000001c001c7308 */ /* 0x000fe40000002400 */
[----:B------:R-:W-:Y:S02]  /*f420*/  FMUL.FTZ R22, R22, c[0x0][0x320] ;  /* 0x0000c80016167a20 */ /* 0x000fe40000410000 */
[----:B-1----:R-:W-:Y:S01]  /*f430*/  IMAD.IADD R0, R162, 0x1, -R5 ;  /* 0x00000001a2007824 */ /* 0x002fe200078e0a05 */
[----:B------:R-:W-:Y:S01]  /*f440*/  LOP3.LUT R5, R7, 0xfffffffc, RZ, 0xc0, !PT ;  /* 0xfffffffc07057812 */ /* 0x000fe200078ec0ff */
[----:B------:R-:W-:Y:S02]  /*f450*/  FMUL.FTZ R7, R40, c[0x0][0x320] ;  /* 0x0000c80028077a20 */ /* 0x000fe40000410000 */
[----:B------:R-:W-:Y:S01]  /*f460*/  MUFU.TANH R29, R29 ;  /* 0x0000001d001d7308 */ /* 0x000fe20000002400 */
[----:B------:R-:W-:Y:S01]  /*f470*/  SHF.R.S32.HI R16, RZ, 0x1f, R0 ;  /* 0x0000001fff107819 */ /* 0x000fe20000011400 */
[----:B------:R-:W-:-:S02]  /*f480*/  IMAD.IADD R5, R162, 0x1, -R5 ;  /* 0x00000001a2057824 */ /* 0x000fc400078e0a05 */
[----:B------:R-:W-:Y:S01]  /*f490*/  FMUL.FTZ R23, R23, c[0x0][0x320] ;  /* 0x0000c80017177a20 */ /* 0x000fe20000410000 */
[----:B------:R-:W-:Y:S02]  /*f4a0*/  LEA.HI R6, R16, R0, RZ, 0x2 ;  /* 0x0000000010067211 */ /* 0x000fe400078f10ff */
[----:B------:R-:W-:Y:S01]  /*f4b0*/  LEA.HI R16, R5, R5, RZ, 0x1 ;  /* 0x0000000505107211 */ /* 0x000fe200078f08ff */
[----:B------:R1:W4:Y:S03]  /*f4c0*/  MUFU.TANH R36, R7 ;  /* 0x0000000700247308 */ /* 0x0003260000002400 */
[----:B------:R-:W-:-:S05]  /*f4d0*/  LOP3.LUT R16, R16, 0x1ffffffe, RZ, 0xc0, !PT ;  /* 0x1ffffffe10107812 */ /* 0x000fca00078ec0ff */
[----:B------:R-:W-:Y:S02]  /*f4e0*/  IMAD.IADD R5, R5, 0x1, -R16 ;  /* 0x0000000105057824 */ /* 0x000fe400078e0a10 */
[----:B------:R-:W-:-:S04]  /*f4f0*/  FMUL.FTZ R16, R42, c[0x0][0x320] ;  /* 0x0000c8002a107a20 */ /* 0x000fc80000410000 */
[----:B------:R2:W-:Y:S01]  /*f500*/  MUFU.TANH R58, R16 ;  /* 0x00000010003a7308 */ /* 0x0005e20000002400 */
[----:B-1----:R-:W-:-:S05]  /*f510*/  LEA.HI.SX32 R7, R6, R244, 0x1e ;  /* 0x000000f406077211 */ /* 0x002fca00078ff2ff */
[----:B------:R-:W-:-:S04]  /*f520*/  IMAD R7, R17, 0x10, R7 ;  /* 0x0000001011077824 */ /* 0x000fc800078e0207 */
[----:B------:R-:W-:-:S04]  /*f530*/  IMAD R238, R5, 0x8, R7 ;  /* 0x0000000805ee7824 */ /* 0x000fc800078e0207 */
[----:B------:R-:W-:Y:S01]  /*f540*/  @P4 IMAD.HI.U32 R7, R238, c[0x0][0x2c8], RZ ;  /* 0x0000b200ee074a27 */ /* 0x000fe200078e00ff */
[----:B--2---:R-:W-:Y:S03]  /*f550*/  HMMA.16816.F32.BF16 R16, R12, R46, R48 ;  /* 0x0000002e0c10723c */ /* 0x004fe60000041830 */
[----:B------:R-:W-:Y:S01]  /*f560*/  IMAD.MOV.U32 R5, RZ, RZ, R238 ;  /* 0x000000ffff057224 */ /* 0x000fe200078e00ee */
[----:B------:R-:W-:-:S03]  /*f570*/  @P4 SHF.R.U32.HI R5, RZ, c[0x0][0x2cc], R7 ;  /* 0x0000b300ff054a19 */ /* 0x000fc60000011607 */
[----:B------:R-:W-:Y:S02]  /*f580*/  IMAD.MOV.U32 R14, RZ, RZ, -0x40 ;  /* 0xffffffc0ff0e7424 */ /* 0x000fe400078e00ff */
[----:B------:R-:W1:Y:S01]  /*f590*/  SHFL.IDX PT, R12, R5, RZ, 0x1c1f ;  /* 0x001c1fff050c7589 */ /* 0x000e6200000e0000 */
[----:B------:R-:W-:-:S03]  /*f5a0*/  FMUL.FTZ R13, R43, c[0x0][0x320] ;  /* 0x0000c8002b0d7a20 */ /* 0x000fc60000410000 */
[----:B------:R2:W1:Y:S01]  /*f5b0*/  SHFL.IDX PT, R7, R5, 0x1, 0x1c1f ;  /* 0x003c1f0005077f89 */ /* 0x00046200000e0000 */
[----:B------:R-:W-:Y:S10]  /*f5c0*/  MUFU.TANH R57, R13 ;  /* 0x0000000d00397308 */ /* 0x000ff40000002400 */
[----:B------:R-:W-:Y:S07]  /*f5d0*/  HMMA.16816.F32.BF16 R8, R8, R54, R16 ;  /* 0x000000360808723c */ /* 0x000fee0000041810 */
[----:B------:R-:W-:Y:S01]  /*f5e0*/  FMUL.FTZ R18, R27, c[0x0][0x320] ;  /* 0x0000c8001b127a20 */ /* 0x000fe20000410000 */
[----:B--2---:R-:W-:Y:S01]  /*f5f0*/  LOP3.LUT R5, R6, 0x7ffffffc, RZ, 0xc0, !PT ;  /* 0x7ffffffc06057812 */ /* 0x004fe200078ec0ff */
[----:B------:R-:W-:-:S04]  /*f600*/  FMUL.FTZ R6, R24, c[0x0][0x320] ;  /* 0x0000c80018067a20 */ /* 0x000fc80000410000 */
[----:B------:R-:W-:Y:S01]  /*f610*/  IMAD.IADD R5, R0, 0x1, -R5 ;  /* 0x0000000100057824 */ /* 0x000fe200078e0a05 */
[----:B------:R2:W1:Y:S01]  /*f620*/  MUFU.TANH R24, R6 ;  /* 0x0000000600187308 */ /* 0x0004620000002400 */
[----:B------:R-:W-:Y:S02]  /*f630*/  IMAD R0, R109, R14, 0x1 ;  /* 0x000000016d007424 */ /* 0x000fe400078e020e */
[----:B------:R-:W-:-:S07]  /*f640*/  IMAD.SHL.U32 R239, R5, 0x2, RZ ;  /* 0x0000000205ef7824 */ /* 0x000fce00078e00ff */
[----:B------:R-:W-:Y:S01]  /*f650*/  FMUL.FTZ R8, R8, c[0x0][0x320] ;  /* 0x0000c80008087a20 */ /* 0x000fe20000410000 */
[----:B------:R-:W-:Y:S01]  /*f660*/  IADD3 R0, -R239, R0, R232 ;  /* 0x00000000ef007210 */ /* 0x000fe20007ffe1e8 */
[----:B------:R-:W-:-:S04]  /*f670*/  FMUL.FTZ R9, R9, c[0x0][0x320] ;  /* 0x0000c80009097a20 */ /* 0x000fc80000410000 */
[----:B------:R-:W-:Y:S01]  /*f680*/  MUFU.TANH R8, R8 ;  /* 0x0000000800087308 */ /* 0x000fe20000002400 */
[----:B------:R-:W-:Y:S02]  /*f690*/  IMAD.IADD R0, R0, 0x1, -R242 ;  /* 0x0000000100007824 */ /* 0x000fe400078e0af2 */
[----:B--2---:R-:W-:Y:S02]  /*f6a0*/  IMAD.IADD R6, R108, 0x1, -R239 ;  /* 0x000000016c067824 */ /* 0x004fe400078e0aef */
[C---:B-1----:R-:W-:Y:S02]  /*f6b0*/  IMAD.IADD R5, R0.reuse, 0x1, R12 ;  /* 0x0000000100057824 */ /* 0x042fe400078e020c */
[----:B------:R-:W-:Y:S01]  /*f6c0*/  IMAD.IADD R0, R0, 0x1, R7 ;  /* 0x0000000100007824 */ /* 0x000fe200078e0207 */
[----:B------:R-:W-:Y:S01]  /*f6d0*/  MUFU.TANH R9, R9 ;  /* 0x0000000900097308 */ /* 0x000fe20000002400 */
[----:B------:R-:W-:Y:S01]  /*f6e0*/  FMUL.FTZ R7, R25, c[0x0][0x320] ;  /* 0x0000c80019077a20 */ /* 0x000fe20000410000 */
[----:B------:R-:W-:-:S02]  /*f6f0*/  IMNMX R5, R6, R5, PT ;  /* 0x0000000506057217 */ /* 0x000fc40003800200 */
[----:B------:R-:W-:Y:S01]  /*f700*/  IMNMX R0, R6, R0, PT ;  /* 0x0000000006007217 */ /* 0x000fe20003800200 */
[----:B------:R-:W-:Y:S01]  /*f710*/  FMUL.FTZ R6, R20, c[0x0][0x320] ;  /* 0x0000c80014067a20 */ /* 0x000fe20000410000 */
[----:B------:R-:W-:Y:S01]  /*f720*/  BAR.SYNC.DEFER_BLOCKING 0x0 ;  /* 0x0000000000007b1d */ /* 0x000fe20000010000 */
[C---:B------:R-:W-:Y:S01]  /*f730*/  ISETP.GT.AND P0, PT, R5.reuse, RZ, PT ;  /* 0x000000ff0500720c */ /* 0x040fe20003f04270 */
[----:B------:R-:W-:Y:S01]  /*f740*/  FMUL.FTZ R20, R10, c[0x0][0x320] ;  /* 0x0000c8000a147a20 */ /* 0x000fe20000410000 */
[C---:B------:R-:W-:Y:S02]  /*f750*/  ISETP.GT.AND P1, PT, R5.reuse, 0x1, PT ;  /* 0x000000010500780c */ /* 0x040fe40003f24270 */
[----:B------:R-:W-:Y:S01]  /*f760*/  ISETP.GT.AND P2, PT, R5, 0x8, PT ;  /* 0x000000080500780c */ /* 0x000fe20003f44270 */
[----:B------:R-:W1:Y:S01]  /*f770*/  MUFU.TANH R7, R7 ;  /* 0x0000000700077308 */ /* 0x000e620000002400 */
[----:B------:R-:W-:Y:S02]  /*f780*/  FSEL R13, R73, -INF , P0 ;  /* 0xff800000490d7808 */ /* 0x000fe40000000000 */
[----:B------:R-:W-:-:S02]  /*f790*/  FSEL R15, R72, -INF , P1 ;  /* 0xff800000480f7808 */ /* 0x000fc40000800000 */
[----:B------:R-:W-:Y:S02]  /*f7a0*/  ISETP.GT.AND P0, PT, R5, 0x9, PT ;  /* 0x000000090500780c */ /* 0x000fe40003f04270 */
[----:B------:R-:W-:Y:S01]  /*f7b0*/  FSEL R16, R61, -INF , P2 ;  /* 0xff8000003d107808 */ /* 0x000fe20001000000 */
[----:B------:R2:W1:Y:S01]  /*f7c0*/  MUFU.TANH R12, R6 ;  /* 0x00000006000c7308 */ /* 0x0004620000002400 */
[C---:B------:R-:W-:Y:S02]  /*f7d0*/  ISETP.GT.AND P1, PT, R5.reuse, 0x10, PT ;  /* 0x000000100500780c */ /* 0x040fe40003f24270 */
[----:B------:R-:W-:Y:S02]  /*f7e0*/  ISETP.GT.AND P2, PT, R5, 0x11, PT ;  /* 0x000000110500780c */ /* 0x000fe40003f44270 */
[----:B------:R-:W-:Y:S02]  /*f7f0*/  FMNMX.FTZ R101, R13, R15, !PT ;  /* 0x0000000f0d657209 */ /* 0x000fe40007810000 */
[----:B------:R-:W-:Y:S01]  /*f800*/  FSEL R17, R60, -INF , P0 ;  /* 0xff8000003c117808 */ /* 0x000fe20000000000 */
[----:B------:R-:W-:Y:S01]  /*f810*/  MUFU.TANH R10, R23 ;  /* 0x00000017000a7308 */ /* 0x000fe20000002400 */
[----:B------:R-:W-:-:S02]  /*f820*/  ISETP.GT.AND P0, PT, R5, 0x18, PT ;  /* 0x000000180500780c */ /* 0x000fc40003f04270 */
[----:B---3--:R-:W-:Y:S02]  /*f830*/  FSEL R46, R56, -INF , P1 ;  /* 0xff800000382e7808 */ /* 0x008fe40000800000 */
[----:B------:R-:W-:Y:S02]  /*f840*/  FSEL R45, R37, -INF , P2 ;  /* 0xff800000252d7808 */ /* 0x000fe40001000000 */
[----:B------:R-:W-:Y:S01]  /*f850*/  ISETP.GT.AND P1, PT, R5, 0x19, PT ;  /* 0x000000190500780c */ /* 0x000fe20003f24270 */
[----:B--2---:R-:W-:Y:S01]  /*f860*/  FMUL.FTZ R6, R21, c[0x0][0x320] ;  /* 0x0000c80015067a20 */ /* 0x004fe20000410000 */
[----:B------:R-:W-:Y:S01]  /*f870*/  ISETP.GT.AND P2, PT, R5, 0x20, PT ;  /* 0x000000200500780c */ /* 0x000fe20003f44270 */
[----:B------:R-:W-:Y:S01]  /*f880*/  FMUL.FTZ R21, R11, c[0x0][0x320] ;  /* 0x0000c8000b157a20 */ /* 0x000fe20000410000 */
[----:B------:R-:W-:Y:S01]  /*f890*/  FMNMX.FTZ R101, R16, R101, !PT ;  /* 0x0000006510657209 */ /* 0x000fe20007810000 */
[----:B------:R2:W3:Y:S01]  /*f8a0*/  MUFU.TANH R14, R6 ;  /* 0x00000006000e7308 */ /* 0x0004e20000002400 */
[----:B----4-:R-:W-:-:S02]  /*f8b0*/  FSEL R47, R36, -INF , P0 ;  /* 0xff800000242f7808 */ /* 0x010fc40000000000 */
[----:B------:R-:W-:Y:S02]  /*f8c0*/  ISETP.GT.AND P0, PT, R5, 0x21, PT ;  /* 0x000000210500780c */ /* 0x000fe40003f04270 */
[----:B------:R-:W-:Y:S02]  /*f8d0*/  FSEL R59, R41, -INF , P1 ;  /* 0xff800000293b7808 */ /* 0x000fe40000800000 */
[----:B------:R-:W-:Y:S01]  /*f8e0*/  FSEL R151, R24, -INF , P2 ;  /* 0xff80000018977808 */ /* 0x000fe20001000000 */
[----:B------:R-:W-:Y:S01]  /*f8f0*/  MUFU.TANH R11, R22 ;  /* 0x00000016000b7308 */ /* 0x000fe20000002400 */
[C---:B------:R-:W-:Y:S02]  /*f900*/  ISETP.GT.AND P1, PT, R5.reuse, 0x28, PT ;  /* 0x000000280500780c */ /* 0x040fe40003f24270 */
[----:B------:R-:W-:Y:S02]  /*f910*/  ISETP.GT.AND P2, PT, R5, 0x29, PT ;  /* 0x000000290500780c */ /* 0x000fe40003f44270 */
[----:B------:R-:W-:-:S02]  /*f920*/  FMNMX.FTZ R101, R17, R101, !PT ;  /* 0x0000006511657209 */ /* 0x000fc40007810000 */
[----:B-1----:R-:W-:Y:S01]  /*f930*/  FSEL R150, R7, -INF , P0 ;  /* 0xff80000007967808 */ /* 0x002fe20000000000 */
[----:B------:R-:W-:Y:S01]  /*f940*/  FMUL.FTZ R7, R26, c[0x0][0x320] ;  /* 0x0000c8001a077a20 */ /* 0x000fe20000410000 */
[----:B------:R-:W-:Y:S01]  /*f950*/  ISETP.GT.AND P0, PT, R5, 0x30, PT ;  /* 0x000000300500780c */ /* 0x000fe20003f04270 */
[----:B--2---:R-:W-:Y:S01]  /*f960*/  FMUL.FTZ R6, R30, c[0x0][0x320] ;  /* 0x0000c8001e067a20 */ /* 0x004fe20000410000 */
[----:B------:R-:W-:Y:S02]  /*f970*/  FSEL R156, R28, -INF , P1 ;  /* 0xff8000001c9c7808 */ /* 0x000fe40000800000 */
[----:B------:R-:W-:Y:S01]  /*f980*/  FSEL R157, R29, -INF , P2 ;  /* 0xff8000001d9d7808 */ /* 0x000fe20001000000 */
[----:B------:R-:W1:Y:S01]  /*f990*/  MUFU.TANH R7, R7 ;  /* 0x0000000700077308 */ /* 0x000e620000002400 */
[----:B------:R-:W-:Y:S02]  /*f9a0*/  FMNMX.FTZ R101, R46, R101, !PT ;  /* 0x000000652e657209 */ /* 0x000fe40007810000 */
[----:B------:R-:W-:-:S02]  /*f9b0*/  ISETP.GT.AND P1, PT, R5, 0x31, PT ;  /* 0x000000310500780c */ /* 0x000fc40003f24270 */
[----:B------:R-:W-:Y:S02]  /*f9c0*/  ISETP.GT.AND P2, PT, R5, 0x38, PT ;  /* 0x000000380500780c */ /* 0x000fe40003f44270 */
[----:B------:R-:W-:Y:S01]  /*f9d0*/  FSEL R214, R12, -INF , P0 ;  /* 0xff8000000cd67808 */ /* 0x000fe20000000000 */
[----:B------:R-:W-:Y:S01]  /*f9e0*/  MUFU.TANH R24, R6 ;  /* 0x0000000600187308 */ /* 0x000fe20000002400 */
[----:B------:R-:W-:Y:S02]  /*f9f0*/  FMNMX.FTZ R101, R45, R101, !PT ;  /* 0x000000652d657209 */ /* 0x000fe40007810000 */
[----:B------:R-:W-:Y:S01]  /*fa00*/  ISETP.GT.AND P0, PT, R5, 0x39, PT ;  /* 0x000000390500780c */ /* 0x000fe20003f04270 */
[----:B------:R-:W-:Y:S01]  /*fa10*/  FMUL.FTZ R5, R31, c[0x0][0x320] ;  /* 0x0000c8001f057a20 */ /* 0x000fe20000410000 */
[----:B---3--:R-:W-:Y:S02]  /*fa20*/  FSEL R212, R14, -INF , P1 ;  /* 0xff8000000ed47808 */ /* 0x008fe40000800000 */
[----:B------:R-:W-:Y:S01]  /*fa30*/  FSEL R213, R8, -INF , P2 ;  /* 0xff80000008d57808 */ /* 0x000fe20001000000 */
[----:B------:R2:W-:Y:S01]  /*fa40*/  MUFU.TANH R19, R5 ;  /* 0x0000000500137308 */ /* 0x0005e20000002400 */
[----:B------:R-:W-:-:S02]  /*fa50*/  ISETP.GT.AND P1, PT, R0, RZ, PT ;  /* 0x000000ff0000720c */ /* 0x000fc40003f24270 */
[C---:B------:R-:W-:Y:S02]  /*fa60*/  ISETP.GT.AND P2, PT, R0.reuse, 0x1, PT ;  /* 0x000000010000780c */ /* 0x040fe40003f44270 */
[----:B------:R-:W-:Y:S02]  /*fa70*/  FMNMX.FTZ R101, R47, R101, !PT ;  /* 0x000000652f657209 */ /* 0x000fe40007810000 */
[----:B------:R-:W-:Y:S01]  /*fa80*/  FSEL R215, R9, -INF , P0 ;  /* 0xff80000009d77808 */ /* 0x000fe20000000000 */
[----:B------:R-:W3:Y:S01]  /*fa90*/  MUFU.TANH R6, R18 ;  /* 0x0000001200067308 */ /* 0x000ee20000002400 */
[----:B------:R-:W-:Y:S02]  /*faa0*/  ISETP.GT.AND P0, PT, R0, 0x8, PT ;  /* 0x000000080000780c */ /* 0x000fe40003f04270 */
[----:B------:R-:W-:Y:S02]  /*fab0*/  FSEL R9, R76, -INF , P1 ;  /* 0xff8000004c097808 */ /* 0x000fe40000800000 */
[----:B------:R-:W-:-:S02]  /*fac0*/  FSEL R12, R74, -INF , P2 ;  /* 0xff8000004a0c7808 */ /* 0x000fc40001000000 */
[----:B------:R-:W-:Y:S01]  /*fad0*/  FMNMX.FTZ R101, R59, R101, !PT ;  /* 0x000000653b657209 */ /* 0x000fe20007810000 */
[----:B------:R-:W4:Y:S01]  /*fae0*/  MUFU.TANH R8, R20 ;  /* 0x0000001400087308 */ /* 0x000f220000002400 */
[----:B------:R-:W-:Y:S02]  /*faf0*/  ISETP.GT.AND P1, PT, R0, 0x9, PT ;  /* 0x000000090000780c */ /* 0x000fe40003f24270 */
[----:B------:R-:W-:Y:S02]  /*fb00*/  FSEL R14, R62, -INF , P0 ;  /* 0xff8000003e0e7808 */ /* 0x000fe40000000000 */
[----:B--2---:R-:W-:Y:S02]  /*fb10*/  FMNMX.FTZ R5, R9, R12, !PT ;  /* 0x0000000c09057209 */ /* 0x004fe40007810000 */
        /* <DEDUP_REMOVED lines=22> */
[----:B-1----:R-:W-:Y:S02]  /*fc80*/  FSEL R103, R7, -INF , P1 ;  /* 0xff80000007677808 */ /* 0x002fe40000800000 */
[----:B------:R-:W-:Y:S01]  /*fc90*/  FMNMX.FTZ R5, R57, R5, !PT ;  /* 0x0000000539057209 */ /* 0x000fe20007810000 */
[----:B------:R-:W1:Y:S01]  /*fca0*/  MUFU.TANH R7, R21 ;  /* 0x0000001500077308 */ /* 0x000e620000002400 */
[----:B------:R-:W-:Y:S02]  /*fcb0*/  FMNMX.FTZ R101, R213, R101, !PT ;  /* 0x00000065d5657209 */ /* 0x000fe40007810000 */
[----:B------:R-:W-:-:S02]  /*fcc0*/  ISETP.GT.AND P2, PT, R0, 0x28, PT ;  /* 0x000000280000780c */ /* 0x000fc40003f44270 */
[----:B---3--:R-:W-:Y:S02]  /*fcd0*/  FSEL R102, R6, -INF , P0 ;  /* 0xff80000006667808 */ /* 0x008fe40000000000 */
[----:B------:R-:W-:Y:S02]  /*fce0*/  FMNMX.FTZ R5, R103, R5, !PT ;  /* 0x0000000567057209 */ /* 0x000fe40007810000 */
[----:B------:R-:W-:Y:S02]  /*fcf0*/  FMNMX.FTZ R101, R215, R101, !PT ;  /* 0x00000065d7657209 */ /* 0x000fe40007810000 */
[----:B------:R-:W-:Y:S02]  /*fd00*/  ISETP.GT.AND P0, PT, R0, 0x29, PT ;  /* 0x000000290000780c */ /* 0x000fe40003f04270 */
[----:B------:R-:W-:Y:S01]  /*fd10*/  FSEL R148, R24, -INF , P2 ;  /* 0xff80000018947808 */ /* 0x000fe20001000000 */
[----:B------:R-:W2:Y:S01]  /*fd20*/  SHFL.BFLY PT, R6, R101, 0x2, 0x1f ;  /* 0x0c401f0065067f89 */ /* 0x000ea200000e0000 */
[----:B------:R-:W-:-:S02]  /*fd30*/  FMNMX.FTZ R5, R102, R5, !PT ;  /* 0x0000000566057209 */ /* 0x000fc40007810000 */
[----:B------:R-:W-:Y:S02]  /*fd40*/  ISETP.GT.AND P1, PT, R0, 0x30, PT ;  /* 0x000000300000780c */ /* 0x000fe40003f24270 */
[----:B------:R-:W-:Y:S02]  /*fd50*/  FSEL R149, R19, -INF , P0 ;  /* 0xff80000013957808 */ /* 0x000fe40000000000 */
[----:B------:R-:W-:Y:S02]  /*fd60*/  FMNMX.FTZ R5, R148, R5, !PT ;  /* 0x0000000594057209 */ /* 0x000fe40007810000 */
[----:B------:R-:W-:Y:S02]  /*fd70*/  ISETP.GT.AND P0, PT, R0, 0x31, PT ;  /* 0x000000310000780c */ /* 0x000fe40003f04270 */
[----:B------:R-:W-:Y:S02]  /*fd80*/  FSEL R208, R11, -INF , P1 ;  /* 0xff8000000bd07808 */ /* 0x000fe40000800000 */
[----:B------:R-:W-:-:S02]  /*fd90*/  FMNMX.FTZ R5, R149, R5, !PT ;  /* 0x0000000595057209 */ /* 0x000fc40007810000 */
[----:B------:R-:W-:Y:S02]  /*fda0*/  ISETP.GT.AND P1, PT, R0, 0x38, PT ;  /* 0x000000380000780c */ /* 0x000fe40003f24270 */
[----:B------:R-:W-:Y:S02]  /*fdb0*/  FSEL R206, R10, -INF , P0 ;  /* 0xff8000000ace7808 */ /* 0x000fe40000000000 */
[----:B------:R-:W-:Y:S02]  /*fdc0*/  FMNMX.FTZ R5, R208, R5, !PT ;  /* 0x00000005d0057209 */ /* 0x000fe40007810000 */
[----:B------:R-:W-:Y:S02]  /*fdd0*/  ISETP.GT.AND P0, PT, R0, 0x39, PT ;  /* 0x000000390000780c */ /* 0x000fe40003f04270 */
[----:B----4-:R-:W-:Y:S02]  /*fde0*/  FSEL R210, R8, -INF , P1 ;  /* 0xff80000008d27808 */ /* 0x010fe40000800000 */
[----:B------:R-:W-:-:S02]  /*fdf0*/  FMNMX.FTZ R0, R206, R5, !PT ;  /* 0x00000005ce007209 */ /* 0x000fc40007810000 */
[----:B-1----:R-:W-:Y:S02]  /*fe00*/  FSEL R211, R7, -INF , P0 ;  /* 0xff80000007d37808 */ /* 0x002fe40000000000 */
[----:B------:R-:W-:Y:S02]  /*fe10*/  FMNMX.FTZ R0, R210, R0, !PT ;  /* 0x00000000d2007209 */ /* 0x000fe40007810000 */
[----:B--2---:R-:W-:Y:S02]  /*fe20*/  FMNMX.FTZ R101, R101, R6, !PT ;  /* 0x0000000665657209 */ /* 0x004fe40007810000 */
[----:B------:R-:W-:Y:S02]  /*fe30*/  FMNMX.FTZ R0, R211, R0, !PT ;  /* 0x00000000d3007209 */ /* 0x000fe40007810000 */
[C---:B------:R-:W-:Y:S01]  /*fe40*/  ISETP.GE.AND P0, PT, R207.reuse, 0x2, PT ;  /* 0x00000002cf00780c */ /* 0x040fe20003f06270 */
[----:B------:R-:W1:Y:S01]  /*fe50*/  SHFL.BFLY PT, R6, R101, 0x1, 0x1f ;  /* 0x0c201f0065067f89 */ /* 0x000e6200000e0000 */
[----:B------:R-:W-:-:S02]  /*fe60*/  IADD3 R207, R207, -0x2, RZ ;  /* 0xfffffffecfcf7810 */ /* 0x000fc40007ffe0ff */
[----:B------:R-:W-:Y:S01]  /*fe70*/  ISETP.NE.AND P3, PT, R240, RZ, PT ;  /* 0x000000fff000720c */ /* 0x000fe20003f65270 */
[----:B------:R-:W2:Y:S08]  /*fe80*/  SHFL.BFLY PT, R5, R0, 0x2, 0x1f ;  /* 0x0c401f0000057f89 */ /* 0x000eb000000e0000 */
[----:B------:R-:W-:Y:S01]  /*fe90*/  @P0 IMAD.WIDE.U32 R10, R207, R114, R230 ;  /* 0x00000072cf0a0225 */ /* 0x000fe200078e00e6 */
[----:B-1----:R-:W-:-:S02]  /*fea0*/  FMNMX.FTZ R101, R101, R6, !PT ;  /* 0x0000000665657209 */ /* 0x002fc40007810000 */
[----:B------:R-:W-:Y:S02]  /*feb0*/  @P0 SHF.R.S32.HI R6, RZ, 0x1f, R207 ;  /* 0x0000001fff060819 */ /* 0x000fe400000114cf */
[----:B--2---:R-:W-:Y:S01]  /*fec0*/  FMNMX.FTZ R5, R0, R5, !PT ;  /* 0x0000000500057209 */ /* 0x004fe20007810000 */
[C---:B------:R-:W-:Y:S01]  /*fed0*/  FMUL.FTZ R8, R101.reuse, c[0x0][0x2d0] ;  /* 0x0000b40065087a20 */ /* 0x040fe20000410000 */
[----:B------:R-:W-:Y:S01]  /*fee0*/  FSETP.NEU.FTZ.AND P1, PT, R101, -INF , PT ;  /* 0xff8000006500780b */ /* 0x000fe20003f3d000 */
[----:B------:R-:W-:Y:S02]  /*fef0*/  @P0 IMAD R0, R113, R207, RZ ;  /* 0x000000cf71000224 */ /* 0x000fe400078e02ff */
[----:B------:R-:W1:Y:S01]  /*ff00*/  SHFL.BFLY PT, R100, R5, 0x1, 0x1f ;  /* 0x0c201f0005647f89 */ /* 0x000e6200000e0000 */
[----:B------:R-:W-:Y:S01]  /*ff10*/  FSEL R8, R8, RZ, P1 ;  /* 0x000000ff08087208 */ /* 0x000fe20000800000 */
[----:B------:R-:W-:Y:S01]  /*ff20*/  @P0 IMAD R0, R6, R114, R0 ;  /* 0x0000007206000224 */ /* 0x000fe200078e0200 */
[----:B------:R-:W-:-:S03]  /*ff30*/  @P0 LEA R6, P1, R10, c[0x0][0x1c8], 0x1 ;  /* 0x000072000a060a11 */ /* 0x000fc600078208ff */
[----:B------:R-:W-:Y:S02]  /*ff40*/  FFMA.FTZ R7, R13, c[0x0][0x2d0], -R8 ;  /* 0x0000b4000d077a23 */ /* 0x000fe40000010808 */
[----:B------:R-:W-:Y:S02]  /*ff50*/  @P0 IMAD.IADD R0, R11, 0x1, R0 ;  /* 0x000000010b000824 */ /* 0x000fe400078e0200 */
[----:B------:R2:W-:Y:S01]  /*ff60*/  MUFU.EX2 R241, R7 ;  /* 0x0000000700f17308 */ /* 0x0005e20000000800 */
[----:B-1----:R-:W-:Y:S01]  /*ff70*/  FMNMX.FTZ R100, R5, R100, !PT ;  /* 0x0000006405647209 */ /* 0x002fe20007810000 */
[--C-:B------:R-:W-:Y:S02]  /*ff80*/  FFMA.FTZ R5, R17, c[0x0][0x2d0], -R8.reuse ;  /* 0x0000b40011057a23 */ /* 0x100fe40000010808 */
[----:B--2---:R-:W-:-:S04]  /*ff90*/  FFMA.FTZ R7, R15, c[0x0][0x2d0], -R8 ;  /* 0x0000b4000f077a23 */ /* 0x004fc80000010808 */
[----:B------:R-:W-:Y:S08]  /*ffa0*/  MUFU.EX2 R235, R5 ;  /* 0x0000000500eb7308 */ /* 0x000ff00000000800 */
[----:B------:R1:W-:Y:S02]  /*ffb0*/  MUFU.EX2 R234, R7 ;  /* 0x0000000700ea7308 */ /* 0x0003e40000000800 */
[----:B-1----:R-:W-:Y:S01]  /*ffc0*/  @P0 LEA.HI.X R7, R10, c[0x0][0x1cc], R0, 0x1, P1 ;  /* 0x000073000a070a11 */ /* 0x002fe200008f0c00 */
[----:B------:R-:W-:Y:S01]  /*ffd0*/  FFMA.FTZ R0, R16, c[0x0][0x2d0], -R8 ;  /* 0x0000b40010007a23 */ /* 0x000fe20000010808 */
[----:B------:R-:W-:-:S04]  /*ffe0*/  @P0 LEA R10, P1, R247, R6, 0x1 ;  /* 0x00000006f70a0211 */ /* 0x000fc800078208ff */
[----:B------:R1:W2:Y:S01]  /*fff0*/  MUFU.EX2 R227, R0 ;  /* 0x0000000000e37308 */ /* 0x0002a20000000800 */
[----:B------:R-:W-:Y:S01]  /*10000*/  @P0 LEA.HI.X R11, R247, R7, R245, 0x1, P1 ;  /* 0x00000007f70b0211 */ /* 0x000fe200008f0cf5 */
[----:B------:R2:W-:Y:S01]  /*10010*/  @P0 LDGSTS.E.BYPASS.LTC128B.128 [R209+0x6100], [R6.64], !P5 ;  /* 0x0610000006d10fae */ /* 0x0005e2000e901d46 */
[----:B------:R-:W-:-:S03]  /*10020*/  FSETP.NEU.FTZ.AND P1, PT, R100, -INF , PT ;  /* 0xff8000006400780b */ /* 0x000fc60003f3d000 */
[----:B------:R2:W-:Y:S04]  /*10030*/  @P0 LDGSTS.E.BYPASS.LTC128B.128 [R209+0x8100], [R6.64+0x80], !P6 ;  /* 0x0810008006d10fae */ /* 0x0005e8000f101d46 */
[----:B------:R2:W-:Y:S04]  /*10040*/  @P0 LDGSTS.E.BYPASS.LTC128B.128 [R209+0xa100], [R6.64+0x100], !P3 ;  /* 0x0a10010006d10fae */ /* 0x0005e8000d901d46 */
[----:B------:R3:W-:Y:S01]  /*10050*/  @P0 LDGSTS.E.BYPASS.LTC128B.128 [R209+0x7100], [R10.64], !P5 ;  /* 0x071000000ad10fae */ /* 0x0007e2000e901d46 */
[----:B-1----:R-:W-:-:S03]  /*10060*/  FMUL.FTZ R0, R100, c[0x0][0x2d0] ;  /* 0x0000b40064007a20 */ /* 0x002fc60000410000 */
[----:B------:R3:W-:Y:S02]  /*10070*/  @P0 LDGSTS.E.BYPASS.LTC128B.128 [R209+0x9100], [R10.64+0x80], !P6 ;  /* 0x091000800ad10fae */ /* 0x0007e4000f101d46 */
[----:B------:R-:W-:Y:S02]  /*10080*/  FSEL R0, R0, RZ, P1 ;  /* 0x000000ff00007208 */ /* 0x000fe40000800000 */
[----:B------:R3:W-:Y:S03]  /*10090*/  @P0 LDGSTS.E.BYPASS.LTC128B.128 [R209+0xb100], [R10.64+0x100], !P3 ;  /* 0x0b1001000ad10fae */ /* 0x0007e6000d901d46 */
[--C-:B------:R-:W-:Y:S01]  /*100a0*/  FFMA.FTZ R3, R12, c[0x0][0x2d0], -R0.reuse ;  /* 0x0000b4000c037a23 */ /* 0x100fe20000010800 */
[----:B------:R-:W1:Y:S01]  /*100b0*/  LDSM.16.MT88.4 R20, [R186+0x100] ;  /* 0x00010000ba14783b */ /* 0x000e620000004200 */
[--C-:B------:R-:W-:Y:S02]  /*100c0*/  FFMA.FTZ R2, R14, c[0x0][0x2d0], -R0.reuse ;  /* 0x0000b4000e027a23 */ /* 0x100fe40000010800 */
[----:B------:R-:W-:Y:S01]  /*100d0*/  FFMA.FTZ R4, R9, c[0x0][0x2d0], -R0 ;  /* 0x0000b40009047a23 */ /* 0x000fe20000010800 */
[----:B------:R-:W4:Y:S01]  /*100e0*/  LDSM.16.MT88.4 R12, [R187+0x100] ;  /* 0x00010000bb0c783b */ /* 0x000f220000004200 */
[----:B------:R3:W-:Y:S03]  /*100f0*/  MUFU.EX2 R226, R2 ;  /* 0x0000000200e27308 */ /* 0x0007e60000000800 */
[----:B------:R-:W1:Y:S01]  /*10100*/  LDSM.16.MT88.4 R16, [R188+0x100] ;  /* 0x00010000bc10783b */ /* 0x000e620000004200 */
[----:B--2---:R-:W-:-:S03]  /*10110*/  F2FP.BF16.PACK_AB R6, R235, R227 ;  /* 0x000000e3eb06723e */ /* 0x004fc600000010ff */
[----:B------:R-:W2:Y:S01]  /*10120*/  LDSM.16.MT88.4 R24, [R185+0x100] ;  /* 0x00010000b918783b */ /* 0x000ea20000004200 */
[----:B------:R3:W-:Y:S03]  /*10130*/  MUFU.EX2 R224, R4 ;  /* 0x0000000400e07308 */ /* 0x0007e60000000800 */
[----:B------:R-:W2:Y:S04]  /*10140*/  LDSM.16.MT88.4 R40, [R187+0x2100] ;  /* 0x00210000bb28783b */ /* 0x000ea80000004200 */
[----:B------:R-:W-:Y:S01]  /*10150*/  LDSM.16.MT88.4 R36, [R185+0x2100] ;  /* 0x00210000b924783b */ /* 0x000fe20000004200 */
[----:B---3--:R-:W-:Y:S01]  /*10160*/  FFMA.FTZ R2, R28, c[0x0][0x2d0], -R0 ;  /* 0x0000b4001c027a23 */ /* 0x008fe20000010800 */
[----:B------:R-:W3:Y:S02]  /*10170*/  MUFU.EX2 R3, R3 ;  /* 0x0000000300037308 */ /* 0x000ee40000000800 */
[----:B------:R-:W2:Y:S04]  /*10180*/  LDSM.16.MT88.4 R28, [R188+0x2100] ;  /* 0x00210000bc1c783b */ /* 0x000ea80000004200 */
[----:B------:R-:W-:Y:S01]  /*10190*/  LDSM.16.MT88.4 R32, [R186+0x2100] ;  /* 0x00210000ba20783b */ /* 0x000fe20000004200 */
[----:B------:R-:W-:Y:S01]  /*101a0*/  F2FP.BF16.PACK_AB R4, R234, R241 ;  /* 0x000000f1ea04723e */ /* 0x000fe200000010ff */
[----:B------:R-:W4:Y:S02]  /*101b0*/  MUFU.EX2 R225, R2 ;  /* 0x0000000200e17308 */ /* 0x000f240000000800 */
[----:B------:R-:W0:Y:S01]  /*101c0*/  LDGDEPBAR ;  /* 0x00000000000079af */ /* 0x000e220000000000 */
[----:B---3--:R-:W-:Y:S01]  /*101d0*/  F2FP.BF16.PACK_AB R5, R3, R224 ;  /* 0x000000e00305723e */ /* 0x008fe200000010ff */
[----:B------:R-:W-:Y:S01]  /*101e0*/  FADD.FTZ R3, R224, R3 ;  /* 0x00000003e0037221 */ /* 0x000fe20000010000 */
[----:B----4-:R-:W-:Y:S01]  /*101f0*/  F2FP.BF16.PACK_AB R7, R225, R226 ;  /* 0x000000e2e107723e */ /* 0x010fe200000010ff */
[----:B------:R-:W-:-:S04]  /*10200*/  FFMA.FTZ R2, R46, c[0x0][0x2d0], -R8 ;  /* 0x0000b4002e027a23 */ /* 0x000fc80000010808 */
[----:B------:R3:W-:Y:S02]  /*10210*/  MUFU.EX2 R223, R2 ;  /* 0x0000000200df7308 */ /* 0x0007e40000000800 */
[C---:B-1----:R-:W-:Y:S08]  /*10220*/  HMMA.16816.F32.BF16 R108, R4.reuse, R20, RZ ;  /* 0x00000014046c723c */ /* 0x042ff000000418ff */
[----:B------:R-:W-:Y:S01]  /*10230*/  HMMA.16816.F32.BF16 R104, R4, R22, RZ ;  /* 0x000000160468723c */ /* 0x000fe200000418ff */
[----:B------:R-:W1:Y:S01]  /*10240*/  LDSM.16.MT88.4 R20, [R185+0x4100] ;  /* 0x00410000b914783b */ /* 0x000e620000004200 */
[----:B---3--:R-:W-:-:S06]  /*10250*/  FFMA.FTZ R2, R45, c[0x0][0x2d0], -R8 ;  /* 0x0000b4002d027a23 */ /* 0x008fcc0000010808 */
[C---:B------:R-:W-:Y:S01]  /*10260*/  HMMA.16816.F32.BF16 R88, R4.reuse, R12, RZ ;  /* 0x0000000c0458723c */ /* 0x040fe200000418ff */
[----:B------:R3:W4:Y:S07]  /*10270*/  MUFU.EX2 R221, R2 ;  /* 0x0000000200dd7308 */ /* 0x00072e0000000800 */
[C---:B------:R-:W-:Y:S01]  /*10280*/  HMMA.16816.F32.BF16 R84, R4.reuse, R14, RZ ;  /* 0x0000000e0454723c */ /* 0x040fe200000418ff */
[----:B------:R-:W1:Y:S07]  /*10290*/  LDSM.16.MT88.4 R12, [R186+0x4100] ;  /* 0x00410000ba0c783b */ /* 0x000e6e0000004200 */
[----:B------:R-:W-:Y:S01]  /*102a0*/  HMMA.16816.F32.BF16 R96, R4, R16, RZ ;  /* 0x000000100460723c */ /* 0x000fe200000418ff */
[----:B---3--:R-:W-:-:S04]  /*102b0*/  FFMA.FTZ R2, R47, c[0x0][0x2d0], -R8 ;  /* 0x0000b4002f027a23 */ /* 0x008fc80000010808 */
[----:B------:R3:W-:Y:S03]  /*102c0*/  MUFU.EX2 R222, R2 ;  /* 0x0000000200de7308 */ /* 0x0007e60000000800 */
[C---:B------:R-:W-:Y:S01]  /*102d0*/  HMMA.16816.F32.BF16 R92, R4.reuse, R18, RZ ;  /* 0x00000012045c723c */ /* 0x040fe200000418ff */
[----:B------:R-:W1:Y:S07]  /*102e0*/  LDSM.16.MT88.4 R16, [R188+0x4100] ;  /* 0x00410000bc10783b */ /* 0x000e6e0000004200 */
[----:B--2---:R-:W-:Y:S01]  /*102f0*/  HMMA.16816.F32.BF16 R120, R4, R24, RZ ;  /* 0x000000180478723c */ /* 0x004fe200000418ff */
[----:B---3--:R-:W-:-:S07]  /*10300*/  FFMA.FTZ R2, R59, c[0x0][0x2d0], -R8 ;  /* 0x0000b4003b027a23 */ /* 0x008fce0000010808 */
[C---:B------:R-:W-:Y:S01]  /*10310*/  HMMA.16816.F32.BF16 R112, R4.reuse, R26, RZ ;  /* 0x0000001a0470723c */ /* 0x040fe200000418ff */
[----:B------:R-:W2:Y:S01]  /*10320*/  LDSM.16.MT88.4 R24, [R187+0x4100] ;  /* 0x00410000bb18783b */ /* 0x000ea20000004200 */
[----:B------:R3:W1:Y:S06]  /*10330*/  MUFU.EX2 R220, R2 ;  /* 0x0000000200dc7308 */ /* 0x00066c0000000800 */
[C---:B------:R-:W-:Y:S08]  /*10340*/  HMMA.16816.F32.BF16 R52, R4.reuse, R40, RZ ;  /* 0x000000280434723c */ /* 0x040ff000000418ff */
[----:B------:R-:W-:Y:S01]  /*10350*/  HMMA.16816.F32.BF16 R48, R4, R42, RZ ;  /* 0x0000002a0430723c */ /* 0x000fe200000418ff */
[----:B------:R-:W-:Y:S01]  /*10360*/  LDSM.16.MT88.4 R40, [R186+0x900] ;  /* 0x00090000ba28783b */ /* 0x000fe20000004200 */
[----:B---3--:R-:W-:-:S03]  /*10370*/  FFMA.FTZ R2, R44, c[0x0][0x2d0], -R0 ;  /* 0x0000b4002c027a23 */ /* 0x008fc60000010800 */
[----:B------:R-:W3:Y:S01]  /*10380*/  LDSM.16.MT88.4 R44, [R185+0x900] ;  /* 0x00090000b92c783b */ /* 0x000ee20000004200 */
[----:B------:R1:W-:Y:S02]  /*10390*/  MUFU.EX2 R219, R2 ;  /* 0x0000000200db7308 */ /* 0x0003e40000000800 */
[C---:B------:R-:W-:Y:S08]  /*103a0*/  HMMA.16816.F32.BF16 R64, R4.reuse, R28, RZ ;  /* 0x0000001c0440723c */ /* 0x040ff000000418ff */
[----:B------:R-:W-:Y:S01]  /*103b0*/  HMMA.16816.F32.BF16 R60, R4, R30, RZ ;  /* 0x0000001e043c723c */ /* 0x000fe200000418ff */
[----:B------:R-:W2:Y:S01]  /*103c0*/  LDSM.16.MT88.4 R28, [R185+0x2900] ;  /* 0x00290000b91c783b */ /* 0x000ea20000004200 */
[----:B-1----:R-:W-:-:S06]  /*103d0*/  FFMA.FTZ R2, R56, c[0x0][0x2d0], -R0 ;  /* 0x0000b40038027a23 */ /* 0x002fcc0000010800 */
[C---:B------:R-:W-:Y:S01]  /*103e0*/  HMMA.16816.F32.BF16 R116, R4.reuse, R20, RZ ;  /* 0x000000140474723c */ /* 0x040fe200000418ff */
[----:B------:R1:W1:Y:S07]  /*103f0*/  MUFU.EX2 R217, R2 ;  /* 0x0000000200d97308 */ /* 0x00026e0000000800 */
[C---:B------:R-:W-:Y:S01]  /*10400*/  HMMA.16816.F32.BF16 R124, R4.reuse, R22, RZ ;  /* 0x00000016047c723c */ /* 0x040fe200000418ff */
[----:B------:R-:W2:Y:S07]  /*10410*/  LDSM.16.MT88.4 R20, [R186+0x2900] ;  /* 0x00290000ba14783b */ /* 0x000eae0000004200 */
[----:B------:R-:W-:Y:S01]  /*10420*/  HMMA.16816.F32.BF16 R132, R4, R12, RZ ;  /* 0x0000000c0484723c */ /* 0x000fe200000418ff */
[----:B-1----:R-:W-:-:S04]  /*10430*/  FFMA.FTZ R2, R58, c[0x0][0x2d0], -R0 ;  /* 0x0000b4003a027a23 */ /* 0x002fc80000010800 */
[----:B------:R1:W-:Y:S03]  /*10440*/  MUFU.EX2 R218, R2 ;  /* 0x0000000200da7308 */ /* 0x0003e60000000800 */
[C---:B------:R-:W-:Y:S01]  /*10450*/  HMMA.16816.F32.BF16 R136, R4.reuse, R14, RZ ;  /* 0x0000000e0488723c */ /* 0x040fe200000418ff */
[----:B------:R-:W2:Y:S07]  /*10460*/  LDSM.16.MT88.4 R12, [R187+0x2900] ;  /* 0x00290000bb0c783b */ /* 0x000eae0000004200 */
[----:B------:R-:W-:Y:S01]  /*10470*/  HMMA.16816.F32.BF16 R80, R4, R36, RZ ;  /* 0x000000240450723c */ /* 0x000fe200000418ff */
[----:B-1----:R-:W-:-:S07]  /*10480*/  FFMA.FTZ R2, R57, c[0x0][0x2d0], -R0 ;  /* 0x0000b40039027a23 */ /* 0x002fce0000010800 */
[C---:B------:R-:W-:Y:S01]  /*10490*/  HMMA.16816.F32.BF16 R72, R4.reuse, R38, RZ ;  /* 0x000000260448723c */ /* 0x040fe200000418ff */
[----:B------:R-:W1:Y:S01]  /*104a0*/  LDSM.16.MT88.4 R36, [R188+0x900] ;  /* 0x00090000bc24783b */ /* 0x000e620000004200 */
[----:B------:R3:W1:Y:S06]  /*104b0*/  MUFU.EX2 R216, R2 ;  /* 0x0000000200d87308 */ /* 0x00066c0000000800 */
[C---:B------:R-:W-:Y:S08]  /*104c0*/  HMMA.16816.F32.BF16 R76, R4.reuse, R32, RZ ;  /* 0x00000020044c723c */ /* 0x040ff000000418ff */
[----:B------:R-:W-:Y:S01]  /*104d0*/  HMMA.16816.F32.BF16 R68, R4, R34, RZ ;  /* 0x000000220444723c */ /* 0x000fe200000418ff */
[----:B------:R-:W1:Y:S01]  /*104e0*/  LDSM.16.MT88.4 R32, [R187+0x900] ;  /* 0x00090000bb20783b */ /* 0x000e620000004200 */
[----:B---3--:R-:W-:-:S04]  /*104f0*/  FFMA.FTZ R2, R151, c[0x0][0x2d0], -R8 ;  /* 0x0000b40097027a23 */ /* 0x008fc80000010808 */
[----:B------:R3:W-:Y:S02]  /*10500*/  MUFU.EX2 R205, R2 ;  /* 0x0000000200cd7308 */ /* 0x0007e40000000800 */
[C---:B-----5:R-:W-:Y:S08]  /*10510*/  HMMA.16816.F32.BF16 R144, R4.reuse, R16, RZ ;  /* 0x000000100490723c */ /* 0x060ff000000418ff */
[----:B------:R-:W-:Y:S01]  /*10520*/  HMMA.16816.F32.BF16 R164, R4, R18, RZ ;  /* 0x0000001204a4723c */ /* 0x000fe200000418ff */
[----:B------:R-:W1:Y:S01]  /*10530*/  LDSM.16.MT88.4 R16, [R188+0x2900] ;  /* 0x00290000bc10783b */ /* 0x000e620000004200 */
[----:B---3--:R-:W-:-:S06]  /*10540*/  FFMA.FTZ R2, R150, c[0x0][0x2d0], -R8 ;  /* 0x0000b40096027a23 */ /* 0x008fcc0000010808 */
[C---:B--2---:R-:W-:Y:S01]  /*10550*/  HMMA.16816.F32.BF16 R176, R4.reuse, R24, RZ ;  /* 0x0000001804b0723c */ /* 0x044fe200000418ff */
[----:B------:R2:W3:Y:S07]  /*10560*/  MUFU.EX2 R159, R2 ;  /* 0x00000002009f7308 */ /* 0x0004ee0000000800 */
[----:B------:R-:W-:Y:S01]  /*10570*/  HMMA.16816.F32.BF16 R196, R4, R26, RZ ;  /* 0x0000001a04c4723c */ /* 0x000fe200000418ff */
[----:B------:R-:W3:Y:S06]  /*10580*/  LDSM.16.MT88.4 R24, [R185+0x4900] ;  /* 0x00490000b918783b */ /* 0x000eec0000004200 */
[----:B----4-:R-:W-:-:S02]  /*10590*/  F2FP.BF16.PACK_AB R4, R221, R223 ;  /* 0x000000dfdd04723e */ /* 0x010fc400000010ff */
[----:B------:R-:W-:Y:S01]  /*105a0*/  F2FP.BF16.PACK_AB R6, R220, R222 ;  /* 0x000000dedc06723e */ /* 0x000fe200000010ff */
[--C-:B--2---:R-:W-:Y:S01]  /*105b0*/  FFMA.FTZ R2, R156, c[0x0][0x2d0], -R8.reuse ;  /* 0x0000b4009c027a23 */ /* 0x104fe20000010808 */
[----:B------:R-:W-:Y:S02]  /*105c0*/  F2FP.BF16.PACK_AB R5, R217, R219 ;  /* 0x000000dbd905723e */ /* 0x000fe400000010ff */
[----:B-1----:R-:W-:Y:S01]  /*105d0*/  F2FP.BF16.PACK_AB R7, R216, R218 ;  /* 0x000000dad807723e */ /* 0x002fe200000010ff */
[----:B------:R1:W-:Y:S06]  /*105e0*/  MUFU.EX2 R204, R2 ;  /* 0x0000000200cc7308 */ /* 0x0003ec0000000800 */
[C---:B------:R-:W-:Y:S08]  /*105f0*/  HMMA.16816.F32.BF16 R200, R4.reuse, R44, R120 ;  /* 0x0000002c04c8723c */ /* 0x040ff00000041878 */
[----:B------:R-:W-:Y:S01]  /*10600*/  HMMA.16816.F32.BF16 R180, R4, R46, R112 ;  /* 0x0000002e04b4723c */ /* 0x000fe20000041870 */
[----:B------:R-:W-:Y:S01]  /*10610*/  LDSM.16.MT88.4 R44, [R186+0x1100] ;  /* 0x00110000ba2c783b */ /* 0x000fe20000004200 */
[----:B-1----:R-:W-:-:S04]  /*10620*/  FFMA.FTZ R2, R157, c[0x0][0x2d0], -R8 ;  /* 0x0000b4009d027a23 */ /* 0x002fc80000010808 */
[----:B------:R1:W2:Y:S02]  /*10630*/  MUFU.EX2 R158, R2 ;  /* 0x00000002009e7308 */ /* 0x0002a40000000800 */
[C---:B------:R-:W-:Y:S08]  /*10640*/  HMMA.16816.F32.BF16 R172, R4.reuse, R40, R108 ;  /* 0x0000002804ac723c */ /* 0x040ff0000004186c */
[----:B------:R-:W-:Y:S01]  /*10650*/  HMMA.16816.F32.BF16 R120, R4, R28, R80 ;  /* 0x0000001c0478723c */ /* 0x000fe20000041850 */
[----:B-1----:R-:W-:-:S07]  /*10660*/  FFMA.FTZ R2, R103, c[0x0][0x2d0], -R0 ;  /* 0x0000b40067027a23 */ /* 0x002fce0000010800 */
[C---:B------:R-:W-:Y:S01]  /*10670*/  HMMA.16816.F32.BF16 R112, R4.reuse, R30, R72 ;  /* 0x0000001e0470723c */ /* 0x040fe20000041848 */
[----:B------:R-:W1:Y:S01]  /*10680*/  LDSM.16.MT88.4 R28, [R186+0x4900] ;  /* 0x00490000ba1c783b */ /* 0x000e620000004200 */
[----:B------:R4:W-:Y:S06]  /*10690*/  MUFU.EX2 R157, R2 ;  /* 0x00000002009d7308 */ /* 0x0009ec0000000800 */
[C---:B------:R-:W-:Y:S08]  /*106a0*/  HMMA.16816.F32.BF16 R108, R4.reuse, R20, R76 ;  /* 0x00000014046c723c */ /* 0x040ff0000004184c */
[----:B------:R-:W-:Y:S01]  /*106b0*/  HMMA.16816.F32.BF16 R76, R4, R12, R52 ;  /* 0x0000000c044c723c */ /* 0x000fe20000041834 */
[----:B----4-:R-:W-:-:S04]  /*106c0*/  FFMA.FTZ R2, R102, c[0x0][0x2d0], -R0 ;  /* 0x0000b40066027a23 */ /* 0x010fc80000010800 */
[----:B------:R4:W1:Y:S03]  /*106d0*/  MUFU.EX2 R102, R2 ;  /* 0x0000000200667308 */ /* 0x0008660000000800 */
[C---:B------:R-:W-:Y:S01]  /*106e0*/  HMMA.16816.F32.BF16 R56, R4.reuse, R14, R48 ;  /* 0x0000000e0438723c */ /* 0x040fe20000041830 */
[----:B------:R-:W1:Y:S04]  /*106f0*/  LDSM.16.MT88.4 R12, [R188+0x4900] ;  /* 0x00490000bc0c783b */ /* 0x000e680000004200 */
[----:B------:R-:W-:Y:S03]  /*10700*/  LDSM.16.MT88.4 R48, [R185+0x1100] ;  /* 0x00110000b930783b */ /* 0x000fe60000004200 */
[----:B------:R-:W-:Y:S01]  /*10710*/  HMMA.16816.F32.BF16 R160, R4, R36, R96 ;  /* 0x0000002404a0723c */ /* 0x000fe20000041860 */
[----:B----4-:R-:W-:-:S07]  /*10720*/  FFMA.FTZ R2, R148, c[0x0][0x2d0], -R0 ;  /* 0x0000b40094027a23 */ /* 0x010fce0000010800 */
[C---:B------:R-:W-:Y:S01]  /*10730*/  HMMA.16816.F32.BF16 R128, R4.reuse, R34, R84 ;  /* 0x000000220480723c */ /* 0x040fe20000041854 */
[----:B------:R4:W-:Y:S07]  /*10740*/  MUFU.EX2 R156, R2 ;  /* 0x00000002009c7308 */ /* 0x0009ee0000000800 */
[C---:B------:R-:W-:Y:S01]  /*10750*/  HMMA.16816.F32.BF16 R96, R4.reuse, R22, R68 ;  /* 0x000000160460723c */ /* 0x040fe20000041844 */
[----:B------:R-:W-:Y:S07]  /*10760*/  LDSM.16.MT88.4 R20, [R188+0x3100] ;  /* 0x00310000bc14783b */ /* 0x000fee0000004200 */
[----:B------:R-:W-:Y:S01]  /*10770*/  HMMA.16816.F32.BF16 R84, R4, R18, R60 ;  /* 0x000000120454723c */ /* 0x000fe2000004183c */
[----:B----4-:R-:W-:-:S04]  /*10780*/  FFMA.FTZ R2, R149, c[0x0][0x2d0], -R0 ;  /* 0x0000b40095027a23 */ /* 0x010fc80000010800 */
[----:B------:R4:W1:Y:S03]  /*10790*/  MUFU.EX2 R103, R2 ;  /* 0x0000000200677308 */ /* 0x0008660000000800 */
[C---:B---3--:R-:W-:Y:S01]  /*107a0*/  HMMA.16816.F32.BF16 R68, R4.reuse, R24, R116 ;  /* 0x000000180444723c */ /* 0x048fe20000041874 */
[----:B------:R-:W-:Y:S07]  /*107b0*/  LDSM.16.MT88.4 R116, [R186+0x1900] ;  /* 0x00190000ba74783b */ /* 0x000fee0000004200 */
[----:B------:R-:W-:Y:S01]  /*107c0*/  HMMA.16816.F32.BF16 R60, R4, R26, R124 ;  /* 0x0000001a043c723c */ /* 0x000fe2000004187c */
[----:B------:R-:W3:Y:S04]  /*107d0*/  LDSM.16.MT88.4 R24, [R187+0x4900] ;  /* 0x00490000bb18783b */ /* 0x000ee80000004200 */
[----:B------:R-:W-:Y:S01]  /*107e0*/  LDSM.16.MT88.4 R124, [R188+0x1900] ;  /* 0x00190000bc7c783b */ /* 0x000fe20000004200 */
[----:B----4-:R-:W-:-:S02]  /*107f0*/  FFMA.FTZ R2, R214, c[0x0][0x2d0], -R8 ;  /* 0x0000b400d6027a23 */ /* 0x010fc40000010808 */
[C---:B------:R-:W-:Y:S01]  /*10800*/  HMMA.16816.F32.BF16 R168, R4.reuse, R42, R104 ;  /* 0x0000002a04a8723c */ /* 0x040fe20000041868 */
[----:B------:R-:W4:Y:S07]  /*10810*/  LDSM.16.MT88.4 R40, [R188+0x1100] ;  /* 0x00110000bc28783b */ /* 0x000f2e0000004200 */
[C---:B------:R-:W-:Y:S01]  /*10820*/  HMMA.16816.F32.BF16 R140, R4.reuse, R32, R88 ;  /* 0x00000020048c723c */ /* 0x040fe20000041858 */
[----:B------:R-:W-:Y:S07]  /*10830*/  LDSM.16.MT88.4 R32, [R185+0x3100] ;  /* 0x00310000b920783b */ /* 0x000fee0000004200 */
[C---:B------:R-:W-:Y:S01]  /*10840*/  HMMA.16816.F32.BF16 R152, R4.reuse, R38, R92 ;  /* 0x000000260498723c */ /* 0x040fe2000004185c */
[----:B------:R-:W2:Y:S07]  /*10850*/  LDSM.16.MT88.4 R36, [R187+0x1100] ;  /* 0x00110000bb24783b */ /* 0x000eae0000004200 */
[C---:B------:R-:W-:Y:S01]  /*10860*/  HMMA.16816.F32.BF16 R88, R4.reuse, R16, R64 ;  /* 0x000000100458723c */ /* 0x040fe20000041840 */
[----:B------:R-:W-:Y:S07]  /*10870*/  LDSM.16.MT88.4 R16, [R187+0x3100] ;  /* 0x00310000bb10783b */ /* 0x000fee0000004200 */
[C---:B-1----:R-:W-:Y:S01]  /*10880*/  HMMA.16816.F32.BF16 R64, R4.reuse, R28, R132 ;  /* 0x0000001c0440723c */ /* 0x042fe20000041884 */
[----:B------:R-:W-:Y:S07]  /*10890*/  LDSM.16.MT88.4 R132, [R187+0x1900] ;  /* 0x00190000bb84783b */ /* 0x000fee0000004200 */
[C---:B------:R-:W-:Y:S01]  /*108a0*/  HMMA.16816.F32.BF16 R52, R4.reuse, R30, R136 ;  /* 0x0000001e0434723c */ /* 0x040fe20000041888 */
[----:B------:R-:W1:Y:S07]  /*108b0*/  LDSM.16.MT88.4 R28, [R186+0x3100] ;  /* 0x00310000ba1c783b */ /* 0x000e6e0000004200 */
[C---:B------:R-:W-:Y:S08]  /*108c0*/  HMMA.16816.F32.BF16 R72, R4.reuse, R12, R144 ;  /* 0x0000000c0448723c */ /* 0x040ff00000041890 */
[C---:B------:R-:W-:Y:S01]  /*108d0*/  HMMA.16816.F32.BF16 R80, R4.reuse, R14, R164 ;  /* 0x0000000e0450723c */ /* 0x040fe200000418a4 */
[----:B------:R-:W1:Y:S07]  /*108e0*/  LDSM.16.MT88.4 R12, [R185+0x5100] ;  /* 0x00510000b90c783b */ /* 0x000e6e0000004200 */
[C---:B---3--:R-:W-:Y:S08]  /*108f0*/  HMMA.16816.F32.BF16 R104, R4.reuse, R24, R176 ;  /* 0x000000180468723c */ /* 0x048ff000000418b0 */
[----:B------:R-:W-:Y:S01]  /*10900*/  HMMA.16816.F32.BF16 R92, R4, R26, R196 ;  /* 0x0000001a045c723c */ /* 0x000fe200000418c4 */
[----:B------:R-:W3:Y:S06]  /*10910*/  LDSM.16.MT88.4 R24, [R186+0x5100] ;  /* 0x00510000ba18783b */ /* 0x000eec0000004200 */
[----:B------:R-:W-:-:S02]  /*10920*/  F2FP.BF16.PACK_AB R4, R159, R205 ;  /* 0x000000cd9f04723e */ /* 0x000fc400000010ff */
[----:B--2---:R-:W-:Y:S02]  /*10930*/  F2FP.BF16.PACK_AB R6, R158, R204 ;  /* 0x000000cc9e06723e */ /* 0x004fe400000010ff */
[----:B------:R-:W-:Y:S02]  /*10940*/  F2FP.BF16.PACK_AB R5, R102, R157 ;  /* 0x0000009d6605723e */ /* 0x000fe400000010ff */
[----:B------:R-:W-:-:S07]  /*10950*/  F2FP.BF16.PACK_AB R7, R103, R156 ;  /* 0x0000009c6707723e */ /* 0x000fce00000010ff */
[C---:B------:R-:W-:Y:S08]  /*10960*/  HMMA.16816.F32.BF16 R196, R4.reuse, R50, R180 ;  /* 0x0000003204c4723c */ /* 0x040ff000000418b4 */
[C---:B------:R-:W-:Y:S08]  /*10970*/  HMMA.16816.F32.BF16 R180, R4.reuse, R44, R172 ;  /* 0x0000002c04b4723c */ /* 0x040ff000000418ac */
[C---:B------:R-:W-:Y:S08]  /*10980*/  HMMA.16816.F32.BF16 R176, R4.reuse, R46, R168 ;  /* 0x0000002e04b0723c */ /* 0x040ff000000418a8 */
[C---:B----4-:R-:W-:Y:S08]  /*10990*/  HMMA.16816.F32.BF16 R172, R4.reuse, R40, R160 ;  /* 0x0000002804ac723c */ /* 0x050ff000000418a0 */
[C---:B------:R-:W-:Y:S01]  /*109a0*/  HMMA.16816.F32.BF16 R164, R4.reuse, R42, R152 ;  /* 0x0000002a04a4723c */ /* 0x040fe20000041898 */
[----:B------:R-:W-:Y:S07]  /*109b0*/  LDSM.16.MT88.4 R40, [R185+0x3900] ;  /* 0x00390000b928783b */ /* 0x000fee0000004200 */
[C---:B------:R-:W-:Y:S08]  /*109c0*/  HMMA.16816.F32.BF16 R168, R4.reuse, R36, R140 ;  /* 0x0000002404a8723c */ /* 0x040ff0000004188c */
[C---:B------:R-:W-:Y:S08]  /*109d0*/  HMMA.16816.F32.BF16 R160, R4.reuse, R38, R128 ;  /* 0x0000002604a0723c */ /* 0x040ff00000041880 */
[C---:B------:R-:W-:Y:S08]  /*109e0*/  HMMA.16816.F32.BF16 R36, R4.reuse, R32, R120 ;  /* 0x000000200424723c */ /* 0x040ff00000041878 */
[C---:B------:R-:W-:Y:S08]  /*109f0*/  HMMA.16816.F32.BF16 R152, R4.reuse, R34, R112 ;  /* 0x000000220498723c */ /* 0x040ff00000041870 */
[C---:B-1----:R-:W-:Y:S01]  /*10a00*/  HMMA.16816.F32.BF16 R44, R4.reuse, R28, R108 ;  /* 0x0000001c042c723c */ /* 0x042fe2000004186c */
[----:B------:R-:W-:Y:S07]  /*10a10*/  LDSM.16.MT88.4 R108, [R185+0x1900] ;  /* 0x00190000b96c783b */ /* 0x000fee0000004200 */
[C---:B------:R-:W-:Y:S08]  /*10a20*/  HMMA.16816.F32.BF16 R148, R4.reuse, R30, R96 ;  /* 0x0000001e0494723c */ /* 0x040ff00000041860 */
[C---:B------:R-:W-:Y:S08]  /*10a30*/  HMMA.16816.F32.BF16 R140, R4.reuse, R16, R76 ;  /* 0x00000010048c723c */ /* 0x040ff0000004184c */
[C---:B------:R-:W-:Y:S01]  /*10a40*/  HMMA.16816.F32.BF16 R32, R4.reuse, R18, R56 ;  /* 0x000000120420723c */ /* 0x040fe20000041838 */
[----:B------:R-:W1:Y:S04]  /*10a50*/  LDSM.16.MT88.4 R16, [R188+0x5100] ;  /* 0x00510000bc10783b */ /* 0x000e680000004200 */
[----:B------:R-:W-:Y:S03]  /*10a60*/  LDSM.16.MT88.4 R56, [R188+0x3900] ;  /* 0x00390000bc38783b */ /* 0x000fe60000004200 */
[C---:B------:R-:W-:Y:S08]  /*10a70*/  HMMA.16816.F32.BF16 R68, R4.reuse, R12, R68 ;  /* 0x0000000c0444723c */ /* 0x040ff00000041844 */
[C---:B------:R-:W-:Y:S01]  /*10a80*/  HMMA.16816.F32.BF16 R28, R4.reuse, R14, R60 ;  /* 0x0000000e041c723c */ /* 0x040fe2000004183c */
[----:B------:R-:W2:Y:S07]  /*10a90*/  LDSM.16.MT88.4 R12, [R187+0x5100] ;  /* 0x00510000bb0c783b */ /* 0x000eae0000004200 */
[C---:B------:R-:W-:Y:S01]  /*10aa0*/  HMMA.16816.F32.BF16 R84, R4.reuse, R22, R84 ;  /* 0x000000160454723c */ /* 0x040fe20000041854 */
[----:B------:R4:W-:Y:S07]  /*10ab0*/  MUFU.EX2 R22, R2 ;  /* 0x0000000200167308 */ /* 0x0009ee0000000800 */
[C---:B------:R-:W-:Y:S08]  /*10ac0*/  HMMA.16816.F32.BF16 R88, R4.reuse, R20, R88 ;  /* 0x000000140458723c */ /* 0x040ff00000041858 */
[C---:B---3--:R-:W-:Y:S01]  /*10ad0*/  HMMA.16816.F32.BF16 R76, R4.reuse, R24, R64 ;  /* 0x00000018044c723c */ /* 0x048fe20000041840 */
[--C-:B----4-:R-:W-:Y:S01]  /*10ae0*/  FFMA.FTZ R2, R212, c[0x0][0x2d0], -R8.reuse ;  /* 0x0000b400d4027a23 */ /* 0x110fe20000010808 */
[----:B------:R-:W-:Y:S03]  /*10af0*/  LDSM.16.MT88.4 R64, [R187+0x3900] ;  /* 0x00390000bb40783b */ /* 0x000fe60000004200 */
[----:B------:R3:W4:Y:S03]  /*10b00*/  MUFU.EX2 R21, R2 ;  /* 0x0000000200157308 */ /* 0x0007260000000800 */
[C---:B-1----:R-:W-:Y:S01]  /*10b10*/  HMMA.16816.F32.BF16 R136, R4.reuse, R16, R72 ;  /* 0x000000100488723c */ /* 0x042fe20000041848 */
[----:B------:R-:W-:Y:S07]  /*10b20*/  LDSM.16.MT88.4 R72, [R185+0x5900] ;  /* 0x00590000b948783b */ /* 0x000fee0000004200 */
[----:B------:R-:W-:Y:S01]  /*10b30*/  HMMA.16816.F32.BF16 R200, R4, R48, R200 ;  /* 0x0000003004c8723c */ /* 0x000fe200000418c8 */
[----:B------:R-:W-:Y:S01]  /*10b40*/  LDSM.16.MT88.4 R48, [R186+0x3900] ;  /* 0x00390000ba30783b */ /* 0x000fe20000004200 */
[----:B---3--:R-:W-:Y:S01]  /*10b50*/  FFMA.FTZ R2, R213, c[0x0][0x2d0], -R8 ;  /* 0x0000b400d5027a23 */ /* 0x008fe20000010808 */
[----:B----4-:R-:W-:-:S05]  /*10b60*/  F2FP.BF16.PACK_AB R96, R21, R22 ;  /* 0x000000161560723e */ /* 0x010fca00000010ff */
[C---:B--2---:R-:W-:Y:S01]  /*10b70*/  HMMA.16816.F32.BF16 R144, R4.reuse, R12, R104 ;  /* 0x0000000c0490723c */ /* 0x044fe20000041868 */
[----:B------:R1:W-:Y:S07]  /*10b80*/  MUFU.EX2 R23, R2 ;  /* 0x0000000200177308 */ /* 0x0003ee0000000800 */
[C---:B------:R-:W-:Y:S08]  /*10b90*/  HMMA.16816.F32.BF16 R24, R4.reuse, R26, R52 ;  /* 0x0000001a0418723c */ /* 0x040ff00000041834 */
[C---:B------:R-:W-:Y:S01]  /*10ba0*/  HMMA.16816.F32.BF16 R16, R4.reuse, R18, R80 ;  /* 0x000000120410723c */ /* 0x040fe20000041850 */
[----:B-1----:R-:W-:Y:S01]  /*10bb0*/  FFMA.FTZ R2, R215, c[0x0][0x2d0], -R8 ;  /* 0x0000b400d7027a23 */ /* 0x002fe20000010808 */
[----:B------:R-:W-:Y:S03]  /*10bc0*/  LDSM.16.MT88.4 R80, [R186+0x5900] ;  /* 0x00590000ba50783b */ /* 0x000fe60000004200 */
[----:B------:R1:W2:Y:S03]  /*10bd0*/  MUFU.EX2 R20, R2 ;  /* 0x0000000200147308 */ /* 0x0002a60000000800 */
[----:B------:R-:W-:Y:S01]  /*10be0*/  HMMA.16816.F32.BF16 R12, R4, R14, R92 ;  /* 0x0000000e040c723c */ /* 0x000fe2000004185c */
[----:B------:R-:W3:Y:S01]  /*10bf0*/  LDSM.16.MT88.4 R4, [R187+0x5900] ;  /* 0x00590000bb04783b */ /* 0x000ee20000004200 */
[----:B-1----:R-:W-:Y:S01]  /*10c00*/  FFMA.FTZ R2, R208, c[0x0][0x2d0], -R0 ;  /* 0x0000b400d0027a23 */ /* 0x002fe20000010800 */
[----:B--2---:R-:W-:-:S03]  /*10c10*/  F2FP.BF16.PACK_AB R98, R20, R23 ;  /* 0x000000171462723e */ /* 0x004fc600000010ff */
[----:B------:R1:W-:Y:S02]  /*10c20*/  MUFU.EX2 R10, R2 ;  /* 0x00000002000a7308 */ /* 0x0003e40000000800 */
[----:B-1----:R-:W-:Y:S01]  /*10c30*/  FFMA.FTZ R2, R206, c[0x0][0x2d0], -R0 ;  /* 0x0000b400ce027a23 */ /* 0x002fe20000010800 */
[----:B------:R-:W-:-:S05]  /*10c40*/  IADD3 R206, R195, 0x800, RZ ;  /* 0x00000800c3ce7810 */ /* 0x000fca0007ffe0ff */
[----:B------:R1:W2:Y:S02]  /*10c50*/  MUFU.EX2 R8, R2 ;  /* 0x0000000200087308 */ /* 0x0002a40000000800 */
[--C-:B-1----:R-:W-:Y:S01]  /*10c60*/  FFMA.FTZ R2, R210, c[0x0][0x2d0], -R0.reuse ;  /* 0x0000b400d2027a23 */ /* 0x102fe20000010800 */
[----:B--2---:R-:W-:Y:S01]  /*10c70*/  F2FP.BF16.PACK_AB R97, R8, R10 ;  /* 0x0000000a0861723e */ /* 0x004fe200000010ff */
[----:B------:R-:W-:-:S04]  /*10c80*/  FFMA.FTZ R0, R211, c[0x0][0x2d0], -R0 ;  /* 0x0000b400d3007a23 */ /* 0x000fc80000010800 */
[----:B------:R-:W-:Y:S08]  /*10c90*/  MUFU.EX2 R11, R2 ;  /* 0x00000002000b7308 */ /* 0x000ff00000000800 */
[----:B------:R1:W2:Y:S02]  /*10ca0*/  MUFU.EX2 R9, R0 ;  /* 0x0000000000097308 */ /* 0x0002a40000000800 */
[----:B-1----:R-:W-:Y:S01]  /*10cb0*/  FADD.FTZ R0, R241, R234 ;  /* 0x000000eaf1007221 */ /* 0x002fe20000010000 */
[----:B--2---:R-:W-:-:S03]  /*10cc0*/  F2FP.BF16.PACK_AB R99, R9, R11 ;  /* 0x0000000b0963723e */ /* 0x004fc600000010ff */
[----:B------:R-:W-:Y:S02]  /*10cd0*/  FADD.FTZ R2, R227, R0 ;  /* 0x00000000e3027221 */ /* 0x000fe40000010000 */
[----:B------:R-:W-:Y:S02]  /*10ce0*/  FADD.FTZ R0, R226, R3 ;  /* 0x00000003e2007221 */ /* 0x000fe40000010000 */
[----:B------:R-:W-:Y:S01]  /*10cf0*/  FADD.FTZ R2, R235, R2 ;  /* 0x00000002eb027221 */ /* 0x000fe20000010000 */
[----:B------:R-:W-:Y:S01]  /*10d00*/  HMMA.16816.F32.BF16 R52, R96, R56, R88 ;  /* 0x000000386034723c */ /* 0x000fe20000041858 */
[----:B------:R-:W-:Y:S01]  /*10d10*/  FADD.FTZ R0, R225, R0 ;  /* 0x00000000e1007221 */ /* 0x000fe20000010000 */
[----:B------:R-:W1:Y:S01]  /*10d20*/  LDSM.16.MT88.4 R88, [R188+0x5900] ;  /* 0x00590000bc58783b */ /* 0x000e620000004200 */
[----:B------:R-:W-:Y:S02]  /*10d30*/  FADD.FTZ R2, R223, R2 ;  /* 0x00000002df027221 */ /* 0x000fe40000010000 */
[----:B------:R-:W-:-:S02]  /*10d40*/  FADD.FTZ R0, R219, R0 ;  /* 0x00000000db007221 */ /* 0x000fc40000010000 */
[----:B------:R-:W-:Y:S01]  /*10d50*/  FADD.FTZ R2, R221, R2 ;  /* 0x00000002dd027221 */ /* 0x000fe20000010000 */
[C---:B---3--:R-:W-:Y:S01]  /*10d60*/  HMMA.16816.F32.BF16 R92, R96.reuse, R4, R144 ;  /* 0x00000004605c723c */ /* 0x048fe20000041890 */
[----:B------:R-:W-:Y:S02]  /*10d70*/  FADD.FTZ R0, R217, R0 ;  /* 0x00000000d9007221 */ /* 0x000fe40000010000 */
[----:B------:R-:W-:Y:S02]  /*10d80*/  FADD.FTZ R2, R222, R2 ;  /* 0x00000002de027221 */ /* 0x000fe40000010000 */
[----:B------:R-:W-:Y:S02]  /*10d90*/  FADD.FTZ R0, R218, R0 ;  /* 0x00000000da007221 */ /* 0x000fe40000010000 */
[----:B------:R-:W-:Y:S01]  /*10da0*/  FADD.FTZ R2, R220, R2 ;  /* 0x00000002dc027221 */ /* 0x000fe20000010000 */
[----:B------:R-:W-:Y:S01]  /*10db0*/  HMMA.16816.F32.BF16 R56, R96, R58, R84 ;  /* 0x0000003a6038723c */ /* 0x000fe20000041854 */
[----:B------:R-:W-:-:S02]  /*10dc0*/  FADD.FTZ R0, R216, R0 ;  /* 0x00000000d8007221 */ /* 0x000fc40000010000 */
[----:B------:R-:W-:Y:S01]  /*10dd0*/  FADD.FTZ R2, R205, R2 ;  /* 0x00000002cd027221 */ /* 0x000fe20000010000 */
[----:B------:R-:W-:Y:S01]  /*10de0*/  IADD3 R205, R195, 0x1000, RZ ;  /* 0x00001000c3cd7810 */ /* 0x000fe20007ffe0ff */
[----:B------:R-:W-:Y:S02]  /*10df0*/  FADD.FTZ R0, R157, R0 ;  /* 0x000000009d007221 */ /* 0x000fe40000010000 */
[----:B------:R-:W-:Y:S01]  /*10e00*/  FADD.FTZ R2, R159, R2 ;  /* 0x000000029f027221 */ /* 0x000fe20000010000 */
[----:B------:R-:W-:Y:S01]  /*10e10*/  HMMA.16816.F32.BF16 R104, R96, R108, R200 ;  /* 0x0000006c6068723c */ /* 0x000fe200000418c8 */
[----:B------:R-:W-:Y:S02]  /*10e20*/  FADD.FTZ R0, R102, R0 ;  /* 0x0000000066007221 */ /* 0x000fe40000010000 */
[----:B------:R-:W-:-:S04]  /*10e30*/  @P4 IMAD.HI.U32 R3, R244, c[0x0][0x2c8], RZ ;  /* 0x0000b200f4034a27 */ /* 0x000fc800078e00ff */
[----:B------:R-:W-:Y:S01]  /*10e40*/  FADD.FTZ R2, R204, R2 ;  /* 0x00000002cc027221 */ /* 0x000fe20000010000 */
[----:B------:R-:W-:Y:S01]  /*10e50*/  @P4 SHF.R.U32.HI R244, RZ, c[0x0][0x2cc], R3 ;  /* 0x0000b300fff44a19 */ /* 0x000fe20000011603 */
[----:B------:R-:W-:Y:S01]  /*10e60*/  FADD.FTZ R0, R156, R0 ;  /* 0x000000009c007221 */ /* 0x000fe20000010000 */
[C---:B------:R-:W-:Y:S01]  /*10e70*/  HMMA.16816.F32.BF16 R112, R96.reuse, R116, R180 ;  /* 0x000000746070723c */ /* 0x040fe200000418b4 */
[----:B------:R-:W-:Y:S01]  /*10e80*/  FADD.FTZ R3, R158, R2 ;  /* 0x000000029e037221 */ /* 0x000fe20000010000 */
[----:B------:R-:W-:Y:S01]  /*10e90*/  IADD3 R204, R195, 0x1800, RZ ;  /* 0x00001800c3cc7810 */ /* 0x000fe20007ffe0ff */
[----:B------:R-:W-:Y:S01]  /*10ea0*/  FADD.FTZ R2, R103, R0 ;  /* 0x0000000067027221 */ /* 0x000fe20000010000 */
[----:B------:R-:W-:Y:S01]  /*10eb0*/  IADD3 R0, R244, R232, -R242 ;  /* 0x000000e8f4007210 */ /* 0x000fe20007ffe8f2 */
[----:B------:R-:W-:Y:S01]  /*10ec0*/  FADD.FTZ R4, R22, R3 ;  /* 0x0000000316047221 */ /* 0x000fe20000010000 */
[----:B------:R-:W-:Y:S01]  /*10ed0*/  IADD3 R203, R195, 0x2000, RZ ;  /* 0x00002000c3cb7810 */ /* 0x000fe20007ffe0ff */
[----:B------:R-:W-:Y:S01]  /*10ee0*/  FADD.FTZ R3, R10, R2 ;  /* 0x000000020a037221 */ /* 0x000fe20000010000 */
[----:B------:R-:W-:Y:S01]  /*10ef0*/  SHF.R.S32.HI R2, RZ, 0x1f, R0 ;  /* 0x0000001fff027819 */ /* 0x000fe20000011400 */
[----:B------:R-:W-:Y:S01]  /*10f00*/  FADD.FTZ R4, R21, R4 ;  /* 0x0000000415047221 */ /* 0x000fe20000010000 */
[C---:B------:R-:W-:Y:S01]  /*10f10*/  HMMA.16816.F32.BF16 R120, R96.reuse, R124, R172 ;  /* 0x0000007c6078723c */ /* 0x040fe200000418ac */
[----:B------:R-:W-:Y:S01]  /*10f20*/  FADD.FTZ R3, R8, R3 ;  /* 0x0000000308037221 */ /* 0x000fe20000010000 */
[----:B------:R-:W-:Y:S01]  /*10f30*/  LEA.HI R0, R2, R0, RZ, 0x6 ;  /* 0x0000000002007211 */ /* 0x000fe200078f30ff */
[----:B------:R-:W-:Y:S01]  /*10f40*/  FADD.FTZ R222, R23, R4 ;  /* 0x0000000417de7221 */ /* 0x000fe20000010000 */
[----:B------:R-:W-:Y:S01]  /*10f50*/  IADD3 R202, R195, 0x2800, RZ ;  /* 0x00002800c3ca7810 */ /* 0x000fe20007ffe0ff */
[----:B------:R-:W-:Y:S01]  /*10f60*/  FADD.FTZ R223, R11, R3 ;  /* 0x000000030bdf7221 */ /* 0x000fe20000010000 */
[----:B------:R-:W-:Y:S01]  /*10f70*/  SHF.R.S32.HI R0, RZ, 0x6, R0 ;  /* 0x00000006ff007819 */ /* 0x000fe20000011400 */
[----:B------:R-:W-:Y:S01]  /*10f80*/  FADD.FTZ R222, R20, R222 ;  /* 0x000000de14de7221 */ /* 0x000fe20000010000 */
[----:B------:R-:W-:Y:S01]  /*10f90*/  HMMA.16816.F32.BF16 R128, R96, R132, R168 ;  /* 0x000000846080723c */ /* 0x000fe200000418a8 */
[----:B------:R-:W-:Y:S01]  /*10fa0*/  FADD.FTZ R223, R9, R223 ;  /* 0x000000df09df7221 */ /* 0x000fe20000010000 */
[----:B------:R-:W-:-:S02]  /*10fb0*/  IMNMX R234, RZ, R0, !PT ;  /* 0x00000000ffea7217 */ /* 0x000fc40007800200 */
[----:B------:R-:W-:Y:S02]  /*10fc0*/  IADD3 R201, R195, 0x3000, RZ ;  /* 0x00003000c3c97810 */ /* 0x000fe40007ffe0ff */
[----:B------:R-:W-:Y:S02]  /*10fd0*/  ISETP.GE.AND P0, PT, R207, R234, PT ;  /* 0x000000eacf00720c */ /* 0x000fe40003f06270 */
[----:B------:R-:W-:Y:S01]  /*10fe0*/  HMMA.16816.F32.BF16 R36, R96, R40, R36 ;  /* 0x000000286024723c */ /* 0x000fe20000041824 */
[----:B------:R-:W-:-:S07]  /*10ff0*/  IADD3 R200, R195, 0x3800, RZ ;  /* 0x00003800c3c87810 */ /* 0x000fce0007ffe0ff */
[C---:B------:R-:W-:Y:S08]  /*11000*/  HMMA.16816.F32.BF16 R44, R96.reuse, R48, R44 ;  /* 0x00000030602c723c */ /* 0x040ff0000004182c */
[C---:B------:R-:W-:Y:S08]  /*11010*/  HMMA.16816.F32.BF16 R60, R96.reuse, R64, R140 ;  /* 0x00000040603c723c */ /* 0x040ff0000004188c */
[C---:B------:R-:W-:Y:S08]  /*11020*/  HMMA.16816.F32.BF16 R68, R96.reuse, R72, R68 ;  /* 0x000000486044723c */ /* 0x040ff00000041844 */
[C---:B------:R-:W-:Y:S08]  /*11030*/  HMMA.16816.F32.BF16 R76, R96.reuse, R80, R76 ;  /* 0x00000050604c723c */ /* 0x040ff0000004184c */
[C---:B-1----:R-:W-:Y:S08]  /*11040*/  HMMA.16816.F32.BF16 R84, R96.reuse, R88, R136 ;  /* 0x000000586054723c */ /* 0x042ff00000041888 */
[C---:B------:R-:W-:Y:S07]  /*11050*/  HMMA.16816.F32.BF16 R108, R96.reuse, R110, R196 ;  /* 0x0000006e606c723c */ /* 0x040fee00000418c4 */
[C---:B------:R-:W-:Y:S01]  /*11060*/  IADD3 R199, R195.reuse, 0x4000, RZ ;  /* 0x00004000c3c77810 */ /* 0x040fe20007ffe0ff */
[----:B------:R-:W-:Y:S01]  /*11070*/  HMMA.16816.F32.BF16 R116, R96, R118, R176 ;  /* 0x000000766074723c */ /* 0x000fe200000418b0 */
[----:B------:R-:W-:-:S02]  /*11080*/  IADD3 R198, R195, 0x4800, RZ ;  /* 0x00004800c3c67810 */ /* 0x000fc40007ffe0ff */
[C---:B------:R-:W-:Y:S02]  /*11090*/  IADD3 R197, R195.reuse, 0x5000, RZ ;  /* 0x00005000c3c57810 */ /* 0x040fe40007ffe0ff */
[----:B------:R-:W-:-:S03]  /*110a0*/  IADD3 R196, R195, 0x5800, RZ ;  /* 0x00005800c3c47810 */ /* 0x000fc60007ffe0ff */
        /* <DEDUP_REMOVED lines=10> */
[----:B------:R-:W-:Y:S01]  /*11150*/  IADD3 RZ, P0, R228, 0x80, RZ ;  /* 0x00000080e4ff7810 */ /* 0x000fe20007f1e0ff */
[----:B------:R-:W-:Y:S01]  /*11160*/  IMAD.MOV.U32 R102, RZ, RZ, R100 ;  /* 0x000000ffff667224 */ /* 0x000fe200078e0064 */
[----:B------:R-:W-:Y:S01]  /*11170*/  IADD3 R224, P1, R236, 0x40, RZ ;  /* 0x00000040ece07810 */ /* 0x000fe20007f3e0ff */
[----:B------:R-:W-:Y:S01]  /*11180*/  IMAD.MOV.U32 R3, RZ, RZ, R101 ;  /* 0x000000ffff037224 */ /* 0x000fe200078e0065 */
[----:B------:R-:W-:Y:S01]  /*11190*/  IADD3 R226, P2, R228, 0x40, RZ ;  /* 0x00000040e4e27810 */ /* 0x000fe20007f5e0ff */
[----:B------:R-:W-:Y:S01]  /*111a0*/  IMAD.X R227, RZ, RZ, R231, P0 ;  /* 0x000000ffffe37224 */ /* 0x000fe200000e06e7 */
[----:B------:R-:W-:Y:S01]  /*111b0*/  IADD3 R221, P0, R236, 0x80, RZ ;  /* 0x00000080ecdd7810 */ /* 0x000fe20007f1e0ff */
[----:B------:R-:W-:Y:S01]  /*111c0*/  IMAD.MOV.U32 R241, RZ, RZ, c[0x0][0x208] ;  /* 0x00008200fff17624 */ /* 0x000fe200078e00ff */
[----:B------:R-:W-:Y:S01]  /*111d0*/  MOV R208, R207 ;  /* 0x000000cf00d07202 */ /* 0x000fe20000000f00 */
[----:B------:R-:W-:Y:S01]  /*111e0*/  @P4 IMAD.HI.U32 R235, R238, c[0x0][0x2c8], RZ ;  /* 0x0000b200eeeb4a27 */ /* 0x000fe200078e00ff */
[----:B------:R-:W-:-:S02]  /*111f0*/  IADD3 R220, R228, 0x80, RZ ;  /* 0x00000080e4dc7810 */ /* 0x000fc40007ffe0ff */
[----:B------:R-:W-:Y:S01]  /*11200*/  MOV R248, c[0x0][0x20c] ;  /* 0x0000830000f87a02 */ /* 0x000fe20000000f00 */
[----:B------:R-:W-:Y:S01]  /*11210*/  IMAD.MOV.U32 R244, RZ, RZ, -0x40 ;  /* 0xffffffc0fff47424 */ /* 0x000fe200078e00ff */
[----:B------:R-:W-:Y:S01]  /*11220*/  IADD3.X R225, RZ, R231, RZ, P2, !PT ;  /* 0x000000e7ffe17210 */ /* 0x000fe200017fe4ff */
[----:B------:R-:W-:Y:S01]  /*11230*/  IMAD.X R219, RZ, RZ, R233, P1 ;  /* 0x000000ffffdb7224 */ /* 0x000fe200008e06e9 */
[----:B------:R-:W-:Y:S02]  /*11240*/  IADD3.X R218, RZ, R233, RZ, P0, !PT ;  /* 0x000000e9ffda7210 */ /* 0x000fe400007fe4ff */
.L_x_615:
[----:B------:R-:W-:Y:S01]  /*11250*/  ISETP.GE.AND P0, PT, R208, RZ, PT ;  /* 0x000000ffd000720c */ /* 0x000fe20003f06270 */
[----:B------:R-:W-:Y:S04]  /*11260*/  DEPBAR.LE SB0, 0x0 ;  /* 0x000080000000791a */ /* 0x000fe80000000000 */
[----:B------:R-:W-:Y:S01]  /*11270*/  BAR.SYNC.DEFER_BLOCKING 0x0 ;  /* 0x0000000000007b1d */ /* 0x000fe20000010000 */
[----:B------:R-:W-:Y:S02]  /*11280*/  ISETP.NE.AND P4, PT, R240, RZ, PT ;  /* 0x000000fff000720c */ /* 0x000fe40003f85270 */
[----:B------:R-:W-:Y:S05]  /*11290*/  ISETP.NE.AND P3, PT, R249, 0x1, PT ;  /* 0x00000001f900780c */ /* 0x000fea0003f65270 */
[----:B------:R-:W-:Y:S01]  /*112a0*/  @P0 SHF.R.S32.HI R0, RZ, 0x1f, R208 ;  /* 0x0000001fff000819 */ /* 0x000fe200000114d0 */
[----:B------:R-:W-:Y:S04]  /*112b0*/  @P0 IMAD.WIDE.U32 R4, R208, c[0x0][0x208], RZ ;  /* 0x00008200d0040a25 */ /* 0x000fe800078e00ff */
[----:B------:R-:W-:Y:S01]  /*112c0*/  @P0 IMAD R0, R0, c[0x0][0x208], RZ ;  /* 0x0000820000000a24 */ /* 0x000fe200078e02ff */
[----:B------:R-:W-:Y:S03]  /*112d0*/  @P0 SHF.L.U32 R2, R4, 0x6, RZ ;  /* 0x0000000604020819 */ /* 0x000fe600000006ff */
[----:B------:R-:W-:Y:S05]  /*112e0*/  @P0 IMAD R0, R208, c[0x0][0x20c], R0 ;  /* 0x00008300d0000a24 */ /* 0x000fea00078e0200 */
[----:B------:R-:W-:Y:S02]  /*112f0*/  @P0 IADD3 R0, R5, R0, RZ ;  /* 0x0000000005000210 */ /* 0x000fe40007ffe0ff */
[----:B------:R-:W-:Y:S01]  /*11300*/  @P0 IADD3 R5, P1, R2, R236, RZ ;  /* 0x000000ec02050210 */ /* 0x000fe20007f3e0ff */
[----:B------:R-:W-:Y:S01]  /*11310*/  LDSM.16.M88.4 R32, [R191+0xc100] ;  /* 0x00c10000bf20783b */ /* 0x000fe20000000200 */
[----:B------:R-:W-:Y:S02]  /*11320*/  @P0 SHF.L.U64.HI R0, R4, 0x6, R0 ;  /* 0x0000000604000819 */ /* 0x000fe40000010200 */
[C---:B------:R-:W-:Y:S02]  /*11330*/  @P0 LEA R30, P2, R5.reuse, c[0x0][0x1f8], 0x1 ;  /* 0x00007e00051e0a11 */ /* 0x040fe400078408ff */
[----:B------:R-:W-:Y:S02]  /*11340*/  @P0 IADD3.X R4, R0, R233, RZ, P1, !PT ;  /* 0x000000e900040210 */ /* 0x000fe40000ffe4ff */
[----:B------:R-:W-:Y:S01]  /*11350*/  @P0 IADD3 R6, P1, R2, R224, RZ ;  /* 0x000000e002060210 */ /* 0x000fe20007f3e0ff */
[----:B------:R-:W1:Y:S01]  /*11360*/  LDSM.16.M88.4 R8, [R184+0x6100] ;  /* 0x00610000b808783b */ /* 0x000e620000000200 */
[----:B------:R-:W-:Y:S02]  /*11370*/  @P0 LEA.HI.X R31, R5, c[0x0][0x1fc], R4, 0x1, P2 ;  /* 0x00007f00051f0a11 */ /* 0x000fe400010f0c04 */
[----:B------:R-:W-:Y:S02]  /*11380*/  @P0 LEA R22, P2, R6, c[0x0][0x1f8], 0x1 ;  /* 0x00007e0006160a11 */ /* 0x000fe400078408ff */
[----:B------:R-:W-:Y:S02]  /*11390*/  @P0 IADD3.X R5, R0, R219, RZ, P1, !PT ;  /* 0x000000db00050210 */ /* 0x000fe40000ffe4ff */
[C---:B------:R-:W-:Y:S01]  /*113a0*/  @P0 LEA R4, P1, R241.reuse, R2, 0x5 ;  /* 0x00000002f1040211 */ /* 0x040fe200078228ff */
[----:B------:R-:W2:Y:S01]  /*113b0*/  LDSM.16.M88.4 R16, [R184+0x6900] ;  /* 0x00690000b810783b */ /* 0x000ea20000000200 */
[----:B------:R-:W-:Y:S02]  /*113c0*/  @P0 LEA.HI.X R23, R6, c[0x0][0x1fc], R5, 0x1, P2 ;  /* 0x00007f0006170a11 */ /* 0x000fe400010f0c05 */
[----:B------:R-:W-:Y:S02]  /*113d0*/  @P0 IADD3 R5, P2, R2, R221, RZ ;  /* 0x000000dd02050210 */ /* 0x000fe40007f5e0ff */
[----:B------:R-:W-:Y:S02]  /*113e0*/  @P0 LEA.HI.X R2, R241, R0, R248, 0x5, P1 ;  /* 0x00000000f1020211 */ /* 0x000fe400008f2cf8 */
[----:B------:R-:W-:Y:S01]  /*113f0*/  @P0 IADD3.X R0, R0, R218, RZ, P2, !PT ;  /* 0x000000da00000210 */ /* 0x000fe200017fe4ff */
[----:B------:R-:W3:Y:S01]  /*11400*/  LDSM.16.M88.4 R24, [R184+0x7100] ;  /* 0x00710000b818783b */ /* 0x000ee20000000200 */
[C---:B------:R-:W-:Y:S02]  /*11410*/  @P0 LEA R14, P2, R5.reuse, c[0x0][0x1f8], 0x1 ;  /* 0x00007e00050e0a11 */ /* 0x040fe400078408ff */
[----:B------:R-:W-:Y:S02]  /*11420*/  @P0 IADD3 R6, P1, R4, R236, RZ ;  /* 0x000000ec04060210 */ /* 0x000fe40007f3e0ff */
[----:B------:R-:W-:Y:S02]  /*11430*/  @P0 LEA.HI.X R15, R5, c[0x0][0x1fc], R0, 0x1, P2 ;  /* 0x00007f00050f0a11 */ /* 0x000fe400010f0c00 */
[----:B------:R-:W-:Y:S01]  /*11440*/  @P0 IADD3.X R7, R2, R233, RZ, P1, !PT ;  /* 0x000000e902070210 */ /* 0x000fe20000ffe4ff */
[----:B------:R-:W4:Y:S01]  /*11450*/  LDSM.16.M88.4 R136, [R184+0x7900] ;  /* 0x00790000b888783b */ /* 0x000f220000000200 */
[----:B------:R-:W-:Y:S02]  /*11460*/  @P0 LEA R28, P1, R6, c[0x0][0x1f8], 0x1 ;  /* 0x00007e00061c0a11 */ /* 0x000fe400078208ff */
[----:B------:R-:W-:Y:S02]  /*11470*/  @P0 IADD3 R0, P2, R4, R224, RZ ;  /* 0x000000e004000210 */ /* 0x000fe40007f5e0ff */
[----:B------:R-:W-:Y:S02]  /*11480*/  @P0 LEA.HI.X R29, R6, c[0x0][0x1fc], R7, 0x1, P1 ;  /* 0x00007f00061d0a11 */ /* 0x000fe400008f0c07 */
[----:B------:R-:W-:Y:S01]  /*11490*/  @P0 IADD3.X R5, R2, R219, RZ, P2, !PT ;  /* 0x000000db02050210 */ /* 0x000fe200017fe4ff */
[----:B------:R-:W-:Y:S01]  /*114a0*/  LDSM.16.M88.4 R140, [R192+0xc100] ;  /* 0x00c10000c08c783b */ /* 0x000fe20000000200 */
[----:B------:R-:W-:Y:S02]  /*114b0*/  @P0 LEA R20, P2, R0, c[0x0][0x1f8], 0x1 ;  /* 0x00007e0000140a11 */ /* 0x000fe400078408ff */
[----:B------:R-:W-:Y:S02]  /*114c0*/  @P0 IADD3 R4, P1, R4, R221, RZ ;  /* 0x000000dd04040210 */ /* 0x000fe40007f3e0ff */
[----:B------:R-:W-:Y:S02]  /*114d0*/  @P0 LEA.HI.X R21, R0, c[0x0][0x1fc], R5, 0x1, P2 ;  /* 0x00007f0000150a11 */ /* 0x000fe400010f0c05 */
[----:B------:R-:W-:Y:S01]  /*114e0*/  @P0 IADD3.X R2, R2, R218, RZ, P1, !PT ;  /* 0x000000da02020210 */ /* 0x000fe20000ffe4ff */
[----:B------:R-:W5:Y:S01]  /*114f0*/  LDSM.16.M88.4 R144, [R195] ;  /* 0x00000000c390783b */ /* 0x000f620000000200 */
[C---:B------:R-:W-:Y:S02]  /*11500*/  @P0 LEA R12, P1, R4.reuse, c[0x0][0x1f8], 0x1 ;  /* 0x00007e00040c0a11 */ /* 0x040fe400078208ff */
[----:B------:R-:W-:Y:S02]  /*11510*/  MOV R0, R238 ;  /* 0x000000ee00007202 */ /* 0x000fe40000000f00 */
[----:B------:R-:W-:Y:S02]  /*11520*/  @P0 LEA.HI.X R13, R4, c[0x0][0x1fc], R2, 0x1, P1 ;  /* 0x00007f00040d0a11 */ /* 0x000fe400008f0c02 */
[C---:B-1----:R-:W-:Y:S01]  /*11530*/  HMMA.16816.F32.BF16 R4, R32.reuse, R8, RZ ;  /* 0x000000082004723c */ /* 0x042fe200000418ff */
[----:B------:R-:W1:Y:S02]  /*11540*/  LDSM.16.M88.4 R148, [R206] ;  /* 0x00000000ce94783b */ /* 0x000e640000000200 */
[----:B------:R-:W-:Y:S05]  /*11550*/  @P3 SHF.R.U32.HI R0, RZ, c[0x0][0x2cc], R235 ;  /* 0x0000b300ff003a19 */ /* 0x000fea00000116eb */
[C---:B------:R-:W-:Y:S01]  /*11560*/  HMMA.16816.F32.BF16 R8, R32.reuse, R10, RZ ;  /* 0x0000000a2008723c */ /* 0x040fe200000418ff */
[----:B------:R-:W1:Y:S08]  /*11570*/  LDSM.16.M88.4 R152, [R205] ;  /* 0x00000000cd98783b */ /* 0x000e700000000200 */
[----:B------:R-:W1:Y:S08]  /*11580*/  LDSM.16.M88.4 R156, [R204] ;  /* 0x00000000cc9c783b */ /* 0x000e700000000200 */
[----:B------:R-:W-:Y:S01]  /*11590*/  @!PT LDS RZ, [RZ] ;  /* 0x00000000fffff984 */ /* 0x000fe20000000800 */
[----:B------:R-:W-:Y:S01]  /*115a0*/  @!PT LDS RZ, [RZ] ;  /* 0x00000000fffff984 */ /* 0x000fe20000000800 */
[----:B------:R-:W-:Y:S01]  /*115b0*/  @!PT LDS RZ, [RZ] ;  /* 0x00000000fffff984 */ /* 0x000fe20000000800 */
[----:B------:R4:W-:Y:S08]  /*115c0*/  @P0 LDGSTS.E.BYPASS.LTC128B.128 [R209+0x100], [R30.64], !P5 ;  /* 0x001000001ed10fae */ /* 0x0009f0000e901d46 */
[----:B------:R3:W-:Y:S08]  /*115d0*/  @P0 LDGSTS.E.BYPASS.LTC128B.128 [R209+0x2100], [R22.64], !P6 ;  /* 0x0210000016d10fae */ /* 0x0007f0000f101d46 */
[----:B------:R2:W-:Y:S08]  /*115e0*/  @P0 LDGSTS.E.BYPASS.LTC128B.128 [R209+0x4100], [R14.64], !P4 ;  /* 0x041000000ed10fae */ /* 0x0005f0000e101d46 */
[----:B------:R4:W-:Y:S08]  /*115f0*/  @P0 LDGSTS.E.BYPASS.LTC128B.128 [R209+0x1100], [R28.64], !P5 ;  /* 0x011000001cd10fae */ /* 0x0009f0000e901d46 */
[----:B------:R3:W-:Y:S08]  /*11600*/  @P0 LDGSTS.E.BYPASS.LTC128B.128 [R209+0x3100], [R20.64], !P6 ;  /* 0x0310000014d10fae */ /* 0x0007f0000f101d46 */
[----:B------:R2:W-:Y:S08]  /*11610*/  @P0 LDGSTS.E.BYPASS.LTC128B.128 [R209+0x5100], [R12.64], !P4 ;  /* 0x051000000cd10fae */ /* 0x0005f0000e101d46 */
[----:B------:R-:W-:Y:S08]  /*11620*/  LDSM.16.M88.4 R160, [R194+0xc100] ;  /* 0x00c10000c2a0783b */ /* 0x000ff00000000200 */
[----:B------:R-:W0:Y:S08]  /*11630*/  LDGDEPBAR ;  /* 0x00000000000079af */ /* 0x000e300000000000 */
[----:B------:R-:W1:Y:S01]  /*11640*/  LDSM.16.M88.4 R164, [R190+0x6100] ;  /* 0x00610000bea4783b */ /* 0x000e620000000200 */
[C---:B--2---:R-:W-:Y:S07]  /*11650*/  HMMA.16816.F32.BF16 R12, R32.reuse, R16, RZ ;  /* 0x00000010200c723c */ /* 0x044fee00000418ff */
[----:B------:R-:W-:Y:S01]  /*11660*/  LDSM.16.M88.4 R168, [R190+0x7100] ;  /* 0x00710000bea8783b */ /* 0x000fe20000000200 */
[C---:B------:R-:W-:Y:S07]  /*11670*/  HMMA.16816.F32.BF16 R16, R32.reuse, R18, RZ ;  /* 0x000000122010723c */ /* 0x040fee00000418ff */
[----:B------:R-:W-:Y:S01]  /*11680*/  LDSM.16.M88.4 R172, [R190+0x7900] ;  /* 0x00790000beac783b */ /* 0x000fe20000000200 */
[C---:B---3--:R-:W-:Y:S07]  /*11690*/  HMMA.16816.F32.BF16 R20, R32.reuse, R24, RZ ;  /* 0x000000182014723c */ /* 0x048fee00000418ff */
[----:B------:R-:W-:Y:S01]  /*116a0*/  LDSM.16.M88.4 R176, [R193+0xc100] ;  /* 0x00c10000c1b0783b */ /* 0x000fe20000000200 */
[C---:B------:R-:W-:Y:S07]  /*116b0*/  HMMA.16816.F32.BF16 R24, R32.reuse, R26, RZ ;  /* 0x0000001a2018723c */ /* 0x040fee00000418ff */
[----:B------:R-:W-:Y:S01]  /*116c0*/  LDSM.16.M88.4 R180, [R189] ;  /* 0x00000000bdb4783b */ /* 0x000fe20000000200 */
[C---:B----4-:R-:W-:Y:S07]  /*116d0*/  HMMA.16816.F32.BF16 R28, R32.reuse, R136, RZ ;  /* 0x00000088201c723c */ /* 0x050fee00000418ff */
[----:B------:R-:W-:Y:S01]  /*116e0*/  SHFL.IDX PT, R2, R0, RZ, 0x1c1f ;  /* 0x001c1fff00027589 */ /* 0x000fe200000e0000 */
[----:B------:R-:W-:Y:S07]  /*116f0*/  HMMA.16816.F32.BF16 R32, R32, R138, RZ ;  /* 0x0000008a2020723c */ /* 0x000fee00000418ff */
[----:B------:R-:W2:Y:S01]  /*11700*/  LDSM.16.M88.4 R136, [R190+0x6900] ;  /* 0x00690000be88783b */ /* 0x000ea20000000200 */
[C---:B-----5:R-:W-:Y:S08]  /*11710*/  HMMA.16816.F32.BF16 R4, R140.reuse, R144, R4 ;  /* 0x000000908c04723c */ /* 0x060ff00000041804 */
[C---:B------:R-:W-:Y:S01]  /*11720*/  HMMA.16816.F32.BF16 R8, R140.reuse, R146, R8 ;  /* 0x000000928c08723c */ /* 0x040fe20000041808 */
[----:B------:R-:W-:Y:S07]  /*11730*/  LDSM.16.M88.4 R144, [R189+0x1000] ;  /* 0x00100000bd90783b */ /* 0x000fee0000000200 */
[C---:B-1----:R-:W-:Y:S08]  /*11740*/  HMMA.16816.F32.BF16 R12, R140.reuse, R148, R12 ;  /* 0x000000948c0c723c */ /* 0x042ff0000004180c */
[C---:B------:R-:W-:Y:S01]  /*11750*/  HMMA.16816.F32.BF16 R16, R140.reuse, R150, R16 ;  /* 0x000000968c10723c */ /* 0x040fe20000041810 */
[----:B------:R-:W-:Y:S07]  /*11760*/  LDSM.16.M88.4 R148, [R189+0x1800] ;  /* 0x00180000bd94783b */ /* 0x000fee0000000200 */
[C---:B------:R-:W-:Y:S08]  /*11770*/  HMMA.16816.F32.BF16 R20, R140.reuse, R152, R20 ;  /* 0x000000988c14723c */ /* 0x040ff00000041814 */
[C---:B------:R-:W-:Y:S01]  /*11780*/  HMMA.16816.F32.BF16 R24, R140.reuse, R154, R24 ;  /* 0x0000009a8c18723c */ /* 0x040fe20000041818 */
[----:B------:R-:W-:Y:S07]  /*11790*/  LDSM.16.M88.4 R152, [R191+0x10100] ;  /* 0x01010000bf98783b */ /* 0x000fee0000000200 */
[C---:B------:R-:W-:Y:S08]  /*117a0*/  HMMA.16816.F32.BF16 R28, R140.reuse, R156, R28 ;  /* 0x0000009c8c1c723c */ /* 0x040ff0000004181c */
[----:B------:R-:W-:Y:S01]  /*117b0*/  HMMA.16816.F32.BF16 R32, R140, R158, R32 ;  /* 0x0000009e8c20723c */ /* 0x000fe20000041820 */
[----:B------:R-:W1:Y:S07]  /*117c0*/  LDSM.16.M88.4 R140, [R189+0x800] ;  /* 0x00080000bd8c783b */ /* 0x000e6e0000000200 */
[C---:B------:R-:W-:Y:S01]  /*117d0*/  HMMA.16816.F32.BF16 R4, R160.reuse, R164, R4 ;  /* 0x000000a4a004723c */ /* 0x040fe20000041804 */
[----:B------:R-:W3:Y:S07]  /*117e0*/  LDSM.16.M88.4 R156, [R184+0x8100] ;  /* 0x00810000b89c783b */ /* 0x000eee0000000200 */
[C---:B------:R-:W-:Y:S01]  /*117f0*/  HMMA.16816.F32.BF16 R8, R160.reuse, R166, R8 ;  /* 0x000000a6a008723c */ /* 0x040fe20000041808 */
[----:B------:R-:W-:Y:S07]  /*11800*/  LDSM.16.M88.4 R164, [R184+0x9900] ;  /* 0x00990000b8a4783b */ /* 0x000fee0000000200 */
[C---:B--2---:R-:W-:Y:S08]  /*11810*/  HMMA.16816.F32.BF16 R12, R160.reuse, R136, R12 ;  /* 0x00000088a00c723c */ /* 0x044ff0000004180c */
[C---:B------:R-:W-:Y:S01]  /*11820*/  HMMA.16816.F32.BF16 R16, R160.reuse, R138, R16 ;  /* 0x0000008aa010723c */ /* 0x040fe20000041810 */
[----:B------:R-:W2:Y:S07]  /*11830*/  LDSM.16.M88.4 R136, [R184+0x8900] ;  /* 0x00890000b888783b */ /* 0x000eae0000000200 */
[C---:B------:R-:W-:Y:S08]  /*11840*/  HMMA.16816.F32.BF16 R20, R160.reuse, R168, R20 ;  /* 0x000000a8a014723c */ /* 0x040ff00000041814 */
[C---:B------:R-:W-:Y:S01]  /*11850*/  HMMA.16816.F32.BF16 R24, R160.reuse, R170, R24 ;  /* 0x000000aaa018723c */ /* 0x040fe20000041818 */
[----:B------:R-:W-:Y:S07]  /*11860*/  LDSM.16.M88.4 R168, [R192+0x10100] ;  /* 0x01010000c0a8783b */ /* 0x000fee0000000200 */
[C---:B------:R-:W-:Y:S08]  /*11870*/  HMMA.16816.F32.BF16 R28, R160.reuse, R172, R28 ;  /* 0x000000aca01c723c */ /* 0x040ff0000004181c */
[----:B------:R-:W-:Y:S01]  /*11880*/  HMMA.16816.F32.BF16 R32, R160, R174, R32 ;  /* 0x000000aea020723c */ /* 0x000fe20000041820 */
[----:B------:R-:W4:Y:S07]  /*11890*/  LDSM.16.M88.4 R160, [R184+0x9100] ;  /* 0x00910000b8a0783b */ /* 0x000f2e0000000200 */
[C---:B------:R-:W-:Y:S01]  /*118a0*/  HMMA.16816.F32.BF16 R4, R176.reuse, R180, R4 ;  /* 0x000000b4b004723c */ /* 0x040fe20000041804 */
[----:B------:R-:W5:Y:S07]  /*118b0*/  LDSM.16.M88.4 R172, [R203] ;  /* 0x00000000cbac783b */ /* 0x000f6e0000000200 */
        /* <DEDUP_REMOVED lines=15> */
[C---:B--2---:R-:W-:Y:S08]  /*119b0*/  HMMA.16816.F32.BF16 R12, R152.reuse, R136, R12 ;  /* 0x00000088980c723c */ /* 0x044ff0000004180c */
[C---:B------:R-:W-:Y:S01]  /*119c0*/  HMMA.16816.F32.BF16 R16, R152.reuse, R138, R16 ;  /* 0x0000008a9810723c */ /* 0x040fe20000041810 */
[----:B------:R-:W2:Y:S07]  /*119d0*/  LDSM.16.M88.4 R136, [R190+0x8900] ;  /* 0x00890000be88783b */ /* 0x000eae0000000200 */
[C---:B----4-:R-:W-:Y:S08]  /*119e0*/  HMMA.16816.F32.BF16 R20, R152.reuse, R160, R20 ;  /* 0x000000a09814723c */ /* 0x050ff00000041814 */
[C---:B------:R-:W-:Y:S01]  /*119f0*/  HMMA.16816.F32.BF16 R24, R152.reuse, R162, R24 ;  /* 0x000000a29818723c */ /* 0x040fe20000041818 */
[----:B------:R-:W-:Y:S07]  /*11a00*/  LDSM.16.M88.4 R160, [R193+0x10100] ;  /* 0x01010000c1a0783b */ /* 0x000fee0000000200 */
[C---:B------:R-:W-:Y:S08]  /*11a10*/  HMMA.16816.F32.BF16 R28, R152.reuse, R164, R28 ;  /* 0x000000a4981c723c */ /* 0x040ff0000004181c */
[----:B------:R-:W-:Y:S01]  /*11a20*/  HMMA.16816.F32.BF16 R32, R152, R166, R32 ;  /* 0x000000a69820723c */ /* 0x000fe20000041820 */
[----:B------:R-:W4:Y:S07]  /*11a30*/  LDSM.16.M88.4 R152, [R190+0x9100] ;  /* 0x00910000be98783b */ /* 0x000f2e0000000200 */
[C---:B-----5:R-:W-:Y:S01]  /*11a40*/  HMMA.16816.F32.BF16 R4, R168.reuse, R172, R4 ;  /* 0x000000aca804723c */ /* 0x060fe20000041804 */
[----:B------:R-:W5:Y:S07]  /*11a50*/  LDSM.16.M88.4 R164, [R189+0x2000] ;  /* 0x00200000bda4783b */ /* 0x000f6e0000000200 */
        /* <DEDUP_REMOVED lines=23> */
[----:B------:R-:W2:Y:S07]  /*11bd0*/  LDSM.16.M88.4 R156, [R184+0xb900] ;  /* 0x00b90000b89c783b */ /* 0x000eae0000000200 */
[C---:B-----5:R-:W-:Y:S01]  /*11be0*/  HMMA.16816.F32.BF16 R4, R160.reuse, R164, R4 ;  /* 0x000000a4a004723c */ /* 0x060fe20000041804 */
[----:B------:R-:W5:Y:S07]  /*11bf0*/  LDSM.16.M88.4 R176, [R192+0x14100] ;  /* 0x01410000c0b0783b */ /* 0x000f6e0000000200 */
        /* <DEDUP_REMOVED lines=35> */
[C---:B--2---:R-:W-:Y:S08]  /*11e30*/  HMMA.16816.F32.BF16 R12, R160.reuse, R136, R12 ;  /* 0x00000088a00c723c */ /* 0x044ff0000004180c */
[C---:B------:R-:W-:Y:S01]  /*11e40*/  HMMA.16816.F32.BF16 R16, R160.reuse, R138, R16 ;  /* 0x0000008aa010723c */ /* 0x040fe20000041810 */
[----:B------:R-:W1:Y:S07]  /*11e50*/  LDSM.16.M88.4 R136, [R189+0x4800] ;  /* 0x00480000bd88783b */ /* 0x000e6e0000000200 */
[C---:B----4-:R-:W-:Y:S08]  /*11e60*/  HMMA.16816.F32.BF16 R20, R160.reuse, R152, R20 ;  /* 0x00000098a014723c */ /* 0x050ff00000041814 */
[C---:B------:R-:W-:Y:S08]  /*11e70*/  HMMA.16816.F32.BF16 R24, R160.reuse, R154, R24 ;  /* 0x0000009aa018723c */ /* 0x040ff00000041818 */
[C---:B------:R-:W-:Y:S08]  /*11e80*/  HMMA.16816.F32.BF16 R28, R160.reuse, R156, R28 ;  /* 0x0000009ca01c723c */ /* 0x040ff0000004181c */
[----:B------:R-:W-:Y:S08]  /*11e90*/  HMMA.16816.F32.BF16 R32, R160, R158, R32 ;  /* 0x0000009ea020723c */ /* 0x000ff00000041820 */
[C---:B-----5:R-:W-:Y:S08]  /*11ea0*/  HMMA.16816.F32.BF16 R4, R168.reuse, R172, R4 ;  /* 0x000000aca804723c */ /* 0x060ff00000041804 */
        /* <DEDUP_REMOVED lines=17> */
[----:B------:R-:W-:Y:S01]  /*11fc0*/  MUFU.TANH R143, R6 ;  /* 0x00000006008f7308 */ /* 0x000fe20000002400 */
[----:B------:R-:W-:Y:S02]  /*11fd0*/  FMUL.FTZ R16, R16, c[0x0][0x320] ;  /* 0x0000c80010107a20 */ /* 0x000fe40000410000 */
[----:B------:R-:W-:Y:S02]  /*11fe0*/  FMUL.FTZ R14, R14, c[0x0][0x320] ;  /* 0x0000c8000e0e7a20 */ /* 0x000fe40000410000 */
[----:B------:R-:W-:Y:S02]  /*11ff0*/  FMUL.FTZ R17, R17, c[0x0][0x320] ;  /* 0x0000c80011117a20 */ /* 0x000fe40000410000 */
[----:B------:R-:W-:Y:S03]  /*12000*/  FMUL.FTZ R15, R15, c[0x0][0x320] ;  /* 0x0000c8000f0f7a20 */ /* 0x000fe60000410000 */
[----:B------:R3:W-:Y:S10]  /*12010*/  MUFU.TANH R142, R7 ;  /* 0x00000007008e7308 */ /* 0x0007f40000002400 */
[----:B------:R-:W4:Y:S10]  /*12020*/  MUFU.TANH R141, R8 ;  /* 0x00000008008d7308 */ /* 0x000f340000002400 */
[----:B------:R-:W5:Y:S01]  /*12030*/  MUFU.TANH R136, R9 ;  /* 0x0000000900887308 */ /* 0x000f620000002400 */
[----:B---3--:R-:W3:Y:S09]  /*12040*/  LDSM.16.M88.4 R4, [R189+0x5000] ;  /* 0x00500000bd04783b */ /* 0x008ef20000000200 */
[----:B------:R-:W-:Y:S10]  /*12050*/  MUFU.TANH R103, R10 ;  /* 0x0000000a00677308 */ /* 0x000ff40000002400 */
[----:B------:R1:W-:Y:S10]  /*12060*/  MUFU.TANH R101, R11 ;  /* 0x0000000b00657308 */ /* 0x0003f40000002400 */
[----:B------:R-:W-:Y:S10]  /*12070*/  MUFU.TANH R13, R13 ;  /* 0x0000000d000d7308 */ /* 0x000ff40000002400 */
[----:B------:R4:W-:Y:S01]  /*12080*/  MUFU.TANH R148, R18 ;  /* 0x0000001200947308 */ /* 0x0009e20000002400 */
[C---:B---3--:R-:W-:Y:S01]  /*12090*/  HMMA.16816.F32.BF16 R20, R168.reuse, R4, R20 ;  /* 0x00000004a814723c */ /* 0x048fe20000041814 */
[----:B-1----:R-:W1:Y:S01]  /*120a0*/  LDSM.16.M88.4 R8, [R189+0x5800] ;  /* 0x00580000bd08783b */ /* 0x002e620000000200 */
[----:B------:R-:W-:Y:S07]  /*120b0*/  DEPBAR.LE SB0, 0x0 ;  /* 0x000080000000791a */ /* 0x000fee0000000000 */
[----:B------:R-:W-:Y:S01]  /*120c0*/  MUFU.TANH R16, R16 ;  /* 0x0000001000107308 */ /* 0x000fe20000002400 */
[C---:B------:R-:W-:Y:S01]  /*120d0*/  HMMA.16816.F32.BF16 R24, R168.reuse, R6, R24 ;  /* 0x00000006a818723c */ /* 0x040fe20000041818 */
[----:B------:R3:W1:Y:S08]  /*120e0*/  SHFL.IDX PT, R4, R0, 0x1, 0x1c1f ;  /* 0x003c1f0000047f89 */ /* 0x00067000000e0000 */
[----:B------:R5:W-:Y:S01]  /*120f0*/  MUFU.TANH R149, R19 ;  /* 0x0000001300957308 */ /* 0x000be20000002400 */
[----:B------:R-:W-:Y:S04]  /*12100*/  BAR.SYNC.DEFER_BLOCKING 0x0 ;  /* 0x0000000000007b1d */ /* 0x000fe80000010000 */
[----:B------:R-:W-:Y:S02]  /*12110*/  FMUL.FTZ R23, R23, c[0x0][0x320] ;  /* 0x0000c80017177a20 */ /* 0x000fe40000410000 */
[----:B------:R-:W-:Y:S02]  /*12120*/  FMUL.FTZ R20, R20, c[0x0][0x320] ;  /* 0x0000c80014147a20 */ /* 0x000fe40000410000 */
[----:B------:R-:W-:Y:S02]  /*12130*/  FMUL.FTZ R22, R22, c[0x0][0x320] ;  /* 0x0000c80016167a20 */ /* 0x000fe40000410000 */
[----:B------:R-:W-:Y:S02]  /*12140*/  FMUL.FTZ R21, R21, c[0x0][0x320] ;  /* 0x0000c80015157a20 */ /* 0x000fe40000410000 */
[----:B---3--:R-:W-:Y:S02]  /*12150*/  IMAD R0, R208, R244, 0x1 ;  /* 0x00000001d0007424 */ /* 0x008fe400078e02f4 */
[----:B------:R-:W-:Y:S02]  /*12160*/  FMUL.FTZ R24, R24, c[0x0][0x320] ;  /* 0x0000c80018187a20 */ /* 0x000fe40000410000 */
[----:B------:R-:W-:Y:S01]  /*12170*/  FMUL.FTZ R25, R25, c[0x0][0x320] ;  /* 0x0000c80019197a20 */ /* 0x000fe20000410000 */
[----:B------:R-:W-:Y:S01]  /*12180*/  IADD3 R0, R232, R0, -R239 ;  /* 0x00000000e8007210 */ /* 0x000fe20007ffe8ef */
[----:B------:R-:W-:Y:S02]  /*12190*/  FMUL.FTZ R26, R26, c[0x0][0x320] ;  /* 0x0000c8001a1a7a20 */ /* 0x000fe40000410000 */
[----:B------:R-:W-:Y:S01]  /*121a0*/  FMUL.FTZ R27, R27, c[0x0][0x320] ;  /* 0x0000c8001b1b7a20 */ /* 0x000fe20000410000 */
[C---:B-1----:R-:W-:Y:S01]  /*121b0*/  HMMA.16816.F32.BF16 R28, R168.reuse, R8, R28 ;  /* 0x00000008a81c723c */ /* 0x042fe2000004181c */
[----:B------:R-:W1:Y:S02]  /*121c0*/  MUFU.TANH R140, R12 ;  /* 0x0000000c008c7308 */ /* 0x000e640000002400 */
[----:B------:R-:W-:Y:S04]  /*121d0*/  IADD3 R0, R0, -R242, RZ ;  /* 0x800000f200007210 */ /* 0x000fe80007ffe0ff */
[----:B------:R-:W-:Y:S01]  /*121e0*/  IADD3 R2, R0, R2, RZ ;  /* 0x0000000200027210 */ /* 0x000fe20007ffe0ff */
[----:B------:R-:W-:Y:S03]  /*121f0*/  HMMA.16816.F32.BF16 R32, R168, R10, R32 ;  /* 0x0000000aa820723c */ /* 0x000fe60000041820 */
[----:B------:R3:W-:Y:S01]  /*12200*/  MUFU.TANH R7, R22 ;  /* 0x0000001600077308 */ /* 0x0007e20000002400 */
[C---:B------:R-:W-:Y:S02]  /*12210*/  ISETP.GT.AND P0, PT, R2.reuse, RZ, PT ;  /* 0x000000ff0200720c */ /* 0x040fe40003f04270 */
[C---:B------:R-:W-:Y:S02]  /*12220*/  ISETP.GT.AND P2, PT, R2.reuse, 0x1, PT ;  /* 0x000000010200780c */ /* 0x040fe40003f44270 */
[----:B------:R-:W-:Y:S02]  /*12230*/  FSEL R10, R145, -INF , P0 ;  /* 0xff800000910a7808 */ /* 0x000fe40000000000 */
[----:B------:R-:W-:Y:S02]  /*12240*/  ISETP.GT.AND P3, PT, R2, 0x8, PT ;  /* 0x000000080200780c */ /* 0x000fe40003f64270 */
[----:B--2---:R-:W-:Y:S01]  /*12250*/  FSEL R11, R144, -INF , P2 ;  /* 0xff800000900b7808 */ /* 0x004fe20001000000 */
[----:B------:R2:W-:Y:S01]  /*12260*/  MUFU.TANH R12, R20 ;  /* 0x00000014000c7308 */ /* 0x0005e20000002400 */
[----:B------:R-:W-:Y:S02]  /*12270*/  IADD3 R0, R0, R4, RZ ;  /* 0x0000000400007210 */ /* 0x000fe40007ffe0ff */
[----:B------:R-:W-:Y:S01]  /*12280*/  FMNMX.FTZ R4, R10, R3, !PT ;  /* 0x000000030a047209 */ /* 0x000fe20007810000 */
[----:B------:R-:W-:Y:S01]  /*12290*/  FMUL.FTZ R28, R28, c[0x0][0x320] ;  /* 0x0000c8001c1c7a20 */ /* 0x000fe20000410000 */
[----:B------:R-:W-:Y:S01]  /*122a0*/  ISETP.GT.AND P2, PT, R2, 0x9, PT ;  /* 0x000000090200780c */ /* 0x000fe20003f44270 */
[----:B------:R-:W-:Y:S01]  /*122b0*/  FMUL.FTZ R29, R29, c[0x0][0x320] ;  /* 0x0000c8001d1d7a20 */ /* 0x000fe20000410000 */
[----:B------:R-:W-:Y:S01]  /*122c0*/  FMNMX.FTZ R4, R11, R4, !PT ;  /* 0x000000040b047209 */ /* 0x000fe20007810000 */
[----:B------:R-:W-:Y:S01]  /*122d0*/  FMUL.FTZ R30, R30, c[0x0][0x320] ;  /* 0x0000c8001e1e7a20 */ /* 0x000fe20000410000 */
[----:B----4-:R-:W-:Y:S01]  /*122e0*/  FSEL R18, R141, -INF , P3 ;  /* 0xff8000008d127808 */ /* 0x010fe20001800000 */
[----:B------:R4:W-:Y:S01]  /*122f0*/  MUFU.TANH R5, R21 ;  /* 0x0000001500057308 */ /* 0x0009e20000002400 */
[----:B-----5:R-:W-:Y:S01]  /*12300*/  FSEL R19, R136, -INF , P2 ;  /* 0xff80000088137808 */ /* 0x020fe20001000000 */
[----:B------:R-:W-:Y:S01]  /*12310*/  FMUL.FTZ R32, R32, c[0x0][0x320] ;  /* 0x0000c80020207a20 */ /* 0x000fe20000410000 */
[----:B------:R-:W-:Y:S01]  /*12320*/  ISETP.GT.AND P3, PT, R2, 0x10, PT ;  /* 0x000000100200780c */ /* 0x000fe20003f64270 */
[----:B------:R-:W-:Y:S01]  /*12330*/  FMUL.FTZ R33, R33, c[0x0][0x320] ;  /* 0x0000c80021217a20 */ /* 0x000fe20000410000 */
[----:B------:R-:W-:Y:S01]  /*12340*/  FMNMX.FTZ R4, R18, R4, !PT ;  /* 0x0000000412047209 */ /* 0x000fe20007810000 */
[----:B------:R-:W-:Y:S01]  /*12350*/  FMUL.FTZ R6, R31, c[0x0][0x320] ;  /* 0x0000c8001f067a20 */ /* 0x000fe20000410000 */
[----:B-1----:R-:W-:Y:S01]  /*12360*/  FSEL R140, R140, -INF , P3 ;  /* 0xff8000008c8c7808 */ /* 0x002fe20001800000 */
[----:B------:R-:W-:Y:S01]  /*12370*/  FMUL.FTZ R34, R34, c[0x0][0x320] ;  /* 0x0000c80022227a20 */ /* 0x000fe20000410000 */
[----:B------:R-:W-:Y:S01]  /*12380*/  ISETP.GT.AND P1, PT, R0, RZ, PT ;  /* 0x000000ff0000720c */ /* 0x000fe20003f24270 */
[----:B------:R-:W1:Y:S01]  /*12390*/  MUFU.TANH R14, R14 ;  /* 0x0000000e000e7308 */ /* 0x000e620000002400 */
[----:B------:R-:W-:Y:S01]  /*123a0*/  ISETP.GT.AND P2, PT, R2, 0x11, PT ;  /* 0x000000110200780c */ /* 0x000fe20003f44270 */
[----:B------:R-:W-:Y:S01]  /*123b0*/  FMUL.FTZ R35, R35, c[0x0][0x320] ;  /* 0x0000c80023237a20 */ /* 0x000fe20000410000 */
[----:B------:R-:W-:Y:S02]  /*123c0*/  FMNMX.FTZ R4, R19, R4, !PT ;  /* 0x0000000413047209 */ /* 0x000fe40007810000 */
[----:B------:R-:W-:Y:S02]  /*123d0*/  FSEL R141, R13, -INF , P2 ;  /* 0xff8000000d8d7808 */ /* 0x000fe40001000000 */
[----:B------:R-:W-:Y:S02]  /*123e0*/  FMNMX.FTZ R4, R140, R4, !PT ;  /* 0x000000048c047209 */ /* 0x000fe40007810000 */
[----:B---3--:R-:W-:Y:S01]  /*123f0*/  FSEL R22, R143, -INF , P1 ;  /* 0xff8000008f167808 */ /* 0x008fe20000800000 */
[----:B------:R-:W3:Y:S01]  /*12400*/  MUFU.TANH R17, R17 ;  /* 0x0000001100117308 */ /* 0x000ee20000002400 */
[----:B------:R-:W-:Y:S02]  /*12410*/  ISETP.GT.AND P1, PT, R0, 0x8, PT ;  /* 0x000000080000780c */ /* 0x000fe40003f24270 */
[----:B------:R-:W-:Y:S02]  /*12420*/  ISETP.GT.AND P3, PT, R2, 0x18, PT ;  /* 0x000000180200780c */ /* 0x000fe40003f64270 */
[----:B------:R-:W-:Y:S02]  /*12430*/  FMNMX.FTZ R4, R141, R4, !PT ;  /* 0x000000048d047209 */ /* 0x000fe40007810000 */
[----:B------:R-:W-:Y:S02]  /*12440*/  FSEL R146, R16, -INF , P3 ;  /* 0xff80000010927808 */ /* 0x000fe40001800000 */
[C---:B------:R-:W-:Y:S01]  /*12450*/  ISETP.GT.AND P0, PT, R0.reuse, 0x1, PT ;  /* 0x000000010000780c */ /* 0x040fe20003f04270 */
[----:B------:R5:W-:Y:S01]  /*12460*/  MUFU.TANH R100, R23 ;  /* 0x0000001700647308 */ /* 0x000be20000002400 */
[----:B--2---:R-:W-:Y:S02]  /*12470*/  FSEL R20, R103, -INF , P1 ;  /* 0xff80000067147808 */ /* 0x004fe40000800000 */
[----:B------:R-:W-:Y:S02]  /*12480*/  ISETP.GT.AND P1, PT, R0, 0x10, PT ;  /* 0x000000100000780c */ /* 0x000fe40003f24270 */
[----:B------:R-:W-:Y:S02]  /*12490*/  ISETP.GT.AND P2, PT, R2, 0x19, PT ;  /* 0x000000190200780c */ /* 0x000fe40003f44270 */
[----:B------:R-:W-:Y:S02]  /*124a0*/  FMNMX.FTZ R4, R146, R4, !PT ;  /* 0x0000000492047209 */ /* 0x000fe40007810000 */
[----:B----4-:R-:W-:Y:S01]  /*124b0*/  FSEL R21, R142, -INF , P0 ;  /* 0xff8000008e157808 */ /* 0x010fe20000000000 */
[----:B------:R-:W2:Y:S01]  /*124c0*/  MUFU.TANH R15, R15 ;  /* 0x0000000f000f7308 */ /* 0x000ea20000002400 */
[----:B-1----:R-:W-:Y:S02]  /*124d0*/  FSEL R142, R14, -INF , P1 ;  /* 0xff8000000e8e7808 */ /* 0x002fe40000800000 */
[C---:B------:R-:W-:Y:S02]  /*124e0*/  ISETP.GT.AND P0, PT, R0.reuse, 0x9, PT ;  /* 0x000000090000780c */ /* 0x040fe40003f04270 */
[----:B---3--:R-:W-:Y:S02]  /*124f0*/  FSEL R147, R17, -INF , P2 ;  /* 0xff80000011937808 */ /* 0x008fe40001000000 */
[----:B------:R-:W-:Y:S02]  /*12500*/  ISETP.GT.AND P1, PT, R0, 0x18, PT ;  /* 0x000000180000780c */ /* 0x000fe40003f24270 */
[----:B------:R-:W-:Y:S01]  /*12510*/  ISETP.GT.AND P2, PT, R2, 0x20, PT ;  /* 0x000000200200780c */ /* 0x000fe20003f44270 */
[----:B------:R-:W1:Y:S01]  /*12520*/  MUFU.TANH R24, R24 ;  /* 0x0000001800187308 */ /* 0x000e620000002400 */
[----:B------:R-:W-:Y:S02]  /*12530*/  FSEL R148, R148, -INF , P1 ;  /* 0xff80000094947808 */ /* 0x000fe40000800000 */
[----:B------:R-:W-:Y:S02]  /*12540*/  FSEL R151, R12, -INF , P2 ;  /* 0xff8000000c977808 */ /* 0x000fe40001000000 */
[----:B-----5:R-:W-:Y:S02]  /*12550*/  FSEL R23, R101, -INF , P0 ;  /* 0xff80000065177808 */ /* 0x020fe40000000000 */
[----:B------:R-:W-:Y:S02]  /*12560*/  FMNMX.FTZ R4, R147, R4, !PT ;  /* 0x0000000493047209 */ /* 0x000fe40007810000 */
[----:B------:R-:W-:Y:S01]  /*12570*/  ISETP.GT.AND P0, PT, R0, 0x11, PT ;  /* 0x000000110000780c */ /* 0x000fe20003f04270 */
[----:B------:R-:W3:Y:S01]  /*12580*/  MUFU.TANH R25, R25 ;  /* 0x0000001900197308 */ /* 0x000ee20000002400 */
[----:B------:R-:W-:Y:S02]  /*12590*/  ISETP.GT.AND P1, PT, R2, 0x21, PT ;  /* 0x000000210200780c */ /* 0x000fe40003f24270 */
[----:B------:R-:W-:Y:S02]  /*125a0*/  FMNMX.FTZ R4, R151, R4, !PT ;  /* 0x0000000497047209 */ /* 0x000fe40007810000 */
[----:B--2---:R-:W-:Y:S02]  /*125b0*/  FSEL R143, R15, -INF , P0 ;  /* 0xff8000000f8f7808 */ /* 0x004fe40000000000 */
[----:B------:R-:W-:Y:S02]  /*125c0*/  FSEL R152, R5, -INF , P1 ;  /* 0xff80000005987808 */ /* 0x000fe40000800000 */
[----:B------:R-:W-:Y:S01]  /*125d0*/  ISETP.GT.AND P0, PT, R0, 0x19, PT ;  /* 0x000000190000780c */ /* 0x000fe20003f04270 */
[----:B------:R-:W2:Y:S01]  /*125e0*/  MUFU.TANH R28, R28 ;  /* 0x0000001c001c7308 */ /* 0x000ea20000002400 */
[----:B------:R-:W-:Y:S02]  /*125f0*/  ISETP.GT.AND P2, PT, R2, 0x28, PT ;  /* 0x000000280200780c */ /* 0x000fe40003f44270 */
[----:B------:R-:W-:Y:S02]  /*12600*/  FSEL R149, R149, -INF , P0 ;  /* 0xff80000095957808 */ /* 0x000fe40000000000 */
[----:B-1----:R-:W-:Y:S02]  /*12610*/  FSEL R156, R24, -INF , P2 ;  /* 0xff800000189c7808 */ /* 0x002fe40001000000 */
[----:B------:R-:W-:Y:S02]  /*12620*/  FMNMX.FTZ R4, R152, R4, !PT ;  /* 0x0000000498047209 */ /* 0x000fe40007810000 */
[----:B------:R-:W-:Y:S01]  /*12630*/  ISETP.GT.AND P0, PT, R0, 0x20, PT ;  /* 0x000000200000780c */ /* 0x000fe20003f04270 */
[----:B------:R-:W1:Y:S01]  /*12640*/  MUFU.TANH R29, R29 ;  /* 0x0000001d001d7308 */ /* 0x000e620000002400 */
[----:B------:R-:W-:Y:S02]  /*12650*/  ISETP.GT.AND P1, PT, R2, 0x29, PT ;  /* 0x000000290200780c */ /* 0x000fe40003f24270 */
[----:B------:R-:W-:Y:S02]  /*12660*/  FMNMX.FTZ R5, R22, R102, !PT ;  /* 0x0000006616057209 */ /* 0x000fe40007810000 */
[----:B------:R-:W-:Y:S02]  /*12670*/  FSEL R154, R7, -INF , P0 ;  /* 0xff800000079a7808 */ /* 0x000fe40000000000 */
[----:B---3--:R-:W-:Y:S02]  /*12680*/  FSEL R157, R25, -INF , P1 ;  /* 0xff800000199d7808 */ /* 0x008fe40000800000 */
[C---:B------:R-:W-:Y:S01]  /*12690*/  ISETP.GT.AND P2, PT, R2.reuse, 0x38, PT ;  /* 0x000000380200780c */ /* 0x040fe20003f44270 */
[----:B------:R-:W3:Y:S01]  /*126a0*/  MUFU.TANH R32, R32 ;  /* 0x0000002000207308 */ /* 0x000ee20000002400 */
[C---:B------:R-:W-:Y:S02]  /*126b0*/  ISETP.GT.AND P0, PT, R2.reuse, 0x30, PT ;  /* 0x000000300200780c */ /* 0x040fe40003f04270 */
[C---:B------:R-:W-:Y:S02]  /*126c0*/  ISETP.GT.AND P3, PT, R2.reuse, 0x31, PT ;  /* 0x000000310200780c */ /* 0x040fe40003f64270 */
[----:B------:R-:W-:Y:S02]  /*126d0*/  ISETP.GT.AND P1, PT, R2, 0x39, PT ;  /* 0x000000390200780c */ /* 0x000fe40003f24270 */
[----:B------:R-:W-:Y:S02]  /*126e0*/  FMNMX.FTZ R2, R156, R4, !PT ;  /* 0x000000049c027209 */ /* 0x000fe40007810000 */
[----:B------:R-:W-:Y:S01]  /*126f0*/  FMNMX.FTZ R5, R21, R5, !PT ;  /* 0x0000000515057209 */ /* 0x000fe20007810000 */
[----:B------:R-:W4:Y:S01]  /*12700*/  MUFU.TANH R33, R33 ;  /* 0x0000002100217308 */ /* 0x000f220000002400 */
[----:B--2---:R-:W-:Y:S02]  /*12710*/  FSEL R161, R28, -INF , P0 ;  /* 0xff8000001ca17808 */ /* 0x004fe40000000000 */
[----:B------:R-:W-:Y:S02]  /*12720*/  FMNMX.FTZ R2, R157, R2, !PT ;  /* 0x000000029d027209 */ /* 0x000fe40007810000 */
[----:B------:R-:W-:Y:S02]  /*12730*/  FMNMX.FTZ R5, R20, R5, !PT ;  /* 0x0000000514057209 */ /* 0x000fe40007810000 */
[----:B-1----:R-:W-:Y:S02]  /*12740*/  FSEL R160, R29, -INF , P3 ;  /* 0xff8000001da07808 */ /* 0x002fe40001800000 */
[----:B------:R-:W-:Y:S01]  /*12750*/  FMNMX.FTZ R2, R161, R2, !PT ;  /* 0x00000002a1027209 */ /* 0x000fe20007810000 */
[----:B------:R-:W1:Y:S01]  /*12760*/  MUFU.TANH R26, R26 ;  /* 0x0000001a001a7308 */ /* 0x000e620000002400 */
[----:B------:R-:W-:Y:S02]  /*12770*/  FMNMX.FTZ R5, R23, R5, !PT ;  /* 0x0000000517057209 */ /* 0x000fe40007810000 */
[----:B------:R-:W-:Y:S02]  /*12780*/  FMNMX.FTZ R2, R160, R2, !PT ;  /* 0x00000002a0027209 */ /* 0x000fe40007810000 */
[----:B---3--:R-:W-:Y:S02]  /*12790*/  FSEL R162, R32, -INF , P2 ;  /* 0xff80000020a27808 */ /* 0x008fe40001000000 */
[----:B------:R-:W-:Y:S02]  /*127a0*/  FMNMX.FTZ R4, R142, R5, !PT ;  /* 0x000000058e047209 */ /* 0x000fe40007810000 */
[----:B------:R-:W-:Y:S01]  /*127b0*/  FMNMX.FTZ R2, R162, R2, !PT ;  /* 0x00000002a2027209 */ /* 0x000fe20007810000 */
[----:B------:R-:W2:Y:S01]  /*127c0*/  MUFU.TANH R27, R27 ;  /* 0x0000001b001b7308 */ /* 0x000ea20000002400 */
[----:B------:R-:W-:Y:S02]  /*127d0*/  FMNMX.FTZ R4, R143, R4, !PT ;  /* 0x000000048f047209 */ /* 0x000fe40007810000 */
[----:B------:R-:W-:Y:S02]  /*127e0*/  ISETP.GT.AND P0, PT, R0, 0x21, PT ;  /* 0x000000210000780c */ /* 0x000fe40003f04270 */
[----:B----4-:R-:W-:Y:S02]  /*127f0*/  FSEL R207, R33, -INF , P1 ;  /* 0xff80000021cf7808 */ /* 0x010fe40000800000 */
[----:B------:R-:W-:Y:S02]  /*12800*/  FMNMX.FTZ R4, R148, R4, !PT ;  /* 0x0000000494047209 */ /* 0x000fe40007810000 */
[----:B------:R-:W-:Y:S01]  /*12810*/  FMNMX.FTZ R2, R207, R2, !PT ;  /* 0x00000002cf027209 */ /* 0x000fe20007810000 */
[----:B------:R-:W3:Y:S01]  /*12820*/  MUFU.TANH R30, R30 ;  /* 0x0000001e001e7308 */ /* 0x000ee20000002400 */
[----:B------:R-:W-:Y:S02]  /*12830*/  FMNMX.FTZ R4, R149, R4, !PT ;  /* 0x0000000495047209 */ /* 0x000fe40007810000 */
[----:B------:R-:W-:Y:S01]  /*12840*/  FSEL R150, R100, -INF , P0 ;  /* 0xff80000064967808 */ /* 0x000fe20000000000 */
[----:B------:R-:W4:Y:S01]  /*12850*/  SHFL.BFLY PT, R101, R2, 0x2, 0x1f ;  /* 0x0c401f0002657f89 */ /* 0x000f2200000e0000 */
[----:B------:R-:W-:Y:S02]  /*12860*/  FMNMX.FTZ R4, R154, R4, !PT ;  /* 0x000000049a047209 */ /* 0x000fe40007810000 */
[----:B------:R-:W-:Y:S02]  /*12870*/  ISETP.GT.AND P3, PT, R0, 0x28, PT ;  /* 0x000000280000780c */ /* 0x000fe40003f64270 */
[----:B------:R-:W-:Y:S01]  /*12880*/  FMNMX.FTZ R4, R150, R4, !PT ;  /* 0x0000000496047209 */ /* 0x000fe20007810000 */
[----:B------:R-:W5:Y:S01]  /*12890*/  MUFU.TANH R6, R6 ;  /* 0x0000000600067308 */ /* 0x000f620000002400 */
[----:B-1----:R-:W-:Y:S02]  /*128a0*/  FSEL R153, R26, -INF , P3 ;  /* 0xff8000001a997808 */ /* 0x002fe40001800000 */
[----:B------:R-:W-:Y:S02]  /*128b0*/  ISETP.GT.AND P0, PT, R0, 0x29, PT ;  /* 0x000000290000780c */ /* 0x000fe40003f04270 */
[----:B------:R-:W-:Y:S02]  /*128c0*/  ISETP.GE.AND P2, PT, R208, 0x1, PT ;  /* 0x00000001d000780c */ /* 0x000fe40003f46270 */
[----:B--2---:R-:W-:Y:S02]  /*128d0*/  FSEL R155, R27, -INF , P0 ;  /* 0xff8000001b9b7808 */ /* 0x004fe40000000000 */
[----:B------:R-:W-:Y:S01]  /*128e0*/  FMNMX.FTZ R4, R153, R4, !PT ;  /* 0x0000000499047209 */ /* 0x000fe20007810000 */
[----:B------:R-:W1:Y:S01]  /*128f0*/  MUFU.TANH R34, R34 ;  /* 0x0000002200227308 */ /* 0x000e620000002400 */
[----:B------:R-:W-:Y:S02]  /*12900*/  ISETP.GT.AND P1, PT, R0, 0x30, PT ;  /* 0x000000300000780c */ /* 0x000fe40003f24270 */
[----:B------:R-:W-:Y:S02]  /*12910*/  FMNMX.FTZ R4, R155, R4, !PT ;  /* 0x000000049b047209 */ /* 0x000fe40007810000 */
[----:B---3--:R-:W-:Y:S02]  /*12920*/  FSEL R158, R30, -INF , P1 ;  /* 0xff8000001e9e7808 */ /* 0x008fe40000800000 */
[----:B------:R-:W-:Y:S02]  /*12930*/  ISETP.GT.AND P0, PT, R0, 0x31, PT ;  /* 0x000000310000780c */ /* 0x000fe40003f04270 */
[----:B------:R-:W-:Y:S01]  /*12940*/  FMNMX.FTZ R5, R158, R4, !PT ;  /* 0x000000049e057209 */ /* 0x000fe20007810000 */
[----:B------:R-:W2:Y:S01]  /*12950*/  MUFU.TANH R103, R35 ;  /* 0x0000002300677308 */ /* 0x000ea20000002400 */
[----:B------:R-:W-:Y:S02]  /*12960*/  IADD3 R4, R208, -0x1, RZ ;  /* 0xffffffffd0047810 */ /* 0x000fe40007ffe0ff */
[----:B----4-:R-:W-:Y:S02]  /*12970*/  FMNMX.FTZ R101, R2, R101, !PT ;  /* 0x0000006502657209 */ /* 0x010fe40007810000 */
[----:B-----5:R-:W-:Y:S01]  /*12980*/  FSEL R159, R6, -INF , P0 ;  /* 0xff800000069f7808 */ /* 0x020fe20000000000 */
[----:B------:R-:W-:Y:S01]  /*12990*/  @P2 IMAD.WIDE.U32 R6, R4, c[0x0][0x1e0], RZ ;  /* 0x0000780004062a25 */ /* 0x000fe200078e00ff */
[C---:B------:R-:W-:Y:S01]  /*129a0*/  ISETP.GT.AND P1, PT, R0.reuse, 0x38, PT ;  /* 0x000000380000780c */ /* 0x040fe20003f24270 */
[----:B------:R-:W3:Y:S01]  /*129b0*/  SHFL.BFLY PT, R9, R101, 0x1, 0x1f ;  /* 0x0c201f0065097f89 */ /* 0x000ee200000e0000 */
[----:B------:R-:W-:Y:S02]  /*129c0*/  ISETP.GT.AND P0, PT, R0, 0x39, PT ;  /* 0x000000390000780c */ /* 0x000fe40003f04270 */
[----:B------:R-:W-:Y:S02]  /*129d0*/  FMNMX.FTZ R0, R159, R5, !PT ;  /* 0x000000059f007209 */ /* 0x000fe40007810000 */
[----:B------:R-:W-:Y:S02]  /*129e0*/  @P2 SHF.R.S32.HI R5, RZ, 0x1f, R4 ;  /* 0x0000001fff052819 */ /* 0x000fe40000011404 */
[----:B-1----:R-:W-:Y:S03]  /*129f0*/  FSEL R183, R34, -INF , P1 ;  /* 0xff80000022b77808 */ /* 0x002fe60000800000 */
[----:B------:R-:W-:Y:S01]  /*12a00*/  @P2 IMAD R5, R5, c[0x0][0x1e0], RZ ;  /* 0x0000780005052a24 */ /* 0x000fe200078e02ff */
[----:B------:R-:W-:Y:S03]  /*12a10*/  FMNMX.FTZ R0, R183, R0, !PT ;  /* 0x00000000b7007209 */ /* 0x000fe60007810000 */
[----:B------:R-:W-:Y:S01]  /*12a20*/  @P2 IMAD R4, R4, c[0x0][0x1e4], R5 ;  /* 0x0000790004042a24 */ /* 0x000fe200078e0205 */
[C---:B------:R-:W-:Y:S02]  /*12a30*/  @P2 SHF.L.U32 R5, R6.reuse, 0x6, RZ ;  /* 0x0000000606052819 */ /* 0x040fe400000006ff */
[----:B--2---:R-:W-:Y:S02]  /*12a40*/  FSEL R103, R103, -INF , P0 ;  /* 0xff80000067677808 */ /* 0x004fe40000000000 */
[----:B------:R-:W-:Y:S02]  /*12a50*/  @P2 IADD3 R4, R7, R4, RZ ;  /* 0x0000000407042210 */ /* 0x000fe40007ffe0ff */
[----:B------:R-:W-:Y:S02]  /*12a60*/  @P2 IADD3 R7, P0, R5, R228, RZ ;  /* 0x000000e405072210 */ /* 0x000fe40007f1e0ff */
[----:B------:R-:W-:Y:S02]  /*12a70*/  @P2 SHF.L.U64.HI R4, R6, 0x6, R4 ;  /* 0x0000000606042819 */ /* 0x000fe40000010204 */
[----:B------:R-:W-:Y:S02]  /*12a80*/  FMNMX.FTZ R0, R103, R0, !PT ;  /* 0x0000000067007209 */ /* 0x000fe40007810000 */
[----:B------:R-:W-:Y:S02]  /*12a90*/  @P2 LEA R16, P1, R7, c[0x0][0x1c8], 0x1 ;  /* 0x0000720007102a11 */ /* 0x000fe400078208ff */
[----:B------:R-:W-:Y:S01]  /*12aa0*/  @P2 IADD3.X R8, R4, R231, RZ, P0, !PT ;  /* 0x000000e704082210 */ /* 0x000fe200007fe4ff */
[----:B------:R-:W1:Y:S01]  /*12ab0*/  SHFL.BFLY PT, R2, R0, 0x2, 0x1f ;  /* 0x0c401f0000027f89 */ /* 0x000e6200000e0000 */
[----:B------:R-:W-:Y:S02]  /*12ac0*/  @P2 IADD3 R6, P0, R5, R226, RZ ;  /* 0x000000e205062210 */ /* 0x000fe40007f1e0ff */
[----:B------:R-:W-:Y:S02]  /*12ad0*/  @P2 LEA.HI.X R17, R7, c[0x0][0x1cc], R8, 0x1, P1 ;  /* 0x0000730007112a11 */ /* 0x000fe400008f0c08 */
[----:B------:R-:W-:Y:S02]  /*12ae0*/  @P2 LEA R14, P1, R6, c[0x0][0x1c8], 0x1 ;  /* 0x00007200060e2a11 */ /* 0x000fe400078208ff */
[----:B------:R-:W-:Y:S01]  /*12af0*/  @P2 IADD3.X R8, R4, R225, RZ, P0, !PT ;  /* 0x000000e104082210 */ /* 0x000fe200007fe4ff */
[----:B------:R2:W-:Y:S01]  /*12b00*/  @P2 LDGSTS.E.BYPASS.LTC128B.128 [R209+0x6100], [R16.64], !P5 ;  /* 0x0610000010d12fae */ /* 0x0005e2000e901d46 */
[----:B------:R-:W-:Y:S02]  /*12b10*/  @P2 IADD3 R7, P0, R5, R220, RZ ;  /* 0x000000dc05072210 */ /* 0x000fe40007f1e0ff */
[----:B---3--:R-:W-:Y:S02]  /*12b20*/  FMNMX.FTZ R101, R101, R9, !PT ;  /* 0x0000000965657209 */ /* 0x008fe40007810000 */
[----:B------:R-:W-:Y:S02]  /*12b30*/  @P2 LEA.HI.X R15, R6, c[0x0][0x1cc], R8, 0x1, P1 ;  /* 0x00007300060f2a11 */ /* 0x000fe400008f0c08 */
[----:B------:R-:W-:Y:S01]  /*12b40*/  @P2 LEA R12, P1, R7, c[0x0][0x1c8], 0x1 ;  /* 0x00007200070c2a11 */ /* 0x000fe200078208ff */
[----:B------:R-:W-:Y:S01]  /*12b50*/  FMUL.FTZ R144, R101, c[0x0][0x2d0] ;  /* 0x0000b40065907a20 */ /* 0x000fe20000410000 */
[----:B------:R-:W-:Y:S01]  /*12b60*/  @P2 IADD3.X R6, R4, R227, RZ, P0, !PT ;  /* 0x000000e304062210 */ /* 0x000fe200007fe4ff */
[----:B------:R3:W-:Y:S01]  /*12b70*/  @P2 LDGSTS.E.BYPASS.LTC128B.128 [R209+0x8100], [R14.64], !P6 ;  /* 0x081000000ed12fae */ /* 0x0007e2000f101d46 */
[----:B------:R-:W-:Y:S02]  /*12b80*/  @P2 IADD3 R5, P0, R247, R5, RZ ;  /* 0x00000005f7052210 */ /* 0x000fe40007f1e0ff */
[----:B------:R-:W-:Y:S02]  /*12b90*/  @P2 LEA.HI.X R13, R7, c[0x0][0x1cc], R6, 0x1, P1 ;  /* 0x00007300070d2a11 */ /* 0x000fe400008f0c06 */
[----:B------:R-:W-:Y:S02]  /*12ba0*/  FSETP.NEU.FTZ.AND P1, PT, R101, -INF , PT ;  /* 0xff8000006500780b */ /* 0x000fe40003f3d000 */
[----:B-1----:R-:W-:Y:S01]  /*12bb0*/  FMNMX.FTZ R0, R0, R2, !PT ;  /* 0x0000000200007209 */ /* 0x002fe20007810000 */
[----:B------:R3:W-:Y:S01]  /*12bc0*/  @P2 LDGSTS.E.BYPASS.LTC128B.128 [R209+0xa100], [R12.64], !P4 ;  /* 0x0a1000000cd12fae */ /* 0x0007e2000e101d46 */
[----:B------:R-:W-:Y:S02]  /*12bd0*/  FSEL R144, R144, RZ, P1 ;  /* 0x000000ff90907208 */ /* 0x000fe40000800000 */
[----:B------:R-:W-:Y:S02]  /*12be0*/  @P2 IADD3 R6, P3, R5, R228, RZ ;  /* 0x000000e405062210 */ /* 0x000fe40007f7e0ff */
[----:B------:R-:W-:Y:S01]  /*12bf0*/  @P2 IADD3.X R4, R245, R4, RZ, P0, !PT ;  /* 0x00000004f5042210 */ /* 0x000fe200007fe4ff */
[--C-:B------:R-:W-:Y:S01]  /*12c00*/  FFMA.FTZ R10, R10, c[0x0][0x2d0], -R144.reuse ;  /* 0x0000b4000a0a7a23 */ /* 0x100fe20000010890 */
[----:B------:R-:W-:Y:S01]  /*12c10*/  @P2 LEA R8, P0, R6, c[0x0][0x1c8], 0x1 ;  /* 0x0000720006082a11 */ /* 0x000fe200078008ff */
[----:B------:R-:W1:Y:S01]  /*12c20*/  SHFL.BFLY PT, R2, R0, 0x1, 0x1f ;  /* 0x0c201f0000027f89 */ /* 0x000e6200000e0000 */
[----:B------:R-:W-:Y:S01]  /*12c30*/  @P2 IADD3.X R7, R4, R231, RZ, P3, !PT ;  /* 0x000000e704072210 */ /* 0x000fe20001ffe4ff */
[----:B------:R4:W-:Y:S01]  /*12c40*/  MUFU.EX2 R216, R10 ;  /* 0x0000000a00d87308 */ /* 0x0009e20000000800 */
[--C-:B------:R-:W-:Y:S02]  /*12c50*/  FFMA.FTZ R18, R18, c[0x0][0x2d0], -R144.reuse ;  /* 0x0000b40012127a23 */ /* 0x100fe40000010890 */
[----:B------:R-:W-:Y:S01]  /*12c60*/  @P2 LEA.HI.X R9, R6, c[0x0][0x1cc], R7, 0x1, P0 ;  /* 0x0000730006092a11 */ /* 0x000fe200000f0c07 */
[--C-:B------:R-:W-:Y:S01]  /*12c70*/  FFMA.FTZ R7, R11, c[0x0][0x2d0], -R144.reuse ;  /* 0x0000b4000b077a23 */ /* 0x100fe20000010890 */
[----:B------:R-:W-:Y:S01]  /*12c80*/  @P2 IADD3 R6, P0, R5, R226, RZ ;  /* 0x000000e205062210 */ /* 0x000fe20007f1e0ff */
[----:B------:R-:W-:Y:S02]  /*12c90*/  FFMA.FTZ R19, R19, c[0x0][0x2d0], -R144 ;  /* 0x0000b40013137a23 */ /* 0x000fe40000010890 */
[----:B------:R5:W-:Y:S01]  /*12ca0*/  @P2 LDGSTS.E.BYPASS.LTC128B.128 [R209+0x7100], [R8.64], !P5 ;  /* 0x0710000008d12fae */ /* 0x000be2000e901d46 */
[----:B------:R-:W-:Y:S01]  /*12cb0*/  @P2 IADD3.X R24, R4, R225, RZ, P0, !PT ;  /* 0x000000e104182210 */ /* 0x000fe200007fe4ff */
[----:B------:R-:W2:Y:S10]  /*12cc0*/  MUFU.EX2 R217, R7 ;  /* 0x0000000700d97308 */ /* 0x000eb40000000800 */
[----:B------:R-:W-:Y:S01]  /*12cd0*/  MUFU.EX2 R215, R18 ;  /* 0x0000001200d77308 */ /* 0x000fe20000000800 */
[----:B-1----:R-:W-:Y:S02]  /*12ce0*/  FMNMX.FTZ R100, R0, R2, !PT ;  /* 0x0000000200647209 */ /* 0x002fe40007810000 */
[----:B----4-:R-:W-:Y:S03]  /*12cf0*/  @P2 LEA R10, P0, R6, c[0x0][0x1c8], 0x1 ;  /* 0x00007200060a2a11 */ /* 0x010fe600078008ff */
[----:B------:R-:W-:Y:S01]  /*12d00*/  FMUL.FTZ R145, R100, c[0x0][0x2d0] ;  /* 0x0000b40064917a20 */ /* 0x000fe20000410000 */
[----:B------:R-:W-:Y:S02]  /*12d10*/  @P2 LEA.HI.X R11, R6, c[0x0][0x1cc], R24, 0x1, P0 ;  /* 0x00007300060b2a11 */ /* 0x000fe400000f0c18 */
[----:B------:R-:W-:Y:S01]  /*12d20*/  @P2 IADD3 R5, P0, R5, R220, RZ ;  /* 0x000000dc05052210 */ /* 0x000fe20007f1e0ff */
[----:B------:R-:W1:Y:S02]  /*12d30*/  MUFU.EX2 R214, R19 ;  /* 0x0000001300d67308 */ /* 0x000e640000000800 */
[----:B------:R4:W-:Y:S01]  /*12d40*/  @P2 LDGSTS.E.BYPASS.LTC128B.128 [R209+0x9100], [R10.64], !P6 ;  /* 0x091000000ad12fae */ /* 0x0009e2000f101d46 */
[----:B------:R-:W-:Y:S02]  /*12d50*/  @P2 IADD3.X R0, R4, R227, RZ, P0, !PT ;  /* 0x000000e304002210 */ /* 0x000fe400007fe4ff */
[----:B------:R-:W-:Y:S02]  /*12d60*/  @P2 LEA R4, P0, R5, c[0x0][0x1c8], 0x1 ;  /* 0x0000720005042a11 */ /* 0x000fe400078008ff */
[----:B--2---:R-:W-:Y:S02]  /*12d70*/  F2FP.BF16.PACK_AB R136, R217, R216 ;  /* 0x000000d8d988723e */ /* 0x004fe400000010ff */
[----:B------:R-:W-:Y:S02]  /*12d80*/  @P2 LEA.HI.X R5, R5, c[0x0][0x1cc], R0, 0x1, P0 ;  /* 0x0000730005052a11 */ /* 0x000fe400000f0c00 */
[----:B------:R-:W-:Y:S02]  /*12d90*/  FSETP.NEU.FTZ.AND P0, PT, R100, -INF , PT ;  /* 0xff8000006400780b */ /* 0x000fe40003f1d000 */
[----:B------:R-:W-:Y:S01]  /*12da0*/  FSEL R0, R101, RZ, P1 ;  /* 0x000000ff65007208 */ /* 0x000fe20000800000 */
[----:B------:R2:W-:Y:S01]  /*12db0*/  @P2 LDGSTS.E.BYPASS.LTC128B.128 [R209+0xb100], [R4.64], !P4 ;  /* 0x0b10000004d12fae */ /* 0x0005e2000e101d46 */
[----:B------:R-:W-:Y:S03]  /*12dc0*/  FSEL R145, R145, RZ, P0 ;  /* 0x000000ff91917208 */ /* 0x000fe60000000000 */
[----:B------:R-:W-:Y:S02]  /*12dd0*/  FADD.FTZ R0, -R0, R3 ;  /* 0x0000000300007221 */ /* 0x000fe40000010100 */
[--C-:B------:R-:W-:Y:S02]  /*12de0*/  FFMA.FTZ R2, R23, c[0x0][0x2d0], -R145.reuse ;  /* 0x0000b40017027a23 */ /* 0x100fe40000010891 */
[----:B------:R-:W-:Y:S01]  /*12df0*/  FMUL.FTZ R0, R0, c[0x0][0x2d0] ;  /* 0x0000b40000007a20 */ /* 0x000fe20000410000 */
[----:B---3--:R-:W3:Y:S01]  /*12e00*/  LDSM.16.MT88.4 R12, [R185+0x100] ;  /* 0x00010000b90c783b */ /* 0x008ee20000004200 */
[----:B------:R2:W-:Y:S01]  /*12e10*/  MUFU.EX2 R210, R2 ;  /* 0x0000000200d27308 */ /* 0x0005e20000000800 */
[--C-:B------:R-:W-:Y:S01]  /*12e20*/  FFMA.FTZ R22, R22, c[0x0][0x2d0], -R145.reuse ;  /* 0x0000b40016167a23 */ /* 0x100fe20000010891 */
[----:B-1----:R-:W-:Y:S01]  /*12e30*/  F2FP.BF16.PACK_AB R138, R214, R215 ;  /* 0x000000d7d68a723e */ /* 0x002fe200000010ff */
[--C-:B------:R-:W-:Y:S02]  /*12e40*/  FFMA.FTZ R21, R21, c[0x0][0x2d0], -R145.reuse ;  /* 0x0000b40015157a23 */ /* 0x100fe40000010891 */
[--C-:B------:R-:W-:Y:S02]  /*12e50*/  FFMA.FTZ R20, R20, c[0x0][0x2d0], -R145.reuse ;  /* 0x0000b40014147a23 */ /* 0x100fe40000010891 */
[----:B------:R-:W-:Y:S03]  /*12e60*/  LDSM.16.MT88.4 R28, [R188+0x100] ;  /* 0x00010000bc1c783b */ /* 0x000fe60000004200 */
[----:B------:R1:W1:Y:S05]  /*12e70*/  MUFU.EX2 R3, R0 ;  /* 0x0000000000037308 */ /* 0x00026a0000000800 */
[----:B------:R-:W0:Y:S05]  /*12e80*/  LDGDEPBAR ;  /* 0x00000000000079af */ /* 0x000e2a0000000000 */
[----:B------:R-:W-:Y:S01]  /*12e90*/  MUFU.EX2 R213, R22 ;  /* 0x0000001600d57308 */ /* 0x000fe20000000800 */
[----:B--2---:R-:W-:Y:S02]  /*12ea0*/  FSEL R2, R100, RZ, P0 ;  /* 0x000000ff64027208 */ /* 0x004fe40000000000 */
[----:B------:R-:W-:Y:S07]  /*12eb0*/  ISETP.GT.AND P0, PT, R208, R234, PT ;  /* 0x000000ead000720c */ /* 0x000fee0003f04270 */
[----:B------:R-:W2:Y:S01]  /*12ec0*/  MUFU.EX2 R212, R21 ;  /* 0x0000001500d47308 */ /* 0x000ea20000000800 */
[----:B-1----:R-:W-:Y:S02]  /*12ed0*/  FADD.FTZ R0, -R2, R102 ;  /* 0x0000006602007221 */ /* 0x002fe40000010100 */
[--C-:B------:R-:W-:Y:S02]  /*12ee0*/  FFMA.FTZ R2, R140, c[0x0][0x2d0], -R144.reuse ;  /* 0x0000b4008c027a23 */ /* 0x100fe40000010890 */
[----:B------:R-:W-:Y:S05]  /*12ef0*/  FMUL.FTZ R0, R0, c[0x0][0x2d0] ;  /* 0x0000b40000007a20 */ /* 0x000fea0000410000 */
[----:B------:R1:W-:Y:S01]  /*12f00*/  MUFU.EX2 R182, R2 ;  /* 0x0000000200b67308 */ /* 0x0003e20000000800 */
[C---:B------:R-:W-:Y:S02]  /*12f10*/  FMUL.FTZ R4, R3.reuse, R104 ;  /* 0x0000006803047220 */ /* 0x040fe40000410000 */
[C---:B------:R-:W-:Y:S02]  /*12f20*/  FMUL.FTZ R5, R3.reuse, R105 ;  /* 0x0000006903057220 */ /* 0x040fe40000410000 */
[C---:B-----5:R-:W-:Y:S02]  /*12f30*/  FMUL.FTZ R8, R3.reuse, R108 ;  /* 0x0000006c03087220 */ /* 0x060fe40000410000 */
[C---:B------:R-:W-:Y:S02]  /*12f40*/  FMUL.FTZ R9, R3.reuse, R109 ;  /* 0x0000006d03097220 */ /* 0x040fe40000410000 */
[C---:B------:R-:W-:Y:S01]  /*12f50*/  FMUL.FTZ R16, R3.reuse, R116 ;  /* 0x0000007403107220 */ /* 0x040fe20000410000 */
[----:B------:R5:W3:Y:S01]  /*12f60*/  MUFU.EX2 R211, R20 ;  /* 0x0000001400d37308 */ /* 0x000ae20000000800 */
[C---:B------:R-:W-:Y:S02]  /*12f70*/  FMUL.FTZ R17, R3.reuse, R117 ;  /* 0x0000007503117220 */ /* 0x040fe40000410000 */
[C---:B------:R-:W-:Y:S01]  /*12f80*/  FMUL.FTZ R24, R3.reuse, R124 ;  /* 0x0000007c03187220 */ /* 0x040fe20000410000 */
[----:B--2---:R-:W-:Y:S01]  /*12f90*/  F2FP.BF16.PACK_AB R137, R212, R213 ;  /* 0x000000d5d489723e */ /* 0x004fe200000010ff */
[C---:B------:R-:W-:Y:S02]  /*12fa0*/  FMUL.FTZ R25, R3.reuse, R125 ;  /* 0x0000007d03197220 */ /* 0x040fe40000410000 */
[C---:B------:R-:W-:Y:S02]  /*12fb0*/  FMUL.FTZ R32, R3.reuse, R132 ;  /* 0x0000008403207220 */ /* 0x040fe40000410000 */
[C---:B------:R-:W-:Y:S01]  /*12fc0*/  FMUL.FTZ R33, R3.reuse, R133 ;  /* 0x0000008503217220 */ /* 0x040fe20000410000 */
[----:B------:R-:W2:Y:S01]  /*12fd0*/  MUFU.EX2 R0, R0 ;  /* 0x0000000000007308 */ /* 0x000ea20000000800 */
[C---:B------:R-:W-:Y:S02]  /*12fe0*/  FMUL.FTZ R36, R3.reuse, R36 ;  /* 0x0000002403247220 */ /* 0x040fe40000410000 */
[----:B------:R-:W-:Y:S02]  /*12ff0*/  FMUL.FTZ R37, R3, R37 ;  /* 0x0000002503257220 */ /* 0x000fe40000410000 */
[--C-:B-1----:R-:W-:Y:S02]  /*13000*/  FFMA.FTZ R2, R141, c[0x0][0x2d0], -R144.reuse ;  /* 0x0000b4008d027a23 */ /* 0x102fe40000010890 */
[C---:B------:R-:W-:Y:S02]  /*13010*/  FMUL.FTZ R40, R3.reuse, R40 ;  /* 0x0000002803287220 */ /* 0x040fe40000410000 */
[C---:B------:R-:W-:Y:S01]  /*13020*/  FMUL.FTZ R41, R3.reuse, R41 ;  /* 0x0000002903297220 */ /* 0x040fe20000410000 */
[----:B------:R1:W1:Y:S01]  /*13030*/  MUFU.EX2 R181, R2 ;  /* 0x0000000200b57308 */ /* 0x0002620000000800 */
[C---:B------:R-:W-:Y:S02]  /*13040*/  FMUL.FTZ R44, R3.reuse, R44 ;  /* 0x0000002c032c7220 */ /* 0x040fe40000410000 */
[C---:B------:R-:W-:Y:S01]  /*13050*/  FMUL.FTZ R45, R3.reuse, R45 ;  /* 0x0000002d032d7220 */ /* 0x040fe20000410000 */
[----:B-----5:R-:W5:Y:S01]  /*13060*/  LDSM.16.MT88.4 R20, [R186+0x100] ;  /* 0x00010000ba14783b */ /* 0x020f620000004200 */
[----:B---3--:R-:W-:Y:S01]  /*13070*/  F2FP.BF16.PACK_AB R139, R210, R211 ;  /* 0x000000d3d28b723e */ /* 0x008fe200000010ff */
[C---:B------:R-:W-:Y:S02]  /*13080*/  FMUL.FTZ R48, R3.reuse, R48 ;  /* 0x0000003003307220 */ /* 0x040fe40000410000 */
[C---:B------:R-:W-:Y:S02]  /*13090*/  FMUL.FTZ R49, R3.reuse, R49 ;  /* 0x0000003103317220 */ /* 0x040fe40000410000 */
[C---:B------:R-:W-:Y:S02]  /*130a0*/  FMUL.FTZ R52, R3.reuse, R52 ;  /* 0x0000003403347220 */ /* 0x040fe40000410000 */
[C---:B------:R-:W-:Y:S02]  /*130b0*/  FMUL.FTZ R53, R3.reuse, R53 ;  /* 0x0000003503357220 */ /* 0x040fe40000410000 */
[C---:B--2---:R-:W-:Y:S02]  /*130c0*/  FMUL.FTZ R6, R0.reuse, R106 ;  /* 0x0000006a00067220 */ /* 0x044fe40000410000 */
[C---:B------:R-:W-:Y:S02]  /*130d0*/  FMUL.FTZ R7, R0.reuse, R107 ;  /* 0x0000006b00077220 */ /* 0x040fe40000410000 */
[----:B------:R-:W2:Y:S01]  /*130e0*/  LDSM.16.MT88.4 R104, [R187+0x100] ;  /* 0x00010000bb68783b */ /* 0x000ea20000004200 */
[C---:B----4-:R-:W-:Y:S02]  /*130f0*/  FMUL.FTZ R10, R0.reuse, R110 ;  /* 0x0000006e000a7220 */ /* 0x050fe40000410000 */
[----:B------:R-:W-:Y:S02]  /*13100*/  FMUL.FTZ R11, R0, R111 ;  /* 0x0000006f000b7220 */ /* 0x000fe40000410000 */
[C---:B------:R-:W-:Y:S03]  /*13110*/  HMMA.16816.F32.BF16 R4, R136.reuse, R12, R4 ;  /* 0x0000000c8804723c */ /* 0x040fe60000041804 */
[----:B------:R-:W3:Y:S02]  /*13120*/  LDSM.16.MT88.4 R108, [R185+0x2100] ;  /* 0x00210000b96c783b */ /* 0x000ee40000004200 */
[--C-:B-1----:R-:W-:Y:S02]  /*13130*/  FFMA.FTZ R2, R142, c[0x0][0x2d0], -R145.reuse ;  /* 0x0000b4008e027a23 */ /* 0x102fe40000010891 */
[C---:B------:R-:W-:Y:S01]  /*13140*/  FMUL.FTZ R12, R3.reuse, R112 ;  /* 0x00000070030c7220 */ /* 0x040fe20000410000 */
[C---:B------:R-:W-:Y:S01]  /*13150*/  HMMA.16816.F32.BF16 R8, R136.reuse, R14, R8 ;  /* 0x0000000e8808723c */ /* 0x040fe20000041808 */
[----:B------:R1:W-:Y:S03]  /*13160*/  MUFU.EX2 R180, R2 ;  /* 0x0000000200b47308 */ /* 0x0003e60000000800 */
[----:B------:R-:W-:Y:S02]  /*13170*/  FMUL.FTZ R13, R3, R113 ;  /* 0x00000071030d7220 */ /* 0x000fe40000410000 */
[C---:B------:R-:W-:Y:S02]  /*13180*/  FMUL.FTZ R18, R0.reuse, R118 ;  /* 0x0000007600127220 */ /* 0x040fe40000410000 */
[C---:B------:R-:W-:Y:S04]  /*13190*/  FMUL.FTZ R14, R0.reuse, R114 ;  /* 0x00000072000e7220 */ /* 0x040fe80000410000 */
[C---:B------:R-:W-:Y:S02]  /*131a0*/  FMUL.FTZ R15, R0.reuse, R115 ;  /* 0x00000073000f7220 */ /* 0x040fe40000410000 */
[----:B------:R-:W4:Y:S01]  /*131b0*/  LDSM.16.MT88.4 R112, [R186+0x2100] ;  /* 0x00210000ba70783b */ /* 0x000f220000004200 */
[C---:B------:R-:W-:Y:S02]  /*131c0*/  FMUL.FTZ R19, R0.reuse, R119 ;  /* 0x0000007700137220 */ /* 0x040fe40000410000 */
[C---:B------:R-:W-:Y:S02]  /*131d0*/  FMUL.FTZ R26, R0.reuse, R126 ;  /* 0x0000007e001a7220 */ /* 0x040fe40000410000 */
[C---:B-----5:R-:W-:Y:S03]  /*131e0*/  HMMA.16816.F32.BF16 R12, R136.reuse, R20, R12 ;  /* 0x00000014880c723c */ /* 0x060fe6000004180c */
[----:B------:R-:W-:Y:S01]  /*131f0*/  LDSM.16.MT88.4 R116, [R185+0x900] ;  /* 0x00090000b974783b */ /* 0x000fe20000004200 */
[C---:B------:R-:W-:Y:S02]  /*13200*/  FMUL.FTZ R27, R0.reuse, R127 ;  /* 0x0000007f001b7220 */ /* 0x040fe40000410000 */
[--C-:B-1----:R-:W-:Y:S02]  /*13210*/  FFMA.FTZ R2, R143, c[0x0][0x2d0], -R145.reuse ;  /* 0x0000b4008f027a23 */ /* 0x102fe40000010891 */
[C---:B------:R-:W-:Y:S02]  /*13220*/  HMMA.16816.F32.BF16 R16, R136.reuse, R22, R16 ;  /* 0x000000168810723c */ /* 0x040fe40000041810 */
[----:B------:R1:W5:Y:S01]  /*13230*/  MUFU.EX2 R179, R2 ;  /* 0x0000000200b37308 */ /* 0x0003620000000800 */
[----:B------:R-:W-:Y:S01]  /*13240*/  LDSM.16.MT88.4 R124, [R187+0x900] ;  /* 0x00090000bb7c783b */ /* 0x000fe20000004200 */
[C---:B------:R-:W-:Y:S02]  /*13250*/  FMUL.FTZ R20, R3.reuse, R120 ;  /* 0x0000007803147220 */ /* 0x040fe40000410000 */
[C---:B------:R-:W-:Y:S02]  /*13260*/  FMUL.FTZ R21, R3.reuse, R121 ;  /* 0x0000007903157220 */ /* 0x040fe40000410000 */
[C---:B------:R-:W-:Y:S03]  /*13270*/  FMUL.FTZ R22, R0.reuse, R122 ;  /* 0x0000007a00167220 */ /* 0x040fe60000410000 */
[----:B------:R-:W-:Y:S01]  /*13280*/  LDSM.16.MT88.4 R140, [R188+0x2900] ;  /* 0x00290000bc8c783b */ /* 0x000fe20000004200 */
[C---:B------:R-:W-:Y:S02]  /*13290*/  FMUL.FTZ R23, R0.reuse, R123 ;  /* 0x0000007b00177220 */ /* 0x040fe40000410000 */
[C---:B------:R-:W-:Y:S02]  /*132a0*/  FMUL.FTZ R34, R0.reuse, R134 ;  /* 0x0000008600227220 */ /* 0x040fe40000410000 */
[C---:B------:R-:W-:Y:S02]  /*132b0*/  FMUL.FTZ R35, R0.reuse, R135 ;  /* 0x0000008700237220 */ /* 0x040fe40000410000 */
[C---:B------:R-:W-:Y:S01]  /*132c0*/  FMUL.FTZ R38, R0.reuse, R38 ;  /* 0x0000002600267220 */ /* 0x040fe20000410000 */
[C---:B------:R-:W-:Y:S01]  /*132d0*/  HMMA.16816.F32.BF16 R20, R136.reuse, R28, R20 ;  /* 0x0000001c8814723c */ /* 0x040fe20000041814 */
[----:B------:R-:W-:Y:S02]  /*132e0*/  LDSM.16.MT88.4 R120, [R186+0x900] ;  /* 0x00090000ba78783b */ /* 0x000fe40000004200 */
[C---:B------:R-:W-:Y:S02]  /*132f0*/  FMUL.FTZ R39, R0.reuse, R39 ;  /* 0x0000002700277220 */ /* 0x040fe40000410000 */
[----:B------:R-:W-:Y:S02]  /*13300*/  FMUL.FTZ R42, R0, R42 ;  /* 0x0000002a002a7220 */ /* 0x000fe40000410000 */
[C---:B------:R-:W-:Y:S01]  /*13310*/  FMUL.FTZ R28, R3.reuse, R128 ;  /* 0x00000080031c7220 */ /* 0x040fe20000410000 */
[C---:B------:R-:W-:Y:S01]  /*13320*/  HMMA.16816.F32.BF16 R24, R136.reuse, R30, R24 ;  /* 0x0000001e8818723c */ /* 0x040fe20000041818 */
[----:B------:R-:W-:Y:S03]  /*13330*/  LDSM.16.MT88.4 R132, [R186+0x2900] ;  /* 0x00290000ba84783b */ /* 0x000fe60000004200 */
[----:B------:R-:W-:Y:S02]  /*13340*/  FMUL.FTZ R29, R3, R129 ;  /* 0x00000081031d7220 */ /* 0x000fe40000410000 */
[--C-:B-1----:R-:W-:Y:S02]  /*13350*/  FFMA.FTZ R2, R146, c[0x0][0x2d0], -R144.reuse ;  /* 0x0000b40092027a23 */ /* 0x102fe40000010890 */
[C---:B------:R-:W-:Y:S02]  /*13360*/  FMUL.FTZ R30, R0.reuse, R130 ;  /* 0x00000082001e7220 */ /* 0x040fe40000410000 */
[----:B------:R1:W-:Y:S02]  /*13370*/  MUFU.EX2 R178, R2 ;  /* 0x0000000200b27308 */ /* 0x0003e40000000800 */
        /* <DEDUP_REMOVED lines=8> */
[C---:B------:R-:W-:Y:S01]  /*13400*/  HMMA.16816.F32.BF16 R32, R136.reuse, R106, R32 ;  /* 0x0000006a8820723c */ /* 0x040fe20000041820 */
[----:B------:R-:W2:Y:S03]  /*13410*/  LDSM.16.MT88.4 R104, [R188+0x2100] ;  /* 0x00210000bc68783b */ /* 0x000ea60000004200 */
[C---:B------:R-:W-:Y:S02]  /*13420*/  FMUL.FTZ R54, R0.reuse, R54 ;  /* 0x0000003600367220 */ /* 0x040fe40000410000 */
[C---:B------:R-:W-:Y:S02]  /*13430*/  FMUL.FTZ R55, R0.reuse, R55 ;  /* 0x0000003700377220 */ /* 0x040fe40000410000 */
[C---:B---3--:R-:W-:Y:S04]  /*13440*/  HMMA.16816.F32.BF16 R36, R136.reuse, R108, R36 ;  /* 0x0000006c8824723c */ /* 0x048fe80000041824 */
[--C-:B-1----:R-:W-:Y:S02]  /*13450*/  FFMA.FTZ R2, R147, c[0x0][0x2d0], -R144.reuse ;  /* 0x0000b40093027a23 */ /* 0x102fe40000010890 */
[C---:B------:R-:W-:Y:S02]  /*13460*/  FMUL.FTZ R56, R3.reuse, R56 ;  /* 0x0000003803387220 */ /* 0x040fe40000410000 */
[C---:B------:R-:W-:Y:S01]  /*13470*/  HMMA.16816.F32.BF16 R40, R136.reuse, R110, R40 ;  /* 0x0000006e8828723c */ /* 0x040fe20000041828 */
[----:B------:R-:W1:Y:S01]  /*13480*/  LDSM.16.MT88.4 R108, [R187+0x2100] ;  /* 0x00210000bb6c783b */ /* 0x000e620000004200 */
[----:B------:R3:W1:Y:S02]  /*13490*/  MUFU.EX2 R177, R2 ;  /* 0x0000000200b17308 */ /* 0x0006640000000800 */
[C---:B------:R-:W-:Y:S02]  /*134a0*/  FMUL.FTZ R57, R3.reuse, R57 ;  /* 0x0000003903397220 */ /* 0x040fe40000410000 */
[C---:B------:R-:W-:Y:S02]  /*134b0*/  FMUL.FTZ R58, R0.reuse, R58 ;  /* 0x0000003a003a7220 */ /* 0x040fe40000410000 */
[C---:B----4-:R-:W-:Y:S04]  /*134c0*/  HMMA.16816.F32.BF16 R44, R136.reuse, R112, R44 ;  /* 0x00000070882c723c */ /* 0x050fe8000004182c */
[C---:B------:R-:W-:Y:S02]  /*134d0*/  FMUL.FTZ R59, R0.reuse, R59 ;  /* 0x0000003b003b7220 */ /* 0x040fe40000410000 */
[C---:B------:R-:W-:Y:S02]  /*134e0*/  FMUL.FTZ R60, R3.reuse, R60 ;  /* 0x0000003c033c7220 */ /* 0x040fe40000410000 */
[C---:B------:R-:W-:Y:S01]  /*134f0*/  HMMA.16816.F32.BF16 R48, R136.reuse, R114, R48 ;  /* 0x000000728830723c */ /* 0x040fe20000041830 */
[----:B------:R-:W4:Y:S03]  /*13500*/  LDSM.16.MT88.4 R112, [R185+0x4100] ;  /* 0x00410000b970783b */ /* 0x000f260000004200 */
[C---:B------:R-:W-:Y:S02]  /*13510*/  FMUL.FTZ R61, R3.reuse, R61 ;  /* 0x0000003d033d7220 */ /* 0x040fe40000410000 */
[C---:B------:R-:W-:Y:S02]  /*13520*/  FMUL.FTZ R62, R0.reuse, R62 ;  /* 0x0000003e003e7220 */ /* 0x040fe40000410000 */
[----:B------:R-:W-:Y:S01]  /*13530*/  FMUL.FTZ R63, R0, R63 ;  /* 0x0000003f003f7220 */ /* 0x000fe20000410000 */
[C---:B--2---:R-:W-:Y:S03]  /*13540*/  HMMA.16816.F32.BF16 R52, R136.reuse, R104, R52 ;  /* 0x000000688834723c */ /* 0x044fe60000041834 */
[--C-:B---3--:R-:W-:Y:S02]  /*13550*/  FFMA.FTZ R2, R148, c[0x0][0x2d0], -R145.reuse ;  /* 0x0000b40094027a23 */ /* 0x108fe40000010891 */
[C---:B------:R-:W-:Y:S02]  /*13560*/  FMUL.FTZ R64, R3.reuse, R64 ;  /* 0x0000004003407220 */ /* 0x040fe40000410000 */
[----:B------:R2:W-:Y:S01]  /*13570*/  MUFU.EX2 R176, R2 ;  /* 0x0000000200b07308 */ /* 0x0005e20000000800 */
[C---:B------:R-:W-:Y:S01]  /*13580*/  HMMA.16816.F32.BF16 R56, R136.reuse, R106, R56 ;  /* 0x0000006a8838723c */ /* 0x040fe20000041838 */
[----:B------:R-:W3:Y:S03]  /*13590*/  LDSM.16.MT88.4 R104, [R186+0x4100] ;  /* 0x00410000ba68783b */ /* 0x000ee60000004200 */
[C---:B------:R-:W-:Y:S02]  /*135a0*/  FMUL.FTZ R65, R3.reuse, R65 ;  /* 0x0000004103417220 */ /* 0x040fe40000410000 */
[C---:B------:R-:W-:Y:S02]  /*135b0*/  FMUL.FTZ R66, R0.reuse, R66 ;  /* 0x0000004200427220 */ /* 0x040fe40000410000 */
[C---:B-1----:R-:W-:Y:S04]  /*135c0*/  HMMA.16816.F32.BF16 R60, R136.reuse, R108, R60 ;  /* 0x0000006c883c723c */ /* 0x042fe8000004183c */
[C---:B------:R-:W-:Y:S02]  /*135d0*/  FMUL.FTZ R67, R0.reuse, R67 ;  /* 0x0000004300437220 */ /* 0x040fe40000410000 */
[C---:B------:R-:W-:Y:S02]  /*135e0*/  FMUL.FTZ R68, R3.reuse, R68 ;  /* 0x0000004403447220 */ /* 0x040fe40000410000 */
[----:B------:R-:W-:Y:S03]  /*135f0*/  FMUL.FTZ R69, R3, R69 ;  /* 0x0000004503457220 */ /* 0x000fe60000410000 */
[C---:B------:R-:W-:Y:S01]  /*13600*/  HMMA.16816.F32.BF16 R64, R136.reuse, R110, R64 ;  /* 0x0000006e8840723c */ /* 0x040fe20000041840 */
[----:B------:R-:W1:Y:S02]  /*13610*/  LDSM.16.MT88.4 R108, [R188+0x4100] ;  /* 0x00410000bc6c783b */ /* 0x000e640000004200 */
[C---:B------:R-:W-:Y:S02]  /*13620*/  FMUL.FTZ R70, R0.reuse, R70 ;  /* 0x0000004600467220 */ /* 0x040fe40000410000 */
[C---:B------:R-:W-:Y:S02]  /*13630*/  FMUL.FTZ R71, R0.reuse, R71 ;  /* 0x0000004700477220 */ /* 0x040fe40000410000 */
[--C-:B--2---:R-:W-:Y:S02]  /*13640*/  FFMA.FTZ R2, R149, c[0x0][0x2d0], -R145.reuse ;  /* 0x0000b40095027a23 */ /* 0x104fe40000010891 */
[C---:B------:R-:W-:Y:S02]  /*13650*/  FMUL.FTZ R72, R3.reuse, R72 ;  /* 0x0000004803487220 */ /* 0x040fe40000410000 */
[----:B------:R2:W1:Y:S01]  /*13660*/  MUFU.EX2 R175, R2 ;  /* 0x0000000200af7308 */ /* 0x0004620000000800 */
[C---:B----4-:R-:W-:Y:S03]  /*13670*/  HMMA.16816.F32.BF16 R68, R136.reuse, R112, R68 ;  /* 0x000000708844723c */ /* 0x050fe60000041844 */
[C---:B------:R-:W-:Y:S02]  /*13680*/  FMUL.FTZ R73, R3.reuse, R73 ;  /* 0x0000004903497220 */ /* 0x040fe40000410000 */
[C---:B------:R-:W-:Y:S02]  /*13690*/  FMUL.FTZ R74, R0.reuse, R74 ;  /* 0x0000004a004a7220 */ /* 0x040fe40000410000 */
[C---:B------:R-:W-:Y:S02]  /*136a0*/  FMUL.FTZ R75, R0.reuse, R75 ;  /* 0x0000004b004b7220 */ /* 0x040fe40000410000 */
[C---:B------:R-:W-:Y:S03]  /*136b0*/  FMUL.FTZ R76, R3.reuse, R76 ;  /* 0x0000004c034c7220 */ /* 0x040fe60000410000 */
[C---:B------:R-:W-:Y:S02]  /*136c0*/  FMUL.FTZ R77, R3.reuse, R77 ;  /* 0x0000004d034d7220 */ /* 0x040fe40000410000 */
[C---:B------:R-:W-:Y:S01]  /*136d0*/  HMMA.16816.F32.BF16 R72, R136.reuse, R114, R72 ;  /* 0x000000728848723c */ /* 0x040fe20000041848 */
[----:B------:R-:W4:Y:S02]  /*136e0*/  LDSM.16.MT88.4 R112, [R187+0x4100] ;  /* 0x00410000bb70783b */ /* 0x000f240000004200 */
[C---:B------:R-:W-:Y:S02]  /*136f0*/  FMUL.FTZ R78, R0.reuse, R78 ;  /* 0x0000004e004e7220 */ /* 0x040fe40000410000 */
[C---:B------:R-:W-:Y:S02]  /*13700*/  FMUL.FTZ R79, R0.reuse, R79 ;  /* 0x0000004f004f7220 */ /* 0x040fe40000410000 */
[----:B------:R-:W-:Y:S02]  /*13710*/  FMUL.FTZ R80, R3, R80 ;  /* 0x0000005003507220 */ /* 0x000fe40000410000 */
[--C-:B--2---:R-:W-:Y:S03]  /*13720*/  FFMA.FTZ R2, R151, c[0x0][0x2d0], -R144.reuse ;  /* 0x0000b40097027a23 */ /* 0x104fe60000010890 */
[C---:B---3--:R-:W-:Y:S01]  /*13730*/  HMMA.16816.F32.BF16 R76, R136.reuse, R104, R76 ;  /* 0x00000068884c723c */ /* 0x048fe2000004184c */
[----:B------:R2:W-:Y:S02]  /*13740*/  MUFU.EX2 R174, R2 ;  /* 0x0000000200ae7308 */ /* 0x0005e40000000800 */
[----:B------:R-:W-:Y:S02]  /*13750*/  FMUL.FTZ R81, R3, R81 ;  /* 0x0000005103517220 */ /* 0x000fe40000410000 */
[C---:B------:R-:W-:Y:S02]  /*13760*/  FMUL.FTZ R82, R0.reuse, R82 ;  /* 0x0000005200527220 */ /* 0x040fe40000410000 */
[C---:B------:R-:W-:Y:S01]  /*13770*/  FMUL.FTZ R83, R0.reuse, R83 ;  /* 0x0000005300537220 */ /* 0x040fe20000410000 */
[----:B------:R-:W-:Y:S01]  /*13780*/  F2FP.BF16.PACK_AB R104, R181, R182 ;  /* 0x000000b6b568723e */ /* 0x000fe200000010ff */
[C---:B------:R-:W-:Y:S03]  /*13790*/  FMUL.FTZ R84, R3.reuse, R84 ;  /* 0x0000005403547220 */ /* 0x040fe60000410000 */
[----:B------:R-:W-:Y:S01]  /*137a0*/  FMUL.FTZ R85, R3, R85 ;  /* 0x0000005503557220 */ /* 0x000fe20000410000 */
[----:B-----5:R-:W-:Y:S01]  /*137b0*/  F2FP.BF16.PACK_AB R105, R179, R180 ;  /* 0x000000b4b369723e */ /* 0x020fe200000010ff */
[C---:B------:R-:W-:Y:S03]  /*137c0*/  HMMA.16816.F32.BF16 R80, R136.reuse, R106, R80 ;  /* 0x0000006a8850723c */ /* 0x040fe60000041850 */
[C---:B------:R-:W-:Y:S02]  /*137d0*/  FMUL.FTZ R86, R0.reuse, R86 ;  /* 0x0000005600567220 */ /* 0x040fe40000410000 */
[C---:B------:R-:W-:Y:S02]  /*137e0*/  FMUL.FTZ R87, R0.reuse, R87 ;  /* 0x0000005700577220 */ /* 0x040fe40000410000 */
[----:B------:R-:W-:Y:S01]  /*137f0*/  FMUL.FTZ R88, R3, R88 ;  /* 0x0000005803587220 */ /* 0x000fe20000410000 */
[----:B------:R-:W-:Y:S01]  /*13800*/  F2FP.BF16.PACK_AB R106, R177, R178 ;  /* 0x000000b2b16a723e */ /* 0x000fe200000010ff */
[----:B------:R-:W-:Y:S03]  /*13810*/  FMUL.FTZ R89, R3, R89 ;  /* 0x0000005903597220 */ /* 0x000fe60000410000 */
[C---:B-1----:R-:W-:Y:S03]  /*13820*/  HMMA.16816.F32.BF16 R84, R136.reuse, R108, R84 ;  /* 0x0000006c8854723c */ /* 0x042fe60000041854 */
[C---:B------:R-:W-:Y:S01]  /*13830*/  FMUL.FTZ R90, R0.reuse, R90 ;  /* 0x0000005a005a7220 */ /* 0x040fe20000410000 */
[----:B------:R-:W-:Y:S01]  /*13840*/  F2FP.BF16.PACK_AB R107, R175, R176 ;  /* 0x000000b0af6b723e */ /* 0x000fe200000010ff */
[----:B------:R-:W-:Y:S02]  /*13850*/  FMUL.FTZ R91, R0, R91 ;  /* 0x0000005b005b7220 */ /* 0x000fe40000410000 */
[----:B--2---:R-:W-:Y:S02]  /*13860*/  FFMA.FTZ R2, R152, c[0x0][0x2d0], -R144 ;  /* 0x0000b40098027a23 */ /* 0x004fe40000010890 */
[C---:B------:R-:W-:Y:S02]  /*13870*/  FMUL.FTZ R92, R3.reuse, R92 ;  /* 0x0000005c035c7220 */ /* 0x040fe40000410000 */
[----:B------:R1:W2:Y:S01]  /*13880*/  MUFU.EX2 R173, R2 ;  /* 0x0000000200ad7308 */ /* 0x0002a20000000800 */
[C---:B------:R-:W-:Y:S01]  /*13890*/  HMMA.16816.F32.BF16 R88, R136.reuse, R110, R88 ;  /* 0x0000006e8858723c */ /* 0x040fe20000041858 */
[----:B------:R-:W3:Y:S02]  /*138a0*/  LDSM.16.MT88.4 R108, [R188+0x900] ;  /* 0x00090000bc6c783b */ /* 0x000ee40000004200 */
[C---:B------:R-:W-:Y:S02]  /*138b0*/  FMUL.FTZ R93, R3.reuse, R93 ;  /* 0x0000005d035d7220 */ /* 0x040fe40000410000 */
[C---:B------:R-:W-:Y:S02]  /*138c0*/  FMUL.FTZ R94, R0.reuse, R94 ;  /* 0x0000005e005e7220 */ /* 0x040fe40000410000 */
[C---:B------:R-:W-:Y:S02]  /*138d0*/  FMUL.FTZ R95, R0.reuse, R95 ;  /* 0x0000005f005f7220 */ /* 0x040fe40000410000 */
[C---:B------:R-:W-:Y:S03]  /*138e0*/  FMUL.FTZ R96, R3.reuse, R96 ;  /* 0x0000006003607220 */ /* 0x040fe60000410000 */
[C---:B------:R-:W-:Y:S02]  /*138f0*/  FMUL.FTZ R97, R3.reuse, R97 ;  /* 0x0000006103617220 */ /* 0x040fe40000410000 */
[C---:B----4-:R-:W-:Y:S03]  /*13900*/  HMMA.16816.F32.BF16 R92, R136.reuse, R112, R92 ;  /* 0x00000070885c723c */ /* 0x050fe6000004185c */
[C---:B------:R-:W-:Y:S02]  /*13910*/  FMUL.FTZ R98, R0.reuse, R98 ;  /* 0x0000006200627220 */ /* 0x040fe40000410000 */
[----:B------:R-:W-:Y:S02]  /*13920*/  FMUL.FTZ R99, R0, R99 ;  /* 0x0000006300637220 */ /* 0x000fe40000410000 */
[----:B------:R-:W-:Y:S02]  /*13930*/  FFMA.FTZ R3, R3, R222, R216 ;  /* 0x000000de03037223 */ /* 0x000fe400000100d8 */
[--C-:B-1----:R-:W-:Y:S03]  /*13940*/  FFMA.FTZ R2, R154, c[0x0][0x2d0], -R145.reuse ;  /* 0x0000b4009a027a23 */ /* 0x102fe60000010891 */
[----:B------:R-:W-:Y:S01]  /*13950*/  HMMA.16816.F32.BF16 R96, R136, R114, R96 ;  /* 0x000000728860723c */ /* 0x000fe20000041860 */
[----:B------:R-:W1:Y:S01]  /*13960*/  LDSM.16.MT88.4 R112, [R187+0x2900] ;  /* 0x00290000bb70783b */ /* 0x000e620000004200 */
[----:B------:R4:W-:Y:S06]  /*13970*/  MUFU.EX2 R172, R2 ;  /* 0x0000000200ac7308 */ /* 0x0009ec0000000800 */
[C---:B------:R-:W-:Y:S01]  /*13980*/  HMMA.16816.F32.BF16 R4, R104.reuse, R116, R4 ;  /* 0x000000746804723c */ /* 0x040fe20000041804 */
[----:B------:R-:W-:Y:S07]  /*13990*/  LDSM.16.MT88.4 R136, [R188+0x3100] ;  /* 0x00310000bc88783b */ /* 0x000fee0000004200 */
[C---:B------:R-:W-:Y:S01]  /*139a0*/  HMMA.16816.F32.BF16 R8, R104.reuse, R118, R8 ;  /* 0x000000766808723c */ /* 0x040fe20000041808 */
[----:B------:R-:W-:Y:S07]  /*139b0*/  LDSM.16.MT88.4 R116, [R186+0x4900] ;  /* 0x00490000ba74783b */ /* 0x000fee0000004200 */
[C---:B------:R-:W-:Y:S04]  /*139c0*/  HMMA.16816.F32.BF16 R12, R104.reuse, R120, R12 ;  /* 0x00000078680c723c */ /* 0x040fe8000004180c */
[--C-:B----4-:R-:W-:Y:S02]  /*139d0*/  FFMA.FTZ R2, R150, c[0x0][0x2d0], -R145.reuse ;  /* 0x0000b40096027a23 */ /* 0x110fe40000010891 */
[----:B------:R-:W-:Y:S02]  /*139e0*/  LDSM.16.MT88.4 R148, [R188+0x3900] ;  /* 0x00390000bc94783b */ /* 0x000fe40000004200 */
[C---:B------:R-:W-:Y:S01]  /*139f0*/  HMMA.16816.F32.BF16 R16, R104.reuse, R122, R16 ;  /* 0x0000007a6810723c */ /* 0x040fe20000041810 */
[----:B------:R4:W5:Y:S05]  /*13a00*/  MUFU.EX2 R171, R2 ;  /* 0x0000000200ab7308 */ /* 0x00096a0000000800 */
[----:B------:R-:W-:Y:S02]  /*13a10*/  LDSM.16.MT88.4 R120, [R188+0x4900] ;  /* 0x00490000bc78783b */ /* 0x000fe40000004200 */
[C---:B---3--:R-:W-:Y:S08]  /*13a20*/  HMMA.16816.F32.BF16 R20, R104.reuse, R108, R20 ;  /* 0x0000006c6814723c */ /* 0x048ff00000041814 */
[C---:B------:R-:W-:Y:S01]  /*13a30*/  HMMA.16816.F32.BF16 R24, R104.reuse, R110, R24 ;  /* 0x0000006e6818723c */ /* 0x040fe20000041818 */
[----:B------:R-:W3:Y:S07]  /*13a40*/  LDSM.16.MT88.4 R108, [R185+0x4900] ;  /* 0x00490000b96c783b */ /* 0x000eee0000004200 */
[C---:B------:R-:W-:Y:S04]  /*13a50*/  HMMA.16816.F32.BF16 R28, R104.reuse, R124, R28 ;  /* 0x0000007c681c723c */ /* 0x040fe8000004181c */
[--C-:B----4-:R-:W-:Y:S04]  /*13a60*/  FFMA.FTZ R2, R156, c[0x0][0x2d0], -R144.reuse ;  /* 0x0000b4009c027a23 */ /* 0x110fe80000010890 */
[C---:B------:R-:W-:Y:S01]  /*13a70*/  HMMA.16816.F32.BF16 R32, R104.reuse, R126, R32 ;  /* 0x0000007e6820723c */ /* 0x040fe20000041820 */
[----:B------:R-:W-:Y:S01]  /*13a80*/  LDSM.16.MT88.4 R124, [R186+0x1100] ;  /* 0x00110000ba7c783b */ /* 0x000fe20000004200 */
[----:B------:R4:W-:Y:S06]  /*13a90*/  MUFU.EX2 R170, R2 ;  /* 0x0000000200aa7308 */ /* 0x0009ec0000000800 */
[C---:B------:R-:W-:Y:S08]  /*13aa0*/  HMMA.16816.F32.BF16 R36, R104.reuse, R128, R36 ;  /* 0x000000806824723c */ /* 0x040ff00000041824 */
[C---:B------:R-:W-:Y:S01]  /*13ab0*/  HMMA.16816.F32.BF16 R40, R104.reuse, R130, R40 ;  /* 0x000000826828723c */ /* 0x040fe20000041828 */
[----:B------:R-:W-:Y:S07]  /*13ac0*/  LDSM.16.MT88.4 R128, [R187+0x1100] ;  /* 0x00110000bb80783b */ /* 0x000fee0000004200 */
[C---:B------:R-:W-:Y:S04]  /*13ad0*/  HMMA.16816.F32.BF16 R44, R104.reuse, R132, R44 ;  /* 0x00000084682c723c */ /* 0x040fe8000004182c */
[--C-:B----4-:R-:W-:Y:S04]  /*13ae0*/  FFMA.FTZ R2, R157, c[0x0][0x2d0], -R144.reuse ;  /* 0x0000b4009d027a23 */ /* 0x110fe80000010890 */
[C---:B------:R-:W-:Y:S01]  /*13af0*/  HMMA.16816.F32.BF16 R48, R104.reuse, R134, R48 ;  /* 0x000000866830723c */ /* 0x040fe20000041830 */
[----:B------:R-:W-:Y:S01]  /*13b00*/  LDSM.16.MT88.4 R132, [R186+0x3100] ;  /* 0x00310000ba84783b */ /* 0x000fe20000004200 */
[----:B------:R4:W2:Y:S06]  /*13b10*/  MUFU.EX2 R169, R2 ;  /* 0x0000000200a97308 */ /* 0x0008ac0000000800 */
[C---:B------:R-:W-:Y:S08]  /*13b20*/  HMMA.16816.F32.BF16 R52, R104.reuse, R140, R52 ;  /* 0x0000008c6834723c */ /* 0x040ff00000041834 */
[C---:B------:R-:W-:Y:S01]  /*13b30*/  HMMA.16816.F32.BF16 R56, R104.reuse, R142, R56 ;  /* 0x0000008e6838723c */ /* 0x040fe20000041838 */
[----:B------:R-:W-:Y:S07]  /*13b40*/  LDSM.16.MT88.4 R140, [R185+0x3900] ;  /* 0x00390000b98c783b */ /* 0x000fee0000004200 */
[C---:B-1----:R-:W-:Y:S04]  /*13b50*/  HMMA.16816.F32.BF16 R60, R104.reuse, R112, R60 ;  /* 0x00000070683c723c */ /* 0x042fe8000004183c */
[--C-:B----4-:R-:W-:Y:S04]  /*13b60*/  FFMA.FTZ R2, R153, c[0x0][0x2d0], -R145.reuse ;  /* 0x0000b40099027a23 */ /* 0x110fe80000010891 */
[C---:B------:R-:W-:Y:S01]  /*13b70*/  HMMA.16816.F32.BF16 R64, R104.reuse, R114, R64 ;  /* 0x000000726840723c */ /* 0x040fe20000041840 */
[----:B------:R-:W1:Y:S01]  /*13b80*/  LDSM.16.MT88.4 R112, [R187+0x4900] ;  /* 0x00490000bb70783b */ /* 0x000e620000004200 */
[----:B------:R4:W-:Y:S06]  /*13b90*/  MUFU.EX2 R168, R2 ;  /* 0x0000000200a87308 */ /* 0x0009ec0000000800 */
[C---:B---3--:R-:W-:Y:S08]  /*13ba0*/  HMMA.16816.F32.BF16 R68, R104.reuse, R108, R68 ;  /* 0x0000006c6844723c */ /* 0x048ff00000041844 */
[C---:B------:R-:W-:Y:S01]  /*13bb0*/  HMMA.16816.F32.BF16 R72, R104.reuse, R110, R72 ;  /* 0x0000006e6848723c */ /* 0x040fe20000041848 */
[----:B------:R-:W3:Y:S07]  /*13bc0*/  LDSM.16.MT88.4 R108, [R185+0x1100] ;  /* 0x00110000b96c783b */ /* 0x000eee0000004200 */
[C---:B------:R-:W-:Y:S04]  /*13bd0*/  HMMA.16816.F32.BF16 R76, R104.reuse, R116, R76 ;  /* 0x00000074684c723c */ /* 0x040fe8000004184c */
[--C-:B----4-:R-:W-:Y:S02]  /*13be0*/  FFMA.FTZ R2, R155, c[0x0][0x2d0], -R145.reuse ;  /* 0x0000b4009b027a23 */ /* 0x110fe40000010891 */
[----:B------:R-:W-:Y:S02]  /*13bf0*/  LDSM.16.MT88.4 R152, [R187+0x3900] ;  /* 0x00390000bb98783b */ /* 0x000fe40000004200 */
[C---:B------:R-:W-:Y:S01]  /*13c00*/  HMMA.16816.F32.BF16 R80, R104.reuse, R118, R80 ;  /* 0x000000766850723c */ /* 0x040fe20000041850 */
[----:B------:R4:W2:Y:S05]  /*13c10*/  MUFU.EX2 R167, R2 ;  /* 0x0000000200a77308 */ /* 0x0008aa0000000800 */
[----:B------:R-:W3:Y:S02]  /*13c20*/  LDSM.16.MT88.4 R116, [R188+0x1100] ;  /* 0x00110000bc74783b */ /* 0x000ee40000004200 */
[C---:B------:R-:W-:Y:S08]  /*13c30*/  HMMA.16816.F32.BF16 R84, R104.reuse, R120, R84 ;  /* 0x000000786854723c */ /* 0x040ff00000041854 */
[C---:B------:R-:W-:Y:S01]  /*13c40*/  HMMA.16816.F32.BF16 R88, R104.reuse, R122, R88 ;  /* 0x0000007a6858723c */ /* 0x040fe20000041858 */
[----:B------:R-:W3:Y:S07]  /*13c50*/  LDSM.16.MT88.4 R120, [R185+0x3100] ;  /* 0x00310000b978783b */ /* 0x000eee0000004200 */
[C---:B-1----:R-:W-:Y:S04]  /*13c60*/  HMMA.16816.F32.BF16 R92, R104.reuse, R112, R92 ;  /* 0x00000070685c723c */ /* 0x042fe8000004185c */
[--C-:B----4-:R-:W-:Y:S04]  /*13c70*/  FFMA.FTZ R2, R161, c[0x0][0x2d0], -R144.reuse ;  /* 0x0000b400a1027a23 */ /* 0x110fe80000010890 */
[----:B------:R-:W-:Y:S01]  /*13c80*/  HMMA.16816.F32.BF16 R96, R104, R114, R96 ;  /* 0x000000726860723c */ /* 0x000fe20000041860 */
[----:B------:R-:W-:Y:S01]  /*13c90*/  LDSM.16.MT88.4 R112, [R185+0x5100] ;  /* 0x00510000b970783b */ /* 0x000fe20000004200 */
[----:B------:R1:W-:Y:S05]  /*13ca0*/  MUFU.EX2 R166, R2 ;  /* 0x0000000200a67308 */ /* 0x0003ea0000000800 */
[----:B--2---:R-:W-:Y:S02]  /*13cb0*/  F2FP.BF16.PACK_AB R104, R173, R174 ;  /* 0x000000aead68723e */ /* 0x004fe400000010ff */
[----:B-----5:R-:W-:Y:S03]  /*13cc0*/  F2FP.BF16.PACK_AB R105, R171, R172 ;  /* 0x000000acab69723e */ /* 0x020fe600000010ff */
[----:B------:R-:W-:Y:S02]  /*13cd0*/  F2FP.BF16.PACK_AB R106, R169, R170 ;  /* 0x000000aaa96a723e */ /* 0x000fe400000010ff */
[----:B------:R-:W-:Y:S07]  /*13ce0*/  F2FP.BF16.PACK_AB R107, R167, R168 ;  /* 0x000000a8a76b723e */ /* 0x000fee00000010ff */
[C---:B---3--:R-:W-:Y:S03]  /*13cf0*/  HMMA.16816.F32.BF16 R4, R104.reuse, R108, R4 ;  /* 0x0000006c6804723c */ /* 0x048fe60000041804 */
[--C-:B-1----:R-:W-:Y:S05]  /*13d00*/  FFMA.FTZ R2, R160, c[0x0][0x2d0], -R144.reuse ;  /* 0x0000b400a0027a23 */ /* 0x102fea0000010890 */
[C---:B------:R-:W-:Y:S01]  /*13d10*/  HMMA.16816.F32.BF16 R8, R104.reuse, R110, R8 ;  /* 0x0000006e6808723c */ /* 0x040fe20000041808 */
[----:B------:R-:W1:Y:S01]  /*13d20*/  LDSM.16.MT88.4 R108, [R187+0x3100] ;  /* 0x00310000bb6c783b */ /* 0x000e620000004200 */
[----:B------:R2:W3:Y:S06]  /*13d30*/  MUFU.EX2 R165, R2 ;  /* 0x0000000200a57308 */ /* 0x0004ec0000000800 */
[C---:B------:R-:W-:Y:S08]  /*13d40*/  HMMA.16816.F32.BF16 R12, R104.reuse, R124, R12 ;  /* 0x0000007c680c723c */ /* 0x040ff0000004180c */
[C---:B------:R-:W-:Y:S01]  /*13d50*/  HMMA.16816.F32.BF16 R16, R104.reuse, R126, R16 ;  /* 0x0000007e6810723c */ /* 0x040fe20000041810 */
[----:B------:R-:W-:Y:S07]  /*13d60*/  LDSM.16.MT88.4 R124, [R188+0x1900] ;  /* 0x00190000bc7c783b */ /* 0x000fee0000004200 */
[C---:B------:R-:W-:Y:S04]  /*13d70*/  HMMA.16816.F32.BF16 R20, R104.reuse, R116, R20 ;  /* 0x000000746814723c */ /* 0x040fe80000041814 */
[--C-:B--2---:R-:W-:Y:S04]  /*13d80*/  FFMA.FTZ R2, R158, c[0x0][0x2d0], -R145.reuse ;  /* 0x0000b4009e027a23 */ /* 0x104fe80000010891 */
[C---:B------:R-:W-:Y:S01]  /*13d90*/  HMMA.16816.F32.BF16 R24, R104.reuse, R118, R24 ;  /* 0x000000766818723c */ /* 0x040fe20000041818 */
[----:B------:R-:W2:Y:S01]  /*13da0*/  LDSM.16.MT88.4 R116, [R186+0x5100] ;  /* 0x00510000ba74783b */ /* 0x000ea20000004200 */
[----:B------:R4:W-:Y:S06]  /*13db0*/  MUFU.EX2 R164, R2 ;  /* 0x0000000200a47308 */ /* 0x0009ec0000000800 */
[C---:B------:R-:W-:Y:S08]  /*13dc0*/  HMMA.16816.F32.BF16 R28, R104.reuse, R128, R28 ;  /* 0x00000080681c723c */ /* 0x040ff0000004181c */
[C---:B------:R-:W-:Y:S08]  /*13dd0*/  HMMA.16816.F32.BF16 R32, R104.reuse, R130, R32 ;  /* 0x000000826820723c */ /* 0x040ff00000041820 */
[C---:B------:R-:W-:Y:S04]  /*13de0*/  HMMA.16816.F32.BF16 R36, R104.reuse, R120, R36 ;  /* 0x000000786824723c */ /* 0x040fe80000041824 */
[--C-:B----4-:R-:W-:Y:S02]  /*13df0*/  FFMA.FTZ R2, R159, c[0x0][0x2d0], -R145.reuse ;  /* 0x0000b4009f027a23 */ /* 0x110fe40000010891 */
[----:B------:R-:W-:Y:S02]  /*13e00*/  LDSM.16.MT88.4 R156, [R185+0x5900] ;  /* 0x00590000b99c783b */ /* 0x000fe40000004200 */
[C---:B------:R-:W-:Y:S01]  /*13e10*/  HMMA.16816.F32.BF16 R40, R104.reuse, R122, R40 ;  /* 0x0000007a6828723c */ /* 0x040fe20000041828 */
[----:B------:R4:W5:Y:S05]  /*13e20*/  MUFU.EX2 R163, R2 ;  /* 0x0000000200a37308 */ /* 0x00096a0000000800 */
[----:B------:R-:W2:Y:S02]  /*13e30*/  LDSM.16.MT88.4 R120, [R188+0x5100] ;  /* 0x00510000bc78783b */ /* 0x000ea40000004200 */
[C---:B------:R-:W-:Y:S08]  /*13e40*/  HMMA.16816.F32.BF16 R44, R104.reuse, R132, R44 ;  /* 0x00000084682c723c */ /* 0x040ff0000004182c */
[C---:B------:R-:W-:Y:S01]  /*13e50*/  HMMA.16816.F32.BF16 R48, R104.reuse, R134, R48 ;  /* 0x000000866830723c */ /* 0x040fe20000041830 */
[----:B------:R-:W-:Y:S07]  /*13e60*/  LDSM.16.MT88.4 R132, [R187+0x1900] ;  /* 0x00190000bb84783b */ /* 0x000fee0000004200 */
[C---:B------:R-:W-:Y:S04]  /*13e70*/  HMMA.16816.F32.BF16 R52, R104.reuse, R136, R52 ;  /* 0x000000886834723c */ /* 0x040fe80000041834 */
[--C-:B----4-:R-:W-:Y:S02]  /*13e80*/  FFMA.FTZ R2, R162, c[0x0][0x2d0], -R144.reuse ;  /* 0x0000b400a2027a23 */ /* 0x110fe40000010890 */
[----:B------:R-:W-:Y:S01]  /*13e90*/  FFMA.FTZ R144, R207, c[0x0][0x2d0], -R144 ;  /* 0x0000b400cf907a23 */ /* 0x000fe20000010890 */
[----:B---3--:R-:W-:Y:S01]  /*13ea0*/  F2FP.BF16.PACK_AB R136, R165, R166 ;  /* 0x000000a6a588723e */ /* 0x008fe200000010ff */
[C---:B------:R-:W-:Y:S01]  /*13eb0*/  HMMA.16816.F32.BF16 R56, R104.reuse, R138, R56 ;  /* 0x0000008a6838723c */ /* 0x040fe20000041838 */
[----:B------:R3:W-:Y:S03]  /*13ec0*/  MUFU.EX2 R162, R2 ;  /* 0x0000000200a27308 */ /* 0x0007e60000000800 */
[----:B-----5:R-:W-:Y:S02]  /*13ed0*/  F2FP.BF16.PACK_AB R137, R163, R164 ;  /* 0x000000a4a389723e */ /* 0x020fe400000010ff */
[----:B------:R-:W-:Y:S02]  /*13ee0*/  IADD3 R207, R208, -0x1, RZ ;  /* 0xffffffffd0cf7810 */ /* 0x000fe40007ffe0ff */
[C---:B-1----:R-:W-:Y:S03]  /*13ef0*/  HMMA.16816.F32.BF16 R60, R104.reuse, R108, R60 ;  /* 0x0000006c683c723c */ /* 0x042fe6000004183c */
[----:B------:R-:W1:Y:S01]  /*13f00*/  MUFU.EX2 R161, R144 ;  /* 0x0000009000a17308 */ /* 0x000e620000000800 */
[----:B------:R-:W-:Y:S04]  /*13f10*/  MOV R208, R207 ;  /* 0x000000cf00d07202 */ /* 0x000fe80000000f00 */
[C---:B------:R-:W-:Y:S01]  /*13f20*/  HMMA.16816.F32.BF16 R64, R104.reuse, R110, R64 ;  /* 0x0000006e6840723c */ /* 0x040fe20000041840 */
[----:B------:R-:W4:Y:S07]  /*13f30*/  LDSM.16.MT88.4 R108, [R187+0x5100] ;  /* 0x00510000bb6c783b */ /* 0x000f2e0000004200 */
[C---:B------:R-:W-:Y:S04]  /*13f40*/  HMMA.16816.F32.BF16 R68, R104.reuse, R112, R68 ;  /* 0x000000706844723c */ /* 0x040fe80000041844 */
[--C-:B---3--:R-:W-:Y:S02]  /*13f50*/  FFMA.FTZ R2, R183, c[0x0][0x2d0], -R145.reuse ;  /* 0x0000b400b7027a23 */ /* 0x108fe40000010891 */
[----:B------:R-:W-:Y:S02]  /*13f60*/  FFMA.FTZ R145, R103, c[0x0][0x2d0], -R145 ;  /* 0x0000b40067917a23 */ /* 0x000fe40000010891 */
[C---:B------:R-:W-:Y:S01]  /*13f70*/  HMMA.16816.F32.BF16 R72, R104.reuse, R114, R72 ;  /* 0x000000726848723c */ /* 0x040fe20000041848 */
[----:B------:R-:W3:Y:S01]  /*13f80*/  LDSM.16.MT88.4 R112, [R185+0x1900] ;  /* 0x00190000b970783b */ /* 0x000ee20000004200 */
[----:B------:R5:W-:Y:S02]  /*13f90*/  MUFU.EX2 R102, R145 ;  /* 0x0000009100667308 */ /* 0x000be40000000800 */
[----:B-1----:R-:W-:Y:S04]  /*13fa0*/  F2FP.BF16.PACK_AB R138, R161, R162 ;  /* 0x000000a2a18a723e */ /* 0x002fe800000010ff */
[C---:B--2---:R-:W-:Y:S04]  /*13fb0*/  HMMA.16816.F32.BF16 R76, R104.reuse, R116, R76 ;  /* 0x00000074684c723c */ /* 0x044fe8000004184c */
[----:B------:R-:W1:Y:S04]  /*13fc0*/  MUFU.EX2 R160, R2 ;  /* 0x0000000200a07308 */ /* 0x000e680000000800 */
[C---:B------:R-:W-:Y:S01]  /*13fd0*/  HMMA.16816.F32.BF16 R80, R104.reuse, R118, R80 ;  /* 0x000000766850723c */ /* 0x040fe20000041850 */
[----:B------:R-:W2:Y:S07]  /*13fe0*/  LDSM.16.MT88.4 R116, [R186+0x1900] ;  /* 0x00190000ba74783b */ /* 0x000eae0000004200 */
[C---:B------:R-:W-:Y:S01]  /*13ff0*/  HMMA.16816.F32.BF16 R84, R104.reuse, R120, R84 ;  /* 0x000000786854723c */ /* 0x040fe20000041854 */
[----:B-----5:R-:W5:Y:S07]  /*14000*/  LDSM.16.MT88.4 R144, [R186+0x3900] ;  /* 0x00390000ba90783b */ /* 0x020f6e0000004200 */
[C---:B------:R-:W-:Y:S04]  /*14010*/  HMMA.16816.F32.BF16 R88, R104.reuse, R122, R88 ;  /* 0x0000007a6858723c */ /* 0x040fe80000041858 */
[----:B-1----:R-:W-:Y:S01]  /*14020*/  F2FP.BF16.PACK_AB R139, R102, R160 ;  /* 0x000000a0668b723e */ /* 0x002fe200000010ff */
[----:B------:R-:W-:Y:S02]  /*14030*/  FFMA.FTZ R2, R0, R223, R213 ;  /* 0x000000df00027223 */ /* 0x000fe400000100d5 */
[----:B------:R-:W-:Y:S01]  /*14040*/  FADD.FTZ R0, R217, R3 ;  /* 0x00000003d9007221 */ /* 0x000fe20000010000 */
[C---:B----4-:R-:W-:Y:S04]  /*14050*/  HMMA.16816.F32.BF16 R92, R104.reuse, R108, R92 ;  /* 0x0000006c685c723c */ /* 0x050fe8000004185c */
[----:B------:R-:W-:Y:S02]  /*14060*/  FADD.FTZ R2, R212, R2 ;  /* 0x00000002d4027221 */ /* 0x000fe40000010000 */
[----:B------:R-:W-:Y:S02]  /*14070*/  FADD.FTZ R0, R215, R0 ;  /* 0x00000000d7007221 */ /* 0x000fe40000010000 */
[----:B------:R-:W-:Y:S04]  /*14080*/  HMMA.16816.F32.BF16 R96, R104, R110, R96 ;  /* 0x0000006e6860723c */ /* 0x000fe80000041860 */
[----:B------:R-:W-:Y:S02]  /*14090*/  FADD.FTZ R2, R211, R2 ;  /* 0x00000002d3027221 */ /* 0x000fe40000010000 */
[----:B------:R-:W-:Y:S02]  /*140a0*/  FADD.FTZ R0, R214, R0 ;  /* 0x00000000d6007221 */ /* 0x000fe40000010000 */
[C---:B---3--:R-:W-:Y:S01]  /*140b0*/  HMMA.16816.F32.BF16 R104, R136.reuse, R112, R4 ;  /* 0x000000708868723c */ /* 0x048fe20000041804 */
[----:B------:R-:W1:Y:S04]  /*140c0*/  LDSM.16.MT88.4 R4, [R186+0x5900] ;  /* 0x00590000ba04783b */ /* 0x000e680000004200 */
[----:B------:R-:W-:Y:S02]  /*140d0*/  FADD.FTZ R2, R210, R2 ;  /* 0x00000002d2027221 */ /* 0x000fe40000010000 */
[----:B------:R-:W-:Y:S01]  /*140e0*/  FADD.FTZ R0, R182, R0 ;  /* 0x00000000b6007221 */ /* 0x000fe20000010000 */
[C---:B------:R-:W-:Y:S01]  /*140f0*/  HMMA.16816.F32.BF16 R108, R136.reuse, R114, R8 ;  /* 0x00000072886c723c */ /* 0x040fe20000041808 */
[----:B------:R-:W3:Y:S03]  /*14100*/  LDSM.16.MT88.4 R8, [R188+0x5900] ;  /* 0x00590000bc08783b */ /* 0x000ee60000004200 */
[----:B------:R-:W-:Y:S02]  /*14110*/  FADD.FTZ R2, R180, R2 ;  /* 0x00000002b4027221 */ /* 0x000fe40000010000 */
[----:B------:R-:W-:Y:S02]  /*14120*/  FADD.FTZ R0, R181, R0 ;  /* 0x00000000b5007221 */ /* 0x000fe40000010000 */
[C---:B--2---:R-:W-:Y:S01]  /*14130*/  HMMA.16816.F32.BF16 R112, R136.reuse, R116, R12 ;  /* 0x000000748870723c */ /* 0x044fe2000004180c */
[----:B------:R-:W2:Y:S03]  /*14140*/  LDSM.16.MT88.4 R12, [R187+0x5900] ;  /* 0x00590000bb0c783b */ /* 0x000ea60000004200 */
        /* <DEDUP_REMOVED lines=21> */
[----:B------:R-:W-:Y:S01]  /*142a0*/  FADD.FTZ R0, R164, R3 ;  /* 0x00000003a4007221 */ /* 0x000fe20000010000 */
[----:B------:R-:W-:Y:S01]  /*142b0*/  MOV R3, R101 ;  /* 0x0000006500037202 */ /* 0x000fe20000000f00 */
[----:B------:R-:W-:Y:S02]  /*142c0*/  FADD.FTZ R2, R165, R2 ;  /* 0x00000002a5027221 */ /* 0x000fe40000010000 */
[C---:B-----5:R-:W-:Y:S04]  /*142d0*/  HMMA.16816.F32.BF16 R44, R136.reuse, R144, R44 ;  /* 0x00000090882c723c */ /* 0x060fe8000004182c */
[----:B------:R-:W-:Y:S02]  /*142e0*/  FADD.FTZ R0, R163, R0 ;  /* 0x00000000a3007221 */ /* 0x000fe40000010000 */
[----:B------:R-:W-:Y:S02]  /*142f0*/  FADD.FTZ R2, R162, R2 ;  /* 0x00000002a2027221 */ /* 0x000fe40000010000 */
[C---:B------:R-:W-:Y:S04]  /*14300*/  HMMA.16816.F32.BF16 R48, R136.reuse, R146, R48 ;  /* 0x000000928830723c */ /* 0x040fe80000041830 */
[----:B------:R-:W-:Y:S02]  /*14310*/  FADD.FTZ R0, R160, R0 ;  /* 0x00000000a0007221 */ /* 0x000fe40000010000 */
[----:B------:R-:W-:Y:S02]  /*14320*/  FADD.FTZ R222, R161, R2 ;  /* 0x00000002a1de7221 */ /* 0x000fe40000010000 */
[C---:B------:R-:W-:Y:S04]  /*14330*/  HMMA.16816.F32.BF16 R52, R136.reuse, R148, R52 ;  /* 0x000000948834723c */ /* 0x040fe80000041834 */
[----:B------:R-:W-:Y:S01]  /*14340*/  FADD.FTZ R223, R102, R0 ;  /* 0x0000000066df7221 */ /* 0x000fe20000010000 */
[----:B------:R-:W-:Y:S03]  /*14350*/  MOV R102, R100 ;  /* 0x0000006400667202 */ /* 0x000fe60000000f00 */
[C---:B------:R-:W-:Y:S08]  /*14360*/  HMMA.16816.F32.BF16 R56, R136.reuse, R150, R56 ;  /* 0x000000968838723c */ /* 0x040ff00000041838 */
[C---:B------:R-:W-:Y:S08]  /*14370*/  HMMA.16816.F32.BF16 R60, R136.reuse, R152, R60 ;  /* 0x00000098883c723c */ /* 0x040ff0000004183c */
[C---:B------:R-:W-:Y:S08]  /*14380*/  HMMA.16816.F32.BF16 R64, R136.reuse, R154, R64 ;  /* 0x0000009a8840723c */ /* 0x040ff00000041840 */
[C---:B------:R-:W-:Y:S08]  /*14390*/  HMMA.16816.F32.BF16 R68, R136.reuse, R156, R68 ;  /* 0x0000009c8844723c */ /* 0x040ff00000041844 */
[C---:B------:R-:W-:Y:S08]  /*143a0*/  HMMA.16816.F32.BF16 R72, R136.reuse, R158, R72 ;  /* 0x0000009e8848723c */ /* 0x040ff00000041848 */
[C---:B-1----:R-:W-:Y:S08]  /*143b0*/  HMMA.16816.F32.BF16 R76, R136.reuse, R4, R76 ;  /* 0x00000004884c723c */ /* 0x042ff0000004184c */
[C---:B------:R-:W-:Y:S08]  /*143c0*/  HMMA.16816.F32.BF16 R80, R136.reuse, R6, R80 ;  /* 0x000000068850723c */ /* 0x040ff00000041850 */
[C---:B---3--:R-:W-:Y:S08]  /*143d0*/  HMMA.16816.F32.BF16 R84, R136.reuse, R8, R84 ;  /* 0x000000088854723c */ /* 0x048ff00000041854 */
[C---:B------:R-:W-:Y:S08]  /*143e0*/  HMMA.16816.F32.BF16 R88, R136.reuse, R10, R88 ;  /* 0x0000000a8858723c */ /* 0x040ff00000041858 */
[C---:B--2---:R-:W-:Y:S08]  /*143f0*/  HMMA.16816.F32.BF16 R92, R136.reuse, R12, R92 ;  /* 0x0000000c885c723c */ /* 0x044ff0000004185c */
[----:B------:R-:W-:Y:S01]  /*14400*/  HMMA.16816.F32.BF16 R96, R136, R14, R96 ;  /* 0x0000000e8860723c */ /* 0x000fe20000041860 */
[----:B------:R-:W-:-:S07]  /*14410*/  @P0 BRA `(.L_x_615) ;  /* 0xffffce3000000947 */ /* 0x000fce000383ffff */
.L_x_614:
[----:B------:R-:W-:-:S13]  /*14420*/  ISETP.GE.AND P0, PT, R207, RZ, PT ;  /* 0x000000ffcf00720c */ /* 0x000fda0003f06270 */
        /* <DEDUP_REMOVED lines=9> */
[----:B------:R-:W-:Y:S01]  /*144c0*/  IADD3 R225, R228, 0x80, RZ ;  /* 0x00000080e4e17810 */ /* 0x000fe20007ffe0ff */
[----:B------:R-:W-:Y:S01]  /*144d0*/  IMAD.MOV.U32 R102, RZ, RZ, R101 ;  /* 0x000000ffff667224 */ /* 0x000fe200078e0065 */
[C---:B------:R-:W-:Y:S01]  /*144e0*/  IADD3 R218, R236.reuse, 0x40, RZ ;  /* 0x00000040ecda7810 */ /* 0x040fe20007ffe0ff */
[--C-:B------:R-:W-:Y:S01]  /*144f0*/  IMAD.X R219, RZ, RZ, R233.reuse, P3 ;  /* 0x000000ffffdb7224 */ /* 0x100fe200018e06e9 */
[----:B------:R-:W-:Y:S01]  /*14500*/  IADD3 R216, R236, 0x80, RZ ;  /* 0x00000080ecd87810 */ /* 0x000fe20007ffe0ff */
[----:B------:R-:W-:Y:S01]  /*14510*/  IMAD.X R217, RZ, RZ, R233, P2 ;  /* 0x000000ffffd97224 */ /* 0x000fe200010e06e9 */
[----:B------:R-:W-:Y:S01]  /*14520*/  IADD3 R224, R228, 0x40, RZ ;  /* 0x00000040e4e07810 */ /* 0x000fe20007ffe0ff */
[--C-:B------:R-:W-:Y:S01]  /*14530*/  IMAD.X R227, RZ, RZ, R231.reuse, P1 ;  /* 0x000000ffffe37224 */ /* 0x100fe200008e06e7 */
[----:B------:R-:W-:Y:S01]  /*14540*/  ULDC UR4, c[0x0][0x208] ;  /* 0x0000820000047ab9 */ /* 0x000fe20000000800 */
[----:B------:R-:W-:Y:S01]  /*14550*/  IMAD.X R226, RZ, RZ, R231, P0 ;  /* 0x000000ffffe27224 */ /* 0x000fe200000e06e7 */
[----:B------:R-:W-:Y:S01]  /*14560*/  USHF.L.U32 UR4, UR4, 0x6, URZ ;  /* 0x0000000604047899 */ /* 0x000fe2000800063f */
[----:B------:R-:W-:-:S02]  /*14570*/  IMAD.MOV.U32 R232, RZ, RZ, R236 ;  /* 0x000000ffffe87224 */ /* 0x000fc400078e00ec */
.L_x_617:
[----:B------:R-:W-:Y:S04]  /*14580*/  DEPBAR.LE SB0, 0x0 ;  /* 0x000080000000791a */ /* 0x000fe80000000000 */
[----:B------:R-:W-:Y:S01]  /*14590*/  BAR.SYNC.DEFER_BLOCKING 0x0 ;  /* 0x0000000000007b1d */ /* 0x000fe20000010000 */
[----:B------:R-:W-:Y:S01]  /*145a0*/  SHF.R.S32.HI R2, RZ, 0x1f, R207 ;  /* 0x0000001fff027819 */ /* 0x000fe200000114cf */
[----:B------:R-:W-:Y:S01]  /*145b0*/  IMAD R0, R246, R207, RZ ;  /* 0x000000cff6007224 */ /* 0x000fe200078e02ff */
[----:B------:R-:W-:Y:S01]  /*145c0*/  MOV R12, UR8 ;  /* 0x00000008000c7c02 */ /* 0x000fe20008000f00 */
[C---:B------:R-:W-:Y:S01]  /*145d0*/  IMAD.WIDE.U32 R6, R207.reuse, UR4, R232 ;  /* 0x00000004cf067c25 */ /* 0x040fe2000f8e00e8 */
[----:B------:R-:W-:Y:S02]  /*145e0*/  MOV R13, UR5 ;  /* 0x00000005000d7c02 */ /* 0x000fe40008000f00 */
[----:B------:R-:W-:Y:S01]  /*145f0*/  ISETP.NE.AND P3, PT, R240, RZ, PT ;  /* 0x000000fff000720c */ /* 0x000fe20003f65270 */
[----:B------:R-:W-:Y:S01]  /*14600*/  IMAD R0, R2, UR4, R0 ;  /* 0x0000000402007c24 */ /* 0x000fe2000f8e0200 */
[----:B------:R-:W-:Y:S01]  /*14610*/  LEA R28, P2, R6, c[0x0][0x1f8], 0x1 ;  /* 0x00007e00061c7a11 */ /* 0x000fe200078408ff */
[----:B------:R-:W-:Y:S03]  /*14620*/  IMAD.WIDE.U32 R4, R207, UR4, R218 ;  /* 0x00000004cf047c25 */ /* 0x000fe6000f8e00da */
[----:B------:R-:W-:Y:S01]  /*14630*/  IADD3 R7, R7, R0, RZ ;  /* 0x0000000007077210 */ /* 0x000fe20007ffe0ff */
[C---:B------:R-:W-:Y:S01]  /*14640*/  IMAD.WIDE.U32 R2, R207.reuse, UR4, R216 ;  /* 0x00000004cf027c25 */ /* 0x040fe2000f8e00d8 */
[----:B------:R-:W-:Y:S02]  /*14650*/  LEA R22, P1, R4, c[0x0][0x1f8], 0x1 ;  /* 0x00007e0004167a11 */ /* 0x000fe400078208ff */
[----:B------:R-:W-:Y:S01]  /*14660*/  LEA.HI.X R29, R6, c[0x0][0x1fc], R7, 0x1, P2 ;  /* 0x00007f00061d7a11 */ /* 0x000fe200010f0c07 */
[----:B------:R-:W-:Y:S01]  /*14670*/  IMAD.WIDE.U32 R12, R207, UR4, R12 ;  /* 0x00000004cf0c7c25 */ /* 0x000fe2000f8e000c */
[----:B------:R-:W-:Y:S02]  /*14680*/  IADD3 R5, R0, R5, RZ ;  /* 0x0000000500057210 */ /* 0x000fe40007ffe0ff */
[----:B------:R-:W-:Y:S02]  /*14690*/  LEA R20, P0, R2, c[0x0][0x1f8], 0x1 ;  /* 0x00007e0002147a11 */ /* 0x000fe400078008ff */
[----:B------:R-:W-:Y:S01]  /*146a0*/  LEA.HI.X R23, R4, c[0x0][0x1fc], R5, 0x1, P1 ;  /* 0x00007f0004177a11 */ /* 0x000fe200008f0c05 */
[----:B------:R-:W-:Y:S01]  /*146b0*/  LDSM.16.M88.4 R32, [R191+0xc100] ;  /* 0x00c10000bf20783b */ /* 0x000fe20000000200 */
[C---:B------:R-:W-:Y:S02]  /*146c0*/  IADD3 R3, R0.reuse, R3, RZ ;  /* 0x0000000300037210 */ /* 0x040fe40007ffe0ff */
[----:B------:R-:W-:Y:S02]  /*146d0*/  IADD3 R0, R0, R13, RZ ;  /* 0x0000000d00007210 */ /* 0x000fe40007ffe0ff */
[----:B------:R-:W-:Y:S02]  /*146e0*/  LEA.HI.X R21, R2, c[0x0][0x1fc], R3, 0x1, P0 ;  /* 0x00007f0002157a11 */ /* 0x000fe400000f0c03 */
[-C--:B------:R-:W-:Y:S01]  /*146f0*/  IADD3 R4, P2, R236, R12.reuse, RZ ;  /* 0x0000000cec047210 */ /* 0x080fe20007f5e0ff */
[----:B------:R-:W1:Y:S01]  /*14700*/  LDSM.16.M88.4 R8, [R184+0x6100] ;  /* 0x00610000b808783b */ /* 0x000e620000000200 */
[-C--:B------:R-:W-:Y:S02]  /*14710*/  IADD3 R5, P1, R218, R12.reuse, RZ ;  /* 0x0000000cda057210 */ /* 0x080fe40007f3e0ff */
[----:B------:R-:W-:Y:S02]  /*14720*/  IADD3.X R6, R0, R233, RZ, P2, !PT ;  /* 0x000000e900067210 */ /* 0x000fe400017fe4ff */
[----:B------:R-:W-:Y:S02]  /*14730*/  LEA R14, P2, R4, c[0x0][0x1f8], 0x1 ;  /* 0x00007e00040e7a11 */ /* 0x000fe400078408ff */
[----:B------:R-:W-:Y:S01]  /*14740*/  IADD3 R3, P0, R216, R12, RZ ;  /* 0x0000000cd8037210 */ /* 0x000fe20007f1e0ff */
[----:B------:R-:W2:Y:S01]  /*14750*/  LDSM.16.M88.4 R16, [R184+0x6900] ;  /* 0x00690000b810783b */ /* 0x000ea20000000200 */
[----:B------:R-:W-:Y:S02]  /*14760*/  LEA.HI.X R15, R4, c[0x0][0x1fc], R6, 0x1, P2 ;  /* 0x00007f00040f7a11 */ /* 0x000fe400010f0c06 */
[C---:B------:R-:W-:Y:S02]  /*14770*/  IADD3.X R7, R0.reuse, R219, RZ, P1, !PT ;  /* 0x000000db00077210 */ /* 0x040fe40000ffe4ff */
[C---:B------:R-:W-:Y:S02]  /*14780*/  LEA R12, P1, R5.reuse, c[0x0][0x1f8], 0x1 ;  /* 0x00007e00050c7a11 */ /* 0x040fe400078208ff */
[----:B------:R-:W-:Y:S01]  /*14790*/  IADD3.X R0, R0, R217, RZ, P0, !PT ;  /* 0x000000d900007210 */ /* 0x000fe200007fe4ff */
[----:B------:R-:W3:Y:S01]  /*147a0*/  LDSM.16.M88.4 R24, [R184+0x7100] ;  /* 0x00710000b818783b */ /* 0x000ee20000000200 */
[----:B------:R-:W-:Y:S02]  /*147b0*/  LEA.HI.X R13, R5, c[0x0][0x1fc], R7, 0x1, P1 ;  /* 0x00007f00050d7a11 */ /* 0x000fe400008f0c07 */
[C---:B------:R-:W-:Y:S04]  /*147c0*/  LEA R2, P0, R3.reuse, c[0x0][0x1f8], 0x1 ;  /* 0x00007e0003027a11 */ /* 0x040fe800078008ff */
[----:B------:R-:W-:Y:S01]  /*147d0*/  LEA.HI.X R3, R3, c[0x0][0x1fc], R0, 0x1, P0 ;  /* 0x00007f0003037a11 */ /* 0x000fe200000f0c00 */
[----:B------:R-:W4:Y:S01]  /*147e0*/  LDSM.16.M88.4 R136, [R184+0x7900] ;  /* 0x00790000b888783b */ /* 0x000f220000000200 */
[C---:B------:R-:W-:Y:S02]  /*147f0*/  ISETP.GT.AND P0, PT, R207.reuse, RZ, PT ;  /* 0x000000ffcf00720c */ /* 0x040fe40003f04270 */
[----:B------:R-:W-:Y:S05]  /*14800*/  IADD3 R207, R207, -0x1, RZ ;  /* 0xffffffffcfcf7810 */ /* 0x000fea0007ffe0ff */
[----:B------:R-:W-:Y:S01]  /*14810*/  LDSM.16.M88.4 R140, [R192+0xc100] ;  /* 0x00c10000c08c783b */ /* 0x000fe20000000200 */
[C---:B-1----:R-:W-:Y:S07]  /*14820*/  HMMA.16816.F32.BF16 R4, R32.reuse, R8, RZ ;  /* 0x000000082004723c */ /* 0x042fee00000418ff */
[----:B------:R-:W1:Y:S01]  /*14830*/  LDSM.16.M88.4 R144, [R195] ;  /* 0x00000000c390783b */ /* 0x000e620000000200 */
[C---:B------:R-:W-:Y:S07]  /*14840*/  HMMA.16816.F32.BF16 R8, R32.reuse, R10, RZ ;  /* 0x0000000a2008723c */ /* 0x040fee00000418ff */
[----:B------:R-:W5:Y:S08]  /*14850*/  LDSM.16.M88.4 R148, [R206] ;  /* 0x00000000ce94783b */ /* 0x000f700000000200 */
[----:B------:R-:W1:Y:S08]  /*14860*/  LDSM.16.M88.4 R152, [R205] ;  /* 0x00000000cd98783b */ /* 0x000e700000000200 */
[----:B------:R-:W1:Y:S08]  /*14870*/  LDSM.16.M88.4 R156, [R204] ;  /* 0x00000000cc9c783b */ /* 0x000e700000000200 */
[----:B------:R-:W-:Y:S01]  /*14880*/  @!PT LDS RZ, [RZ] ;  /* 0x00000000fffff984 */ /* 0x000fe20000000800 */
[----:B------:R-:W-:Y:S01]  /*14890*/  @!PT LDS RZ, [RZ] ;  /* 0x00000000fffff984 */ /* 0x000fe20000000800 */
[----:B------:R-:W-:Y:S01]  /*148a0*/  @!PT LDS RZ, [RZ] ;  /* 0x00000000fffff984 */ /* 0x000fe20000000800 */
[----:B------:R4:W-:Y:S08]  /*148b0*/  LDGSTS.E.BYPASS.LTC128B.128 [R209+0x100], [R28.64], !P5 ;  /* 0x001000001cd17fae */ /* 0x0009f0000e901d46 */
[----:B------:R3:W-:Y:S08]  /*148c0*/  LDGSTS.E.BYPASS.LTC128B.128 [R209+0x2100], [R22.64], !P6 ;  /* 0x0210000016d17fae */ /* 0x0007f0000f101d46 */
[----:B------:R3:W-:Y:S08]  /*148d0*/  LDGSTS.E.BYPASS.LTC128B.128 [R209+0x4100], [R20.64], !P3 ;  /* 0x0410000014d17fae */ /* 0x0007f0000d901d46 */
[----:B------:R2:W-:Y:S08]  /*148e0*/  LDGSTS.E.BYPASS.LTC128B.128 [R209+0x1100], [R14.64], !P5 ;  /* 0x011000000ed17fae */ /* 0x0005f0000e901d46 */
[----:B------:R2:W-:Y:S08]  /*148f0*/  LDGSTS.E.BYPASS.LTC128B.128 [R209+0x3100], [R12.64], !P6 ;  /* 0x031000000cd17fae */ /* 0x0005f0000f101d46 */
[----:B------:R1:W-:Y:S08]  /*14900*/  LDGSTS.E.BYPASS.LTC128B.128 [R209+0x5100], [R2.64], !P3 ;  /* 0x0510000002d17fae */ /* 0x0003f0000d901d46 */
[----:B------:R-:W-:Y:S08]  /*14910*/  LDSM.16.M88.4 R160, [R194+0xc100] ;  /* 0x00c10000c2a0783b */ /* 0x000ff00000000200 */
[----:B------:R-:W0:Y:S01]  /*14920*/  LDGDEPBAR ;  /* 0x00000000000079af */ /* 0x000e220000000000 */
[C---:B--2---:R-:W-:Y:S07]  /*14930*/  HMMA.16816.F32.BF16 R12, R32.reuse, R16, RZ ;  /* 0x00000010200c723c */ /* 0x044fee00000418ff */
[----:B------:R-:W2:Y:S01]  /*14940*/  LDSM.16.M88.4 R164, [R190+0x6100] ;  /* 0x00610000bea4783b */ /* 0x000ea20000000200 */
[C---:B------:R-:W-:Y:S07]  /*14950*/  HMMA.16816.F32.BF16 R16, R32.reuse, R18, RZ ;  /* 0x000000122010723c */ /* 0x040fee00000418ff */
[----:B------:R-:W-:Y:S01]  /*14960*/  LDSM.16.M88.4 R168, [R190+0x7100] ;  /* 0x00710000bea8783b */ /* 0x000fe20000000200 */
[C---:B---3--:R-:W-:Y:S07]  /*14970*/  HMMA.16816.F32.BF16 R20, R32.reuse, R24, RZ ;  /* 0x000000182014723c */ /* 0x048fee00000418ff */
[----:B------:R-:W-:Y:S01]  /*14980*/  LDSM.16.M88.4 R172, [R190+0x7900] ;  /* 0x00790000beac783b */ /* 0x000fe20000000200 */
[C---:B------:R-:W-:Y:S07]  /*14990*/  HMMA.16816.F32.BF16 R24, R32.reuse, R26, RZ ;  /* 0x0000001a2018723c */ /* 0x040fee00000418ff */
[----:B------:R-:W-:Y:S01]  /*149a0*/  LDSM.16.M88.4 R176, [R193+0xc100] ;  /* 0x00c10000c1b0783b */ /* 0x000fe20000000200 */
[C---:B----4-:R-:W-:Y:S07]  /*149b0*/  HMMA.16816.F32.BF16 R28, R32.reuse, R136, RZ ;  /* 0x00000088201c723c */ /* 0x050fee00000418ff */
[----:B------:R-:W-:Y:S01]  /*149c0*/  LDSM.16.M88.4 R180, [R189] ;  /* 0x00000000bdb4783b */ /* 0x000fe20000000200 */
[----:B------:R-:W-:Y:S07]  /*149d0*/  HMMA.16816.F32.BF16 R32, R32, R138, RZ ;  /* 0x0000008a2020723c */ /* 0x000fee00000418ff */
[----:B------:R-:W3:Y:S01]  /*149e0*/  LDSM.16.M88.4 R136, [R190+0x6900] ;  /* 0x00690000be88783b */ /* 0x000ee20000000200 */
[C---:B-1----:R-:W-:Y:S08]  /*149f0*/  HMMA.16816.F32.BF16 R4, R140.reuse, R144, R4 ;  /* 0x000000908c04723c */ /* 0x042ff00000041804 */
[C---:B------:R-:W-:Y:S01]  /*14a00*/  HMMA.16816.F32.BF16 R8, R140.reuse, R146, R8 ;  /* 0x000000928c08723c */ /* 0x040fe20000041808 */
[----:B------:R-:W-:Y:S07]  /*14a10*/  LDSM.16.M88.4 R144, [R189+0x1000] ;  /* 0x00100000bd90783b */ /* 0x000fee0000000200 */
[C---:B-----5:R-:W-:Y:S08]  /*14a20*/  HMMA.16816.F32.BF16 R12, R140.reuse, R148, R12 ;  /* 0x000000948c0c723c */ /* 0x060ff0000004180c */
        /* <DEDUP_REMOVED lines=8> */
[C---:B--2---:R-:W-:Y:S01]  /*14ab0*/  HMMA.16816.F32.BF16 R4, R160.reuse, R164, R4 ;  /* 0x000000a4a004723c */ /* 0x044fe20000041804 */
[----:B------:R-:W2:Y:S07]  /*14ac0*/  LDSM.16.M88.4 R156, [R184+0x8100] ;  /* 0x00810000b89c783b */ /* 0x000eae0000000200 */
[C---:B------:R-:W-:Y:S01]  /*14ad0*/  HMMA.16816.F32.BF16 R8, R160.reuse, R166, R8 ;  /* 0x000000a6a008723c */ /* 0x040fe20000041808 */
[----:B------:R-:W-:Y:S07]  /*14ae0*/  LDSM.16.M88.4 R164, [R184+0x9900] ;  /* 0x00990000b8a4783b */ /* 0x000fee0000000200 */
[C---:B---3--:R-:W-:Y:S08]  /*14af0*/  HMMA.16816.F32.BF16 R12, R160.reuse, R136, R12 ;  /* 0x00000088a00c723c */ /* 0x048ff0000004180c */
[C---:B------:R-:W-:Y:S01]  /*14b00*/  HMMA.16816.F32.BF16 R16, R160.reuse, R138, R16 ;  /* 0x0000008aa010723c */ /* 0x040fe20000041810 */
[----:B------:R-:W3:Y:S07]  /*14b10*/  LDSM.16.M88.4 R136, [R184+0x8900] ;  /* 0x00890000b888783b */ /* 0x000eee0000000200 */
        /* <DEDUP_REMOVED lines=23> */
[C---:B---3--:R-:W-:Y:S08]  /*14c90*/  HMMA.16816.F32.BF16 R12, R152.reuse, R136, R12 ;  /* 0x00000088980c723c */ /* 0x048ff0000004180c */
[C---:B------:R-:W-:Y:S01]  /*14ca0*/  HMMA.16816.F32.BF16 R16, R152.reuse, R138, R16 ;  /* 0x0000008a9810723c */ /* 0x040fe20000041810 */
[----:B------:R-:W3:Y:S07]  /*14cb0*/  LDSM.16.M88.4 R136, [R190+0x8900] ;  /* 0x00890000be88783b */ /* 0x000eee0000000200 */
        /* <DEDUP_REMOVED lines=67> */
[C---:B--2---:R-:W-:Y:S08]  /*150f0*/  HMMA.16816.F32.BF16 R4, R160.reuse, R164, R4 ;  /* 0x000000a4a004723c */ /* 0x044ff00000041804 */
[C---:B------:R-:W-:Y:S08]  /*15100*/  HMMA.16816.F32.BF16 R8, R160.reuse, R166, R8 ;  /* 0x000000a6a008723c */ /* 0x040ff00000041808 */
[C---:B---3--:R-:W-:Y:S08]  /*15110*/  HMMA.16816.F32.BF16 R12, R160.reuse, R136, R12 ;  /* 0x00000088a00c723c */ /* 0x048ff0000004180c */
        /* <DEDUP_REMOVED lines=39> */
[----:B------:R2:W5:Y:S01]  /*15390*/  MUFU.TANH R145, R11 ;  /* 0x0000000b00917308 */ /* 0x0005620000002400 */
[----:B---3--:R-:W-:Y:S09]  /*153a0*/  FMNMX.FTZ R0, R142, R0, !PT ;  /* 0x000000008e007209 */ /* 0x008ff20007810000 */
[----:B------:R-:W-:Y:S01]  /*153b0*/  MUFU.TANH R148, R13 ;  /* 0x0000000d00947308 */ /* 0x000fe20000002400 */
[----:B----4-:R-:W-:Y:S09]  /*153c0*/  FMNMX.FTZ R2, R144, R2, !PT ;  /* 0x0000000290027209 */ /* 0x010ff20007810000 */
[----:B------:R-:W3:Y:S01]  /*153d0*/  MUFU.TANH R150, R14 ;  /* 0x0000000e00967308 */ /* 0x000ee20000002400 */
[C---:B-1----:R-:W-:Y:S01]  /*153e0*/  HMMA.16816.F32.BF16 R20, R168.reuse, R4, R20 ;  /* 0x00000004a814723c */ /* 0x042fe20000041814 */
[----:B--2---:R-:W1:Y:S01]  /*153f0*/  LDSM.16.M88.4 R8, [R189+0x5800] ;  /* 0x00580000bd08783b */ /* 0x004e620000000200 */
[----:B------:R-:W-:Y:S07]  /*15400*/  DEPBAR.LE SB0, 0x0 ;  /* 0x000080000000791a */ /* 0x000fee0000000000 */
[----:B------:R-:W2:Y:S03]  /*15410*/  MUFU.TANH R138, R12 ;  /* 0x0000000c008a7308 */ /* 0x000ea60000002400 */
[----:B-----5:R-:W-:Y:S01]  /*15420*/  FMNMX.FTZ R2, R145, R2, !PT ;  /* 0x0000000291027209 */ /* 0x020fe20007810000 */
[C---:B------:R-:W-:Y:S01]  /*15430*/  HMMA.16816.F32.BF16 R24, R168.reuse, R6, R24 ;  /* 0x00000006a818723c */ /* 0x040fe20000041818 */
[----:B------:R-:W-:Y:S06]  /*15440*/  BAR.SYNC.DEFER_BLOCKING 0x0 ;  /* 0x0000000000007b1d */ /* 0x000fec0000010000 */
[----:B------:R-:W-:Y:S01]  /*15450*/  @P0 IMAD.WIDE.U32 R6, R207, c[0x0][0x1e0], RZ ;  /* 0x00007800cf060a25 */ /* 0x000fe200078e00ff */
[----:B---3--:R-:W-:Y:S04]  /*15460*/  FMNMX.FTZ R2, R150, R2, !PT ;  /* 0x0000000296027209 */ /* 0x008fe80007810000 */
[----:B------:R-:W-:Y:S02]  /*15470*/  FMUL.FTZ R20, R20, c[0x0][0x320] ;  /* 0x0000c80014147a20 */ /* 0x000fe40000410000 */
[----:B------:R-:W-:Y:S02]  /*15480*/  FMUL.FTZ R21, R21, c[0x0][0x320] ;  /* 0x0000c80015157a20 */ /* 0x000fe40000410000 */
[----:B------:R-:W-:Y:S02]  /*15490*/  FMUL.FTZ R22, R22, c[0x0][0x320] ;  /* 0x0000c80016167a20 */ /* 0x000fe40000410000 */
[----:B------:R-:W-:Y:S01]  /*154a0*/  FMUL.FTZ R23, R23, c[0x0][0x320] ;  /* 0x0000c80017177a20 */ /* 0x000fe20000410000 */
[----:B--2---:R-:W-:Y:S05]  /*154b0*/  FMNMX.FTZ R0, R138, R0, !PT ;  /* 0x000000008a007209 */ /* 0x004fea0007810000 */
[----:B------:R-:W-:Y:S01]  /*154c0*/  FMUL.FTZ R24, R24, c[0x0][0x320] ;  /* 0x0000c80018187a20 */ /* 0x000fe20000410000 */
[----:B------:R-:W2:Y:S01]  /*154d0*/  MUFU.TANH R139, R16 ;  /* 0x00000010008b7308 */ /* 0x000ea20000002400 */
[----:B------:R-:W-:Y:S01]  /*154e0*/  FMUL.FTZ R25, R25, c[0x0][0x320] ;  /* 0x0000c80019197a20 */ /* 0x000fe20000410000 */
[----:B------:R-:W-:Y:S01]  /*154f0*/  FMNMX.FTZ R0, R148, R0, !PT ;  /* 0x0000000094007209 */ /* 0x000fe20007810000 */
[----:B------:R-:W-:Y:S02]  /*15500*/  FMUL.FTZ R26, R26, c[0x0][0x320] ;  /* 0x0000c8001a1a7a20 */ /* 0x000fe40000410000 */
[----:B------:R-:W-:Y:S01]  /*15510*/  FMUL.FTZ R27, R27, c[0x0][0x320] ;  /* 0x0000c8001b1b7a20 */ /* 0x000fe20000410000 */
[C---:B-1----:R-:W-:Y:S04]  /*15520*/  HMMA.16816.F32.BF16 R28, R168.reuse, R8, R28 ;  /* 0x00000008a81c723c */ /* 0x042fe8000004181c */
[----:B------:R-:W1:Y:S04]  /*15530*/  MUFU.TANH R152, R15 ;  /* 0x0000000f00987308 */ /* 0x000e680000002400 */
[----:B------:R-:W-:Y:S06]  /*15540*/  HMMA.16816.F32.BF16 R32, R168, R10, R32 ;  /* 0x0000000aa820723c */ /* 0x000fec0000041820 */
[----:B------:R-:W3:Y:S01]  /*15550*/  MUFU.TANH R149, R17 ;  /* 0x0000001100957308 */ /* 0x000ee20000002400 */
[----:B--2---:R-:W-:Y:S09]  /*15560*/  FMNMX.FTZ R0, R139, R0, !PT ;  /* 0x000000008b007209 */ /* 0x004ff20007810000 */
[----:B------:R-:W2:Y:S01]  /*15570*/  MUFU.TANH R151, R18 ;  /* 0x0000001200977308 */ /* 0x000ea20000002400 */
[----:B------:R-:W-:Y:S01]  /*15580*/  FMUL.FTZ R28, R28, c[0x0][0x320] ;  /* 0x0000c8001c1c7a20 */ /* 0x000fe20000410000 */
[----:B-1----:R-:W-:Y:S01]  /*15590*/  FMNMX.FTZ R2, R152, R2, !PT ;  /* 0x0000000298027209 */ /* 0x002fe20007810000 */
[----:B------:R-:W-:Y:S02]  /*155a0*/  FMUL.FTZ R29, R29, c[0x0][0x320] ;  /* 0x0000c8001d1d7a20 */ /* 0x000fe40000410000 */
[----:B------:R-:W-:Y:S02]  /*155b0*/  FMUL.FTZ R30, R30, c[0x0][0x320] ;  /* 0x0000c8001e1e7a20 */ /* 0x000fe40000410000 */
[----:B------:R-:W-:Y:S03]  /*155c0*/  FMUL.FTZ R31, R31, c[0x0][0x320] ;  /* 0x0000c8001f1f7a20 */ /* 0x000fe60000410000 */
[----:B------:R-:W1:Y:S01]  /*155d0*/  MUFU.TANH R155, R20 ;  /* 0x00000014009b7308 */ /* 0x000e620000002400 */
[----:B------:R-:W-:Y:S02]  /*155e0*/  FMUL.FTZ R32, R32, c[0x0][0x320] ;  /* 0x0000c80020207a20 */ /* 0x000fe40000410000 */
[----:B------:R-:W-:Y:S01]  /*155f0*/  FMUL.FTZ R33, R33, c[0x0][0x320] ;  /* 0x0000c80021217a20 */ /* 0x000fe20000410000 */
[----:B---3--:R-:W-:Y:S01]  /*15600*/  FMNMX.FTZ R0, R149, R0, !PT ;  /* 0x0000000095007209 */ /* 0x008fe20007810000 */
[----:B------:R-:W-:Y:S05]  /*15610*/  FMUL.FTZ R34, R34, c[0x0][0x320] ;  /* 0x0000c80022227a20 */ /* 0x000fea0000410000 */
[----:B------:R-:W3:Y:S01]  /*15620*/  MUFU.TANH R153, R19 ;  /* 0x0000001300997308 */ /* 0x000ee20000002400 */
[----:B--2---:R-:W-:Y:S09]  /*15630*/  FMNMX.FTZ R2, R151, R2, !PT ;  /* 0x0000000297027209 */ /* 0x004ff20007810000 */
[----:B------:R-:W2:Y:S01]  /*15640*/  MUFU.TANH R156, R21 ;  /* 0x00000015009c7308 */ /* 0x000ea20000002400 */
[----:B-1----:R-:W-:Y:S09]  /*15650*/  FMNMX.FTZ R0, R155, R0, !PT ;  /* 0x000000009b007209 */ /* 0x002ff20007810000 */
[----:B------:R-:W1:Y:S01]  /*15660*/  MUFU.TANH R154, R24 ;  /* 0x00000018009a7308 */ /* 0x000e620000002400 */
[----:B---3--:R-:W-:Y:S09]  /*15670*/  FMNMX.FTZ R3, R153, R2, !PT ;  /* 0x0000000299037209 */ /* 0x008ff20007810000 */
[----:B------:R-:W3:Y:S01]  /*15680*/  MUFU.TANH R159, R22 ;  /* 0x00000016009f7308 */ /* 0x000ee20000002400 */
[----:B--2---:R-:W-:Y:S01]  /*15690*/  FMNMX.FTZ R2, R156, R0, !PT ;  /* 0x000000009c027209 */ /* 0x004fe20007810000 */
[----:B------:R-:W-:Y:S08]  /*156a0*/  FMUL.FTZ R0, R35, c[0x0][0x320] ;  /* 0x0000c80023007a20 */ /* 0x000ff00000410000 */
[----:B------:R-:W2:Y:S01]  /*156b0*/  MUFU.TANH R157, R25 ;  /* 0x00000019009d7308 */ /* 0x000ea20000002400 */
[----:B-1----:R-:W-:Y:S09]  /*156c0*/  FMNMX.FTZ R2, R154, R2, !PT ;  /* 0x000000029a027209 */ /* 0x002ff20007810000 */
[----:B------:R2:W-:Y:S01]  /*156d0*/  MUFU.TANH R137, R0 ;  /* 0x0000000000897308 */ /* 0x0005e20000002400 */
[----:B---3--:R-:W-:Y:S09]  /*156e0*/  FMNMX.FTZ R3, R159, R3, !PT ;  /* 0x000000039f037209 */ /* 0x008ff20007810000 */
[----:B------:R-:W1:Y:S10]  /*156f0*/  MUFU.TANH R160, R23 ;  /* 0x0000001700a07308 */ /* 0x000e740000002400 */
        /* <DEDUP_REMOVED lines=17> */
[----:B---3--:R-:W-:Y:S05]  /*15810*/  FMNMX.FTZ R101, R215, R101, !PT ;  /* 0x00000065d7657209 */ /* 0x008fea0007810000 */
[----:B------:R-:W3:Y:S01]  /*15820*/  SHFL.BFLY PT, R3, R101, 0x2, 0x1f ;  /* 0x0c401f0065037f89 */ /* 0x000ee200000e0000 */
[----:B--2---:R-:W-:Y:S04]  /*15830*/  FMNMX.FTZ R0, R221, R2, !PT ;  /* 0x00000002dd007209 */ /* 0x004fe80007810000 */
[----:B-1----:R-:W-:Y:S04]  /*15840*/  FMNMX.FTZ R0, R136, R0, !PT ;  /* 0x0000000088007209 */ /* 0x002fe80007810000 */
[----:B------:R-:W-:Y:S05]  /*15850*/  FMNMX.FTZ R0, R137, R0, !PT ;  /* 0x0000000089007209 */ /* 0x000fea0007810000 */
[----:B------:R-:W1:Y:S01]  /*15860*/  SHFL.BFLY PT, R2, R0, 0x2, 0x1f ;  /* 0x0c401f0000027f89 */ /* 0x000e6200000e0000 */
[----:B---3--:R-:W-:Y:S07]  /*15870*/  FMNMX.FTZ R101, R101, R3, !PT ;  /* 0x0000000365657209 */ /* 0x008fee0007810000 */
[----:B------:R-:W2:Y:S01]  /*15880*/  SHFL.BFLY PT, R4, R101, 0x1, 0x1f ;  /* 0x0c201f0065047f89 */ /* 0x000ea200000e0000 */
[----:B-1----:R-:W-:Y:S07]  /*15890*/  FMNMX.FTZ R0, R0, R2, !PT ;  /* 0x0000000200007209 */ /* 0x002fee0007810000 */
[----:B------:R-:W1:Y:S01]  /*158a0*/  SHFL.BFLY PT, R3, R0, 0x1, 0x1f ;  /* 0x0c201f0000037f89 */ /* 0x000e6200000e0000 */
[----:B--2---:R-:W-:Y:S02]  /*158b0*/  FMNMX.FTZ R101, R101, R4, !PT ;  /* 0x0000000465657209 */ /* 0x004fe40007810000 */
[----:B------:R-:W-:Y:S03]  /*158c0*/  @P0 SHF.L.U32 R4, R6, 0x6, RZ ;  /* 0x0000000606040819 */ /* 0x000fe600000006ff */
[----:B------:R-:W-:Y:S01]  /*158d0*/  FADD.FTZ R2, -R101, R102 ;  /* 0x0000006665027221 */ /* 0x000fe20000010100 */
[----:B-1----:R-:W-:Y:S03]  /*158e0*/  FMNMX.FTZ R100, R0, R3, !PT ;  /* 0x0000000300647209 */ /* 0x002fe60007810000 */
[----:B------:R-:W-:Y:S01]  /*158f0*/  FMUL.FTZ R0, R2, c[0x0][0x2d0] ;  /* 0x0000b40002007a20 */ /* 0x000fe20000410000 */
[----:B------:R-:W-:Y:S03]  /*15900*/  @P0 SHF.R.S32.HI R3, RZ, 0x1f, R207 ;  /* 0x0000001fff030819 */ /* 0x000fe600000114cf */
[----:B------:R1:W2:Y:S01]  /*15910*/  MUFU.EX2 R2, R0 ;  /* 0x0000000000027308 */ /* 0x0002a20000000800 */
[----:B------:R-:W-:Y:S02]  /*15920*/  FMUL.FTZ R102, R100, c[0x0][0x2d0] ;  /* 0x0000b40064667a20 */ /* 0x000fe40000410000 */
[----:B------:R-:W-:Y:S02]  /*15930*/  @P0 IMAD R3, R3, c[0x0][0x1e0], RZ ;  /* 0x0000780003030a24 */ /* 0x000fe400078e02ff */
[----:B------:R-:W-:Y:S02]  /*15940*/  FFMA.FTZ R136, R136, c[0x0][0x2d0], -R102 ;  /* 0x0000b40088887a23 */ /* 0x000fe40000010866 */
[----:B------:R-:W-:Y:S05]  /*15950*/  @P0 IMAD R3, R207, c[0x0][0x1e4], R3 ;  /* 0x00007900cf030a24 */ /* 0x000fea00078e0203 */
[----:B------:R-:W-:Y:S02]  /*15960*/  @P0 IADD3 R3, R7, R3, RZ ;  /* 0x0000000307030210 */ /* 0x000fe40007ffe0ff */
[----:B------:R-:W-:Y:S02]  /*15970*/  @P0 IADD3 R7, P1, R4, R228, RZ ;  /* 0x000000e404070210 */ /* 0x000fe40007f3e0ff */
[----:B------:R-:W-:Y:S02]  /*15980*/  @P0 SHF.L.U64.HI R3, R6, 0x6, R3 ;  /* 0x0000000606030819 */ /* 0x000fe40000010203 */
[----:B------:R-:W-:Y:S02]  /*15990*/  @P0 LEA R14, P4, R7, c[0x0][0x1c8], 0x1 ;  /* 0x00007200070e0a11 */ /* 0x000fe400078808ff */
[----:B------:R-:W-:Y:S01]  /*159a0*/  @P0 IADD3.X R8, R3, R231, RZ, P1, !PT ;  /* 0x000000e703080210 */ /* 0x000fe20000ffe4ff */
[----:B-1----:R-:W-:Y:S03]  /*159b0*/  FADD.FTZ R0, -R100, R103 ;  /* 0x0000006764007221 */ /* 0x002fe60000010100 */
[----:B------:R-:W-:Y:S01]  /*159c0*/  @P0 LEA.HI.X R15, R7, c[0x0][0x1cc], R8, 0x1, P4 ;  /* 0x00007300070f0a11 */ /* 0x000fe200020f0c08 */
[----:B------:R-:W-:Y:S01]  /*159d0*/  FMUL.FTZ R103, R101, c[0x0][0x2d0] ;  /* 0x0000b40065677a20 */ /* 0x000fe20000410000 */
[----:B------:R-:W-:Y:S01]  /*159e0*/  ISETP.NE.AND P4, PT, R240, RZ, PT ;  /* 0x000000fff000720c */ /* 0x000fe20003f85270 */
[----:B------:R-:W-:Y:S02]  /*159f0*/  FMUL.FTZ R0, R0, c[0x0][0x2d0] ;  /* 0x0000b40000007a20 */ /* 0x000fe40000410000 */
[--C-:B------:R-:W-:Y:S01]  /*15a00*/  FFMA.FTZ R5, R140, c[0x0][0x2d0], -R103.reuse ;  /* 0x0000b4008c057a23 */ /* 0x100fe20000010867 */
[----:B------:R1:W-:Y:S01]  /*15a10*/  @P0 LDGSTS.E.BYPASS.LTC128B.128 [R209+0x6100], [R14.64], !P5 ;  /* 0x061000000ed10fae */ /* 0x0003e2000e901d46 */
[--C-:B------:R-:W-:Y:S02]  /*15a20*/  FFMA.FTZ R6, R141, c[0x0][0x2d0], -R103.reuse ;  /* 0x0000b4008d067a23 */ /* 0x100fe40000010867 */
[----:B------:R3:W-:Y:S01]  /*15a30*/  MUFU.EX2 R214, R5 ;  /* 0x0000000500d67308 */ /* 0x0007e20000000800 */
[----:B------:R-:W-:Y:S02]  /*15a40*/  FFMA.FTZ R7, R143, c[0x0][0x2d0], -R103 ;  /* 0x0000b4008f077a23 */ /* 0x000fe40000010867 */
[C---:B--2---:R-:W-:Y:S02]  /*15a50*/  FMUL.FTZ R24, R2.reuse, R124 ;  /* 0x0000007c02187220 */ /* 0x044fe40000410000 */
[C---:B------:R-:W-:Y:S02]  /*15a60*/  FMUL.FTZ R25, R2.reuse, R125 ;  /* 0x0000007d02197220 */ /* 0x040fe40000410000 */
[C---:B------:R-:W-:Y:S02]  /*15a70*/  FMUL.FTZ R32, R2.reuse, R132 ;  /* 0x0000008402207220 */ /* 0x040fe40000410000 */
[C---:B------:R-:W-:Y:S01]  /*15a80*/  FMUL.FTZ R33, R2.reuse, R133 ;  /* 0x0000008502217220 */ /* 0x040fe20000410000 */
[----:B------:R2:W-:Y:S01]  /*15a90*/  MUFU.EX2 R213, R6 ;  /* 0x0000000600d57308 */ /* 0x0005e20000000800 */
[C---:B------:R-:W-:Y:S02]  /*15aa0*/  FMUL.FTZ R36, R2.reuse, R36 ;  /* 0x0000002402247220 */ /* 0x040fe40000410000 */
[C---:B------:R-:W-:Y:S02]  /*15ab0*/  FMUL.FTZ R37, R2.reuse, R37 ;  /* 0x0000002502257220 */ /* 0x040fe40000410000 */
[C---:B------:R-:W-:Y:S02]  /*15ac0*/  FMUL.FTZ R40, R2.reuse, R40 ;  /* 0x0000002802287220 */ /* 0x040fe40000410000 */
[C---:B------:R-:W-:Y:S02]  /*15ad0*/  FMUL.FTZ R41, R2.reuse, R41 ;  /* 0x0000002902297220 */ /* 0x040fe40000410000 */
[C---:B------:R-:W-:Y:S01]  /*15ae0*/  FMUL.FTZ R44, R2.reuse, R44 ;  /* 0x0000002c022c7220 */ /* 0x040fe20000410000 */
[----:B------:R4:W-:Y:S01]  /*15af0*/  MUFU.EX2 R212, R7 ;  /* 0x0000000700d47308 */ /* 0x0009e20000000800 */
[C---:B------:R-:W-:Y:S02]  /*15b00*/  FMUL.FTZ R45, R2.reuse, R45 ;  /* 0x0000002d022d7220 */ /* 0x040fe40000410000 */
[----:B------:R-:W-:Y:S01]  /*15b10*/  FMUL.FTZ R48, R2, R48 ;  /* 0x0000003002307220 */ /* 0x000fe20000410000 */
[----:B---3--:R-:W-:Y:S01]  /*15b20*/  @P0 IADD3 R5, P2, R4, R224, RZ ;  /* 0x000000e004050210 */ /* 0x008fe20007f5e0ff */
[C---:B------:R-:W-:Y:S02]  /*15b30*/  FMUL.FTZ R49, R2.reuse, R49 ;  /* 0x0000003102317220 */ /* 0x040fe40000410000 */
[C---:B------:R-:W-:Y:S01]  /*15b40*/  FMUL.FTZ R52, R2.reuse, R52 ;  /* 0x0000003402347220 */ /* 0x040fe20000410000 */
[----:B------:R-:W-:Y:S01]  /*15b50*/  @P0 LEA R12, P1, R5, c[0x0][0x1c8], 0x1 ;  /* 0x00007200050c0a11 */ /* 0x000fe200078208ff */
[C---:B------:R-:W-:Y:S01]  /*15b60*/  FMUL.FTZ R53, R2.reuse, R53 ;  /* 0x0000003502357220 */ /* 0x040fe20000410000 */
[----:B------:R-:W-:Y:S01]  /*15b70*/  @P0 IADD3.X R9, R3, R227, RZ, P2, !PT ;  /* 0x000000e303090210 */ /* 0x000fe200017fe4ff */
[----:B------:R-:W3:Y:S01]  /*15b80*/  MUFU.EX2 R0, R0 ;  /* 0x0000000000007308 */ /* 0x000ee20000000800 */
[----:B------:R-:W-:Y:S01]  /*15b90*/  FMUL.FTZ R56, R2, R56 ;  /* 0x0000003802387220 */ /* 0x000fe20000410000 */
[----:B--2---:R-:W-:Y:S01]  /*15ba0*/  @P0 IADD3 R6, P3, R4, R225, RZ ;  /* 0x000000e104060210 */ /* 0x004fe20007f7e0ff */
[C---:B------:R-:W-:Y:S01]  /*15bb0*/  FMUL.FTZ R57, R2.reuse, R57 ;  /* 0x0000003902397220 */ /* 0x040fe20000410000 */
[----:B------:R-:W-:Y:S01]  /*15bc0*/  @P0 LEA.HI.X R13, R5, c[0x0][0x1cc], R9, 0x1, P1 ;  /* 0x00007300050d0a11 */ /* 0x000fe200008f0c09 */
[----:B------:R-:W-:Y:S01]  /*15bd0*/  FMUL.FTZ R60, R2, R60 ;  /* 0x0000003c023c7220 */ /* 0x000fe20000410000 */
[----:B------:R-:W-:Y:S01]  /*15be0*/  @P0 LEA R10, P2, R6, c[0x0][0x1c8], 0x1 ;  /* 0x00007200060a0a11 */ /* 0x000fe200078408ff */
[C---:B------:R-:W-:Y:S01]  /*15bf0*/  FMUL.FTZ R61, R2.reuse, R61 ;  /* 0x0000003d023d7220 */ /* 0x040fe20000410000 */
[----:B------:R-:W-:Y:S01]  /*15c00*/  @P0 IADD3 R4, P1, R247, R4, RZ ;  /* 0x00000004f7040210 */ /* 0x000fe20007f3e0ff */
[----:B------:R1:W-:Y:S01]  /*15c10*/  @P0 LDGSTS.E.BYPASS.LTC128B.128 [R209+0x8100], [R12.64], !P6 ;  /* 0x081000000cd10fae */ /* 0x0003e2000f101d46 */
[----:B------:R-:W-:Y:S01]  /*15c20*/  @P0 IADD3.X R5, R3, R226, RZ, P3, !PT ;  /* 0x000000e203050210 */ /* 0x000fe20001ffe4ff */
[C---:B------:R-:W-:Y:S01]  /*15c30*/  FMUL.FTZ R64, R2.reuse, R64 ;  /* 0x0000004002407220 */ /* 0x040fe20000410000 */
[----:B------:R-:W-:Y:S01]  /*15c40*/  @P0 IADD3.X R3, R245, R3, RZ, P1, !PT ;  /* 0x00000003f5030210 */ /* 0x000fe20000ffe4ff */
[----:B------:R-:W-:Y:S01]  /*15c50*/  FMUL.FTZ R65, R2, R65 ;  /* 0x0000004102417220 */ /* 0x000fe20000410000 */
[----:B------:R-:W-:Y:S01]  /*15c60*/  @P0 LEA.HI.X R11, R6, c[0x0][0x1cc], R5, 0x1, P2 ;  /* 0x00007300060b0a11 */ /* 0x000fe200010f0c05 */
[----:B------:R-:W-:Y:S01]  /*15c70*/  FMUL.FTZ R68, R2, R68 ;  /* 0x0000004402447220 */ /* 0x000fe20000410000 */
[----:B------:R-:W-:Y:S01]  /*15c80*/  @P0 IADD3 R9, P3, R4, R228, RZ ;  /* 0x000000e404090210 */ /* 0x000fe20007f7e0ff */
[----:B------:R-:W-:Y:S01]  /*15c90*/  FMUL.FTZ R69, R2, R69 ;  /* 0x0000004502457220 */ /* 0x000fe20000410000 */
[C---:B----4-:R-:W-:Y:S01]  /*15ca0*/  @P0 IADD3 R7, P2, R4.reuse, R224, RZ ;  /* 0x000000e004070210 */ /* 0x050fe20007f5e0ff */
[----:B------:R2:W-:Y:S01]  /*15cb0*/  @P0 LDGSTS.E.BYPASS.LTC128B.128 [R209+0xa100], [R10.64], !P4 ;  /* 0x0a1000000ad10fae */ /* 0x0005e2000e101d46 */
[----:B------:R-:W-:Y:S01]  /*15cc0*/  @P0 IADD3 R5, P1, R4, R225, RZ ;  /* 0x000000e104050210 */ /* 0x000fe20007f3e0ff */
[----:B------:R-:W-:Y:S01]  /*15cd0*/  FFMA.FTZ R4, R142, c[0x0][0x2d0], -R103 ;  /* 0x0000b4008e047a23 */ /* 0x000fe20000010867 */
[C---:B------:R-:W-:Y:S01]  /*15ce0*/  @P0 IADD3.X R16, R3.reuse, R231, RZ, P3, !PT ;  /* 0x000000e703100210 */ /* 0x040fe20001ffe4ff */
[C---:B---3--:R-:W-:Y:S01]  /*15cf0*/  FMUL.FTZ R19, R0.reuse, R119 ;  /* 0x0000007700137220 */ /* 0x048fe20000410000 */
[C---:B------:R-:W-:Y:S01]  /*15d00*/  @P0 IADD3.X R18, R3.reuse, R227, RZ, P2, !PT ;  /* 0x000000e303120210 */ /* 0x040fe200017fe4ff */
[----:B------:R3:W4:Y:S01]  /*15d10*/  MUFU.EX2 R211, R4 ;  /* 0x0000000400d37308 */ /* 0x0007220000000800 */
[----:B------:R-:W-:Y:S01]  /*15d20*/  @P0 IADD3.X R17, R3, R226, RZ, P1, !PT ;  /* 0x000000e203110210 */ /* 0x000fe20000ffe4ff */
[----:B------:R-:W-:Y:S01]  /*15d30*/  FFMA.FTZ R3, R147, c[0x0][0x2d0], -R102 ;  /* 0x0000b40093037a23 */ /* 0x000fe20000010866 */
[----:B------:R-:W-:Y:S01]  /*15d40*/  @P0 LEA R8, P3, R9, c[0x0][0x1c8], 0x1 ;  /* 0x0000720009080a11 */ /* 0x000fe200078608ff */
[C---:B------:R-:W-:Y:S01]  /*15d50*/  FMUL.FTZ R26, R0.reuse, R126 ;  /* 0x0000007e001a7220 */ /* 0x040fe20000410000 */
[----:B------:R-:W-:Y:S01]  /*15d60*/  @P0 LEA R6, P2, R7, c[0x0][0x1c8], 0x1 ;  /* 0x0000720007060a11 */ /* 0x000fe200078408ff */
[----:B------:R-:W-:Y:S01]  /*15d70*/  FMUL.FTZ R27, R0, R127 ;  /* 0x0000007f001b7220 */ /* 0x000fe20000410000 */
[----:B------:R-:W-:Y:S01]  /*15d80*/  @P0 LEA.HI.X R9, R9, c[0x0][0x1cc], R16, 0x1, P3 ;  /* 0x0000730009090a11 */ /* 0x000fe200018f0c10 */
[----:B------:R-:W-:Y:S01]  /*15d90*/  FMUL.FTZ R16, R2, R116 ;  /* 0x0000007402107220 */ /* 0x000fe20000410000 */
[----:B------:R-:W-:Y:S01]  /*15da0*/  @P0 LEA.HI.X R7, R7, c[0x0][0x1cc], R18, 0x1, P2 ;  /* 0x0000730007070a11 */ /* 0x000fe200010f0c12 */
[----:B------:R5:W-:Y:S01]  /*15db0*/  MUFU.EX2 R177, R3 ;  /* 0x0000000300b17308 */ /* 0x000be20000000800 */
[C---:B------:R-:W-:Y:S01]  /*15dc0*/  FMUL.FTZ R18, R0.reuse, R118 ;  /* 0x0000007600127220 */ /* 0x040fe20000410000 */
[----:B------:R1:W-:Y:S01]  /*15dd0*/  @P0 LDGSTS.E.BYPASS.LTC128B.128 [R209+0x7100], [R8.64], !P5 ;  /* 0x0710000008d10fae */ /* 0x0003e2000e901d46 */
[C---:B------:R-:W-:Y:S02]  /*15de0*/  FMUL.FTZ R34, R0.reuse, R134 ;  /* 0x0000008600227220 */ /* 0x040fe40000410000 */
[C---:B------:R-:W-:Y:S02]  /*15df0*/  FMUL.FTZ R35, R0.reuse, R135 ;  /* 0x0000008700237220 */ /* 0x040fe40000410000 */
[C---:B------:R-:W-:Y:S02]  /*15e00*/  FMUL.FTZ R38, R0.reuse, R38 ;  /* 0x0000002600267220 */ /* 0x040fe40000410000 */
[C---:B------:R-:W-:Y:S01]  /*15e10*/  FMUL.FTZ R39, R0.reuse, R39 ;  /* 0x0000002700277220 */ /* 0x040fe20000410000 */
[----:B------:R4:W-:Y:S01]  /*15e20*/  @P0 LDGSTS.E.BYPASS.LTC128B.128 [R209+0x9100], [R6.64], !P6 ;  /* 0x0910000006d10fae */ /* 0x0009e2000f101d46 */
[C---:B--2---:R-:W-:Y:S02]  /*15e30*/  FMUL.FTZ R10, R0.reuse, R110 ;  /* 0x0000006e000a7220 */ /* 0x044fe40000410000 */
[C---:B------:R-:W-:Y:S01]  /*15e40*/  FMUL.FTZ R11, R0.reuse, R111 ;  /* 0x0000006f000b7220 */ /* 0x040fe20000410000 */
[C---:B---3--:R-:W-:Y:S01]  /*15e50*/  @P0 LEA R4, P1, R5.reuse, c[0x0][0x1c8], 0x1 ;  /* 0x0000720005040a11 */ /* 0x048fe200078208ff */
[C---:B------:R-:W-:Y:S02]  /*15e60*/  FMUL.FTZ R42, R0.reuse, R42 ;  /* 0x0000002a002a7220 */ /* 0x040fe40000410000 */
[----:B------:R-:W-:Y:S01]  /*15e70*/  FMUL.FTZ R43, R0, R43 ;  /* 0x0000002b002b7220 */ /* 0x000fe20000410000 */
[----:B------:R-:W-:Y:S01]  /*15e80*/  @P0 LEA.HI.X R5, R5, c[0x0][0x1cc], R17, 0x1, P1 ;  /* 0x0000730005050a11 */ /* 0x000fe200008f0c11 */
[----:B------:R-:W-:Y:S02]  /*15e90*/  FMUL.FTZ R17, R2, R117 ;  /* 0x0000007502117220 */ /* 0x000fe40000410000 */
[----:B------:R-:W-:Y:S02]  /*15ea0*/  FMUL.FTZ R46, R0, R46 ;  /* 0x0000002e002e7220 */ /* 0x000fe40000410000 */
[----:B------:R2:W-:Y:S01]  /*15eb0*/  @P0 LDGSTS.E.BYPASS.LTC128B.128 [R209+0xb100], [R4.64], !P4 ;  /* 0x0b10000004d10fae */ /* 0x0005e2000e101d46 */
[--C-:B-----5:R-:W-:Y:S02]  /*15ec0*/  FFMA.FTZ R3, R146, c[0x0][0x2d0], -R102.reuse ;  /* 0x0000b40092037a23 */ /* 0x120fe40000010866 */
[----:B------:R-:W-:Y:S02]  /*15ed0*/  FMUL.FTZ R47, R0, R47 ;  /* 0x0000002f002f7220 */ /* 0x000fe40000410000 */
[----:B------:R3:W5:Y:S01]  /*15ee0*/  MUFU.EX2 R176, R3 ;  /* 0x0000000300b07308 */ /* 0x0007620000000800 */
[C---:B-1----:R-:W-:Y:S02]  /*15ef0*/  FMUL.FTZ R8, R2.reuse, R108 ;  /* 0x0000006c02087220 */ /* 0x042fe40000410000 */
[----:B------:R-:W1:Y:S01]  /*15f00*/  LDSM.16.MT88.4 R12, [R185+0x100] ;  /* 0x00010000b90c783b */ /* 0x000e620000004200 */
[----:B------:R-:W-:Y:S02]  /*15f10*/  FMUL.FTZ R9, R2, R109 ;  /* 0x0000006d02097220 */ /* 0x000fe40000410000 */
[C---:B------:R-:W-:Y:S02]  /*15f20*/  FMUL.FTZ R50, R0.reuse, R50 ;  /* 0x0000003200327220 */ /* 0x040fe40000410000 */
[C---:B------:R-:W-:Y:S02]  /*15f30*/  FMUL.FTZ R51, R0.reuse, R51 ;  /* 0x0000003300337220 */ /* 0x040fe40000410000 */
[C---:B----4-:R-:W-:Y:S01]  /*15f40*/  FMUL.FTZ R6, R0.reuse, R106 ;  /* 0x0000006a00067220 */ /* 0x050fe20000410000 */
[----:B------:R-:W4:Y:S01]  /*15f50*/  LDSM.16.MT88.4 R20, [R186+0x100] ;  /* 0x00010000ba14783b */ /* 0x000f220000004200 */
[----:B------:R-:W-:Y:S01]  /*15f60*/  F2FP.BF16.PACK_AB R106, R211, R212 ;  /* 0x000000d4d36a723e */ /* 0x000fe200000010ff */
[C---:B------:R-:W-:Y:S02]  /*15f70*/  FMUL.FTZ R7, R0.reuse, R107 ;  /* 0x0000006b00077220 */ /* 0x040fe40000410000 */
[C---:B------:R-:W-:Y:S02]  /*15f80*/  FMUL.FTZ R54, R0.reuse, R54 ;  /* 0x0000003600367220 */ /* 0x040fe40000410000 */
[C---:B------:R-:W-:Y:S02]  /*15f90*/  FMUL.FTZ R55, R0.reuse, R55 ;  /* 0x0000003700377220 */ /* 0x040fe40000410000 */
[----:B------:R-:W1:Y:S01]  /*15fa0*/  LDSM.16.MT88.4 R28, [R188+0x100] ;  /* 0x00010000bc1c783b */ /* 0x000e620000004200 */
[----:B------:R-:W-:Y:S02]  /*15fb0*/  FMUL.FTZ R58, R0, R58 ;  /* 0x0000003a003a7220 */ /* 0x000fe40000410000 */
[----:B--2---:R-:W-:Y:S01]  /*15fc0*/  FMUL.FTZ R4, R2, R104 ;  /* 0x0000006802047220 */ /* 0x004fe20000410000 */
[----:B------:R-:W-:Y:S01]  /*15fd0*/  F2FP.BF16.PACK_AB R104, R213, R214 ;  /* 0x000000d6d568723e */ /* 0x000fe200000010ff */
[--C-:B---3--:R-:W-:Y:S02]  /*15fe0*/  FFMA.FTZ R3, R144, c[0x0][0x2d0], -R102.reuse ;  /* 0x0000b40090037a23 */ /* 0x108fe40000010866 */
[----:B------:R-:W-:Y:S01]  /*15ff0*/  FMUL.FTZ R5, R2, R105 ;  /* 0x0000006902057220 */ /* 0x000fe20000410000 */
[----:B-----5:R-:W-:Y:S01]  /*16000*/  F2FP.BF16.PACK_AB R105, R176, R177 ;  /* 0x000000b1b069723e */ /* 0x020fe200000010ff */
[----:B------:R2:W-:Y:S01]  /*16010*/  MUFU.EX2 R175, R3 ;  /* 0x0000000300af7308 */ /* 0x0005e20000000800 */
[----:B------:R-:W3:Y:S01]  /*16020*/  LDSM.16.MT88.4 R108, [R187+0x100] ;  /* 0x00010000bb6c783b */ /* 0x000ee20000004200 */
[C---:B------:R-:W-:Y:S02]  /*16030*/  FMUL.FTZ R59, R0.reuse, R59 ;  /* 0x0000003b003b7220 */ /* 0x040fe40000410000 */
[C---:B------:R-:W-:Y:S02]  /*16040*/  FMUL.FTZ R62, R0.reuse, R62 ;  /* 0x0000003e003e7220 */ /* 0x040fe40000410000 */
[C---:B------:R-:W-:Y:S02]  /*16050*/  FMUL.FTZ R63, R0.reuse, R63 ;  /* 0x0000003f003f7220 */ /* 0x040fe40000410000 */
[C---:B------:R-:W-:Y:S01]  /*16060*/  FMUL.FTZ R66, R0.reuse, R66 ;  /* 0x0000004200427220 */ /* 0x040fe20000410000 */
[----:B------:R-:W-:Y:S01]  /*16070*/  LDSM.16.MT88.4 R116, [R186+0x2100] ;  /* 0x00210000ba74783b */ /* 0x000fe20000004200 */
[C---:B------:R-:W-:Y:S02]  /*16080*/  FMUL.FTZ R67, R0.reuse, R67 ;  /* 0x0000004300437220 */ /* 0x040fe40000410000 */
[C---:B------:R-:W-:Y:S02]  /*16090*/  FMUL.FTZ R70, R0.reuse, R70 ;  /* 0x0000004600467220 */ /* 0x040fe40000410000 */
[----:B------:R-:W-:Y:S02]  /*160a0*/  FMUL.FTZ R71, R0, R71 ;  /* 0x0000004700477220 */ /* 0x000fe40000410000 */
[C---:B------:R-:W-:Y:S01]  /*160b0*/  FMUL.FTZ R72, R2.reuse, R72 ;  /* 0x0000004802487220 */ /* 0x040fe20000410000 */
[----:B------:R-:W-:Y:S01]  /*160c0*/  LDSM.16.MT88.4 R124, [R187+0x900] ;  /* 0x00090000bb7c783b */ /* 0x000fe20000004200 */
[----:B------:R-:W-:Y:S02]  /*160d0*/  FMUL.FTZ R73, R2, R73 ;  /* 0x0000004902497220 */ /* 0x000fe40000410000 */
[C---:B------:R-:W-:Y:S02]  /*160e0*/  FMUL.FTZ R74, R0.reuse, R74 ;  /* 0x0000004a004a7220 */ /* 0x040fe40000410000 */
[----:B------:R-:W-:Y:S02]  /*160f0*/  FMUL.FTZ R75, R0, R75 ;  /* 0x0000004b004b7220 */ /* 0x000fe40000410000 */
[----:B--2---:R-:W-:Y:S01]  /*16100*/  FFMA.FTZ R3, R145, c[0x0][0x2d0], -R102 ;  /* 0x0000b40091037a23 */ /* 0x004fe20000010866 */
[----:B------:R-:W-:Y:S01]  /*16110*/  LDSM.16.MT88.4 R132, [R186+0x2900] ;  /* 0x00290000ba84783b */ /* 0x000fe20000004200 */
[C---:B------:R-:W-:Y:S02]  /*16120*/  FMUL.FTZ R76, R2.reuse, R76 ;  /* 0x0000004c024c7220 */ /* 0x040fe40000410000 */
[----:B------:R2:W5:Y:S01]  /*16130*/  MUFU.EX2 R174, R3 ;  /* 0x0000000300ae7308 */ /* 0x0005620000000800 */
[----:B------:R-:W-:Y:S02]  /*16140*/  FMUL.FTZ R77, R2, R77 ;  /* 0x0000004d024d7220 */ /* 0x000fe40000410000 */
[C---:B------:R-:W-:Y:S02]  /*16150*/  FMUL.FTZ R78, R0.reuse, R78 ;  /* 0x0000004e004e7220 */ /* 0x040fe40000410000 */
[----:B------:R-:W-:Y:S01]  /*16160*/  LDSM.16.MT88.4 R140, [R188+0x2900] ;  /* 0x00290000bc8c783b */ /* 0x000fe20000004200 */
[----:B------:R-:W-:Y:S02]  /*16170*/  FMUL.FTZ R79, R0, R79 ;  /* 0x0000004f004f7220 */ /* 0x000fe40000410000 */
[C---:B------:R-:W-:Y:S02]  /*16180*/  FMUL.FTZ R80, R2.reuse, R80 ;  /* 0x0000005002507220 */ /* 0x040fe40000410000 */
[----:B------:R-:W-:Y:S02]  /*16190*/  FMUL.FTZ R81, R2, R81 ;  /* 0x0000005102517220 */ /* 0x000fe40000410000 */
[C---:B------:R-:W-:Y:S01]  /*161a0*/  FMUL.FTZ R82, R0.reuse, R82 ;  /* 0x0000005200527220 */ /* 0x040fe20000410000 */
[----:B------:R-:W-:Y:S01]  /*161b0*/  LDSM.16.MT88.4 R144, [R186+0x3900] ;  /* 0x00390000ba90783b */ /* 0x000fe20000004200 */
[----:B------:R-:W-:Y:S02]  /*161c0*/  FMUL.FTZ R83, R0, R83 ;  /* 0x0000005300537220 */ /* 0x000fe40000410000 */
[C---:B------:R-:W-:Y:S02]  /*161d0*/  FMUL.FTZ R84, R2.reuse, R84 ;  /* 0x0000005402547220 */ /* 0x040fe40000410000 */
[----:B------:R-:W-:Y:S02]  /*161e0*/  FMUL.FTZ R85, R2, R85 ;  /* 0x0000005502557220 */ /* 0x000fe40000410000 */
[C---:B------:R-:W-:Y:S01]  /*161f0*/  FMUL.FTZ R86, R0.reuse, R86 ;  /* 0x0000005600567220 */ /* 0x040fe20000410000 */
[----:B------:R-:W0:Y:S01]  /*16200*/  LDGDEPBAR ;  /* 0x00000000000079af */ /* 0x000e220000000000 */
[----:B------:R-:W-:Y:S02]  /*16210*/  FMUL.FTZ R87, R0, R87 ;  /* 0x0000005700577220 */ /* 0x000fe40000410000 */
[--C-:B--2---:R-:W-:Y:S01]  /*16220*/  FFMA.FTZ R3, R138, c[0x0][0x2d0], -R103.reuse ;  /* 0x0000b4008a037a23 */ /* 0x104fe20000010867 */
[----:B-----5:R-:W-:Y:S01]  /*16230*/  F2FP.BF16.PACK_AB R107, R174, R175 ;  /* 0x000000afae6b723e */ /* 0x020fe200000010ff */
[C---:B------:R-:W-:Y:S02]  /*16240*/  FMUL.FTZ R88, R2.reuse, R88 ;  /* 0x0000005802587220 */ /* 0x040fe40000410000 */
[----:B------:R2:W5:Y:S01]  /*16250*/  MUFU.EX2 R210, R3 ;  /* 0x0000000300d27308 */ /* 0x0005620000000800 */
[----:B------:R-:W-:Y:S02]  /*16260*/  FMUL.FTZ R89, R2, R89 ;  /* 0x0000005902597220 */ /* 0x000fe40000410000 */
[C---:B------:R-:W-:Y:S01]  /*16270*/  FMUL.FTZ R90, R0.reuse, R90 ;  /* 0x0000005a005a7220 */ /* 0x040fe20000410000 */
[C---:B-1----:R-:W-:Y:S05]  /*16280*/  HMMA.16816.F32.BF16 R4, R104.reuse, R12, R4 ;  /* 0x0000000c6804723c */ /* 0x042fea0000041804 */
[----:B------:R-:W-:Y:S02]  /*16290*/  FMUL.FTZ R91, R0, R91 ;  /* 0x0000005b005b7220 */ /* 0x000fe40000410000 */
[C---:B------:R-:W-:Y:S01]  /*162a0*/  FMUL.FTZ R12, R2.reuse, R112 ;  /* 0x00000070020c7220 */ /* 0x040fe20000410000 */
[C---:B------:R-:W-:Y:S04]  /*162b0*/  HMMA.16816.F32.BF16 R8, R104.reuse, R14, R8 ;  /* 0x0000000e6808723c */ /* 0x040fe80000041808 */
[C---:B------:R-:W-:Y:S02]  /*162c0*/  FMUL.FTZ R13, R2.reuse, R113 ;  /* 0x00000071020d7220 */ /* 0x040fe40000410000 */
[----:B------:R-:W-:Y:S02]  /*162d0*/  FMUL.FTZ R92, R2, R92 ;  /* 0x0000005c025c7220 */ /* 0x000fe40000410000 */
[----:B------:R-:W-:Y:S04]  /*162e0*/  FMUL.FTZ R14, R0, R114 ;  /* 0x00000072000e7220 */ /* 0x000fe80000410000 */
[--C-:B--2---:R-:W-:Y:S02]  /*162f0*/  FFMA.FTZ R3, R148, c[0x0][0x2d0], -R103.reuse ;  /* 0x0000b40094037a23 */ /* 0x104fe40000010867 */
[----:B------:R-:W-:Y:S02]  /*16300*/  FMUL.FTZ R15, R0, R115 ;  /* 0x00000073000f7220 */ /* 0x000fe40000410000 */
[----:B------:R1:W2:Y:S01]  /*16310*/  MUFU.EX2 R208, R3 ;  /* 0x0000000300d07308 */ /* 0x0002a20000000800 */
[----:B------:R-:W2:Y:S01]  /*16320*/  LDSM.16.MT88.4 R112, [R185+0x2100] ;  /* 0x00210000b970783b */ /* 0x000ea20000004200 */
[----:B------:R-:W-:Y:S02]  /*16330*/  FMUL.FTZ R93, R2, R93 ;  /* 0x0000005d025d7220 */ /* 0x000fe40000410000 */
[C---:B------:R-:W-:Y:S01]  /*16340*/  FMUL.FTZ R94, R0.reuse, R94 ;  /* 0x0000005e005e7220 */ /* 0x040fe20000410000 */
[C---:B----4-:R-:W-:Y:S03]  /*16350*/  HMMA.16816.F32.BF16 R12, R104.reuse, R20, R12 ;  /* 0x00000014680c723c */ /* 0x050fe6000004180c */
[----:B------:R-:W-:Y:S02]  /*16360*/  FMUL.FTZ R95, R0, R95 ;  /* 0x0000005f005f7220 */ /* 0x000fe40000410000 */
[C---:B------:R-:W-:Y:S02]  /*16370*/  FMUL.FTZ R96, R2.reuse, R96 ;  /* 0x0000006002607220 */ /* 0x040fe40000410000 */
[C---:B------:R-:W-:Y:S01]  /*16380*/  FMUL.FTZ R20, R2.reuse, R120 ;  /* 0x0000007802147220 */ /* 0x040fe20000410000 */
[C---:B------:R-:W-:Y:S04]  /*16390*/  HMMA.16816.F32.BF16 R16, R104.reuse, R22, R16 ;  /* 0x000000166810723c */ /* 0x040fe80000041810 */
[C---:B------:R-:W-:Y:S02]  /*163a0*/  FMUL.FTZ R21, R2.reuse, R121 ;  /* 0x0000007902157220 */ /* 0x040fe40000410000 */
[----:B------:R-:W-:Y:S02]  /*163b0*/  FMUL.FTZ R97, R2, R97 ;  /* 0x0000006102617220 */ /* 0x000fe40000410000 */
[C---:B------:R-:W-:Y:S04]  /*163c0*/  FMUL.FTZ R22, R0.reuse, R122 ;  /* 0x0000007a00167220 */ /* 0x040fe80000410000 */
[--C-:B-1----:R-:W-:Y:S02]  /*163d0*/  FFMA.FTZ R3, R139, c[0x0][0x2d0], -R103.reuse ;  /* 0x0000b4008b037a23 */ /* 0x102fe40000010867 */
[C---:B------:R-:W-:Y:S02]  /*163e0*/  FMUL.FTZ R23, R0.reuse, R123 ;  /* 0x0000007b00177220 */ /* 0x040fe40000410000 */
[----:B------:R1:W4:Y:S01]  /*163f0*/  MUFU.EX2 R183, R3 ;  /* 0x0000000300b77308 */ /* 0x0003220000000800 */
[----:B------:R-:W-:Y:S01]  /*16400*/  LDSM.16.MT88.4 R120, [R188+0x900] ;  /* 0x00090000bc78783b */ /* 0x000fe20000004200 */
[C---:B------:R-:W-:Y:S02]  /*16410*/  FMUL.FTZ R98, R0.reuse, R98 ;  /* 0x0000006200627220 */ /* 0x040fe40000410000 */
[----:B------:R-:W-:Y:S01]  /*16420*/  FMUL.FTZ R99, R0, R99 ;  /* 0x0000006300637220 */ /* 0x000fe20000410000 */
[C---:B------:R-:W-:Y:S07]  /*16430*/  HMMA.16816.F32.BF16 R20, R104.reuse, R28, R20 ;  /* 0x0000001c6814723c */ /* 0x040fee0000041814 */
[C---:B------:R-:W-:Y:S01]  /*16440*/  FMUL.FTZ R28, R2.reuse, R128 ;  /* 0x00000080021c7220 */ /* 0x040fe20000410000 */
[C---:B------:R-:W-:Y:S04]  /*16450*/  HMMA.16816.F32.BF16 R24, R104.reuse, R30, R24 ;  /* 0x0000001e6818723c */ /* 0x040fe80000041818 */
[C---:B------:R-:W-:Y:S02]  /*16460*/  FMUL.FTZ R29, R2.reuse, R129 ;  /* 0x00000081021d7220 */ /* 0x040fe40000410000 */
[----:B------:R-:W-:Y:S02]  /*16470*/  FFMA.FTZ R2, R2, R222, R214 ;  /* 0x000000de02027223 */ /* 0x000fe400000100d6 */
[C---:B------:R-:W-:Y:S04]  /*16480*/  FMUL.FTZ R30, R0.reuse, R130 ;  /* 0x00000082001e7220 */ /* 0x040fe80000410000 */
[----:B-1----:R-:W-:Y:S02]  /*16490*/  FFMA.FTZ R3, R149, c[0x0][0x2d0], -R103 ;  /* 0x0000b40095037a23 */ /* 0x002fe40000010867 */
[C---:B------:R-:W-:Y:S02]  /*164a0*/  FMUL.FTZ R31, R0.reuse, R131 ;  /* 0x00000083001f7220 */ /* 0x040fe40000410000 */
[----:B------:R1:W1:Y:S01]  /*164b0*/  MUFU.EX2 R182, R3 ;  /* 0x0000000300b67308 */ /* 0x0002620000000800 */
[----:B------:R-:W-:Y:S01]  /*164c0*/  LDSM.16.MT88.4 R128, [R185+0x2900] ;  /* 0x00290000b980783b */ /* 0x000fe20000004200 */
[----:B------:R-:W-:Y:S02]  /*164d0*/  FFMA.FTZ R0, R0, R223, R177 ;  /* 0x000000df00007223 */ /* 0x000fe400000100b1 */
[----:B------:R-:W-:Y:S01]  /*164e0*/  FADD.FTZ R2, R213, R2 ;  /* 0x00000002d5027221 */ /* 0x000fe20000010000 */
[C---:B---3--:R-:W-:Y:S03]  /*164f0*/  HMMA.16816.F32.BF16 R28, R104.reuse, R108, R28 ;  /* 0x0000006c681c723c */ /* 0x048fe6000004181c */
[----:B------:R-:W-:Y:S02]  /*16500*/  FADD.FTZ R0, R176, R0 ;  /* 0x00000000b0007221 */ /* 0x000fe40000010000 */
[----:B------:R-:W-:Y:S02]  /*16510*/  FADD.FTZ R2, R212, R2 ;  /* 0x00000002d4027221 */ /* 0x000fe40000010000 */
[----:B------:R-:W-:Y:S01]  /*16520*/  FADD.FTZ R0, R175, R0 ;  /* 0x00000000af007221 */ /* 0x000fe20000010000 */
[C---:B------:R-:W-:Y:S01]  /*16530*/  HMMA.16816.F32.BF16 R32, R104.reuse, R110, R32 ;  /* 0x0000006e6820723c */ /* 0x040fe20000041820 */
[----:B------:R-:W3:Y:S03]  /*16540*/  LDSM.16.MT88.4 R108, [R188+0x2100] ;  /* 0x00210000bc6c783b */ /* 0x000ee60000004200 */
[----:B------:R-:W-:Y:S02]  /*16550*/  FADD.FTZ R2, R211, R2 ;  /* 0x00000002d3027221 */ /* 0x000fe40000010000 */
[----:B------:R-:W-:Y:S02]  /*16560*/  FADD.FTZ R0, R174, R0 ;  /* 0x00000000ae007221 */ /* 0x000fe40000010000 */
[C---:B--2---:R-:W-:Y:S04]  /*16570*/  HMMA.16816.F32.BF16 R36, R104.reuse, R112, R36 ;  /* 0x000000706824723c */ /* 0x044fe80000041824 */
[----:B-1----:R-:W-:Y:S02]  /*16580*/  FFMA.FTZ R3, R150, c[0x0][0x2d0], -R102 ;  /* 0x0000b40096037a23 */ /* 0x002fe40000010866 */
[----:B-----5:R-:W-:Y:S02]  /*16590*/  FADD.FTZ R2, R210, R2 ;  /* 0x00000002d2027221 */ /* 0x020fe40000010000 */
[C---:B------:R-:W-:Y:S01]  /*165a0*/  HMMA.16816.F32.BF16 R40, R104.reuse, R114, R40 ;  /* 0x000000726828723c */ /* 0x040fe20000041828 */
[----:B------:R1:W2:Y:S01]  /*165b0*/  MUFU.EX2 R173, R3 ;  /* 0x0000000300ad7308 */ /* 0x0002a20000000800 */
[----:B------:R-:W5:Y:S02]  /*165c0*/  LDSM.16.MT88.4 R112, [R187+0x2100] ;  /* 0x00210000bb70783b */ /* 0x000f640000004200 */
[----:B------:R-:W-:Y:S04]  /*165d0*/  FADD.FTZ R2, R208, R2 ;  /* 0x00000002d0027221 */ /* 0x000fe80000010000 */
[C---:B------:R-:W-:Y:S04]  /*165e0*/  HMMA.16816.F32.BF16 R44, R104.reuse, R116, R44 ;  /* 0x00000074682c723c */ /* 0x040fe8000004182c */
[----:B----4-:R-:W-:Y:S04]  /*165f0*/  FADD.FTZ R2, R183, R2 ;  /* 0x00000002b7027221 */ /* 0x010fe80000010000 */
[C---:B------:R-:W-:Y:S01]  /*16600*/  HMMA.16816.F32.BF16 R48, R104.reuse, R118, R48 ;  /* 0x000000766830723c */ /* 0x040fe20000041830 */
[----:B------:R-:W4:Y:S03]  /*16610*/  LDSM.16.MT88.4 R116, [R185+0x4100] ;  /* 0x00410000b974783b */ /* 0x000f260000004200 */
[----:B------:R-:W-:Y:S04]  /*16620*/  FADD.FTZ R2, R182, R2 ;  /* 0x00000002b6027221 */ /* 0x000fe80000010000 */
[C---:B---3--:R-:W-:Y:S04]  /*16630*/  HMMA.16816.F32.BF16 R52, R104.reuse, R108, R52 ;  /* 0x0000006c6834723c */ /* 0x048fe80000041834 */
[----:B-1----:R-:W-:Y:S02]  /*16640*/  FFMA.FTZ R3, R152, c[0x0][0x2d0], -R102 ;  /* 0x0000b40098037a23 */ /* 0x002fe40000010866 */
[----:B--2---:R-:W-:Y:S02]  /*16650*/  FADD.FTZ R0, R173, R0 ;  /* 0x00000000ad007221 */ /* 0x004fe40000010000 */
[----:B------:R1:W2:Y:S01]  /*16660*/  MUFU.EX2 R172, R3 ;  /* 0x0000000300ac7308 */ /* 0x0002a20000000800 */
[C---:B------:R-:W-:Y:S01]  /*16670*/  HMMA.16816.F32.BF16 R56, R104.reuse, R110, R56 ;  /* 0x0000006e6838723c */ /* 0x040fe20000041838 */
[----:B------:R-:W3:Y:S07]  /*16680*/  LDSM.16.MT88.4 R108, [R186+0x4100] ;  /* 0x00410000ba6c783b */ /* 0x000eee0000004200 */
[C---:B-----5:R-:W-:Y:S08]  /*16690*/  HMMA.16816.F32.BF16 R60, R104.reuse, R112, R60 ;  /* 0x00000070683c723c */ /* 0x060ff0000004183c */
[C---:B------:R-:W-:Y:S01]  /*166a0*/  HMMA.16816.F32.BF16 R64, R104.reuse, R114, R64 ;  /* 0x000000726840723c */ /* 0x040fe20000041840 */
[----:B------:R-:W5:Y:S03]  /*166b0*/  LDSM.16.MT88.4 R112, [R188+0x4100] ;  /* 0x00410000bc70783b */ /* 0x000f660000004200 */
[----:B-1----:R-:W-:Y:S04]  /*166c0*/  FFMA.FTZ R3, R151, c[0x0][0x2d0], -R102 ;  /* 0x0000b40097037a23 */ /* 0x002fe80000010866 */
[C---:B----4-:R-:W-:Y:S01]  /*166d0*/  HMMA.16816.F32.BF16 R68, R104.reuse, R116, R68 ;  /* 0x000000746844723c */ /* 0x050fe20000041844 */
[----:B------:R-:W-:Y:S01]  /*166e0*/  LDSM.16.MT88.4 R148, [R188+0x3900] ;  /* 0x00390000bc94783b */ /* 0x000fe20000004200 */
[----:B------:R1:W4:Y:S02]  /*166f0*/  MUFU.EX2 R171, R3 ;  /* 0x0000000300ab7308 */ /* 0x0003240000000800 */
[----:B--2---:R-:W-:Y:S04]  /*16700*/  FADD.FTZ R0, R172, R0 ;  /* 0x00000000ac007221 */ /* 0x004fe80000010000 */
[C---:B------:R-:W-:Y:S01]  /*16710*/  HMMA.16816.F32.BF16 R72, R104.reuse, R118, R72 ;  /* 0x000000766848723c */ /* 0x040fe20000041848 */
[----:B------:R-:W2:Y:S07]  /*16720*/  LDSM.16.MT88.4 R116, [R187+0x4100] ;  /* 0x00410000bb74783b */ /* 0x000eae0000004200 */
[C---:B---3--:R-:W-:Y:S08]  /*16730*/  HMMA.16816.F32.BF16 R76, R104.reuse, R108, R76 ;  /* 0x0000006c684c723c */ /* 0x048ff0000004184c */
[C---:B------:R-:W-:Y:S01]  /*16740*/  HMMA.16816.F32.BF16 R80, R104.reuse, R110, R80 ;  /* 0x0000006e6850723c */ /* 0x040fe20000041850 */
[----:B------:R-:W3:Y:S03]  /*16750*/  LDSM.16.MT88.4 R108, [R185+0x900] ;  /* 0x00090000b96c783b */ /* 0x000ee60000004200 */
[----:B-1----:R-:W-:Y:S02]  /*16760*/  FFMA.FTZ R3, R153, c[0x0][0x2d0], -R102 ;  /* 0x0000b40099037a23 */ /* 0x002fe40000010866 */
[----:B----4-:R-:W-:Y:S02]  /*16770*/  FADD.FTZ R0, R171, R0 ;  /* 0x00000000ab007221 */ /* 0x010fe40000010000 */
[----:B------:R1:W4:Y:S01]  /*16780*/  MUFU.EX2 R170, R3 ;  /* 0x0000000300aa7308 */ /* 0x0003220000000800 */
[C---:B-----5:R-:W-:Y:S08]  /*16790*/  HMMA.16816.F32.BF16 R84, R104.reuse, R112, R84 ;  /* 0x000000706854723c */ /* 0x060ff00000041854 */
[C---:B------:R-:W-:Y:S01]  /*167a0*/  HMMA.16816.F32.BF16 R88, R104.reuse, R114, R88 ;  /* 0x000000726858723c */ /* 0x040fe20000041858 */
[----:B------:R-:W5:Y:S07]  /*167b0*/  LDSM.16.MT88.4 R112, [R186+0x900] ;  /* 0x00090000ba70783b */ /* 0x000f6e0000004200 */
[C---:B--2---:R-:W-:Y:S04]  /*167c0*/  HMMA.16816.F32.BF16 R92, R104.reuse, R116, R92 ;  /* 0x00000074685c723c */ /* 0x044fe8000004185c */
[--C-:B-1----:R-:W-:Y:S04]  /*167d0*/  FFMA.FTZ R3, R155, c[0x0][0x2d0], -R103.reuse ;  /* 0x0000b4009b037a23 */ /* 0x102fe80000010867 */
[----:B------:R-:W-:Y:S01]  /*167e0*/  HMMA.16816.F32.BF16 R96, R104, R118, R96 ;  /* 0x000000766860723c */ /* 0x000fe20000041860 */
[----:B------:R-:W1:Y:S01]  /*167f0*/  LDSM.16.MT88.4 R116, [R187+0x2900] ;  /* 0x00290000bb74783b */ /* 0x000e620000004200 */
[----:B------:R2:W2:Y:S02]  /*16800*/  MUFU.EX2 R181, R3 ;  /* 0x0000000300b57308 */ /* 0x0004a40000000800 */
[----:B----4-:R-:W-:Y:S03]  /*16810*/  FADD.FTZ R0, R170, R0 ;  /* 0x00000000aa007221 */ /* 0x010fe60000010000 */
[----:B------:R-:W-:Y:S02]  /*16820*/  F2FP.BF16.PACK_AB R104, R208, R210 ;  /* 0x000000d2d068723e */ /* 0x000fe400000010ff */
[----:B------:R-:W-:Y:S03]  /*16830*/  F2FP.BF16.PACK_AB R106, R182, R183 ;  /* 0x000000b7b66a723e */ /* 0x000fe600000010ff */
[----:B------:R-:W-:Y:S02]  /*16840*/  F2FP.BF16.PACK_AB R105, R172, R173 ;  /* 0x000000adac69723e */ /* 0x000fe400000010ff */
[----:B------:R-:W-:Y:S07]  /*16850*/  F2FP.BF16.PACK_AB R107, R170, R171 ;  /* 0x000000abaa6b723e */ /* 0x000fee00000010ff */
[C---:B---3--:R-:W-:Y:S03]  /*16860*/  HMMA.16816.F32.BF16 R4, R104.reuse, R108, R4 ;  /* 0x0000006c6804723c */ /* 0x048fe60000041804 */
[--C-:B--2---:R-:W-:Y:S05]  /*16870*/  FFMA.FTZ R3, R156, c[0x0][0x2d0], -R103.reuse ;  /* 0x0000b4009c037a23 */ /* 0x104fea0000010867 */
[C---:B------:R-:W-:Y:S01]  /*16880*/  HMMA.16816.F32.BF16 R8, R104.reuse, R110, R8 ;  /* 0x0000006e6808723c */ /* 0x040fe20000041808 */
[----:B------:R-:W2:Y:S01]  /*16890*/  LDSM.16.MT88.4 R108, [R185+0x4900] ;  /* 0x00490000b96c783b */ /* 0x000ea20000004200 */
[----:B------:R3:W4:Y:S02]  /*168a0*/  MUFU.EX2 R180, R3 ;  /* 0x0000000300b47308 */ /* 0x0007240000000800 */
[----:B------:R-:W-:Y:S04]  /*168b0*/  FADD.FTZ R2, R181, R2 ;  /* 0x00000002b5027221 */ /* 0x000fe80000010000 */
[C---:B-----5:R-:W-:Y:S08]  /*168c0*/  HMMA.16816.F32.BF16 R12, R104.reuse, R112, R12 ;  /* 0x00000070680c723c */ /* 0x060ff0000004180c */
[C---:B------:R-:W-:Y:S01]  /*168d0*/  HMMA.16816.F32.BF16 R16, R104.reuse, R114, R16 ;  /* 0x000000726810723c */ /* 0x040fe20000041810 */
[----:B------:R-:W5:Y:S07]  /*168e0*/  LDSM.16.MT88.4 R112, [R186+0x4900] ;  /* 0x00490000ba70783b */ /* 0x000f6e0000004200 */
[C---:B------:R-:W-:Y:S04]  /*168f0*/  HMMA.16816.F32.BF16 R20, R104.reuse, R120, R20 ;  /* 0x000000786814723c */ /* 0x040fe80000041814 */
[--C-:B---3--:R-:W-:Y:S02]  /*16900*/  FFMA.FTZ R3, R154, c[0x0][0x2d0], -R103.reuse ;  /* 0x0000b4009a037a23 */ /* 0x108fe40000010867 */
[----:B------:R-:W-:Y:S01]  /*16910*/  LDSM.16.MT88.4 R152, [R187+0x3900] ;  /* 0x00390000bb98783b */ /* 0x000fe20000004200 */
[----:B----4-:R-:W-:Y:S01]  /*16920*/  FADD.FTZ R2, R180, R2 ;  /* 0x00000002b4027221 */ /* 0x010fe20000010000 */
[C---:B------:R-:W-:Y:S01]  /*16930*/  HMMA.16816.F32.BF16 R24, R104.reuse, R122, R24 ;  /* 0x0000007a6818723c */ /* 0x040fe20000041818 */
[----:B------:R3:W4:Y:S05]  /*16940*/  MUFU.EX2 R179, R3 ;  /* 0x0000000300b37308 */ /* 0x00072a0000000800 */
[----:B------:R-:W-:Y:S02]  /*16950*/  LDSM.16.MT88.4 R120, [R187+0x4900] ;  /* 0x00490000bb78783b */ /* 0x000fe40000004200 */
[C---:B------:R-:W-:Y:S08]  /*16960*/  HMMA.16816.F32.BF16 R28, R104.reuse, R124, R28 ;  /* 0x0000007c681c723c */ /* 0x040ff0000004181c */
[C---:B------:R-:W-:Y:S01]  /*16970*/  HMMA.16816.F32.BF16 R32, R104.reuse, R126, R32 ;  /* 0x0000007e6820723c */ /* 0x040fe20000041820 */
[----:B------:R-:W-:Y:S07]  /*16980*/  LDSM.16.MT88.4 R124, [R186+0x1100] ;  /* 0x00110000ba7c783b */ /* 0x000fee0000004200 */
[C---:B------:R-:W-:Y:S04]  /*16990*/  HMMA.16816.F32.BF16 R36, R104.reuse, R128, R36 ;  /* 0x000000806824723c */ /* 0x040fe80000041824 */
[--C-:B---3--:R-:W-:Y:S02]  /*169a0*/  FFMA.FTZ R3, R157, c[0x0][0x2d0], -R103.reuse ;  /* 0x0000b4009d037a23 */ /* 0x108fe40000010867 */
[----:B----4-:R-:W-:Y:S02]  /*169b0*/  FADD.FTZ R2, R179, R2 ;  /* 0x00000002b3027221 */ /* 0x010fe40000010000 */
[C---:B------:R-:W-:Y:S01]  /*169c0*/  HMMA.16816.F32.BF16 R40, R104.reuse, R130, R40 ;  /* 0x000000826828723c */ /* 0x040fe20000041828 */
[----:B------:R3:W4:Y:S01]  /*169d0*/  MUFU.EX2 R178, R3 ;  /* 0x0000000300b27308 */ /* 0x0007220000000800 */
[----:B------:R-:W-:Y:S06]  /*169e0*/  LDSM.16.MT88.4 R128, [R187+0x1100] ;  /* 0x00110000bb80783b */ /* 0x000fec0000004200 */
[C---:B------:R-:W-:Y:S08]  /*169f0*/  HMMA.16816.F32.BF16 R44, R104.reuse, R132, R44 ;  /* 0x00000084682c723c */ /* 0x040ff0000004182c */
[C---:B------:R-:W-:Y:S01]  /*16a00*/  HMMA.16816.F32.BF16 R48, R104.reuse, R134, R48 ;  /* 0x000000866830723c */ /* 0x040fe20000041830 */
[----:B------:R-:W-:Y:S07]  /*16a10*/  LDSM.16.MT88.4 R132, [R187+0x1900] ;  /* 0x00190000bb84783b */ /* 0x000fee0000004200 */
[C---:B------:R-:W-:Y:S04]  /*16a20*/  HMMA.16816.F32.BF16 R52, R104.reuse, R140, R52 ;  /* 0x0000008c6834723c */ /* 0x040fe80000041834 */
[----:B---3--:R-:W-:Y:S02]  /*16a30*/  FFMA.FTZ R3, R159, c[0x0][0x2d0], -R102 ;  /* 0x0000b4009f037a23 */ /* 0x008fe40000010866 */
[----:B----4-:R-:W-:Y:S02]  /*16a40*/  FADD.FTZ R2, R178, R2 ;  /* 0x00000002b2027221 */ /* 0x010fe40000010000 */
[C---:B------:R-:W-:Y:S01]  /*16a50*/  HMMA.16816.F32.BF16 R56, R104.reuse, R142, R56 ;  /* 0x0000008e6838723c */ /* 0x040fe20000041838 */
[----:B------:R3:W4:Y:S01]  /*16a60*/  MUFU.EX2 R165, R3 ;  /* 0x0000000300a57308 */ /* 0x0007220000000800 */
[----:B------:R-:W-:Y:S06]  /*16a70*/  LDSM.16.MT88.4 R140, [R185+0x3900] ;  /* 0x00390000b98c783b */ /* 0x000fec0000004200 */
[C---:B-1----:R-:W-:Y:S08]  /*16a80*/  HMMA.16816.F32.BF16 R60, R104.reuse, R116, R60 ;  /* 0x00000074683c723c */ /* 0x042ff0000004183c */
[C---:B------:R-:W-:Y:S01]  /*16a90*/  HMMA.16816.F32.BF16 R64, R104.reuse, R118, R64 ;  /* 0x000000766840723c */ /* 0x040fe20000041840 */
[----:B------:R-:W1:Y:S07]  /*16aa0*/  LDSM.16.MT88.4 R116, [R188+0x4900] ;  /* 0x00490000bc74783b */ /* 0x000e6e0000004200 */
[C---:B--2---:R-:W-:Y:S04]  /*16ab0*/  HMMA.16816.F32.BF16 R68, R104.reuse, R108, R68 ;  /* 0x0000006c6844723c */ /* 0x044fe80000041844 */
[----:B---3--:R-:W-:Y:S02]  /*16ac0*/  FFMA.FTZ R3, R160, c[0x0][0x2d0], -R102 ;  /* 0x0000b400a0037a23 */ /* 0x008fe40000010866 */
[----:B----4-:R-:W-:Y:S02]  /*16ad0*/  FADD.FTZ R0, R165, R0 ;  /* 0x00000000a5007221 */ /* 0x010fe40000010000 */
[C---:B------:R-:W-:Y:S01]  /*16ae0*/  HMMA.16816.F32.BF16 R72, R104.reuse, R110, R72 ;  /* 0x0000006e6848723c */ /* 0x040fe20000041848 */
[----:B------:R2:W3:Y:S01]  /*16af0*/  MUFU.EX2 R164, R3 ;  /* 0x0000000300a47308 */ /* 0x0004e20000000800 */
[----:B------:R-:W4:Y:S06]  /*16b00*/  LDSM.16.MT88.4 R108, [R185+0x1100] ;  /* 0x00110000b96c783b */ /* 0x000f2c0000004200 */
[C---:B-----5:R-:W-:Y:S08]  /*16b10*/  HMMA.16816.F32.BF16 R76, R104.reuse, R112, R76 ;  /* 0x00000070684c723c */ /* 0x060ff0000004184c */
[C---:B------:R-:W-:Y:S01]  /*16b20*/  HMMA.16816.F32.BF16 R80, R104.reuse, R114, R80 ;  /* 0x000000726850723c */ /* 0x040fe20000041850 */
[----:B------:R-:W5:Y:S07]  /*16b30*/  LDSM.16.MT88.4 R112, [R188+0x1100] ;  /* 0x00110000bc70783b */ /* 0x000f6e0000004200 */
[C---:B-1----:R-:W-:Y:S04]  /*16b40*/  HMMA.16816.F32.BF16 R84, R104.reuse, R116, R84 ;  /* 0x000000746854723c */ /* 0x042fe80000041854 */
[----:B--2---:R-:W-:Y:S02]  /*16b50*/  FFMA.FTZ R3, R158, c[0x0][0x2d0], -R102 ;  /* 0x0000b4009e037a23 */ /* 0x004fe40000010866 */
[----:B------:R-:W-:Y:S01]  /*16b60*/  LDSM.16.MT88.4 R156, [R185+0x5900] ;  /* 0x00590000b99c783b */ /* 0x000fe20000004200 */
[----:B---3--:R-:W-:Y:S01]  /*16b70*/  FADD.FTZ R0, R164, R0 ;  /* 0x00000000a4007221 */ /* 0x008fe20000010000 */
[----:B------:R1:W2:Y:S01]  /*16b80*/  MUFU.EX2 R163, R3 ;  /* 0x0000000300a37308 */ /* 0x0002a20000000800 */
[C---:B------:R-:W-:Y:S05]  /*16b90*/  HMMA.16816.F32.BF16 R88, R104.reuse, R118, R88 ;  /* 0x000000766858723c */ /* 0x040fea0000041858 */
[----:B------:R-:W3:Y:S03]  /*16ba0*/  LDSM.16.MT88.4 R116, [R185+0x3100] ;  /* 0x00310000b974783b */ /* 0x000ee60000004200 */
[C---:B------:R-:W-:Y:S08]  /*16bb0*/  HMMA.16816.F32.BF16 R92, R104.reuse, R120, R92 ;  /* 0x00000078685c723c */ /* 0x040ff0000004185c */
[----:B------:R-:W-:Y:S01]  /*16bc0*/  HMMA.16816.F32.BF16 R96, R104, R122, R96 ;  /* 0x0000007a6860723c */ /* 0x000fe20000041860 */
[----:B------:R-:W3:Y:S03]  /*16bd0*/  LDSM.16.MT88.4 R120, [R186+0x3100] ;  /* 0x00310000ba78783b */ /* 0x000ee60000004200 */
[----:B-1----:R-:W-:Y:S03]  /*16be0*/  FFMA.FTZ R3, R161, c[0x0][0x2d0], -R102 ;  /* 0x0000b400a1037a23 */ /* 0x002fe60000010866 */
[----:B------:R-:W-:Y:S01]  /*16bf0*/  F2FP.BF16.PACK_AB R104, R180, R181 ;  /* 0x000000b5b468723e */ /* 0x000fe200000010ff */
[----:B--2---:R-:W-:Y:S01]  /*16c00*/  FADD.FTZ R0, R163, R0 ;  /* 0x00000000a3007221 */ /* 0x004fe20000010000 */
[----:B------:R-:W1:Y:S03]  /*16c10*/  MUFU.EX2 R162, R3 ;  /* 0x0000000300a27308 */ /* 0x000e660000000800 */
[----:B------:R-:W-:Y:S02]  /*16c20*/  F2FP.BF16.PACK_AB R106, R178, R179 ;  /* 0x000000b3b26a723e */ /* 0x000fe400000010ff */
[----:B------:R-:W-:Y:S02]  /*16c30*/  F2FP.BF16.PACK_AB R105, R164, R165 ;  /* 0x000000a5a469723e */ /* 0x000fe400000010ff */
[----:B-1----:R-:W-:Y:S01]  /*16c40*/  F2FP.BF16.PACK_AB R107, R162, R163 ;  /* 0x000000a3a26b723e */ /* 0x002fe200000010ff */
[--C-:B------:R-:W-:Y:S04]  /*16c50*/  FFMA.FTZ R3, R166, c[0x0][0x2d0], -R103.reuse ;  /* 0x0000b400a6037a23 */ /* 0x100fe80000010867 */
[----:B------:R1:W-:Y:S02]  /*16c60*/  MUFU.EX2 R169, R3 ;  /* 0x0000000300a97308 */ /* 0x0003e40000000800 */
[C---:B----4-:R-:W-:Y:S08]  /*16c70*/  HMMA.16816.F32.BF16 R4, R104.reuse, R108, R4 ;  /* 0x0000006c6804723c */ /* 0x050ff00000041804 */
[C---:B------:R-:W-:Y:S01]  /*16c80*/  HMMA.16816.F32.BF16 R8, R104.reuse, R110, R8 ;  /* 0x0000006e6808723c */ /* 0x040fe20000041808 */
[----:B------:R-:W2:Y:S07]  /*16c90*/  LDSM.16.MT88.4 R108, [R188+0x3100] ;  /* 0x00310000bc6c783b */ /* 0x000eae0000004200 */
[C---:B------:R-:W-:Y:S04]  /*16ca0*/  HMMA.16816.F32.BF16 R12, R104.reuse, R124, R12 ;  /* 0x0000007c680c723c */ /* 0x040fe8000004180c */
[--C-:B-1----:R-:W-:Y:S04]  /*16cb0*/  FFMA.FTZ R3, R168, c[0x0][0x2d0], -R103.reuse ;  /* 0x0000b400a8037a23 */ /* 0x102fe80000010867 */
[C---:B------:R-:W-:Y:S01]  /*16cc0*/  HMMA.16816.F32.BF16 R16, R104.reuse, R126, R16 ;  /* 0x0000007e6810723c */ /* 0x040fe20000041810 */
[----:B------:R-:W-:Y:S01]  /*16cd0*/  LDSM.16.MT88.4 R124, [R188+0x1900] ;  /* 0x00190000bc7c783b */ /* 0x000fe20000004200 */
[----:B------:R1:W4:Y:S06]  /*16ce0*/  MUFU.EX2 R168, R3 ;  /* 0x0000000300a87308 */ /* 0x00032c0000000800 */
[C---:B-----5:R-:W-:Y:S08]  /*16cf0*/  HMMA.16816.F32.BF16 R20, R104.reuse, R112, R20 ;  /* 0x000000706814723c */ /* 0x060ff00000041814 */
[C---:B------:R-:W-:Y:S01]  /*16d00*/  HMMA.16816.F32.BF16 R24, R104.reuse, R114, R24 ;  /* 0x000000726818723c */ /* 0x040fe20000041818 */
[----:B------:R-:W5:Y:S07]  /*16d10*/  LDSM.16.MT88.4 R112, [R187+0x3100] ;  /* 0x00310000bb70783b */ /* 0x000f6e0000004200 */
[C---:B------:R-:W-:Y:S04]  /*16d20*/  HMMA.16816.F32.BF16 R28, R104.reuse, R128, R28 ;  /* 0x00000080681c723c */ /* 0x040fe8000004181c */
[--C-:B-1----:R-:W-:Y:S04]  /*16d30*/  FFMA.FTZ R3, R167, c[0x0][0x2d0], -R103.reuse ;  /* 0x0000b400a7037a23 */ /* 0x102fe80000010867 */
[C---:B------:R-:W-:Y:S01]  /*16d40*/  HMMA.16816.F32.BF16 R32, R104.reuse, R130, R32 ;  /* 0x000000826820723c */ /* 0x040fe20000041820 */
[----:B------:R1:W-:Y:S07]  /*16d50*/  MUFU.EX2 R167, R3 ;  /* 0x0000000300a77308 */ /* 0x0003ee0000000800 */
[C---:B---3--:R-:W-:Y:S08]  /*16d60*/  HMMA.16816.F32.BF16 R36, R104.reuse, R116, R36 ;  /* 0x000000746824723c */ /* 0x048ff00000041824 */
[C---:B------:R-:W-:Y:S01]  /*16d70*/  HMMA.16816.F32.BF16 R40, R104.reuse, R118, R40 ;  /* 0x000000766828723c */ /* 0x040fe20000041828 */
[----:B------:R-:W3:Y:S07]  /*16d80*/  LDSM.16.MT88.4 R116, [R185+0x5100] ;  /* 0x00510000b974783b */ /* 0x000eee0000004200 */
[C---:B------:R-:W-:Y:S04]  /*16d90*/  HMMA.16816.F32.BF16 R44, R104.reuse, R120, R44 ;  /* 0x00000078682c723c */ /* 0x040fe8000004182c */
[----:B-1----:R-:W-:Y:S02]  /*16da0*/  FFMA.FTZ R3, R215, c[0x0][0x2d0], -R103 ;  /* 0x0000b400d7037a23 */ /* 0x002fe40000010867 */
[----:B------:R4:W-:Y:S02]  /*16db0*/  MUFU.EX2 R103, R136 ;  /* 0x0000008800677308 */ /* 0x0009e40000000800 */
[C---:B------:R-:W-:Y:S01]  /*16dc0*/  HMMA.16816.F32.BF16 R48, R104.reuse, R122, R48 ;  /* 0x0000007a6830723c */ /* 0x040fe20000041830 */
[----:B------:R-:W1:Y:S07]  /*16dd0*/  LDSM.16.MT88.4 R120, [R186+0x5100] ;  /* 0x00510000ba78783b */ /* 0x000e6e0000004200 */
[C---:B--2---:R-:W-:Y:S01]  /*16de0*/  HMMA.16816.F32.BF16 R52, R104.reuse, R108, R52 ;  /* 0x0000006c6834723c */ /* 0x044fe20000041834 */
[----:B------:R2:W2:Y:S07]  /*16df0*/  MUFU.EX2 R166, R3 ;  /* 0x0000000300a67308 */ /* 0x0004ae0000000800 */
[C---:B------:R-:W-:Y:S01]  /*16e00*/  HMMA.16816.F32.BF16 R56, R104.reuse, R110, R56 ;  /* 0x0000006e6838723c */ /* 0x040fe20000041838 */
[----:B------:R-:W1:Y:S03]  /*16e10*/  LDSM.16.MT88.4 R108, [R188+0x5100] ;  /* 0x00510000bc6c783b */ /* 0x000e660000004200 */
[----:B----4-:R-:W-:Y:S04]  /*16e20*/  F2FP.BF16.PACK_AB R136, R168, R169 ;  /* 0x000000a9a888723e */ /* 0x010fe800000010ff */
[C---:B-----5:R-:W-:Y:S08]  /*16e30*/  HMMA.16816.F32.BF16 R60, R104.reuse, R112, R60 ;  /* 0x00000070683c723c */ /* 0x060ff0000004183c */
[C---:B------:R-:W-:Y:S01]  /*16e40*/  HMMA.16816.F32.BF16 R64, R104.reuse, R114, R64 ;  /* 0x000000726840723c */ /* 0x040fe20000041840 */
[----:B------:R-:W4:Y:S03]  /*16e50*/  LDSM.16.MT88.4 R112, [R187+0x5100] ;  /* 0x00510000bb70783b */ /* 0x000f260000004200 */
[--C-:B--2---:R-:W-:Y:S01]  /*16e60*/  FFMA.FTZ R3, R220, c[0x0][0x2d0], -R102.reuse ;  /* 0x0000b400dc037a23 */ /* 0x104fe20000010866 */
[----:B------:R-:W-:Y:S03]  /*16e70*/  F2FP.BF16.PACK_AB R138, R166, R167 ;  /* 0x000000a7a68a723e */ /* 0x000fe600000010ff */
[C---:B---3--:R-:W-:Y:S01]  /*16e80*/  HMMA.16816.F32.BF16 R68, R104.reuse, R116, R68 ;  /* 0x000000746844723c */ /* 0x048fe20000041844 */
[----:B------:R2:W-:Y:S07]  /*16e90*/  MUFU.EX2 R161, R3 ;  /* 0x0000000300a17308 */ /* 0x0005ee0000000800 */
[C---:B------:R-:W-:Y:S01]  /*16ea0*/  HMMA.16816.F32.BF16 R72, R104.reuse, R118, R72 ;  /* 0x000000766848723c */ /* 0x040fe20000041848 */
[----:B------:R-:W3:Y:S07]  /*16eb0*/  LDSM.16.MT88.4 R116, [R185+0x1900] ;  /* 0x00190000b974783b */ /* 0x000eee0000004200 */
[C---:B-1----:R-:W-:Y:S08]  /*16ec0*/  HMMA.16816.F32.BF16 R76, R104.reuse, R120, R76 ;  /* 0x00000078684c723c */ /* 0x042ff0000004184c */
[C---:B------:R-:W-:Y:S01]  /*16ed0*/  HMMA.16816.F32.BF16 R80, R104.reuse, R122, R80 ;  /* 0x0000007a6850723c */ /* 0x040fe20000041850 */
[----:B------:R-:W1:Y:S03]  /*16ee0*/  LDSM.16.MT88.4 R120, [R186+0x1900] ;  /* 0x00190000ba78783b */ /* 0x000e660000004200 */
[--C-:B--2---:R-:W-:Y:S02]  /*16ef0*/  FFMA.FTZ R3, R221, c[0x0][0x2d0], -R102.reuse ;  /* 0x0000b400dd037a23 */ /* 0x104fe40000010866 */
[----:B------:R-:W-:Y:S02]  /*16f00*/  FFMA.FTZ R102, R137, c[0x0][0x2d0], -R102 ;  /* 0x0000b40089667a23 */ /* 0x000fe40000010866 */
[C---:B------:R-:W-:Y:S01]  /*16f10*/  HMMA.16816.F32.BF16 R84, R104.reuse, R108, R84 ;  /* 0x0000006c6854723c */ /* 0x040fe20000041854 */
[----:B------:R-:W2:Y:S07]  /*16f20*/  MUFU.EX2 R160, R3 ;  /* 0x0000000300a07308 */ /* 0x000eae0000000800 */
[C---:B------:R-:W-:Y:S03]  /*16f30*/  HMMA.16816.F32.BF16 R88, R104.reuse, R110, R88 ;  /* 0x0000006e6858723c */ /* 0x040fe60000041858 */
[----:B------:R-:W5:Y:S05]  /*16f40*/  MUFU.EX2 R102, R102 ;  /* 0x0000006600667308 */ /* 0x000f6a0000000800 */
[C---:B----4-:R-:W-:Y:S08]  /*16f50*/  HMMA.16816.F32.BF16 R92, R104.reuse, R112, R92 ;  /* 0x00000070685c723c */ /* 0x050ff0000004185c */
[----:B------:R-:W-:Y:S04]  /*16f60*/  HMMA.16816.F32.BF16 R96, R104, R114, R96 ;  /* 0x000000726860723c */ /* 0x000fe80000041860 */
[----:B--2---:R-:W-:Y:S01]  /*16f70*/  F2FP.BF16.PACK_AB R137, R160, R161 ;  /* 0x000000a1a089723e */ /* 0x004fe200000010ff */
[----:B------:R-:W-:Y:S02]  /*16f80*/  FADD.FTZ R3, R162, R0 ;  /* 0x00000000a2037221 */ /* 0x000fe40000010000 */
[----:B------:R-:W-:Y:S02]  /*16f90*/  FADD.FTZ R0, R169, R2 ;  /* 0x00000002a9007221 */ /* 0x000fe40000010000 */
[----:B------:R-:W-:Y:S03]  /*16fa0*/  FADD.FTZ R3, R161, R3 ;  /* 0x00000003a1037221 */ /* 0x000fe60000010000 */
[----:B-----5:R-:W-:Y:S01]  /*16fb0*/  F2FP.BF16.PACK_AB R139, R102, R103 ;  /* 0x00000067668b723e */ /* 0x020fe200000010ff */
[----:B------:R-:W-:Y:S02]  /*16fc0*/  FADD.FTZ R0, R168, R0 ;  /* 0x00000000a8007221 */ /* 0x000fe40000010000 */
[----:B------:R-:W-:Y:S02]  /*16fd0*/  FADD.FTZ R3, R160, R3 ;  /* 0x00000003a0037221 */ /* 0x000fe40000010000 */
[----:B------:R-:W-:Y:S02]  /*16fe0*/  FADD.FTZ R2, R167, R0 ;  /* 0x00000000a7027221 */ /* 0x000fe40000010000 */
[C---:B---3--:R-:W-:Y:S01]  /*16ff0*/  HMMA.16816.F32.BF16 R104, R136.reuse, R116, R4 ;  /* 0x000000748868723c */ /* 0x048fe20000041804 */
[----:B------:R-:W2:Y:S04]  /*17000*/  LDSM.16.MT88.4 R4, [R186+0x5900] ;  /* 0x00590000ba04783b */ /* 0x000ea80000004200 */
[----:B------:R-:W-:Y:S01]  /*17010*/  FADD.FTZ R0, R103, R3 ;  /* 0x0000000367007221 */ /* 0x000fe20000010000 */
[----:B------:R-:W-:Y:S01]  /*17020*/  MOV R103, R100 ;  /* 0x0000006400677202 */ /* 0x000fe20000000f00 */
[----:B------:R-:W-:Y:S01]  /*17030*/  FADD.FTZ R222, R166, R2 ;  /* 0x00000002a6de7221 */ /* 0x000fe20000010000 */
[C---:B------:R-:W-:Y:S01]  /*17040*/  HMMA.16816.F32.BF16 R108, R136.reuse, R118, R8 ;  /* 0x00000076886c723c */ /* 0x040fe20000041808 */
[----:B------:R-:W3:Y:S03]  /*17050*/  LDSM.16.MT88.4 R8, [R188+0x5900] ;  /* 0x00590000bc08783b */ /* 0x000ee60000004200 */
[----:B------:R-:W-:Y:S01]  /*17060*/  FADD.FTZ R223, R102, R0 ;  /* 0x0000000066df7221 */ /* 0x000fe20000010000 */
[----:B------:R-:W-:Y:S03]  /*17070*/  MOV R102, R101 ;  /* 0x0000006500667202 */ /* 0x000fe60000000f00 */
        /* <DEDUP_REMOVED lines=24> */
.L_x_616:
[----:B------:R-:W1:Y:S01]  /*17200*/  SHFL.BFLY PT, R5, R222, 0x2, 0x1f ;  /* 0x0c401f00de057f89 */ /* 0x000e6200000e0000 */
[----:B------:R-:W-:-:S03]  /*17210*/  PLOP3.LUT P2, PT, PT, PT, PT, 0x8, 0x0 ;  /* 0x000000000000781c */ /* 0x000fc60003f4e170 */
[----:B------:R-:W2:Y:S01]  /*17220*/  SHFL.BFLY PT, R0, R223, 0x2, 0x1f ;  /* 0x0c401f00df007f89 */ /* 0x000ea200000e0000 */
        /* <DEDUP_REMOVED lines=35> */
[C---:B------:R-:W-:Y:S01]  /*17460*/  FMUL.FTZ R30, R2.reuse, R41 ;  /* 0x00000029021e7220 */ /* 0x040fe20000410000 */
[----:B------:R-:W-:Y:S01]  /*17470*/  MOV R41, 0xff800000 ;  /* 0xff80000000297802 */ /* 0x000fe20000000f00 */
[C---:B------:R-:W-:Y:S02]  /*17480*/  FMUL.FTZ R44, R2.reuse, R44 ;  /* 0x0000002c022c7220 */ /* 0x040fe40000410000 */
[C---:B------:R-:W-:Y:S01]  /*17490*/  FMUL.FTZ R29, R2.reuse, R45 ;  /* 0x0000002d021d7220 */ /* 0x040fe20000410000 */
[----:B------:R-:W-:Y:S01]  /*174a0*/  MOV R45, 0xff800000 ;  /* 0xff800000002d7802 */ /* 0x000fe20000000f00 */
        /* <DEDUP_REMOVED lines=80> */
.L_x_563:
[----:B------:R-:W-:Y:S01]  /*179b0*/  SHF.R.S32.HI R53, RZ, 0x1f, R251 ;  /* 0x0000001fff357819 */ /* 0x000fe200000114fb */
        /* <DEDUP_REMOVED lines=18> */
[----:B------:R-:W-:Y:S02]  /*17ae0*/  LEA.HI R37, R39, R49, RZ, 0x5 ;  /* 0x0000003127257211 */ /* 0x000fe400078f28ff */
[--C-:B------:R-:W-:Y:S02]  /*17af0*/  SHF.R.S32.HI R4, RZ, 0x2, R2.reuse ;  /* 0x00000002ff047819 */ /* 0x100fe40000011402 */
[----:B------:R-:W-:Y:S02]  /*17b00*/  SHF.R.S32.HI R0, RZ, 0x1f, R2 ;  /* 0x0000001fff007819 */ /* 0x000fe40000011402 */
[----:B------:R-:W-:Y:S02]  /*17b10*/  SHF.R.S32.HI R36, RZ, 0x5, R37 ;  /* 0x00000005ff247819 */ /* 0x000fe40000011425 */
[----:B------:R-:W-:Y:S02]  /*17b20*/  LEA.HI R0, R0, R4, RZ, 0x3 ;  /* 0x0000000400007211 */ /* 0x000fe400078f18ff */
[----:B------:R-:W-:-:S02]  /*17b30*/  F2FP.BF16.PACK_AB R126, R127, R126 ;  /* 0x0000007e7f7e723e */ /* 0x000fc400000010ff */
[----:B------:R-:W-:Y:S02]  /*17b40*/  LOP3.LUT R0, R0, 0xfffffff8, RZ, 0xc0, !PT ;  /* 0xfffffff800007812 */ /* 0x000fe400078ec0ff */
[----:B------:R-:W-:Y:S02]  /*17b50*/  F2FP.BF16.PACK_AB R33, R33, R128 ;  /* 0x000000802121723e */ /* 0x000fe400000010ff */
[----:B------:R-:W-:Y:S01]  /*17b60*/  F2FP.BF16.PACK_AB R130, R131, R130 ;  /* 0x000000828382723e */ /* 0x000fe200000010ff */
[----:B------:R-:W-:Y:S01]  /*17b70*/  IMAD.IADD R4, R4, 0x1, -R0 ;  /* 0x0000000104047824 */ /* 0x000fe200078e0a00 */
[----:B------:R-:W-:Y:S02]  /*17b80*/  LOP3.LUT R0, R2, 0xfffffffc, RZ, 0xc0, !PT ;  /* 0xfffffffc02007812 */ /* 0x000fe400078ec0ff */
[----:B------:R-:W-:Y:S01]  /*17b90*/  F2FP.BF16.PACK_AB R32, R32, R132 ;  /* 0x000000842020723e */ /* 0x000fe200000010ff */
[C---:B------:R-:W-:Y:S01]  /*17ba0*/  IMAD.SHL.U32 R2, R4.reuse, 0x40, RZ ;  /* 0x0000004004027824 */ /* 0x040fe200078e00ff */
[----:B------:R-:W-:Y:S01]  /*17bb0*/  LOP3.LUT R3, R4, 0x1, RZ, 0xc0, !PT ;  /* 0x0000000104037812 */ /* 0x000fe200078ec0ff */
[----:B------:R-:W-:Y:S01]  /*17bc0*/  IMAD.IADD R23, R49, 0x1, -R0 ;  /* 0x0000000131177824 */ /* 0x000fe200078e0a00 */
[----:B------:R-:W-:-:S02]  /*17bd0*/  F2FP.BF16.PACK_AB R134, R135, R134 ;  /* 0x000000868786723e */ /* 0x000fc400000010ff */
        /* <DEDUP_REMOVED lines=9> */
[----:B------:R-:W-:Y:S01]  /*17c70*/  SEL R4, R4, 0xffffffe0, !P1 ;  /* 0xffffffe004047807 */ /* 0x000fe20004800000 */
[----:B------:R-:W-:Y:S01]  /*17c80*/  IMAD.SHL.U32 R0, R0, 0x2, RZ ;  /* 0x0000000200007824 */ /* 0x000fe200078e00ff */
[----:B------:R-:W-:Y:S02]  /*17c90*/  F2FP.BF16.PACK_AB R29, R29, R44 ;  /* 0x0000002c1d1d723e */ /* 0x000fe400000010ff */
[----:B------:R-:W-:Y:S02]  /*17ca0*/  F2FP.BF16.PACK_AB R46, R47, R46 ;  /* 0x0000002e2f2e723e */ /* 0x000fe400000010ff */
[C---:B------:R-:W-:Y:S01]  /*17cb0*/  IADD3 R3, R0.reuse, 0x80, RZ ;  /* 0x0000008000037810 */ /* 0x040fe20007ffe0ff */
[----:B------:R1:W-:Y:S01]  /*17cc0*/  STS [R0+0x80], R8 ;  /* 0x0000800800007388 */ /* 0x0003e20000000800 */
[C---:B------:R-:W-:Y:S02]  /*17cd0*/  IADD3 R2, R0.reuse, 0x70, RZ ;  /* 0x0000007000027810 */ /* 0x040fe40007ffe0ff */
[----:B------:R-:W-:Y:S01]  /*17ce0*/  @P0 IADD3 R2, R3, 0x10, RZ ;  /* 0x0000001003020810 */ /* 0x000fe20007ffe0ff */
[----:B------:R-:W-:Y:S01]  /*17cf0*/  STS [R0+0x480], R107 ;  /* 0x0004806b00007388 */ /* 0x000fe20000000800 */
[----:B------:R-:W-:Y:S01]  /*17d00*/  IMAD.IADD R3, R0, 0x1, R4 ;  /* 0x0000000100037824 */ /* 0x000fe200078e0204 */
[----:B------:R-:W-:-:S02]  /*17d10*/  F2FP.BF16.PACK_AB R28, R28, R48 ;  /* 0x000000301c1c723e */ /* 0x000fc400000010ff */
[----:B------:R2:W-:Y:S01]  /*17d20*/  STS [R2], R6 ;  /* 0x0000000602007388 */ /* 0x0005e20000000800 */
[----:B------:R-:W-:Y:S02]  /*17d30*/  F2FP.BF16.PACK_AB R50, R51, R50 ;  /* 0x000000323332723e */ /* 0x000fe400000010ff */
[----:B------:R-:W-:Y:S01]  /*17d40*/  F2FP.BF16.PACK_AB R27, R27, R52 ;  /* 0x000000341b1b723e */ /* 0x000fe200000010ff */
[----:B------:R-:W-:Y:S01]  /*17d50*/  STS [R2+0x400], R110 ;  /* 0x0004006e02007388 */ /* 0x000fe20000000800 */
        /* <DEDUP_REMOVED lines=8> */
[----:B-1----:R-:W-:Y:S01]  /*17de0*/  IMAD.MOV.U32 R8, RZ, RZ, 0x40 ;  /* 0x00000040ff087424 */ /* 0x002fe200078e00ff */
[----:B------:R-:W-:Y:S02]  /*17df0*/  F2FP.BF16.PACK_AB R66, R67, R66 ;  /* 0x000000424342723e */ /* 0x000fe400000010ff */
[----:B------:R-:W-:Y:S02]  /*17e00*/  F2FP.BF16.PACK_AB R22, R22, R68 ;  /* 0x000000441616723e */ /* 0x000fe400000010ff */
[----:B------:R-:W-:Y:S02]  /*17e10*/  F2FP.BF16.PACK_AB R71, R71, R70 ;  /* 0x000000464747723e */ /* 0x000fe400000010ff */
[----:B------:R-:W-:Y:S02]  /*17e20*/  F2FP.BF16.PACK_AB R21, R21, R72 ;  /* 0x000000481515723e */ /* 0x000fe400000010ff */
[----:B--2---:R-:W-:Y:S01]  /*17e30*/  SEL R6, R8, 0xffffffc0, !P2 ;  /* 0xffffffc008067807 */ /* 0x004fe20005000000 */
[----:B------:R-:W-:Y:S01]  /*17e40*/  IMAD.IADD R8, R4, 0x1, R2 ;  /* 0x0000000104087824 */ /* 0x000fe200078e0202 */
[----:B------:R-:W-:-:S02]  /*17e50*/  F2FP.BF16.PACK_AB R75, R75, R74 ;  /* 0x0000004a4b4b723e */ /* 0x000fc400000010ff */
[----:B------:R-:W-:Y:S01]  /*17e60*/  F2FP.BF16.PACK_AB R20, R20, R76 ;  /* 0x0000004c1414723e */ /* 0x000fe200000010ff */
[----:B------:R-:W-:Y:S01]  /*17e70*/  IMAD.IADD R4, R6, 0x1, R3 ;  /* 0x0000000106047824 */ /* 0x000fe200078e0203 */
[----:B------:R1:W-:Y:S01]  /*17e80*/  STS [R8], R7 ;  /* 0x0000000708007388 */ /* 0x0003e20000000800 */
[----:B---3--:R-:W-:Y:S01]  /*17e90*/  IMAD.IADD R5, R0, 0x1, R6 ;  /* 0x0000000100057824 */ /* 0x008fe200078e0206 */
[----:B------:R-:W-:Y:S02]  /*17ea0*/  F2FP.BF16.PACK_AB R19, R19, R78 ;  /* 0x0000004e1313723e */ /* 0x000fe400000010ff */
        /* <DEDUP_REMOVED lines=8> */
[----:B------:R-:W-:Y:S02]  /*17f30*/  F2FP.BF16.PACK_AB R11, R11, R90 ;  /* 0x0000005a0b0b723e */ /* 0x000fe400000010ff */
[----:B------:R-:W-:Y:S02]  /*17f40*/  F2FP.BF16.PACK_AB R9, R9, R92 ;  /* 0x0000005c0909723e */ /* 0x000fe400000010ff */
[----:B------:R-:W-:Y:S02]  /*17f50*/  F2FP.BF16.PACK_AB R15, R15, R94 ;  /* 0x0000005e0f0f723e */ /* 0x000fe400000010ff */
[----:B------:R-:W-:-:S02]  /*17f60*/  F2FP.BF16.PACK_AB R14, R14, R96 ;  /* 0x000000600e0e723e */ /* 0x000fc400000010ff */
[----:B------:R-:W-:Y:S01]  /*17f70*/  F2FP.BF16.PACK_AB R10, R10, R98 ;  /* 0x000000620a0a723e */ /* 0x000fe200000010ff */
[----:B-1----:R-:W-:Y:S01]  /*17f80*/  IMAD.IADD R7, R6, 0x1, R2 ;  /* 0x0000000106077824 */ /* 0x002fe200078e0202 */
[----:B------:R-:W-:Y:S01]  /*17f90*/  ISETP.NE.U32.AND P0, PT, RZ, c[0x0][0x500], PT ;  /* 0x00014000ff007a0c */ /* 0x000fe20003f05070 */
[----:B------:R-:W-:Y:S01]  /*17fa0*/  IMAD.IADD R6, R8, 0x1, R6 ;  /* 0x0000000108067824 */ /* 0x000fe200078e0206 */
[----:B------:R-:W-:Y:S02]  /*17fb0*/  ISETP.NE.U32.AND P1, PT, RZ, c[0x0][0x508], PT ;  /* 0x00014200ff007a0c */ /* 0x000fe40003f25070 */
[----:B------:R-:W-:Y:S01]  /*17fc0*/  STS [R7], R34 ;  /* 0x0000002207007388 */ /* 0x000fe20000000800 */
[----:B------:R-:W-:Y:S02]  /*17fd0*/  ISETP.NE.AND.EX P0, PT, RZ, c[0x0][0x504], PT, P0 ;  /* 0x00014100ff007a0c */ /* 0x000fe40003f05300 */
[----:B------:R-:W-:Y:S01]  /*17fe0*/  ISETP.NE.AND.EX P1, PT, RZ, c[0x0][0x50c], PT, P1 ;  /* 0x00014300ff007a0c */ /* 0x000fe20003f25310 */
        /* <DEDUP_REMOVED lines=38> */
[----:B-1----:R-:W-:-:S03]  /*18250*/  IMAD.WIDE R8, R243, R2, c[0x0][0x500] ;  /* 0x00014000f3087625 */ /* 0x002fc600078e0202 */
[----:B------:R-:W-:Y:S06]  /*18260*/  BAR.SYNC.DEFER_BLOCKING 0x1, 0x100 ;  /* 0x0044000000007b1d */ /* 0x000fec0000010000 */
[----:B------:R-:W3:Y:S01]  /*18270*/  @P0 LDG.E R0, [R8.64] ;  /* 0x0000000608000981 */ /* 0x000ee2000c1e1900 */
[----:B------:R-:W-:Y:S02]  /*18280*/  IMAD.MOV.U32 R24, RZ, RZ, c[0x0][0x388] ;  /* 0x0000e200ff187624 */ /* 0x000fe400078e00ff */
[----:B------:R-:W-:-:S05]  /*18290*/  @P1 IMAD.WIDE R2, R243, R2, c[0x0][0x508] ;  /* 0x00014200f3021625 */ /* 0x000fca00078e0202 */
[----:B------:R1:W5:Y:S02]  /*182a0*/  @P1 LDG.E R24, [R2.64] ;  /* 0x0000000602181981 */ /* 0x000364000c1e1900 */
[----:B-1----:R-:W-:Y:S02]  /*182b0*/  CS2R R2, SRZ ;  /* 0x0000000000027805 */ /* 0x002fe4000001ff00 */
[--C-:B---3--:R-:W-:Y:S01]  /*182c0*/  @P0 SHF.R.S32.HI R3, RZ, 0x1f, R0.reuse ;  /* 0x0000001fff030819 */ /* 0x108fe20000011400 */
[----:B------:R-:W-:Y:S01]  /*182d0*/  @P0 IMAD.MOV.U32 R2, RZ, RZ, R0 ;  /* 0x000000ffff020224 */ /* 0x000fe200078e0000 */
[----:B------:R-:W-:Y:S05]  /*182e0*/  @P1 BRA `(.L_x_619) ;  /* 0x0000004000001947 */ /* 0x000fea0003800000 */
[----:B--2---:R-:W-:Y:S05]  /*182f0*/  @!P0 BRA `(.L_x_619) ;  /* 0x0000003000008947 */ /* 0x004fea0003800000 */
[----:B------:R-:W2:Y:S04]  /*18300*/  LDG.E R4, [R8.64] ;  /* 0x0000000608047981 */ /* 0x000ea8000c1e1900 */
[----:B------:R-:W2:Y:S02]  /*18310*/  LDG.E R0, [R8.64+0x4] ;  /* 0x0000040608007981 */ /* 0x000ea4000c1e1900 */
[----:B--2--5:R-:W-:-:S02]  /*18320*/  IADD3 R24, -R4, R0, RZ ;  /* 0x0000000004187210 */ /* 0x024fc40007ffe1ff */
.L_x_619:
[----:B--2---:R-:W-:Y:S01]  /*18330*/  LOP3.LUT R0, R37, 0xffffffe0, RZ, 0xc0, !PT ;  /* 0xffffffe025007812 */ /* 0x004fe200078ec0ff */
[----:B------:R-:W1:Y:S01]  /*18340*/  S2R R20, SR_CTAID.X ;  /* 0x0000000000147919 */ /* 0x000e620000002500 */
[----:B------:R-:W-:Y:S01]  /*18350*/  SHF.R.S32.HI R4, RZ, 0x1f, R36 ;  /* 0x0000001fff047819 */ /* 0x000fe20000011424 */
[----:B------:R-:W-:Y:S01]  /*18360*/  IMAD.MOV.U32 R8, RZ, RZ, c[0x0][0x4e8] ;  /* 0x00013a00ff087624 */ /* 0x000fe200078e00ff */
[----:B------:R-:W-:Y:S01]  /*18370*/  LEA.HI R16, R39, R49, RZ, 0x3 ;  /* 0x0000003127107211 */ /* 0x000fe200078f18ff */
[----:B------:R-:W-:Y:S01]  /*18380*/  IMAD.IADD R0, R49, 0x1, -R0 ;  /* 0x0000000131007824 */ /* 0x000fe200078e0a00 */
[----:B------:R-:W-:Y:S01]  /*18390*/  LEA.HI R4, R4, R36, RZ, 0x3 ;  /* 0x0000002404047211 */ /* 0x000fe200078f18ff */
[C---:B------:R-:W-:Y:S01]  /*183a0*/  IMAD R9, R53.reuse, c[0x0][0x3e8], RZ ;  /* 0x0000fa0035097a24 */ /* 0x040fe200078e02ff */
[----:B------:R-:W-:Y:S01]  /*183b0*/  ISETP.NE.AND P1, PT, R8, 0x1, PT ;  /* 0x000000010800780c */ /* 0x000fe20003f25270 */
[----:B------:R-:W-:Y:S01]  /*183c0*/  IMAD R8, R53, c[0x0][0x490], RZ ;  /* 0x0001240035087a24 */ /* 0x000fe200078e02ff */
[----:B------:R-:W-:Y:S01]  /*183d0*/  SHF.R.S32.HI R7, RZ, 0x1f, R0 ;  /* 0x0000001fff077819 */ /* 0x000fe20000011400 */
[C---:B------:R-:W-:Y:S01]  /*183e0*/  IMAD R9, R251.reuse, c[0x0][0x3ec], R9 ;  /* 0x0000fb00fb097a24 */ /* 0x040fe200078e0209 */
[----:B------:R-:W-:Y:S01]  /*183f0*/  LOP3.LUT R5, R4, 0xffffff8, RZ, 0xc0, !PT ;  /* 0x0ffffff804057812 */ /* 0x000fe200078ec0ff */
[----:B------:R-:W-:Y:S01]  /*18400*/  IMAD R8, R251, c[0x0][0x494], R8 ;  /* 0x00012500fb087a24 */ /* 0x000fe200078e0208 */
[----:B------:R-:W-:Y:S01]  /*18410*/  LEA.HI R4, R23, R23, RZ, 0x1 ;  /* 0x0000001717047211 */ /* 0x000fe200078f08ff */
[----:B-----5:R-:W-:Y:S01]  /*18420*/  IMAD R24, R24, c[0x0][0x4e8], RZ ;  /* 0x00013a0018187a24 */ /* 0x020fe200078e02ff */
[----:B------:R-:W-:Y:S01]  /*18430*/  LEA.HI R7, R7, R0, RZ, 0x2 ;  /* 0x0000000007077211 */ /* 0x000fe200078f10ff */
[----:B------:R-:W-:Y:S01]  /*18440*/  BSSY B0, `(.L_x_620) ;  /* 0x0000076000007945 */ /* 0x000fe20003800000 */
[----:B------:R-:W-:-:S02]  /*18450*/  IADD3 R6, -R5, R36, RZ ;  /* 0x0000002405067210 */ /* 0x000fc40007ffe1ff */
[----:B------:R-:W-:Y:S02]  /*18460*/  LOP3.LUT R4, R4, 0x1ffffffe, RZ, 0xc0, !PT ;  /* 0x1ffffffe04047812 */ /* 0x000fe400078ec0ff */
[----:B------:R-:W-:Y:S02]  /*18470*/  SHF.R.S32.HI R5, RZ, 0x2, R7 ;  /* 0x00000002ff057819 */ /* 0x000fe40000011407 */
[----:B------:R-:W-:Y:S01]  /*18480*/  LOP3.LUT P2, RZ, R0, 0x3, RZ, 0xc0, !PT ;  /* 0x0000000300ff7812 */ /* 0x000fe2000784c0ff */
[----:B------:R-:W-:Y:S01]  /*18490*/  IMAD.IADD R7, R23, 0x1, -R4 ;  /* 0x0000000117077824 */ /* 0x000fe200078e0a04 */
[----:B------:R-:W-:Y:S01]  /*184a0*/  SEL R15, R243, RZ, !P0 ;  /* 0x000000fff30f7207 */ /* 0x000fe20004000000 */
[----:B------:R-:W-:Y:S01]  /*184b0*/  IMAD R17, R6, 0x10, R5 ;  /* 0x0000001006117824 */ /* 0x000fe200078e0205 */
[----:B------:R-:W-:Y:S01]  /*184c0*/  LOP3.LUT R12, R16, 0xfffffff8, RZ, 0xc0, !PT ;  /* 0xfffffff8100c7812 */ /* 0x000fe200078ec0ff */
[----:B------:R-:W-:Y:S01]  /*184d0*/  IMAD R0, R3, c[0x0][0x3a0], RZ ;  /* 0x0000e80003007a24 */ /* 0x000fe200078e02ff */
[----:B------:R-:W-:Y:S01]  /*184e0*/  SHF.R.S32.HI R16, RZ, 0x3, R16 ;  /* 0x00000003ff107819 */ /* 0x000fe20000011410 */
[----:B------:R-:W-:Y:S01]  /*184f0*/  IMAD.WIDE.U32 R4, R251, c[0x0][0x490], R2 ;  /* 0x00012400fb047a25 */ /* 0x000fe200078e0002 */
[----:B------:R-:W-:-:S02]  /*18500*/  LEA R6, R7, R17, 0x3 ;  /* 0x0000001107067211 */ /* 0x000fc400078e18ff */
[-C--:B------:R-:W-:Y:S01]  /*18510*/  IADD3 R12, -R12, R49.reuse, RZ ;  /* 0x000000310c0c7210 */ /* 0x080fe20007ffe1ff */
[----:B------:R-:W-:Y:S01]  /*18520*/  IMAD R7, R2, c[0x0][0x3a4], R0 ;  /* 0x0000e90002077a24 */ /* 0x000fe200078e0200 */
[----:B------:R-:W-:Y:S01]  /*18530*/  SHF.L.U32 R18, R16, 0x6, RZ ;  /* 0x0000000610127819 */ /* 0x000fe200000006ff */
[----:B-1----:R-:W-:Y:S01]  /*18540*/  IMAD R0, R20, 0x80, R6 ;  /* 0x0000008014007824 */ /* 0x002fe200078e0206 */
[----:B------:R-:W-:Y:S01]  /*18550*/  LEA.HI R19, R39, R49, RZ, 0x6 ;  /* 0x0000003127137211 */ /* 0x000fe200078f30ff */
[----:B------:R-:W-:-:S04]  /*18560*/  IMAD.WIDE.U32 R2, R2, c[0x0][0x3a0], RZ ;  /* 0x0000e80002027a25 */ /* 0x000fc800078e00ff */
[----:B------:R-:W-:Y:S02]  /*18570*/  IMAD.IADD R5, R5, 0x1, R8 ;  /* 0x0000000105057824 */ /* 0x000fe400078e0208 */
[----:B------:R-:W-:-:S04]  /*18580*/  @P1 IMAD.HI.U32 R8, R0, c[0x0][0x4ec], RZ ;  /* 0x00013b0000081a27 */ /* 0x000fc800078e00ff */
[----:B------:R-:W-:Y:S01]  /*18590*/  IMAD.IADD R3, R3, 0x1, R7 ;  /* 0x0000000103037824 */ /* 0x000fe200078e0207 */
[----:B------:R-:W-:Y:S01]  /*185a0*/  SHF.R.S32.HI R7, RZ, 0x1f, R243 ;  /* 0x0000001fff077819 */ /* 0x000fe200000114f3 */
[----:B------:R-:W-:Y:S01]  /*185b0*/  IMAD.MOV.U32 R6, RZ, RZ, R0 ;  /* 0x000000ffff067224 */ /* 0x000fe200078e0000 */
[----:B------:R-:W-:Y:S01]  /*185c0*/  @P1 SHF.R.U32.HI R6, RZ, c[0x0][0x4f0], R8 ;  /* 0x00013c00ff061a19 */ /* 0x000fe20000011608 */
[----:B------:R-:W-:Y:S01]  /*185d0*/  IMAD.WIDE.U32 R4, R15, c[0x0][0x498], R4 ;  /* 0x000126000f047a25 */ /* 0x000fe200078e0004 */
[----:B------:R-:W-:Y:S02]  /*185e0*/  SEL R13, R7, RZ, !P0 ;  /* 0x000000ff070d7207 */ /* 0x000fe40004000000 */
[----:B------:R-:W-:Y:S01]  /*185f0*/  IADD3 R7, -R6, RZ, RZ ;  /* 0x000000ff06077210 */ /* 0x000fe20007ffe1ff */
[----:B------:R-:W-:Y:S01]  /*18600*/  IMAD R14, R12, 0x20, R16 ;  /* 0x000000200c0e7824 */ /* 0x000fe200078e0210 */
[----:B------:R-:W-:Y:S01]  /*18610*/  IADD3 R4, P0, R6, R4, RZ ;  /* 0x0000000406047210 */ /* 0x000fe20007f1e0ff */
[----:B------:R-:W-:-:S04]  /*18620*/  IMAD.WIDE.U32 R2, R251, c[0x0][0x3e8], R2 ;  /* 0x0000fa00fb027a25 */ /* 0x000fc800078e0002 */
[----:B------:R-:W-:Y:S02]  /*18630*/  IMAD R8, R7, c[0x0][0x4e8], R0 ;  /* 0x00013a0007087a24 */ /* 0x000fe400078e0200 */
[----:B------:R-:W-:Y:S02]  /*18640*/  IMAD R0, R13, c[0x0][0x498], RZ ;  /* 0x000126000d007a24 */ /* 0x000fe400078e02ff */
[----:B------:R-:W-:Y:S01]  /*18650*/  IMAD R14, R20, 0x80, R14 ;  /* 0x00000080140e7824 */ /* 0x000fe200078e020e */
[----:B------:R-:W-:Y:S01]  /*18660*/  SHF.R.S32.HI R10, RZ, 0x1f, R8 ;  /* 0x0000001fff0a7819 */ /* 0x000fe20000011408 */
[----:B------:R-:W-:Y:S01]  /*18670*/  IMAD R11, R15, c[0x0][0x49c], R0 ;  /* 0x000127000f0b7a24 */ /* 0x000fe200078e0200 */
[----:B------:R-:W-:Y:S01]  /*18680*/  SHF.R.S32.HI R0, RZ, 0x1f, R6 ;  /* 0x0000001fff007819 */ /* 0x000fe20000011406 */
[----:B------:R-:W-:Y:S01]  /*18690*/  IMAD.IADD R3, R3, 0x1, R9 ;  /* 0x0000000103037824 */ /* 0x000fe200078e0209 */
[----:B------:R-:W-:Y:S01]  /*186a0*/  SHF.L.U32 R6, R12, 0x3, RZ ;  /* 0x000000030c067819 */ /* 0x000fe200000006ff */
[----:B------:R-:W-:Y:S01]  /*186b0*/  IMAD R10, R10, c[0x0][0x488], RZ ;  /* 0x000122000a0a7a24 */ /* 0x000fe200078e02ff */
[----:B------:R-:W-:Y:S01]  /*186c0*/  IADD3.X R5, R0, R5, R11, P0, !PT ;  /* 0x0000000500057210 */ /* 0x000fe200007fe40b */
[----:B------:R-:W-:Y:S01]  /*186d0*/  @P1 IMAD.HI.U32 R9, R14, c[0x0][0x4ec], RZ ;  /* 0x00013b000e091a27 */ /* 0x000fe200078e00ff */
[----:B------:R-:W-:-:S03]  /*186e0*/  LOP3.LUT R0, R18, 0x1c0, RZ, 0xc0, !PT ;  /* 0x000001c012007812 */ /* 0x000fc600078ec0ff */
[----:B------:R-:W-:Y:S01]  /*186f0*/  IMAD.WIDE.U32 R4, R8, c[0x0][0x488], R4 ;  /* 0x0001220008047a25 */ /* 0x000fe200078e0004 */
[----:B------:R-:W-:Y:S02]  /*18700*/  SHF.R.U32.HI R11, RZ, 0x3, R0 ;  /* 0x00000003ff0b7819 */ /* 0x000fe40000011600 */
[----:B------:R-:W-:Y:S01]  /*18710*/  LOP3.LUT R0, R0, 0x38, R6, 0xf8, !PT ;  /* 0x0000003800007812 */ /* 0x000fe200078ef806 */
[----:B------:R-:W-:Y:S02]  /*18720*/  IMAD R10, R8, c[0x0][0x48c], R10 ;  /* 0x00012300080a7a24 */ /* 0x000fe400078e020a */
[----:B------:R-:W-:Y:S01]  /*18730*/  IMAD.MOV.U32 R7, RZ, RZ, R14 ;  /* 0x000000ffff077224 */ /* 0x000fe200078e000e */
[----:B------:R-:W-:Y:S01]  /*18740*/  @P1 SHF.R.U32.HI R7, RZ, c[0x0][0x4f0], R9 ;  /* 0x00013c00ff071a19 */ /* 0x000fe20000011609 */
[----:B------:R-:W-:Y:S01]  /*18750*/  IMAD R8, R13, c[0x0][0x3f0], RZ ;  /* 0x0000fc000d087a24 */ /* 0x000fe200078e02ff */
[----:B------:R-:W-:Y:S01]  /*18760*/  LEA R9, P0, R4, c[0x0][0x450], 0x2 ;  /* 0x0001140004097a11 */ /* 0x000fe200078010ff */
[----:B------:R-:W-:Y:S01]  /*18770*/  IMAD.IADD R10, R5, 0x1, R10 ;  /* 0x00000001050a7824 */ /* 0x000fe200078e020a */
[----:B------:R-:W-:Y:S01]  /*18780*/  SHF.R.S32.HI R5, RZ, 0x1f, R7 ;  /* 0x0000001fff057819 */ /* 0x000fe20000011407 */
[----:B------:R-:W-:-:S02]  /*18790*/  IMAD R8, R15, c[0x0][0x3f4], R8 ;  /* 0x0000fd000f087a24 */ /* 0x000fc400078e0208 */
[----:B------:R-:W-:Y:S01]  /*187a0*/  IMAD.WIDE.U32 R2, R15, c[0x0][0x3f0], R2 ;  /* 0x0000fc000f027a25 */ /* 0x000fe200078e0002 */
[----:B------:R-:W-:Y:S02]  /*187b0*/  LEA.HI.X R4, R4, c[0x0][0x454], R10, 0x2, P0 ;  /* 0x0001150004047a11 */ /* 0x000fe400000f140a */
[----:B------:R-:W-:Y:S01]  /*187c0*/  LOP3.LUT R15, R0, R11, RZ, 0x3c, !PT ;  /* 0x0000000b000f7212 */ /* 0x000fe200078e3cff */
[----:B------:R-:W-:Y:S01]  /*187d0*/  IMAD.MOV R0, RZ, RZ, -R7 ;  /* 0x000000ffff007224 */ /* 0x000fe200078e0a07 */
[----:B------:R-:W-:Y:S01]  /*187e0*/  IADD3 R3, R3, R8, RZ ;  /* 0x0000000803037210 */ /* 0x000fe20007ffe0ff */
[----:B------:R-:W-:Y:S01]  /*187f0*/  SHFL.IDX PT, R10, R9, RZ, 0x1c1f ;  /* 0x001c1fff090a7589 */ /* 0x000fe200000e0000 */
[----:B------:R-:W-:-:S03]  /*18800*/  IMAD R5, R5, c[0x0][0x3e0], RZ ;  /* 0x0000f80005057a24 */ /* 0x000fc600078e02ff */
[----:B------:R-:W1:Y:S01]  /*18810*/  SHFL.IDX PT, R11, R4, RZ, 0x1c1f ;  /* 0x001c1fff040b7589 */ /* 0x000e6200000e0000 */
[----:B------:R-:W-:Y:S01]  /*18820*/  IMAD R12, R7, c[0x0][0x3e4], R5 ;  /* 0x0000f900070c7a24 */ /* 0x000fe200078e0205 */
[----:B------:R-:W-:Y:S01]  /*18830*/  SHF.L.U32 R5, R19, 0x3, RZ ;  /* 0x0000000313057819 */ /* 0x000fe200000006ff */
[----:B------:R-:W-:Y:S01]  /*18840*/  IMAD.WIDE.U32 R2, R7, c[0x0][0x3e0], R2 ;  /* 0x0000f80007027a25 */ /* 0x000fe200078e0002 */
[----:B------:R-:W-:Y:S02]  /*18850*/  SHFL.IDX PT, R8, R9, 0x1, 0x1c1f ;  /* 0x003c1f0009087f89 */ /* 0x000fe400000e0000 */
[----:B------:R-:W-:Y:S01]  /*18860*/  LOP3.LUT R7, R15, 0x7ffffe00, R5, 0xf8, !PT ;  /* 0x7ffffe000f077812 */ /* 0x000fe200078ef805 */
[----:B------:R-:W-:Y:S01]  /*18870*/  IMAD.IADD R3, R3, 0x1, R12 ;  /* 0x0000000103037824 */ /* 0x000fe200078e020c */
[----:B------:R2:W3:Y:S02]  /*18880*/  SHFL.IDX PT, R9, R4, 0x1, 0x1c1f ;  /* 0x003c1f0004097f89 */ /* 0x0004e400000e0000 */
[----:B--2---:R-:W-:-:S02]  /*18890*/  IMAD R4, R0, c[0x0][0x4e8], R14 ;  /* 0x00013a0000047a24 */ /* 0x004fc400078e020e */
[----:B------:R-:W-:Y:S02]  /*188a0*/  IMAD R0, R20, 0x80, R17 ;  /* 0x0000008014007824 */ /* 0x000fe400078e0211 */
[----:B------:R-:W-:-:S03]  /*188b0*/  IMAD.WIDE.U32 R2, R4, c[0x0][0x3d8], R2 ;  /* 0x0000f60004027a25 */ /* 0x000fc600078e0002 */
[C---:B------:R-:W-:Y:S02]  /*188c0*/  IADD3 R13, R0.reuse, 0x8, RZ ;  /* 0x00000008000d7810 */ /* 0x040fe40007ffe0ff */
[-C--:B------:R-:W-:Y:S02]  /*188d0*/  ISETP.GE.OR P1, PT, R0, R24.reuse, P2 ;  /* 0x000000180000720c */ /* 0x080fe40001726670 */
[----:B------:R-:W-:Y:S02]  /*188e0*/  SHF.R.S32.HI R0, RZ, 0x1f, R4 ;  /* 0x0000001fff007819 */ /* 0x000fe40000011404 */
[----:B------:R-:W-:-:S03]  /*188f0*/  ISETP.GE.OR P0, PT, R13, R24, P2 ;  /* 0x000000180d00720c */ /* 0x000fc60001706670 */
[----:B------:R-:W-:-:S04]  /*18900*/  IMAD R0, R0, c[0x0][0x3d8], RZ ;  /* 0x0000f60000007a24 */ /* 0x000fc800078e02ff */
[----:B------:R-:W-:Y:S01]  /*18910*/  IMAD R5, R4, c[0x0][0x3dc], R0 ;  /* 0x0000f70004057a24 */ /* 0x000fe200078e0200 */
[----:B------:R-:W-:Y:S01]  /*18920*/  SHF.L.U32 R0, R7, 0x1, RZ ;  /* 0x0000000107007819 */ /* 0x000fe200000006ff */
[----:B-1----:R1:W-:Y:S02]  /*18930*/  @!P1 ST.E [R10.64], R41 ;  /* 0x000000290a009985 */ /* 0x0023e4000c101906 */
[----:B------:R-:W-:Y:S02]  /*18940*/  IMAD.IADD R3, R3, 0x1, R5 ;  /* 0x0000000103037824 */ /* 0x000fe400078e0205 */
[----:B---3--:R2:W-:Y:S01]  /*18950*/  @!P0 ST.E [R8.64], R45 ;  /* 0x0000002d08008985 */ /* 0x0085e2000c101906 */
[----:B------:R-:W-:-:S03]  /*18960*/  LEA R25, P0, R2, c[0x0][0x380], 0x1 ;  /* 0x0000e00002197a11 */ /* 0x000fc600078008ff */
        /* <DEDUP_REMOVED lines=35> */
.L_x_621:
[----:B---3--:R-:W-:Y:S05]  /*18ba0*/  BSYNC B0 ;  /* 0x0000000000007941 */ /* 0x008fea0003800000 */
.L_x_620:
        /* <DEDUP_REMOVED lines=23> */
.L_x_623:
[----:B------:R-:W-:Y:S05]  /*18d20*/  BSYNC B0 ;  /* 0x0000000000007941 */ /* 0x000fea0003800000 */
.L_x_622:
        /* <DEDUP_REMOVED lines=23> */
.L_x_625:
[----:B------:R-:W-:Y:S05]  /*18ea0*/  BSYNC B0 ;  /* 0x0000000000007941 */ /* 0x000fea0003800000 */
.L_x_624:
        /* <DEDUP_REMOVED lines=24> */
.L_x_618:
        /* <DEDUP_REMOVED lines=18> */
.L_x_626:
        /* <DEDUP_REMOVED lines=12> */
[----:B------:R-:W-:Y:S01]  /*19210*/  MOV R0, c[0x0][0x4e8] ;  /* 0x00013a0000007a02 */ /* 0x000fe20000000f00 */
[----:B------:R-:W-:Y:S01]  /*19220*/  IMAD R6, R53, c[0x0][0x490], RZ ;  /* 0x0001240035067a24 */ /* 0x000fe200078e02ff */
[----:B------:R-:W-:Y:S01]  /*19230*/  MOV R2, R4 ;  /* 0x0000000400027202 */ /* 0x000fe20000000f00 */
[----:B------:R-:W-:Y:S01]  /*19240*/  IMAD.MOV.U32 R3, RZ, RZ, R5 ;  /* 0x000000ffff037224 */ /* 0x000fe200078e0005 */
[----:B------:R-:W-:Y:S01]  /*19250*/  ISETP.NE.AND P0, PT, R0, 0x1, PT ;  /* 0x000000010000780c */ /* 0x000fe20003f05270 */
[C---:B------:R-:W-:Y:S01]  /*19260*/  IMAD R6, R251.reuse, c[0x0][0x494], R6 ;  /* 0x00012500fb067a24 */ /* 0x040fe200078e0206 */
[----:B------:R-:W-:Y:S01]  /*19270*/  MOV R0, R8 ;  /* 0x0000000800007202 */ /* 0x000fe20000000f00 */
[----:B------:R-:W-:-:S05]  /*19280*/  IMAD.WIDE.U32 R2, R251, c[0x0][0x490], R2 ;  /* 0x00012400fb027a25 */ /* 0x000fca00078e0002 */
[----:B------:R-:W-:-:S05]  /*19290*/  IADD3 R3, R6, R3, RZ ;  /* 0x0000000306037210 */ /* 0x000fca0007ffe0ff */
[----:B------:R-:W-:-:S04]  /*192a0*/  @P0 IMAD.HI.U32 R7, R8, c[0x0][0x4ec], RZ ;  /* 0x00013b0008070a27 */ /* 0x000fc800078e00ff */
[----:B------:R-:W-:Y:S01]  /*192b0*/  IMAD.WIDE.U32 R2, R9, c[0x0][0x498], R2 ;  /* 0x0001260009027a25 */ /* 0x000fe200078e0002 */
[----:B------:R-:W-:-:S03]  /*192c0*/  @P0 SHF.R.U32.HI R0, RZ, c[0x0][0x4f0], R7 ;  /* 0x00013c00ff000a19 */ /* 0x000fc60000011607 */
[----:B------:R-:W-:Y:S01]  /*192d0*/  IMAD R7, R10, c[0x0][0x498], RZ ;  /* 0x000126000a077a24 */ /* 0x000fe200078e02ff */
[----:B------:R-:W-:Y:S01]  /*192e0*/  IADD3 R2, P0, R0, R2, RZ ;  /* 0x0000000200027210 */ /* 0x000fe20007f1e0ff */
[----:B------:R-:W-:Y:S02]  /*192f0*/  IMAD.MOV R6, RZ, RZ, -R0 ;  /* 0x000000ffff067224 */ /* 0x000fe400078e0a00 */
[----:B------:R-:W-:Y:S02]  /*19300*/  IMAD R7, R9, c[0x0][0x49c], R7 ;  /* 0x0001270009077a24 */ /* 0x000fe400078e0207 */
[----:B------:R-:W-:Y:S01]  /*19310*/  IMAD R6, R6, c[0x0][0x4e8], R8 ;  /* 0x00013a0006067a24 */ /* 0x000fe200078e0208 */
[----:B------:R-:W-:-:S04]  /*19320*/  SHF.R.S32.HI R8, RZ, 0x1f, R0 ;  /* 0x0000001fff087819 */ /* 0x000fc80000011400 */
[----:B------:R-:W-:Y:S02]  /*19330*/  SHF.R.S32.HI R0, RZ, 0x1f, R6 ;  /* 0x0000001fff007819 */ /* 0x000fe40000011406 */
[----:B------:R-:W-:-:S03]  /*19340*/  IADD3.X R3, R8, R3, R7, P0, !PT ;  /* 0x0000000308037210 */ /* 0x000fc600007fe407 */
[----:B------:R-:W-:Y:S02]  /*19350*/  IMAD R0, R0, c[0x0][0x488], RZ ;  /* 0x0001220000007a24 */ /* 0x000fe400078e02ff */
[----:B------:R-:W-:-:S04]  /*19360*/  IMAD.WIDE.U32 R2, R6, c[0x0][0x488], R2 ;  /* 0x0001220006027a25 */ /* 0x000fc800078e0002 */
[----:B------:R-:W-:Y:S01]  /*19370*/  IMAD R0, R6, c[0x0][0x48c], R0 ;  /* 0x0001230006007a24 */ /* 0x000fe200078e0200 */
[----:B------:R-:W-:-:S04]  /*19380*/  LEA R6, P0, R2, c[0x0][0x450], 0x2 ;  /* 0x0001140002067a11 */ /* 0x000fc800078010ff */
[----:B------:R-:W-:-:S04]  /*19390*/  IADD3 R0, R3, R0, RZ ;  /* 0x0000000003007210 */ /* 0x000fc80007ffe0ff */
[----:B------:R-:W-:Y:S02]  /*193a0*/  LEA.HI.X R7, R2, c[0x0][0x454], R0, 0x2, P0 ;  /* 0x0001150002077a11 */ /* 0x000fe400000f1400 */
[----:B------:R-:W-:-:S05]  /*193b0*/  MOV R0, 0xff800000 ;  /* 0xff80000000007802 */ /* 0x000fca0000000f00 */
[----:B------:R1:W-:Y:S02]  /*193c0*/  STG.E [R6.64], R0 ;  /* 0x0000000006007986 */ /* 0x0003e4000c101906 */
.L_x_628:
[----:B------:R-:W-:Y:S05]  /*193d0*/  BSYNC B0 ;  /* 0x0000000000007941 */ /* 0x000fea0003800000 */
.L_x_627:
[----:B------:R-:W2:Y:S01]  /*193e0*/  S2R R15, SR_CTAID.X ;  /* 0x00000000000f7919 */ /* 0x000ea20000002500 */
[----:B-1----:R-:W-:Y:S01]  /*193f0*/  IMAD R0, R5, c[0x0][0x3a0], RZ ;  /* 0x0000e80005007a24 */ /* 0x002fe200078e02ff */
[----:B------:R-:W-:Y:S01]  /*19400*/  SHF.R.S32.HI R5, RZ, 0x1f, R11 ;  /* 0x0000001fff057819 */ /* 0x000fe2000001140b */
[C---:B------:R-:W-:Y:S01]  /*19410*/  IMAD.WIDE.U32 R2, R4.reuse, c[0x0][0x3a0], RZ ;  /* 0x0000e80004027a25 */ /* 0x040fe200078e00ff */
[----:B------:R-:W-:Y:S01]  /*19420*/  MOV R6, c[0x0][0x4e8] ;  /* 0x00013a0000067a02 */ /* 0x000fe20000000f00 */
[----:B------:R-:W-:Y:S01]  /*19430*/  BSSY B0, `(.L_x_629) ;  /* 0x000003b000007945 */ /* 0x000fe20003800000 */
[----:B------:R-:W-:Y:S01]  /*19440*/  LEA.HI R5, R5, R11, RZ, 0x3 ;  /* 0x0000000b05057211 */ /* 0x000fe200078f18ff */
[----:B------:R-:W-:Y:S01]  /*19450*/  IMAD R0, R4, c[0x0][0x3a4], R0 ;  /* 0x0000e90004007a24 */ /* 0x000fe200078e0200 */
[----:B------:R-:W-:Y:S01]  /*19460*/  ISETP.NE.AND P0, PT, R6, 0x1, PT ;  /* 0x000000010600780c */ /* 0x000fe20003f05270 */
[----:B------:R-:W-:Y:S01]  /*19470*/  IMAD R6, R10, c[0x0][0x3f0], RZ ;  /* 0x0000fc000a067a24 */ /* 0x000fe200078e02ff */
[----:B------:R-:W-:Y:S01]  /*19480*/  LOP3.LUT R4, R5, 0xfffffff8, RZ, 0xc0, !PT ;  /* 0xfffffff805047812 */ /* 0x000fe200078ec0ff */
[----:B-----5:R-:W-:Y:S01]  /*19490*/  IMAD R13, R13, c[0x0][0x4e8], RZ ;  /* 0x00013a000d0d7a24 */ /* 0x020fe200078e02ff */
[----:B------:R-:W-:Y:S01]  /*194a0*/  IADD3 R3, R3, R0, RZ ;  /* 0x0000000003037210 */ /* 0x000fe20007ffe0ff */
[----:B------:R-:W-:-:S02]  /*194b0*/  IMAD R0, R53, c[0x0][0x3e8], RZ ;  /* 0x0000fa0035007a24 */ /* 0x000fc400078e02ff */
[----:B------:R-:W-:Y:S01]  /*194c0*/  IMAD.IADD R8, R11, 0x1, -R4 ;  /* 0x000000010b087824 */ /* 0x000fe200078e0a04 */
[----:B------:R-:W-:Y:S01]  /*194d0*/  SHF.R.S32.HI R11, RZ, 0x3, R5 ;  /* 0x00000003ff0b7819 */ /* 0x000fe20000011405 */
[C---:B------:R-:W-:Y:S02]  /*194e0*/  IMAD R0, R251.reuse, c[0x0][0x3ec], R0 ;  /* 0x0000fb00fb007a24 */ /* 0x040fe400078e0200 */
[----:B------:R-:W-:Y:S01]  /*194f0*/  IMAD.WIDE.U32 R2, R251, c[0x0][0x3e8], R2 ;  /* 0x0000fa00fb027a25 */ /* 0x000fe200078e0002 */
[----:B------:R-:W-:-:S03]  /*19500*/  LEA R4, R8, R11, 0x5 ;  /* 0x0000000b08047211 */ /* 0x000fc600078e28ff */
[----:B------:R-:W-:Y:S01]  /*19510*/  IMAD R7, R9, c[0x0][0x3f4], R6 ;  /* 0x0000fd0009077a24 */ /* 0x000fe200078e0206 */
[----:B------:R-:W-:Y:S01]  /*19520*/  IADD3 R3, R0, R3, RZ ;  /* 0x0000000300037210 */ /* 0x000fe20007ffe0ff */
[C---:B--2---:R-:W-:Y:S01]  /*19530*/  IMAD R4, R15.reuse, 0x80, R4 ;  /* 0x000000800f047824 */ /* 0x044fe200078e0204 */
[----:B------:R-:W-:-:S03]  /*19540*/  LEA R11, R15, R11, 0x7 ;  /* 0x0000000b0f0b7211 */ /* 0x000fc600078e38ff */
        /* <DEDUP_REMOVED lines=41> */
.L_x_630:
[----:B------:R-:W-:Y:S05]  /*197e0*/  BSYNC B0 ;  /* 0x0000000000007941 */ /* 0x000fea0003800000 */
.L_x_629:
        /* <DEDUP_REMOVED lines=21> */
.L_x_632:
[----:B------:R-:W-:Y:S05]  /*19940*/  BSYNC B0 ;  /* 0x0000000000007941 */ /* 0x000fea0003800000 */
.L_x_631:
        /* <DEDUP_REMOVED lines=21> */
.L_x_634:
[----:B------:R-:W-:Y:S05]  /*19aa0*/  BSYNC B0 ;  /* 0x0000000000007941 */ /* 0x000fea0003800000 */
.L_x_633:
        /* <DEDUP_REMOVED lines=22> */
.L_x_635:
        /* <DEDUP_REMOVED lines=15> */
.L_x_1341:


//--------------------- .text._ZN7cutlass13device_kernelIN5flash19enable_sm80_to_sm89INS1_16FlashAttnFwdSm80INS1_25CollectiveMainloopFwdSm80ILi8ELi2ELb1EN4cute5tupleIJNS5_1CILi128EEENS7_ILi96EEENS7_ILi192EEEEEELi192ENS_10bfloat16_tEfNS_4arch4Sm80ELb0ELb0ELb1ELb0ELb0ELb0ELb1ELb0EEENS1_21CollectiveEpilogueFwdINS6_IJS8_SA_S9_EEENS6_IJNS7_ILi1EEESI_SI_EEESC_SE_Li256ELb0ELb1ELb0ELb0EEENS1_19SingleTileSchedulerILb0ELb0ELb1ELi128EEEEEEEEEvNT_6ParamsE --------------------------
	.section	.text._ZN7cutlass13device_kernelIN5flash19enable_sm80_to_sm89INS1_16FlashAttnFwdSm80INS1_25CollectiveMainloopFwdSm80ILi8ELi2ELb1EN4cute5tupleIJNS5_1CILi128EEENS7_ILi96EEENS7_ILi192EEEEEELi192ENS_10bfloat16_tEfNS_4arch4Sm80ELb0ELb0ELb1ELb0ELb0ELb0ELb1ELb0EEENS1_21CollectiveEpilogueFwdINS6_IJS8_SA_S9_EEENS6_IJNS7_ILi1EEESI_SI_EEESC_SE_Li256ELb0ELb1ELb0ELb0EEENS1_19SingleTileSchedulerILb0ELb0ELb1ELi128EEEEEEEEEvNT_6ParamsE,"ax",@progbits
	.sectioninfo	@"SHI_REGISTERS=255"
	.align	128
.text._ZN7cutlass13device_kernelIN5flash19enable_sm80_to_sm89INS1_16FlashAttnFwdSm80INS1_25CollectiveMainloopFwdSm80ILi8ELi2ELb1EN4cute5tupleIJNS5_1CILi128EEENS7_ILi96EEENS7_ILi192EEEEEELi192ENS_10bfloat16_tEfNS_4arch4Sm80ELb0ELb0ELb1ELb0ELb0ELb0ELb1ELb0EEENS1_21CollectiveEpilogueFwdINS6_IJS8_SA_S9_EEENS6_IJNS7_ILi1EEESI_SI_EEESC_SE_Li256ELb0ELb1ELb0ELb0EEENS1_19SingleTileSchedulerILb0ELb0ELb1ELi128EEEEEEEEEvNT_6ParamsE:
        .type           _ZN7cutlass13device_kernelIN5flash19enable_sm80_to_sm89INS1_16FlashAttnFwdSm80INS1_25CollectiveMainloopFwdSm80ILi8ELi2ELb1EN4cute5tupleIJNS5_1CILi128EEENS7_ILi96EEENS7_ILi192EEEEEELi192ENS_10bfloat16_tEfNS_4arch4Sm80ELb0ELb0ELb1ELb0ELb0ELb0ELb1ELb0EEENS1_21CollectiveEpilogueFwdINS6_IJS8_SA_S9_EEENS6_IJNS7_ILi1EEESI_SI_EEESC_SE_Li256ELb0ELb1ELb0ELb0EEENS1_19SingleTileSchedulerILb0ELb0ELb1ELi128EEEEEEEEEvNT_6ParamsE,@function
        .size           _ZN7cutlass13device_kernelIN5flash19enable_sm80_to_sm89INS1_16FlashAttnFwdSm80INS1_25CollectiveMainloopFwdSm80ILi8ELi2ELb1EN4cute5tupleIJNS5_1CILi128EEENS7_ILi96EEENS7_ILi192EEEEEELi192ENS_10bfloat16_tEfNS_4arch4Sm80ELb0ELb0ELb1ELb0ELb0ELb0ELb1ELb0EEENS1_21CollectiveEpilogueFwdINS6_IJS8_SA_S9_EEENS6_IJNS7_ILi1EEESI_SI_EEESC_SE_Li256ELb0ELb1ELb0ELb0EEENS1_19SingleTileSchedulerILb0ELb0ELb1ELi128EEEEEEEEEvNT_6ParamsE,(.L_x_1342 - _ZN7cutlass13device_kernelIN5flash19enable_sm80_to_sm89INS1_16FlashAttnFwdSm80INS1_25CollectiveMainloopFwdSm80ILi8ELi2ELb1EN4cute5tupleIJNS5_1CILi128EEENS7_ILi96EEENS7_ILi192EEEEEELi192ENS_10bfloat16_tEfNS_4arch4Sm80ELb0ELb0ELb1ELb0ELb0ELb0ELb1ELb0EEENS1_21CollectiveEpilogueFwdINS6_IJS8_SA_S9_EEENS6_IJNS7_ILi1EEESI_SI_EEESC_SE_Li256ELb0ELb1ELb0ELb0EEENS1_19SingleTileSchedulerILb0ELb0ELb1ELi128EEEEEEEEEvNT_6ParamsE)
        .other          _ZN7cutlass13device_kernelIN5flash19enable_sm80_to_sm89INS1_16FlashAttnFwdSm80INS1_25CollectiveMainloopFwdSm80ILi8ELi2ELb1EN4cute5tupleIJNS5_1CILi128EEENS7_ILi96EEENS7_ILi192EEEEEELi192ENS_10bfloat16_tEfNS_4arch4Sm80ELb0ELb0ELb1ELb0ELb0ELb0ELb1ELb0EEENS1_21CollectiveEpilogueFwdINS6_IJS8_SA_S9_EEENS6_IJNS7_ILi1EEESI_SI_EEESC_SE_Li256ELb0ELb1ELb0ELb0EEENS1_19SingleTileSchedulerILb0ELb0ELb1ELi128EEEEEEEEEvNT_6ParamsE,@"STO_CUDA_ENTRY STV_DEFAULT"
_ZN7cutlass13device_kernelIN5flash19enable_sm80_to_sm89INS1_16FlashAttnFwdSm80INS1_25CollectiveMainloopFwdSm80ILi8ELi2ELb1EN4cute5tupleIJNS5_1CILi128EEENS7_ILi96EEENS7_ILi192EEEEEELi192ENS_10bfloat16_tEfNS_4arch4Sm80ELb0ELb0ELb1ELb0ELb0ELb0ELb1ELb0EEENS1_21CollectiveEpilogueFwdINS6_IJS8_SA_S9_EEENS6_IJNS7_ILi1EEESI_SI_EEESC_SE_Li256ELb0ELb1ELb0ELb0EEENS1_19SingleTileSchedulerILb0ELb0ELb1ELi128EEEEEEEEEvNT_6ParamsE:
[----:B------:R-:W-:-:S03]  /*0000*/  MOV R1, c[0x0][0x28] ;  /* 0x00000a0000017a02 */ /* 0x000fc60000000f00 */
[----:B------:R-:W1:Y:S01]  /*0010*/  S2R R17, SR_CTAID.Z ;  /* 0x0000000000117919 */ /* 0x000e620000002700 */
[----:B------:R-:W-:Y:S02]  /*0020*/  IADD3 R1, R1, -0x50, RZ ;  /* 0xffffffb001017810 */ /* 0x000fe40007ffe0ff */
[----:B-1----:R-:W-:-:S13]  /*0030*/  ISETP.GE.AND P0, PT, R17, RZ, PT ;  /* 0x000000ff1100720c */ /* 0x002fda0003f06270 */
[----:B------:R-:W-:Y:S05]  /*0040*/  @!P0 EXIT ;  /* 0x000000000000894d */ /* 0x000fea0003800000 */
[----:B------:R-:W-:Y:S01]  /*0050*/  ISETP.NE.U32.AND P4, PT, RZ, c[0x0][0x340], PT ;  /* 0x0000d000ff007a0c */ /* 0x000fe20003f85070 */
[----:B------:R-:W-:Y:S01]  /*0060*/  ULDC.64 UR20, c[0x0][0x118] ;  /* 0x0000460000147ab9 */ /* 0x000fe20000000a00 */
[----:B------:R-:W1:Y:S04]  /*0070*/  S2R R33, SR_TID.X ;  /* 0x0000000000217919 */ /* 0x000e680000002100 */
[----:B------:R-:W2:Y:S01]  /*0080*/  S2R R24, SR_CTAID.Y ;  /* 0x0000000000187919 */ /* 0x000ea20000002600 */
[----:B------:R-:W-:-:S03]  /*0090*/  ISETP.NE.AND.EX P4, PT, RZ, c[0x0][0x344], PT, P4 ;  /* 0x0000d100ff007a0c */ /* 0x000fc60003f85340 */
[----:B------:R-:W3:Y:S01]  /*00a0*/  S2R R8, SR_CTAID.X ;  /* 0x0000000000087919 */ /* 0x000ee20000002500 */
[----:B------:R-:W-:Y:S01]  /*00b0*/  IMAD.MOV.U32 R9, RZ, RZ, c[0x0][0x2c4] ;  /* 0x0000b100ff097624 */ /* 0x000fe200078e00ff */
[----:B------:R-:W-:Y:S02]  /*00c0*/  UMOV UR6, 0x60 ;  /* 0x0000006000067882 */ /* 0x000fe40000000000 */
[----:B------:R-:W-:Y:S01]  /*00d0*/  ULDC.64 UR4, c[0x0][0x1e0] ;  /* 0x0000780000047ab9 */ /* 0x000fe20000000a00 */
[----:B------:R-:W-:Y:S01]  /*00e0*/  SHF.R.S32.HI R18, RZ, 0x1f, R17 ;  /* 0x0000001fff127819 */ /* 0x000fe20000011411 */
[----:B------:R-:W-:Y:S01]  /*00f0*/  IMAD.MOV.U32 R36, RZ, RZ, c[0x0][0x1e0] ;  /* 0x00007800ff247624 */ /* 0x000fe200078e00ff */
[----:B------:R-:W-:-:S03]  /*0100*/  ULDC.64 UR10, c[0x0][0x208] ;  /* 0x00008200000a7ab9 */ /* 0x000fc60000000a00 */
[----:B------:R-:W-:-:S04]  /*0110*/  @P4 IMAD.MOV.U32 R2, RZ, RZ, 0x4 ;  /* 0x00000004ff024424 */ /* 0x000fc800078e00ff */
[----:B------:R-:W-:-:S05]  /*0120*/  @P4 IMAD.WIDE R2, R17, R2, c[0x0][0x340] ;  /* 0x0000d00011024625 */ /* 0x000fca00078e0202 */
[----:B------:R4:W5:Y:S01]  /*0130*/  @P4 LDG.E R16, [R2.64] ;  /* 0x0000001402104981 */ /* 0x000962000c1e1900 */
[----:B-1----:R-:W-:Y:S01]  /*0140*/  SHF.R.S32.HI R32, RZ, 0x1f, R33 ;  /* 0x0000001fff207819 */ /* 0x002fe20000011421 */
[----:B------:R-:W-:Y:S01]  /*0150*/  UIMAD.WIDE.U32 UR18, UR6, UR4, URZ ;  /* 0x00000004061272a5 */ /* 0x000fe2000f8e003f */
[----:B------:R-:W-:Y:S01]  /*0160*/  ISETP.NE.AND P0, PT, R9, 0x1, PT ;  /* 0x000000010900780c */ /* 0x000fe20003f05270 */
[----:B--2---:R-:W-:Y:S01]  /*0170*/  IMAD.WIDE.U32 R6, R24, c[0x0][0x1b8], RZ ;  /* 0x00006e0018067a25 */ /* 0x004fe200078e00ff */
[CC--:B------:R-:W-:Y:S01]  /*0180*/  LEA.HI R31, R32.reuse, R33.reuse, RZ, 0x3 ;  /* 0x00000021201f7211 */ /* 0x0c0fe200078f18ff */
[----:B------:R-:W-:Y:S01]  /*0190*/  ULDC UR4, c[0x0][0x1d0] ;  /* 0x0000740000047ab9 */ /* 0x000fe20000000800 */
[----:B------:R-:W-:Y:S01]  /*01a0*/  SHF.R.S32.HI R27, RZ, 0x1f, R24 ;  /* 0x0000001fff1b7819 */ /* 0x000fe20000011418 */
[----:B------:R-:W-:Y:S01]  /*01b0*/  IMAD.U32 R4, RZ, RZ, UR18 ;  /* 0x00000012ff047e24 */ /* 0x000fe2000f8e00ff */
[----:B------:R-:W-:Y:S01]  /*01c0*/  LOP3.LUT R0, R31, 0xfffffff8, RZ, 0xc0, !PT ;  /* 0xfffffff81f007812 */ /* 0x000fe200078ec0ff */
[----:B------:R-:W-:Y:S01]  /*01d0*/  IMAD.U32 R5, RZ, RZ, UR19 ;  /* 0x00000013ff057e24 */ /* 0x000fe2000f8e00ff */
[----:B------:R-:W-:Y:S01]  /*01e0*/  SHF.R.S32.HI R22, RZ, 0x3, R31 ;  /* 0x00000003ff167819 */ /* 0x000fe2000001141f */
[----:B------:R-:W-:Y:S01]  /*01f0*/  IMAD.MOV.U32 R30, RZ, RZ, R4 ;  /* 0x000000ffff1e7224 */ /* 0x000fe200078e0004 */
[----:B------:R-:W-:Y:S01]  /*0200*/  LEA.HI R12, R32, R33, RZ, 0x4 ;  /* 0x00000021200c7211 */ /* 0x000fe200078f20ff */
[----:B------:R-:W-:Y:S01]  /*0210*/  IMAD.IADD R26, R33, 0x1, -R0 ;  /* 0x00000001211a7824 */ /* 0x000fe200078e0a00 */
[----:B------:R-:W-:Y:S01]  /*0220*/  UIADD3 UR7, UR4, 0x5f, URZ ;  /* 0x0000005f04077890 */ /* 0x000fe2000fffe03f */
[----:B------:R-:W-:Y:S01]  /*0230*/  IMAD R4, R18, c[0x0][0x1c0], RZ ;  /* 0x0000700012047a24 */ /* 0x000fe200078e02ff */
[----:B------:R-:W-:Y:S01]  /*0240*/  SHF.R.S32.HI R11, RZ, 0x4, R12 ;  /* 0x00000004ff0b7819 */ /* 0x000fe2000001140c */
[----:B------:R-:W-:Y:S01]  /*0250*/  IMAD R0, R26, 0x20, R22 ;  /* 0x000000201a007824 */ /* 0x000fe200078e0216 */
[----:B------:R-:W-:Y:S01]  /*0260*/  UIMAD.WIDE UR8, UR7, 0x2aaaaaab, URZ ;  /* 0x2aaaaaab070878a5 */ /* 0x000fe2000f8e023f */
[----:B------:R-:W-:Y:S01]  /*0270*/  IMAD R4, R17, c[0x0][0x1c4], R4 ;  /* 0x0000710011047a24 */ /* 0x000fe200078e0204 */
[----:B------:R-:W-:Y:S01]  /*0280*/  UIMAD UR5, UR6, UR5, URZ ;  /* 0x00000005060572a4 */ /* 0x000fe2000f8e023f */
[C---:B---3--:R-:W-:Y:S01]  /*0290*/  IMAD R13, R8.reuse, 0x80, R0 ;  /* 0x00000080080d7824 */ /* 0x048fe200078e0200 */
[----:B------:R-:W-:Y:S01]  /*02a0*/  UIMAD.WIDE.U32 UR14, UR6, UR10, URZ ;  /* 0x0000000a060e72a5 */ /* 0x000fe2000f8e003f */
[----:B------:R-:W-:Y:S01]  /*02b0*/  IMAD R10, R8, 0x80, R22 ;  /* 0x00000080080a7824 */ /* 0x000fe200078e0216 */
[----:B------:R-:W-:Y:S01]  /*02c0*/  UIADD3 UR5, UR19, UR5, URZ ;  /* 0x0000000513057290 */ /* 0x000fe2000fffe03f */
[----:B----4-:R-:W-:Y:S01]  /*02d0*/  IMAD R2, R27, c[0x0][0x1b8], RZ ;  /* 0x00006e001b027a24 */ /* 0x010fe200078e02ff */
[----:B------:R-:W-:Y:S01]  /*02e0*/  STL [R1+0x40], R13 ;  /* 0x0000400d01007387 */ /* 0x000fe20000100800 */
[----:B------:R-:W-:Y:S01]  /*02f0*/  @P0 IMAD.HI.U32 R5, R13, c[0x0][0x2c8], RZ ;  /* 0x0000b2000d050a27 */ /* 0x000fe200078e00ff */
[----:B------:R-:W-:-:S02]  /*0300*/  UMOV UR7, UR9 ;  /* 0x0000000900077c82 */ /* 0x000fc40008000000 */
[----:B------:R1:W-:Y:S01]  /*0310*/  STL [R1+0x44], R10 ;  /* 0x0000440a01007387 */ /* 0x0003e20000100800 */
[----:B------:R-:W-:Y:S01]  /*0320*/  IMAD R2, R24, c[0x0][0x1bc], R2 ;  /* 0x00006f0018027a24 */ /* 0x000fe200078e0202 */
[----:B------:R-:W-:Y:S01]  /*0330*/  USHF.R.U32.HI UR16, URZ, 0x1f, UR7 ;  /* 0x0000001f3f107899 */ /* 0x000fe20008011607 */
[----:B------:R-:W-:Y:S01]  /*0340*/  IMAD.MOV.U32 R0, RZ, RZ, R13 ;  /* 0x000000ffff007224 */ /* 0x000fe200078e000d */
[----:B------:R-:W-:Y:S01]  /*0350*/  @P0 SHF.R.U32.HI R0, RZ, c[0x0][0x2cc], R5 ;  /* 0x0000b300ff000a19 */ /* 0x000fe20000011605 */
[----:B------:R-:W-:Y:S01]  /*0360*/  IMAD.IADD R3, R7, 0x1, R2 ;  /* 0x0000000107037824 */ /* 0x000fe200078e0202 */
[C---:B------:R-:W-:Y:S01]  /*0370*/  IADD3 R7, R10.reuse, 0x20, RZ ;  /* 0x000000200a077810 */ /* 0x040fe20007ffe0ff */
[----:B------:R-:W-:Y:S01]  /*0380*/  IMAD.MOV.U32 R2, RZ, RZ, R6 ;  /* 0x000000ffff027224 */ /* 0x000fe200078e0006 */
[----:B------:R-:W-:Y:S01]  /*0390*/  SHF.R.S32.HI R5, RZ, 0x1f, R0 ;  /* 0x0000001fff057819 */ /* 0x000fe20000011400 */
[----:B------:R-:W-:Y:S01]  /*03a0*/  IMAD R8, R9, c[0x0][0x168], RZ ;  /* 0x00005a0009087a24 */ /* 0x000fe200078e02ff */
[----:B------:R-:W-:Y:S01]  /*03b0*/  IADD3 R6, R10, 0x40, RZ ;  /* 0x000000400a067810 */ /* 0x000fe20007ffe0ff */
[----:B------:R-:W-:Y:S01]  /*03c0*/  IMAD.WIDE.U32 R2, R17, c[0x0][0x1c0], R2 ;  /* 0x0000700011027a25 */ /* 0x000fe200078e0002 */
[----:B------:R-:W-:-:S02]  /*03d0*/  ULEA.HI.SX32 UR16, UR7, UR16, 0x1c ;  /* 0x0000001007107291 */ /* 0x000fc4000f8fe23f */
[-C--:B------:R-:W-:Y:S01]  /*03e0*/  ISETP.GE.AND P1, PT, R6, R8.reuse, PT ;  /* 0x000000080600720c */ /* 0x080fe20003f26270 */
[----:B------:R-:W-:Y:S01]  /*03f0*/  IMAD.IADD R3, R3, 0x1, R4 ;  /* 0x0000000103037824 */ /* 0x000fe200078e0204 */
[-C--:B------:R-:W-:Y:S01]  /*0400*/  ISETP.GE.AND P5, PT, R7, R8.reuse, PT ;  /* 0x000000080700720c */ /* 0x080fe20003fa6270 */
[----:B------:R-:W-:Y:S01]  /*0410*/  IMAD.SHL.U32 R4, R22, 0x40, RZ ;  /* 0x0000004016047824 */ /* 0x000fe200078e00ff */
[C---:B------:R-:W-:Y:S01]  /*0420*/  IADD3 R7, R10.reuse, 0x60, RZ ;  /* 0x000000600a077810 */ /* 0x040fe20007ffe0ff */
[----:B------:R-:W-:Y:S01]  /*0430*/  IMAD R5, R5, c[0x0][0x1b0], RZ ;  /* 0x00006c0005057a24 */ /* 0x000fe200078e02ff */
[-C--:B------:R-:W-:Y:S01]  /*0440*/  ISETP.GE.AND P0, PT, R10, R8.reuse, PT ;  /* 0x000000080a00720c */ /* 0x080fe20003f06270 */
[----:B------:R-:W-:Y:S01]  /*0450*/  IMAD.SHL.U32 R42, R26, 0x8, RZ ;  /* 0x000000081a2a7824 */ /* 0x000fe200078e00ff */
[----:B------:R-:W-:Y:S01]  /*0460*/  LOP3.LUT R4, R4, 0x1c0, RZ, 0xc0, !PT ;  /* 0x000001c004047812 */ /* 0x000fe200078ec0ff */
[----:B------:R-:W-:Y:S01]  /*0470*/  IMAD.WIDE.U32 R2, R0, c[0x0][0x1b0], R2 ;  /* 0x00006c0000027a25 */ /* 0x000fe200078e0002 */
[----:B------:R-:W-:Y:S01]  /*0480*/  ISETP.GE.AND P2, PT, R7, R8, PT ;  /* 0x000000080700720c */ /* 0x000fe20003f46270 */
[----:B------:R-:W-:Y:S01]  /*0490*/  UIMAD UR7, UR16, -0x60, UR6 ;  /* 0xffffffa0100778a4 */ /* 0x000fe2000f8e0206 */
[----:B------:R-:W-:Y:S01]  /*04a0*/  LOP3.LUT R6, R4, 0x38, R42, 0xf8, !PT ;  /* 0x0000003804067812 */ /* 0x000fe200078ef82a */
[----:B------:R-:W-:Y:S01]  /*04b0*/  IMAD R5, R0, c[0x0][0x1b4], R5 ;  /* 0x00006d0000057a24 */ /* 0x000fe200078e0205 */
[----:B------:R-:W-:Y:S01]  /*04c0*/  SHF.R.U32.HI R4, RZ, 0x3, R4 ;  /* 0x00000003ff047819 */ /* 0x000fe20000011604 */
[----:B------:R-:W-:Y:S01]  /*04d0*/  IMAD.MOV R0, RZ, RZ, -R0 ;  /* 0x000000ffff007224 */ /* 0x000fe200078e0a00 */
[----:B------:R-:W-:Y:S01]  /*04e0*/  SHF.R.S32.HI R43, RZ, 0x1f, R42 ;  /* 0x0000001fff2b7819 */ /* 0x000fe2000001142a */
[----:B------:R-:W-:Y:S01]  /*04f0*/  IMAD.IADD R3, R3, 0x1, R5 ;  /* 0x0000000103037824 */ /* 0x000fe200078e0205 */
[----:B-1----:R-:W-:Y:S01]  /*0500*/  LOP3.LUT R10, R6, R4, RZ, 0x3c, !PT ;  /* 0x00000004060a7212 */ /* 0x002fe200078e3cff */
[----:B------:R-:W-:Y:S01]  /*0510*/  IMAD R0, R0, c[0x0][0x2c4], R13 ;  /* 0x0000b10000007a24 */ /* 0x000fe200078e020d */
[----:B------:R-:W-:Y:S01]  /*0520*/  LEA.HI R6, R32, R33, RZ, 0x6 ;  /* 0x0000002120067211 */ /* 0x000fe200078f30ff */
[----:B------:R-:W-:Y:S01]  /*0530*/  STL.64 [R1+0x10], R42 ;  /* 0x0000102a01007387 */ /* 0x000fe20000100a00 */
[----:B------:R-:W-:Y:S01]  /*0540*/  LEA.HI R5, R12, R11, RZ, 0x1 ;  /* 0x0000000b0c057211 */ /* 0x000fe200078f08ff */
[----:B------:R-:W-:Y:S01]  /*0550*/  IMAD.WIDE.U32 R2, R0, c[0x0][0x1a8], R2 ;  /* 0x00006a0000027a25 */ /* 0x000fe200078e0002 */
[----:B------:R-:W-:Y:S01]  /*0560*/  SHF.R.S32.HI R4, RZ, 0x1f, R0 ;  /* 0x0000001fff047819 */ /* 0x000fe20000011400 */
[----:B------:R-:W-:Y:S01]  /*0570*/  UIADD3 UR9, UR16, -0x1, URZ ;  /* 0xffffffff10097890 */ /* 0x000fe2000fffe03f */
[----:B------:R-:W-:Y:S01]  /*0580*/  LOP3.LUT R8, R5, 0xfffffffe, RZ, 0xc0, !PT ;  /* 0xfffffffe05087812 */ /* 0x000fe200078ec0ff */
[----:B------:R-:W-:Y:S01]  /*0590*/  IMAD.SHL.U32 R9, R6, 0x8, RZ ;  /* 0x0000000806097824 */ /* 0x000fe200078e00ff */
[----:B------:R-:W-:Y:S01]  /*05a0*/  LEA R14, P3, R2, c[0x0][0x160], 0x1 ;  /* 0x00005800020e7a11 */ /* 0x000fe200078608ff */
[----:B------:R-:W-:Y:S01]  /*05b0*/  IMAD R6, R4, c[0x0][0x1a8], RZ ;  /* 0x00006a0004067a24 */ /* 0x000fe200078e02ff */
[----:B------:R-:W-:Y:S01]  /*05c0*/  SHF.R.S32.HI R13, RZ, 0x1f, R22 ;  /* 0x0000001fff0d7819 */ /* 0x000fe20000011416 */
[----:B------:R-:W-:Y:S01]  /*05d0*/  IMAD.IADD R29, R11, 0x1, -R8 ;  /* 0x000000010b1d7824 */ /* 0x000fe200078e0a08 */
[----:B------:R-:W-:Y:S01]  /*05e0*/  LOP3.LUT R19, R10, 0xfffffe00, R9, 0xf8, !PT ;  /* 0xfffffe000a137812 */ /* 0x000fe200078ef809 */
[----:B------:R-:W-:Y:S01]  /*05f0*/  IMAD R6, R0, c[0x0][0x1ac], R6 ;  /* 0x00006b0000067a24 */ /* 0x000fe200078e0206 */
[----:B------:R-:W-:Y:S01]  /*0600*/  LOP3.LUT R10, R12, 0xfffffff0, RZ, 0xc0, !PT ;  /* 0xfffffff00c0a7812 */ /* 0x000fe200078ec0ff */
[----:B------:R-:W1:Y:S01]  /*0610*/  SHFL.IDX PT, R8, R14, RZ, 0x181f ;  /* 0x00181fff0e087589 */ /* 0x000e6200000e0000 */
[----:B------:R-:W-:Y:S01]  /*0620*/  IMAD R7, R13, c[0x0][0x1e0], RZ ;  /* 0x000078000d077a24 */ /* 0x000fe200078e02ff */
[C---:B------:R-:W-:Y:S01]  /*0630*/  IADD3 R41, R42.reuse, 0x40, RZ ;  /* 0x000000402a297810 */ /* 0x040fe20007ffe0ff */
[----:B------:R-:W-:Y:S01]  /*0640*/  IMAD.IADD R0, R3, 0x1, R6 ;  /* 0x0000000103007824 */ /* 0x000fe200078e0206 */
[C---:B------:R-:W-:Y:S01]  /*0650*/  IADD3 R40, R42.reuse, 0x80, RZ ;  /* 0x000000802a287810 */ /* 0x040fe20007ffe0ff */
[----:B------:R-:W-:Y:S01]  /*0660*/  IMAD.IADD R10, R33, 0x1, -R10 ;  /* 0x00000001210a7824 */ /* 0x000fe200078e0a0a */
[----:B------:R-:W-:Y:S01]  /*0670*/  ISETP.GE.AND P6, PT, R42, c[0x0][0x198], PT ;  /* 0x000066002a007a0c */ /* 0x000fe20003fc6270 */
[----:B------:R-:W-:Y:S01]  /*0680*/  IMAD R7, R22, c[0x0][0x1e4], R7 ;  /* 0x0000790016077a24 */ /* 0x000fe200078e0207 */
[----:B------:R-:W-:Y:S01]  /*0690*/  LEA.HI.X R15, R2, c[0x0][0x164], R0, 0x1, P3 ;  /* 0x00005900020f7a11 */ /* 0x000fe200018f0c00 */
[----:B------:R-:W-:Y:S01]  /*06a0*/  IMAD.WIDE.U32 R4, R22, c[0x0][0x1e0], R42 ;  /* 0x0000780016047a25 */ /* 0x000fe200078e002a */
[----:B------:R-:W-:Y:S01]  /*06b0*/  SHF.R.S32.HI R2, RZ, 0x1f, R10 ;  /* 0x0000001fff027819 */ /* 0x000fe2000001140a */
[----:B------:R-:W-:Y:S01]  /*06c0*/  STL [R1+0x24], R19 ;  /* 0x0000241301007387 */ /* 0x000fe20000100800 */
[----:B------:R-:W-:Y:S01]  /*06d0*/  USHF.R.S32.HI UR12, URZ, 0x1f, UR9 ;  /* 0x0000001f3f0c7899 */ /* 0x000fe20008011409 */
[----:B------:R-:W-:Y:S01]  /*06e0*/  IMAD R3, R27, c[0x0][0x1e8], RZ ;  /* 0x00007a001b037a24 */ /* 0x000fe200078e02ff */
[----:B------:R-:W-:Y:S01]  /*06f0*/  LEA.HI R28, R2, R10, RZ, 0x3 ;  /* 0x0000000a021c7211 */ /* 0x000fe200078f18ff */
[----:B------:R-:W2:Y:S01]  /*0700*/  SHFL.IDX PT, R9, R15, RZ, 0x181f ;  /* 0x00181fff0f097589 */ /* 0x000ea200000e0000 */
[----:B------:R-:W-:Y:S01]  /*0710*/  IMAD R0, R13, c[0x0][0x208], RZ ;  /* 0x000082000d007a24 */ /* 0x000fe200078e02ff */
[----:B------:R-:W-:Y:S01]  /*0720*/  UIMAD UR8, UR5, UR9, URZ ;  /* 0x00000009050872a4 */ /* 0x000fe2000f8e023f */
[----:B------:R-:W-:Y:S01]  /*0730*/  IMAD.IADD R5, R5, 0x1, R7 ;  /* 0x0000000105057824 */ /* 0x000fe200078e0207 */
[----:B------:R-:W-:Y:S01]  /*0740*/  LOP3.LUT R12, R28, 0xfffffff8, RZ, 0xc0, !PT ;  /* 0xfffffff81c0c7812 */ /* 0x000fe200078ec0ff */
[----:B------:R-:W-:Y:S01]  /*0750*/  IMAD R13, R24, c[0x0][0x1ec], R3 ;  /* 0x00007b00180d7a24 */ /* 0x000fe200078e0203 */
[----:B------:R-:W-:Y:S01]  /*0760*/  UIMAD UR8, UR12, UR18, UR8 ;  /* 0x000000120c0872a4 */ /* 0x000fe2000f8e0208 */
[C---:B------:R-:W-:Y:S01]  /*0770*/  IMAD R0, R22.reuse, c[0x0][0x20c], R0 ;  /* 0x0000830016007a24 */ /* 0x040fe200078e0200 */
[----:B------:R-:W-:Y:S01]  /*0780*/  UIMAD UR6, UR6, UR11, URZ ;  /* 0x0000000b060672a4 */ /* 0x000fe2000f8e023f */
[----:B------:R-:W-:Y:S01]  /*0790*/  IMAD.WIDE.U32 R2, R22, c[0x0][0x208], R42 ;  /* 0x0000820016027a25 */ /* 0x000fe200078e002a */
[----:B------:R-:W-:Y:S01]  /*07a0*/  STL [R1+0x20], R41 ;  /* 0x0000202901007387 */ /* 0x000fe20000100800 */
[----:B------:R-:W-:-:S02]  /*07b0*/  UISETP.GE.AND UP1, UPT, UR4, 0x61, UPT ;  /* 0x000000610400788c */ /* 0x000fc4000bf26270 */
[C---:B------:R-:W-:Y:S01]  /*07c0*/  IMAD.WIDE.U32 R6, R24.reuse, c[0x0][0x1e8], R4 ;  /* 0x00007a0018067a25 */ /* 0x040fe200078e0004 */
[----:B------:R-:W-:Y:S01]  /*07d0*/  UIADD3 UR6, UR15, UR6, URZ ;  /* 0x000000060f067290 */ /* 0x000fe2000fffe03f */
[----:B------:R-:W-:Y:S02]  /*07e0*/  STL [R1+0x8], R40 ;  /* 0x0000082801007387 */ /* 0x000fe40000100800 */
[----:B------:R-:W-:Y:S02]  /*07f0*/  IMAD R27, R27, c[0x0][0x210], RZ ;  /* 0x000084001b1b7a24 */ /* 0x000fe400078e02ff */
[----:B------:R-:W-:Y:S01]  /*0800*/  IMAD.IADD R5, R3, 0x1, R0 ;  /* 0x0000000103057824 */ /* 0x000fe200078e0200 */
[----:B------:R-:W-:Y:S01]  /*0810*/  @!P0 SHF.R.S32.HI R0, RZ, 0x1f, R40 ;  /* 0x0000001fff008819 */ /* 0x000fe20000011428 */
[----:B------:R-:W-:Y:S02]  /*0820*/  IMAD.MOV.U32 R4, RZ, RZ, R2 ;  /* 0x000000ffff047224 */ /* 0x000fe400078e0002 */
[----:B------:R-:W-:Y:S01]  /*0830*/  IMAD R27, R24, c[0x0][0x214], R27 ;  /* 0x00008500181b7a24 */ /* 0x000fe200078e021b */
[----:B------:R-:W-:Y:S01]  /*0840*/  @!P0 LEA.HI R0, R0, R40, RZ, 0x3 ;  /* 0x0000002800008211 */ /* 0x000fe200078f18ff */
[----:B------:R-:W-:-:S02]  /*0850*/  IMAD.U32 R11, RZ, RZ, UR7 ;  /* 0x00000007ff0b7e24 */ /* 0x000fc4000f8e00ff */
[----:B------:R-:W-:Y:S01]  /*0860*/  IMAD.WIDE.U32 R24, R24, c[0x0][0x210], R4 ;  /* 0x0000840018187a25 */ /* 0x000fe200078e0004 */
[----:B------:R-:W-:Y:S01]  /*0870*/  @!P0 SHF.R.S32.HI R4, RZ, 0x1f, R41 ;  /* 0x0000001fff048819 */ /* 0x000fe20000011429 */
[----:B------:R-:W-:Y:S01]  /*0880*/  SHFL.IDX PT, R5, R15, 0x2, 0x181f ;  /* 0x00581f000f057f89 */ /* 0x000fe200000e0000 */
[----:B------:R-:W-:Y:S01]  /*0890*/  IADD3 R22, R11, c[0x0][0x1d0], -R22 ;  /* 0x000074000b167a10 */ /* 0x000fe20007ffe816 */
[----:B------:R-:W-:Y:S01]  /*08a0*/  IMAD.IADD R23, R10, 0x1, -R12 ;  /* 0x000000010a177824 */ /* 0x000fe200078e0a0c */
[----:B-1----:R-:W-:Y:S01]  /*08b0*/  @!P0 LEA R10, P3, R42, R8, 0x1 ;  /* 0x000000082a0a8211 */ /* 0x002fe200078608ff */
[----:B------:R-:W-:Y:S01]  /*08c0*/  IMAD.IADD R21, R7, 0x1, R13 ;  /* 0x0000000107157824 */ /* 0x000fe200078e020d */
[----:B------:R-:W-:Y:S01]  /*08d0*/  @!P0 LEA.HI R4, R4, R41, RZ, 0x3 ;  /* 0x0000002904048211 */ /* 0x000fe200078f18ff */
[----:B------:R-:W-:Y:S01]  /*08e0*/  IMAD.SHL.U32 R243, R19, 0x2, RZ ;  /* 0x0000000213f37824 */ /* 0x000fe200078e00ff */
[----:B--2---:R-:W-:Y:S01]  /*08f0*/  @!P0 LEA.HI.X R11, R42, R9, R43, 0x1, P3 ;  /* 0x000000092a0b8211 */ /* 0x004fe200018f0c2b */
[----:B------:R-:W-:Y:S01]  /*0900*/  BAR.SYNC.DEFER_BLOCKING 0x0 ;  /* 0x0000000000007b1d */ /* 0x000fe20000010000 */
[----:B------:R-:W-:Y:S01]  /*0910*/  ISETP.GE.AND P3, PT, R40, c[0x0][0x198], PT ;  /* 0x0000660028007a0c */ /* 0x000fe20003f66270 */
[----:B------:R-:W-:Y:S01]  /*0920*/  IMAD.MOV.U32 R20, RZ, RZ, R6 ;  /* 0x000000ffff147224 */ /* 0x000fe200078e0006 */
[----:B------:R-:W-:Y:S01]  /*0930*/  @!P0 LOP3.LUT R4, R4, 0xfffffff8, RZ, 0xc0, !PT ;  /* 0xfffffff804048812 */ /* 0x000fe200078ec0ff */
[----:B------:R-:W-:Y:S01]  /*0940*/  IMAD.MOV.U32 R37, RZ, RZ, c[0x0][0x1e4] ;  /* 0x00007900ff257624 */ /* 0x000fe200078e00ff */
[----:B------:R-:W-:Y:S01]  /*0950*/  @!P0 LOP3.LUT R0, R0, 0xfffffff8, RZ, 0xc0, !PT ;  /* 0xfffffff800008812 */ /* 0x000fe200078ec0ff */
[----:B------:R-:W-:Y:S01]  /*0960*/  SHFL.IDX PT, R6, R14, 0x1, 0x181f ;  /* 0x00381f000e067f89 */ /* 0x000fe200000e0000 */
[----:B------:R-:W-:-:S02]  /*0970*/  IMAD.MOV.U32 R237, RZ, RZ, 0x20 ;  /* 0x00000020ffed7424 */ /* 0x000fc400078e00ff */
[--C-:B------:R-:W-:Y:S01]  /*0980*/  @!P0 IMAD.WIDE R12, R4, 0x2, R8.reuse ;  /* 0x00000002040c8825 */ /* 0x100fe200078e0208 */
[----:B------:R-:W1:Y:S03]  /*0990*/  SHFL.IDX PT, R7, R15, 0x1, 0x181f ;  /* 0x00381f000f077f89 */ /* 0x000e6600000e0000 */
[----:B------:R-:W-:Y:S01]  /*09a0*/  @!P0 IMAD.WIDE R8, R0, 0x2, R8 ;  /* 0x0000000200088825 */ /* 0x000fe200078e0208 */
[----:B------:R-:W2:Y:S01]  /*09b0*/  SHFL.IDX PT, R4, R14, 0x2, 0x181f ;  /* 0x00581f000e047f89 */ /* 0x000ea200000e0000 */
[----:B------:R-:W-:-:S04]  /*09c0*/  @!P1 SHF.R.S32.HI R0, RZ, 0x1f, R40 ;  /* 0x0000001fff009819 */ /* 0x000fc80000011428 */
[----:B------:R-:W-:Y:S01]  /*09d0*/  @!P1 LEA.HI R0, R0, R40, RZ, 0x3 ;  /* 0x0000002800009211 */ /* 0x000fe200078f18ff */
[----:B------:R3:W-:Y:S02]  /*09e0*/  @!P0 LDGSTS.E.BYPASS.LTC128B.128 [R243+0x100], [R10.64], !P6 ;  /* 0x001000000af38fae */ /* 0x0007e4000f101d54 */
[----:B---3--:R-:W-:-:S04]  /*09f0*/  @!P5 SHF.R.S32.HI R10, RZ, 0x1f, R41 ;  /* 0x0000001fff0ad819 */ /* 0x008fc80000011429 */
[----:B------:R-:W-:Y:S02]  /*0a00*/  @!P5 LEA.HI R10, R10, R41, RZ, 0x3 ;  /* 0x000000290a0ad211 */ /* 0x000fe400078f18ff */
[--C-:B-----5:R-:W-:Y:S01]  /*0a10*/  @P4 SHF.R.S32.HI R3, RZ, 0x1f, R16.reuse ;  /* 0x0000001fff034819 */ /* 0x120fe20000011410 */
[----:B------:R-:W-:Y:S01]  /*0a20*/  @P4 IMAD.MOV.U32 R2, RZ, RZ, R16 ;  /* 0x000000ffff024224 */ /* 0x000fe200078e0010 */
[----:B------:R-:W-:Y:S01]  /*0a30*/  @!P5 LOP3.LUT R16, R10, 0xfffffff8, RZ, 0xc0, !PT ;  /* 0xfffffff80a10d812 */ /* 0x000fe200078ec0ff */
[----:B------:R-:W-:Y:S02]  /*0a40*/  @!P4 IMAD.MOV.U32 R2, RZ, RZ, R17 ;  /* 0x000000ffff02c224 */ /* 0x000fe400078e0011 */
[----:B------:R-:W-:Y:S01]  /*0a50*/  @!P4 IMAD.MOV.U32 R3, RZ, RZ, R18 ;  /* 0x000000ffff03c224 */ /* 0x000fe200078e0012 */
[----:B------:R-:W-:Y:S01]  /*0a60*/  ISETP.GE.AND P4, PT, R41, c[0x0][0x198], PT ;  /* 0x0000660029007a0c */ /* 0x000fe20003f86270 */
[----:B-1----:R-:W-:Y:S01]  /*0a70*/  @!P5 IMAD.WIDE R16, R16, 0x2, R6 ;  /* 0x000000021010d825 */ /* 0x002fe200078e0206 */
[----:B------:R-:W-:-:S03]  /*0a80*/  @!P1 LOP3.LUT R18, R0, 0xfffffff8, RZ, 0xc0, !PT ;  /* 0xfffffff800129812 */ /* 0x000fc600078ec0ff */
[----:B------:R-:W-:Y:S02]  /*0a90*/  IMAD R0, R3, c[0x0][0x1f0], RZ ;  /* 0x00007c0003007a24 */ /* 0x000fe400078e02ff */
[----:B--2---:R-:W-:-:S04]  /*0aa0*/  @!P1 IMAD.WIDE R18, R18, 0x2, R4 ;  /* 0x0000000212129825 */ /* 0x004fc800078e0204 */
[C---:B------:R-:W-:Y:S02]  /*0ab0*/  IMAD R0, R2.reuse, c[0x0][0x1f4], R0 ;  /* 0x00007d0002007a24 */ /* 0x040fe400078e0200 */
[----:B------:R1:W-:Y:S01]  /*0ac0*/  @!P0 LDGSTS.E.BYPASS.LTC128B.128 [R243+0x4100], [R12.64], !P4 ;  /* 0x041000000cf38fae */ /* 0x0003e2000e101d54 */
[----:B------:R-:W-:-:S03]  /*0ad0*/  IMAD.WIDE.U32 R20, R2, c[0x0][0x1f0], R20 ;  /* 0x00007c0002147a25 */ /* 0x000fc600078e0014 */
[----:B------:R2:W-:Y:S01]  /*0ae0*/  @!P0 LDGSTS.E.BYPASS.LTC128B.128 [R243+0x8100], [R8.64], !P3 ;  /* 0x0810000008f38fae */ /* 0x0005e2000d901d54 */
[C---:B------:R-:W-:Y:S01]  /*0af0*/  @!P5 LEA R10, P0, R42.reuse, R6, 0x1 ;  /* 0x000000062a0ad211 */ /* 0x040fe200078008ff */
[----:B------:R-:W-:Y:S02]  /*0b00*/  IMAD.IADD R39, R21, 0x1, R0 ;  /* 0x0000000115277824 */ /* 0x000fe400078e0200 */
[----:B------:R-:W-:Y:S01]  /*0b10*/  IMAD.MOV.U32 R38, RZ, RZ, R20 ;  /* 0x000000ffff267224 */ /* 0x000fe200078e0014 */
[----:B------:R-:W-:Y:S01]  /*0b20*/  @!P5 LEA.HI.X R11, R42, R7, R43, 0x1, P0 ;  /* 0x000000072a0bd211 */ /* 0x000fe200000f0c2b */
[----:B------:R-:W-:Y:S01]  /*0b30*/  IMAD R3, R3, c[0x0][0x218], RZ ;  /* 0x0000860003037a24 */ /* 0x000fe200078e02ff */
[----:B------:R-:W-:Y:S04]  /*0b40*/  STL.64 [R1+0x38], R20 ;  /* 0x0000381401007387 */ /* 0x000fe80000100a00 */
[----:B------:R3:W-:Y:S04]  /*0b50*/  @!P5 LDGSTS.E.BYPASS.LTC128B.128 [R243+0x1100], [R10.64], !P6 ;  /* 0x011000000af3dfae */ /* 0x0007e8000f101d54 */
[----:B------:R4:W-:Y:S04]  /*0b60*/  @!P5 LDGSTS.E.BYPASS.LTC128B.128 [R243+0x5100], [R16.64], !P4 ;  /* 0x0510000010f3dfae */ /* 0x0009e8000e101d54 */
[----:B------:R-:W-:Y:S01]  /*0b70*/  STL.64 [R1+0x18], R38 ;  /* 0x0000182601007387 */ /* 0x000fe20000100a00 */
[----:B--2---:R-:W-:-:S02]  /*0b80*/  @!P5 SHF.R.S32.HI R9, RZ, 0x1f, R40 ;  /* 0x0000001fff09d819 */ /* 0x004fc40000011428 */
[----:B------:R-:W-:Y:S02]  /*0b90*/  @!P1 SHF.R.S32.HI R8, RZ, 0x1f, R41 ;  /* 0x0000001fff089819 */ /* 0x000fe40000011429 */
[----:B------:R-:W-:Y:S02]  /*0ba0*/  @!P5 LEA.HI R9, R9, R40, RZ, 0x3 ;  /* 0x000000280909d211 */ /* 0x000fe400078f18ff */
[----:B-1----:R-:W-:Y:S02]  /*0bb0*/  @!P1 LEA.HI R12, R8, R41, RZ, 0x3 ;  /* 0x00000029080c9211 */ /* 0x002fe400078f18ff */
[----:B------:R1:W2:Y:S02]  /*0bc0*/  SHFL.IDX PT, R8, R14, 0x3, 0x181f ;  /* 0x00781f000e087f89 */ /* 0x0002a400000e0000 */
[----:B------:R-:W-:-:S05]  /*0bd0*/  @!P1 LOP3.LUT R12, R12, 0xfffffff8, RZ, 0xc0, !PT ;  /* 0xfffffff80c0c9812 */ /* 0x000fca00078ec0ff */
[----:B------:R-:W-:-:S04]  /*0be0*/  @!P1 IMAD.WIDE R12, R12, 0x2, R4 ;  /* 0x000000020c0c9825 */ /* 0x000fc800078e0204 */
[----:B----4-:R-:W-:Y:S01]  /*0bf0*/  IMAD.WIDE.U32 R16, R36, 0x40, RZ ;  /* 0x0000004024107825 */ /* 0x010fe200078e00ff */
[----:B-1----:R-:W-:Y:S02]  /*0c00*/  @!P5 LOP3.LUT R14, R9, 0xfffffff8, RZ, 0xc0, !PT ;  /* 0xfffffff8090ed812 */ /* 0x002fe400078ec0ff */
[----:B------:R1:W4:Y:S03]  /*0c10*/  SHFL.IDX PT, R9, R15, 0x3, 0x181f ;  /* 0x00781f000f097f89 */ /* 0x00032600000e0000 */
[----:B-1----:R-:W-:Y:S01]  /*0c20*/  @!P5 IMAD.WIDE R14, R14, 0x2, R6 ;  /* 0x000000020e0ed825 */ /* 0x002fe200078e0206 */
[----:B------:R-:W-:-:S04]  /*0c30*/  @!P1 LEA R6, P0, R42, R4, 0x1 ;  /* 0x000000042a069211 */ /* 0x000fc800078008ff */
[C-C-:B------:R-:W-:Y:S01]  /*0c40*/  @!P1 LEA.HI.X R7, R42.reuse, R5, R43.reuse, 0x1, P0 ;  /* 0x000000052a079211 */ /* 0x140fe200000f0c2b */
[----:B------:R1:W-:Y:S01]  /*0c50*/  @!P5 LDGSTS.E.BYPASS.LTC128B.128 [R243+0x9100], [R14.64], !P3 ;  /* 0x091000000ef3dfae */ /* 0x0003e2000d901d54 */
[----:B--2---:R-:W-:Y:S02]  /*0c60*/  @!P2 LEA R4, P0, R42, R8, 0x1 ;  /* 0x000000082a04a211 */ /* 0x004fe400078008ff */
[----:B------:R-:W-:Y:S01]  /*0c70*/  ISETP.GE.AND P5, PT, R22, 0x21, PT ;  /* 0x000000211600780c */ /* 0x000fe20003fa6270 */
[----:B------:R2:W-:Y:S01]  /*0c80*/  @!P1 LDGSTS.E.BYPASS.LTC128B.128 [R243+0x2100], [R6.64], !P6 ;  /* 0x0210000006f39fae */ /* 0x0005e2000f101d54 */
[----:B----4-:R-:W-:-:S03]  /*0c90*/  @!P2 LEA.HI.X R5, R42, R9, R43, 0x1, P0 ;  /* 0x000000092a05a211 */ /* 0x010fc600000f0c2b */
[----:B------:R4:W-:Y:S04]  /*0ca0*/  @!P1 LDGSTS.E.BYPASS.LTC128B.128 [R243+0x6100], [R12.64], !P4 ;  /* 0x061000000cf39fae */ /* 0x0009e8000e101d54 */
[----:B------:R5:W-:Y:S01]  /*0cb0*/  @!P1 LDGSTS.E.BYPASS.LTC128B.128 [R243+0xa100], [R18.64], !P3 ;  /* 0x0a10000012f39fae */ /* 0x000be2000d901d54 */
[----:B------:R-:W-:-:S03]  /*0cc0*/  ISETP.GE.AND P1, PT, R22, 0x41, PT ;  /* 0x000000411600780c */ /* 0x000fc60003f26270 */
[----:B------:R1:W-:Y:S01]  /*0cd0*/  @!P2 LDGSTS.E.BYPASS.LTC128B.128 [R243+0x3100], [R4.64], !P6 ;  /* 0x0310000004f3afae */ /* 0x0003e2000f101d54 */
[----:B------:R-:W-:Y:S02]  /*0ce0*/  ISETP.GE.AND P6, PT, R22, 0x1, PT ;  /* 0x000000011600780c */ /* 0x000fe40003fc6270 */
[----:B--2---:R-:W-:Y:S02]  /*0cf0*/  @!P2 SHF.R.S32.HI R7, RZ, 0x1f, R41 ;  /* 0x0000001fff07a819 */ /* 0x004fe40000011429 */
[----:B------:R-:W-:Y:S01]  /*0d00*/  @!P2 SHF.R.S32.HI R6, RZ, 0x1f, R40 ;  /* 0x0000001fff06a819 */ /* 0x000fe20000011428 */
[----:B----4-:R-:W-:-:S03]  /*0d10*/  IMAD.IADD R13, R25, 0x1, R27 ;  /* 0x00000001190d7824 */ /* 0x010fc600078e021b */
[----:B------:R-:W-:Y:S01]  /*0d20*/  @!P2 LEA.HI R6, R6, R40, RZ, 0x3 ;  /* 0x000000280606a211 */ /* 0x000fe200078f18ff */
[----:B------:R-:W-:-:S03]  /*0d30*/  IMAD.MOV.U32 R12, RZ, RZ, R24 ;  /* 0x000000ffff0c7224 */ /* 0x000fc600078e0018 */
[----:B------:R-:W-:Y:S01]  /*0d40*/  @!P2 LOP3.LUT R6, R6, 0xfffffff8, RZ, 0xc0, !PT ;  /* 0xfffffff80606a812 */ /* 0x000fe200078ec0ff */
[----:B-----5:R-:W-:-:S04]  /*0d50*/  IMAD.WIDE.U32 R18, R2, c[0x0][0x218], R12 ;  /* 0x0000860002127a25 */ /* 0x020fc800078e000c */
[----:B-1----:R-:W-:Y:S01]  /*0d60*/  IMAD.WIDE.U32 R4, R30, UR9, R38 ;  /* 0x000000091e047c25 */ /* 0x002fe2000f8e0026 */
[----:B------:R1:W-:Y:S03]  /*0d70*/  STL.64 [R1+0x30], R18 ;  /* 0x0000301201007387 */ /* 0x0003e60000100a00 */
[----:B------:R-:W-:Y:S01]  /*0d80*/  IMAD.MOV.U32 R34, RZ, RZ, R18 ;  /* 0x000000ffff227224 */ /* 0x000fe200078e0012 */
[----:B------:R-:W-:Y:S01]  /*0d90*/  IADD3 R0, R5, UR8, RZ ;  /* 0x0000000805007c10 */ /* 0x000fe2000fffe0ff */
[----:B------:R-:W-:Y:S01]  /*0da0*/  UIMAD UR8, UR6, UR9, URZ ;  /* 0x00000009060872a4 */ /* 0x000fe2000f8e023f */
[C---:B---3--:R-:W-:Y:S02]  /*0db0*/  @P6 LEA R10, P0, R4.reuse, c[0x0][0x1c8], 0x1 ;  /* 0x00007200040a6a11 */ /* 0x048fe400078008ff */
[----:B------:R-:W-:Y:S01]  /*0dc0*/  @!P2 LEA.HI R5, R7, R41, RZ, 0x3 ;  /* 0x000000290705a211 */ /* 0x000fe200078f18ff */
[----:B------:R-:W-:Y:S01]  /*0dd0*/  UIMAD UR8, UR12, UR14, UR8 ;  /* 0x0000000e0c0872a4 */ /* 0x000fe2000f8e0208 */
[----:B------:R-:W-:Y:S01]  /*0de0*/  @P6 LEA.HI.X R11, R4, c[0x0][0x1cc], R0, 0x1, P0 ;  /* 0x00007300040b6a11 */ /* 0x000fe200000f0c00 */
[----:B------:R-:W-:Y:S01]  /*0df0*/  USHF.L.U32 UR12, UR10, 0x6, URZ ;  /* 0x000000060a0c7899 */ /* 0x000fe2000800063f */
[----:B------:R-:W-:-:S02]  /*0e00*/  @P5 LEA R7, P0, R36, R4, 0x5 ;  /* 0x0000000424075211 */ /* 0x000fc400078028ff */
[----:B------:R-:W-:Y:S02]  /*0e10*/  @!P2 LOP3.LUT R5, R5, 0xfffffff8, RZ, 0xc0, !PT ;  /* 0xfffffff80505a812 */ /* 0x000fe400078ec0ff */
[----:B------:R-:W-:Y:S02]  /*0e20*/  @P5 LEA.HI.X R15, R36, R0, R37, 0x5, P0 ;  /* 0x00000000240f5211 */ /* 0x000fe400000f2c25 */
[----:B------:R-:W-:Y:S01]  /*0e30*/  @P1 IADD3 R14, P0, R4, R16, RZ ;  /* 0x00000010040e1210 */ /* 0x000fe20007f1e0ff */
[----:B------:R-:W-:-:S04]  /*0e40*/  @!P2 IMAD.WIDE R4, R5, 0x2, R8 ;  /* 0x000000020504a825 */ /* 0x000fc800078e0208 */
[----:B------:R-:W-:Y:S01]  /*0e50*/  @!P2 IMAD.WIDE R8, R6, 0x2, R8 ;  /* 0x000000020608a825 */ /* 0x000fe200078e0208 */
[----:B------:R2:W-:Y:S01]  /*0e60*/  @!P2 LDGSTS.E.BYPASS.LTC128B.128 [R243+0x7100], [R4.64], !P4 ;  /* 0x0710000004f3afae */ /* 0x0005e2000e101d54 */
[----:B------:R-:W-:Y:S02]  /*0e70*/  ISETP.GE.AND P4, PT, R42, c[0x0][0x1d4], PT ;  /* 0x000075002a007a0c */ /* 0x000fe40003f86270 */
[----:B------:R-:W-:Y:S01]  /*0e80*/  IMAD.SHL.U32 R16, R37, 0x40, RZ ;  /* 0x0000004025107824 */ /* 0x000fe200078e00ff */
[----:B------:R3:W-:Y:S01]  /*0e90*/  @!P2 LDGSTS.E.BYPASS.LTC128B.128 [R243+0xb100], [R8.64], !P3 ;  /* 0x0b10000008f3afae */ /* 0x0007e2000d901d54 */
[----:B------:R-:W-:Y:S02]  /*0ea0*/  ISETP.GE.AND P3, PT, R41, c[0x0][0x1d4], PT ;  /* 0x0000750029007a0c */ /* 0x000fe40003f66270 */
[----:B------:R-:W-:Y:S01]  /*0eb0*/  ISETP.GE.AND P2, PT, R40, c[0x0][0x1d4], PT ;  /* 0x0000750028007a0c */ /* 0x000fe20003f46270 */
[----:B------:R-:W0:Y:S01]  /*0ec0*/  LDGDEPBAR ;  /* 0x00000000000079af */ /* 0x000e220000000000 */
[----:B------:R-:W-:Y:S01]  /*0ed0*/  @P1 IADD3.X R17, R0, R17, R16, P0, !PT ;  /* 0x0000001100111210 */ /* 0x000fe200007fe410 */
[----:B------:R-:W-:Y:S01]  /*0ee0*/  IMAD.SHL.U32 R0, R23, 0x40, RZ ;  /* 0x0000004017007824 */ /* 0x000fe200078e00ff */
[----:B------:R-:W-:Y:S01]  /*0ef0*/  @P5 LEA R6, P0, R7, c[0x0][0x1c8], 0x1 ;  /* 0x0000720007065a11 */ /* 0x000fe200078008ff */
[----:B------:R-:W-:-:S02]  /*0f00*/  IMAD R16, R2, c[0x0][0x21c], R3 ;  /* 0x0000870002107a24 */ /* 0x000fc400078e0203 */
[----:B------:R4:W-:Y:S01]  /*0f10*/  @P6 LDGSTS.E.BYPASS.LTC128B.128 [R243+0x12100], [R10.64], !P4 ;  /* 0x121000000af36fae */ /* 0x0009e2000e101d54 */
[----:B------:R-:W-:Y:S01]  /*0f20*/  @P5 LEA.HI.X R7, R7, c[0x0][0x1cc], R15, 0x1, P0 ;  /* 0x0000730007075a11 */ /* 0x000fe200000f0c0f */
[----:B------:R-:W-:Y:S01]  /*0f30*/  IMAD.SHL.U32 R2, R29, 0x8, RZ ;  /* 0x000000081d027824 */ /* 0x000fe200078e00ff */
[----:B------:R-:W-:Y:S01]  /*0f40*/  LOP3.LUT R0, R0, 0x1c0, RZ, 0xc0, !PT ;  /* 0x000001c000007812 */ /* 0x000fe200078ec0ff */
[----:B------:R4:W-:Y:S01]  /*0f50*/  @P6 LDGSTS.E.BYPASS.LTC128B.128 [R243+0x15100], [R10.64+0x80], !P3 ;  /* 0x151000800af36fae */ /* 0x0009e2000d901d54 */
[----:B------:R-:W-:Y:S02]  /*0f60*/  IMAD.IADD R35, R19, 0x1, R16 ;  /* 0x0000000113237824 */ /* 0x000fe400078e0210 */
[----:B------:R-:W-:Y:S01]  /*0f70*/  LOP3.LUT R2, R0, 0x8, R2, 0xf8, !PT ;  /* 0x0000000800027812 */ /* 0x000fe200078ef802 */
[----:B------:R4:W-:Y:S01]  /*0f80*/  @P6 LDGSTS.E.BYPASS.LTC128B.128 [R243+0x18100], [R10.64+0x100], !P2 ;  /* 0x181001000af36fae */ /* 0x0009e2000d101d54 */
[----:B------:R-:W-:Y:S02]  /*0f90*/  SHF.R.U32.HI R0, RZ, 0x3, R0 ;  /* 0x00000003ff007819 */ /* 0x000fe40000011600 */
[----:B------:R-:W-:Y:S01]  /*0fa0*/  LOP3.LUT P6, RZ, R23, 0x4, RZ, 0xc0, !PT ;  /* 0x0000000417ff7812 */ /* 0x000fe200078cc0ff */
[----:B------:R5:W-:Y:S01]  /*0fb0*/  @P5 LDGSTS.E.BYPASS.LTC128B.128 [R243+0x13100], [R6.64], !P4 ;  /* 0x1310000006f35fae */ /* 0x000be2000e101d54 */
[----:B--2---:R-:W-:-:S02]  /*0fc0*/  @P1 LEA R4, P0, R14, c[0x0][0x1c8], 0x1 ;  /* 0x000072000e041a11 */ /* 0x004fc400078008ff */
[----:B------:R-:W-:Y:S01]  /*0fd0*/  LOP3.LUT R3, R2, R0, RZ, 0x3c, !PT ;  /* 0x0000000002037212 */ /* 0x000fe200078e3cff */
[----:B------:R5:W-:Y:S01]  /*0fe0*/  @P5 LDGSTS.E.BYPASS.LTC128B.128 [R243+0x16100], [R6.64+0x80], !P3 ;  /* 0x1610008006f35fae */ /* 0x000be2000d901d54 */
[----:B------:R-:W-:Y:S01]  /*0ff0*/  @P1 LEA.HI.X R5, R14, c[0x0][0x1cc], R17, 0x1, P0 ;  /* 0x000073000e051a11 */ /* 0x000fe200000f0c11 */
[----:B---3--:R-:W-:Y:S01]  /*1000*/  IMAD.U32 R8, RZ, RZ, UR14 ;  /* 0x0000000eff087e24 */ /* 0x008fe2000f8e00ff */
[----:B------:R-:W-:Y:S01]  /*1010*/  LEA.HI R14, R32, R33, RZ, 0x5 ;  /* 0x00000021200e7211 */ /* 0x000fe200078f28ff */
[----:B------:R5:W-:Y:S01]  /*1020*/  @P5 LDGSTS.E.BYPASS.LTC128B.128 [R243+0x19100], [R6.64+0x100], !P2 ;  /* 0x1910010006f35fae */ /* 0x000be2000d101d54 */
[----:B------:R-:W-:Y:S01]  /*1030*/  IMAD.U32 R9, RZ, RZ, UR15 ;  /* 0x0000000fff097e24 */ /* 0x000fe2000f8e00ff */
[----:B------:R-:W-:Y:S01]  /*1040*/  LOP3.LUT P5, RZ, R23, 0x2, RZ, 0xc0, !PT ;  /* 0x0000000217ff7812 */ /* 0x000fe200078ac0ff */
[----:B------:R-:W-:Y:S01]  /*1050*/  IMAD.MOV.U32 R15, RZ, RZ, R8 ;  /* 0x000000ffff0f7224 */ /* 0x000fe200078e0008 */
[----:B------:R2:W-:Y:S01]  /*1060*/  @P1 LDGSTS.E.BYPASS.LTC128B.128 [R243+0x14100], [R4.64], !P4 ;  /* 0x1410000004f31fae */ /* 0x0005e2000e101d54 */
[----:B------:R-:W-:Y:S01]  /*1070*/  IMAD.SHL.U32 R2, R28, 0x40, RZ ;  /* 0x000000401c027824 */ /* 0x000fe200078e00ff */
[----:B------:R-:W-:Y:S01]  /*1080*/  SHF.R.S32.HI R212, RZ, 0x5, R14 ;  /* 0x00000005ffd47819 */ /* 0x000fe2000001140e */
[----:B------:R-:W-:Y:S01]  /*1090*/  IMAD.WIDE.U32 R8, R15, UR9, R34 ;  /* 0x000000090f087c25 */ /* 0x000fe2000f8e0022 */
[----:B------:R2:W-:Y:S02]  /*10a0*/  @P1 LDGSTS.E.BYPASS.LTC128B.128 [R243+0x17100], [R4.64+0x80], !P3 ;  /* 0x1710008004f31fae */ /* 0x0005e4000d901d54 */
[----:B------:R-:W-:Y:S01]  /*10b0*/  LOP3.LUT R2, R3, 0xfffffe00, R2, 0xf8, !PT ;  /* 0xfffffe0003027812 */ /* 0x000fe200078ef802 */
[----:B------:R-:W-:Y:S01]  /*10c0*/  IMAD.MOV.U32 R3, RZ, RZ, 0x10 ;  /* 0x00000010ff037424 */ /* 0x000fe200078e00ff */
[----:B------:R2:W-:Y:S01]  /*10d0*/  @P1 LDGSTS.E.BYPASS.LTC128B.128 [R243+0x1a100], [R4.64+0x100], !P2 ;  /* 0x1a10010004f31fae */ /* 0x0005e2000d101d54 */
[----:B------:R-:W-:Y:S01]  /*10e0*/  IADD3 R0, R9, UR8, RZ ;  /* 0x0000000809007c10 */ /* 0x000fe2000fffe0ff */
[----:B------:R-:W-:Y:S01]  /*10f0*/  UMOV UR8, 0x6 ;  /* 0x0000000600087882 */ /* 0x000fe20000000000 */
[----:B------:R-:W-:Y:S01]  /*1100*/  IMAD R212, R212, 0x400, R2 ;  /* 0x00000400d4d47824 */ /* 0x000fe200078e0202 */
[----:B------:R-:W0:Y:S01]  /*1110*/  LDGDEPBAR ;  /* 0x00000000000079af */ /* 0x000e220000000000 */
[----:B------:R-:W-:-:S03]  /*1120*/  USHF.L.U64.HI UR11, UR10, UR8, UR11 ;  /* 0x000000080a0b7299 */ /* 0x000fc6000801020b */
[C---:B------:R-:W-:Y:S01]  /*1130*/  LEA R220, R212.reuse, 0x100, 0x1 ;  /* 0x00000100d4dc7811 */ /* 0x040fe200078e08ff */
[----:B------:R-:W-:Y:S01]  /*1140*/  IMAD.SHL.U32 R212, R212, 0x2, RZ ;  /* 0x00000002d4d47824 */ /* 0x000fe200078e00ff */
[----:B------:R1:W-:Y:S01]  /*1150*/  STL.64 [R1+0x28], R34 ;  /* 0x0000282201007387 */ /* 0x0003e20000100a00 */
[----:B-----5:R-:W-:-:S04]  /*1160*/  LEA R6, P0, R8, c[0x0][0x1f8], 0x1 ;  /* 0x00007e0008067a11 */ /* 0x020fc800078008ff */
[----:B------:R-:W-:Y:S01]  /*1170*/  LEA.HI.X R7, R8, c[0x0][0x1fc], R0, 0x1, P0 ;  /* 0x00007f0008077a11 */ /* 0x000fe200000f0c00 */
[----:B------:R-:W-:-:S05]  /*1180*/  IMAD.U32 R0, RZ, RZ, UR12 ;  /* 0x0000000cff007e24 */ /* 0x000fca000f8e00ff */
[----:B------:R-:W-:Y:S01]  /*1190*/  IADD3 R12, P1, P0, R0, 0x80, R6 ;  /* 0x00000080000c7810 */ /* 0x000fe2000783e006 */
[----:B------:R-:W-:-:S04]  /*11a0*/  DEPBAR.LE SB0, 0x1 ;  /* 0x000080400000791a */ /* 0x000fc80000000000 */
[----:B------:R-:W-:Y:S01]  /*11b0*/  IADD3.X R13, RZ, UR11, R7, P1, P0 ;  /* 0x0000000bff0d7c10 */ /* 0x000fe20008fe0407 */
[----:B------:R-:W-:Y:S01]  /*11c0*/  BAR.SYNC.DEFER_BLOCKING 0x0 ;  /* 0x0000000000007b1d */ /* 0x000fe20000010000 */
[----:B------:R-:W-:-:S04]  /*11d0*/  IADD3 R8, P0, R6, UR12, RZ ;  /* 0x0000000c06087c10 */ /* 0x000fc8000ff1e0ff */
[----:B------:R-:W-:Y:S02]  /*11e0*/  IADD3.X R9, R7, UR11, RZ, P0, !PT ;  /* 0x0000000b07097c10 */ /* 0x000fe400087fe4ff */
[----:B----4-:R-:W-:Y:S02]  /*11f0*/  IADD3 R10, P1, P0, R0, 0x100, R6 ;  /* 0x00000100000a7810 */ /* 0x010fe4000783e006 */
[----:B------:R-:W-:Y:S01]  /*1200*/  SEL R0, R3, 0xfffffff0, !P5 ;  /* 0xfffffff003007807 */ /* 0x000fe20006800000 */
[----:B------:R-:W-:Y:S01]  /*1210*/  IMAD.SHL.U32 R3, R26, 0x40, RZ ;  /* 0x000000401a037824 */ /* 0x000fe200078e00ff */
[----:B------:R-:W-:Y:S02]  /*1220*/  IADD3.X R11, RZ, UR11, R7, P1, P0 ;  /* 0x0000000bff0b7c10 */ /* 0x000fe40008fe0407 */
[----:B--2---:R-:W-:Y:S01]  /*1230*/  IADD3 R4, P0, R8, UR12, RZ ;  /* 0x0000000c08047c10 */ /* 0x004fe2000ff1e0ff */
[----:B------:R-:W-:Y:S01]  /*1240*/  IMAD.SHL.U32 R235, R0, 0x2, RZ ;  /* 0x0000000200eb7824 */ /* 0x000fe200078e00ff */
[----:B------:R-:W-:-:S02]  /*1250*/  SEL R0, R237, 0xffffffe0, !P6 ;  /* 0xffffffe0ed007807 */ /* 0x000fc40007000000 */
[----:B------:R-:W-:Y:S01]  /*1260*/  ISETP.GE.AND P5, PT, R42, c[0x0][0x1d4], PT ;  /* 0x000075002a007a0c */ /* 0x000fe20003fa6270 */
[----:B------:R-:W-:Y:S01]  /*1270*/  IMAD.IADD R216, R220, 0x1, R235 ;  /* 0x00000001dcd87824 */ /* 0x000fe200078e02eb */
[----:B------:R-:W-:Y:S01]  /*1280*/  IADD3.X R5, R9, UR11, RZ, P0, !PT ;  /* 0x0000000b09057c10 */ /* 0x000fe200087fe4ff */
[C---:B------:R-:W-:Y:S01]  /*1290*/  IMAD R220, R0.reuse, 0x2, R220 ;  /* 0x0000000200dc7824 */ /* 0x040fe200078e02dc */
[----:B------:R-:W-:Y:S01]  /*12a0*/  ISETP.GE.AND P1, PT, R41, c[0x0][0x1d4], PT ;  /* 0x0000750029007a0c */ /* 0x000fe20003f26270 */
[----:B------:R-:W-:Y:S01]  /*12b0*/  IMAD R224, R0, 0x2, R216 ;  /* 0x0000000200e07824 */ /* 0x000fe200078e02d8 */
[C---:B------:R-:W-:Y:S01]  /*12c0*/  ISETP.LT.OR P0, PT, R22.reuse, 0x1, P5 ;  /* 0x000000011600780c */ /* 0x040fe20002f01670 */
[----:B------:R1:W2:Y:S01]  /*12d0*/  LDSM.16.M88.4 R152, [R212+0x100] ;  /* 0x00010000d498783b */ /* 0x0002a20000000200 */
[----:B------:R-:W-:Y:S02]  /*12e0*/  ISETP.LT.OR P6, PT, R22, 0x1, P1 ;  /* 0x000000011600780c */ /* 0x000fe40000fc1670 */
[----:B------:R-:W-:Y:S01]  /*12f0*/  LOP3.LUT R3, R3, 0x1c0, RZ, 0xc0, !PT ;  /* 0x000001c003037812 */ /* 0x000fe200078ec0ff */
[----:B------:R1:W3:Y:S03]  /*1300*/  LDSM.16.M88.4 R196, [R212+0x4100] ;  /* 0x00410000d4c4783b */ /* 0x0002e60000000200 */
[----:B------:R-:W-:Y:S01]  /*1310*/  SHF.R.U32.HI R232, RZ, 0x3, R3 ;  /* 0x00000003ffe87819 */ /* 0x000fe20000011603 */
[----:B------:R1:W4:Y:S04]  /*1320*/  LDSM.16.M88.4 R156, [R216] ;  /* 0x00000000d89c783b */ /* 0x0003280000000200 */
[----:B------:R1:W1:Y:S04]  /*1330*/  LDSM.16.M88.4 R200, [R216+0x4000] ;  /* 0x00400000d8c8783b */ /* 0x0002680000000200 */
[----:B------:R1:W1:Y:S04]  /*1340*/  LDSM.16.M88.4 R184, [R220] ;  /* 0x00000000dcb8783b */ /* 0x0002680000000200 */
[----:B------:R1:W1:Y:S04]  /*1350*/  LDSM.16.M88.4 R204, [R220+0x4000] ;  /* 0x00400000dccc783b */ /* 0x0002680000000200 */
[----:B------:R1:W1:Y:S04]  /*1360*/  LDSM.16.M88.4 R192, [R224] ;  /* 0x00000000e0c0783b */ /* 0x0002680000000200 */
[----:B------:R1:W1:Y:S04]  /*1370*/  LDSM.16.M88.4 R208, [R224+0x4000] ;  /* 0x00400000e0d0783b */ /* 0x0002680000000200 */
[----:B------:R-:W1:Y:S04]  /*1380*/  LDSM.16.M88.4 R212, [R212+0x8100] ;  /* 0x00810000d4d4783b */ /* 0x000e680000000200 */
[----:B------:R-:W1:Y:S04]  /*1390*/  LDSM.16.M88.4 R216, [R216+0x8000] ;  /* 0x00800000d8d8783b */ /* 0x000e680000000200 */
[----:B------:R-:W1:Y:S04]  /*13a0*/  LDSM.16.M88.4 R220, [R220+0x8000] ;  /* 0x00800000dcdc783b */ /* 0x000e680000000200 */
[----:B------:R-:W1:Y:S04]  /*13b0*/  LDSM.16.M88.4 R224, [R224+0x8000] ;  /* 0x00800000e0e0783b */ /* 0x000e680000000200 */
[----:B------:R-:W-:Y:S06]  /*13c0*/  BAR.SYNC.DEFER_BLOCKING 0x0 ;  /* 0x0000000000007b1d */ /* 0x000fec0000010000 */
[----:B------:R-:W-:Y:S01]  /*13d0*/  @!PT LDS RZ, [RZ] ;  /* 0x00000000fffff984 */ /* 0x000fe20000000800 */
[----:B------:R-:W-:Y:S01]  /*13e0*/  @!PT LDS RZ, [RZ] ;  /* 0x00000000fffff984 */ /* 0x000fe20000000800 */
[----:B------:R-:W-:Y:S01]  /*13f0*/  @!PT LDS RZ, [RZ] ;  /* 0x00000000fffff984 */ /* 0x000fe20000000800 */
[----:B------:R1:W-:Y:S01]  /*1400*/  LDGSTS.E.BYPASS.LTC128B.128 [R243+0x100], [R6.64], !P0 ;  /* 0x0010000006f37fae */ /* 0x0003e2000c101d54 */
[----:B------:R-:W-:-:S03]  /*1410*/  ISETP.GE.AND P0, PT, R40, c[0x0][0x1d4], PT ;  /* 0x0000750028007a0c */ /* 0x000fc60003f06270 */
[----:B------:R1:W-:Y:S01]  /*1420*/  LDGSTS.E.BYPASS.LTC128B.128 [R243+0x3100], [R6.64+0x80], !P6 ;  /* 0x0310008006f37fae */ /* 0x0003e2000f101d54 */
[----:B------:R-:W-:-:S13]  /*1430*/  ISETP.LT.OR P6, PT, R22, 0x1, P0 ;  /* 0x000000011600780c */ /* 0x000fda00007c1670 */
[----:B------:R1:W-:Y:S01]  /*1440*/  LDGSTS.E.BYPASS.LTC128B.128 [R243+0x6100], [R6.64+0x100], !P6 ;  /* 0x0610010006f37fae */ /* 0x0003e2000f101d54 */
[C---:B------:R-:W-:Y:S02]  /*1450*/  ISETP.LT.OR P6, PT, R22.reuse, 0x21, P5 ;  /* 0x000000211600780c */ /* 0x040fe40002fc1670 */
[----:B------:R-:W-:-:S11]  /*1460*/  ISETP.LT.OR P5, PT, R22, 0x41, P5 ;  /* 0x000000411600780c */ /* 0x000fd60002fa1670 */
[----:B------:R1:W-:Y:S01]  /*1470*/  LDGSTS.E.BYPASS.LTC128B.128 [R243+0x1100], [R8.64], !P6 ;  /* 0x0110000008f37fae */ /* 0x0003e2000f101d54 */
[C---:B------:R-:W-:Y:S02]  /*1480*/  ISETP.LT.OR P6, PT, R22.reuse, 0x21, P1 ;  /* 0x000000211600780c */ /* 0x040fe40000fc1670 */
[----:B------:R-:W-:-:S11]  /*1490*/  ISETP.LT.OR P1, PT, R22, 0x41, P1 ;  /* 0x000000411600780c */ /* 0x000fd60000f21670 */
[----:B------:R1:W-:Y:S01]  /*14a0*/  LDGSTS.E.BYPASS.LTC128B.128 [R243+0x4100], [R12.64], !P6 ;  /* 0x041000000cf37fae */ /* 0x0003e2000f101d54 */
[C---:B------:R-:W-:Y:S02]  /*14b0*/  ISETP.LT.OR P6, PT, R22.reuse, 0x21, P0 ;  /* 0x000000211600780c */ /* 0x040fe400007c1670 */
[----:B------:R-:W-:-:S11]  /*14c0*/  ISETP.LT.OR P0, PT, R22, 0x41, P0 ;  /* 0x000000411600780c */ /* 0x000fd60000701670 */
[----:B------:R1:W-:Y:S04]  /*14d0*/  LDGSTS.E.BYPASS.LTC128B.128 [R243+0x7100], [R10.64], !P6 ;  /* 0x071000000af37fae */ /* 0x0003e8000f101d54 */
[----:B------:R5:W-:Y:S01]  /*14e0*/  LDGSTS.E.BYPASS.LTC128B.128 [R243+0x2100], [R4.64], !P5 ;  /* 0x0210000004f37fae */ /* 0x000be2000e901d54 */
[----:B------:R-:W-:-:S03]  /*14f0*/  PLOP3.LUT P5, PT, PT, PT, UP1, 0x40, 0x0 ;  /* 0x000000000000781c */ /* 0x000fc60003fae818 */
[----:B------:R5:W-:Y:S01]  /*1500*/  LDGSTS.E.BYPASS.LTC128B.128 [R243+0x5100], [R4.64+0x80], !P1 ;  /* 0x0510008004f37fae */ /* 0x000be2000c901d54 */
[----:B------:R-:W-:-:S03]  /*1510*/  LOP3.LUT P1, RZ, R26, 0x4, RZ, 0xc0, !PT ;  /* 0x000000041aff7812 */ /* 0x000fc6000782c0ff */
[----:B------:R5:W-:Y:S01]  /*1520*/  LDGSTS.E.BYPASS.LTC128B.128 [R243+0x8100], [R4.64+0x100], !P0 ;  /* 0x0810010004f37fae */ /* 0x000be2000c101d54 */
[----:B------:R-:W-:-:S03]  /*1530*/  LOP3.LUT P0, RZ, R26, 0x2, RZ, 0xc0, !PT ;  /* 0x000000021aff7812 */ /* 0x000fc6000780c0ff */
[----:B------:R-:W0:Y:S01]  /*1540*/  LDGDEPBAR ;  /* 0x00000000000079af */ /* 0x000e220000000000 */
[----:B-----5:R-:W-:Y:S02]  /*1550*/  LOP3.LUT R4, R3, 0x8, R31, 0xf8, !PT ;  /* 0x0000000803047812 */ /* 0x020fe400078ef81f */
[----:B------:R-:W-:Y:S02]  /*1560*/  LOP3.LUT R3, R14, 0xffffffe0, RZ, 0xc0, !PT ;  /* 0xffffffe00e037812 */ /* 0x000fe400078ec0ff */
[----:B------:R-:W-:-:S03]  /*1570*/  LOP3.LUT R232, R4, R232, RZ, 0x3c, !PT ;  /* 0x000000e804e87212 */ /* 0x000fc600078e3cff */
[----:B------:R-:W-:Y:S02]  /*1580*/  IMAD.IADD R124, R33, 0x1, -R3 ;  /* 0x00000001217c7824 */ /* 0x000fe400078e0a03 */
[----:B------:R-:W-:Y:S01]  /*1590*/  IMAD R232, R29, 0x200, R232 ;  /* 0x000002001de87824 */ /* 0x000fe200078e02e8 */
[----:B------:R-:W-:Y:S05]  /*15a0*/  @P5 BRA `(.L_x_636) ;  /* 0x000001b000005947 */ /* 0x000fea0003800000 */
[----:B-1234-:R-:W-:Y:S01]  /*15b0*/  UIADD3 UR9, UR16, -0x2, URZ ;  /* 0xfffffffe10097890 */ /* 0x01efe2000fffe03f */
[C---:B------:R-:W-:Y:S01]  /*15c0*/  IMAD.SHL.U32 R8, R36.reuse, 0x40, RZ ;  /* 0x0000004024087824 */ /* 0x040fe200078e00ff */
[----:B------:R-:W-:Y:S02]  /*15d0*/  SHF.L.U64.HI R9, R36, 0x6, R37 ;  /* 0x0000000624097819 */ /* 0x000fe40000010225 */
[----:B------:R-:W-:Y:S02]  /*15e0*/  USHF.R.S32.HI UR8, URZ, 0x1f, UR9 ;  /* 0x0000001f3f087899 */ /* 0x000fe40008011409 */
[----:B------:R-:W-:Y:S01]  /*15f0*/  UIMAD UR5, UR5, UR9, URZ ;  /* 0x00000009050572a4 */ /* 0x000fe2000f8e023f */
[----:B------:R-:W-:-:S03]  /*1600*/  IMAD.WIDE.U32 R6, R30, UR9, R38 ;  /* 0x000000091e067c25 */ /* 0x000fc6000f8e0026 */
[----:B------:R-:W-:Y:S02]  /*1610*/  UIMAD UR5, UR8, UR18, UR5 ;  /* 0x00000012080572a4 */ /* 0x000fe4000f8e0205 */
[----:B------:R-:W-:-:S04]  /*1620*/  LEA R4, P5, R6, c[0x0][0x1c8], 0x1 ;  /* 0x0000720006047a11 */ /* 0x000fc800078a08ff */
[----:B------:R-:W-:-:S04]  /*1630*/  IADD3 R3, R7, UR5, RZ ;  /* 0x0000000507037c10 */ /* 0x000fc8000fffe0ff */
[----:B------:R-:W-:Y:S02]  /*1640*/  LEA.HI.X R5, R6, c[0x0][0x1cc], R3, 0x1, P5 ;  /* 0x0000730006057a11 */ /* 0x000fe400028f0c03 */
[----:B------:R-:W-:-:S03]  /*1650*/  IADD3 R12, P6, P5, R8, 0x80, R4 ;  /* 0x00000080080c7810 */ /* 0x000fc60007dde004 */
[----:B------:R1:W-:Y:S01]  /*1660*/  LDGSTS.E.BYPASS.LTC128B.128 [R243+0x1b100], [R4.64], !P4 ;  /* 0x1b10000004f37fae */ /* 0x0003e2000e101d54 */
[C-C-:B------:R-:W-:Y:S02]  /*1670*/  IADD3.X R13, R9.reuse, RZ, R5.reuse, P6, P5 ;  /* 0x000000ff090d7210 */ /* 0x140fe400037ea405 */
[C---:B------:R-:W-:Y:S01]  /*1680*/  IADD3 R10, P6, P5, R8.reuse, 0x100, R4 ;  /* 0x00000100080a7810 */ /* 0x040fe20007dde004 */
[----:B------:R1:W-:Y:S03]  /*1690*/  LDGSTS.E.BYPASS.LTC128B.128 [R243+0x1e100], [R4.64+0x80], !P3 ;  /* 0x1e10008004f37fae */ /* 0x0003e6000d901d54 */
[----:B------:R-:W-:Y:S01]  /*16a0*/  IADD3.X R11, R9, RZ, R5, P6, P5 ;  /* 0x000000ff090b7210 */ /* 0x000fe200037ea405 */
[----:B------:R1:W-:Y:S01]  /*16b0*/  LDGSTS.E.BYPASS.LTC128B.128 [R243+0x21100], [R4.64+0x100], !P2 ;  /* 0x2110010004f37fae */ /* 0x0003e2000d101d54 */
[----:B------:R-:W-:-:S04]  /*16c0*/  IADD3 R6, P6, R8, R4, RZ ;  /* 0x0000000408067210 */ /* 0x000fc80007fde0ff */
[----:B------:R-:W-:Y:S01]  /*16d0*/  IADD3 R8, P5, R6, R8, RZ ;  /* 0x0000000806087210 */ /* 0x000fe20007fbe0ff */
[----:B------:R-:W-:-:S04]  /*16e0*/  IMAD.X R7, R9, 0x1, R5, P6 ;  /* 0x0000000109077824 */ /* 0x000fc800030e0605 */
[----:B------:R-:W-:Y:S01]  /*16f0*/  IMAD.X R9, R7, 0x1, R9, P5 ;  /* 0x0000000107097824 */ /* 0x000fe200028e0609 */
[----:B------:R1:W-:Y:S04]  /*1700*/  LDGSTS.E.BYPASS.LTC128B.128 [R243+0x1c100], [R6.64], !P4 ;  /* 0x1c10000006f37fae */ /* 0x0003e8000e101d54 */
[----:B------:R1:W-:Y:S04]  /*1710*/  LDGSTS.E.BYPASS.LTC128B.128 [R243+0x1f100], [R12.64], !P3 ;  /* 0x1f1000000cf37fae */ /* 0x0003e8000d901d54 */
[----:B------:R1:W-:Y:S04]  /*1720*/  LDGSTS.E.BYPASS.LTC128B.128 [R243+0x22100], [R10.64], !P2 ;  /* 0x221000000af37fae */ /* 0x0003e8000d101d54 */
[----:B------:R1:W-:Y:S04]  /*1730*/  LDGSTS.E.BYPASS.LTC128B.128 [R243+0x1d100], [R8.64], !P4 ;  /* 0x1d10000008f37fae */ /* 0x0003e8000e101d54 */
[----:B------:R1:W-:Y:S04]  /*1740*/  LDGSTS.E.BYPASS.LTC128B.128 [R243+0x20100], [R8.64+0x80], !P3 ;  /* 0x2010008008f37fae */ /* 0x0003e8000d901d54 */
[----:B------:R1:W-:Y:S02]  /*1750*/  LDGSTS.E.BYPASS.LTC128B.128 [R243+0x23100], [R8.64+0x100], !P2 ;  /* 0x2310010008f37fae */ /* 0x0003e4000d101d54 */
.L_x_636:
[----:B-1234-:R-:W0:Y:S01]  /*1760*/  LDGDEPBAR ;  /* 0x00000000000079af */ /* 0x01ee220000000000 */
[----:B------:R-:W-:Y:S01]  /*1770*/  PLOP3.LUT P5, PT, PT, PT, UP1, 0x40, 0x0 ;  /* 0x000000000000781c */ /* 0x000fe20003fae818 */
[----:B------:R-:W-:Y:S01]  /*1780*/  IMAD.SHL.U32 R232, R232, 0x2, RZ ;  /* 0x00000002e8e87824 */ /* 0x000fe200078e00ff */
[----:B------:R-:W-:-:S05]  /*1790*/  SEL R4, R237, 0xffffffe0, !P0 ;  /* 0xffffffe0ed047807 */ /* 0x000fca0004000000 */
[----:B------:R-:W-:Y:S01]  /*17a0*/  IMAD.IADD R4, R232, 0x1, R4 ;  /* 0x00000001e8047824 */ /* 0x000fe200078e0204 */
[----:B------:R-:W-:-:S04]  /*17b0*/  DEPBAR.LE SB0, 0x2 ;  /* 0x000080800000791a */ /* 0x000fc80000000000 */
[----:B------:R-:W-:Y:S06]  /*17c0*/  BAR.SYNC.DEFER_BLOCKING 0x0 ;  /* 0x0000000000007b1d */ /* 0x000fec0000010000 */
[----:B------:R1:W2:Y:S04]  /*17d0*/  LDSM.16.M88.4 R20, [R232+0x12100] ;  /* 0x01210000e814783b */ /* 0x0002a80000000200 */
[----:B------:R1:W3:Y:S04]  /*17e0*/  LDSM.16.M88.4 R16, [R232+0x12900] ;  /* 0x01290000e810783b */ /* 0x0002e80000000200 */
[----:B------:R1:W4:Y:S04]  /*17f0*/  LDSM.16.M88.4 R40, [R232+0x13100] ;  /* 0x01310000e828783b */ /* 0x0003280000000200 */
[----:B------:R1:W1:Y:S04]  /*1800*/  LDSM.16.M88.4 R44, [R232+0x13900] ;  /* 0x01390000e82c783b */ /* 0x0002680000000200 */
[----:B------:R1:W1:Y:S04]  /*1810*/  LDSM.16.M88.4 R76, [R232+0x14100] ;  /* 0x01410000e84c783b */ /* 0x0002680000000200 */
[----:B------:R1:W1:Y:S04]  /*1820*/  LDSM.16.M88.4 R88, [R232+0x14900] ;  /* 0x01490000e858783b */ /* 0x0002680000000200 */
[----:B------:R1:W1:Y:S04]  /*1830*/  LDSM.16.M88.4 R60, [R4+0x12100] ;  /* 0x01210000043c783b */ /* 0x0002680000000200 */
[----:B------:R1:W1:Y:S04]  /*1840*/  LDSM.16.M88.4 R56, [R4+0x12900] ;  /* 0x012900000438783b */ /* 0x0002680000000200 */
[----:B------:R1:W1:Y:S04]  /*1850*/  LDSM.16.M88.4 R52, [R4+0x13100] ;  /* 0x013100000434783b */ /* 0x0002680000000200 */
[----:B------:R1:W1:Y:S04]  /*1860*/  LDSM.16.M88.4 R48, [R4+0x13900] ;  /* 0x013900000430783b */ /* 0x0002680000000200 */
[----:B------:R1:W1:Y:S04]  /*1870*/  LDSM.16.M88.4 R112, [R4+0x14100] ;  /* 0x014100000470783b */ /* 0x0002680000000200 */
[----:B------:R1:W1:Y:S01]  /*1880*/  LDSM.16.M88.4 R120, [R4+0x14900] ;  /* 0x014900000478783b */ /* 0x0002620000000200 */
[----:B------:R-:W-:Y:S05]  /*1890*/  @P5 BRA `(.L_x_637) ;  /* 0x000001e000005947 */ /* 0x000fea0003800000 */
[----:B--23--:R-:W-:Y:S01]  /*18a0*/  UIADD3 UR8, UR16, -0x2, URZ ;  /* 0xfffffffe10087890 */ /* 0x00cfe2000fffe03f */
[----:B------:R-:W-:-:S03]  /*18b0*/  IMAD.U32 R5, RZ, RZ, UR12 ;  /* 0x0000000cff057e24 */ /* 0x000fc6000f8e00ff */
[----:B------:R-:W-:Y:S02]  /*18c0*/  USHF.R.S32.HI UR5, URZ, 0x1f, UR8 ;  /* 0x0000001f3f057899 */ /* 0x000fe40008011408 */
[----:B------:R-:W-:Y:S01]  /*18d0*/  UIMAD UR6, UR6, UR8, URZ ;  /* 0x00000008060672a4 */ /* 0x000fe2000f8e023f */
[----:B------:R-:W-:-:S03]  /*18e0*/  IMAD.WIDE.U32 R8, R15, UR8, R34 ;  /* 0x000000080f087c25 */ /* 0x000fc6000f8e0022 */
[----:B------:R-:W-:Y:S02]  /*18f0*/  UIMAD UR5, UR5, UR14, UR6 ;  /* 0x0000000e050572a4 */ /* 0x000fe4000f8e0206 */
[----:B------:R-:W-:-:S04]  /*1900*/  LEA R6, P5, R8, c[0x0][0x1f8], 0x1 ;  /* 0x00007e0008067a11 */ /* 0x000fc800078a08ff */
[----:B------:R-:W-:-:S04]  /*1910*/  IADD3 R3, R9, UR5, RZ ;  /* 0x0000000509037c10 */ /* 0x000fc8000fffe0ff */
[----:B------:R-:W-:Y:S01]  /*1920*/  LEA.HI.X R7, R8, c[0x0][0x1fc], R3, 0x1, P5 ;  /* 0x00007f0008077a11 */ /* 0x000fe200028f0c03 */
[----:B------:R-:W-:Y:S01]  /*1930*/  IMAD.U32 R3, RZ, RZ, UR12 ;  /* 0x0000000cff037e24 */ /* 0x000fe2000f8e00ff */
[----:B------:R-:W-:-:S03]  /*1940*/  IADD3 R14, P6, P5, R5, 0x80, R6 ;  /* 0x00000080050e7810 */ /* 0x000fc60007dde006 */
[----:B------:R-:W-:Y:S01]  /*1950*/  @!PT LDS RZ, [RZ] ;  /* 0x00000000fffff984 */ /* 0x000fe20000000800 */
[----:B------:R-:W-:Y:S01]  /*1960*/  @!PT LDS RZ, [RZ] ;  /* 0x00000000fffff984 */ /* 0x000fe20000000800 */
[----:B------:R-:W-:Y:S01]  /*1970*/  @!PT LDS RZ, [RZ] ;  /* 0x00000000fffff984 */ /* 0x000fe20000000800 */
[----:B------:R2:W-:Y:S01]  /*1980*/  LDGSTS.E.BYPASS.LTC128B.128 [R243+0x9100], [R6.64], !P4 ;  /* 0x0910000006f37fae */ /* 0x0005e2000e101d54 */
[--C-:B------:R-:W-:Y:S02]  /*1990*/  IADD3.X R15, RZ, UR11, R7.reuse, P6, P5 ;  /* 0x0000000bff0f7c10 */ /* 0x100fe4000b7ea407 */
[----:B------:R-:W-:Y:S01]  /*19a0*/  IADD3 R12, P6, P5, R3, 0x100, R6 ;  /* 0x00000100030c7810 */ /* 0x000fe20007dde006 */
[----:B------:R2:W-:Y:S03]  /*19b0*/  LDGSTS.E.BYPASS.LTC128B.128 [R243+0xc100], [R6.64+0x80], !P3 ;  /* 0x0c10008006f37fae */ /* 0x0005e6000d901d54 */
[----:B------:R-:W-:Y:S01]  /*19c0*/  IADD3.X R13, RZ, UR11, R7, P6, P5 ;  /* 0x0000000bff0d7c10 */ /* 0x000fe2000b7ea407 */
[----:B------:R2:W-:Y:S01]  /*19d0*/  LDGSTS.E.BYPASS.LTC128B.128 [R243+0xf100], [R6.64+0x100], !P2 ;  /* 0x0f10010006f37fae */ /* 0x0005e2000d101d54 */
[----:B------:R-:W-:-:S04]  /*19e0*/  IADD3 R8, P6, R6, UR12, RZ ;  /* 0x0000000c06087c10 */ /* 0x000fc8000ffde0ff */
[----:B------:R-:W-:Y:S02]  /*19f0*/  IADD3 R10, P5, R8, UR12, RZ ;  /* 0x0000000c080a7c10 */ /* 0x000fe4000ffbe0ff */
[----:B------:R-:W-:-:S04]  /*1a00*/  IADD3.X R9, R7, UR11, RZ, P6, !PT ;  /* 0x0000000b07097c10 */ /* 0x000fc8000b7fe4ff */
[----:B------:R-:W-:Y:S01]  /*1a10*/  IADD3.X R11, R9, UR11, RZ, P5, !PT ;  /* 0x0000000b090b7c10 */ /* 0x000fe2000affe4ff */
[----:B------:R2:W-:Y:S04]  /*1a20*/  LDGSTS.E.BYPASS.LTC128B.128 [R243+0xa100], [R8.64], !P4 ;  /* 0x0a10000008f37fae */ /* 0x0005e8000e101d54 */
[----:B------:R2:W-:Y:S04]  /*1a30*/  LDGSTS.E.BYPASS.LTC128B.128 [R243+0xd100], [R14.64], !P3 ;  /* 0x0d1000000ef37fae */ /* 0x0005e8000d901d54 */
[----:B------:R2:W-:Y:S04]  /*1a40*/  LDGSTS.E.BYPASS.LTC128B.128 [R243+0x10100], [R12.64], !P2 ;  /* 0x101000000cf37fae */ /* 0x0005e8000d101d54 */
[----:B------:R2:W-:Y:S04]  /*1a50*/  LDGSTS.E.BYPASS.LTC128B.128 [R243+0xb100], [R10.64], !P4 ;  /* 0x0b1000000af37fae */ /* 0x0005e8000e101d54 */
[----:B------:R2:W-:Y:S04]  /*1a60*/  LDGSTS.E.BYPASS.LTC128B.128 [R243+0xe100], [R10.64+0x80], !P3 ;  /* 0x0e1000800af37fae */ /* 0x0005e8000d901d54 */
[----:B------:R2:W-:Y:S02]  /*1a70*/  LDGSTS.E.BYPASS.LTC128B.128 [R243+0x11100], [R10.64+0x100], !P2 ;  /* 0x111001000af37fae */ /* 0x0005e4000d101d54 */
.L_x_637:
[----:B-123--:R-:W-:Y:S01]  /*1a80*/  HMMA.16816.F32.BF16 R8, R152, R46, RZ ;  /* 0x0000002e9808723c */ /* 0x00efe200000418ff */
[----:B------:R-:W-:Y:S01]  /*1a90*/  IMAD.MOV.U32 R3, RZ, RZ, 0x40 ;  /* 0x00000040ff037424 */ /* 0x000fe200078e00ff */
[----:B------:R-:W-:Y:S01]  /*1aa0*/  ULDC UR5, c[0x0][0x1d0] ;  /* 0x0000740000057ab9 */ /* 0x000fe20000000800 */
[----:B------:R-:W0:Y:S01]  /*1ab0*/  LDGDEPBAR ;  /* 0x00000000000079af */ /* 0x000e220000000000 */
[----:B------:R-:W-:-:S02]  /*1ac0*/  UIADD3 UR5, UR7, UR5, URZ ;  /* 0x0000000507057290 */ /* 0x000fc4000fffe03f */
[----:B------:R-:W-:Y:S01]  /*1ad0*/  SEL R234, R3, 0xffffffc0, !P1 ;  /* 0xffffffc003ea7807 */ /* 0x000fe20004800000 */
[----:B------:R-:W-:Y:S01]  /*1ae0*/  UISETP.GE.AND UP0, UPT, UR4, 0xc1, UPT ;  /* 0x000000c10400788c */ /* 0x000fe2000bf06270 */
[----:B------:R-:W-:Y:S02]  /*1af0*/  HMMA.16816.F32.BF16 R36, R152, R20, RZ ;  /* 0x000000149824723c */ /* 0x000fe400000418ff */
[----:B------:R-:W-:Y:S01]  /*1b00*/  IADD3 R3, R234, R4, RZ ;  /* 0x00000004ea037210 */ /* 0x000fe20007ffe0ff */
[----:B------:R-:W-:-:S04]  /*1b10*/  IMAD.IADD R5, R232, 0x1, R234 ;  /* 0x00000001e8057824 */ /* 0x000fc800078e02ea */
[----:B------:R-:W-:Y:S01]  /*1b20*/  LDSM.16.M88.4 R104, [R3+0x12100] ;  /* 0x012100000368783b */ /* 0x000fe20000000200 */
[C---:B------:R-:W-:Y:S03]  /*1b30*/  HMMA.16816.F32.BF16 R28, R152.reuse, R16, RZ ;  /* 0x00000010981c723c */ /* 0x040fe600000418ff */
[----:B------:R-:W-:Y:S04]  /*1b40*/  LDSM.16.M88.4 R108, [R3+0x12900] ;  /* 0x01290000036c783b */ /* 0x000fe80000000200 */
[----:B------:R-:W-:Y:S01]  /*1b50*/  LDSM.16.M88.4 R116, [R3+0x13100] ;  /* 0x013100000374783b */ /* 0x000fe20000000200 */
[C---:B------:R-:W-:Y:S08]  /*1b60*/  HMMA.16816.F32.BF16 R24, R152.reuse, R18, RZ ;  /* 0x000000129818723c */ /* 0x040ff000000418ff */
[C---:B------:R-:W-:Y:S08]  /*1b70*/  HMMA.16816.F32.BF16 R32, R152.reuse, R22, RZ ;  /* 0x000000169820723c */ /* 0x040ff000000418ff */
[C---:B----4-:R-:W-:Y:S08]  /*1b80*/  HMMA.16816.F32.BF16 R20, R152.reuse, R40, RZ ;  /* 0x000000289814723c */ /* 0x050ff000000418ff */
[C---:B------:R-:W-:Y:S08]  /*1b90*/  HMMA.16816.F32.BF16 R16, R152.reuse, R42, RZ ;  /* 0x0000002a9810723c */ /* 0x040ff000000418ff */
[----:B------:R-:W-:Y:S01]  /*1ba0*/  HMMA.16816.F32.BF16 R12, R152, R44, RZ ;  /* 0x0000002c980c723c */ /* 0x000fe200000418ff */
[----:B------:R-:W-:Y:S07]  /*1bb0*/  LDSM.16.M88.4 R44, [R5+0x13100] ;  /* 0x01310000052c783b */ /* 0x000fee0000000200 */
[C---:B------:R-:W-:Y:S01]  /*1bc0*/  HMMA.16816.F32.BF16 R64, R156.reuse, R50, R8 ;  /* 0x000000329c40723c */ /* 0x040fe20000041808 */
[----:B------:R-:W1:Y:S07]  /*1bd0*/  LDSM.16.M88.4 R8, [R5+0x12100] ;  /* 0x012100000508783b */ /* 0x000e6e0000000200 */
[C---:B------:R-:W-:Y:S01]  /*1be0*/  HMMA.16816.F32.BF16 R100, R156.reuse, R60, R36 ;  /* 0x0000003c9c64723c */ /* 0x040fe20000041824 */
[----:B------:R-:W2:Y:S07]  /*1bf0*/  LDSM.16.M88.4 R36, [R5+0x12900] ;  /* 0x012900000524783b */ /* 0x000eae0000000200 */
[C---:B------:R-:W-:Y:S08]  /*1c00*/  HMMA.16816.F32.BF16 R92, R156.reuse, R56, R28 ;  /* 0x000000389c5c723c */ /* 0x040ff0000004181c */
[C---:B------:R-:W-:Y:S01]  /*1c10*/  HMMA.16816.F32.BF16 R84, R156.reuse, R58, R24 ;  /* 0x0000003a9c54723c */ /* 0x040fe20000041818 */
[----:B------:R-:W3:Y:S07]  /*1c20*/  LDSM.16.M88.4 R56, [R5+0x13900] ;  /* 0x013900000538783b */ /* 0x000eee0000000200 */
[C---:B------:R-:W-:Y:S08]  /*1c30*/  HMMA.16816.F32.BF16 R80, R156.reuse, R52, R20 ;  /* 0x000000349c50723c */ /* 0x040ff00000041814 */
[C---:B------:R-:W-:Y:S08]  /*1c40*/  HMMA.16816.F32.BF16 R72, R156.reuse, R54, R16 ;  /* 0x000000369c48723c */ /* 0x040ff00000041810 */
[----:B------:R-:W-:Y:S08]  /*1c50*/  HMMA.16816.F32.BF16 R68, R156, R48, R12 ;  /* 0x000000309c44723c */ /* 0x000ff0000004180c */
[C---:B------:R-:W-:Y:S08]  /*1c60*/  HMMA.16816.F32.BF16 R24, R152.reuse, R76, RZ ;  /* 0x0000004c9818723c */ /* 0x040ff000000418ff */
[C---:B------:R-:W-:Y:S01]  /*1c70*/  HMMA.16816.F32.BF16 R20, R152.reuse, R78, RZ ;  /* 0x0000004e9814723c */ /* 0x040fe200000418ff */
[----:B------:R-:W4:Y:S07]  /*1c80*/  LDSM.16.M88.4 R76, [R5+0x14100] ;  /* 0x01410000054c783b */ /* 0x000f2e0000000200 */
[C---:B------:R-:W-:Y:S08]  /*1c90*/  HMMA.16816.F32.BF16 R16, R152.reuse, R88, RZ ;  /* 0x000000589810723c */ /* 0x040ff000000418ff */
[----:B------:R-:W-:Y:S01]  /*1ca0*/  HMMA.16816.F32.BF16 R12, R152, R90, RZ ;  /* 0x0000005a980c723c */ /* 0x000fe200000418ff */
[----:B------:R-:W5:Y:S07]  /*1cb0*/  LDSM.16.M88.4 R88, [R5+0x14900] ;  /* 0x014900000558783b */ /* 0x000f6e0000000200 */
[C---:B------:R-:W-:Y:S08]  /*1cc0*/  HMMA.16816.F32.BF16 R96, R156.reuse, R62, R32 ;  /* 0x0000003e9c60723c */ /* 0x040ff00000041820 */
[C---:B------:R-:W-:Y:S08]  /*1cd0*/  HMMA.16816.F32.BF16 R60, R156.reuse, R112, R24 ;  /* 0x000000709c3c723c */ /* 0x040ff00000041818 */
[C---:B------:R-:W-:Y:S01]  /*1ce0*/  HMMA.16816.F32.BF16 R52, R156.reuse, R114, R20 ;  /* 0x000000729c34723c */ /* 0x040fe20000041814 */
[----:B------:R-:W3:Y:S07]  /*1cf0*/  LDSM.16.M88.4 R112, [R3+0x13900] ;  /* 0x013900000370783b */ /* 0x000eee0000000200 */
[C---:B------:R-:W-:Y:S08]  /*1d00*/  HMMA.16816.F32.BF16 R48, R156.reuse, R120, R16 ;  /* 0x000000789c30723c */ /* 0x040ff00000041810 */
[----:B------:R-:W-:Y:S08]  /*1d10*/  HMMA.16816.F32.BF16 R40, R156, R122, R12 ;  /* 0x0000007a9c28723c */ /* 0x000ff0000004180c */
[C---:B-1----:R-:W-:Y:S01]  /*1d20*/  HMMA.16816.F32.BF16 R32, R184.reuse, R8, R100 ;  /* 0x00000008b820723c */ /* 0x042fe20000041864 */
[----:B------:R-:W-:Y:S07]  /*1d30*/  LDSM.16.M88.4 R100, [R5+0x16100] ;  /* 0x016100000564783b */ /* 0x000fee0000000200 */
[C---:B------:R-:W-:Y:S01]  /*1d40*/  HMMA.16816.F32.BF16 R28, R184.reuse, R10, R96 ;  /* 0x0000000ab81c723c */ /* 0x040fe20000041860 */
[----:B------:R-:W-:Y:S07]  /*1d50*/  LDSM.16.M88.4 R96, [R4+0x16100] ;  /* 0x016100000460783b */ /* 0x000fee0000000200 */
[C---:B--2---:R-:W-:Y:S01]  /*1d60*/  HMMA.16816.F32.BF16 R24, R184.reuse, R36, R92 ;  /* 0x00000024b818723c */ /* 0x044fe2000004185c */
[----:B------:R-:W-:Y:S07]  /*1d70*/  LDSM.16.M88.4 R92, [R5+0x15900] ;  /* 0x01590000055c783b */ /* 0x000fee0000000200 */
[C---:B------:R-:W-:Y:S01]  /*1d80*/  HMMA.16816.F32.BF16 R20, R184.reuse, R38, R84 ;  /* 0x00000026b814723c */ /* 0x040fe20000041854 */
[----:B------:R-:W-:Y:S07]  /*1d90*/  LDSM.16.M88.4 R84, [R3+0x14900] ;  /* 0x014900000354783b */ /* 0x000fee0000000200 */
[C---:B---3--:R-:W-:Y:S08]  /*1da0*/  HMMA.16816.F32.BF16 R8, R184.reuse, R56, R68 ;  /* 0x00000038b808723c */ /* 0x048ff00000041844 */
[C---:B------:R-:W-:Y:S01]  /*1db0*/  HMMA.16816.F32.BF16 R36, R184.reuse, R58, R64 ;  /* 0x0000003ab824723c */ /* 0x040fe20000041840 */
[----:B------:R-:W1:Y:S07]  /*1dc0*/  LDSM.16.M88.4 R56, [R3+0x14100] ;  /* 0x014100000338783b */ /* 0x000e6e0000000200 */
[C---:B------:R-:W-:Y:S08]  /*1dd0*/  HMMA.16816.F32.BF16 R16, R184.reuse, R44, R80 ;  /* 0x0000002cb810723c */ /* 0x040ff00000041850 */
[C---:B------:R-:W-:Y:S08]  /*1de0*/  HMMA.16816.F32.BF16 R12, R184.reuse, R46, R72 ;  /* 0x0000002eb80c723c */ /* 0x040ff00000041848 */
[C---:B----4-:R-:W-:Y:S08]  /*1df0*/  HMMA.16816.F32.BF16 R44, R184.reuse, R76, R60 ;  /* 0x0000004cb82c723c */ /* 0x050ff0000004183c */
[C---:B------:R-:W-:Y:S08]  /*1e00*/  HMMA.16816.F32.BF16 R52, R184.reuse, R78, R52 ;  /* 0x0000004eb834723c */ /* 0x040ff00000041834 */
[C---:B-----5:R-:W-:Y:S08]  /*1e10*/  HMMA.16816.F32.BF16 R72, R184.reuse, R88, R48 ;  /* 0x00000058b848723c */ /* 0x060ff00000041830 */
[----:B------:R-:W-:Y:S08]  /*1e20*/  HMMA.16816.F32.BF16 R88, R184, R90, R40 ;  /* 0x0000005ab858723c */ /* 0x000ff00000041828 */
[C---:B------:R-:W-:Y:S01]  /*1e30*/  HMMA.16816.F32.BF16 R80, R192.reuse, R104, R32 ;  /* 0x00000068c050723c */ /* 0x040fe20000041820 */
[----:B------:R-:W2:Y:S07]  /*1e40*/  LDSM.16.M88.4 R32, [R232+0x15100] ;  /* 0x01510000e820783b */ /* 0x000eae0000000200 */
[C---:B------:R-:W-:Y:S01]  /*1e50*/  HMMA.16816.F32.BF16 R76, R192.reuse, R106, R28 ;  /* 0x0000006ac04c723c */ /* 0x040fe2000004181c */
[----:B------:R-:W3:Y:S04]  /*1e60*/  LDSM.16.M88.4 R28, [R232+0x15900] ;  /* 0x01590000e81c783b */ /* 0x000ee80000000200 */
[----:B------:R-:W-:Y:S03]  /*1e70*/  LDSM.16.M88.4 R104, [R4+0x16900] ;  /* 0x016900000468783b */ /* 0x000fe60000000200 */
[C---:B------:R-:W-:Y:S01]  /*1e80*/  HMMA.16816.F32.BF16 R68, R192.reuse, R108, R24 ;  /* 0x0000006cc044723c */ /* 0x040fe20000041818 */
[----:B------:R-:W4:Y:S07]  /*1e90*/  LDSM.16.M88.4 R24, [R232+0x16100] ;  /* 0x01610000e818783b */ /* 0x000f2e0000000200 */
[C---:B------:R-:W-:Y:S08]  /*1ea0*/  HMMA.16816.F32.BF16 R60, R192.reuse, R116, R16 ;  /* 0x00000074c03c723c */ /* 0x040ff00000041810 */
[C---:B------:R-:W-:Y:S01]  /*1eb0*/  HMMA.16816.F32.BF16 R48, R192.reuse, R118, R12 ;  /* 0x00000076c030723c */ /* 0x040fe2000004180c */
[----:B------:R-:W-:Y:S07]  /*1ec0*/  LDSM.16.M88.4 R116, [R4+0x17900] ;  /* 0x017900000474783b */ /* 0x000fee0000000200 */
[C---:B------:R-:W-:Y:S08]  /*1ed0*/  HMMA.16816.F32.BF16 R16, R192.reuse, R112, R8 ;  /* 0x00000070c010723c */ /* 0x040ff00000041808 */
[C---:B------:R-:W-:Y:S01]  /*1ee0*/  HMMA.16816.F32.BF16 R64, R192.reuse, R110, R20 ;  /* 0x0000006ec040723c */ /* 0x040fe20000041814 */
[----:B------:R-:W5:Y:S04]  /*1ef0*/  LDSM.16.M88.4 R20, [R232+0x16900] ;  /* 0x01690000e814783b */ /* 0x000f680000000200 */
[----:B------:R-:W-:Y:S03]  /*1f00*/  LDSM.16.M88.4 R108, [R5+0x16900] ;  /* 0x01690000056c783b */ /* 0x000fe60000000200 */
[C---:B------:R-:W-:Y:S01]  /*1f10*/  HMMA.16816.F32.BF16 R12, R192.reuse, R114, R36 ;  /* 0x00000072c00c723c */ /* 0x040fe20000041824 */
[----:B------:R-:W3:Y:S04]  /*1f20*/  LDSM.16.M88.4 R36, [R232+0x17100] ;  /* 0x01710000e824783b */ /* 0x000ee80000000200 */
[----:B------:R-:W-:Y:S03]  /*1f30*/  LDSM.16.M88.4 R112, [R4+0x17100] ;  /* 0x017100000470783b */ /* 0x000fe60000000200 */
[C---:B-1----:R-:W-:Y:S08]  /*1f40*/  HMMA.16816.F32.BF16 R8, R192.reuse, R56, R44 ;  /* 0x00000038c008723c */ /* 0x042ff0000004182c */
[C---:B------:R-:W-:Y:S01]  /*1f50*/  HMMA.16816.F32.BF16 R40, R192.reuse, R58, R52 ;  /* 0x0000003ac028723c */ /* 0x040fe20000041834 */
[----:B------:R-:W-:Y:S07]  /*1f60*/  LDSM.16.M88.4 R52, [R232+0x17900] ;  /* 0x01790000e834783b */ /* 0x000fee0000000200 */
[C---:B------:R-:W-:Y:S01]  /*1f70*/  HMMA.16816.F32.BF16 R56, R192.reuse, R86, R88 ;  /* 0x00000056c038723c */ /* 0x040fe20000041858 */
[----:B------:R-:W1:Y:S07]  /*1f80*/  LDSM.16.M88.4 R88, [R4+0x15100] ;  /* 0x015100000458783b */ /* 0x000e6e0000000200 */
[----:B------:R-:W-:Y:S01]  /*1f90*/  HMMA.16816.F32.BF16 R44, R192, R84, R72 ;  /* 0x00000054c02c723c */ /* 0x000fe20000041848 */
[----:B------:R-:W1:Y:S07]  /*1fa0*/  LDSM.16.M88.4 R84, [R4+0x15900] ;  /* 0x015900000454783b */ /* 0x000e6e0000000200 */
[C---:B--2---:R-:W-:Y:S08]  /*1fb0*/  HMMA.16816.F32.BF16 R80, R196.reuse, R32, R80 ;  /* 0x00000020c450723c */ /* 0x044ff00000041850 */
[C---:B------:R-:W-:Y:S08]  /*1fc0*/  HMMA.16816.F32.BF16 R32, R196.reuse, R34, R76 ;  /* 0x00000022c420723c */ /* 0x040ff0000004184c */
[C---:B---3--:R-:W-:Y:S08]  /*1fd0*/  HMMA.16816.F32.BF16 R76, R196.reuse, R28, R68 ;  /* 0x0000001cc44c723c */ /* 0x048ff00000041844 */
[C---:B----4-:R-:W-:Y:S08]  /*1fe0*/  HMMA.16816.F32.BF16 R68, R196.reuse, R24, R60 ;  /* 0x00000018c444723c */ /* 0x050ff0000004183c */
[C---:B------:R-:W-:Y:S01]  /*1ff0*/  HMMA.16816.F32.BF16 R72, R196.reuse, R30, R64 ;  /* 0x0000001ec448723c */ /* 0x040fe20000041840 */
[----:B------:R-:W2:Y:S07]  /*2000*/  LDSM.16.M88.4 R28, [R5+0x15100] ;  /* 0x01510000051c783b */ /* 0x000eae0000000200 */
[C---:B------:R-:W-:Y:S08]  /*2010*/  HMMA.16816.F32.BF16 R48, R196.reuse, R26, R48 ;  /* 0x0000001ac430723c */ /* 0x040ff00000041830 */
[C---:B-----5:R-:W-:Y:S08]  /*2020*/  HMMA.16816.F32.BF16 R64, R196.reuse, R20, R16 ;  /* 0x00000014c440723c */ /* 0x060ff00000041810 */
[C---:B------:R-:W-:Y:S08]  /*2030*/  HMMA.16816.F32.BF16 R60, R196.reuse, R22, R12 ;  /* 0x00000016c43c723c */ /* 0x040ff0000004180c */
[C---:B------:R-:W-:Y:S08]  /*2040*/  HMMA.16816.F32.BF16 R24, R196.reuse, R36, R8 ;  /* 0x00000024c418723c */ /* 0x040ff00000041808 */
[----:B------:R-:W-:Y:S08]  /*2050*/  HMMA.16816.F32.BF16 R20, R196, R38, R40 ;  /* 0x00000026c414723c */ /* 0x000ff00000041828 */
[C---:B-1----:R-:W-:Y:S01]  /*2060*/  HMMA.16816.F32.BF16 R8, R200.reuse, R88, R80 ;  /* 0x00000058c808723c */ /* 0x042fe20000041850 */
[----:B------:R-:W-:Y:S07]  /*2070*/  LDSM.16.M88.4 R80, [R5+0x17900] ;  /* 0x017900000550783b */ /* 0x000fee0000000200 */
[----:B------:R-:W-:Y:S01]  /*2080*/  HMMA.16816.F32.BF16 R32, R200, R90, R32 ;  /* 0x0000005ac820723c */ /* 0x000fe20000041820 */
[----:B------:R-:W-:Y:S07]  /*2090*/  LDSM.16.M88.4 R88, [R3+0x15900] ;  /* 0x015900000358783b */ /* 0x000fee0000000200 */
[----:B------:R-:W-:Y:S08]  /*20a0*/  HMMA.16816.F32.BF16 R16, R196, R52, R44 ;  /* 0x00000034c410723c */ /* 0x000ff0000004182c */
[C---:B------:R-:W-:Y:S08]  /*20b0*/  HMMA.16816.F32.BF16 R44, R200.reuse, R96, R68 ;  /* 0x00000060c82c723c */ /* 0x040ff00000041844 */
[C---:B------:R-:W-:Y:S08]  /*20c0*/  HMMA.16816.F32.BF16 R36, R200.reuse, R84, R76 ;  /* 0x00000054c824723c */ /* 0x040ff0000004184c */
[C---:B------:R-:W-:Y:S01]  /*20d0*/  HMMA.16816.F32.BF16 R40, R200.reuse, R86, R72 ;  /* 0x00000056c828723c */ /* 0x040fe20000041848 */
[----:B------:R-:W1:Y:S07]  /*20e0*/  LDSM.16.M88.4 R84, [R3+0x15100] ;  /* 0x015100000354783b */ /* 0x000e6e0000000200 */
[----:B------:R-:W-:Y:S01]  /*20f0*/  HMMA.16816.F32.BF16 R48, R200, R98, R48 ;  /* 0x00000062c830723c */ /* 0x000fe20000041830 */
[----:B------:R-:W3:Y:S07]  /*2100*/  LDSM.16.M88.4 R96, [R3+0x16100] ;  /* 0x016100000360783b */ /* 0x000eee0000000200 */
[----:B------:R-:W-:Y:S08]  /*2110*/  HMMA.16816.F32.BF16 R12, R196, R54, R56 ;  /* 0x00000036c40c723c */ /* 0x000ff00000041838 */
[C---:B------:R-:W-:Y:S08]  /*2120*/  HMMA.16816.F32.BF16 R56, R200.reuse, R112, R24 ;  /* 0x00000070c838723c */ /* 0x040ff00000041818 */
[----:B------:R-:W-:Y:S08]  /*2130*/  HMMA.16816.F32.BF16 R76, R200, R114, R20 ;  /* 0x00000072c84c723c */ /* 0x000ff00000041814 */
[C---:B--2---:R-:W-:Y:S08]  /*2140*/  HMMA.16816.F32.BF16 R24, R204.reuse, R28, R8 ;  /* 0x0000001ccc18723c */ /* 0x044ff00000041808 */
[----:B------:R-:W-:Y:S08]  /*2150*/  HMMA.16816.F32.BF16 R20, R204, R30, R32 ;  /* 0x0000001ecc14723c */ /* 0x000ff00000041820 */
[----:B------:R-:W-:Y:S01]  /*2160*/  HMMA.16816.F32.BF16 R52, R200, R104, R64 ;  /* 0x00000068c834723c */ /* 0x000fe20000041840 */
[----:B------:R-:W2:Y:S07]  /*2170*/  LDSM.16.M88.4 R64, [R5+0x17100] ;  /* 0x017100000540783b */ /* 0x000eae0000000200 */
[C---:B------:R-:W-:Y:S01]  /*2180*/  HMMA.16816.F32.BF16 R8, R204.reuse, R100, R44 ;  /* 0x00000064cc08723c */ /* 0x040fe2000004182c */
[----:B------:R-:W-:Y:S07]  /*2190*/  LDSM.16.M88.4 R44, [R3+0x16900] ;  /* 0x01690000032c783b */ /* 0x000fee0000000200 */
[----:B------:R-:W-:Y:S01]  /*21a0*/  HMMA.16816.F32.BF16 R28, R204, R102, R48 ;  /* 0x00000066cc1c723c */ /* 0x000fe20000041830 */
[----:B------:R-:W4:Y:S07]  /*21b0*/  LDSM.16.M88.4 R48, [R232+0x18100] ;  /* 0x01810000e830783b */ /* 0x000f2e0000000200 */
[C---:B------:R-:W-:Y:S08]  /*21c0*/  HMMA.16816.F32.BF16 R72, R200.reuse, R116, R16 ;  /* 0x00000074c848723c */ /* 0x040ff00000041810 */
[----:B------:R-:W-:Y:S08]  /*21d0*/  HMMA.16816.F32.BF16 R68, R200, R118, R12 ;  /* 0x00000076c844723c */ /* 0x000ff0000004180c */
[C---:B------:R-:W-:Y:S08]  /*21e0*/  HMMA.16816.F32.BF16 R16, R204.reuse, R92, R36 ;  /* 0x0000005ccc10723c */ /* 0x040ff00000041824 */
[----:B------:R-:W-:Y:S08]  /*21f0*/  HMMA.16816.F32.BF16 R12, R204, R94, R40 ;  /* 0x0000005ecc0c723c */ /* 0x000ff00000041828 */
[C---:B-1----:R-:W-:Y:S01]  /*2200*/  HMMA.16816.F32.BF16 R32, R208.reuse, R84, R24 ;  /* 0x00000054d020723c */ /* 0x042fe20000041818 */
[----:B------:R-:W-:Y:S07]  /*2210*/  LDSM.16.M88.4 R24, [R3+0x17900] ;  /* 0x017900000318783b */ /* 0x000fee0000000200 */
[C---:B------:R-:W-:Y:S01]  /*2220*/  HMMA.16816.F32.BF16 R40, R208.reuse, R86, R20 ;  /* 0x00000056d028723c */ /* 0x040fe20000041814 */
[----:B------:R-:W-:Y:S07]  /*2230*/  LDSM.16.M88.4 R20, [R4+0x18100] ;  /* 0x018100000414783b */ /* 0x000fee0000000200 */
[----:B---3--:R-:W-:Y:S01]  /*2240*/  HMMA.16816.F32.BF16 R84, R208, R96, R8 ;  /* 0x00000060d054723c */ /* 0x008fe20000041808 */
[----:B------:R-:W1:Y:S07]  /*2250*/  LDSM.16.M88.4 R8, [R3+0x17100] ;  /* 0x017100000308783b */ /* 0x000e6e0000000200 */
[----:B------:R-:W-:Y:S08]  /*2260*/  HMMA.16816.F32.BF16 R36, R204, R108, R52 ;  /* 0x0000006ccc24723c */ /* 0x000ff00000041834 */
[----:B------:R-:W-:Y:S08]  /*2270*/  HMMA.16816.F32.BF16 R60, R200, R106, R60 ;  /* 0x0000006ac83c723c */ /* 0x000ff0000004183c */
[C---:B--2---:R-:W-:Y:S08]  /*2280*/  HMMA.16816.F32.BF16 R56, R204.reuse, R64, R56 ;  /* 0x00000040cc38723c */ /* 0x044ff00000041838 */
[C---:B------:R-:W-:Y:S08]  /*2290*/  HMMA.16816.F32.BF16 R52, R204.reuse, R66, R76 ;  /* 0x00000042cc34723c */ /* 0x040ff0000004184c */
[----:B------:R-:W-:Y:S08]  /*22a0*/  HMMA.16816.F32.BF16 R100, R204, R80, R72 ;  /* 0x00000050cc64723c */ /* 0x000ff00000041848 */
[C---:B------:R-:W-:Y:S08]  /*22b0*/  HMMA.16816.F32.BF16 R64, R208.reuse, R88, R16 ;  /* 0x00000058d040723c */ /* 0x040ff00000041810 */
[----:B------:R-:W-:Y:S08]  /*22c0*/  HMMA.16816.F32.BF16 R72, R208, R90, R12 ;  /* 0x0000005ad048723c */ /* 0x000ff0000004180c */
[----:B----4-:R-:W-:Y:S01]  /*22d0*/  HMMA.16816.F32.BF16 R16, R212, R48, R32 ;  /* 0x00000030d410723c */ /* 0x010fe20000041820 */
[----:B------:R-:W-:Y:S07]  /*22e0*/  LDSM.16.M88.4 R32, [R232+0x19100] ;  /* 0x01910000e820783b */ /* 0x000fee0000000200 */
[----:B------:R-:W-:Y:S08]  /*22f0*/  HMMA.16816.F32.BF16 R92, R204, R82, R68 ;  /* 0x00000052cc5c723c */ /* 0x000ff00000041844 */
[----:B------:R-:W-:Y:S01]  /*2300*/  HMMA.16816.F32.BF16 R12, R212, R50, R40 ;  /* 0x00000032d40c723c */ /* 0x000fe20000041828 */
[----:B------:R-:W-:Y:S04]  /*2310*/  LDSM.16.M88.4 R40, [R4+0x18900] ;  /* 0x018900000428783b */ /* 0x000fe80000000200 */
[----:B------:R-:W-:Y:S03]  /*2320*/  LDSM.16.M88.4 R48, [R5+0x18900] ;  /* 0x018900000530783b */ /* 0x000fe60000000200 */
[C---:B------:R-:W-:Y:S01]  /*2330*/  HMMA.16816.F32.BF16 R80, R208.reuse, R98, R28 ;  /* 0x00000062d050723c */ /* 0x040fe2000004181c */
[----:B------:R-:W2:Y:S07]  /*2340*/  LDSM.16.M88.4 R28, [R232+0x18900] ;  /* 0x01890000e81c783b */ /* 0x000eae0000000200 */
[----:B------:R-:W-:Y:S01]  /*2350*/  HMMA.16816.F32.BF16 R68, R208, R44, R36 ;  /* 0x0000002cd044723c */ /* 0x000fe20000041824 */
[----:B------:R-:W3:Y:S07]  /*2360*/  LDSM.16.M88.4 R36, [R5+0x18100] ;  /* 0x018100000524783b */ /* 0x000eee0000000200 */
[----:B------:R-:W-:Y:S08]  /*2370*/  HMMA.16816.F32.BF16 R60, R204, R110, R60 ;  /* 0x0000006ecc3c723c */ /* 0x000ff0000004183c */
[C---:B-1----:R-:W-:Y:S01]  /*2380*/  HMMA.16816.F32.BF16 R76, R208.reuse, R8, R56 ;  /* 0x00000008d04c723c */ /* 0x042fe20000041838 */
[----:B------:R-:W-:Y:S07]  /*2390*/  LDSM.16.M88.4 R56, [R3+0x18900] ;  /* 0x018900000338783b */ /* 0x000fee0000000200 */
[----:B------:R-:W-:Y:S01]  /*23a0*/  HMMA.16816.F32.BF16 R96, R208, R10, R52 ;  /* 0x0000000ad060723c */ /* 0x000fe20000041834 */
[----:B------:R-:W-:Y:S07]  /*23b0*/  LDSM.16.M88.4 R52, [R232+0x1a100] ;  /* 0x01a10000e834783b */ /* 0x000fee0000000200 */
[C---:B------:R-:W-:Y:S08]  /*23c0*/  HMMA.16816.F32.BF16 R8, R216.reuse, R20, R16 ;  /* 0x00000014d808723c */ /* 0x040ff00000041810 */
[----:B------:R-:W-:Y:S08]  /*23d0*/  HMMA.16816.F32.BF16 R16, R216, R22, R12 ;  /* 0x00000016d810723c */ /* 0x000ff0000004180c */
[----:B--2---:R-:W-:Y:S08]  /*23e0*/  HMMA.16816.F32.BF16 R12, R212, R30, R72 ;  /* 0x0000001ed40c723c */ /* 0x004ff00000041848 */
[C---:B------:R-:W-:Y:S01]  /*23f0*/  HMMA.16816.F32.BF16 R88, R208.reuse, R46, R60 ;  /* 0x0000002ed058723c */ /* 0x040fe2000004183c */
[----:B------:R-:W1:Y:S04]  /*2400*/  LDSM.16.M88.4 R60, [R3+0x18100] ;  /* 0x01810000033c783b */ /* 0x000e680000000200 */
[----:B------:R-:W-:Y:S03]  /*2410*/  LDSM.16.M88.4 R44, [R232+0x19900] ;  /* 0x01990000e82c783b */ /* 0x000fe60000000200 */
[C---:B------:R-:W-:Y:S08]  /*2420*/  HMMA.16816.F32.BF16 R100, R208.reuse, R24, R100 ;  /* 0x00000018d064723c */ /* 0x040ff00000041864 */
[----:B------:R-:W-:Y:S08]  /*2430*/  HMMA.16816.F32.BF16 R92, R208, R26, R92 ;  /* 0x0000001ad05c723c */ /* 0x000ff0000004185c */
[----:B------:R-:W-:Y:S01]  /*2440*/  HMMA.16816.F32.BF16 R24, R212, R28, R64 ;  /* 0x0000001cd418723c */ /* 0x000fe20000041840 */
[----:B------:R-:W-:Y:S07]  /*2450*/  LDSM.16.M88.4 R64, [R232+0x1a900] ;  /* 0x01a90000e840783b */ /* 0x000fee0000000200 */
[C---:B---3--:R-:W-:Y:S08]  /*2460*/  HMMA.16816.F32.BF16 R8, R220.reuse, R36, R8 ;  /* 0x00000024dc08723c */ /* 0x048ff00000041808 */
[----:B------:R-:W-:Y:S01]  /*2470*/  HMMA.16816.F32.BF16 R16, R220, R38, R16 ;  /* 0x00000026dc10723c */ /* 0x000fe20000041810 */
[----:B------:R-:W2:Y:S07]  /*2480*/  LDSM.16.M88.4 R36, [R4+0x19100] ;  /* 0x019100000424783b */ /* 0x000eae0000000200 */
[----:B------:R-:W-:Y:S08]  /*2490*/  HMMA.16816.F32.BF16 R28, R212, R32, R84 ;  /* 0x00000020d41c723c */ /* 0x000ff00000041854 */
[C---:B------:R-:W-:Y:S08]  /*24a0*/  HMMA.16816.F32.BF16 R12, R216.reuse, R42, R12 ;  /* 0x0000002ad80c723c */ /* 0x040ff0000004180c */
[----:B------:R-:W-:Y:S01]  /*24b0*/  HMMA.16816.F32.BF16 R20, R216, R40, R24 ;  /* 0x00000028d814723c */ /* 0x000fe20000041818 */
[----:B------:R-:W3:Y:S07]  /*24c0*/  LDSM.16.M88.4 R40, [R5+0x19100] ;  /* 0x019100000528783b */ /* 0x000eee0000000200 */
[----:B------:R-:W-:Y:S08]  /*24d0*/  HMMA.16816.F32.BF16 R72, R212, R34, R80 ;  /* 0x00000022d448723c */ /* 0x000ff00000041850 */
[----:B-1----:R-:W-:Y:S08]  /*24e0*/  HMMA.16816.F32.BF16 R32, R224, R60, R8 ;  /* 0x0000003ce020723c */ /* 0x002ff00000041808 */
[----:B--2---:R-:W-:Y:S08]  /*24f0*/  HMMA.16816.F32.BF16 R28, R216, R36, R28 ;  /* 0x00000024d81c723c */ /* 0x004ff0000004181c */
[C---:B------:R-:W-:Y:S08]  /*2500*/  HMMA.16816.F32.BF16 R24, R220.reuse, R50, R12 ;  /* 0x00000032dc18723c */ /* 0x040ff0000004180c */
[----:B------:R-:W-:Y:S01]  /*2510*/  HMMA.16816.F32.BF16 R8, R220, R48, R20 ;  /* 0x00000030dc08723c */ /* 0x000fe20000041814 */
[----:B------:R-:W-:Y:S01]  /*2520*/  FMUL.FTZ R6, R32, c[0x0][0x320] ;  /* 0x0000c80020067a20 */ /* 0x000fe20000410000 */
[----:B------:R-:W-:Y:S03]  /*2530*/  LDSM.16.M88.4 R48, [R4+0x1a900] ;  /* 0x01a900000430783b */ /* 0x000fe60000000200 */
[----:B------:R1:W2:Y:S03]  /*2540*/  MUFU.TANH R105, R6 ;  /* 0x0000000600697308 */ /* 0x0002a60000002400 */
[----:B------:R-:W-:Y:S08]  /*2550*/  HMMA.16816.F32.BF16 R20, R224, R62, R16 ;  /* 0x0000003ee014723c */ /* 0x000ff00000041810 */
[----:B---3--:R-:W-:Y:S01]  /*2560*/  HMMA.16816.F32.BF16 R12, R220, R40, R28 ;  /* 0x00000028dc0c723c */ /* 0x008fe2000004181c */
[----:B-1----:R-:W-:-:S07]  /*2570*/  FMUL.FTZ R6, R33, c[0x0][0x320] ;  /* 0x0000c80021067a20 */ /* 0x002fce0000410000 */
[----:B------:R-:W-:Y:S01]  /*2580*/  HMMA.16816.F32.BF16 R28, R224, R58, R24 ;  /* 0x0000003ae01c723c */ /* 0x000fe20000041818 */
[----:B------:R1:W3:Y:S07]  /*2590*/  MUFU.TANH R104, R6 ;  /* 0x0000000600687308 */ /* 0x0002ee0000002400 */
[C---:B------:R-:W-:Y:S08]  /*25a0*/  HMMA.16816.F32.BF16 R80, R212.reuse, R44, R68 ;  /* 0x0000002cd450723c */ /* 0x040ff00000041844 */
[C---:B------:R-:W-:Y:S01]  /*25b0*/  HMMA.16816.F32.BF16 R88, R212.reuse, R46, R88 ;  /* 0x0000002ed458723c */ /* 0x040fe20000041858 */
[----:B-1----:R-:W-:Y:S01]  /*25c0*/  FMUL.FTZ R6, R34, c[0x0][0x320] ;  /* 0x0000c80022067a20 */ /* 0x002fe20000410000 */
[----:B------:R-:W1:Y:S06]  /*25d0*/  LDSM.16.M88.4 R44, [R4+0x19900] ;  /* 0x01990000042c783b */ /* 0x000e6c0000000200 */
[----:B------:R-:W-:Y:S01]  /*25e0*/  HMMA.16816.F32.BF16 R68, R212, R54, R96 ;  /* 0x00000036d444723c */ /* 0x000fe20000041860 */
[----:B------:R4:W-:Y:S07]  /*25f0*/  MUFU.TANH R99, R6 ;  /* 0x0000000600637308 */ /* 0x0009ee0000002400 */
[----:B------:R-:W-:Y:S01]  /*2600*/  HMMA.16816.F32.BF16 R16, R216, R38, R72 ;  /* 0x00000026d810723c */ /* 0x000fe20000041848 */
[----:B------:R5:W2:Y:S07]  /*2610*/  LDSM.16.M88.4 R36, [R4+0x1a100] ;  /* 0x01a100000424783b */ /* 0x000aae0000000200 */
[----:B------:R-:W-:Y:S01]  /*2620*/  HMMA.16816.F32.BF16 R76, R212, R52, R76 ;  /* 0x00000034d44c723c */ /* 0x000fe2000004184c */
[----:B----4-:R-:W-:Y:S01]  /*2630*/  FMUL.FTZ R6, R35, c[0x0][0x320] ;  /* 0x0000c80023067a20 */ /* 0x010fe20000410000 */
[----:B------:R-:W4:Y:S03]  /*2640*/  LDSM.16.M88.4 R52, [R3+0x19100] ;  /* 0x019100000334783b */ /* 0x000f260000000200 */
[----:B------:R1:W-:Y:S01]  /*2650*/  MUFU.TANH R98, R6 ;  /* 0x0000000600627308 */ /* 0x0003e20000002400 */
[----:B------:R-:W2:Y:S02]  /*2660*/  LDSM.16.M88.4 R32, [R5+0x19900] ;  /* 0x019900000520783b */ /* 0x000ea40000000200 */
[----:B------:R-:W-:Y:S02]  /*2670*/  HMMA.16816.F32.BF16 R8, R224, R56, R8 ;  /* 0x00000038e008723c */ /* 0x000fe40000041808 */
[----:B------:R-:W2:Y:S01]  /*2680*/  LDSM.16.M88.4 R56, [R3+0x19900] ;  /* 0x019900000338783b */ /* 0x000ea20000000200 */
[----:B-----5:R-:W-:-:S05]  /*2690*/  FMUL.FTZ R4, R28, c[0x0][0x320] ;  /* 0x0000c8001c047a20 */ /* 0x020fca0000410000 */
[----:B------:R-:W-:Y:S01]  /*26a0*/  HMMA.16816.F32.BF16 R60, R212, R64, R100 ;  /* 0x00000040d43c723c */ /* 0x000fe20000041864 */
[----:B------:R5:W-:Y:S01]  /*26b0*/  MUFU.TANH R75, R4 ;  /* 0x00000004004b7308 */ /* 0x000be20000002400 */
[----:B-1----:R-:W-:-:S05]  /*26c0*/  FMUL.FTZ R6, R20, c[0x0][0x320] ;  /* 0x0000c80014067a20 */ /* 0x002fca0000410000 */
[----:B------:R-:W-:Y:S01]  /*26d0*/  SHF.L.U32 R103, R2, 0x1, RZ ;  /* 0x0000000102677819 */ /* 0x000fe200000006ff */
[----:B------:R-:W-:Y:S01]  /*26e0*/  HMMA.16816.F32.BF16 R24, R216, R44, R80 ;  /* 0x0000002cd818723c */ /* 0x000fe20000041850 */
[----:B------:R1:W-:Y:S03]  /*26f0*/  MUFU.TANH R97, R6 ;  /* 0x0000000600617308 */ /* 0x0003e60000002400 */
[--C-:B------:R-:W-:Y:S02]  /*2700*/  IMAD.IADD R2, R235, 0x1, R103.reuse ;  /* 0x00000001eb027824 */ /* 0x100fe400078e0267 */
[----:B------:R-:W-:Y:S02]  /*2710*/  IMAD R233, R0, 0x2, R103 ;  /* 0x0000000200e97824 */ /* 0x000fe400078e0267 */
[----:B------:R-:W-:Y:S01]  /*2720*/  HMMA.16816.F32.BF16 R64, R212, R66, R92 ;  /* 0x00000042d440723c */ /* 0x000fe2000004185c */
[----:B-----5:R-:W-:-:S02]  /*2730*/  FMUL.FTZ R4, R29, c[0x0][0x320] ;  /* 0x0000c8001d047a20 */ /* 0x020fc40000410000 */
[----:B------:R-:W-:Y:S02]  /*2740*/  IADD3 R0, R235, R233, RZ ;  /* 0x000000e9eb007210 */ /* 0x000fe40007ffe0ff */
[----:B------:R5:W-:Y:S01]  /*2750*/  MUFU.TANH R74, R4 ;  /* 0x00000004004a7308 */ /* 0x000be20000002400 */
[----:B-1----:R-:W-:-:S07]  /*2760*/  FMUL.FTZ R6, R21, c[0x0][0x320] ;  /* 0x0000c80015067a20 */ /* 0x002fce0000410000 */
[----:B------:R1:W-:Y:S01]  /*2770*/  MUFU.TANH R96, R6 ;  /* 0x0000000600607308 */ /* 0x0003e20000002400 */
[----:B-----5:R-:W-:-:S07]  /*2780*/  FMUL.FTZ R4, R30, c[0x0][0x320] ;  /* 0x0000c8001e047a20 */ /* 0x020fce0000410000 */
[----:B------:R5:W-:Y:S01]  /*2790*/  MUFU.TANH R73, R4 ;  /* 0x0000000400497308 */ /* 0x000be20000002400 */
[----:B-1----:R-:W-:-:S07]  /*27a0*/  FMUL.FTZ R6, R22, c[0x0][0x320] ;  /* 0x0000c80016067a20 */ /* 0x002fce0000410000 */
[----:B------:R1:W1:Y:S01]  /*27b0*/  MUFU.TANH R87, R6 ;  /* 0x0000000600577308 */ /* 0x0002620000002400 */
[----:B-----5:R-:W-:Y:S02]  /*27c0*/  FMUL.FTZ R4, R31, c[0x0][0x320] ;  /* 0x0000c8001f047a20 */ /* 0x020fe40000410000 */
[----:B------:R-:W5:Y:S05]  /*27d0*/  LDSM.16.M88.4 R28, [R5+0x1a100] ;  /* 0x01a10000051c783b */ /* 0x000f6a0000000200 */
[----:B------:R-:W-:Y:S01]  /*27e0*/  MUFU.TANH R72, R4 ;  /* 0x0000000400487308 */ /* 0x000fe20000002400 */
[----:B-1----:R-:W-:Y:S02]  /*27f0*/  FMUL.FTZ R6, R23, c[0x0][0x320] ;  /* 0x0000c80017067a20 */ /* 0x002fe40000410000 */
[----:B------:R-:W-:Y:S05]  /*2800*/  HMMA.16816.F32.BF16 R20, R220, R42, R16 ;  /* 0x0000002adc14723c */ /* 0x000fea0000041810 */
[----:B------:R1:W-:Y:S03]  /*2810*/  MUFU.TANH R86, R6 ;  /* 0x0000000600567308 */ /* 0x0003e60000002400 */
[C---:B------:R-:W-:Y:S08]  /*2820*/  HMMA.16816.F32.BF16 R16, R216.reuse, R46, R88 ;  /* 0x0000002ed810723c */ /* 0x040ff00000041858 */
[----:B--2---:R-:W-:Y:S01]  /*2830*/  HMMA.16816.F32.BF16 R44, R216, R36, R76 ;  /* 0x00000024d82c723c */ /* 0x004fe2000004184c */
[----:B-1----:R-:W-:-:S04]  /*2840*/  FMUL.FTZ R6, R8, c[0x0][0x320] ;  /* 0x0000c80008067a20 */ /* 0x002fc80000410000 */
[----:B------:R1:W2:Y:S03]  /*2850*/  MUFU.TANH R85, R6 ;  /* 0x0000000600557308 */ /* 0x0002a60000002400 */
[----:B----4-:R-:W-:Y:S08]  /*2860*/  HMMA.16816.F32.BF16 R20, R224, R54, R20 ;  /* 0x00000036e014723c */ /* 0x010ff00000041814 */
[----:B------:R-:W-:Y:S01]  /*2870*/  HMMA.16816.F32.BF16 R40, R216, R48, R60 ;  /* 0x00000030d828723c */ /* 0x000fe2000004183c */
[----:B-1----:R-:W-:-:S07]  /*2880*/  FMUL.FTZ R6, R9, c[0x0][0x320] ;  /* 0x0000c80009067a20 */ /* 0x002fce0000410000 */
[----:B------:R-:W-:Y:S01]  /*2890*/  HMMA.16816.F32.BF16 R16, R220, R34, R16 ;  /* 0x00000022dc10723c */ /* 0x000fe20000041810 */
[----:B------:R1:W4:Y:S07]  /*28a0*/  MUFU.TANH R84, R6 ;  /* 0x0000000600547308 */ /* 0x00032e0000002400 */
[----:B------:R-:W-:Y:S02]  /*28b0*/  FMUL.FTZ R20, R20, c[0x0][0x320] ;  /* 0x0000c80014147a20 */ /* 0x000fe40000410000 */
[----:B------:R-:W-:-:S02]  /*28c0*/  FMUL.FTZ R21, R21, c[0x0][0x320] ;  /* 0x0000c80015157a20 */ /* 0x000fc40000410000 */
[----:B------:R-:W-:Y:S01]  /*28d0*/  FMUL.FTZ R22, R22, c[0x0][0x320] ;  /* 0x0000c80016167a20 */ /* 0x000fe20000410000 */
[----:B------:R-:W-:Y:S01]  /*28e0*/  MUFU.TANH R145, R20 ;  /* 0x0000001400917308 */ /* 0x000fe20000002400 */
[----:B------:R-:W-:Y:S02]  /*28f0*/  FMUL.FTZ R23, R23, c[0x0][0x320] ;  /* 0x0000c80017177a20 */ /* 0x000fe40000410000 */
[----:B-1----:R-:W-:-:S05]  /*2900*/  FMUL.FTZ R6, R10, c[0x0][0x320] ;  /* 0x0000c8000a067a20 */ /* 0x002fca0000410000 */
[----:B------:R-:W-:Y:S08]  /*2910*/  MUFU.TANH R101, R21 ;  /* 0x0000001500657308 */ /* 0x000ff00000002400 */
[----:B------:R1:W1:Y:S08]  /*2920*/  MUFU.TANH R81, R6 ;  /* 0x0000000600517308 */ /* 0x0002700000002400 */
[----:B------:R-:W-:Y:S01]  /*2930*/  MUFU.TANH R49, R23 ;  /* 0x0000001700317308 */ /* 0x000fe20000002400 */
[----:B-1----:R-:W-:-:S02]  /*2940*/  FMUL.FTZ R6, R11, c[0x0][0x320] ;  /* 0x0000c8000b067a20 */ /* 0x002fc40000410000 */
[----:B------:R-:W-:Y:S01]  /*2950*/  HMMA.16816.F32.BF16 R8, R224, R52, R12 ;  /* 0x00000034e008723c */ /* 0x000fe2000004180c */
[----:B------:R1:W-:Y:S04]  /*2960*/  LDSM.16.M88.4 R52, [R5+0x1a900] ;  /* 0x01a900000534783b */ /* 0x0003e80000000200 */
[----:B------:R-:W1:Y:S03]  /*2970*/  MUFU.TANH R80, R6 ;  /* 0x0000000600507308 */ /* 0x000e660000002400 */
[----:B------:R-:W-:Y:S08]  /*2980*/  HMMA.16816.F32.BF16 R12, R220, R32, R24 ;  /* 0x00000020dc0c723c */ /* 0x000ff00000041818 */
[----:B------:R-:W-:Y:S01]  /*2990*/  HMMA.16816.F32.BF16 R24, R216, R38, R68 ;  /* 0x00000026d818723c */ /* 0x000fe20000041844 */
[----:B------:R-:W1:Y:S07]  /*29a0*/  LDSM.16.M88.4 R36, [R3+0x1a100] ;  /* 0x01a100000324783b */ /* 0x000e6e0000000200 */
[----:B------:R-:W-:Y:S01]  /*29b0*/  FMUL.FTZ R9, R9, c[0x0][0x320] ;  /* 0x0000c80009097a20 */ /* 0x000fe20000410000 */
[----:B------:R-:W-:Y:S01]  /*29c0*/  HMMA.16816.F32.BF16 R32, R224, R58, R16 ;  /* 0x0000003ae020723c */ /* 0x000fe20000041810 */
[----:B------:R-:W-:-:S02]  /*29d0*/  FMUL.FTZ R10, R10, c[0x0][0x320] ;  /* 0x0000c8000a0a7a20 */ /* 0x000fc40000410000 */
[----:B------:R-:W-:Y:S01]  /*29e0*/  FMUL.FTZ R11, R11, c[0x0][0x320] ;  /* 0x0000c8000b0b7a20 */ /* 0x000fe20000410000 */
[----:B------:R-:W-:Y:S01]  /*29f0*/  MUFU.TANH R102, R9 ;  /* 0x0000000900667308 */ /* 0x000fe20000002400 */
[----:B------:R-:W-:-:S07]  /*2a00*/  FMUL.FTZ R4, R8, c[0x0][0x320] ;  /* 0x0000c80008047a20 */ /* 0x000fce0000410000 */
[----:B------:R-:W-:Y:S03]  /*2a10*/  MUFU.TANH R146, R10 ;  /* 0x0000000a00927308 */ /* 0x000fe60000002400 */
[----:B-----5:R-:W-:Y:S05]  /*2a20*/  HMMA.16816.F32.BF16 R24, R220, R30, R24 ;  /* 0x0000001edc18723c */ /* 0x020fea0000041818 */
[----:B------:R5:W-:Y:S04]  /*2a30*/  MUFU.TANH R168, R11 ;  /* 0x0000000b00a87308 */ /* 0x000be80000002400 */
[----:B------:R-:W-:-:S02]  /*2a40*/  FMUL.FTZ R32, R32, c[0x0][0x320] ;  /* 0x0000c80020207a20 */ /* 0x000fc40000410000 */
[----:B------:R-:W-:Y:S02]  /*2a50*/  FMUL.FTZ R33, R33, c[0x0][0x320] ;  /* 0x0000c80021217a20 */ /* 0x000fe40000410000 */
[----:B------:R1:W1:Y:S01]  /*2a60*/  MUFU.TANH R144, R4 ;  /* 0x0000000400907308 */ /* 0x0002620000002400 */
[----:B------:R-:W-:Y:S02]  /*2a70*/  FMUL.FTZ R34, R34, c[0x0][0x320] ;  /* 0x0000c80022227a20 */ /* 0x000fe40000410000 */
[----:B------:R-:W-:Y:S01]  /*2a80*/  FMUL.FTZ R35, R35, c[0x0][0x320] ;  /* 0x0000c80023237a20 */ /* 0x000fe20000410000 */
[----:B-----5:R-:W-:Y:S01]  /*2a90*/  HMMA.16816.F32.BF16 R8, R220, R28, R44 ;  /* 0x0000001cdc08723c */ /* 0x020fe2000004182c */
[----:B------:R5:W2:Y:S03]  /*2aa0*/  LDSM.16.M88.4 R44, [R3+0x1a900] ;  /* 0x01a90000032c783b */ /* 0x000aa60000000200 */
[----:B------:R-:W-:Y:S01]  /*2ab0*/  MUFU.TANH R32, R32 ;  /* 0x0000002000207308 */ /* 0x000fe20000002400 */
[----:B------:R-:W-:-:S04]  /*2ac0*/  DEPBAR.LE SB0, 0x2 ;  /* 0x000080800000791a */ /* 0x000fc80000000000 */
[----:B-1----:R-:W-:Y:S03]  /*2ad0*/  HMMA.16816.F32.BF16 R4, R224, R56, R12 ;  /* 0x00000038e004723c */ /* 0x002fe6000004180c */
[----:B------:R-:W-:Y:S05]  /*2ae0*/  MUFU.TANH R33, R33 ;  /* 0x0000002100217308 */ /* 0x000fea0000002400 */
[----:B------:R-:W-:Y:S03]  /*2af0*/  HMMA.16816.F32.BF16 R12, R216, R50, R64 ;  /* 0x00000032d80c723c */ /* 0x000fe60000041840 */
[----:B------:R1:W1:Y:S01]  /*2b00*/  MUFU.TANH R50, R22 ;  /* 0x0000001600327308 */ /* 0x0002620000002400 */
[----:B-----5:R-:W-:-:S04]  /*2b10*/  SHF.R.S32.HI R3, RZ, 0x1f, R124 ;  /* 0x0000001fff037819 */ /* 0x020fc8000001147c */
[----:B------:R-:W-:Y:S03]  /*2b20*/  HMMA.16816.F32.BF16 R16, R224, R36, R8 ;  /* 0x00000024e010723c */ /* 0x000fe60000041808 */
[----:B------:R-:W-:Y:S01]  /*2b30*/  MUFU.TANH R34, R34 ;  /* 0x0000002200227308 */ /* 0x000fe20000002400 */
[----:B------:R-:W-:-:S04]  /*2b40*/  LEA.HI R125, R3, R124, RZ, 0x2 ;  /* 0x0000007c037d7211 */ /* 0x000fc800078f10ff */
[----:B------:R-:W-:Y:S01]  /*2b50*/  FMUL.FTZ R4, R4, c[0x0][0x320] ;  /* 0x0000c80004047a20 */ /* 0x000fe20000410000 */
[----:B------:R-:W-:Y:S01]  /*2b60*/  LOP3.LUT R3, R125, 0x7ffffffc, RZ, 0xc0, !PT ;  /* 0x7ffffffc7d037812 */ /* 0x000fe200078ec0ff */
[----:B-1----:R-:W-:Y:S01]  /*2b70*/  HMMA.16816.F32.BF16 R20, R220, R52, R40 ;  /* 0x00000034dc14723c */ /* 0x002fe20000041828 */
[----:B------:R-:W-:Y:S01]  /*2b80*/  FMUL.FTZ R6, R6, c[0x0][0x320] ;  /* 0x0000c80006067a20 */ /* 0x000fe20000410000 */
[----:B------:R1:W5:Y:S01]  /*2b90*/  MUFU.TANH R48, R4 ;  /* 0x0000000400307308 */ /* 0x0003620000002400 */
[----:B------:R-:W-:Y:S01]  /*2ba0*/  FMUL.FTZ R7, R7, c[0x0][0x320] ;  /* 0x0000c80007077a20 */ /* 0x000fe20000410000 */
[----:B------:R-:W-:Y:S01]  /*2bb0*/  STL [R1+0x48], R125 ;  /* 0x0000487d01007387 */ /* 0x000fe20000100800 */
[----:B------:R-:W-:-:S03]  /*2bc0*/  FMUL.FTZ R5, R5, c[0x0][0x320] ;  /* 0x0000c80005057a20 */ /* 0x000fc60000410000 */
[----:B------:R-:W-:Y:S02]  /*2bd0*/  HMMA.16816.F32.BF16 R28, R220, R54, R12 ;  /* 0x00000036dc1c723c */ /* 0x000fe4000004180c */
[----:B------:R3:W-:Y:S04]  /*2be0*/  MUFU.TANH R40, R6 ;  /* 0x0000000600287308 */ /* 0x0007e80000002400 */
[----:B------:R-:W-:Y:S02]  /*2bf0*/  FMUL.FTZ R16, R16, c[0x0][0x320] ;  /* 0x0000c80010107a20 */ /* 0x000fe40000410000 */
[----:B------:R-:W-:Y:S01]  /*2c00*/  HMMA.16816.F32.BF16 R12, R224, R38, R24 ;  /* 0x00000026e00c723c */ /* 0x000fe20000041818 */
[----:B------:R-:W-:Y:S01]  /*2c10*/  FMUL.FTZ R17, R17, c[0x0][0x320] ;  /* 0x0000c80011117a20 */ /* 0x000fe20000410000 */
[----:B------:R3:W-:Y:S01]  /*2c20*/  MUFU.TANH R36, R7 ;  /* 0x0000000700247308 */ /* 0x0007e20000002400 */
[----:B-1----:R-:W-:-:S02]  /*2c30*/  IMAD.IADD R4, R124, 0x1, -R3 ;  /* 0x000000017c047824 */ /* 0x002fc400078e0a03 */
[----:B------:R-:W-:Y:S02]  /*2c40*/  IMAD.U32 R3, RZ, RZ, UR5 ;  /* 0x00000005ff037e24 */ /* 0x000fe4000f8e00ff */
[----:B------:R-:W-:Y:S01]  /*2c50*/  FMUL.FTZ R18, R18, c[0x0][0x320] ;  /* 0x0000c80012127a20 */ /* 0x000fe20000410000 */
[----:B--2---:R-:W-:Y:S01]  /*2c60*/  HMMA.16816.F32.BF16 R8, R224, R44, R20 ;  /* 0x0000002ce008723c */ /* 0x004fe20000041814 */
[----:B------:R-:W-:Y:S01]  /*2c70*/  IMAD R3, R4, -0x2, R3 ;  /* 0xfffffffe04037824 */ /* 0x000fe200078e0203 */
[----:B------:R1:W2:Y:S01]  /*2c80*/  MUFU.TANH R41, R5 ;  /* 0x0000000500297308 */ /* 0x0002a20000002400 */
[----:B------:R-:W-:-:S03]  /*2c90*/  FMUL.FTZ R19, R19, c[0x0][0x320] ;  /* 0x0000c80013137a20 */ /* 0x000fc60000410000 */
[C---:B------:R-:W-:Y:S02]  /*2ca0*/  ISETP.GT.AND P6, PT, R3.reuse, RZ, PT ;  /* 0x000000ff0300720c */ /* 0x040fe40003fc4270 */
[C---:B------:R-:W-:Y:S01]  /*2cb0*/  ISETP.GT.AND P5, PT, R3.reuse, 0x1, PT ;  /* 0x000000010300780c */ /* 0x040fe20003fa4270 */
[----:B------:R-:W-:Y:S01]  /*2cc0*/  HMMA.16816.F32.BF16 R28, R224, R46, R28 ;  /* 0x0000002ee01c723c */ /* 0x000fe2000004181c */
[----:B------:R-:W-:Y:S01]  /*2cd0*/  ISETP.GT.AND P1, PT, R3, 0x8, PT ;  /* 0x000000080300780c */ /* 0x000fe20003f24270 */
[----:B------:R-:W2:Y:S01]  /*2ce0*/  MUFU.TANH R16, R16 ;  /* 0x0000001000107308 */ /* 0x000ea20000002400 */
[----:B---3--:R-:W-:Y:S02]  /*2cf0*/  FSEL R6, R105, -INF , P6 ;  /* 0xff80000069067808 */ /* 0x008fe40003000000 */
[----:B------:R-:W-:Y:S02]  /*2d00*/  FSEL R7, R104, -INF , P5 ;  /* 0xff80000068077808 */ /* 0x000fe40002800000 */
[----:B------:R-:W-:-:S02]  /*2d10*/  FMUL.FTZ R20, R15, c[0x0][0x320] ;  /* 0x0000c8000f147a20 */ /* 0x000fc40000410000 */
[----:B------:R-:W-:Y:S01]  /*2d20*/  FMNMX.FTZ R4, R6, R7, !PT ;  /* 0x0000000706047209 */ /* 0x000fe20007810000 */
[----:B-1----:R-:W-:Y:S01]  /*2d30*/  FMUL.FTZ R5, R14, c[0x0][0x320] ;  /* 0x0000c8000e057a20 */ /* 0x002fe20000410000 */
[----:B------:R-:W-:Y:S01]  /*2d40*/  FSEL R14, R87, -INF , P1 ;  /* 0xff800000570e7808 */ /* 0x000fe20000800000 */
[----:B------:R-:W-:Y:S01]  /*2d50*/  FMUL.FTZ R13, R13, c[0x0][0x320] ;  /* 0x0000c8000d0d7a20 */ /* 0x000fe20000410000 */
[----:B------:R-:W1:Y:S01]  /*2d60*/  MUFU.TANH R35, R35 ;  /* 0x0000002300237308 */ /* 0x000e620000002400 */
[----:B------:R-:W-:Y:S02]  /*2d70*/  FMUL.FTZ R12, R12, c[0x0][0x320] ;  /* 0x0000c8000c0c7a20 */ /* 0x000fe40000410000 */
[----:B------:R-:W-:Y:S01]  /*2d80*/  FMUL.FTZ R25, R10, c[0x0][0x320] ;  /* 0x0000c8000a197a20 */ /* 0x000fe20000410000 */
[----:B------:R-:W-:Y:S01]  /*2d90*/  FSEL R10, R99, -INF , P6 ;  /* 0xff800000630a7808 */ /* 0x000fe20003000000 */
[----:B------:R-:W-:Y:S01]  /*2da0*/  FMUL.FTZ R22, R8, c[0x0][0x320] ;  /* 0x0000c80008167a20 */ /* 0x000fe20000410000 */
[----:B------:R-:W-:Y:S01]  /*2db0*/  ISETP.GT.AND P6, PT, R3, 0x9, PT ;  /* 0x000000090300780c */ /* 0x000fe20003fc4270 */
[----:B------:R-:W-:Y:S01]  /*2dc0*/  FMUL.FTZ R26, R11, c[0x0][0x320] ;  /* 0x0000c8000b1a7a20 */ /* 0x000fe20000410000 */
[----:B------:R-:W-:Y:S01]  /*2dd0*/  FSEL R8, R97, -INF , P1 ;  /* 0xff80000061087808 */ /* 0x000fe20000800000 */
[----:B------:R-:W-:Y:S01]  /*2de0*/  FMUL.FTZ R23, R9, c[0x0][0x320] ;  /* 0x0000c80009177a20 */ /* 0x000fe20000410000 */
[----:B------:R-:W-:Y:S01]  /*2df0*/  FSEL R11, R98, -INF , P5 ;  /* 0xff800000620b7808 */ /* 0x000fe20002800000 */
[----:B------:R-:W-:Y:S01]  /*2e00*/  MUFU.TANH R24, R13 ;  /* 0x0000000d00187308 */ /* 0x000fe20000002400 */
[----:B------:R-:W-:Y:S01]  /*2e10*/  ISETP.GT.AND P5, PT, R3, 0x10, PT ;  /* 0x000000100300780c */ /* 0x000fe20003fa4270 */
[----:B------:R-:W-:Y:S01]  /*2e20*/  FMUL.FTZ R28, R28, c[0x0][0x320] ;  /* 0x0000c8001c1c7a20 */ /* 0x000fe20000410000 */
[----:B------:R-:W-:Y:S01]  /*2e30*/  FSEL R9, R96, -INF , P6 ;  /* 0xff80000060097808 */ /* 0x000fe20003000000 */
[----:B------:R-:W-:Y:S01]  /*2e40*/  FMUL.FTZ R29, R29, c[0x0][0x320] ;  /* 0x0000c8001d1d7a20 */ /* 0x000fe20000410000 */
[----:B------:R-:W-:Y:S01]  /*2e50*/  FMNMX.FTZ R4, R8, R4, !PT ;  /* 0x0000000408047209 */ /* 0x000fe20007810000 */
[----:B------:R-:W-:Y:S01]  /*2e60*/  FMUL.FTZ R30, R30, c[0x0][0x320] ;  /* 0x0000c8001e1e7a20 */ /* 0x000fe20000410000 */
[----:B------:R-:W-:Y:S01]  /*2e70*/  ISETP.GT.AND P1, PT, R3, 0x11, PT ;  /* 0x000000110300780c */ /* 0x000fe20003f24270 */
[----:B------:R3:W-:Y:S01]  /*2e80*/  MUFU.TANH R13, R5 ;  /* 0x00000005000d7308 */ /* 0x0007e20000002400 */
[----:B------:R-:W-:-:S02]  /*2e90*/  FSEL R44, R85, -INF , P5 ;  /* 0xff800000552c7808 */ /* 0x000fc40002800000 */
[----:B------:R-:W-:Y:S02]  /*2ea0*/  FMNMX.FTZ R4, R9, R4, !PT ;  /* 0x0000000409047209 */ /* 0x000fe40007810000 */
[----:B------:R-:W-:Y:S02]  /*2eb0*/  FSEL R15, R86, -INF , P6 ;  /* 0xff800000560f7808 */ /* 0x000fe40003000000 */
[----:B------:R-:W-:Y:S01]  /*2ec0*/  ISETP.GT.AND P6, PT, R3, 0x18, PT ;  /* 0x000000180300780c */ /* 0x000fe20003fc4270 */
[----:B------:R-:W1:Y:S01]  /*2ed0*/  MUFU.TANH R17, R17 ;  /* 0x0000001100117308 */ /* 0x000e620000002400 */
[----:B----4-:R-:W-:Y:S02]  /*2ee0*/  FSEL R45, R84, -INF , P1 ;  /* 0xff800000542d7808 */ /* 0x010fe40000800000 */
[----:B------:R-:W-:Y:S02]  /*2ef0*/  FMNMX.FTZ R4, R44, R4, !PT ;  /* 0x000000042c047209 */ /* 0x000fe40007810000 */
[----:B------:R-:W-:-:S02]  /*2f00*/  FSEL R64, R81, -INF , P5 ;  /* 0xff80000051407808 */ /* 0x000fc40002800000 */
[----:B------:R-:W-:Y:S01]  /*2f10*/  ISETP.GT.AND P5, PT, R3, 0x19, PT ;  /* 0x000000190300780c */ /* 0x000fe20003fa4270 */
[----:B------:R-:W4:Y:S01]  /*2f20*/  MUFU.TANH R18, R18 ;  /* 0x0000001200127308 */ /* 0x000f220000002400 */
[----:B------:R-:W-:Y:S02]  /*2f30*/  FSEL R46, R75, -INF , P6 ;  /* 0xff8000004b2e7808 */ /* 0x000fe40003000000 */
[----:B------:R-:W-:Y:S02]  /*2f40*/  FMNMX.FTZ R4, R45, R4, !PT ;  /* 0x000000042d047209 */ /* 0x000fe40007810000 */
[----:B------:R-:W-:Y:S02]  /*2f50*/  FSEL R66, R80, -INF , P1 ;  /* 0xff80000050427808 */ /* 0x000fe40000800000 */
[----:B------:R-:W-:Y:S01]  /*2f60*/  ISETP.GT.AND P1, PT, R3, 0x20, PT ;  /* 0x000000200300780c */ /* 0x000fe20003f24270 */
[----:B------:R-:W1:Y:S01]  /*2f70*/  MUFU.TANH R21, R12 ;  /* 0x0000000c00157308 */ /* 0x000e620000002400 */
[----:B------:R-:W-:-:S02]  /*2f80*/  FSEL R47, R74, -INF , P5 ;  /* 0xff8000004a2f7808 */ /* 0x000fc40002800000 */
[----:B------:R-:W-:Y:S02]  /*2f90*/  FMNMX.FTZ R4, R46, R4, !PT ;  /* 0x000000042e047209 */ /* 0x000fe40007810000 */
[----:B------:R-:W-:Y:S02]  /*2fa0*/  FSEL R65, R73, -INF , P6 ;  /* 0xff80000049417808 */ /* 0x000fe40003000000 */
[----:B------:R-:W-:Y:S01]  /*2fb0*/  ISETP.GT.AND P6, PT, R3, 0x21, PT ;  /* 0x000000210300780c */ /* 0x000fe20003fc4270 */
[----:B------:R-:W1:Y:S01]  /*2fc0*/  MUFU.TANH R19, R19 ;  /* 0x0000001300137308 */ /* 0x000e620000002400 */
[----:B------:R-:W-:Y:S02]  /*2fd0*/  FSEL R144, R144, -INF , P1 ;  /* 0xff80000090907808 */ /* 0x000fe40000800000 */
[----:B------:R-:W-:Y:S02]  /*2fe0*/  FMNMX.FTZ R4, R47, R4, !PT ;  /* 0x000000042f047209 */ /* 0x000fe40007810000 */
[----:B---3--:R-:W-:-:S02]  /*2ff0*/  FMNMX.FTZ R5, R10, R11, !PT ;  /* 0x0000000b0a057209 */ /* 0x008fc40007810000 */
[----:B------:R-:W-:Y:S01]  /*3000*/  FSEL R67, R72, -INF , P5 ;  /* 0xff80000048437808 */ /* 0x000fe20002800000 */
[----:B------:R-:W3:Y:S01]  /*3010*/  MUFU.TANH R20, R20 ;  /* 0x0000001400147308 */ /* 0x000ee20000002400 */
[----:B------:R-:W-:Y:S02]  /*3020*/  ISETP.GT.AND P5, PT, R3, 0x28, PT ;  /* 0x000000280300780c */ /* 0x000fe40003fa4270 */
[----:B------:R-:W-:Y:S02]  /*3030*/  FSEL R102, R102, -INF , P6 ;  /* 0xff80000066667808 */ /* 0x000fe40003000000 */
[----:B------:R-:W-:Y:S02]  /*3040*/  FMNMX.FTZ R4, R144, R4, !PT ;  /* 0x0000000490047209 */ /* 0x000fe40007810000 */
[----:B------:R-:W-:Y:S01]  /*3050*/  FMNMX.FTZ R5, R14, R5, !PT ;  /* 0x000000050e057209 */ /* 0x000fe20007810000 */
[----:B------:R-:W-:Y:S01]  /*3060*/  MUFU.TANH R22, R22 ;  /* 0x0000001600167308 */ /* 0x000fe20000002400 */
[----:B------:R-:W-:-:S02]  /*3070*/  FSEL R146, R146, -INF , P1 ;  /* 0xff80000092927808 */ /* 0x000fc40000800000 */
[----:B------:R-:W-:Y:S02]  /*3080*/  ISETP.GT.AND P1, PT, R3, 0x29, PT ;  /* 0x000000290300780c */ /* 0x000fe40003f24270 */
[----:B------:R-:W-:Y:S02]  /*3090*/  FSEL R145, R145, -INF , P5 ;  /* 0xff80000091917808 */ /* 0x000fe40002800000 */
[----:B------:R-:W-:Y:S01]  /*30a0*/  FMNMX.FTZ R4, R102, R4, !PT ;  /* 0x0000000466047209 */ /* 0x000fe20007810000 */
[----:B------:R-:W1:Y:S01]  /*30b0*/  MUFU.TANH R12, R25 ;  /* 0x00000019000c7308 */ /* 0x000e620000002400 */
[----:B------:R-:W-:Y:S02]  /*30c0*/  FMNMX.FTZ R5, R15, R5, !PT ;  /* 0x000000050f057209 */ /* 0x000fe40007810000 */
[----:B------:R-:W-:Y:S02]  /*30d0*/  FSEL R168, R168, -INF , P6 ;  /* 0xff800000a8a87808 */ /* 0x000fe40003000000 */
[----:B------:R-:W-:-:S02]  /*30e0*/  ISETP.GT.AND P6, PT, R3, 0x30, PT ;  /* 0x000000300300780c */ /* 0x000fc40003fc4270 */
[----:B------:R-:W-:Y:S01]  /*30f0*/  FSEL R101, R101, -INF , P1 ;  /* 0xff80000065657808 */ /* 0x000fe20000800000 */
[----:B------:R-:W-:Y:S01]  /*3100*/  MUFU.TANH R28, R28 ;  /* 0x0000001c001c7308 */ /* 0x000fe20000002400 */
[----:B------:R-:W-:Y:S02]  /*3110*/  FMNMX.FTZ R4, R145, R4, !PT ;  /* 0x0000000491047209 */ /* 0x000fe40007810000 */
[----:B------:R-:W-:Y:S02]  /*3120*/  FMNMX.FTZ R5, R64, R5, !PT ;  /* 0x0000000540057209 */ /* 0x000fe40007810000 */
[----:B------:R-:W-:Y:S01]  /*3130*/  FSEL R147, R50, -INF , P5 ;  /* 0xff80000032937808 */ /* 0x000fe20002800000 */
[----:B------:R-:W-:Y:S01]  /*3140*/  BAR.SYNC.DEFER_BLOCKING 0x0 ;  /* 0x0000000000007b1d */ /* 0x000fe20000010000 */
[----:B------:R-:W-:Y:S02]  /*3150*/  ISETP.GT.AND P5, PT, R3, 0x31, PT ;  /* 0x000000310300780c */ /* 0x000fe40003fa4270 */
[----:B-----5:R-:W-:-:S02]  /*3160*/  FSEL R191, R48, -INF , P6 ;  /* 0xff80000030bf7808 */ /* 0x020fc40003000000 */
[----:B------:R-:W-:Y:S01]  /*3170*/  FMNMX.FTZ R4, R101, R4, !PT ;  /* 0x0000000465047209 */ /* 0x000fe20007810000 */
[----:B------:R-:W-:Y:S01]  /*3180*/  MUFU.TANH R30, R30 ;  /* 0x0000001e001e7308 */ /* 0x000fe20000002400 */
[----:B------:R-:W-:Y:S02]  /*3190*/  FMNMX.FTZ R5, R66, R5, !PT ;  /* 0x0000000542057209 */ /* 0x000fe40007810000 */
[----:B------:R-:W-:Y:S02]  /*31a0*/  FSEL R169, R49, -INF , P1 ;  /* 0xff80000031a97808 */ /* 0x000fe40000800000 */
[----:B------:R-:W-:Y:S02]  /*31b0*/  ISETP.GT.AND P1, PT, R3, 0x38, PT ;  /* 0x000000380300780c */ /* 0x000fe40003f24270 */
[----:B--2---:R-:W-:Y:S02]  /*31c0*/  FSEL R188, R41, -INF , P5 ;  /* 0xff80000029bc7808 */ /* 0x004fe40002800000 */
[----:B------:R-:W-:-:S02]  /*31d0*/  FMNMX.FTZ R4, R191, R4, !PT ;  /* 0x00000004bf047209 */ /* 0x000fc40007810000 */
[----:B------:R-:W-:Y:S02]  /*31e0*/  FMNMX.FTZ R5, R65, R5, !PT ;  /* 0x0000000541057209 */ /* 0x000fe40007810000 */
[----:B------:R-:W-:Y:S02]  /*31f0*/  FSEL R229, R40, -INF , P6 ;  /* 0xff80000028e57808 */ /* 0x000fe40003000000 */
[----:B------:R-:W-:Y:S02]  /*3200*/  ISETP.GT.AND P6, PT, R3, 0x39, PT ;  /* 0x000000390300780c */ /* 0x000fe40003fc4270 */
[----:B------:R-:W-:Y:S01]  /*3210*/  FSEL R190, R32, -INF , P1 ;  /* 0xff80000020be7808 */ /* 0x000fe20000800000 */
[----:B------:R-:W-:Y:S01]  /*3220*/  LDSM.16.MT88.4 R40, [R233+0x3100] ;  /* 0x00310000e928783b */ /* 0x000fe20000004200 */
        /* <DEDUP_REMOVED lines=11> */
[----:B------:R-:W-:Y:S01]  /*32e0*/  FMNMX.FTZ R100, R189, R4, !PT ;  /* 0x00000004bd647209 */ /* 0x000fe20007810000 */
[----:B------:R2:W5:Y:S01]  /*32f0*/  MUFU.TANH R16, R23 ;  /* 0x0000001700107308 */ /* 0x0005620000002400 */
[----:B------:R-:W-:Y:S02]  /*3300*/  FMNMX.FTZ R5, R168, R5, !PT ;  /* 0x00000005a8057209 */ /* 0x000fe40007810000 */
[----:B-1----:R-:W-:Y:S02]  /*3310*/  FSEL R230, R35, -INF , P6 ;  /* 0xff80000023e67808 */ /* 0x002fe40003000000 */
[----:B------:R-:W-:Y:S01]  /*3320*/  ISETP.GT.AND P6, PT, R3, 0x48, PT ;  /* 0x000000480300780c */ /* 0x000fe20003fc4270 */
[----:B------:R-:W-:Y:S01]  /*3330*/  LDSM.16.MT88.4 R32, [R103+0x3100] ;  /* 0x003100006720783b */ /* 0x000fe20000004200 */
[----:B------:R-:W-:-:S02]  /*3340*/  FSEL R244, R17, -INF , P1 ;  /* 0xff80000011f47808 */ /* 0x000fc40000800000 */
[----:B------:R-:W-:Y:S02]  /*3350*/  FMNMX.FTZ R100, R246, R100, !PT ;  /* 0x00000064f6647209 */ /* 0x000fe40007810000 */
[----:B------:R-:W-:Y:S02]  /*3360*/  FMNMX.FTZ R4, R147, R5, !PT ;  /* 0x0000000593047209 */ /* 0x000fe40007810000 */
[----:B----4-:R-:W-:Y:S01]  /*3370*/  FSEL R249, R18, -INF , P5 ;  /* 0xff80000012f97808 */ /* 0x010fe20002800000 */
[----:B------:R-:W1:Y:S01]  /*3380*/  MUFU.TANH R5, R29 ;  /* 0x0000001d00057308 */ /* 0x000e620000002400 */
        /* <DEDUP_REMOVED lines=10> */
[----:B---3--:R-:W-:Y:S02]  /*3430*/  FSEL R245, R20, -INF , P5 ;  /* 0xff80000014f57808 */ /* 0x008fe40002800000 */
[----:B------:R-:W-:Y:S02]  /*3440*/  FSEL R161, R12, -INF , P1 ;  /* 0xff8000000ca17808 */ /* 0x000fe40000800000 */
[----:B------:R-:W-:Y:S01]  /*3450*/  FSEL R240, R22, -INF , P1 ;  /* 0xff80000016f07808 */ /* 0x000fe20000800000 */
[----:B------:R3:W4:Y:S01]  /*3460*/  MUFU.TANH R12, R26 ;  /* 0x0000001a000c7308 */ /* 0x0007220000002400 */
[C---:B------:R-:W-:Y:S01]  /*3470*/  ISETP.GT.AND P6, PT, R3.reuse, 0x51, PT ;  /* 0x000000510300780c */ /* 0x040fe20003fc4270 */
[----:B--2---:R-:W-:Y:S01]  /*3480*/  LDSM.16.MT88.4 R20, [R2+0x100] ;  /* 0x000100000214783b */ /* 0x004fe20000004200 */
[----:B------:R-:W-:-:S02]  /*3490*/  ISETP.GT.AND P5, PT, R3, 0x58, PT ;  /* 0x000000580300780c */ /* 0x000fc40003fa4270 */
[----:B------:R-:W-:Y:S02]  /*34a0*/  ISETP.GT.AND P1, PT, R3, 0x59, PT ;  /* 0x000000590300780c */ /* 0x000fe40003f24270 */
[----:B------:R-:W-:Y:S02]  /*34b0*/  FMNMX.FTZ R100, R241, R100, !PT ;  /* 0x00000064f1647209 */ /* 0x000fe40007810000 */
[----:B------:R-:W-:Y:S02]  /*34c0*/  FMNMX.FTZ R3, R228, R4, !PT ;  /* 0x00000004e4037209 */ /* 0x000fe40007810000 */
[----:B-----5:R-:W-:Y:S02]  /*34d0*/  FSEL R162, R16, -INF , P6 ;  /* 0xff80000010a27808 */ /* 0x020fe40003000000 */
[----:B------:R-:W-:Y:S01]  /*34e0*/  FMNMX.FTZ R100, R240, R100, !PT ;  /* 0x00000064f0647209 */ /* 0x000fe20007810000 */
[----:B------:R-:W-:Y:S01]  /*34f0*/  LDSM.16.MT88.4 R16, [R2+0x3100] ;  /* 0x003100000210783b */ /* 0x000fe20000004200 */
[----:B------:R-:W-:-:S02]  /*3500*/  FMNMX.FTZ R3, R231, R3, !PT ;  /* 0x00000003e7037209 */ /* 0x000fc40007810000 */
[----:B------:R-:W-:Y:S01]  /*3510*/  FSEL R178, R28, -INF , P5 ;  /* 0xff8000001cb27808 */ /* 0x000fe20002800000 */
[----:B---3--:R-:W-:Y:S01]  /*3520*/  LDSM.16.MT88.4 R24, [R0+0x100] ;  /* 0x000100000018783b */ /* 0x008fe20000004200 */
[----:B------:R-:W-:Y:S02]  /*3530*/  FMNMX.FTZ R100, R162, R100, !PT ;  /* 0x00000064a2647209 */ /* 0x000fe40007810000 */
[----:B------:R-:W-:Y:S02]  /*3540*/  FMNMX.FTZ R3, R230, R3, !PT ;  /* 0x00000003e6037209 */ /* 0x000fe40007810000 */
[----:B-1----:R-:W-:Y:S01]  /*3550*/  FSEL R236, R5, -INF , P1 ;  /* 0xff80000005ec7808 */ /* 0x002fe20000800000 */
[----:B------:R-:W-:Y:S01]  /*3560*/  FMUL.FTZ R5, R31, c[0x0][0x320] ;  /* 0x0000c8001f057a20 */ /* 0x000fe20000410000 */
[----:B------:R-:W-:Y:S02]  /*3570*/  FMNMX.FTZ R100, R178, R100, !PT ;  /* 0x00000064b2647209 */ /* 0x000fe40007810000 */
[----:B------:R-:W-:-:S02]  /*3580*/  FMNMX.FTZ R3, R249, R3, !PT ;  /* 0x00000003f9037209 */ /* 0x000fc40007810000 */
[----:B------:R-:W-:Y:S01]  /*3590*/  FMNMX.FTZ R100, R236, R100, !PT ;  /* 0x00000064ec647209 */ /* 0x000fe20007810000 */
[----:B------:R-:W1:Y:S01]  /*35a0*/  MUFU.TANH R5, R5 ;  /* 0x0000000500057308 */ /* 0x000e620000002400 */
[----:B------:R-:W-:Y:S02]  /*35b0*/  FMNMX.FTZ R3, R248, R3, !PT ;  /* 0x00000003f8037209 */ /* 0x000fe40007810000 */
[----:B----4-:R-:W-:Y:S01]  /*35c0*/  FSEL R179, R12, -INF , P6 ;  /* 0xff8000000cb37808 */ /* 0x010fe20003000000 */
[----:B------:R-:W2:Y:S01]  /*35d0*/  SHFL.BFLY PT, R4, R100, 0x2, 0x1f ;  /* 0x0c401f0064047f89 */ /* 0x000ea200000e0000 */
[----:B------:R-:W-:Y:S02]  /*35e0*/  FMNMX.FTZ R3, R247, R3, !PT ;  /* 0x00000003f7037209 */ /* 0x000fe40007810000 */
[----:B------:R-:W-:Y:S02]  /*35f0*/  FSEL R170, R30, -INF , P5 ;  /* 0xff8000001eaa7808 */ /* 0x000fe40002800000 */
[----:B------:R-:W-:Y:S01]  /*3600*/  FMNMX.FTZ R3, R245, R3, !PT ;  /* 0x00000003f5037209 */ /* 0x000fe20007810000 */
[----:B------:R-:W-:Y:S03]  /*3610*/  LDSM.16.MT88.4 R28, [R233+0x100] ;  /* 0x00010000e91c783b */ /* 0x000fe60000004200 */
[----:B------:R-:W-:-:S02]  /*3620*/  FMNMX.FTZ R3, R161, R3, !PT ;  /* 0x00000003a1037209 */ /* 0x000fc40007810000 */
[----:B-1----:R-:W-:Y:S02]  /*3630*/  FSEL R252, R5, -INF , P1 ;  /* 0xff80000005fc7808 */ /* 0x002fe40000800000 */
[----:B------:R-:W-:-:S04]  /*3640*/  FMNMX.FTZ R3, R179, R3, !PT ;  /* 0x00000003b3037209 */ /* 0x000fc80007810000 */
[----:B------:R-:W-:-:S04]  /*3650*/  FMNMX.FTZ R3, R170, R3, !PT ;  /* 0x00000003aa037209 */ /* 0x000fc80007810000 */
[----:B------:R-:W-:Y:S02]  /*3660*/  FMNMX.FTZ R3, R252, R3, !PT ;  /* 0x00000003fc037209 */ /* 0x000fe40007810000 */
[----:B--2---:R-:W-:-:S03]  /*3670*/  FMNMX.FTZ R100, R100, R4, !PT ;  /* 0x0000000464647209 */ /* 0x004fc60007810000 */
        /* <DEDUP_REMOVED lines=16> */
[----:B------:R1:W-:Y:S02]  /*3780*/  MUFU.EX2 R171, R4 ;  /* 0x0000000400ab7308 */ /* 0x0003e40000000800 */
[----:B-1----:R-:W-:-:S06]  /*3790*/  FFMA.FTZ R4, R8, c[0x0][0x2d0], -R13 ;  /* 0x0000b40008047a23 */ /* 0x002fcc000001080d */
[----:B------:R1:W-:Y:S02]  /*37a0*/  MUFU.EX2 R176, R4 ;  /* 0x0000000400b07308 */ /* 0x0003e40000000800 */
[----:B-1----:R-:W-:-:S06]  /*37b0*/  FFMA.FTZ R4, R9, c[0x0][0x2d0], -R13 ;  /* 0x0000b40009047a23 */ /* 0x002fcc000001080d */
[----:B------:R1:W2:Y:S02]  /*37c0*/  MUFU.EX2 R239, R4 ;  /* 0x0000000400ef7308 */ /* 0x0002a40000000800 */
[----:B-1----:R-:W-:Y:S01]  /*37d0*/  FFMA.FTZ R4, R10, c[0x0][0x2d0], -R12 ;  /* 0x0000b4000a047a23 */ /* 0x002fe2000001080c */
[----:B--2---:R-:W-:-:S05]  /*37e0*/  F2FP.BF16.PACK_AB R6, R239, R176 ;  /* 0x000000b0ef06723e */ /* 0x004fca00000010ff */
[----:B------:R1:W-:Y:S02]  /*37f0*/  MUFU.EX2 R163, R4 ;  /* 0x0000000400a37308 */ /* 0x0003e40000000800 */
[--C-:B-1----:R-:W-:Y:S02]  /*3800*/  FFMA.FTZ R4, R11, c[0x0][0x2d0], -R12.reuse ;  /* 0x0000b4000b047a23 */ /* 0x102fe4000001080c */
[----:B------:R-:W1:Y:S04]  /*3810*/  LDSM.16.MT88.4 R8, [R2+0x6100] ;  /* 0x006100000208783b */ /* 0x000e680000004200 */
[----:B------:R2:W3:Y:S02]  /*3820*/  MUFU.EX2 R177, R4 ;  /* 0x0000000400b17308 */ /* 0x0004e40000000800 */
[----:B--2---:R-:W-:Y:S01]  /*3830*/  FFMA.FTZ R4, R14, c[0x0][0x2d0], -R12 ;  /* 0x0000b4000e047a23 */ /* 0x004fe2000001080c */
[----:B---3--:R-:W-:-:S05]  /*3840*/  F2FP.BF16.PACK_AB R5, R177, R163 ;  /* 0x000000a3b105723e */ /* 0x008fca00000010ff */
[----:B------:R2:W-:Y:S02]  /*3850*/  MUFU.EX2 R172, R4 ;  /* 0x0000000400ac7308 */ /* 0x0005e40000000800 */
[----:B--2---:R-:W-:-:S06]  /*3860*/  FFMA.FTZ R4, R15, c[0x0][0x2d0], -R12 ;  /* 0x0000b4000f047a23 */ /* 0x004fcc000001080c */
[----:B------:R2:W3:Y:S02]  /*3870*/  MUFU.EX2 R14, R4 ;  /* 0x00000004000e7308 */ /* 0x0004e40000000800 */
[----:B--2---:R-:W-:Y:S02]  /*3880*/  F2FP.BF16.PACK_AB R4, R171, R238 ;  /* 0x000000eeab04723e */ /* 0x004fe400000010ff */
[----:B---3--:R-:W-:-:S07]  /*3890*/  F2FP.BF16.PACK_AB R7, R14, R172 ;  /* 0x000000ac0e07723e */ /* 0x008fce00000010ff */
[C---:B------:R-:W-:Y:S08]  /*38a0*/  HMMA.16816.F32.BF16 R92, R4.reuse, R16, RZ ;  /* 0x00000010045c723c */ /* 0x040ff000000418ff */
[C---:B------:R-:W-:Y:S01]  /*38b0*/  HMMA.16816.F32.BF16 R76, R4.reuse, R18, RZ ;  /* 0x00000012044c723c */ /* 0x040fe200000418ff */
[----:B------:R-:W2:Y:S07]  /*38c0*/  LDSM.16.MT88.4 R16, [R0+0x3100] ;  /* 0x003100000010783b */ /* 0x000eae0000004200 */
[C---:B-1----:R-:W-:Y:S07]  /*38d0*/  HMMA.16816.F32.BF16 R56, R4.reuse, R8, RZ ;  /* 0x000000080438723c */ /* 0x042fee00000418ff */
[--C-:B------:R-:W-:Y:S01]  /*38e0*/  FFMA.FTZ R8, R44, c[0x0][0x2d0], -R13.reuse ;  /* 0x0000b4002c087a23 */ /* 0x100fe2000001080d */
[C---:B------:R-:W-:Y:S03]  /*38f0*/  HMMA.16816.F32.BF16 R104, R4.reuse, R28, RZ ;  /* 0x0000001c0468723c */ /* 0x040fe600000418ff */
[----:B------:R1:W-:Y:S05]  /*3900*/  MUFU.EX2 R15, R8 ;  /* 0x00000008000f7308 */ /* 0x0003ea0000000800 */
[C---:B------:R-:W-:Y:S01]  /*3910*/  HMMA.16816.F32.BF16 R80, R4.reuse, R30, RZ ;  /* 0x0000001e0450723c */ /* 0x040fe200000418ff */
[----:B------:R-:W3:Y:S07]  /*3920*/  LDSM.16.MT88.4 R28, [R233+0x6100] ;  /* 0x00610000e91c783b */ /* 0x000eee0000004200 */
[----:B------:R-:W-:Y:S01]  /*3930*/  HMMA.16816.F32.BF16 R96, R4, R32, RZ ;  /* 0x000000200460723c */ /* 0x000fe200000418ff */
[----:B-1----:R-:W-:-:S04]  /*3940*/  FFMA.FTZ R8, R45, c[0x0][0x2d0], -R13 ;  /* 0x0000b4002d087a23 */ /* 0x002fc8000001080d */
[----:B------:R1:W4:Y:S03]  /*3950*/  MUFU.EX2 R160, R8 ;  /* 0x0000000800a07308 */ /* 0x0003260000000800 */
[C---:B------:R-:W-:Y:S01]  /*3960*/  HMMA.16816.F32.BF16 R68, R4.reuse, R34, RZ ;  /* 0x000000220444723c */ /* 0x040fe200000418ff */
[----:B------:R-:W5:Y:S07]  /*3970*/  LDSM.16.MT88.4 R32, [R0+0x6100] ;  /* 0x006100000020783b */ /* 0x000f6e0000004200 */
[----:B------:R-:W-:Y:S01]  /*3980*/  HMMA.16816.F32.BF16 R108, R4, R20, RZ ;  /* 0x00000014046c723c */ /* 0x000fe200000418ff */
[----:B-1----:R-:W-:-:S07]  /*3990*/  FFMA.FTZ R8, R46, c[0x0][0x2d0], -R13 ;  /* 0x0000b4002e087a23 */ /* 0x002fce000001080d */
[C---:B------:R-:W-:Y:S01]  /*39a0*/  HMMA.16816.F32.BF16 R84, R4.reuse, R22, RZ ;  /* 0x000000160454723c */ /* 0x040fe200000418ff */
[----:B------:R-:W1:Y:S01]  /*39b0*/  LDSM.16.MT88.4 R20, [R103+0x6100] ;  /* 0x006100006714783b */ /* 0x000e620000004200 */
[----:B------:R2:W-:Y:S06]  /*39c0*/  MUFU.EX2 R174, R8 ;  /* 0x0000000800ae7308 */ /* 0x0005ec0000000800 */
[C---:B------:R-:W-:Y:S08]  /*39d0*/  HMMA.16816.F32.BF16 R112, R4.reuse, R36, RZ ;  /* 0x000000240470723c */ /* 0x040ff000000418ff */
[----:B------:R-:W-:Y:S01]  /*39e0*/  HMMA.16816.F32.BF16 R88, R4, R38, RZ ;  /* 0x000000260458723c */ /* 0x000fe200000418ff */
[----:B--2---:R-:W-:-:S04]  /*39f0*/  FFMA.FTZ R8, R47, c[0x0][0x2d0], -R13 ;  /* 0x0000b4002f087a23 */ /* 0x004fc8000001080d */
[----:B------:R2:W-:Y:S03]  /*3a00*/  MUFU.EX2 R180, R8 ;  /* 0x0000000800b47308 */ /* 0x0005e60000000800 */
[C---:B------:R-:W-:Y:S08]  /*3a10*/  HMMA.16816.F32.BF16 R36, R4.reuse, R16, RZ ;  /* 0x000000100424723c */ /* 0x040ff000000418ff */
[----:B------:R-:W-:Y:S01]  /*3a20*/  HMMA.16816.F32.BF16 R120, R4, R18, RZ ;  /* 0x000000120478723c */ /* 0x000fe200000418ff */
[----:B------:R-:W1:Y:S01]  /*3a30*/  LDSM.16.MT88.4 R16, [R2+0x3900] ;  /* 0x003900000210783b */ /* 0x000e620000004200 */
[----:B--2---:R-:W-:-:S06]  /*3a40*/  FFMA.FTZ R8, R64, c[0x0][0x2d0], -R12 ;  /* 0x0000b40040087a23 */ /* 0x004fcc000001080c */
[C---:B------:R-:W-:Y:S01]  /*3a50*/  HMMA.16816.F32.BF16 R72, R4.reuse, R24, RZ ;  /* 0x000000180448723c */ /* 0x040fe200000418ff */
[----:B------:R2:W-:Y:S07]  /*3a60*/  MUFU.EX2 R251, R8 ;  /* 0x0000000800fb7308 */ /* 0x0005ee0000000800 */
[C---:B------:R-:W-:Y:S01]  /*3a70*/  HMMA.16816.F32.BF16 R52, R4.reuse, R26, RZ ;  /* 0x0000001a0434723c */ /* 0x040fe200000418ff */
[----:B------:R-:W1:Y:S07]  /*3a80*/  LDSM.16.MT88.4 R24, [R2+0x900] ;  /* 0x000900000218783b */ /* 0x000e6e0000004200 */
[----:B------:R-:W-:Y:S01]  /*3a90*/  HMMA.16816.F32.BF16 R48, R4, R10, RZ ;  /* 0x0000000a0430723c */ /* 0x000fe200000418ff */
[----:B--2---:R-:W-:-:S04]  /*3aa0*/  FFMA.FTZ R8, R66, c[0x0][0x2d0], -R12 ;  /* 0x0000b40042087a23 */ /* 0x004fc8000001080c */
[----:B------:R2:W1:Y:S03]  /*3ab0*/  MUFU.EX2 R173, R8 ;  /* 0x0000000800ad7308 */ /* 0x0004660000000800 */
[C---:B------:R-:W-:Y:S08]  /*3ac0*/  HMMA.16816.F32.BF16 R60, R4.reuse, R40, RZ ;  /* 0x00000028043c723c */ /* 0x040ff000000418ff */
[----:B---3--:R-:W-:Y:S01]  /*3ad0*/  HMMA.16816.F32.BF16 R124, R4, R28, RZ ;  /* 0x0000001c047c723c */ /* 0x008fe200000418ff */
[----:B--2---:R-:W-:-:S07]  /*3ae0*/  FFMA.FTZ R8, R65, c[0x0][0x2d0], -R12 ;  /* 0x0000b40041087a23 */ /* 0x004fce000001080c */
[C---:B-----5:R-:W-:Y:S01]  /*3af0*/  HMMA.16816.F32.BF16 R128, R4.reuse, R32, RZ ;  /* 0x000000200480723c */ /* 0x060fe200000418ff */
[----:B------:R2:W-:Y:S07]  /*3b00*/  MUFU.EX2 R175, R8 ;  /* 0x0000000800af7308 */ /* 0x0005ee0000000800 */
[C---:B------:R-:W-:Y:S08]  /*3b10*/  HMMA.16816.F32.BF16 R40, R4.reuse, R42, RZ ;  /* 0x0000002a0428723c */ /* 0x040ff000000418ff */
[----:B-1----:R-:W-:Y:S01]  /*3b20*/  HMMA.16816.F32.BF16 R116, R4, R20, RZ ;  /* 0x000000140474723c */ /* 0x002fe200000418ff */
[----:B--2---:R-:W-:-:S04]  /*3b30*/  FFMA.FTZ R8, R67, c[0x0][0x2d0], -R12 ;  /* 0x0000b40043087a23 */ /* 0x004fc8000001080c */
[----:B------:R1:W2:Y:S03]  /*3b40*/  MUFU.EX2 R250, R8 ;  /* 0x0000000800fa7308 */ /* 0x0002a60000000800 */
[C---:B------:R-:W-:Y:S01]  /*3b50*/  HMMA.16816.F32.BF16 R44, R4.reuse, R22, RZ ;  /* 0x00000016042c723c */ /* 0x040fe200000418ff */
[----:B------:R-:W-:Y:S07]  /*3b60*/  LDSM.16.MT88.4 R20, [R103+0x900] ;  /* 0x000900006714783b */ /* 0x000fee0000004200 */
[C---:B------:R-:W-:Y:S01]  /*3b70*/  HMMA.16816.F32.BF16 R28, R4.reuse, R30, RZ ;  /* 0x0000001e041c723c */ /* 0x040fe200000418ff */
[----:B-1----:R-:W1:Y:S07]  /*3b80*/  LDSM.16.MT88.4 R8, [R2+0x6900] ;  /* 0x006900000208783b */ /* 0x002e6e0000004200 */
[----:B------:R-:W-:Y:S07]  /*3b90*/  HMMA.16816.F32.BF16 R32, R4, R34, RZ ;  /* 0x000000220420723c */ /* 0x000fee00000418ff */
[----:B----4-:R-:W-:-:S02]  /*3ba0*/  F2FP.BF16.PACK_AB R4, R160, R15 ;  /* 0x0000000fa004723e */ /* 0x010fc400000010ff */
[----:B------:R-:W-:Y:S02]  /*3bb0*/  F2FP.BF16.PACK_AB R5, R173, R251 ;  /* 0x000000fbad05723e */ /* 0x000fe400000010ff */
[----:B------:R-:W-:Y:S02]  /*3bc0*/  F2FP.BF16.PACK_AB R6, R180, R174 ;  /* 0x000000aeb406723e */ /* 0x000fe400000010ff */
[----:B--2---:R-:W-:-:S07]  /*3bd0*/  F2FP.BF16.PACK_AB R7, R250, R175 ;  /* 0x000000affa07723e */ /* 0x004fce00000010ff */
[C---:B------:R-:W-:Y:S08]  /*3be0*/  HMMA.16816.F32.BF16 R148, R4.reuse, R16, R92 ;  /* 0x000000100494723c */ /* 0x040ff0000004185c */
[C---:B------:R-:W-:Y:S01]  /*3bf0*/  HMMA.16816.F32.BF16 R136, R4.reuse, R18, R76 ;  /* 0x000000120488723c */ /* 0x040fe2000004184c */
[----:B------:R-:W2:Y:S07]  /*3c00*/  LDSM.16.MT88.4 R16, [R233+0x900] ;  /* 0x00090000e910783b */ /* 0x000eae0000004200 */
[C---:B------:R-:W-:Y:S08]  /*3c10*/  HMMA.16816.F32.BF16 R164, R4.reuse, R24, R108 ;  /* 0x0000001804a4723c */ /* 0x040ff0000004186c */
[C---:B-1----:R-:W-:Y:S07]  /*3c20*/  HMMA.16816.F32.BF16 R132, R4.reuse, R8, R56 ;  /* 0x000000080484723c */ /* 0x042fee0000041838 */
[----:B------:R-:W-:Y:S01]  /*3c30*/  IMAD.MOV.U32 R59, RZ, RZ, R179 ;  /* 0x000000ffff3b7224 */ /* 0x000fe200078e00b3 */
[----:B------:R-:W-:Y:S01]  /*3c40*/  HMMA.16816.F32.BF16 R108, R4, R10, R48 ;  /* 0x0000000a046c723c */ /* 0x000fe20000041830 */
[----:B------:R-:W1:Y:S01]  /*3c50*/  LDSM.16.MT88.4 R8, [R0+0x900] ;  /* 0x000900000008783b */ /* 0x000e620000004200 */
[----:B------:R-:W-:Y:S01]  /*3c60*/  IMAD.MOV.U32 R58, RZ, RZ, R178 ;  /* 0x000000ffff3a7224 */ /* 0x000fe200078e00b2 */
[----:B------:R-:W-:Y:S01]  /*3c70*/  MOV R56, R177 ;  /* 0x000000b100387202 */ /* 0x000fe20000000f00 */
[----:B------:R-:W-:-:S04]  /*3c80*/  IMAD.MOV.U32 R57, RZ, RZ, R176 ;  /* 0x000000ffff397224 */ /* 0x000fc800078e00b0 */
[C---:B------:R-:W-:Y:S07]  /*3c90*/  HMMA.16816.F32.BF16 R176, R4.reuse, R20, R112 ;  /* 0x0000001404b0723c */ /* 0x040fee0000041870 */
[----:B------:R-:W-:Y:S01]  /*3ca0*/  IMAD.MOV.U32 R115, RZ, RZ, R180 ;  /* 0x000000ffff737224 */ /* 0x000fe200078e00b4 */
[----:B------:R-:W-:Y:S01]  /*3cb0*/  MOV R114, R175 ;  /* 0x000000af00727202 */ /* 0x000fe20000000f00 */
[----:B------:R-:W-:Y:S01]  /*3cc0*/  HMMA.16816.F32.BF16 R180, R4, R22, R88 ;  /* 0x0000001604b4723c */ /* 0x000fe20000041858 */
[----:B------:R-:W3:Y:S01]  /*3cd0*/  LDSM.16.MT88.4 R20, [R233+0x3900] ;  /* 0x00390000e914783b */ /* 0x000ee20000004200 */
[----:B------:R-:W-:-:S02]  /*3ce0*/  IMAD.MOV.U32 R113, RZ, RZ, R174 ;  /* 0x000000ffff717224 */ /* 0x000fc400078e00ae */
[----:B------:R-:W-:-:S03]  /*3cf0*/  IMAD.MOV.U32 R112, RZ, RZ, R173 ;  /* 0x000000ffff707224 */ /* 0x000fc600078e00ad */
[----:B------:R-:W-:Y:S01]  /*3d00*/  MOV R91, R172 ;  /* 0x000000ac005b7202 */ /* 0x000fe20000000f00 */
[C---:B------:R-:W-:Y:S01]  /*3d10*/  HMMA.16816.F32.BF16 R140, R4.reuse, R26, R84 ;  /* 0x0000001a048c723c */ /* 0x040fe20000041854 */
[----:B------:R-:W-:Y:S01]  /*3d20*/  IMAD.MOV.U32 R90, RZ, RZ, R163 ;  /* 0x000000ffff5a7224 */ /* 0x000fe200078e00a3 */
[----:B------:R-:W-:Y:S01]  /*3d30*/  MOV R88, R161 ;  /* 0x000000a100587202 */ /* 0x000fe20000000f00 */
[----:B------:R-:W-:Y:S01]  /*3d40*/  IMAD.MOV.U32 R89, RZ, RZ, R162 ;  /* 0x000000ffff597224 */ /* 0x000fe200078e00a2 */
[----:B------:R-:W4:Y:S04]  /*3d50*/  LDSM.16.MT88.4 R24, [R103+0x3900] ;  /* 0x003900006718783b */ /* 0x000f280000004200 */
[C---:B--2---:R-:W-:Y:S08]  /*3d60*/  HMMA.16816.F32.BF16 R172, R4.reuse, R16, R104 ;  /* 0x0000001004ac723c */ /* 0x044ff00000041868 */
[C---:B------:R-:W-:Y:S01]  /*3d70*/  HMMA.16816.F32.BF16 R104, R4.reuse, R18, R80 ;  /* 0x000000120468723c */ /* 0x040fe20000041850 */
[----:B------:R-:W2:Y:S06]  /*3d80*/  LDSM.16.MT88.4 R16, [R0+0x3900] ;  /* 0x003900000010783b */ /* 0x000eac0000004200 */
[----:B------:R-:W-:Y:S01]  /*3d90*/  IMAD.MOV.U32 R83, RZ, RZ, R160 ;  /* 0x000000ffff537224 */ /* 0x000fe200078e00a0 */
[----:B-1----:R-:W-:Y:S01]  /*3da0*/  HMMA.16816.F32.BF16 R92, R4, R10, R52 ;  /* 0x0000000a045c723c */ /* 0x002fe20000041834 */
[----:B------:R-:W-:Y:S01]  /*3db0*/  MOV R82, R91 ;  /* 0x0000005b00527202 */ /* 0x000fe20000000f00 */
[----:B------:R-:W-:Y:S01]  /*3dc0*/  IMAD.MOV.U32 R91, RZ, RZ, R252 ;  /* 0x000000ffff5b7224 */ /* 0x000fe200078e00fc */
[----:B------:R-:W-:Y:S01]  /*3dd0*/  MOV R80, R89 ;  /* 0x0000005900507202 */ /* 0x000fe20000000f00 */
[----:B------:R-:W-:Y:S01]  /*3de0*/  IMAD.MOV.U32 R81, RZ, RZ, R90 ;  /* 0x000000ffff517224 */ /* 0x000fe200078e005a */
[----:B------:R-:W-:Y:S01]  /*3df0*/  MOV R90, R115 ;  /* 0x00000073005a7202 */ /* 0x000fe20000000f00 */
[----:B------:R-:W-:-:S02]  /*3e00*/  IMAD.MOV.U32 R89, RZ, RZ, R114 ;  /* 0x000000ffff597224 */ /* 0x000fc400078e0072 */
[C---:B------:R-:W-:Y:S01]  /*3e10*/  HMMA.16816.F32.BF16 R160, R4.reuse, R8, R72 ;  /* 0x0000000804a0723c */ /* 0x040fe20000041848 */
[----:B------:R-:W1:Y:S07]  /*3e20*/  LDSM.16.MT88.4 R8, [R103+0x6900] ;  /* 0x006900006708783b */ /* 0x000e6e0000004200 */
[C---:B---3--:R-:W-:Y:S08]  /*3e30*/  HMMA.16816.F32.BF16 R76, R4.reuse, R20, R60 ;  /* 0x00000014044c723c */ /* 0x048ff0000004183c */
[C---:B------:R-:W-:Y:S01]  /*3e40*/  HMMA.16816.F32.BF16 R64, R4.reuse, R22, R40 ;  /* 0x000000160440723c */ /* 0x040fe20000041828 */
[----:B------:R-:W3:Y:S07]  /*3e50*/  LDSM.16.MT88.4 R20, [R233+0x6900] ;  /* 0x00690000e914783b */ /* 0x000eee0000004200 */
[C---:B----4-:R-:W-:Y:S08]  /*3e60*/  HMMA.16816.F32.BF16 R84, R4.reuse, R26, R68 ;  /* 0x0000001a0454723c */ /* 0x050ff00000041844 */
[C---:B--2---:R-:W-:Y:S07]  /*3e70*/  HMMA.16816.F32.BF16 R60, R4.reuse, R18, R120 ;  /* 0x00000012043c723c */ /* 0x044fee0000041878 */
[----:B------:R-:W-:Y:S01]  /*3e80*/  MOV R120, R56 ;  /* 0x0000003800787202 */ /* 0x000fe20000000f00 */
[C---:B------:R-:W-:Y:S01]  /*3e90*/  HMMA.16816.F32.BF16 R52, R4.reuse, R16, R36 ;  /* 0x000000100434723c */ /* 0x040fe20000041824 */
[----:B------:R-:W2:Y:S07]  /*3ea0*/  LDSM.16.MT88.4 R16, [R0+0x6900] ;  /* 0x006900000010783b */ /* 0x000eae0000004200 */
[C---:B-1----:R-:W-:Y:S07]  /*3eb0*/  HMMA.16816.F32.BF16 R68, R4.reuse, R8, R116 ;  /* 0x000000080444723c */ /* 0x042fee0000041874 */
[----:B------:R-:W-:Y:S01]  /*3ec0*/  FFMA.FTZ R8, R144, c[0x0][0x2d0], -R13 ;  /* 0x0000b40090087a23 */ /* 0x000fe2000001080d */
[----:B------:R-:W-:Y:S01]  /*3ed0*/  MOV R116, R171 ;  /* 0x000000ab00747202 */ /* 0x000fe20000000f00 */
[----:B------:R-:W-:Y:S01]  /*3ee0*/  IMAD.MOV.U32 R119, RZ, RZ, R57 ;  /* 0x000000ffff777224 */ /* 0x000fe200078e0039 */
[----:B------:R-:W-:Y:S01]  /*3ef0*/  MOV R118, R58 ;  /* 0x0000003a00767202 */ /* 0x000fe20000000f00 */
[----:B------:R1:W4:Y:S01]  /*3f00*/  MUFU.EX2 R9, R8 ;  /* 0x0000000800097308 */ /* 0x0003220000000800 */
[----:B------:R-:W-:Y:S01]  /*3f10*/  IMAD.MOV.U32 R117, RZ, RZ, R59 ;  /* 0x000000ffff757224 */ /* 0x000fe200078e003b */
[C---:B---3--:R-:W-:Y:S08]  /*3f20*/  HMMA.16816.F32.BF16 R48, R4.reuse, R20, R124 ;  /* 0x000000140430723c */ /* 0x048ff0000004187c */
[----:B------:R-:W-:Y:S01]  /*3f30*/  HMMA.16816.F32.BF16 R56, R4, R10, R44 ;  /* 0x0000000a0438723c */ /* 0x000fe2000004182c */
[----:B-1----:R-:W-:-:S07]  /*3f40*/  FFMA.FTZ R8, R102, c[0x0][0x2d0], -R13 ;  /* 0x0000b40066087a23 */ /* 0x002fce000001080d */
[----:B------:R-:W-:Y:S01]  /*3f50*/  HMMA.16816.F32.BF16 R44, R4, R22, R28 ;  /* 0x00000016042c723c */ /* 0x000fe2000004181c */
[----:B------:R-:W1:Y:S01]  /*3f60*/  LDSM.16.MT88.4 R20, [R2+0x1100] ;  /* 0x001100000214783b */ /* 0x000e620000004200 */
[----:B------:R3:W5:Y:S01]  /*3f70*/  MUFU.EX2 R123, R8 ;  /* 0x00000008007b7308 */ /* 0x0007620000000800 */
[----:B------:R-:W-:-:S04]  /*3f80*/  IMAD.MOV.U32 R102, RZ, RZ, R91 ;  /* 0x000000ffff667224 */ /* 0x000fc800078e005b */
[----:B------:R-:W-:Y:S01]  /*3f90*/  MOV R31, R251 ;  /* 0x000000fb001f7202 */ /* 0x000fe20000000f00 */
[----:B------:R-:W-:Y:S01]  /*3fa0*/  IMAD.MOV.U32 R30, RZ, RZ, R250 ;  /* 0x000000ffff1e7224 */ /* 0x000fe200078e00fa */
[----:B--2---:R-:W-:Y:S01]  /*3fb0*/  HMMA.16816.F32.BF16 R40, R4, R16, R128 ;  /* 0x000000100428723c */ /* 0x004fe20000041880 */
[----:B----4-:R-:W-:-:S07]  /*3fc0*/  IMAD.MOV.U32 R29, RZ, RZ, R9 ;  /* 0x000000ffff1d7224 */ /* 0x010fce00078e0009 */
[C---:B------:R-:W-:Y:S01]  /*3fd0*/  HMMA.16816.F32.BF16 R36, R4.reuse, R18, R32 ;  /* 0x000000120424723c */ /* 0x040fe20000041820 */
[----:B---3--:R-:W-:Y:S01]  /*3fe0*/  FFMA.FTZ R8, R145, c[0x0][0x2d0], -R13 ;  /* 0x0000b40091087a23 */ /* 0x008fe2000001080d */
[----:B------:R-:W2:Y:S03]  /*3ff0*/  LDSM.16.MT88.4 R16, [R2+0x4100] ;  /* 0x004100000210783b */ /* 0x000ea60000004200 */
[----:B------:R3:W-:Y:S01]  /*4000*/  MUFU.EX2 R122, R8 ;  /* 0x00000008007a7308 */ /* 0x0007e20000000800 */
[----:B------:R-:W-:Y:S02]  /*4010*/  LDSM.16.MT88.4 R32, [R103+0x1100] ;  /* 0x001100006720783b */ /* 0x000fe40000004200 */
[----:B------:R-:W-:Y:S07]  /*4020*/  HMMA.16816.F32.BF16 R96, R4, R24, R96 ;  /* 0x000000180460723c */ /* 0x000fee0000041860 */
[----:B-----5:R-:W-:Y:S01]  /*4030*/  F2FP.BF16.PACK_AB R4, R123, R29 ;  /* 0x0000001d7b04723e */ /* 0x020fe200000010ff */
[----:B------:R-:W-:Y:S01]  /*4040*/  IMAD.MOV.U32 R25, RZ, RZ, R88 ;  /* 0x000000ffff197224 */ /* 0x000fe200078e0058 */
[----:B------:R-:W-:-:S02]  /*4050*/  MOV R88, R113 ;  /* 0x0000007100587202 */ /* 0x000fc40000000f00 */
[----:B------:R-:W-:Y:S01]  /*4060*/  MOV R24, R83 ;  /* 0x0000005300187202 */ /* 0x000fe20000000f00 */
[----:B------:R-:W-:Y:S02]  /*4070*/  IMAD.MOV.U32 R83, RZ, RZ, R112 ;  /* 0x000000ffff537224 */ /* 0x000fe400078e0070 */
[----:B---3--:R-:W-:Y:S01]  /*4080*/  FFMA.FTZ R8, R101, c[0x0][0x2d0], -R13 ;  /* 0x0000b40065087a23 */ /* 0x008fe2000001080d */
[----:B------:R-:W-:-:S03]  /*4090*/  MOV R101, R80 ;  /* 0x0000005000657202 */ /* 0x000fc60000000f00 */
[----:B------:R3:W4:Y:S02]  /*40a0*/  MUFU.EX2 R121, R8 ;  /* 0x0000000800797308 */ /* 0x0007240000000800 */
[----:B---3--:R-:W-:Y:S01]  /*40b0*/  FFMA.FTZ R8, R146, c[0x0][0x2d0], -R12 ;  /* 0x0000b40092087a23 */ /* 0x008fe2000001080c */
[----:B----4-:R-:W-:-:S05]  /*40c0*/  F2FP.BF16.PACK_AB R6, R121, R122 ;  /* 0x0000007a7906723e */ /* 0x010fca00000010ff */
[----:B------:R3:W-:Y:S02]  /*40d0*/  MUFU.EX2 R171, R8 ;  /* 0x0000000800ab7308 */ /* 0x0007e40000000800 */
[----:B---3--:R-:W-:-:S06]  /*40e0*/  FFMA.FTZ R8, R168, c[0x0][0x2d0], -R12 ;  /* 0x0000b400a8087a23 */ /* 0x008fcc000001080c */
[----:B------:R3:W4:Y:S02]  /*40f0*/  MUFU.EX2 R252, R8 ;  /* 0x0000000800fc7308 */ /* 0x0007240000000800 */
[----:B---3--:R-:W-:Y:S01]  /*4100*/  FFMA.FTZ R8, R147, c[0x0][0x2d0], -R12 ;  /* 0x0000b40093087a23 */ /* 0x008fe2000001080c */
[----:B----4-:R-:W-:-:S05]  /*4110*/  F2FP.BF16.PACK_AB R5, R252, R171 ;  /* 0x000000abfc05723e */ /* 0x010fca00000010ff */
[----:B------:R3:W-:Y:S02]  /*4120*/  MUFU.EX2 R251, R8 ;  /* 0x0000000800fb7308 */ /* 0x0007e40000000800 */
[----:B---3--:R-:W-:-:S06]  /*4130*/  FFMA.FTZ R8, R169, c[0x0][0x2d0], -R12 ;  /* 0x0000b400a9087a23 */ /* 0x008fcc000001080c */
[----:B------:R3:W4:Y:S02]  /*4140*/  MUFU.EX2 R250, R8 ;  /* 0x0000000800fa7308 */ /* 0x0007240000000800 */
[----:B---3--:R-:W3:Y:S01]  /*4150*/  LDSM.16.MT88.4 R8, [R2+0x7100] ;  /* 0x007100000208783b */ /* 0x008ee20000004200 */
[----:B----4-:R-:W-:-:S07]  /*4160*/  F2FP.BF16.PACK_AB R7, R250, R251 ;  /* 0x000000fbfa07723e */ /* 0x010fce00000010ff */
[C---:B-1----:R-:W-:Y:S07]  /*4170*/  HMMA.16816.F32.BF16 R112, R4.reuse, R20, R164 ;  /* 0x000000140470723c */ /* 0x042fee00000418a4 */
[----:B------:R-:W-:Y:S01]  /*4180*/  MOV R166, R88 ;  /* 0x0000005800a67202 */ /* 0x000fe20000000f00 */
[----:B------:R-:W-:Y:S01]  /*4190*/  IMAD.MOV.U32 R165, RZ, RZ, R89 ;  /* 0x000000ffffa57224 */ /* 0x000fe200078e0059 */
[----:B------:R-:W-:Y:S01]  /*41a0*/  MOV R164, R90 ;  /* 0x0000005a00a47202 */ /* 0x000fe20000000f00 */
[----:B--2---:R-:W-:Y:S01]  /*41b0*/  HMMA.16816.F32.BF16 R144, R4, R16, R148 ;  /* 0x000000100490723c */ /* 0x004fe20000041894 */
[----:B------:R-:W-:-:S06]  /*41c0*/  IMAD.MOV.U32 R167, RZ, RZ, R83 ;  /* 0x000000ffffa77224 */ /* 0x000fcc00078e0053 */
[----:B------:R-:W-:Y:S01]  /*41d0*/  IMAD.MOV.U32 R149, RZ, RZ, R81 ;  /* 0x000000ffff957224 */ /* 0x000fe200078e0051 */
[----:B------:R-:W-:Y:S01]  /*41e0*/  MOV R148, R82 ;  /* 0x0000005200947202 */ /* 0x000fe20000000f00 */
[C---:B------:R-:W-:Y:S01]  /*41f0*/  HMMA.16816.F32.BF16 R72, R4.reuse, R22, R140 ;  /* 0x000000160448723c */ /* 0x040fe2000004188c */
[----:B------:R-:W-:Y:S01]  /*4200*/  LDSM.16.MT88.4 R20, [R0+0x1100] ;  /* 0x001100000014783b */ /* 0x000fe20000004200 */
[----:B------:R-:W-:Y:S01]  /*4210*/  MOV R151, R24 ;  /* 0x0000001800977202 */ /* 0x000fe20000000f00 */
[----:B------:R-:W-:Y:S02]  /*4220*/  IMAD.MOV.U32 R150, RZ, RZ, R25 ;  /* 0x000000ffff967224 */ /* 0x000fe400078e0019 */
[----:B------:R-:W-:Y:S03]  /*4230*/  LDSM.16.MT88.4 R24, [R233+0x1100] ;  /* 0x00110000e918783b */ /* 0x000fe60000004200 */
[C---:B------:R-:W-:Y:S01]  /*4240*/  HMMA.16816.F32.BF16 R80, R4.reuse, R18, R136 ;  /* 0x000000120450723c */ /* 0x040fe20000041888 */
[----:B------:R-:W1:Y:S07]  /*4250*/  LDSM.16.MT88.4 R16, [R103+0x4100] ;  /* 0x004100006710783b */ /* 0x000e6e0000004200 */
[C---:B---3--:R-:W-:Y:S08]  /*4260*/  HMMA.16816.F32.BF16 R88, R4.reuse, R8, R132 ;  /* 0x000000080458723c */ /* 0x048ff00000041884 */
[C---:B------:R-:W-:Y:S01]  /*4270*/  HMMA.16816.F32.BF16 R108, R4.reuse, R10, R108 ;  /* 0x0000000a046c723c */ /* 0x040fe2000004186c */
[----:B------:R-:W2:Y:S07]  /*4280*/  LDSM.16.MT88.4 R8, [R233+0x4100] ;  /* 0x00410000e908783b */ /* 0x000eae0000004200 */
[C---:B------:R-:W-:Y:S07]  /*4290*/  HMMA.16816.F32.BF16 R124, R4.reuse, R32, R176 ;  /* 0x00000020047c723c */ /* 0x040fee00000418b0 */
[----:B------:R-:W-:Y:S01]  /*42a0*/  MOV R32, R29 ;  /* 0x0000001d00207202 */ /* 0x000fe20000000f00 */
[C---:B------:R-:W-:Y:S01]  /*42b0*/  HMMA.16816.F32.BF16 R128, R4.reuse, R34, R180 ;  /* 0x000000220480723c */ /* 0x040fe200000418b4 */
[----:B------:R-:W-:Y:S01]  /*42c0*/  IMAD.MOV.U32 R33, RZ, RZ, R30 ;  /* 0x000000ffff217224 */ /* 0x000fe200078e001e */
[----:B------:R-:W-:Y:S01]  /*42d0*/  MOV R178, R117 ;  /* 0x0000007500b27202 */ /* 0x000fe20000000f00 */
[----:B------:R-:W-:Y:S01]  /*42e0*/  IMAD.MOV.U32 R177, RZ, RZ, R116 ;  /* 0x000000ffffb17224 */ /* 0x000fe200078e0074 */
[----:B------:R-:W-:Y:S01]  /*42f0*/  MOV R176, R31 ;  /* 0x0000001f00b07202 */ /* 0x000fe20000000f00 */
[----:B------:R-:W-:Y:S01]  /*4300*/  IMAD.MOV.U32 R179, RZ, RZ, R118 ;  /* 0x000000ffffb37224 */ /* 0x000fe200078e0076 */
[----:B------:R-:W3:Y:S01]  /*4310*/  LDSM.16.MT88.4 R28, [R0+0x4100] ;  /* 0x00410000001c783b */ /* 0x000ee20000004200 */
[----:B------:R-:W-:Y:S01]  /*4320*/  MOV R34, R119 ;  /* 0x0000007700227202 */ /* 0x000fe20000000f00 */
[----:B------:R-:W-:Y:S01]  /*4330*/  IMAD.MOV.U32 R35, RZ, RZ, R171 ;  /* 0x000000ffff237224 */ /* 0x000fe200078e00ab */
[----:B------:R-:W-:Y:S01]  /*4340*/  MOV R182, R121 ;  /* 0x0000007900b67202 */ /* 0x000fe20000000f00 */
[----:B------:R-:W-:Y:S01]  /*4350*/  IMAD.MOV.U32 R183, RZ, RZ, R120 ;  /* 0x000000ffffb77224 */ /* 0x000fe200078e0078 */
[----:B------:R-:W-:Y:S01]  /*4360*/  MOV R180, R123 ;  /* 0x0000007b00b47202 */ /* 0x000fe20000000f00 */
[----:B------:R-:W-:Y:S01]  /*4370*/  IMAD.MOV.U32 R181, RZ, RZ, R122 ;  /* 0x000000ffffb57224 */ /* 0x000fe200078e007a */
[C---:B-1----:R-:W-:Y:S08]  /*4380*/  HMMA.16816.F32.BF16 R132, R4.reuse, R16, R96 ;  /* 0x000000100484723c */ /* 0x042ff00000041860 */
[C---:B------:R-:W-:Y:S01]  /*4390*/  HMMA.16816.F32.BF16 R120, R4.reuse, R18, R84 ;  /* 0x000000120478723c */ /* 0x040fe20000041854 */
[----:B------:R-:W-:Y:S07]  /*43a0*/  LDSM.16.MT88.4 R16, [R233+0x7100] ;  /* 0x00710000e910783b */ /* 0x000fee0000004200 */
[C---:B--2---:R-:W-:Y:S07]  /*43b0*/  HMMA.16816.F32.BF16 R116, R4.reuse, R8, R76 ;  /* 0x000000080474723c */ /* 0x044fee000004184c */
[----:B------:R-:W-:Y:S01]  /*43c0*/  IMAD.MOV.U32 R79, RZ, RZ, R34 ;  /* 0x000000ffff4f7224 */ /* 0x000fe200078e0022 */
[----:B------:R-:W-:Y:S01]  /*43d0*/  MOV R78, R35 ;  /* 0x00000023004e7202 */ /* 0x000fe20000000f00 */
[----:B------:R-:W-:Y:S01]  /*43e0*/  IMAD.MOV.U32 R77, RZ, RZ, R32 ;  /* 0x000000ffff4d7224 */ /* 0x000fe200078e0020 */
[----:B------:R-:W-:Y:S01]  /*43f0*/  MOV R76, R33 ;  /* 0x00000021004c7202 */ /* 0x000fe20000000f00 */
[C---:B------:R-:W-:Y:S08]  /*4400*/  HMMA.16816.F32.BF16 R160, R4.reuse, R20, R160 ;  /* 0x0000001404a0723c */ /* 0x040ff000000418a0 */
[C---:B------:R-:W-:Y:S01]  /*4410*/  HMMA.16816.F32.BF16 R32, R4.reuse, R10, R64 ;  /* 0x0000000a0420723c */ /* 0x040fe20000041840 */
[----:B------:R-:W1:Y:S06]  /*4420*/  LDSM.16.MT88.4 R8, [R103+0x7100] ;  /* 0x007100006708783b */ /* 0x000e6c0000004200 */
[----:B------:R-:W-:Y:S01]  /*4430*/  IMAD.MOV.U32 R67, RZ, RZ, R164 ;  /* 0x000000ffff437224 */ /* 0x000fe200078e00a4 */
[----:B------:R-:W-:Y:S01]  /*4440*/  HMMA.16816.F32.BF16 R140, R4, R22, R92 ;  /* 0x00000016048c723c */ /* 0x000fe2000004185c */
[----:B------:R-:W2:Y:S01]  /*4450*/  LDSM.16.MT88.4 R20, [R0+0x7100] ;  /* 0x007100000014783b */ /* 0x000ea20000004200 */
[----:B------:R-:W-:Y:S01]  /*4460*/  MOV R66, R165 ;  /* 0x000000a500427202 */ /* 0x000fe20000000f00 */
[----:B------:R-:W-:Y:S01]  /*4470*/  IMAD.MOV.U32 R65, RZ, RZ, R166 ;  /* 0x000000ffff417224 */ /* 0x000fe200078e00a6 */
[----:B------:R-:W-:-:S04]  /*4480*/  MOV R64, R167 ;  /* 0x000000a700407202 */ /* 0x000fc80000000f00 */
[C---:B------:R-:W-:Y:S07]  /*4490*/  HMMA.16816.F32.BF16 R136, R4.reuse, R24, R172 ;  /* 0x000000180488723c */ /* 0x040fee00000418ac */
[----:B------:R-:W-:Y:S01]  /*44a0*/  MOV R175, R170 ;  /* 0x000000aa00af7202 */ /* 0x000fe20000000f00 */
[----:B---3--:R-:W-:Y:S01]  /*44b0*/  HMMA.16816.F32.BF16 R164, R4, R28, R52 ;  /* 0x0000001c04a4723c */ /* 0x008fe20000041834 */
[----:B------:R-:W-:Y:S01]  /*44c0*/  IMAD.MOV.U32 R24, RZ, RZ, R149 ;  /* 0x000000ffff187224 */ /* 0x000fe200078e0095 */
[----:B------:R-:W-:-:S05]  /*44d0*/  MOV R25, R150 ;  /* 0x0000009600197202 */ /* 0x000fca0000000f00 */
[----:B------:R-:W-:Y:S01]  /*44e0*/  IMAD.MOV.U32 R55, RZ, RZ, R175 ;  /* 0x000000ffff377224 */ /* 0x000fe200078e00af */
[----:B------:R-:W-:Y:S01]  /*44f0*/  HMMA.16816.F32.BF16 R168, R4, R26, R104 ;  /* 0x0000001a04a8723c */ /* 0x000fe20000041868 */
[----:B------:R-:W-:Y:S01]  /*4500*/  MOV R54, R176 ;  /* 0x000000b000367202 */ /* 0x000fe20000000f00 */
[----:B------:R-:W-:Y:S01]  /*4510*/  IMAD.MOV.U32 R53, RZ, RZ, R177 ;  /* 0x000000ffff357224 */ /* 0x000fe200078e00b1 */
[----:B------:R-:W-:-:S04]  /*4520*/  MOV R52, R178 ;  /* 0x000000b200347202 */ /* 0x000fc80000000f00 */
[----:B------:R-:W-:Y:S01]  /*4530*/  MOV R27, R148 ;  /* 0x00000094001b7202 */ /* 0x000fe20000000f00 */
[----:B------:R-:W-:Y:S01]  /*4540*/  HMMA.16816.F32.BF16 R104, R4, R30, R60 ;  /* 0x0000001e0468723c */ /* 0x000fe2000004183c */
[----:B------:R-:W3:Y:S01]  /*4550*/  LDSM.16.MT88.4 R28, [R2+0x1900] ;  /* 0x00190000021c783b */ /* 0x000ee20000004200 */
[----:B------:R-:W-:-:S05]  /*4560*/  IMAD.MOV.U32 R26, RZ, RZ, R179 ;  /* 0x000000ffff1a7224 */ /* 0x000fca00078e00b3 */
[----:B------:R-:W-:Y:S01]  /*4570*/  MOV R61, R239 ;  /* 0x000000ef003d7202 */ /* 0x000fe20000000f00 */
[----:B-1----:R-:W-:Y:S01]  /*4580*/  HMMA.16816.F32.BF16 R96, R4, R8, R68 ;  /* 0x000000080460723c */ /* 0x002fe20000041844 */
[----:B------:R-:W-:Y:S01]  /*4590*/  MOV R63, R238 ;  /* 0x000000ee003f7202 */ /* 0x000fe20000000f00 */
[----:B------:R-:W-:-:S05]  /*45a0*/  IMAD.MOV.U32 R62, RZ, RZ, R151 ;  /* 0x000000ffff3e7224 */ /* 0x000fca00078e0097 */
[--C-:B------:R-:W-:Y:S01]  /*45b0*/  FFMA.FTZ R8, R191, c[0x0][0x2d0], -R13.reuse ;  /* 0x0000b400bf087a23 */ /* 0x100fe2000001080d */
[C---:B------:R-:W-:Y:S03]  /*45c0*/  HMMA.16816.F32.BF16 R172, R4.reuse, R16, R48 ;  /* 0x0000001004ac723c */ /* 0x040fe60000041830 */
[----:B------:R1:W-:Y:S05]  /*45d0*/  MUFU.EX2 R239, R8 ;  /* 0x0000000800ef7308 */ /* 0x0003ea0000000800 */
[C---:B------:R-:W-:Y:S01]  /*45e0*/  HMMA.16816.F32.BF16 R148, R4.reuse, R18, R44 ;  /* 0x000000120494723c */ /* 0x040fe2000004182c */
[----:B------:R-:W4:Y:S07]  /*45f0*/  LDSM.16.MT88.4 R16, [R2+0x4900] ;  /* 0x004900000210783b */ /* 0x000f2e0000004200 */
[----:B------:R-:W-:Y:S01]  /*4600*/  HMMA.16816.F32.BF16 R176, R4, R10, R56 ;  /* 0x0000000a04b0723c */ /* 0x000fe20000041838 */
[----:B-1----:R-:W-:-:S02]  /*4610*/  FFMA.FTZ R8, R188, c[0x0][0x2d0], -R13 ;  /* 0x0000b400bc087a23 */ /* 0x002fc4000001080d */
[----:B------:R-:W-:Y:S02]  /*4620*/  IMAD.MOV.U32 R188, RZ, RZ, R240 ;  /* 0x000000ffffbc7224 */ /* 0x000fe400078e00f0 */
[----:B------:R1:W-:Y:S03]  /*4630*/  MUFU.EX2 R240, R8 ;  /* 0x0000000800f07308 */ /* 0x0003e60000000800 */
[C---:B--2---:R-:W-:Y:S08]  /*4640*/  HMMA.16816.F32.BF16 R92, R4.reuse, R20, R40 ;  /* 0x00000014045c723c */ /* 0x044ff00000041828 */
[----:B------:R-:W-:Y:S01]  /*4650*/  HMMA.16816.F32.BF16 R84, R4, R22, R36 ;  /* 0x000000160454723c */ /* 0x000fe20000041824 */
[----:B------:R-:W-:Y:S01]  /*4660*/  LDSM.16.MT88.4 R20, [R233+0x1900] ;  /* 0x00190000e914783b */ /* 0x000fe20000004200 */
[----:B-1----:R-:W-:-:S05]  /*4670*/  FFMA.FTZ R8, R190, c[0x0][0x2d0], -R13 ;  /* 0x0000b400be087a23 */ /* 0x002fca000001080d */
[----:B------:R-:W-:Y:S01]  /*4680*/  MOV R38, R26 ;  /* 0x0000001a00267202 */ /* 0x000fe20000000f00 */
[----:B------:R-:W-:Y:S01]  /*4690*/  FFMA.FTZ R4, R231, c[0x0][0x2d0], -R12 ;  /* 0x0000b400e7047a23 */ /* 0x000fe2000001080c */
[----:B------:R-:W-:Y:S01]  /*46a0*/  MOV R37, R24 ;  /* 0x0000001800257202 */ /* 0x000fe20000000f00 */
[----:B------:R1:W-:Y:S01]  /*46b0*/  MUFU.EX2 R238, R8 ;  /* 0x0000000800ee7308 */ /* 0x0003e20000000800 */
[----:B------:R-:W-:Y:S01]  /*46c0*/  IMAD.MOV.U32 R36, RZ, RZ, R27 ;  /* 0x000000ffff247224 */ /* 0x000fe200078e001b */
[----:B------:R-:W-:Y:S01]  /*46d0*/  MOV R231, R61 ;  /* 0x0000003d00e77202 */ /* 0x000fe20000000f00 */
[----:B------:R-:W-:Y:S02]  /*46e0*/  IMAD.MOV.U32 R39, RZ, RZ, R25 ;  /* 0x000000ffff277224 */ /* 0x000fe400078e0019 */
[----:B------:R-:W2:Y:S03]  /*46f0*/  LDSM.16.MT88.4 R24, [R2+0x7900] ;  /* 0x007900000218783b */ /* 0x000ea60000004200 */
[----:B------:R5:W-:Y:S01]  /*4700*/  MUFU.EX2 R191, R4 ;  /* 0x0000000400bf7308 */ /* 0x000be20000000800 */
[----:B-1----:R-:W-:-:S02]  /*4710*/  FFMA.FTZ R8, R189, c[0x0][0x2d0], -R13 ;  /* 0x0000b400bd087a23 */ /* 0x002fc4000001080d */
[----:B------:R-:W-:-:S05]  /*4720*/  IMAD.MOV.U32 R189, RZ, RZ, R236 ;  /* 0x000000ffffbd7224 */ /* 0x000fca00078e00ec */
[----:B------:R1:W1:Y:S01]  /*4730*/  MUFU.EX2 R236, R8 ;  /* 0x0000000800ec7308 */ /* 0x0002620000000800 */
[----:B-----5:R-:W-:Y:S02]  /*4740*/  FFMA.FTZ R4, R230, c[0x0][0x2d0], -R12 ;  /* 0x0000b400e6047a23 */ /* 0x020fe4000001080c */
[----:B------:R-:W-:Y:S02]  /*4750*/  IMAD.MOV.U32 R230, RZ, RZ, R62 ;  /* 0x000000ffffe67224 */ /* 0x000fe400078e003e */
[----:B-1----:R-:W-:Y:S01]  /*4760*/  FFMA.FTZ R8, R229, c[0x0][0x2d0], -R12 ;  /* 0x0000b400e5087a23 */ /* 0x002fe2000001080c */
[----:B------:R-:W-:-:S03]  /*4770*/  F2FP.BF16.PACK_AB R6, R236, R238 ;  /* 0x000000eeec06723e */ /* 0x000fc600000010ff */
[----:B------:R1:W-:Y:S02]  /*4780*/  MUFU.EX2 R229, R8 ;  /* 0x0000000800e57308 */ /* 0x0003e40000000800 */
[----:B-1----:R-:W-:-:S06]  /*4790*/  FFMA.FTZ R8, R228, c[0x0][0x2d0], -R12 ;  /* 0x0000b400e4087a23 */ /* 0x002fcc000001080c */
[----:B------:R1:W5:Y:S08]  /*47a0*/  MUFU.EX2 R228, R4 ;  /* 0x0000000400e47308 */ /* 0x0003700000000800 */
[----:B------:R-:W2:Y:S01]  /*47b0*/  MUFU.EX2 R190, R8 ;  /* 0x0000000800be7308 */ /* 0x000ea20000000800 */
[----:B-1----:R-:W-:Y:S02]  /*47c0*/  F2FP.BF16.PACK_AB R4, R240, R239 ;  /* 0x000000eff004723e */ /* 0x002fe400000010ff */
[----:B-----5:R-:W-:-:S02]  /*47d0*/  F2FP.BF16.PACK_AB R7, R228, R191 ;  /* 0x000000bfe407723e */ /* 0x020fc400000010ff */
[----:B--2---:R-:W-:Y:S01]  /*47e0*/  F2FP.BF16.PACK_AB R5, R190, R229 ;  /* 0x000000e5be05723e */ /* 0x004fe200000010ff */
[----:B------:R-:W-:Y:S06]  /*47f0*/  LDSM.16.MT88.4 R8, [R103+0x4900] ;  /* 0x004900006708783b */ /* 0x000fec0000004200 */
[C---:B---3--:R-:W-:Y:S08]  /*4800*/  HMMA.16816.F32.BF16 R112, R4.reuse, R28, R112 ;  /* 0x0000001c0470723c */ /* 0x048ff00000041870 */
[C---:B------:R-:W-:Y:S01]  /*4810*/  HMMA.16816.F32.BF16 R40, R4.reuse, R30, R72 ;  /* 0x0000001e0428723c */ /* 0x040fe20000041848 */
[----:B------:R-:W1:Y:S06]  /*4820*/  LDSM.16.MT88.4 R28, [R103+0x1900] ;  /* 0x00190000671c783b */ /* 0x000e6c0000004200 */
[----:B------:R-:W-:Y:S01]  /*4830*/  MOV R75, R63 ;  /* 0x0000003f004b7202 */ /* 0x000fe20000000f00 */
[C---:B----4-:R-:W-:Y:S08]  /*4840*/  HMMA.16816.F32.BF16 R144, R4.reuse, R16, R144 ;  /* 0x000000100490723c */ /* 0x050ff00000041890 */
[C---:B------:R-:W-:Y:S01]  /*4850*/  HMMA.16816.F32.BF16 R44, R4.reuse, R18, R80 ;  /* 0x00000012042c723c */ /* 0x040fe20000041850 */
[----:B------:R-:W2:Y:S07]  /*4860*/  LDSM.16.MT88.4 R16, [R0+0x1900] ;  /* 0x001900000010783b */ /* 0x000eae0000004200 */
[C---:B------:R-:W-:Y:S07]  /*4870*/  HMMA.16816.F32.BF16 R48, R4.reuse, R24, R88 ;  /* 0x000000180430723c */ /* 0x040fee0000041858 */
[----:B------:R-:W-:Y:S01]  /*4880*/  IMAD.MOV.U32 R88, RZ, RZ, R55 ;  /* 0x000000ffff587224 */ /* 0x000fe200078e0037 */
[----:B------:R-:W-:Y:S01]  /*4890*/  HMMA.16816.F32.BF16 R56, R4, R26, R108 ;  /* 0x0000001a0438723c */ /* 0x000fe2000004186c */
[----:B------:R-:W3:Y:S01]  /*48a0*/  LDSM.16.MT88.4 R24, [R233+0x4900] ;  /* 0x00490000e918783b */ /* 0x000ee20000004200 */
[----:B------:R-:W-:Y:S01]  /*48b0*/  MOV R89, R64 ;  /* 0x0000004000597202 */ /* 0x000fe20000000f00 */
[----:B------:R-:W-:Y:S01]  /*48c0*/  IMAD.MOV.U32 R90, RZ, RZ, R65 ;  /* 0x000000ffff5a7224 */ /* 0x000fe200078e0041 */
[----:B------:R-:W-:-:S03]  /*48d0*/  MOV R91, R66 ;  /* 0x00000042005b7202 */ /* 0x000fc60000000f00 */
[----:B------:R-:W-:Y:S01]  /*48e0*/  IMAD.MOV.U32 R108, RZ, RZ, R37 ;  /* 0x000000ffff6c7224 */ /* 0x000fe200078e0025 */
[----:B------:R-:W-:Y:S01]  /*48f0*/  MOV R111, R52 ;  /* 0x00000034006f7202 */ /* 0x000fe20000000f00 */
[C---:B-1----:R-:W-:Y:S01]  /*4900*/  HMMA.16816.F32.BF16 R60, R4.reuse, R30, R128 ;  /* 0x0000001e043c723c */ /* 0x042fe20000041880 */
[----:B------:R-:W-:Y:S01]  /*4910*/  IMAD.MOV.U32 R110, RZ, RZ, R53 ;  /* 0x000000ffff6e7224 */ /* 0x000fe200078e0035 */
[----:B------:R-:W-:Y:S02]  /*4920*/  MOV R109, R54 ;  /* 0x00000036006d7202 */ /* 0x000fe40000000f00 */
[----:B------:R-:W-:Y:S01]  /*4930*/  MOV R37, R189 ;  /* 0x000000bd00257202 */ /* 0x000fe20000000f00 */
[----:B------:R-:W-:Y:S02]  /*4940*/  IMAD.MOV.U32 R189, RZ, RZ, R77 ;  /* 0x000000ffffbd7224 */ /* 0x000fe400078e004d */
[----:B------:R-:W-:Y:S01]  /*4950*/  MOV R128, R36 ;  /* 0x0000002400807202 */ /* 0x000fe20000000f00 */
[----:B------:R-:W-:Y:S01]  /*4960*/  IMAD.MOV.U32 R129, RZ, RZ, R231 ;  /* 0x000000ffff817224 */ /* 0x000fe200078e00e7 */
[----:B------:R-:W-:Y:S01]  /*4970*/  HMMA.16816.F32.BF16 R52, R4, R20, R136 ;  /* 0x000000140434723c */ /* 0x000fe20000041888 */
[----:B------:R-:W-:Y:S01]  /*4980*/  IMAD.MOV.U32 R36, RZ, RZ, R188 ;  /* 0x000000ffff247224 */ /* 0x000fe200078e00bc */
[----:B------:R-:W-:Y:S01]  /*4990*/  MOV R231, R76 ;  /* 0x0000004c00e77202 */ /* 0x000fe20000000f00 */
[----:B------:R-:W-:Y:S01]  /*49a0*/  IMAD.MOV.U32 R131, RZ, RZ, R75 ;  /* 0x000000ffff837224 */ /* 0x000fe200078e004b */
[----:B------:R-:W-:-:S02]  /*49b0*/  MOV R188, R78 ;  /* 0x0000004e00bc7202 */ /* 0x000fc40000000f00 */
[----:B------:R-:W-:Y:S01]  /*49c0*/  MOV R30, R91 ;  /* 0x0000005b001e7202 */ /* 0x000fe20000000f00 */
[----:B------:R-:W-:Y:S01]  /*49d0*/  IMAD.MOV.U32 R136, RZ, RZ, R79 ;  /* 0x000000ffff887224 */ /* 0x000fe200078e004f */
[----:B--2---:R-:W-:Y:S01]  /*49e0*/  HMMA.16816.F32.BF16 R72, R4, R18, R140 ;  /* 0x000000120448723c */ /* 0x004fe2000004188c */
[----:B------:R-:W-:Y:S01]  /*49f0*/  MOV R138, R89 ;  /* 0x00000059008a7202 */ /* 0x000fe20000000f00 */
[----:B------:R-:W-:Y:S01]  /*4a00*/  IMAD.MOV.U32 R139, RZ, RZ, R90 ;  /* 0x000000ffff8b7224 */ /* 0x000fe200078e005a */
[----:B------:R-:W-:Y:S01]  /*4a10*/  MOV R130, R230 ;  /* 0x000000e600827202 */ /* 0x000fe20000000f00 */
[----:B------:R-:W-:-:S04]  /*4a20*/  IMAD.MOV.U32 R230, RZ, RZ, R67 ;  /* 0x000000ffffe67224 */ /* 0x000fc800078e0043 */
[----:B------:R-:W-:Y:S01]  /*4a30*/  HMMA.16816.F32.BF16 R76, R4, R16, R160 ;  /* 0x00000010044c723c */ /* 0x000fe200000418a0 */
[----:B------:R-:W1:Y:S01]  /*4a40*/  LDSM.16.MT88.4 R16, [R0+0x4900] ;  /* 0x004900000010783b */ /* 0x000e620000004200 */
[----:B------:R-:W-:Y:S01]  /*4a50*/  IMAD.MOV.U32 R31, RZ, RZ, R230 ;  /* 0x000000ffff1f7224 */ /* 0x000fe200078e00e6 */
[----:B------:R-:W-:-:S05]  /*4a60*/  MOV R230, R181 ;  /* 0x000000b500e67202 */ /* 0x000fca0000000f00 */
[C---:B---3--:R-:W-:Y:S07]  /*4a70*/  HMMA.16816.F32.BF16 R80, R4.reuse, R24, R116 ;  /* 0x000000180450723c */ /* 0x048fee0000041874 */
[----:B------:R-:W-:Y:S01]  /*4a80*/  MOV R116, R108 ;  /* 0x0000006c00747202 */ /* 0x000fe20000000f00 */
[----:B------:R-:W-:Y:S01]  /*4a90*/  IMAD.MOV.U32 R108, RZ, RZ, R88 ;  /* 0x000000ffff6c7224 */ /* 0x000fe200078e0058 */
[----:B------:R-:W-:Y:S01]  /*4aa0*/  HMMA.16816.F32.BF16 R132, R4, R8, R132 ;  /* 0x000000080484723c */ /* 0x000fe20000041884 */
[----:B------:R-:W-:-:S02]  /*4ab0*/  IMAD.MOV.U32 R119, RZ, RZ, R111 ;  /* 0x000000ffff777224 */ /* 0x000fc400078e006f */
[----:B------:R-:W-:Y:S02]  /*4ac0*/  IMAD.MOV.U32 R117, RZ, RZ, R37 ;  /* 0x000000ffff757224 */ /* 0x000fe400078e0025 */
[----:B------:R-:W-:Y:S02]  /*4ad0*/  IMAD.MOV.U32 R118, RZ, RZ, R39 ;  /* 0x000000ffff767224 */ /* 0x000fe400078e0027 */
[----:B------:R-:W-:Y:S01]  /*4ae0*/  FFMA.FTZ R8, R246, c[0x0][0x2d0], -R13 ;  /* 0x0000b400f6087a23 */ /* 0x000fe2000001080d */
[C---:B------:R-:W-:Y:S01]  /*4af0*/  HMMA.16816.F32.BF16 R88, R4.reuse, R26, R32 ;  /* 0x0000001a0458723c */ /* 0x040fe20000041820 */
[----:B------:R-:W2:Y:S04]  /*4b00*/  LDSM.16.MT88.4 R32, [R103+0x7900] ;  /* 0x007900006720783b */ /* 0x000ea80000004200 */
[----:B------:R-:W-:Y:S03]  /*4b10*/  LDSM.16.MT88.4 R24, [R233+0x7900] ;  /* 0x00790000e918783b */ /* 0x000fe60000004200 */
[C---:B------:R-:W-:Y:S07]  /*4b20*/  HMMA.16816.F32.BF16 R68, R4.reuse, R28, R124 ;  /* 0x0000001c0444723c */ /* 0x040fee000004187c */
[----:B------:R-:W-:Y:S01]  /*4b30*/  MOV R28, R231 ;  /* 0x000000e7001c7202 */ /* 0x000fe20000000f00 */
[----:B------:R-:W-:Y:S01]  /*4b40*/  IMAD.MOV.U32 R231, RZ, RZ, R182 ;  /* 0x000000ffffe77224 */ /* 0x000fe200078e00b6 */
[----:B------:R-:W-:Y:S01]  /*4b50*/  MOV R127, R183 ;  /* 0x000000b7007f7202 */ /* 0x000fe20000000f00 */
[----:B------:R3:W-:Y:S01]  /*4b60*/  MUFU.EX2 R182, R8 ;  /* 0x0000000800b67308 */ /* 0x0007e20000000800 */
[----:B------:R-:W-:Y:S01]  /*4b70*/  MOV R124, R188 ;  /* 0x000000bc007c7202 */ /* 0x000fe20000000f00 */
[----:B------:R-:W-:Y:S01]  /*4b80*/  IMAD.MOV.U32 R29, RZ, RZ, R189 ;  /* 0x000000ffff1d7224 */ /* 0x000fe200078e00bd */
[----:B------:R-:W-:Y:S01]  /*4b90*/  HMMA.16816.F32.BF16 R64, R4, R22, R168 ;  /* 0x000000160440723c */ /* 0x000fe200000418a8 */
[----:B------:R-:W4:Y:S01]  /*4ba0*/  LDSM.16.MT88.4 R20, [R0+0x7900] ;  /* 0x007900000014783b */ /* 0x000f220000004200 */
[----:B------:R-:W-:-:S02]  /*4bb0*/  IMAD.MOV.U32 R125, RZ, RZ, R180 ;  /* 0x000000ffff7d7224 */ /* 0x000fc400078e00b4 */
[----:B------:R-:W-:Y:S02]  /*4bc0*/  IMAD.MOV.U32 R126, RZ, RZ, R102 ;  /* 0x000000ffff7e7224 */ /* 0x000fe400078e0066 */
[----:B------:R-:W-:Y:S02]  /*4bd0*/  IMAD.MOV.U32 R246, RZ, RZ, R125 ;  /* 0x000000fffff67224 */ /* 0x000fe400078e007d */
[----:B-1----:R-:W-:Y:S01]  /*4be0*/  HMMA.16816.F32.BF16 R168, R4, R16, R164 ;  /* 0x0000001004a8723c */ /* 0x002fe200000418a4 */
[----:B------:R-:W-:Y:S02]  /*4bf0*/  IMAD.MOV.U32 R137, RZ, RZ, R127 ;  /* 0x000000ffff897224 */ /* 0x000fe400078e007f */
[----:B---3--:R-:W-:Y:S01]  /*4c00*/  FFMA.FTZ R8, R244, c[0x0][0x2d0], -R13 ;  /* 0x0000b400f4087a23 */ /* 0x008fe2000001080d */
[----:B------:R-:W-:-:S04]  /*4c10*/  MOV R244, R124 ;  /* 0x0000007c00f47202 */ /* 0x000fc80000000f00 */
[C---:B------:R-:W-:Y:S01]  /*4c20*/  HMMA.16816.F32.BF16 R164, R4.reuse, R18, R104 ;  /* 0x0000001204a4723c */ /* 0x040fe20000041868 */
[----:B------:R1:W-:Y:S01]  /*4c30*/  MUFU.EX2 R183, R8 ;  /* 0x0000000800b77308 */ /* 0x0003e20000000800 */
[----:B------:R-:W3:Y:S06]  /*4c40*/  LDSM.16.MT88.4 R16, [R2+0x5100] ;  /* 0x005100000210783b */ /* 0x000eec0000004200 */
[C---:B--2---:R-:W-:Y:S07]  /*4c50*/  HMMA.16816.F32.BF16 R140, R4.reuse, R32, R96 ;  /* 0x00000020048c723c */ /* 0x044fee0000041860 */
[----:B------:R-:W-:Y:S01]  /*4c60*/  MOV R96, R101 ;  /* 0x0000006500607202 */ /* 0x000fe20000000f00 */
[----:B------:R-:W-:Y:S01]  /*4c70*/  HMMA.16816.F32.BF16 R120, R4, R10, R120 ;  /* 0x0000000a0478723c */ /* 0x000fe20000041878 */
[----:B-1----:R-:W-:Y:S01]  /*4c80*/  FFMA.FTZ R8, R242, c[0x0][0x2d0], -R13 ;  /* 0x0000b400f2087a23 */ /* 0x002fe2000001080d */
[----:B------:R-:W-:Y:S01]  /*4c90*/  MOV R99, R126 ;  /* 0x0000007e00637202 */ /* 0x000fe20000000f00 */
[----:B------:R-:W-:Y:S01]  /*4ca0*/  IMAD.MOV.U32 R242, RZ, RZ, R29 ;  /* 0x000000fffff27224 */ /* 0x000fe200078e001d */
[----:B------:R-:W-:Y:S01]  /*4cb0*/  MOV R98, R108 ;  /* 0x0000006c00627202 */ /* 0x000fe20000000f00 */
[----:B------:R1:W-:Y:S01]  /*4cc0*/  MUFU.EX2 R188, R8 ;  /* 0x0000000800bc7308 */ /* 0x0003e20000000800 */
[----:B------:R-:W-:-:S02]  /*4cd0*/  MOV R33, R36 ;  /* 0x0000002400217202 */ /* 0x000fc40000000f00 */
[C---:B------:R-:W-:Y:S01]  /*4ce0*/  HMMA.16816.F32.BF16 R176, R4.reuse, R34, R176 ;  /* 0x0000002204b0723c */ /* 0x040fe200000418b0 */
[----:B------:R-:W-:Y:S02]  /*4cf0*/  MOV R97, R38 ;  /* 0x0000002600617202 */ /* 0x000fe40000000f00 */
[----:B------:R-:W-:Y:S05]  /*4d00*/  LDSM.16.MT88.4 R36, [R2+0x8100] ;  /* 0x008100000224783b */ /* 0x000fea0000004200 */
[----:B----4-:R-:W-:Y:S01]  /*4d10*/  HMMA.16816.F32.BF16 R104, R4, R22, R84 ;  /* 0x000000160468723c */ /* 0x010fe20000041854 */
[----:B-1----:R-:W-:Y:S01]  /*4d20*/  FFMA.FTZ R8, R241, c[0x0][0x2d0], -R13 ;  /* 0x0000b400f1087a23 */ /* 0x002fe2000001080d */
[----:B------:R-:W-:-:S06]  /*4d30*/  MOV R241, R28 ;  /* 0x0000001c00f17202 */ /* 0x000fcc0000000f00 */
[C---:B------:R-:W-:Y:S01]  /*4d40*/  HMMA.16816.F32.BF16 R160, R4.reuse, R24, R172 ;  /* 0x0000001804a0723c */ /* 0x040fe200000418ac */
[----:B------:R1:W2:Y:S06]  /*4d50*/  MUFU.EX2 R189, R8 ;  /* 0x0000000800bd7308 */ /* 0x0002ac0000000800 */
[----:B------:R-:W-:Y:S01]  /*4d60*/  IMAD.MOV.U32 R173, RZ, RZ, R98 ;  /* 0x000000ffffad7224 */ /* 0x000fe200078e0062 */
[----:B------:R-:W-:Y:S01]  /*4d70*/  HMMA.16816.F32.BF16 R124, R4, R26, R148 ;  /* 0x0000001a047c723c */ /* 0x000fe20000041894 */
[----:B------:R-:W-:Y:S01]  /*4d80*/  MOV R174, R99 ;  /* 0x0000006300ae7202 */ /* 0x000fe20000000f00 */
[----:B------:R-:W-:Y:S01]  /*4d90*/  IMAD.MOV.U32 R175, RZ, RZ, R116 ;  /* 0x000000ffffaf7224 */ /* 0x000fe200078e0074 */
[----:B------:R-:W-:Y:S01]  /*4da0*/  MOV R98, R129 ;  /* 0x0000008100627202 */ /* 0x000fe20000000f00 */
[----:B------:R-:W-:Y:S01]  /*4db0*/  IMAD.MOV.U32 R172, RZ, RZ, R14 ;  /* 0x000000ffffac7224 */ /* 0x000fe200078e000e */
[----:B------:R-:W-:Y:S01]  /*4dc0*/  LDSM.16.MT88.4 R24, [R103+0x5100] ;  /* 0x005100006718783b */ /* 0x000fe20000004200 */
[----:B------:R-:W-:-:S02]  /*4dd0*/  IMAD.MOV.U32 R99, RZ, RZ, R130 ;  /* 0x000000ffff637224 */ /* 0x000fc400078e0082 */
[--C-:B-1----:R-:W-:Y:S01]  /*4de0*/  FFMA.FTZ R8, R249, c[0x0][0x2d0], -R12.reuse ;  /* 0x0000b400f9087a23 */ /* 0x102fe2000001080c */
[----:B--2---:R-:W-:Y:S01]  /*4df0*/  F2FP.BF16.PACK_AB R10, R189, R188 ;  /* 0x000000bcbd0a723e */ /* 0x004fe200000010ff */
[----:B------:R-:W-:Y:S01]  /*4e00*/  IMAD.MOV.U32 R249, RZ, RZ, R31 ;  /* 0x000000fffff97224 */ /* 0x000fe200078e001f */
[----:B------:R-:W-:Y:S01]  /*4e10*/  LDSM.16.MT88.4 R148, [R2+0x5900] ;  /* 0x005900000294783b */ /* 0x000fe20000004200 */
[----:B------:R1:W-:Y:S02]  /*4e20*/  MUFU.EX2 R181, R8 ;  /* 0x0000000800b57308 */ /* 0x0003e40000000800 */
[--C-:B-1----:R-:W-:Y:S01]  /*4e30*/  FFMA.FTZ R8, R248, c[0x0][0x2d0], -R12.reuse ;  /* 0x0000b400f8087a23 */ /* 0x102fe2000001080c */
[----:B------:R-:W-:Y:S02]  /*4e40*/  MOV R248, R30 ;  /* 0x0000001e00f87202 */ /* 0x000fe40000000f00 */
[----:B------:R-:W1:Y:S03]  /*4e50*/  LDSM.16.MT88.4 R28, [R2+0x2100] ;  /* 0x00210000021c783b */ /* 0x000e660000004200 */
[----:B------:R2:W4:Y:S02]  /*4e60*/  MUFU.EX2 R180, R8 ;  /* 0x0000000800b47308 */ /* 0x0005240000000800 */
[----:B--2---:R-:W-:Y:S01]  /*4e70*/  FFMA.FTZ R8, R247, c[0x0][0x2d0], -R12 ;  /* 0x0000b400f7087a23 */ /* 0x004fe2000001080c */
[----:B----4-:R-:W-:Y:S01]  /*4e80*/  F2FP.BF16.PACK_AB R9, R180, R181 ;  /* 0x000000b5b409723e */ /* 0x010fe200000010ff */
[----:B------:R-:W-:Y:S01]  /*4e90*/  IMAD.MOV.U32 R247, RZ, RZ, R139 ;  /* 0x000000fffff77224 */ /* 0x000fe200078e008b */
[----:B------:R-:W-:-:S03]  /*4ea0*/  MOV R139, R110 ;  /* 0x0000006e008b7202 */ /* 0x000fc60000000f00 */
[----:B------:R2:W-:Y:S02]  /*4eb0*/  MUFU.EX2 R102, R8 ;  /* 0x0000000800667308 */ /* 0x0005e40000000800 */
[----:B--2---:R-:W-:Y:S01]  /*4ec0*/  FFMA.FTZ R8, R245, c[0x0][0x2d0], -R12 ;  /* 0x0000b400f5087a23 */ /* 0x004fe2000001080c */
[----:B------:R-:W-:Y:S01]  /*4ed0*/  MOV R245, R138 ;  /* 0x0000008a00f57202 */ /* 0x000fe20000000f00 */
[----:B------:R-:W-:-:S04]  /*4ee0*/  IMAD.MOV.U32 R138, RZ, RZ, R109 ;  /* 0x000000ffff8a7224 */ /* 0x000fc800078e006d */
[----:B------:R2:W4:Y:S01]  /*4ef0*/  MUFU.EX2 R101, R8 ;  /* 0x0000000800657308 */ /* 0x0005220000000800 */
[----:B------:R-:W-:Y:S01]  /*4f00*/  HMMA.16816.F32.BF16 R108, R4, R20, R92 ;  /* 0x00000014046c723c */ /* 0x000fe2000004185c */
[----:B------:R-:W5:Y:S04]  /*4f10*/  LDSM.16.MT88.4 R4, [R103+0x2100] ;  /* 0x002100006704783b */ /* 0x000f680000004200 */
[----:B------:R-:W-:Y:S01]  /*4f20*/  LDSM.16.MT88.4 R20, [R0+0x2100] ;  /* 0x002100000014783b */ /* 0x000fe20000004200 */
[----:B--2---:R-:W-:Y:S02]  /*4f30*/  F2FP.BF16.PACK_AB R8, R183, R182 ;  /* 0x000000b6b708723e */ /* 0x004fe400000010ff */
[----:B----4-:R-:W-:-:S07]  /*4f40*/  F2FP.BF16.PACK_AB R11, R101, R102 ;  /* 0x00000066650b723e */ /* 0x010fce00000010ff */
[C---:B---3--:R-:W-:Y:S08]  /*4f50*/  HMMA.16816.F32.BF16 R144, R8.reuse, R16, R144 ;  /* 0x000000100890723c */ /* 0x048ff00000041890 */
[C---:B------:R-:W-:Y:S01]  /*4f60*/  HMMA.16816.F32.BF16 R84, R8.reuse, R18, R44 ;  /* 0x000000120854723c */ /* 0x040fe2000004182c */
[----:B------:R-:W2:Y:S07]  /*4f70*/  LDSM.16.MT88.4 R16, [R233+0x2100] ;  /* 0x00210000e910783b */ /* 0x000eae0000004200 */
[C---:B-1----:R-:W-:Y:S08]  /*4f80*/  HMMA.16816.F32.BF16 R112, R8.reuse, R28, R112 ;  /* 0x0000001c0870723c */ /* 0x042ff00000041870 */
[C---:B-----5:R-:W-:Y:S07]  /*4f90*/  HMMA.16816.F32.BF16 R68, R8.reuse, R4, R68 ;  /* 0x000000040844723c */ /* 0x060fee0000041844 */
[--C-:B------:R-:W-:Y:S01]  /*4fa0*/  FFMA.FTZ R4, R33, c[0x0][0x2d0], -R13.reuse ;  /* 0x0000b40021047a23 */ /* 0x100fe2000001080d */
[C---:B------:R-:W-:Y:S03]  /*4fb0*/  HMMA.16816.F32.BF16 R28, R8.reuse, R30, R40 ;  /* 0x0000001e081c723c */ /* 0x040fe60000041828 */
[----:B------:R1:W-:Y:S05]  /*4fc0*/  MUFU.EX2 R43, R4 ;  /* 0x00000004002b7308 */ /* 0x0003ea0000000800 */
[C---:B------:R-:W-:Y:S08]  /*4fd0*/  HMMA.16816.F32.BF16 R48, R8.reuse, R36, R48 ;  /* 0x000000240830723c */ /* 0x040ff00000041830 */
[----:B------:R-:W-:Y:S01]  /*4fe0*/  HMMA.16816.F32.BF16 R56, R8, R38, R56 ;  /* 0x000000260838723c */ /* 0x000fe20000041838 */
[----:B-1----:R-:W-:Y:S01]  /*4ff0*/  FFMA.FTZ R4, R96, c[0x0][0x2d0], -R13 ;  /* 0x0000b40060047a23 */ /* 0x002fe2000001080d */
[----:B------:R-:W-:-:S02]  /*5000*/  MOV R96, R136 ;  /* 0x0000008800607202 */ /* 0x000fc40000000f00 */
[----:B------:R-:W-:Y:S01]  /*5010*/  MOV R136, R131 ;  /* 0x0000008300887202 */ /* 0x000fe20000000f00 */
[----:B------:R1:W3:Y:S03]  /*5020*/  MUFU.EX2 R42, R4 ;  /* 0x00000004002a7308 */ /* 0x0002e60000000800 */
[C---:B--2---:R-:W-:Y:S08]  /*5030*/  HMMA.16816.F32.BF16 R52, R8.reuse, R16, R52 ;  /* 0x000000100834723c */ /* 0x044ff00000041834 */
[----:B------:R-:W-:Y:S01]  /*5040*/  HMMA.16816.F32.BF16 R64, R8, R18, R64 ;  /* 0x000000120840723c */ /* 0x000fe20000041840 */
[----:B------:R-:W2:Y:S01]  /*5050*/  LDSM.16.MT88.4 R16, [R233+0x5100] ;  /* 0x00510000e910783b */ /* 0x000ea20000004200 */
[----:B-1----:R-:W-:-:S06]  /*5060*/  FFMA.FTZ R4, R97, c[0x0][0x2d0], -R13 ;  /* 0x0000b40061047a23 */ /* 0x002fcc000001080d */
[C---:B------:R-:W-:Y:S01]  /*5070*/  HMMA.16816.F32.BF16 R60, R8.reuse, R6, R60 ;  /* 0x00000006083c723c */ /* 0x040fe2000004183c */
[----:B------:R-:W-:Y:S01]  /*5080*/  IMAD.MOV.U32 R97, RZ, RZ, R128 ;  /* 0x000000ffff617224 */ /* 0x000fe200078e0080 */
[----:B------:R1:W-:Y:S06]  /*5090*/  MUFU.EX2 R41, R4 ;  /* 0x0000000400297308 */ /* 0x0003ec0000000800 */
[C---:B------:R-:W-:Y:S07]  /*50a0*/  HMMA.16816.F32.BF16 R32, R8.reuse, R22, R72 ;  /* 0x000000160820723c */ /* 0x040fee0000041848 */
[----:B------:R-:W-:Y:S01]  /*50b0*/  IMAD.MOV.U32 R73, RZ, RZ, R175 ;  /* 0x000000ffff497224 */ /* 0x000fe200078e00af */
[C---:B------:R-:W-:Y:S01]  /*50c0*/  HMMA.16816.F32.BF16 R128, R8.reuse, R20, R76 ;  /* 0x000000140880723c */ /* 0x040fe2000004184c */
[----:B------:R-:W-:Y:S01]  /*50d0*/  MOV R74, R96 ;  /* 0x00000060004a7202 */ /* 0x000fe20000000f00 */
[----:B------:R-:W-:Y:S01]  /*50e0*/  IMAD.MOV.U32 R75, RZ, RZ, R97 ;  /* 0x000000ffff4b7224 */ /* 0x000fe200078e0061 */
[----:B---3--:R-:W-:Y:S01]  /*50f0*/  F2FP.BF16.PACK_AB R96, R42, R43 ;  /* 0x0000002b2a60723e */ /* 0x008fe200000010ff */
[----:B-1----:R-:W-:Y:S01]  /*5100*/  FFMA.FTZ R4, R117, c[0x0][0x2d0], -R13 ;  /* 0x0000b40075047a23 */ /* 0x002fe2000001080d */
[----:B------:R-:W-:Y:S01]  /*5110*/  LDSM.16.MT88.4 R20, [R0+0x8100] ;  /* 0x008100000014783b */ /* 0x000fe20000004200 */
[----:B------:R-:W-:Y:S01]  /*5120*/  IMAD.MOV.U32 R175, RZ, RZ, R99 ;  /* 0x000000ffffaf7224 */ /* 0x000fe200078e0063 */
[----:B------:R-:W-:Y:S01]  /*5130*/  MOV R76, R98 ;  /* 0x00000062004c7202 */ /* 0x000fe20000000f00 */
[----:B------:R1:W3:Y:S01]  /*5140*/  MUFU.EX2 R40, R4 ;  /* 0x0000000400287308 */ /* 0x0002e20000000800 */
[----:B------:R-:W-:Y:S01]  /*5150*/  IMAD.MOV.U32 R79, RZ, RZ, R139 ;  /* 0x000000ffff4f7224 */ /* 0x000fe200078e008b */
[----:B------:R-:W-:Y:S01]  /*5160*/  MOV R77, R136 ;  /* 0x00000088004d7202 */ /* 0x000fe20000000f00 */
[----:B------:R-:W-:Y:S01]  /*5170*/  IMAD.MOV.U32 R78, RZ, RZ, R137 ;  /* 0x000000ffff4e7224 */ /* 0x000fe200078e0089 */
[----:B--2---:R-:W-:Y:S01]  /*5180*/  HMMA.16816.F32.BF16 R44, R8, R16, R80 ;  /* 0x00000010082c723c */ /* 0x004fe20000041850 */
[----:B------:R-:W-:Y:S01]  /*5190*/  LDSM.16.MT88.4 R80, [R2+0x8900] ;  /* 0x008900000250783b */ /* 0x000fe20000004200 */
[----:B-1----:R-:W-:-:S06]  /*51a0*/  FFMA.FTZ R4, R118, c[0x0][0x2d0], -R12 ;  /* 0x0000b40076047a23 */ /* 0x002fcc000001080c */
[----:B------:R-:W-:Y:S01]  /*51b0*/  HMMA.16816.F32.BF16 R88, R8, R18, R88 ;  /* 0x000000120858723c */ /* 0x000fe20000041858 */
[----:B------:R-:W-:Y:S01]  /*51c0*/  LDSM.16.MT88.4 R16, [R0+0x5100] ;  /* 0x005100000010783b */ /* 0x000fe20000004200 */
[----:B---3--:R-:W-:Y:S01]  /*51d0*/  F2FP.BF16.PACK_AB R98, R40, R41 ;  /* 0x000000292862723e */ /* 0x008fe200000010ff */
[----:B------:R1:W-:Y:S02]  /*51e0*/  MUFU.EX2 R37, R4 ;  /* 0x0000000400257308 */ /* 0x0003e40000000800 */
[--C-:B-1----:R-:W-:Y:S02]  /*51f0*/  FFMA.FTZ R4, R119, c[0x0][0x2d0], -R12.reuse ;  /* 0x0000b40077047a23 */ /* 0x102fe4000001080c */
[----:B------:R-:W1:Y:S04]  /*5200*/  LDSM.16.MT88.4 R116, [R2+0x2900] ;  /* 0x002900000274783b */ /* 0x000e680000004200 */
[----:B------:R2:W3:Y:S02]  /*5210*/  MUFU.EX2 R38, R4 ;  /* 0x0000000400267308 */ /* 0x0004e40000000800 */
[----:B--2---:R-:W-:Y:S01]  /*5220*/  FFMA.FTZ R4, R173, c[0x0][0x2d0], -R12 ;  /* 0x0000b400ad047a23 */ /* 0x004fe2000001080c */
[----:B------:R-:W-:-:S02]  /*5230*/  MOV R173, R15 ;  /* 0x0000000f00ad7202 */ /* 0x000fc40000000f00 */
[----:B---3--:R-:W-:-:S03]  /*5240*/  F2FP.BF16.PACK_AB R97, R38, R37 ;  /* 0x000000252661723e */ /* 0x008fc600000010ff */
[----:B------:R2:W-:Y:S02]  /*5250*/  MUFU.EX2 R39, R4 ;  /* 0x0000000400277308 */ /* 0x0005e40000000800 */
[----:B--2---:R-:W-:Y:S01]  /*5260*/  FFMA.FTZ R4, R174, c[0x0][0x2d0], -R12 ;  /* 0x0000b400ae047a23 */ /* 0x004fe2000001080c */
[----:B------:R-:W-:Y:S01]  /*5270*/  MOV R174, R138 ;  /* 0x0000008a00ae7202 */ /* 0x000fe20000000f00 */
[----:B------:R-:W-:Y:S01]  /*5280*/  LDSM.16.MT88.4 R12, [R103+0x8100] ;  /* 0x00810000670c783b */ /* 0x000fe20000004200 */
[C---:B------:R-:W-:Y:S03]  /*5290*/  HMMA.16816.F32.BF16 R136, R8.reuse, R24, R132 ;  /* 0x000000180888723c */ /* 0x040fe60000041884 */
[----:B------:R2:W3:Y:S01]  /*52a0*/  MUFU.EX2 R36, R4 ;  /* 0x0000000400247308 */ /* 0x0004e20000000800 */
[----:B------:R-:W-:Y:S04]  /*52b0*/  LDSM.16.MT88.4 R132, [R0+0x2900] ;  /* 0x002900000084783b */ /* 0x000fe80000004200 */
[----:B------:R-:W-:Y:S01]  /*52c0*/  HMMA.16816.F32.BF16 R24, R8, R26, R120 ;  /* 0x0000001a0818723c */ /* 0x000fe20000041878 */
[----:B--2---:R-:W2:Y:S01]  /*52d0*/  LDSM.16.MT88.4 R4, [R233+0x8100] ;  /* 0x00810000e904783b */ /* 0x004ea20000004200 */
[----:B---3--:R-:W-:-:S07]  /*52e0*/  F2FP.BF16.PACK_AB R99, R36, R39 ;  /* 0x000000272463723e */ /* 0x008fce00000010ff */
[C---:B-1----:R-:W-:Y:S08]  /*52f0*/  HMMA.16816.F32.BF16 R112, R96.reuse, R116, R112 ;  /* 0x000000746070723c */ /* 0x042ff00000041870 */
[----:B------:R-:W-:Y:S08]  /*5300*/  HMMA.16816.F32.BF16 R116, R96, R118, R28 ;  /* 0x000000766074723c */ /* 0x000ff0000004181c */
[C---:B------:R-:W-:Y:S08]  /*5310*/  HMMA.16816.F32.BF16 R28, R8.reuse, R16, R168 ;  /* 0x00000010081c723c */ /* 0x040ff000000418a8 */
[C---:B------:R-:W-:Y:S08]  /*5320*/  HMMA.16816.F32.BF16 R16, R8.reuse, R18, R164 ;  /* 0x000000120810723c */ /* 0x040ff000000418a4 */
[C---:B--2---:R-:W-:Y:S01]  /*5330*/  HMMA.16816.F32.BF16 R164, R8.reuse, R6, R124 ;  /* 0x0000000608a4723c */ /* 0x044fe2000004187c */
[----:B------:R-:W1:Y:S06]  /*5340*/  LDSM.16.MT88.4 R124, [R233+0x2900] ;  /* 0x00290000e97c783b */ /* 0x000e6c0000004200 */
[----:B------:R-:W-:Y:S01]  /*5350*/  MOV R7, R79 ;  /* 0x0000004f00077202 */ /* 0x000fe20000000f00 */
[C---:B------:R-:W-:Y:S01]  /*5360*/  HMMA.16816.F32.BF16 R92, R8.reuse, R12, R140 ;  /* 0x0000000c085c723c */ /* 0x040fe2000004188c */
[----:B------:R-:W-:Y:S07]  /*5370*/  LDSM.16.MT88.4 R140, [R103+0x5900] ;  /* 0x00590000678c783b */ /* 0x000fee0000004200 */
[C---:B------:R-:W-:Y:S07]  /*5380*/  HMMA.16816.F32.BF16 R160, R8.reuse, R4, R160 ;  /* 0x0000000408a0723c */ /* 0x040fee00000418a0 */
[----:B------:R-:W-:Y:S01]  /*5390*/  MOV R4, R77 ;  /* 0x0000004d00047202 */ /* 0x000fe20000000f00 */
[----:B------:R-:W-:Y:S01]  /*53a0*/  HMMA.16816.F32.BF16 R12, R8, R14, R176 ;  /* 0x0000000e080c723c */ /* 0x000fe200000418b0 */
[----:B------:R-:W-:-:S03]  /*53b0*/  IMAD.MOV.U32 R5, RZ, RZ, R78 ;  /* 0x000000ffff057224 */ /* 0x000fc600078e004e */
[----:B------:R-:W-:-:S03]  /*53c0*/  FADD.FTZ R4, R4, R7 ;  /* 0x0000000704047221 */ /* 0x000fc60000010000 */
[----:B------:R-:W-:Y:S01]  /*53d0*/  MOV R176, R73 ;  /* 0x0000004900b07202 */ /* 0x000fe20000000f00 */
[----:B------:R-:W-:Y:S01]  /*53e0*/  IMAD.MOV.U32 R177, RZ, RZ, R74 ;  /* 0x000000ffffb17224 */ /* 0x000fe200078e004a */
[----:B------:R-:W-:Y:S01]  /*53f0*/  MOV R178, R75 ;  /* 0x0000004b00b27202 */ /* 0x000fe20000000f00 */
[----:B------:R-:W-:Y:S01]  /*5400*/  IMAD.MOV.U32 R179, RZ, RZ, R76 ;  /* 0x000000ffffb37224 */ /* 0x000fe200078e004c */
[----:B------:R-:W-:Y:S01]  /*5410*/  HMMA.16816.F32.BF16 R168, R8, R20, R108 ;  /* 0x0000001408a8723c */ /* 0x000fe2000004186c */
[----:B------:R-:W-:Y:S01]  /*5420*/  FADD.FTZ R2, R176, R5 ;  /* 0x00000005b0027221 */ /* 0x000fe20000010000 */
[----:B------:R-:W2:Y:S01]  /*5430*/  LDSM.16.MT88.4 R108, [R103+0x2900] ;  /* 0x00290000676c783b */ /* 0x000ea20000004200 */
[----:B------:R-:W-:Y:S02]  /*5440*/  FADD.FTZ R4, R177, R4 ;  /* 0x00000004b1047221 */ /* 0x000fe40000010000 */
[----:B------:R-:W-:Y:S01]  /*5450*/  FADD.FTZ R2, R178, R2 ;  /* 0x00000002b2027221 */ /* 0x000fe20000010000 */
[----:B------:R-:W-:Y:S01]  /*5460*/  LDSM.16.MT88.4 R72, [R103+0x8900] ;  /* 0x008900006748783b */ /* 0x000fe20000004200 */
[----:B------:R-:W-:Y:S01]  /*5470*/  FADD.FTZ R4, R179, R4 ;  /* 0x00000004b3047221 */ /* 0x000fe20000010000 */
[----:B-1----:R-:W-:Y:S01]  /*5480*/  HMMA.16816.F32.BF16 R120, R96, R124, R52 ;  /* 0x0000007c6078723c */ /* 0x002fe20000041834 */
[----:B------:R-:W-:-:S02]  /*5490*/  FADD.FTZ R2, R172, R2 ;  /* 0x00000002ac027221 */ /* 0x000fc40000010000 */
[----:B------:R-:W-:Y:S02]  /*54a0*/  FADD.FTZ R4, R173, R4 ;  /* 0x00000004ad047221 */ /* 0x000fe40000010000 */
[----:B------:R-:W-:Y:S02]  /*54b0*/  FADD.FTZ R2, R174, R2 ;  /* 0x00000002ae027221 */ /* 0x000fe40000010000 */
[----:B------:R-:W-:Y:S01]  /*54c0*/  FADD.FTZ R4, R175, R4 ;  /* 0x00000004af047221 */ /* 0x000fe20000010000 */
[----:B------:R-:W-:Y:S01]  /*54d0*/  HMMA.16816.F32.BF16 R20, R8, R22, R104 ;  /* 0x000000160814723c */ /* 0x000fe20000041868 */
[----:B------:R-:W-:Y:S01]  /*54e0*/  FADD.FTZ R2, R245, R2 ;  /* 0x00000002f5027221 */ /* 0x000fe20000010000 */
[----:B------:R-:W-:Y:S01]  /*54f0*/  LDSM.16.MT88.4 R8, [R0+0x8900] ;  /* 0x008900000008783b */ /* 0x000fe20000004200 */
[----:B------:R-:W-:Y:S02]  /*5500*/  FADD.FTZ R5, R247, R4 ;  /* 0x00000004f7057221 */ /* 0x000fe40000010000 */
[----:B------:R-:W-:-:S02]  /*5510*/  FADD.FTZ R4, R248, R2 ;  /* 0x00000002f8047221 */ /* 0x000fc40000010000 */
[----:B------:R-:W-:Y:S01]  /*5520*/  FADD.FTZ R2, R249, R5 ;  /* 0x00000005f9027221 */ /* 0x000fe20000010000 */
[----:B------:R-:W-:Y:S01]  /*5530*/  HMMA.16816.F32.BF16 R124, R96, R126, R64 ;  /* 0x0000007e607c723c */ /* 0x000fe20000041840 */
[----:B------:R1:W-:Y:S02]  /*5540*/  LDSM.16.MT88.4 R64, [R0+0x5900] ;  /* 0x005900000040783b */ /* 0x0003e40000004200 */
[----:B------:R-:W-:-:S04]  /*5550*/  FADD.FTZ R2, R242, R2 ;  /* 0x00000002f2027221 */ /* 0x000fc80000010000 */
[----:B------:R-:W-:Y:S01]  /*5560*/  FADD.FTZ R2, R246, R2 ;  /* 0x00000002f6027221 */ /* 0x000fe20000010000 */
[----:B------:R-:W-:Y:S03]  /*5570*/  HMMA.16816.F32.BF16 R76, R96, R80, R48 ;  /* 0x00000050604c723c */ /* 0x000fe60000041830 */
[----:B------:R-:W-:-:S04]  /*5580*/  FADD.FTZ R2, R230, R2 ;  /* 0x00000002e6027221 */ /* 0x000fc80000010000 */
[----:B------:R-:W-:Y:S01]  /*5590*/  FADD.FTZ R2, R231, R2 ;  /* 0x00000002e7027221 */ /* 0x000fe20000010000 */
[----:B------:R-:W-:Y:S01]  /*55a0*/  HMMA.16816.F32.BF16 R80, R96, R82, R56 ;  /* 0x000000526050723c */ /* 0x000fe20000041838 */
[----:B------:R-:W3:Y:S02]  /*55b0*/  LDSM.16.MT88.4 R56, [R233+0x5900] ;  /* 0x00590000e938783b */ /* 0x000ee40000004200 */
[----:B------:R-:W-:-:S04]  /*55c0*/  FADD.FTZ R2, R239, R2 ;  /* 0x00000002ef027221 */ /* 0x000fc80000010000 */
[----:B------:R-:W-:Y:S01]  /*55d0*/  FADD.FTZ R2, R240, R2 ;  /* 0x00000002f0027221 */ /* 0x000fe20000010000 */
[C---:B------:R-:W-:Y:S01]  /*55e0*/  HMMA.16816.F32.BF16 R144, R96.reuse, R148, R144 ;  /* 0x000000946090723c */ /* 0x040fe20000041890 */
[----:B-1----:R-:W-:Y:S02]  /*55f0*/  FADD.FTZ R0, R241, R4 ;  /* 0x00000004f1007221 */ /* 0x002fe40000010000 */
[----:B------:R-:W-:Y:S02]  /*5600*/  FADD.FTZ R2, R238, R2 ;  /* 0x00000002ee027221 */ /* 0x000fe40000010000 */
[----:B------:R-:W-:Y:S02]  /*5610*/  FADD.FTZ R0, R244, R0 ;  /* 0x00000000f4007221 */ /* 0x000fe40000010000 */
[----:B------:R-:W-:Y:S01]  /*5620*/  FADD.FTZ R2, R236, R2 ;  /* 0x00000002ec027221 */ /* 0x000fe20000010000 */
[----:B--2---:R-:W-:Y:S01]  /*5630*/  HMMA.16816.F32.BF16 R104, R96, R108, R68 ;  /* 0x0000006c6068723c */ /* 0x004fe20000041844 */
[----:B------:R-:W-:-:S02]  /*5640*/  FADD.FTZ R0, R252, R0 ;  /* 0x00000000fc007221 */ /* 0x000fc40000010000 */
[----:B------:R-:W-:Y:S02]  /*5650*/  FADD.FTZ R2, R182, R2 ;  /* 0x00000002b6027221 */ /* 0x000fe40000010000 */
[----:B------:R-:W-:Y:S02]  /*5660*/  FADD.FTZ R0, R251, R0 ;  /* 0x00000000fb007221 */ /* 0x000fe40000010000 */
[----:B------:R-:W-:Y:S01]  /*5670*/  FADD.FTZ R2, R183, R2 ;  /* 0x00000002b7027221 */ /* 0x000fe20000010000 */
[----:B------:R-:W-:Y:S01]  /*5680*/  HMMA.16816.F32.BF16 R148, R96, R150, R84 ;  /* 0x000000966094723c */ /* 0x000fe20000041854 */
[----:B------:R-:W-:Y:S02]  /*5690*/  FADD.FTZ R0, R250, R0 ;  /* 0x00000000fa007221 */ /* 0x000fe40000010000 */
[----:B------:R-:W-:Y:S02]  /*56a0*/  FADD.FTZ R4, R188, R2 ;  /* 0x00000002bc047221 */ /* 0x000fe40000010000 */
[----:B------:R-:W-:-:S03]  /*56b0*/  FADD.FTZ R0, R229, R0 ;  /* 0x00000000e5007221 */ /* 0x000fc60000010000 */
[----:B------:R-:W-:Y:S01]  /*56c0*/  HMMA.16816.F32.BF16 R108, R96, R110, R60 ;  /* 0x0000006e606c723c */ /* 0x000fe2000004183c */
[----:B------:R-:W-:-:S04]  /*56d0*/  FADD.FTZ R0, R190, R0 ;  /* 0x00000000be007221 */ /* 0x000fc80000010000 */
[----:B------:R-:W-:-:S03]  /*56e0*/  FADD.FTZ R0, R191, R0 ;  /* 0x00000000bf007221 */ /* 0x000fc60000010000 */
[----:B------:R-:W-:Y:S01]  /*56f0*/  HMMA.16816.F32.BF16 R128, R96, R132, R128 ;  /* 0x000000846080723c */ /* 0x000fe20000041880 */
[----:B------:R-:W-:-:S04]  /*5700*/  FADD.FTZ R0, R228, R0 ;  /* 0x00000000e4007221 */ /* 0x000fc80000010000 */
[----:B------:R-:W-:-:S03]  /*5710*/  FADD.FTZ R0, R181, R0 ;  /* 0x00000000b5007221 */ /* 0x000fc60000010000 */
[----:B---3--:R-:W-:Y:S01]  /*5720*/  HMMA.16816.F32.BF16 R52, R96, R56, R44 ;  /* 0x000000386034723c */ /* 0x008fe2000004182c */
[----:B------:R-:W-:-:S04]  /*5730*/  FADD.FTZ R0, R180, R0 ;  /* 0x00000000b4007221 */ /* 0x000fc80000010000 */
[----:B------:R-:W-:Y:S02]  /*5740*/  FADD.FTZ R2, R102, R0 ;  /* 0x0000000066027221 */ /* 0x000fe40000010000 */
[----:B------:R-:W-:Y:S01]  /*5750*/  FADD.FTZ R0, R189, R4 ;  /* 0x00000004bd007221 */ /* 0x000fe20000010000 */
[C---:B------:R-:W-:Y:S01]  /*5760*/  HMMA.16816.F32.BF16 R56, R96.reuse, R58, R88 ;  /* 0x0000003a6038723c */ /* 0x040fe20000041858 */
[----:B------:R-:W1:Y:S01]  /*5770*/  LDSM.16.MT88.4 R88, [R233+0x8900] ;  /* 0x00890000e958783b */ /* 0x000e620000004200 */
        /* <DEDUP_REMOVED lines=9> */
[----:B------:R-:W-:Y:S01]  /*5810*/  HMMA.16816.F32.BF16 R60, R96, R64, R28 ;  /* 0x00000040603c723c */ /* 0x000fe2000004181c */
[----:B------:R-:W-:-:S05]  /*5820*/  FADD.FTZ R0, R36, R2 ;  /* 0x0000000224007221 */ /* 0x000fca0000010000 */
[----:B------:R2:W-:Y:S02]  /*5830*/  STL [R1+0x4], R0 ;  /* 0x0000040001007387 */ /* 0x0005e40000100800 */
[C---:B------:R-:W-:Y:S02]  /*5840*/  HMMA.16816.F32.BF16 R68, R96.reuse, R72, R92 ;  /* 0x000000486044723c */ /* 0x040fe4000004185c */
[----:B------:R2:W-:Y:S06]  /*5850*/  STL [R1], R4 ;  /* 0x0000000401007387 */ /* 0x0005ec0000100800 */
[C---:B------:R-:W-:Y:S08]  /*5860*/  HMMA.16816.F32.BF16 R132, R96.reuse, R134, R32 ;  /* 0x000000866084723c */ /* 0x040ff00000041820 */
[C---:B-1----:R-:W-:Y:S08]  /*5870*/  HMMA.16816.F32.BF16 R84, R96.reuse, R88, R160 ;  /* 0x000000586054723c */ /* 0x042ff000000418a0 */
[C---:B------:R-:W-:Y:S08]  /*5880*/  HMMA.16816.F32.BF16 R140, R96.reuse, R142, R24 ;  /* 0x0000008e608c723c */ /* 0x040ff00000041818 */
[C---:B------:R-:W-:Y:S08]  /*5890*/  HMMA.16816.F32.BF16 R64, R96.reuse, R66, R16 ;  /* 0x000000426040723c */ /* 0x040ff00000041810 */
[C---:B------:R-:W-:Y:S08]  /*58a0*/  HMMA.16816.F32.BF16 R72, R96.reuse, R74, R12 ;  /* 0x0000004a6048723c */ /* 0x040ff0000004180c */
[C---:B------:R-:W-:Y:S08]  /*58b0*/  HMMA.16816.F32.BF16 R88, R96.reuse, R90, R164 ;  /* 0x0000005a6058723c */ /* 0x040ff000000418a4 */
[C---:B------:R-:W-:Y:S08]  /*58c0*/  HMMA.16816.F32.BF16 R92, R96.reuse, R8, R168 ;  /* 0x00000008605c723c */ /* 0x040ff000000418a8 */
[----:B------:R-:W-:Y:S01]  /*58d0*/  HMMA.16816.F32.BF16 R96, R96, R10, R20 ;  /* 0x0000000a6060723c */ /* 0x000fe20000041814 */
[----:B------:R-:W-:Y:S07]  /*58e0*/  @!P1 BRA `(.L_x_638) ;  /* 0x0000024000009947 */ /* 0x000fee0003800000 */
[----:B--2---:R-:W2:Y:S01]  /*58f0*/  LDL.64 R248, [R1+0x18] ;  /* 0x0000180001f87983 */ /* 0x004ea20000100a00 */
[----:B------:R-:W-:Y:S01]  /*5900*/  IMAD.MOV.U32 R230, RZ, RZ, c[0x0][0x1e4] ;  /* 0x00007900ffe67624 */ /* 0x000fe200078e00ff */
[----:B------:R-:W-:Y:S01]  /*5910*/  UIADD3 UR5, UR16, -0x3, URZ ;  /* 0xfffffffd10057890 */ /* 0x000fe2000fffe03f */
[----:B------:R-:W-:-:S02]  /*5920*/  IMAD.MOV.U32 R231, RZ, RZ, c[0x0][0x1e0] ;  /* 0x00007800ffe77624 */ /* 0x000fc400078e00ff */
[----:B------:R-:W-:Y:S01]  /*5930*/  IMAD R0, R230, 0x60, RZ ;  /* 0x00000060e6007824 */ /* 0x000fe200078e02ff */
[----:B------:R-:W-:Y:S01]  /*5940*/  USHF.R.S32.HI UR4, URZ, 0x1f, UR5 ;  /* 0x0000001f3f047899 */ /* 0x000fe20008011405 */
[C---:B------:R-:W-:Y:S01]  /*5950*/  IMAD.WIDE.U32 R4, R231.reuse, 0x60, RZ ;  /* 0x00000060e7047825 */ /* 0x040fe200078e00ff */
[----:B------:R-:W-:-:S03]  /*5960*/  SHF.L.U64.HI R2, R231, 0x6, R230 ;  /* 0x00000006e7027819 */ /* 0x000fc600000102e6 */
[----:B------:R-:W-:Y:S01]  /*5970*/  IMAD.SHL.U32 R8, R231, 0x40, RZ ;  /* 0x00000040e7087824 */ /* 0x000fe200078e00ff */
[----:B------:R-:W-:-:S05]  /*5980*/  IADD3 R0, R5, R0, RZ ;  /* 0x0000000005007210 */ /* 0x000fca0007ffe0ff */
[----:B------:R-:W-:-:S04]  /*5990*/  IMAD R0, R0, UR5, RZ ;  /* 0x0000000500007c24 */ /* 0x000fc8000f8e02ff */
[C---:B------:R-:W-:Y:S02]  /*59a0*/  IMAD R0, R4.reuse, UR4, R0 ;  /* 0x0000000404007c24 */ /* 0x040fe4000f8e0200 */
[----:B--2---:R-:W-:-:S05]  /*59b0*/  IMAD.WIDE.U32 R6, R4, UR5, R248 ;  /* 0x0000000504067c25 */ /* 0x004fca000f8e00f8 */
[----:B------:R-:W-:Y:S02]  /*59c0*/  LEA R4, P1, R6, c[0x0][0x1c8], 0x1 ;  /* 0x0000720006047a11 */ /* 0x000fe400078208ff */
[----:B------:R-:W-:Y:S02]  /*59d0*/  IADD3 R0, R7, R0, RZ ;  /* 0x0000000007007210 */ /* 0x000fe40007ffe0ff */
[----:B------:R-:W-:Y:S02]  /*59e0*/  IADD3 R12, P6, P5, R8, 0x80, R4 ;  /* 0x00000080080c7810 */ /* 0x000fe40007dde004 */
[----:B------:R-:W-:Y:S02]  /*59f0*/  LEA.HI.X R5, R6, c[0x0][0x1cc], R0, 0x1, P1 ;  /* 0x0000730006057a11 */ /* 0x000fe400008f0c00 */
[-C--:B------:R-:W-:Y:S02]  /*5a00*/  IADD3 R6, P1, R4, R8.reuse, RZ ;  /* 0x0000000804067210 */ /* 0x080fe40007f3e0ff */
[--C-:B------:R-:W-:Y:S01]  /*5a10*/  IADD3.X R13, R2, RZ, R5.reuse, P6, P5 ;  /* 0x000000ff020d7210 */ /* 0x100fe200037ea405 */
[----:B------:R-:W-:Y:S01]  /*5a20*/  @!PT LDS RZ, [RZ] ;  /* 0x00000000fffff984 */ /* 0x000fe20000000800 */
[----:B------:R-:W-:Y:S01]  /*5a30*/  @!PT LDS RZ, [RZ] ;  /* 0x00000000fffff984 */ /* 0x000fe20000000800 */
[----:B------:R-:W-:Y:S01]  /*5a40*/  @!PT LDS RZ, [RZ] ;  /* 0x00000000fffff984 */ /* 0x000fe20000000800 */
[----:B------:R1:W-:Y:S01]  /*5a50*/  LDGSTS.E.BYPASS.LTC128B.128 [R243+0x12100], [R4.64], !P4 ;  /* 0x1210000004f37fae */ /* 0x0003e2000e101d54 */
[----:B------:R-:W-:Y:S01]  /*5a60*/  IADD3 R10, P6, P5, R8, 0x100, R4 ;  /* 0x00000100080a7810 */ /* 0x000fe20007dde004 */
[----:B------:R-:W-:Y:S01]  /*5a70*/  IMAD.X R7, R5, 0x1, R2, P1 ;  /* 0x0000000105077824 */ /* 0x000fe200008e0602 */
[----:B------:R-:W-:Y:S01]  /*5a80*/  IADD3 R8, P1, R6, R8, RZ ;  /* 0x0000000806087210 */ /* 0x000fe20007f3e0ff */
[----:B------:R1:W-:Y:S01]  /*5a90*/  LDGSTS.E.BYPASS.LTC128B.128 [R243+0x15100], [R4.64+0x80], !P3 ;  /* 0x1510008004f37fae */ /* 0x0003e2000d901d54 */
[----:B------:R-:W-:-:S02]  /*5aa0*/  IADD3.X R11, R2, RZ, R5, P6, P5 ;  /* 0x000000ff020b7210 */ /* 0x000fc400037ea405 */
[----:B------:R-:W-:Y:S01]  /*5ab0*/  IADD3.X R9, R7, R2, RZ, P1, !PT ;  /* 0x0000000207097210 */ /* 0x000fe20000ffe4ff */
[----:B------:R1:W-:Y:S04]  /*5ac0*/  LDGSTS.E.BYPASS.LTC128B.128 [R243+0x18100], [R4.64+0x100], !P2 ;  /* 0x1810010004f37fae */ /* 0x0003e8000d101d54 */
[----:B------:R1:W-:Y:S04]  /*5ad0*/  LDGSTS.E.BYPASS.LTC128B.128 [R243+0x13100], [R6.64], !P4 ;  /* 0x1310000006f37fae */ /* 0x0003e8000e101d54 */
[----:B------:R1:W-:Y:S04]  /*5ae0*/  LDGSTS.E.BYPASS.LTC128B.128 [R243+0x16100], [R12.64], !P3 ;  /* 0x161000000cf37fae */ /* 0x0003e8000d901d54 */
[----:B------:R1:W-:Y:S04]  /*5af0*/  LDGSTS.E.BYPASS.LTC128B.128 [R243+0x19100], [R10.64], !P2 ;  /* 0x191000000af37fae */ /* 0x0003e8000d101d54 */
[----:B------:R1:W-:Y:S04]  /*5b00*/  LDGSTS.E.BYPASS.LTC128B.128 [R243+0x14100], [R8.64], !P4 ;  /* 0x1410000008f37fae */ /* 0x0003e8000e101d54 */
[----:B------:R1:W-:Y:S04]  /*5b10*/  LDGSTS.E.BYPASS.LTC128B.128 [R243+0x17100], [R8.64+0x80], !P3 ;  /* 0x1710008008f37fae */ /* 0x0003e8000d901d54 */
[----:B------:R1:W-:Y:S02]  /*5b20*/  LDGSTS.E.BYPASS.LTC128B.128 [R243+0x1a100], [R8.64+0x100], !P2 ;  /* 0x1a10010008f37fae */ /* 0x0003e4000d101d54 */
.L_x_638:
[----:B--2---:R-:W-:Y:S01]  /*5b30*/  PLOP3.LUT P1, PT, PT, PT, UP1, 0x40, 0x0 ;  /* 0x000000000000781c */ /* 0x004fe20003f2e818 */
[----:B------:R-:W0:-:S12]  /*5b40*/  LDGDEPBAR ;  /* 0x00000000000079af */ /* 0x000e180000000000 */
[----:B------:R-:W-:Y:S05]  /*5b50*/  @P1 BRA `(.L_x_639) ;  /* 0x0000407000001947 */ /* 0x000fea0003800000 */
[----:B------:R-:W-:Y:S01]  /*5b60*/  IMAD.MOV.U32 R101, RZ, RZ, R3 ;  /* 0x000000ffff657224 */ /* 0x000fe200078e0003 */
[----:B------:R-:W-:Y:S01]  /*5b70*/  MOV R0, R100 ;  /* 0x0000006400007202 */ /* 0x000fe20000000f00 */
[----:B------:R-:W-:Y:S01]  /*5b80*/  UIADD3 UR16, UR16, -0x2, URZ ;  /* 0xfffffffe10107890 */ /* 0x000fe2000fffe03f */
[----:B------:R-:W-:Y:S01]  /*5b90*/  SEL R236, R237, 0xffffffe0, !P0 ;  /* 0xffffffe0edec7807 */ /* 0x000fe20004000000 */
[----:B------:R-:W-:Y:S02]  /*5ba0*/  UMOV UR15, URZ ;  /* 0x0000003f000f7c82 */ /* 0x000fe40008000000 */
[----:B------:R-:W-:Y:S02]  /*5bb0*/  UMOV UR5, 0x1 ;  /* 0x0000000100057882 */ /* 0x000fe40000000000 */
[----:B------:R-:W-:Y:S02]  /*5bc0*/  ULDC.64 UR8, c[0x0][0x208] ;  /* 0x0000820000087ab9 */ /* 0x000fe40000000a00 */
[----:B------:R-:W-:-:S02]  /*5bd0*/  ULDC.64 UR6, c[0x0][0x1e0] ;  /* 0x0000780000067ab9 */ /* 0x000fc40000000a00 */
.L_x_640:
[----:B------:R-:W2:Y:S01]  /*5be0*/  LDL.64 R30, [R1+0x28] ;  /* 0x00002800011e7983 */ /* 0x000ea20000100a00 */
[----:B------:R-:W-:Y:S04]  /*5bf0*/  DEPBAR.LE SB0, 0x2 ;  /* 0x000080800000791a */ /* 0x000fe80000000000 */
[----:B------:R-:W-:Y:S01]  /*5c00*/  UIMAD UR4, UR5, 0x9000, URZ ;  /* 0x00009000050478a4 */ /* 0x000fe2000f8e023f */
[----:B------:R-:W3:Y:S01]  /*5c10*/  LDL.64 R28, [R1+0x30] ;  /* 0x00003000011c7983 */ /* 0x000ee20000100a00 */
[----:B------:R-:W-:Y:S01]  /*5c20*/  UISETP.NE.AND UP0, UPT, UR16, URZ, UPT ;  /* 0x0000003f1000728c */ /* 0x000fe2000bf05270 */
[----:B------:R-:W-:Y:S01]  /*5c30*/  MOV R102, UR15 ;  /* 0x0000000f00667c02 */ /* 0x000fe20008000f00 */
[----:B------:R-:W-:Y:S02]  /*5c40*/  UIADD3 UR14, UR16, -0x1, URZ ;  /* 0xffffffff100e7890 */ /* 0x000fe4000fffe03f */
[----:B------:R-:W-:Y:S01]  /*5c50*/  IADD3 R100, R232, UR4, RZ ;  /* 0x00000004e8647c10 */ /* 0x000fe2000fffe0ff */
[----:B------:R-:W-:Y:S01]  /*5c60*/  BAR.SYNC.DEFER_BLOCKING 0x0 ;  /* 0x0000000000007b1d */ /* 0x000fe20000010000 */
[----:B------:R-:W-:Y:S01]  /*5c70*/  PLOP3.LUT P0, PT, PT, PT, UP0, 0x80, 0x0 ;  /* 0x000000000000781c */ /* 0x000fe20003f0f008 */
[----:B------:R-:W-:Y:S04]  /*5c80*/  UISETP.GE.AND UP1, UPT, UR15, 0x1, UPT ;  /* 0x000000010f00788c */ /* 0x000fe8000bf26270 */
[----:B------:R-:W-:Y:S02]  /*5c90*/  @UP0 USHF.R.S32.HI UR10, URZ, 0x1f, UR14 ;  /* 0x0000001f3f0a0899 */ /* 0x000fe4000801140e */
[----:B------:R-:W-:Y:S02]  /*5ca0*/  @UP0 UIMAD.WIDE.U32 UR18, UR14, UR8, URZ ;  /* 0x000000080e1202a5 */ /* 0x000fe4000f8e003f */
[----:B------:R-:W-:Y:S04]  /*5cb0*/  @UP0 UIMAD UR10, UR10, UR8, URZ ;  /* 0x000000080a0a02a4 */ /* 0x000fe8000f8e023f */
[----:B------:R-:W-:Y:S01]  /*5cc0*/  @UP0 UIMAD UR10, UR14, UR9, UR10 ;  /* 0x000000090e0a02a4 */ /* 0x000fe2000f8e020a */
[----:B-1----:R-:W-:Y:S01]  /*5cd0*/  MOV R2, UR18 ;  /* 0x0000001200027c02 */ /* 0x002fe20008000f00 */
[----:B------:R-:W-:Y:S02]  /*5ce0*/  @P0 IMAD R102, R102, 0x9000, R243 ;  /* 0x0000900066660824 */ /* 0x000fe400078e02f3 */
[----:B------:R-:W-:Y:S04]  /*5cf0*/  @UP0 UIADD3 UR10, UR19, UR10, URZ ;  /* 0x0000000a130a0290 */ /* 0x000fe8000fffe03f */
[----:B------:R-:W-:Y:S01]  /*5d00*/  @UP0 UIMAD UR10, UR10, 0x60, URZ ;  /* 0x000000600a0a08a4 */ /* 0x000fe2000f8e023f */
[----:B-1----:R-:W1:Y:S01]  /*5d10*/  LDSM.16.M88.4 R8, [R232+UR4+0x12100] ;  /* 0x01210004e808783b */ /* 0x002e620008000200 */
[----:B------:R-:W-:Y:S07]  /*5d20*/  UISETP.GE.AND UP0, UPT, UR16, 0x2, UPT ;  /* 0x000000021000788c */ /* 0x000fee000bf06270 */
[----:B------:R-:W4:Y:S04]  /*5d30*/  LDSM.16.M88.4 R16, [R232+UR4+0x12900] ;  /* 0x01290004e810783b */ /* 0x000f280008000200 */
[----:B------:R-:W-:Y:S04]  /*5d40*/  @UP0 UIADD3 UR13, UR16, -0x2, URZ ;  /* 0xfffffffe100d0890 */ /* 0x000fe8000fffe03f */
[----:B------:R-:W5:Y:S01]  /*5d50*/  LDSM.16.M88.4 R24, [R232+UR4+0x13100] ;  /* 0x01310004e818783b */ /* 0x000f620008000200 */
[----:B------:R-:W-:Y:S07]  /*5d60*/  @UP0 UIMAD.WIDE.U32 UR18, UR13, UR6, URZ ;  /* 0x000000060d1202a5 */ /* 0x000fee000f8e003f */
[----:B------:R-:W2:Y:S08]  /*5d70*/  LDSM.16.M88.4 R32, [R232+UR4+0x13900] ;  /* 0x01390004e820783b */ /* 0x000eb00008000200 */
[----:B------:R-:W2:Y:S01]  /*5d80*/  LDSM.16.M88.4 R40, [R232+UR4+0x14100] ;  /* 0x01410004e828783b */ /* 0x000ea20008000200 */
[C---:B-1----:R-:W-:Y:S07]  /*5d90*/  HMMA.16816.F32.BF16 R4, R152.reuse, R8, RZ ;  /* 0x000000089804723c */ /* 0x042fee00000418ff */
[----:B------:R-:W1:Y:S01]  /*5da0*/  LDSM.16.M88.4 R48, [R232+UR4+0x14900] ;  /* 0x01490004e830783b */ /* 0x000e620008000200 */
[C---:B------:R-:W-:Y:S08]  /*5db0*/  HMMA.16816.F32.BF16 R8, R152.reuse, R10, RZ ;  /* 0x0000000a9808723c */ /* 0x040ff000000418ff */
[C---:B----4-:R-:W-:Y:S08]  /*5dc0*/  HMMA.16816.F32.BF16 R12, R152.reuse, R16, RZ ;  /* 0x00000010980c723c */ /* 0x050ff000000418ff */
[C---:B------:R-:W-:Y:S08]  /*5dd0*/  HMMA.16816.F32.BF16 R16, R152.reuse, R18, RZ ;  /* 0x000000129810723c */ /* 0x040ff000000418ff */
[C---:B-----5:R-:W-:Y:S08]  /*5de0*/  HMMA.16816.F32.BF16 R20, R152.reuse, R24, RZ ;  /* 0x000000189814723c */ /* 0x060ff000000418ff */
[C---:B------:R-:W-:Y:S01]  /*5df0*/  HMMA.16816.F32.BF16 R24, R152.reuse, R26, RZ ;  /* 0x0000001a9818723c */ /* 0x040fe200000418ff */
[----:B--2---:R-:W-:Y:S03]  /*5e00*/  @P0 MOV R37, R31 ;  /* 0x0000001f00250202 */ /* 0x004fe60000000f00 */
[----:B---3--:R-:W-:Y:S04]  /*5e10*/  @P0 MOV R36, R28 ;  /* 0x0000001c00240202 */ /* 0x008fe80000000f00 */
[C---:B------:R-:W-:Y:S01]  /*5e20*/  HMMA.16816.F32.BF16 R28, R152.reuse, R32, RZ ;  /* 0x00000020981c723c */ /* 0x040fe200000418ff */
[----:B------:R-:W-:Y:S03]  /*5e30*/  @P0 IMAD.WIDE.U32 R36, R2, 0x60, R36 ;  /* 0x0000006002240825 */ /* 0x000fe600078e0024 */
[-C--:B------:R-:W-:Y:S04]  /*5e40*/  IADD3 R2, R236, R100.reuse, RZ ;  /* 0x00000064ec027210 */ /* 0x080fe80007ffe0ff */
[C---:B------:R-:W-:Y:S01]  /*5e50*/  HMMA.16816.F32.BF16 R32, R152.reuse, R34, RZ ;  /* 0x000000229820723c */ /* 0x040fe200000418ff */
[----:B------:R-:W-:Y:S01]  /*5e60*/  @P0 IADD3 R46, R37, UR10, RZ ;  /* 0x0000000a252e0c10 */ /* 0x000fe2000fffe0ff */
[----:B------:R-:W2:Y:S01]  /*5e70*/  LDSM.16.M88.4 R160, [R2+0x12100] ;  /* 0x0121000002a0783b */ /* 0x000ea20000000200 */
[----:B------:R-:W-:Y:S01]  /*5e80*/  @UP0 USHF.R.S32.HI UR10, URZ, 0x1f, UR13 ;  /* 0x0000001f3f0a0899 */ /* 0x000fe2000801140d */
[C---:B------:R-:W-:Y:S02]  /*5e90*/  @P0 SHF.L.U32 R3, R36.reuse, 0x1, RZ ;  /* 0x0000000124030819 */ /* 0x040fe400000006ff */
[----:B------:R-:W-:Y:S01]  /*5ea0*/  @P0 SHF.L.U64.HI R46, R36, 0x1, R46 ;  /* 0x00000001242e0819 */ /* 0x000fe2000001022e */
[----:B------:R-:W-:Y:S01]  /*5eb0*/  @UP0 UIMAD UR10, UR10, UR6, URZ ;  /* 0x000000060a0a02a4 */ /* 0x000fe2000f8e023f */
[C---:B------:R-:W-:Y:S01]  /*5ec0*/  HMMA.16816.F32.BF16 R36, R152.reuse, R40, RZ ;  /* 0x000000289824723c */ /* 0x040fe200000418ff */
[C---:B------:R-:W-:Y:S01]  /*5ed0*/  @P0 IADD3 R44, P1, R3.reuse, c[0x0][0x1f8], RZ ;  /* 0x00007e00032c0a10 */ /* 0x040fe20007f3e0ff */
[----:B------:R-:W3:Y:S01]  /*5ee0*/  LDSM.16.M88.4 R164, [R2+0x12900] ;  /* 0x0129000002a4783b */ /* 0x000ee20000000200 */
[----:B------:R-:W-:Y:S01]  /*5ef0*/  @UP0 UIMAD UR10, UR13, UR7, UR10 ;  /* 0x000000070d0a02a4 */ /* 0x000fe2000f8e020a */
[C---:B------:R-:W-:Y:S01]  /*5f00*/  @P0 IADD3 R190, P5, R3.reuse, 0x80, RZ ;  /* 0x0000008003be0810 */ /* 0x040fe20007fbe0ff */
[----:B------:R-:W-:Y:S01]  /*5f10*/  UIADD3 UR13, UR15, 0x1, URZ ;  /* 0x000000010f0d7890 */ /* 0x000fe2000fffe03f */
[----:B------:R-:W-:Y:S01]  /*5f20*/  @P0 IADD3.X R45, R46, c[0x0][0x1fc], RZ, P1, !PT ;  /* 0x00007f002e2d0a10 */ /* 0x000fe20000ffe4ff */
[----:B------:R-:W-:Y:S01]  /*5f30*/  @UP0 UIADD3 UR10, UR19, UR10, URZ ;  /* 0x0000000a130a0290 */ /* 0x000fe2000fffe03f */
[C---:B------:R-:W-:Y:S01]  /*5f40*/  HMMA.16816.F32.BF16 R40, R152.reuse, R42, RZ ;  /* 0x0000002a9828723c */ /* 0x040fe200000418ff */
[----:B------:R-:W-:Y:S01]  /*5f50*/  @P0 IADD3 R190, P1, R190, c[0x0][0x1f8], RZ ;  /* 0x00007e00bebe0a10 */ /* 0x000fe20007f3e0ff */
[----:B------:R-:W4:Y:S01]  /*5f60*/  LDSM.16.M88.4 R168, [R2+0x13100] ;  /* 0x0131000002a8783b */ /* 0x000f220000000200 */
[----:B------:R-:W-:Y:S01]  /*5f70*/  @UP0 UIMAD UR10, UR10, 0x60, URZ ;  /* 0x000000600a0a08a4 */ /* 0x000fe2000f8e023f */
[----:B------:R-:W-:Y:S01]  /*5f80*/  @P0 IADD3 R3, P6, R3, 0x100, RZ ;  /* 0x0000010003030810 */ /* 0x000fe20007fde0ff */
[----:B------:R-:W-:Y:S01]  /*5f90*/  USEL UR15, UR13, URZ, !UP1 ;  /* 0x0000003f0d0f7287 */ /* 0x000fe2000c800000 */
[--C-:B------:R-:W-:Y:S02]  /*5fa0*/  @P0 IADD3.X R191, RZ, c[0x0][0x1fc], R46.reuse, P1, P5 ;  /* 0x00007f00ffbf0a10 */ /* 0x100fe40000fea42e */
[----:B------:R-:W-:Y:S01]  /*5fb0*/  @P0 IADD3 R228, P5, R3, c[0x0][0x1f8], RZ ;  /* 0x00007e0003e40a10 */ /* 0x000fe20007fbe0ff */
[----:B------:R-:W-:Y:S01]  /*5fc0*/  @UP0 UMOV UR13, 0x6 ;  /* 0x00000006000d0882 */ /* 0x000fe20000000000 */
[----:B------:R-:W5:Y:S01]  /*5fd0*/  LDSM.16.M88.4 R172, [R2+0x13900] ;  /* 0x0139000002ac783b */ /* 0x000f620000000200 */
[----:B------:R-:W-:Y:S01]  /*5fe0*/  @UP0 USHF.L.U64.HI UR13, UR6, UR13, UR7 ;  /* 0x0000000d060d0299 */ /* 0x000fe20008010207 */
[----:B------:R-:W-:Y:S02]  /*5ff0*/  @P0 IADD3.X R229, RZ, c[0x0][0x1fc], R46, P5, P6 ;  /* 0x00007f00ffe50a10 */ /* 0x000fe40002fec42e */
[----:B------:R-:W-:Y:S02]  /*6000*/  @P0 IADD3 R188, P1, R44, UR12, RZ ;  /* 0x0000000c2cbc0c10 */ /* 0x000fe4000ff3e0ff */
[-C--:B------:R-:W-:Y:S02]  /*6010*/  IADD3 R3, R234, R100.reuse, RZ ;  /* 0x00000064ea037210 */ /* 0x080fe40007ffe0ff */
[----:B------:R-:W1:Y:S01]  /*6020*/  LDSM.16.M88.4 R176, [R2+0x14100] ;  /* 0x0141000002b0783b */ /* 0x000e620000000200 */
[----:B------:R-:W-:Y:S02]  /*6030*/  @P0 IADD3.X R189, R45, UR11, RZ, P1, !PT ;  /* 0x0000000b2dbd0c10 */ /* 0x000fe40008ffe4ff */
[----:B------:R-:W-:Y:S05]  /*6040*/  IADD3 R100, R236, R100, R234 ;  /* 0x00000064ec647210 */ /* 0x000fea0007ffe0ea */
[----:B------:R-:W2:Y:S08]  /*6050*/  LDSM.16.M88.4 R180, [R2+0x14900] ;  /* 0x0149000002b4783b */ /* 0x000eb00000000200 */
[----:B------:R-:W-:Y:S01]  /*6060*/  @!PT LDS RZ, [RZ] ;  /* 0x00000000fffff984 */ /* 0x000fe20000000800 */
[----:B------:R-:W-:Y:S01]  /*6070*/  @!PT LDS RZ, [RZ] ;  /* 0x00000000fffff984 */ /* 0x000fe20000000800 */
[----:B------:R-:W-:Y:S01]  /*6080*/  @!PT LDS RZ, [RZ] ;  /* 0x00000000fffff984 */ /* 0x000fe20000000800 */
[----:B------:R1:W-:Y:S08]  /*6090*/  @P0 LDGSTS.E.BYPASS.LTC128B.128 [R102+0x100], [R44.64], !P4 ;  /* 0x001000002c660fae */ /* 0x0003f0000e101d54 */
[----:B------:R2:W-:Y:S08]  /*60a0*/  @P0 LDGSTS.E.BYPASS.LTC128B.128 [R102+0x3100], [R190.64], !P3 ;  /* 0x03100000be660fae */ /* 0x0005f0000d901d54 */
[----:B------:R3:W-:Y:S08]  /*60b0*/  @P0 LDGSTS.E.BYPASS.LTC128B.128 [R102+0x6100], [R228.64], !P2 ;  /* 0x06100000e4660fae */ /* 0x0007f0000d101d54 */
[----:B------:R4:W-:Y:S01]  /*60c0*/  @P0 LDGSTS.E.BYPASS.LTC128B.128 [R102+0x1100], [R188.64], !P4 ;  /* 0x01100000bc660fae */ /* 0x0009e2000e101d54 */
[C---:B-1----:R-:W-:Y:S07]  /*60d0*/  HMMA.16816.F32.BF16 R44, R152.reuse, R48, RZ ;  /* 0x00000030982c723c */ /* 0x042fee00000418ff */
[----:B------:R1:W-:Y:S01]  /*60e0*/  @P0 LDGSTS.E.BYPASS.LTC128B.128 [R102+0x4100], [R188.64+0x80], !P3 ;  /* 0x04100080bc660fae */ /* 0x0003e2000d901d54 */
[----:B------:R-:W-:Y:S01]  /*60f0*/  HMMA.16816.F32.BF16 R48, R152, R50, RZ ;  /* 0x000000329830723c */ /* 0x000fe200000418ff */
[----:B--2---:R-:W-:Y:S06]  /*6100*/  @P0 IADD3 R190, P1, R188, UR12, RZ ;  /* 0x0000000cbcbe0c10 */ /* 0x004fec000ff3e0ff */
[----:B------:R1:W-:Y:S01]  /*6110*/  @P0 LDGSTS.E.BYPASS.LTC128B.128 [R102+0x7100], [R188.64+0x100], !P2 ;  /* 0x07100100bc660fae */ /* 0x0003e2000d101d54 */
[----:B------:R-:W-:Y:S01]  /*6120*/  @P0 IADD3.X R191, R189, UR11, RZ, P1, !PT ;  /* 0x0000000bbdbf0c10 */ /* 0x000fe20008ffe4ff */
[C---:B------:R-:W-:Y:S06]  /*6130*/  HMMA.16816.F32.BF16 R4, R156.reuse, R160, R4 ;  /* 0x000000a09c04723c */ /* 0x040fec0000041804 */
[----:B------:R1:W-:Y:S01]  /*6140*/  @P0 LDGSTS.E.BYPASS.LTC128B.128 [R102+0x2100], [R190.64], !P4 ;  /* 0x02100000be660fae */ /* 0x0003e2000e101d54 */
[----:B---3--:R-:W-:Y:S01]  /*6150*/  IADD3 R228, R234, R2, RZ ;  /* 0x00000002eae47210 */ /* 0x008fe20007ffe0ff */
[C---:B------:R-:W-:Y:S06]  /*6160*/  HMMA.16816.F32.BF16 R8, R156.reuse, R162, R8 ;  /* 0x000000a29c08723c */ /* 0x040fec0000041808 */
[----:B------:R1:W-:Y:S02]  /*6170*/  @P0 LDGSTS.E.BYPASS.LTC128B.128 [R102+0x5100], [R190.64+0x80], !P3 ;  /* 0x05100080be660fae */ /* 0x0003e4000d901d54 */
[C---:B------:R-:W-:Y:S06]  /*6180*/  HMMA.16816.F32.BF16 R12, R156.reuse, R164, R12 ;  /* 0x000000a49c0c723c */ /* 0x040fec000004180c */
[----:B------:R1:W-:Y:S01]  /*6190*/  @P0 LDGSTS.E.BYPASS.LTC128B.128 [R102+0x8100], [R190.64+0x100], !P2 ;  /* 0x08100100be660fae */ /* 0x0003e2000d101d54 */
[----:B------:R-:W-:Y:S01]  /*61a0*/  PLOP3.LUT P0, PT, PT, PT, UP0, 0x80, 0x0 ;  /* 0x000000000000781c */ /* 0x000fe20003f0f008 */
[C---:B------:R-:W-:Y:S06]  /*61b0*/  HMMA.16816.F32.BF16 R16, R156.reuse, R166, R16 ;  /* 0x000000a69c10723c */ /* 0x040fec0000041810 */
[----:B------:R-:W-:Y:S02]  /*61c0*/  LDSM.16.M88.4 R160, [R3+0x12900] ;  /* 0x0129000003a0783b */ /* 0x000fe40000000200 */
[C---:B----4-:R-:W-:Y:S06]  /*61d0*/  HMMA.16816.F32.BF16 R20, R156.reuse, R168, R20 ;  /* 0x000000a89c14723c */ /* 0x050fec0000041814 */
[----:B------:R-:W0:Y:S02]  /*61e0*/  LDGDEPBAR ;  /* 0x00000000000079af */ /* 0x000e240000000000 */
[C---:B------:R-:W-:Y:S06]  /*61f0*/  HMMA.16816.F32.BF16 R24, R156.reuse, R170, R24 ;  /* 0x000000aa9c18723c */ /* 0x040fec0000041818 */
[----:B------:R-:W-:Y:S02]  /*6200*/  LDSM.16.M88.4 R164, [R3+0x13100] ;  /* 0x0131000003a4783b */ /* 0x000fe40000000200 */
[C---:B-----5:R-:W-:Y:S06]  /*6210*/  HMMA.16816.F32.BF16 R28, R156.reuse, R172, R28 ;  /* 0x000000ac9c1c723c */ /* 0x060fec000004181c */
[----:B-1----:R-:W1:Y:S02]  /*6220*/  LDSM.16.M88.4 R188, [R3+0x12100] ;  /* 0x0121000003bc783b */ /* 0x002e640000000200 */
[C---:B------:R-:W-:Y:S06]  /*6230*/  HMMA.16816.F32.BF16 R32, R156.reuse, R174, R32 ;  /* 0x000000ae9c20723c */ /* 0x040fec0000041820 */
[----:B------:R-:W2:Y:S02]  /*6240*/  LDSM.16.M88.4 R168, [R3+0x13900] ;  /* 0x0139000003a8783b */ /* 0x000ea40000000200 */
[C---:B------:R-:W-:Y:S06]  /*6250*/  HMMA.16816.F32.BF16 R36, R156.reuse, R176, R36 ;  /* 0x000000b09c24723c */ /* 0x040fec0000041824 */
[----:B------:R-:W3:Y:S02]  /*6260*/  LDSM.16.M88.4 R172, [R3+0x14100] ;  /* 0x0141000003ac783b */ /* 0x000ee40000000200 */
[C---:B------:R-:W-:Y:S06]  /*6270*/  HMMA.16816.F32.BF16 R40, R156.reuse, R178, R40 ;  /* 0x000000b29c28723c */ /* 0x040fec0000041828 */
[----:B------:R-:W4:Y:S02]  /*6280*/  LDSM.16.M88.4 R176, [R3+0x14900] ;  /* 0x0149000003b0783b */ /* 0x000f240000000200 */
[C---:B------:R-:W-:Y:S08]  /*6290*/  HMMA.16816.F32.BF16 R44, R156.reuse, R180, R44 ;  /* 0x000000b49c2c723c */ /* 0x040ff0000004182c */
[----:B------:R-:W-:Y:S01]  /*62a0*/  HMMA.16816.F32.BF16 R48, R156, R182, R48 ;  /* 0x000000b69c30723c */ /* 0x000fe20000041830 */
[----:B------:R-:W5:Y:S07]  /*62b0*/  LDSM.16.M88.4 R180, [R228+0x12100] ;  /* 0x01210000e4b4783b */ /* 0x000f6e0000000200 */
        /* <DEDUP_REMOVED lines=17> */
[----:B------:R-:W4:Y:S07]  /*63d0*/  LDSM.16.M88.4 R176, [R232+UR4+0x15100] ;  /* 0x01510004e8b0783b */ /* 0x000f2e0008000200 */
[C---:B-----5:R-:W-:Y:S08]  /*63e0*/  HMMA.16816.F32.BF16 R4, R192.reuse, R180, R4 ;  /* 0x000000b4c004723c */ /* 0x060ff00000041804 */
[C---:B------:R-:W-:Y:S01]  /*63f0*/  HMMA.16816.F32.BF16 R8, R192.reuse, R182, R8 ;  /* 0x000000b6c008723c */ /* 0x040fe20000041808 */
[----:B------:R-:W5:Y:S07]  /*6400*/  LDSM.16.M88.4 R180, [R232+UR4+0x15900] ;  /* 0x01590004e8b4783b */ /* 0x000f6e0008000200 */
[C---:B-1----:R-:W-:Y:S08]  /*6410*/  HMMA.16816.F32.BF16 R12, R192.reuse, R188, R12 ;  /* 0x000000bcc00c723c */ /* 0x042ff0000004180c */
[C---:B------:R-:W-:Y:S01]  /*6420*/  HMMA.16816.F32.BF16 R16, R192.reuse, R190, R16 ;  /* 0x000000bec010723c */ /* 0x040fe20000041810 */
[----:B------:R-:W1:Y:S07]  /*6430*/  LDSM.16.M88.4 R188, [R232+UR4+0x16100] ;  /* 0x01610004e8bc783b */ /* 0x000e6e0008000200 */
[C---:B------:R-:W-:Y:S08]  /*6440*/  HMMA.16816.F32.BF16 R20, R192.reuse, R160, R20 ;  /* 0x000000a0c014723c */ /* 0x040ff00000041814 */
[C---:B------:R-:W-:Y:S01]  /*6450*/  HMMA.16816.F32.BF16 R24, R192.reuse, R162, R24 ;  /* 0x000000a2c018723c */ /* 0x040fe20000041818 */
[----:B------:R-:W1:Y:S07]  /*6460*/  LDSM.16.M88.4 R160, [R232+UR4+0x16900] ;  /* 0x01690004e8a0783b */ /* 0x000e6e0008000200 */
[C---:B------:R-:W-:Y:S08]  /*6470*/  HMMA.16816.F32.BF16 R28, R192.reuse, R164, R28 ;  /* 0x000000a4c01c723c */ /* 0x040ff0000004181c */
[C---:B------:R-:W-:Y:S01]  /*6480*/  HMMA.16816.F32.BF16 R32, R192.reuse, R166, R32 ;  /* 0x000000a6c020723c */ /* 0x040fe20000041820 */
[----:B------:R-:W1:Y:S07]  /*6490*/  LDSM.16.M88.4 R164, [R232+UR4+0x17100] ;  /* 0x01710004e8a4783b */ /* 0x000e6e0008000200 */
[C---:B--2---:R-:W-:Y:S08]  /*64a0*/  HMMA.16816.F32.BF16 R36, R192.reuse, R168, R36 ;  /* 0x000000a8c024723c */ /* 0x044ff00000041824 */
[C---:B------:R-:W-:Y:S01]  /*64b0*/  HMMA.16816.F32.BF16 R40, R192.reuse, R170, R40 ;  /* 0x000000aac028723c */ /* 0x040fe20000041828 */
[----:B------:R-:W2:Y:S07]  /*64c0*/  LDSM.16.M88.4 R168, [R232+UR4+0x17900] ;  /* 0x01790004e8a8783b */ /* 0x000eae0008000200 */
[C---:B---3--:R-:W-:Y:S08]  /*64d0*/  HMMA.16816.F32.BF16 R44, R192.reuse, R172, R44 ;  /* 0x000000acc02c723c */ /* 0x048ff0000004182c */
[----:B------:R-:W-:Y:S01]  /*64e0*/  HMMA.16816.F32.BF16 R48, R192, R174, R48 ;  /* 0x000000aec030723c */ /* 0x000fe20000041830 */
[----:B------:R-:W3:Y:S07]  /*64f0*/  LDSM.16.M88.4 R172, [R2+0x15100] ;  /* 0x0151000002ac783b */ /* 0x000eee0000000200 */
[C---:B----4-:R-:W-:Y:S08]  /*6500*/  HMMA.16816.F32.BF16 R4, R196.reuse, R176, R4 ;  /* 0x000000b0c404723c */ /* 0x050ff00000041804 */
[C---:B------:R-:W-:Y:S01]  /*6510*/  HMMA.16816.F32.BF16 R8, R196.reuse, R178, R8 ;  /* 0x000000b2c408723c */ /* 0x040fe20000041808 */
[----:B------:R-:W4:Y:S07]  /*6520*/  LDSM.16.M88.4 R176, [R2+0x15900] ;  /* 0x0159000002b0783b */ /* 0x000f2e0000000200 */
[C---:B-----5:R-:W-:Y:S08]  /*6530*/  HMMA.16816.F32.BF16 R12, R196.reuse, R180, R12 ;  /* 0x000000b4c40c723c */ /* 0x060ff0000004180c */
[C---:B------:R-:W-:Y:S01]  /*6540*/  HMMA.16816.F32.BF16 R16, R196.reuse, R182, R16 ;  /* 0x000000b6c410723c */ /* 0x040fe20000041810 */
        /* <DEDUP_REMOVED lines=24> */
[----:B------:R-:W-:Y:S07]  /*66d0*/  LDSM.16.M88.4 R188, [R228+0x15100] ;  /* 0x01510000e4bc783b */ /* 0x000fee0000000200 */
[C---:B------:R-:W-:Y:S01]  /*66e0*/  HMMA.16816.F32.BF16 R36, R200.reuse, R160, R36 ;  /* 0x000000a0c824723c */ /* 0x040fe20000041824 */
[----:B------:R-:W-:Y:S07]  /*66f0*/  LDSM.16.M88.4 R228, [R228+0x18100] ;  /* 0x01810000e4e4783b */ /* 0x000fee0000000200 */
[C---:B------:R-:W-:Y:S01]  /*6700*/  HMMA.16816.F32.BF16 R40, R200.reuse, R162, R40 ;  /* 0x000000a2c828723c */ /* 0x040fe20000041828 */
[----:B------:R-:W1:Y:S07]  /*6710*/  LDSM.16.M88.4 R160, [R3+0x17100] ;  /* 0x0171000003a0783b */ /* 0x000e6e0000000200 */
[C---:B------:R-:W-:Y:S08]  /*6720*/  HMMA.16816.F32.BF16 R44, R200.reuse, R164, R44 ;  /* 0x000000a4c82c723c */ /* 0x040ff0000004182c */
[----:B------:R-:W-:Y:S01]  /*6730*/  HMMA.16816.F32.BF16 R48, R200, R166, R48 ;  /* 0x000000a6c830723c */ /* 0x000fe20000041830 */
        /* <DEDUP_REMOVED lines=9> */
[----:B------:R-:W-:Y:S07]  /*67d0*/  LDSM.16.M88.4 R176, [R100+0x17900] ;  /* 0x0179000064b0783b */ /* 0x000fee0000000200 */
[C---:B-----5:R-:W-:Y:S08]  /*67e0*/  HMMA.16816.F32.BF16 R28, R204.reuse, R180, R28 ;  /* 0x000000b4cc1c723c */ /* 0x060ff0000004181c */
[C---:B------:R-:W-:Y:S01]  /*67f0*/  HMMA.16816.F32.BF16 R32, R204.reuse, R182, R32 ;  /* 0x000000b6cc20723c */ /* 0x040fe20000041820 */
[----:B------:R-:W-:Y:S07]  /*6800*/  LDSM.16.M88.4 R180, [R232+UR4+0x18100] ;  /* 0x01810004e8b4783b */ /* 0x000fee0008000200 */
[C---:B-1----:R-:W-:Y:S08]  /*6810*/  HMMA.16816.F32.BF16 R36, R204.reuse, R160, R36 ;  /* 0x000000a0cc24723c */ /* 0x042ff00000041824 */
[C---:B------:R-:W-:Y:S01]  /*6820*/  HMMA.16816.F32.BF16 R40, R204.reuse, R162, R40 ;  /* 0x000000a2cc28723c */ /* 0x040fe20000041828 */
[----:B------:R-:W1:Y:S07]  /*6830*/  LDSM.16.M88.4 R160, [R100+0x16900] ;  /* 0x0169000064a0783b */ /* 0x000e6e0000000200 */
[C---:B------:R-:W-:Y:S08]  /*6840*/  HMMA.16816.F32.BF16 R44, R204.reuse, R164, R44 ;  /* 0x000000a4cc2c723c */ /* 0x040ff0000004182c */
[----:B------:R-:W-:Y:S01]  /*6850*/  HMMA.16816.F32.BF16 R48, R204, R166, R48 ;  /* 0x000000a6cc30723c */ /* 0x000fe20000041830 */
[----:B------:R-:W4:Y:S07]  /*6860*/  LDSM.16.M88.4 R164, [R100+0x17100] ;  /* 0x0171000064a4783b */ /* 0x000f2e0000000200 */
[C---:B------:R-:W-:Y:S08]  /*6870*/  HMMA.16816.F32.BF16 R4, R208.reuse, R188, R4 ;  /* 0x000000bcd004723c */ /* 0x040ff00000041804 */
[C---:B------:R-:W-:Y:S01]  /*6880*/  HMMA.16816.F32.BF16 R8, R208.reuse, R190, R8 ;  /* 0x000000bed008723c */ /* 0x040fe20000041808 */
[----:B------:R-:W5:Y:S07]  /*6890*/  LDSM.16.M88.4 R188, [R232+UR4+0x18900] ;  /* 0x01890004e8bc783b */ /* 0x000f6e0008000200 */
[C---:B--2---:R-:W-:Y:S08]  /*68a0*/  HMMA.16816.F32.BF16 R12, R208.reuse, R168, R12 ;  /* 0x000000a8d00c723c */ /* 0x044ff0000004180c */
[C---:B------:R-:W-:Y:S01]  /*68b0*/  HMMA.16816.F32.BF16 R16, R208.reuse, R170, R16 ;  /* 0x000000aad010723c */ /* 0x040fe20000041810 */
[----:B------:R-:W2:Y:S07]  /*68c0*/  LDSM.16.M88.4 R168, [R232+UR4+0x19100] ;  /* 0x01910004e8a8783b */ /* 0x000eae0008000200 */
[C---:B---3--:R-:W-:Y:S08]  /*68d0*/  HMMA.16816.F32.BF16 R20, R208.reuse, R172, R20 ;  /* 0x000000acd014723c */ /* 0x048ff00000041814 */
[C---:B------:R-:W-:Y:S01]  /*68e0*/  HMMA.16816.F32.BF16 R24, R208.reuse, R174, R24 ;  /* 0x000000aed018723c */ /* 0x040fe20000041818 */
[----:B------:R-:W3:Y:S07]  /*68f0*/  LDSM.16.M88.4 R172, [R232+UR4+0x19900] ;  /* 0x01990004e8ac783b */ /* 0x000eee0008000200 */
[C---:B-1----:R-:W-:Y:S08]  /*6900*/  HMMA.16816.F32.BF16 R28, R208.reuse, R160, R28 ;  /* 0x000000a0d01c723c */ /* 0x042ff0000004181c */
[C---:B------:R-:W-:Y:S01]  /*6910*/  HMMA.16816.F32.BF16 R32, R208.reuse, R162, R32 ;  /* 0x000000a2d020723c */ /* 0x040fe20000041820 */
[----:B------:R-:W1:Y:S07]  /*6920*/  LDSM.16.M88.4 R160, [R232+UR4+0x1a100] ;  /* 0x01a10004e8a0783b */ /* 0x000e6e0008000200 */
[C---:B----4-:R-:W-:Y:S08]  /*6930*/  HMMA.16816.F32.BF16 R36, R208.reuse, R164, R36 ;  /* 0x000000a4d024723c */ /* 0x050ff00000041824 */
[C---:B------:R-:W-:Y:S01]  /*6940*/  HMMA.16816.F32.BF16 R40, R208.reuse, R166, R40 ;  /* 0x000000a6d028723c */ /* 0x040fe20000041828 */
[----:B------:R-:W4:Y:S07]  /*6950*/  LDSM.16.M88.4 R164, [R232+UR4+0x1a900] ;  /* 0x01a90004e8a4783b */ /* 0x000f2e0008000200 */
[C---:B------:R-:W-:Y:S08]  /*6960*/  HMMA.16816.F32.BF16 R44, R208.reuse, R176, R44 ;  /* 0x000000b0d02c723c */ /* 0x040ff0000004182c */
[----:B------:R-:W-:Y:S01]  /*6970*/  HMMA.16816.F32.BF16 R48, R208, R178, R48 ;  /* 0x000000b2d030723c */ /* 0x000fe20000041830 */
[----:B------:R-:W1:Y:S07]  /*6980*/  LDSM.16.M88.4 R176, [R2+0x18100] ;  /* 0x0181000002b0783b */ /* 0x000e6e0000000200 */
[C---:B------:R-:W-:Y:S08]  /*6990*/  HMMA.16816.F32.BF16 R4, R212.reuse, R180, R4 ;  /* 0x000000b4d404723c */ /* 0x040ff00000041804 */
[C---:B------:R-:W-:Y:S01]  /*69a0*/  HMMA.16816.F32.BF16 R8, R212.reuse, R182, R8 ;  /* 0x000000b6d408723c */ /* 0x040fe20000041808 */
[----:B------:R-:W1:Y:S07]  /*69b0*/  LDSM.16.M88.4 R180, [R2+0x18900] ;  /* 0x0189000002b4783b */ /* 0x000e6e0000000200 */
[C---:B-----5:R-:W-:Y:S08]  /*69c0*/  HMMA.16816.F32.BF16 R12, R212.reuse, R188, R12 ;  /* 0x000000bcd40c723c */ /* 0x060ff0000004180c */
[C---:B------:R-:W-:Y:S01]  /*69d0*/  HMMA.16816.F32.BF16 R16, R212.reuse, R190, R16 ;  /* 0x000000bed410723c */ /* 0x040fe20000041810 */
[----:B------:R-:W-:Y:S07]  /*69e0*/  LDSM.16.M88.4 R188, [R2+0x19900] ;  /* 0x0199000002bc783b */ /* 0x000fee0000000200 */
[C---:B--2---:R-:W-:Y:S08]  /*69f0*/  HMMA.16816.F32.BF16 R20, R212.reuse, R168, R20 ;  /* 0x000000a8d414723c */ /* 0x044ff00000041814 */
[C---:B------:R-:W-:Y:S01]  /*6a00*/  HMMA.16816.F32.BF16 R24, R212.reuse, R170, R24 ;  /* 0x000000aad418723c */ /* 0x040fe20000041818 */
[----:B------:R-:W2:Y:S07]  /*6a10*/  LDSM.16.M88.4 R168, [R2+0x19100] ;  /* 0x0191000002a8783b */ /* 0x000eae0000000200 */
[C---:B---3--:R-:W-:Y:S08]  /*6a20*/  HMMA.16816.F32.BF16 R28, R212.reuse, R172, R28 ;  /* 0x000000acd41c723c */ /* 0x048ff0000004181c */
[C---:B------:R-:W-:Y:S01]  /*6a30*/  HMMA.16816.F32.BF16 R32, R212.reuse, R174, R32 ;  /* 0x000000aed420723c */ /* 0x040fe20000041820 */
[----:B------:R-:W3:Y:S07]  /*6a40*/  LDSM.16.M88.4 R172, [R2+0x1a100] ;  /* 0x01a1000002ac783b */ /* 0x000eee0000000200 */
[C---:B-1----:R-:W-:Y:S08]  /*6a50*/  HMMA.16816.F32.BF16 R36, R212.reuse, R160, R36 ;  /* 0x000000a0d424723c */ /* 0x042ff00000041824 */
[C---:B------:R-:W-:Y:S01]  /*6a60*/  HMMA.16816.F32.BF16 R40, R212.reuse, R162, R40 ;  /* 0x000000a2d428723c */ /* 0x040fe20000041828 */
[----:B------:R-:W1:Y:S07]  /*6a70*/  LDSM.16.M88.4 R160, [R2+0x1a900] ;  /* 0x01a9000002a0783b */ /* 0x000e6e0000000200 */
[C---:B----4-:R-:W-:Y:S08]  /*6a80*/  HMMA.16816.F32.BF16 R44, R212.reuse, R164, R44 ;  /* 0x000000a4d42c723c */ /* 0x050ff0000004182c */
[----:B------:R-:W-:Y:S01]  /*6a90*/  HMMA.16816.F32.BF16 R48, R212, R166, R48 ;  /* 0x000000a6d430723c */ /* 0x000fe20000041830 */
[----:B------:R-:W4:Y:S07]  /*6aa0*/  LDSM.16.M88.4 R164, [R3+0x18100] ;  /* 0x0181000003a4783b */ /* 0x000f2e0000000200 */
[C---:B------:R-:W-:Y:S08]  /*6ab0*/  HMMA.16816.F32.BF16 R4, R216.reuse, R176, R4 ;  /* 0x000000b0d804723c */ /* 0x040ff00000041804 */
[C---:B------:R-:W-:Y:S01]  /*6ac0*/  HMMA.16816.F32.BF16 R8, R216.reuse, R178, R8 ;  /* 0x000000b2d808723c */ /* 0x040fe20000041808 */
[----:B------:R-:W-:Y:S07]  /*6ad0*/  LDSM.16.M88.4 R176, [R3+0x19900] ;  /* 0x0199000003b0783b */ /* 0x000fee0000000200 */
        /* <DEDUP_REMOVED lines=9> */
[C---:B---3--:R-:W-:Y:S08]  /*6b70*/  HMMA.16816.F32.BF16 R36, R216.reuse, R172, R36 ;  /* 0x000000acd824723c */ /* 0x048ff00000041824 */
[C---:B------:R-:W-:Y:S01]  /*6b80*/  HMMA.16816.F32.BF16 R40, R216.reuse, R174, R40 ;  /* 0x000000aed828723c */ /* 0x040fe20000041828 */
[----:B------:R-:W3:Y:S07]  /*6b90*/  LDSM.16.M88.4 R172, [R3+0x19100] ;  /* 0x0191000003ac783b */ /* 0x000eee0000000200 */
[C---:B-1----:R-:W-:Y:S08]  /*6ba0*/  HMMA.16816.F32.BF16 R44, R216.reuse, R160, R44 ;  /* 0x000000a0d82c723c */ /* 0x042ff0000004182c */
[----:B------:R-:W-:Y:S01]  /*6bb0*/  HMMA.16816.F32.BF16 R48, R216, R162, R48 ;  /* 0x000000a2d830723c */ /* 0x000fe20000041830 */
[----:B------:R-:W1:Y:S07]  /*6bc0*/  LDSM.16.M88.4 R160, [R100+0x18900] ;  /* 0x0189000064a0783b */ /* 0x000e6e0000000200 */
[C---:B----4-:R-:W-:Y:S08]  /*6bd0*/  HMMA.16816.F32.BF16 R4, R220.reuse, R164, R4 ;  /* 0x000000a4dc04723c */ /* 0x050ff00000041804 */
[C---:B------:R-:W-:Y:S08]  /*6be0*/  HMMA.16816.F32.BF16 R8, R220.reuse, R166, R8 ;  /* 0x000000a6dc08723c */ /* 0x040ff00000041808 */
[C---:B--2---:R-:W-:Y:S08]  /*6bf0*/  HMMA.16816.F32.BF16 R12, R220.reuse, R168, R12 ;  /* 0x000000a8dc0c723c */ /* 0x044ff0000004180c */
[C---:B------:R-:W-:Y:S08]  /*6c00*/  HMMA.16816.F32.BF16 R16, R220.reuse, R170, R16 ;  /* 0x000000aadc10723c */ /* 0x040ff00000041810 */
[C---:B---3--:R-:W-:Y:S08]  /*6c10*/  HMMA.16816.F32.BF16 R20, R220.reuse, R172, R20 ;  /* 0x000000acdc14723c */ /* 0x048ff00000041814 */
[C---:B------:R-:W-:Y:S08]  /*6c20*/  HMMA.16816.F32.BF16 R24, R220.reuse, R174, R24 ;  /* 0x000000aedc18723c */ /* 0x040ff00000041818 */
[C---:B------:R-:W-:Y:S08]  /*6c30*/  HMMA.16816.F32.BF16 R28, R220.reuse, R176, R28 ;  /* 0x000000b0dc1c723c */ /* 0x040ff0000004181c */
[C---:B------:R-:W-:Y:S08]  /*6c40*/  HMMA.16816.F32.BF16 R32, R220.reuse, R178, R32 ;  /* 0x000000b2dc20723c */ /* 0x040ff00000041820 */
[C---:B------:R-:W-:Y:S08]  /*6c50*/  HMMA.16816.F32.BF16 R36, R220.reuse, R180, R36 ;  /* 0x000000b4dc24723c */ /* 0x040ff00000041824 */
        /* <DEDUP_REMOVED lines=34> */
[----:B------:R-:W-:Y:S01]  /*6e80*/  MUFU.TANH R164, R10 ;  /* 0x0000000a00a47308 */ /* 0x000fe20000002400 */
[----:B--2---:R-:W-:Y:S09]  /*6e90*/  FMNMX.FTZ R2, R166, R2, !PT ;  /* 0x00000002a6027209 */ /* 0x004ff20007810000 */
[----:B------:R2:W-:Y:S10]  /*6ea0*/  MUFU.TANH R165, R11 ;  /* 0x0000000b00a57308 */ /* 0x0005f40000002400 */
[----:B------:R-:W4:Y:S10]  /*6eb0*/  MUFU.TANH R162, R12 ;  /* 0x0000000c00a27308 */ /* 0x000f340000002400 */
[----:B------:R-:W5:Y:S01]  /*6ec0*/  MUFU.TANH R163, R13 ;  /* 0x0000000d00a37308 */ /* 0x000f620000002400 */
[C---:B-1----:R-:W-:Y:S01]  /*6ed0*/  HMMA.16816.F32.BF16 R20, R224.reuse, R4, R20 ;  /* 0x00000004e014723c */ /* 0x042fe20000041814 */
[----:B--2---:R-:W1:Y:S08]  /*6ee0*/  LDSM.16.M88.4 R8, [R100+0x19900] ;  /* 0x019900006408783b */ /* 0x004e700000000200 */
[----:B------:R-:W2:Y:S01]  /*6ef0*/  MUFU.TANH R171, R16 ;  /* 0x0000001000ab7308 */ /* 0x000ea20000002400 */
[C---:B------:R-:W-:Y:S01]  /*6f00*/  HMMA.16816.F32.BF16 R24, R224.reuse, R6, R24 ;  /* 0x00000006e018723c */ /* 0x040fe20000041818 */
[----:B------:R-:W2:Y:S08]  /*6f10*/  LDSM.16.M88.4 R4, [R100+0x1a100] ;  /* 0x01a100006404783b */ /* 0x000eb00000000200 */
[----:B------:R-:W1:Y:S05]  /*6f20*/  MUFU.TANH R172, R17 ;  /* 0x0000001100ac7308 */ /* 0x000e6a0000002400 */
[----:B------:R-:W-:Y:S02]  /*6f30*/  FMUL.FTZ R20, R20, c[0x0][0x320] ;  /* 0x0000c80014147a20 */ /* 0x000fe40000410000 */
[----:B------:R-:W-:Y:S03]  /*6f40*/  FMUL.FTZ R21, R21, c[0x0][0x320] ;  /* 0x0000c80015157a20 */ /* 0x000fe60000410000 */
[----:B------:R-:W-:Y:S01]  /*6f50*/  MUFU.TANH R175, R15 ;  /* 0x0000000f00af7308 */ /* 0x000fe20000002400 */
        /* <DEDUP_REMOVED lines=10> */
[----:B------:R3:W1:Y:S01]  /*7000*/  LDSM.16.M88.4 R8, [R100+0x1a900] ;  /* 0x01a900006408783b */ /* 0x0006620000000200 */
[----:B------:R-:W-:Y:S06]  /*7010*/  DEPBAR.LE SB0, 0x2 ;  /* 0x000080800000791a */ /* 0x000fec0000000000 */
[C---:B--2---:R-:W-:Y:S01]  /*7020*/  HMMA.16816.F32.BF16 R36, R224.reuse, R4, R36 ;  /* 0x00000004e024723c */ /* 0x044fe20000041824 */
[----:B------:R-:W2:Y:S01]  /*7030*/  MUFU.TANH R179, R24 ;  /* 0x0000001800b37308 */ /* 0x000ea20000002400 */
[----:B------:R-:W-:Y:S06]  /*7040*/  BAR.SYNC.DEFER_BLOCKING 0x0 ;  /* 0x0000000000007b1d */ /* 0x000fec0000010000 */
[C---:B------:R-:W-:Y:S04]  /*7050*/  HMMA.16816.F32.BF16 R40, R224.reuse, R6, R40 ;  /* 0x00000006e028723c */ /* 0x040fe80000041828 */
[----:B------:R-:W-:Y:S02]  /*7060*/  FMUL.FTZ R28, R28, c[0x0][0x320] ;  /* 0x0000c8001c1c7a20 */ /* 0x000fe40000410000 */
[----:B------:R-:W-:Y:S01]  /*7070*/  FMUL.FTZ R29, R29, c[0x0][0x320] ;  /* 0x0000c8001d1d7a20 */ /* 0x000fe20000410000 */
[----:B---3--:R-:W-:Y:S01]  /*7080*/  FMNMX.FTZ R100, R102, R2, !PT ;  /* 0x0000000266647209 */ /* 0x008fe20007810000 */
[----:B------:R-:W-:Y:S04]  /*7090*/  FMUL.FTZ R30, R30, c[0x0][0x320] ;  /* 0x0000c8001e1e7a20 */ /* 0x000fe80000410000 */
[----:B----4-:R-:W-:Y:S01]  /*70a0*/  FMNMX.FTZ R100, R162, R100, !PT ;  /* 0x00000064a2647209 */ /* 0x010fe20007810000 */
[----:B------:R-:W-:Y:S01]  /*70b0*/  FMUL.FTZ R31, R31, c[0x0][0x320] ;  /* 0x0000c8001f1f7a20 */ /* 0x000fe20000410000 */
[----:B------:R-:W-:Y:S01]  /*70c0*/  FMNMX.FTZ R2, R164, R3, !PT ;  /* 0x00000003a4027209 */ /* 0x000fe20007810000 */
[----:B------:R-:W-:Y:S01]  /*70d0*/  FMUL.FTZ R32, R32, c[0x0][0x320] ;  /* 0x0000c80020207a20 */ /* 0x000fe20000410000 */
[----:B-----5:R-:W-:Y:S01]  /*70e0*/  FMNMX.FTZ R100, R163, R100, !PT ;  /* 0x00000064a3647209 */ /* 0x020fe20007810000 */
[----:B------:R-:W-:Y:S01]  /*70f0*/  FMUL.FTZ R36, R36, c[0x0][0x320] ;  /* 0x0000c80024247a20 */ /* 0x000fe20000410000 */
[----:B------:R-:W3:Y:S01]  /*7100*/  MUFU.TANH R178, R25 ;  /* 0x0000001900b27308 */ /* 0x000ee20000002400 */
[----:B------:R-:W-:Y:S01]  /*7110*/  FMUL.FTZ R37, R37, c[0x0][0x320] ;  /* 0x0000c80025257a20 */ /* 0x000fe20000410000 */
[----:B------:R-:W-:Y:S01]  /*7120*/  FMNMX.FTZ R100, R171, R100, !PT ;  /* 0x00000064ab647209 */ /* 0x000fe20007810000 */
[----:B------:R-:W-:Y:S01]  /*7130*/  FMUL.FTZ R38, R38, c[0x0][0x320] ;  /* 0x0000c80026267a20 */ /* 0x000fe20000410000 */
[----:B------:R-:W-:Y:S01]  /*7140*/  FMNMX.FTZ R2, R165, R2, !PT ;  /* 0x00000002a5027209 */ /* 0x000fe20007810000 */
[----:B------:R-:W-:Y:S01]  /*7150*/  FMUL.FTZ R39, R39, c[0x0][0x320] ;  /* 0x0000c80027277a20 */ /* 0x000fe20000410000 */
[----:B------:R-:W-:Y:S01]  /*7160*/  FMNMX.FTZ R100, R172, R100, !PT ;  /* 0x00000064ac647209 */ /* 0x000fe20007810000 */
[C---:B-1----:R-:W-:Y:S03]  /*7170*/  HMMA.16816.F32.BF16 R44, R224.reuse, R8, R44 ;  /* 0x00000008e02c723c */ /* 0x042fe6000004182c */
[----:B------:R-:W1:Y:S01]  /*7180*/  MUFU.TANH R189, R28 ;  /* 0x0000001c00bd7308 */ /* 0x000e620000002400 */
[----:B------:R-:W-:Y:S01]  /*7190*/  FMNMX.FTZ R100, R177, R100, !PT ;  /* 0x00000064b1647209 */ /* 0x000fe20007810000 */
[----:B------:R-:W-:Y:S02]  /*71a0*/  FMUL.FTZ R33, R33, c[0x0][0x320] ;  /* 0x0000c80021217a20 */ /* 0x000fe40000410000 */
[----:B------:R-:W-:Y:S01]  /*71b0*/  FMUL.FTZ R40, R40, c[0x0][0x320] ;  /* 0x0000c80028287a20 */ /* 0x000fe20000410000 */
[----:B------:R-:W-:Y:S04]  /*71c0*/  HMMA.16816.F32.BF16 R48, R224, R10, R48 ;  /* 0x0000000ae030723c */ /* 0x000fe80000041830 */
[----:B------:R-:W-:Y:S01]  /*71d0*/  FMNMX.FTZ R100, R180, R100, !PT ;  /* 0x00000064b4647209 */ /* 0x000fe20007810000 */
[----:B------:R-:W4:Y:S01]  /*71e0*/  MUFU.TANH R191, R29 ;  /* 0x0000001d00bf7308 */ /* 0x000f220000002400 */
[----:B------:R-:W-:Y:S02]  /*71f0*/  FMUL.FTZ R41, R41, c[0x0][0x320] ;  /* 0x0000c80029297a20 */ /* 0x000fe40000410000 */
[----:B--2---:R-:W-:Y:S01]  /*7200*/  FMNMX.FTZ R100, R179, R100, !PT ;  /* 0x00000064b3647209 */ /* 0x004fe20007810000 */
[----:B------:R-:W-:Y:S03]  /*7210*/  FMUL.FTZ R34, R34, c[0x0][0x320] ;  /* 0x0000c80022227a20 */ /* 0x000fe60000410000 */
[----:B---3--:R-:W-:Y:S01]  /*7220*/  FMNMX.FTZ R100, R178, R100, !PT ;  /* 0x00000064b2647209 */ /* 0x008fe20007810000 */
[----:B------:R-:W-:Y:S02]  /*7230*/  FMUL.FTZ R35, R35, c[0x0][0x320] ;  /* 0x0000c80023237a20 */ /* 0x000fe40000410000 */
[----:B------:R-:W2:Y:S01]  /*7240*/  MUFU.TANH R190, R32 ;  /* 0x0000002000be7308 */ /* 0x000ea20000002400 */
[----:B------:R-:W-:Y:S02]  /*7250*/  FMUL.FTZ R44, R44, c[0x0][0x320] ;  /* 0x0000c8002c2c7a20 */ /* 0x000fe40000410000 */
[----:B------:R-:W-:Y:S01]  /*7260*/  FMUL.FTZ R45, R45, c[0x0][0x320] ;  /* 0x0000c8002d2d7a20 */ /* 0x000fe20000410000 */
[----:B-1----:R-:W-:Y:S01]  /*7270*/  FMNMX.FTZ R100, R189, R100, !PT ;  /* 0x00000064bd647209 */ /* 0x002fe20007810000 */
[----:B------:R-:W-:Y:S02]  /*7280*/  FMUL.FTZ R42, R42, c[0x0][0x320] ;  /* 0x0000c8002a2a7a20 */ /* 0x000fe40000410000 */
[----:B------:R-:W-:Y:S02]  /*7290*/  FMUL.FTZ R43, R43, c[0x0][0x320] ;  /* 0x0000c8002b2b7a20 */ /* 0x000fe40000410000 */
[----:B------:R-:W-:Y:S01]  /*72a0*/  FMUL.FTZ R48, R48, c[0x0][0x320] ;  /* 0x0000c80030307a20 */ /* 0x000fe20000410000 */
[----:B------:R-:W1:Y:S01]  /*72b0*/  MUFU.TANH R238, R33 ;  /* 0x0000002100ee7308 */ /* 0x000e620000002400 */
[----:B------:R-:W-:Y:S02]  /*72c0*/  FMUL.FTZ R49, R49, c[0x0][0x320] ;  /* 0x0000c80031317a20 */ /* 0x000fe40000410000 */
[----:B------:R-:W-:Y:S01]  /*72d0*/  FMUL.FTZ R46, R46, c[0x0][0x320] ;  /* 0x0000c8002e2e7a20 */ /* 0x000fe20000410000 */
[----:B----4-:R-:W-:Y:S01]  /*72e0*/  FMNMX.FTZ R100, R191, R100, !PT ;  /* 0x00000064bf647209 */ /* 0x010fe20007810000 */
[----:B------:R-:W-:Y:S02]  /*72f0*/  FMUL.FTZ R47, R47, c[0x0][0x320] ;  /* 0x0000c8002f2f7a20 */ /* 0x000fe40000410000 */
[----:B------:R-:W-:Y:S02]  /*7300*/  FMUL.FTZ R50, R50, c[0x0][0x320] ;  /* 0x0000c80032327a20 */ /* 0x000fe40000410000 */
[----:B------:R-:W-:Y:S01]  /*7310*/  FMUL.FTZ R51, R51, c[0x0][0x320] ;  /* 0x0000c80033337a20 */ /* 0x000fe20000410000 */
        /* <DEDUP_REMOVED lines=9> */
[----:B-1----:R-:W-:Y:S04]  /*73b0*/  FMNMX.FTZ R2, R173, R2, !PT ;  /* 0x00000002ad027209 */ /* 0x002fe80007810000 */
[----:B------:R-:W-:Y:S05]  /*73c0*/  FMNMX.FTZ R2, R175, R2, !PT ;  /* 0x00000002af027209 */ /* 0x000fea0007810000 */
        /* <DEDUP_REMOVED lines=11> */
[----:B-1----:R-:W-:Y:S05]  /*7480*/  FMNMX.FTZ R100, R248, R100, !PT ;  /* 0x00000064f8647209 */ /* 0x002fea0007810000 */
[----:B------:R-:W1:Y:S04]  /*7490*/  SHFL.BFLY PT, R4, R100, 0x2, 0x1f ;  /* 0x0c401f0064047f89 */ /* 0x000e6800000e0000 */
[----:B------:R-:W4:Y:S01]  /*74a0*/  MUFU.TANH R182, R22 ;  /* 0x0000001600b67308 */ /* 0x000f220000002400 */
[----:B---3--:R-:W-:Y:S09]  /*74b0*/  FMNMX.FTZ R2, R174, R2, !PT ;  /* 0x00000002ae027209 */ /* 0x008ff20007810000 */
[----:B------:R-:W3:Y:S01]  /*74c0*/  MUFU.TANH R183, R23 ;  /* 0x0000001700b77308 */ /* 0x000ee20000002400 */
[----:B--2---:R-:W-:Y:S09]  /*74d0*/  FMNMX.FTZ R2, R176, R2, !PT ;  /* 0x00000002b0027209 */ /* 0x004ff20007810000 */
[----:B------:R-:W2:Y:S01]  /*74e0*/  MUFU.TANH R181, R26 ;  /* 0x0000001a00b57308 */ /* 0x000ea20000002400 */
[----:B-1----:R-:W-:Y:S02]  /*74f0*/  FMNMX.FTZ R100, R100, R4, !PT ;  /* 0x0000000464647209 */ /* 0x002fe40007810000 */
[----:B----4-:R-:W-:Y:S03]  /*7500*/  FMNMX.FTZ R2, R182, R2, !PT ;  /* 0x00000002b6027209 */ /* 0x010fe60007810000 */
        /* <DEDUP_REMOVED lines=8> */
[C---:B------:R-:W-:Y:S02]  /*7590*/  FMUL.FTZ R160, R100.reuse, c[0x0][0x2d0] ;  /* 0x0000b40064a07a20 */ /* 0x040fe40000410000 */
[----:B------:R-:W-:Y:S02]  /*75a0*/  FADD.FTZ R0, -R100, R0 ;  /* 0x0000000064007221 */ /* 0x000fe40000010100 */
[----:B------:R-:W1:Y:S01]  /*75b0*/  MUFU.TANH R249, R34 ;  /* 0x0000002200f97308 */ /* 0x000e620000002400 */
[--C-:B------:R-:W-:Y:S01]  /*75c0*/  FFMA.FTZ R4, R169, c[0x0][0x2d0], -R160.reuse ;  /* 0x0000b400a9047a23 */ /* 0x100fe200000108a0 */
[----:B------:R-:W-:Y:S01]  /*75d0*/  MOV R169, R14 ;  /* 0x0000000e00a97202 */ /* 0x000fe20000000f00 */
[----:B------:R-:W-:Y:S01]  /*75e0*/  FMUL.FTZ R0, R0, c[0x0][0x2d0] ;  /* 0x0000b40000007a20 */ /* 0x000fe20000410000 */
[----:B---3--:R-:W-:Y:S06]  /*75f0*/  FMNMX.FTZ R2, R25, R2, !PT ;  /* 0x0000000219027209 */ /* 0x008fec0007810000 */
[----:B------:R-:W3:Y:S01]  /*7600*/  MUFU.TANH R241, R35 ;  /* 0x0000002300f17308 */ /* 0x000ee20000002400 */
[----:B--2---:R-:W-:Y:S01]  /*7610*/  FMNMX.FTZ R2, R24, R2, !PT ;  /* 0x0000000218027209 */ /* 0x004fe20007810000 */
[----:B------:R-:W-:Y:S08]  /*7620*/  LDSM.16.MT88.4 R28, [R233+UR4+0x100] ;  /* 0x00010004e91c783b */ /* 0x000ff00008004200 */
[----:B------:R-:W2:Y:S01]  /*7630*/  MUFU.TANH R251, R38 ;  /* 0x0000002600fb7308 */ /* 0x000ea20000002400 */
[----:B-1----:R-:W-:Y:S04]  /*7640*/  MOV R49, R249 ;  /* 0x000000f900317202 */ /* 0x002fe80000000f00 */
[----:B------:R-:W-:Y:S05]  /*7650*/  FMNMX.FTZ R2, R49, R2, !PT ;  /* 0x0000000231027209 */ /* 0x000fea0007810000 */
[----:B------:R-:W1:Y:S01]  /*7660*/  MUFU.TANH R242, R39 ;  /* 0x0000002700f27308 */ /* 0x000e620000002400 */
[----:B---3--:R-:W-:Y:S09]  /*7670*/  FMNMX.FTZ R2, R241, R2, !PT ;  /* 0x00000002f1027209 */ /* 0x008ff20007810000 */
[----:B------:R-:W3:Y:S01]  /*7680*/  MUFU.TANH R240, R42 ;  /* 0x0000002a00f07308 */ /* 0x000ee20000002400 */
[----:B--2---:R-:W-:Y:S09]  /*7690*/  FMNMX.FTZ R2, R251, R2, !PT ;  /* 0x00000002fb027209 */ /* 0x004ff20007810000 */
[----:B------:R2:W-:Y:S01]  /*76a0*/  MUFU.EX2 R5, R4 ;  /* 0x0000000400057308 */ /* 0x0005e20000000800 */
[----:B-1----:R-:W-:Y:S09]  /*76b0*/  FMNMX.FTZ R2, R242, R2, !PT ;  /* 0x00000002f2027209 */ /* 0x002ff20007810000 */
[----:B------:R-:W1:Y:S01]  /*76c0*/  MUFU.TANH R230, R43 ;  /* 0x0000002b00e67308 */ /* 0x000e620000002400 */
[----:B---3--:R-:W-:Y:S09]  /*76d0*/  FMNMX.FTZ R2, R240, R2, !PT ;  /* 0x00000002f0027209 */ /* 0x008ff20007810000 */
[----:B------:R-:W3:Y:S01]  /*76e0*/  MUFU.TANH R245, R46 ;  /* 0x0000002e00f57308 */ /* 0x000ee20000002400 */
[--C-:B--2---:R-:W-:Y:S01]  /*76f0*/  FFMA.FTZ R4, R167, c[0x0][0x2d0], -R160.reuse ;  /* 0x0000b400a7047a23 */ /* 0x104fe200000108a0 */
[----:B------:R-:W-:Y:S08]  /*7700*/  MOV R167, R13 ;  /* 0x0000000d00a77202 */ /* 0x000ff00000000f00 */
[----:B------:R-:W2:Y:S01]  /*7710*/  MUFU.TANH R246, R47 ;  /* 0x0000002f00f67308 */ /* 0x000ea20000002400 */
[----:B-1----:R-:W-:Y:S09]  /*7720*/  FMNMX.FTZ R2, R230, R2, !PT ;  /* 0x00000002e6027209 */ /* 0x002ff20007810000 */
[----:B------:R-:W1:Y:S01]  /*7730*/  MUFU.TANH R229, R50 ;  /* 0x0000003200e57308 */ /* 0x000e620000002400 */
[----:B---3--:R-:W-:Y:S09]  /*7740*/  FMNMX.FTZ R2, R245, R2, !PT ;  /* 0x00000002f5027209 */ /* 0x008ff20007810000 */
[----:B------:R-:W3:Y:S01]  /*7750*/  MUFU.TANH R228, R51 ;  /* 0x0000003300e47308 */ /* 0x000ee20000002400 */
[----:B--2---:R-:W-:Y:S01]  /*7760*/  FMNMX.FTZ R2, R246, R2, !PT ;  /* 0x00000002f6027209 */ /* 0x004fe20007810000 */
[----:B------:R-:W-:Y:S08]  /*7770*/  LDSM.16.MT88.4 R44, [R103+UR4+0x3100] ;  /* 0x00310004672c783b */ /* 0x000ff00008004200 */
[----:B------:R2:W-:Y:S01]  /*7780*/  MUFU.EX2 R250, R4 ;  /* 0x0000000400fa7308 */ /* 0x0005e20000000800 */
[----:B-1----:R-:W-:Y:S02]  /*7790*/  FMNMX.FTZ R2, R229, R2, !PT ;  /* 0x00000002e5027209 */ /* 0x002fe40007810000 */
[----:B------:R-:W-:Y:S02]  /*77a0*/  MOV R50, R24 ;  /* 0x0000001800327202 */ /* 0x000fe40000000f00 */
[----:B---3--:R-:W-:Y:S02]  /*77b0*/  FMNMX.FTZ R2, R228, R2, !PT ;  /* 0x00000002e4027209 */ /* 0x008fe40007810000 */
[----:B------:R-:W-:Y:S03]  /*77c0*/  MOV R51, R15 ;  /* 0x0000000f00337202 */ /* 0x000fe60000000f00 */
[----:B------:R-:W1:Y:S01]  /*77d0*/  SHFL.BFLY PT, R3, R2, 0x2, 0x1f ;  /* 0x0c401f0002037f89 */ /* 0x000e6200000e0000 */
[--C-:B--2---:R-:W-:Y:S04]  /*77e0*/  FFMA.FTZ R4, R166, c[0x0][0x2d0], -R160.reuse ;  /* 0x0000b400a6047a23 */ /* 0x104fe800000108a0 */
[----:B------:R2:W-:Y:S01]  /*77f0*/  MUFU.EX2 R166, R4 ;  /* 0x0000000400a67308 */ /* 0x0005e20000000800 */
[----:B-1----:R-:W-:Y:S05]  /*7800*/  FMNMX.FTZ R2, R2, R3, !PT ;  /* 0x0000000302027209 */ /* 0x002fea0007810000 */
[----:B------:R-:W1:Y:S01]  /*7810*/  SHFL.BFLY PT, R3, R2, 0x1, 0x1f ;  /* 0x0c201f0002037f89 */ /* 0x000e6200000e0000 */
[--C-:B--2---:R-:W-:Y:S01]  /*7820*/  FFMA.FTZ R4, R102, c[0x0][0x2d0], -R160.reuse ;  /* 0x0000b40066047a23 */ /* 0x104fe200000108a0 */
[----:B------:R-:W-:Y:S03]  /*7830*/  IADD3 R102, R103, UR4, RZ ;  /* 0x0000000467667c10 */ /* 0x000fe6000fffe0ff */
[----:B------:R2:W-:Y:S01]  /*7840*/  MUFU.EX2 R249, R4 ;  /* 0x0000000400f97308 */ /* 0x0005e20000000800 */
[----:B------:R-:W-:Y:S05]  /*7850*/  IADD3 R102, R235, R102, RZ ;  /* 0x00000066eb667210 */ /* 0x000fea0007ffe0ff */
[----:B------:R-:W-:Y:S01]  /*7860*/  LDSM.16.MT88.4 R20, [R102+0x100] ;  /* 0x000100006614783b */ /* 0x000fe20000004200 */
[----:B-1----:R-:W-:Y:S03]  /*7870*/  FMNMX.FTZ R3, R2, R3, !PT ;  /* 0x0000000302037209 */ /* 0x002fe60007810000 */
[----:B------:R1:W3:Y:S02]  /*7880*/  MUFU.EX2 R2, R0 ;  /* 0x0000000000027308 */ /* 0x0002e40000000800 */
[C---:B------:R-:W-:Y:S04]  /*7890*/  FMUL.FTZ R161, R3.reuse, c[0x0][0x2d0] ;  /* 0x0000b40003a17a20 */ /* 0x040fe80000410000 */
[----:B--2---:R-:W-:Y:S01]  /*78a0*/  FFMA.FTZ R4, R170, c[0x0][0x2d0], -R161 ;  /* 0x0000b400aa047a23 */ /* 0x004fe200000108a1 */
[----:B------:R-:W-:Y:S02]  /*78b0*/  MOV R170, R12 ;  /* 0x0000000c00aa7202 */ /* 0x000fe40000000f00 */
[----:B------:R-:W2:Y:S01]  /*78c0*/  LDSM.16.MT88.4 R12, [R103+UR4+0x100] ;  /* 0x00010004670c783b */ /* 0x000ea20008004200 */
[----:B------:R4:W5:Y:S01]  /*78d0*/  MUFU.EX2 R231, R4 ;  /* 0x0000000400e77308 */ /* 0x0009620000000800 */
[----:B-1----:R-:W-:Y:S01]  /*78e0*/  FADD.FTZ R0, -R3, R101 ;  /* 0x0000006503007221 */ /* 0x002fe20000010100 */
[----:B------:R-:W-:Y:S01]  /*78f0*/  IADD3 R101, R233, UR4, RZ ;  /* 0x00000004e9657c10 */ /* 0x000fe2000fffe0ff */
[----:B---3--:R-:W-:Y:S02]  /*7900*/  FMUL.FTZ R8, R2, R108 ;  /* 0x0000006c02087220 */ /* 0x008fe40000410000 */
[----:B------:R-:W-:Y:S01]  /*7910*/  FMUL.FTZ R0, R0, c[0x0][0x2d0] ;  /* 0x0000b40000007a20 */ /* 0x000fe20000410000 */
[----:B------:R-:W-:Y:S01]  /*7920*/  IADD3 R101, R235, R101, RZ ;  /* 0x00000065eb657210 */ /* 0x000fe20007ffe0ff */
[C---:B------:R-:W-:Y:S02]  /*7930*/  FMUL.FTZ R9, R2.reuse, R109 ;  /* 0x0000006d02097220 */ /* 0x040fe40000410000 */
[----:B------:R-:W-:Y:S02]  /*7940*/  FMUL.FTZ R16, R2, R116 ;  /* 0x0000007402107220 */ /* 0x000fe40000410000 */
[----:B------:R-:W1:Y:S01]  /*7950*/  MUFU.EX2 R0, R0 ;  /* 0x0000000000007308 */ /* 0x000e620000000800 */
[--C-:B----4-:R-:W-:Y:S01]  /*7960*/  FFMA.FTZ R4, R168, c[0x0][0x2d0], -R161.reuse ;  /* 0x0000b400a8047a23 */ /* 0x110fe200000108a1 */
[----:B------:R-:W-:Y:S01]  /*7970*/  MOV R168, R251 ;  /* 0x000000fb00a87202 */ /* 0x000fe20000000f00 */
[C---:B------:R-:W-:Y:S01]  /*7980*/  FMUL.FTZ R17, R2.reuse, R117 ;  /* 0x0000007502117220 */ /* 0x040fe20000410000 */
[----:B------:R-:W3:Y:S01]  /*7990*/  LDSM.16.MT88.4 R36, [R101+0x100] ;  /* 0x000100006524783b */ /* 0x000ee20000004200 */
[C---:B------:R-:W-:Y:S02]  /*79a0*/  FMUL.FTZ R24, R2.reuse, R124 ;  /* 0x0000007c02187220 */ /* 0x040fe40000410000 */
[C---:B------:R-:W-:Y:S01]  /*79b0*/  FMUL.FTZ R32, R2.reuse, R132 ;  /* 0x0000008402207220 */ /* 0x040fe20000410000 */
[----:B-----5:R-:W-:Y:S01]  /*79c0*/  MOV R132, R231 ;  /* 0x000000e700847202 */ /* 0x020fe20000000f00 */
[C---:B------:R-:W-:Y:S01]  /*79d0*/  FMUL.FTZ R33, R2.reuse, R133 ;  /* 0x0000008502217220 */ /* 0x040fe20000410000 */
[----:B------:R4:W5:Y:S01]  /*79e0*/  MUFU.EX2 R252, R4 ;  /* 0x0000000400fc7308 */ /* 0x0009620000000800 */
        /* <DEDUP_REMOVED lines=12> */
[----:B------:R-:W-:Y:S02]  /*7ab0*/  FMUL.FTZ R56, R2, R56 ;  /* 0x0000003802387220 */ /* 0x000fe40000410000 */
[C---:B-1----:R-:W-:Y:S01]  /*7ac0*/  FMUL.FTZ R6, R0.reuse, R106 ;  /* 0x0000006a00067220 */ /* 0x042fe20000410000 */
[----:B------:R-:W-:Y:S01]  /*7ad0*/  F2FP.BF16.PACK_AB R106, R249, R166 ;  /* 0x000000a6f96a723e */ /* 0x000fe200000010ff */
[C---:B------:R-:W-:Y:S02]  /*7ae0*/  FMUL.FTZ R7, R0.reuse, R107 ;  /* 0x0000006b00077220 */ /* 0x040fe40000410000 */
[C---:B------:R-:W-:Y:S02]  /*7af0*/  FMUL.FTZ R10, R0.reuse, R110 ;  /* 0x0000006e000a7220 */ /* 0x040fe40000410000 */
[C---:B------:R-:W-:Y:S02]  /*7b00*/  FMUL.FTZ R11, R0.reuse, R111 ;  /* 0x0000006f000b7220 */ /* 0x040fe40000410000 */
[----:B------:R-:W-:Y:S01]  /*7b10*/  FMUL.FTZ R18, R0, R118 ;  /* 0x0000007600127220 */ /* 0x000fe20000410000 */
[----:B------:R-:W1:Y:S01]  /*7b20*/  LDSM.16.MT88.4 R108, [R102+0x3100] ;  /* 0x00310000666c783b */ /* 0x000e620000004200 */
[--C-:B----4-:R-:W-:Y:S01]  /*7b30*/  FFMA.FTZ R4, R164, c[0x0][0x2d0], -R161.reuse ;  /* 0x0000b400a4047a23 */ /* 0x110fe200000108a1 */
[----:B------:R-:W-:Y:S01]  /*7b40*/  MOV R164, R5 ;  /* 0x0000000500a47202 */ /* 0x000fe20000000f00 */
[----:B------:R-:W-:Y:S01]  /*7b50*/  FMUL.FTZ R5, R2, R105 ;  /* 0x0000006902057220 */ /* 0x000fe20000410000 */
[----:B-----5:R-:W-:Y:S01]  /*7b60*/  F2FP.BF16.PACK_AB R105, R252, R231 ;  /* 0x000000e7fc69723e */ /* 0x020fe200000010ff */
[----:B------:R4:W-:Y:S01]  /*7b70*/  MUFU.EX2 R251, R4 ;  /* 0x0000000400fb7308 */ /* 0x0009e20000000800 */
[C---:B------:R-:W-:Y:S02]  /*7b80*/  FMUL.FTZ R19, R0.reuse, R119 ;  /* 0x0000007700137220 */ /* 0x040fe40000410000 */
[C---:B------:R-:W-:Y:S01]  /*7b90*/  FMUL.FTZ R26, R0.reuse, R126 ;  /* 0x0000007e001a7220 */ /* 0x040fe20000410000 */
[----:B------:R-:W-:Y:S01]  /*7ba0*/  LDSM.16.MT88.4 R116, [R101+0x3100] ;  /* 0x003100006574783b */ /* 0x000fe20000004200 */
[C---:B------:R-:W-:Y:S02]  /*7bb0*/  FMUL.FTZ R27, R0.reuse, R127 ;  /* 0x0000007f001b7220 */ /* 0x040fe40000410000 */
        /* <DEDUP_REMOVED lines=11> */
[----:B------:R-:W-:Y:S02]  /*7c70*/  FMUL.FTZ R55, R0, R55 ;  /* 0x0000003700377220 */ /* 0x000fe40000410000 */
[----:B------:R-:W-:Y:S02]  /*7c80*/  FMUL.FTZ R57, R2, R57 ;  /* 0x0000003902397220 */ /* 0x000fe40000410000 */
[C---:B------:R-:W-:Y:S02]  /*7c90*/  FMUL.FTZ R58, R0.reuse, R58 ;  /* 0x0000003a003a7220 */ /* 0x040fe40000410000 */
[--C-:B----4-:R-:W-:Y:S02]  /*7ca0*/  FFMA.FTZ R4, R165, c[0x0][0x2d0], -R161.reuse ;  /* 0x0000b400a5047a23 */ /* 0x110fe400000108a1 */
[----:B------:R-:W-:Y:S02]  /*7cb0*/  FMUL.FTZ R59, R0, R59 ;  /* 0x0000003b003b7220 */ /* 0x000fe40000410000 */
[----:B------:R-:W4:Y:S01]  /*7cc0*/  MUFU.EX2 R165, R4 ;  /* 0x0000000400a57308 */ /* 0x000f220000000800 */
[C---:B------:R-:W-:Y:S02]  /*7cd0*/  FMUL.FTZ R60, R2.reuse, R60 ;  /* 0x0000003c023c7220 */ /* 0x040fe40000410000 */
[----:B------:R-:W-:Y:S02]  /*7ce0*/  FMUL.FTZ R61, R2, R61 ;  /* 0x0000003d023d7220 */ /* 0x000fe40000410000 */
        /* <DEDUP_REMOVED lines=9> */
[----:B------:R-:W-:Y:S01]  /*7d80*/  FMUL.FTZ R71, R0, R71 ;  /* 0x0000004700477220 */ /* 0x000fe20000410000 */
[----:B----4-:R-:W-:Y:S01]  /*7d90*/  F2FP.BF16.PACK_AB R107, R165, R251 ;  /* 0x000000fba56b723e */ /* 0x010fe200000010ff */
[----:B------:R-:W-:Y:S01]  /*7da0*/  FMUL.FTZ R4, R2, R104 ;  /* 0x0000006802047220 */ /* 0x000fe20000410000 */
[----:B------:R-:W-:Y:S01]  /*7db0*/  F2FP.BF16.PACK_AB R104, R250, R164 ;  /* 0x000000a4fa68723e */ /* 0x000fe200000010ff */
[C---:B------:R-:W-:Y:S02]  /*7dc0*/  FMUL.FTZ R72, R2.reuse, R72 ;  /* 0x0000004802487220 */ /* 0x040fe40000410000 */
[----:B------:R-:W-:Y:S02]  /*7dd0*/  FMUL.FTZ R73, R2, R73 ;  /* 0x0000004902497220 */ /* 0x000fe40000410000 */
[C---:B------:R-:W-:Y:S02]  /*7de0*/  FMUL.FTZ R74, R0.reuse, R74 ;  /* 0x0000004a004a7220 */ /* 0x040fe40000410000 */
[C---:B--2---:R-:W-:Y:S05]  /*7df0*/  HMMA.16816.F32.BF16 R4, R104.reuse, R12, R4 ;  /* 0x0000000c6804723c */ /* 0x044fea0000041804 */
[----:B------:R-:W-:Y:S02]  /*7e00*/  FMUL.FTZ R75, R0, R75 ;  /* 0x0000004b004b7220 */ /* 0x000fe40000410000 */
[C---:B------:R-:W-:Y:S01]  /*7e10*/  FMUL.FTZ R12, R2.reuse, R112 ;  /* 0x00000070020c7220 */ /* 0x040fe20000410000 */
[C---:B------:R-:W-:Y:S04]  /*7e20*/  HMMA.16816.F32.BF16 R8, R104.reuse, R14, R8 ;  /* 0x0000000e6808723c */ /* 0x040fe80000041808 */
[C---:B------:R-:W-:Y:S02]  /*7e30*/  FMUL.FTZ R13, R2.reuse, R113 ;  /* 0x00000071020d7220 */ /* 0x040fe40000410000 */
[----:B------:R-:W-:Y:S02]  /*7e40*/  FMUL.FTZ R76, R2, R76 ;  /* 0x0000004c024c7220 */ /* 0x000fe40000410000 */
[C---:B------:R-:W-:Y:S04]  /*7e50*/  FMUL.FTZ R14, R0.reuse, R114 ;  /* 0x00000072000e7220 */ /* 0x040fe80000410000 */
[----:B------:R-:W-:Y:S02]  /*7e60*/  FMUL.FTZ R15, R0, R115 ;  /* 0x00000073000f7220 */ /* 0x000fe40000410000 */
[----:B------:R-:W2:Y:S01]  /*7e70*/  LDSM.16.MT88.4 R112, [R233+UR4+0x3100] ;  /* 0x00310004e970783b */ /* 0x000ea20008004200 */
[----:B------:R-:W-:Y:S02]  /*7e80*/  FMUL.FTZ R77, R2, R77 ;  /* 0x0000004d024d7220 */ /* 0x000fe40000410000 */
[C---:B------:R-:W-:Y:S02]  /*7e90*/  FMUL.FTZ R78, R0.reuse, R78 ;  /* 0x0000004e004e7220 */ /* 0x040fe40000410000 */
[C---:B------:R-:W-:Y:S03]  /*7ea0*/  HMMA.16816.F32.BF16 R12, R104.reuse, R20, R12 ;  /* 0x00000014680c723c */ /* 0x040fe6000004180c */
[----:B------:R-:W-:Y:S02]  /*7eb0*/  FMUL.FTZ R79, R0, R79 ;  /* 0x0000004f004f7220 */ /* 0x000fe40000410000 */
[C---:B------:R-:W-:Y:S02]  /*7ec0*/  FMUL.FTZ R80, R2.reuse, R80 ;  /* 0x0000005002507220 */ /* 0x040fe40000410000 */
[C---:B------:R-:W-:Y:S01]  /*7ed0*/  FMUL.FTZ R21, R2.reuse, R121 ;  /* 0x0000007902157220 */ /* 0x040fe20000410000 */
[C---:B------:R-:W-:Y:S04]  /*7ee0*/  HMMA.16816.F32.BF16 R16, R104.reuse, R22, R16 ;  /* 0x000000166810723c */ /* 0x040fe80000041810 */
[C---:B------:R-:W-:Y:S01]  /*7ef0*/  FMUL.FTZ R20, R2.reuse, R120 ;  /* 0x0000007802147220 */ /* 0x040fe20000410000 */
[----:B------:R-:W-:Y:S01]  /*7f00*/  MOV R120, R25 ;  /* 0x0000001900787202 */ /* 0x000fe20000000f00 */
[----:B------:R-:W-:Y:S02]  /*7f10*/  FMUL.FTZ R25, R2, R125 ;  /* 0x0000007d02197220 */ /* 0x000fe40000410000 */
[C---:B------:R-:W-:Y:S01]  /*7f20*/  FMUL.FTZ R22, R0.reuse, R122 ;  /* 0x0000007a00167220 */ /* 0x040fe20000410000 */
[----:B------:R-:W-:Y:S01]  /*7f30*/  MOV R150, R120 ;  /* 0x0000007800967202 */ /* 0x000fe20000000f00 */
[----:B------:R-:W-:Y:S02]  /*7f40*/  LDSM.16.MT88.4 R124, [R101+0x900] ;  /* 0x00090000657c783b */ /* 0x000fe40000004200 */
[----:B------:R-:W-:Y:S02]  /*7f50*/  FMUL.FTZ R23, R0, R123 ;  /* 0x0000007b00177220 */ /* 0x000fe40000410000 */
[----:B------:R-:W-:Y:S02]  /*7f60*/  FMUL.FTZ R81, R2, R81 ;  /* 0x0000005102517220 */ /* 0x000fe40000410000 */
[C---:B------:R-:W-:Y:S02]  /*7f70*/  FMUL.FTZ R82, R0.reuse, R82 ;  /* 0x0000005200527220 */ /* 0x040fe40000410000 */
[----:B------:R-:W-:Y:S01]  /*7f80*/  LDSM.16.MT88.4 R120, [R102+0x900] ;  /* 0x000900006678783b */ /* 0x000fe20000004200 */
[C---:B------:R-:W-:Y:S03]  /*7f90*/  HMMA.16816.F32.BF16 R20, R104.reuse, R28, R20 ;  /* 0x0000001c6814723c */ /* 0x040fe60000041814 */
[----:B------:R-:W-:Y:S02]  /*7fa0*/  FMUL.FTZ R83, R0, R83 ;  /* 0x0000005300537220 */ /* 0x000fe40000410000 */
[C---:B------:R-:W-:Y:S02]  /*7fb0*/  FMUL.FTZ R84, R2.reuse, R84 ;  /* 0x0000005402547220 */ /* 0x040fe40000410000 */
[C---:B------:R-:W-:Y:S01]  /*7fc0*/  FMUL.FTZ R28, R2.reuse, R128 ;  /* 0x00000080021c7220 */ /* 0x040fe20000410000 */
[C---:B------:R-:W-:Y:S04]  /*7fd0*/  HMMA.16816.F32.BF16 R24, R104.reuse, R30, R24 ;  /* 0x0000001e6818723c */ /* 0x040fe80000041818 */
[C---:B------:R-:W-:Y:S02]  /*7fe0*/  FMUL.FTZ R29, R2.reuse, R129 ;  /* 0x00000081021d7220 */ /* 0x040fe40000410000 */
[----:B------:R-:W-:Y:S02]  /*7ff0*/  FMUL.FTZ R85, R2, R85 ;  /* 0x0000005502557220 */ /* 0x000fe40000410000 */
[C---:B------:R-:W-:Y:S04]  /*8000*/  FMUL.FTZ R30, R0.reuse, R130 ;  /* 0x00000082001e7220 */ /* 0x040fe80000410000 */
[C---:B------:R-:W-:Y:S02]  /*8010*/  FMUL.FTZ R31, R0.reuse, R131 ;  /* 0x00000083001f7220 */ /* 0x040fe40000410000 */
[----:B------:R-:W-:Y:S01]  /*8020*/  LDSM.16.MT88.4 R128, [R103+UR4+0x3900] ;  /* 0x003900046780783b */ /* 0x000fe20008004200 */
[C---:B------:R-:W-:Y:S02]  /*8030*/  FMUL.FTZ R86, R0.reuse, R86 ;  /* 0x0000005600567220 */ /* 0x040fe40000410000 */
[----:B------:R-:W-:Y:S02]  /*8040*/  FMUL.FTZ R87, R0, R87 ;  /* 0x0000005700577220 */ /* 0x000fe40000410000 */
[C---:B---3--:R-:W-:Y:S03]  /*8050*/  HMMA.16816.F32.BF16 R28, R104.reuse, R36, R28 ;  /* 0x00000024681c723c */ /* 0x048fe6000004181c */
[C---:B------:R-:W-:Y:S02]  /*8060*/  FMUL.FTZ R88, R2.reuse, R88 ;  /* 0x0000005802587220 */ /* 0x040fe40000410000 */
[----:B------:R-:W-:Y:S02]  /*8070*/  FMUL.FTZ R89, R2, R89 ;  /* 0x0000005902597220 */ /* 0x000fe40000410000 */
[----:B------:R-:W-:Y:S01]  /*8080*/  FMUL.FTZ R90, R0, R90 ;  /* 0x0000005a005a7220 */ /* 0x000fe20000410000 */
[C---:B------:R-:W-:Y:S04]  /*8090*/  HMMA.16816.F32.BF16 R32, R104.reuse, R38, R32 ;  /* 0x000000266820723c */ /* 0x040fe80000041820 */
[C---:B------:R-:W-:Y:S01]  /*80a0*/  FMUL.FTZ R36, R2.reuse, R136 ;  /* 0x0000008802247220 */ /* 0x040fe20000410000 */
[----:B------:R-:W-:Y:S01]  /*80b0*/  MOV R136, R249 ;  /* 0x000000f900887202 */ /* 0x000fe20000000f00 */
[----:B------:R-:W-:Y:S01]  /*80c0*/  FMUL.FTZ R37, R2, R137 ;  /* 0x0000008902257220 */ /* 0x000fe20000410000 */
[----:B------:R-:W-:Y:S01]  /*80d0*/  MOV R137, R248 ;  /* 0x000000f800897202 */ /* 0x000fe20000000f00 */
[C---:B------:R-:W-:Y:S01]  /*80e0*/  FMUL.FTZ R38, R0.reuse, R138 ;  /* 0x0000008a00267220 */ /* 0x040fe20000410000 */
[----:B------:R-:W-:Y:S03]  /*80f0*/  MOV R138, R170 ;  /* 0x000000aa008a7202 */ /* 0x000fe60000000f00 */
[C---:B------:R-:W-:Y:S01]  /*8100*/  FMUL.FTZ R39, R0.reuse, R139 ;  /* 0x0000008b00277220 */ /* 0x040fe20000410000 */
[----:B------:R-:W-:Y:S01]  /*8110*/  MOV R170, R244 ;  /* 0x000000f400aa7202 */ /* 0x000fe20000000f00 */
[----:B------:R-:W-:Y:S01]  /*8120*/  FMUL.FTZ R91, R0, R91 ;  /* 0x0000005b005b7220 */ /* 0x000fe20000410000 */
[----:B------:R-:W-:Y:S01]  /*8130*/  MOV R139, R230 ;  /* 0x000000e6008b7202 */ /* 0x000fe20000000f00 */
[C---:B------:R-:W-:Y:S02]  /*8140*/  FMUL.FTZ R92, R2.reuse, R92 ;  /* 0x0000005c025c7220 */ /* 0x040fe40000410000 */
[----:B------:R-:W-:Y:S01]  /*8150*/  FMUL.FTZ R93, R2, R93 ;  /* 0x0000005d025d7220 */ /* 0x000fe20000410000 */
[C---:B------:R-:W-:Y:S03]  /*8160*/  HMMA.16816.F32.BF16 R36, R104.reuse, R44, R36 ;  /* 0x0000002c6824723c */ /* 0x040fe60000041824 */
[C---:B------:R-:W-:Y:S02]  /*8170*/  FMUL.FTZ R94, R0.reuse, R94 ;  /* 0x0000005e005e7220 */ /* 0x040fe40000410000 */
[----:B------:R-:W-:Y:S02]  /*8180*/  FMUL.FTZ R95, R0, R95 ;  /* 0x0000005f005f7220 */ /* 0x000fe40000410000 */
        /* <DEDUP_REMOVED lines=12> */
[----:B------:R-:W-:Y:S01]  /*8250*/  FMUL.FTZ R97, R2, R97 ;  /* 0x0000006102617220 */ /* 0x000fe20000410000 */
[----:B------:R-:W-:Y:S01]  /*8260*/  MOV R145, R239 ;  /* 0x000000ef00917202 */ /* 0x000fe20000000f00 */
[C---:B------:R-:W-:Y:S01]  /*8270*/  FMUL.FTZ R98, R0.reuse, R98 ;  /* 0x0000006200627220 */ /* 0x040fe20000410000 */
[C---:B-1----:R-:W-:Y:S03]  /*8280*/  HMMA.16816.F32.BF16 R44, R104.reuse, R108, R44 ;  /* 0x0000006c682c723c */ /* 0x042fe6000004182c */
[----:B------:R-:W-:Y:S05]  /*8290*/  FMUL.FTZ R99, R0, R99 ;  /* 0x0000006300637220 */ /* 0x000fea0000410000 */
[C---:B------:R-:W-:Y:S01]  /*82a0*/  HMMA.16816.F32.BF16 R48, R104.reuse, R110, R48 ;  /* 0x0000006e6830723c */ /* 0x040fe20000041830 */
[----:B------:R-:W1:Y:S07]  /*82b0*/  LDSM.16.MT88.4 R108, [R103+UR4+0x6100] ;  /* 0x00610004676c783b */ /* 0x000e6e0008004200 */
[C---:B--2---:R-:W-:Y:S07]  /*82c0*/  HMMA.16816.F32.BF16 R52, R104.reuse, R112, R52 ;  /* 0x000000706834723c */ /* 0x044fee0000041834 */
[--C-:B------:R-:W-:Y:S01]  /*82d0*/  FFMA.FTZ R112, R162, c[0x0][0x2d0], -R160.reuse ;  /* 0x0000b400a2707a23 */ /* 0x100fe200000108a0 */
[C---:B------:R-:W-:Y:S03]  /*82e0*/  HMMA.16816.F32.BF16 R56, R104.reuse, R114, R56 ;  /* 0x000000726838723c */ /* 0x040fe60000041838 */
[----:B------:R2:W-:Y:S05]  /*82f0*/  MUFU.EX2 R250, R112 ;  /* 0x0000007000fa7308 */ /* 0x0005ea0000000800 */
[C---:B------:R-:W-:Y:S07]  /*8300*/  HMMA.16816.F32.BF16 R60, R104.reuse, R116, R60 ;  /* 0x00000074683c723c */ /* 0x040fee000004183c */
[--C-:B------:R-:W-:Y:S01]  /*8310*/  FFMA.FTZ R116, R163, c[0x0][0x2d0], -R160.reuse ;  /* 0x0000b400a3747a23 */ /* 0x100fe200000108a0 */
[C---:B------:R-:W-:Y:S03]  /*8320*/  HMMA.16816.F32.BF16 R64, R104.reuse, R118, R64 ;  /* 0x000000766840723c */ /* 0x040fe60000041840 */
[----:B------:R3:W4:Y:S05]  /*8330*/  MUFU.EX2 R249, R116 ;  /* 0x0000007400f97308 */ /* 0x00072a0000000800 */
[C---:B-1----:R-:W-:Y:S01]  /*8340*/  HMMA.16816.F32.BF16 R68, R104.reuse, R108, R68 ;  /* 0x0000006c6844723c */ /* 0x042fe20000041844 */
[----:B--2---:R-:W1:Y:S06]  /*8350*/  LDSM.16.MT88.4 R112, [R102+0x6100] ;  /* 0x006100006670783b */ /* 0x004e6c0000004200 */
[--C-:B------:R-:W-:Y:S01]  /*8360*/  FFMA.FTZ R108, R172, c[0x0][0x2d0], -R160.reuse ;  /* 0x0000b400ac6c7a23 */ /* 0x100fe200000108a0 */
[C---:B------:R-:W-:Y:S03]  /*8370*/  HMMA.16816.F32.BF16 R72, R104.reuse, R110, R72 ;  /* 0x0000006e6848723c */ /* 0x040fe60000041848 */
[----:B------:R2:W-:Y:S01]  /*8380*/  MUFU.EX2 R247, R108 ;  /* 0x0000006c00f77308 */ /* 0x0005e20000000800 */
[--C-:B---3--:R-:W-:Y:S09]  /*8390*/  FFMA.FTZ R116, R171, c[0x0][0x2d0], -R160.reuse ;  /* 0x0000b400ab747a23 */ /* 0x108ff200000108a0 */
[----:B------:R3:W5:Y:S01]  /*83a0*/  MUFU.EX2 R248, R116 ;  /* 0x0000007400f87308 */ /* 0x0007620000000800 */
[--C-:B--2---:R-:W-:Y:S09]  /*83b0*/  FFMA.FTZ R108, R173, c[0x0][0x2d0], -R161.reuse ;  /* 0x0000b400ad6c7a23 */ /* 0x104ff200000108a1 */
[----:B------:R2:W-:Y:S01]  /*83c0*/  MUFU.EX2 R246, R108 ;  /* 0x0000006c00f67308 */ /* 0x0005e20000000800 */
[C---:B-1----:R-:W-:Y:S01]  /*83d0*/  HMMA.16816.F32.BF16 R76, R104.reuse, R112, R76 ;  /* 0x00000070684c723c */ /* 0x042fe2000004184c */
[----:B---3--:R-:W1:Y:S06]  /*83e0*/  LDSM.16.MT88.4 R116, [R233+UR4+0x6100] ;  /* 0x00610004e974783b */ /* 0x008e6c0008004200 */
[--C-:B------:R-:W-:Y:S01]  /*83f0*/  FFMA.FTZ R112, R175, c[0x0][0x2d0], -R161.reuse ;  /* 0x0000b400af707a23 */ /* 0x100fe200000108a1 */
[C---:B------:R-:W-:Y:S03]  /*8400*/  HMMA.16816.F32.BF16 R80, R104.reuse, R114, R80 ;  /* 0x000000726850723c */ /* 0x040fe60000041850 */
[----:B------:R3:W1:Y:S01]  /*8410*/  MUFU.EX2 R245, R112 ;  /* 0x0000007000f57308 */ /* 0x0006620000000800 */
[----:B--2---:R-:W2:Y:S01]  /*8420*/  LDSM.16.MT88.4 R108, [R101+0x6100] ;  /* 0x00610000656c783b */ /* 0x004ea20000004200 */
[--C-:B---3--:R-:W-:Y:S08]  /*8430*/  FFMA.FTZ R112, R174, c[0x0][0x2d0], -R161.reuse ;  /* 0x0000b400ae707a23 */ /* 0x108ff000000108a1 */
[----:B------:R3:W-:Y:S01]  /*8440*/  MUFU.EX2 R244, R112 ;  /* 0x0000007000f47308 */ /* 0x0007e20000000800 */
[C---:B-1----:R-:W-:Y:S07]  /*8450*/  HMMA.16816.F32.BF16 R84, R104.reuse, R116, R84 ;  /* 0x000000746854723c */ /* 0x042fee0000041854 */
[--C-:B------:R-:W-:Y:S01]  /*8460*/  FFMA.FTZ R116, R176, c[0x0][0x2d0], -R161.reuse ;  /* 0x0000b400b0747a23 */ /* 0x100fe200000108a1 */
[C---:B------:R-:W-:Y:S03]  /*8470*/  HMMA.16816.F32.BF16 R88, R104.reuse, R118, R88 ;  /* 0x000000766858723c */ /* 0x040fe60000041858 */
[----:B------:R1:W1:Y:S05]  /*8480*/  MUFU.EX2 R242, R116 ;  /* 0x0000007400f27308 */ /* 0x00026a0000000800 */
[C---:B--2---:R-:W-:Y:S01]  /*8490*/  HMMA.16816.F32.BF16 R92, R104.reuse, R108, R92 ;  /* 0x0000006c685c723c */ /* 0x044fe2000004185c */
[----:B---3--:R-:W2:Y:S07]  /*84a0*/  LDSM.16.MT88.4 R112, [R103+UR4+0x900] ;  /* 0x000900046770783b */ /* 0x008eae0008004200 */
[----:B------:R-:W-:Y:S01]  /*84b0*/  HMMA.16816.F32.BF16 R96, R104, R110, R96 ;  /* 0x0000006e6860723c */ /* 0x000fe20000041860 */
[----:B------:R-:W-:Y:S06]  /*84c0*/  LDSM.16.MT88.4 R108, [R102+0x3900] ;  /* 0x00390000666c783b */ /* 0x000fec0000004200 */
[----:B----4-:R-:W-:Y:S02]  /*84d0*/  F2FP.BF16.PACK_AB R104, R249, R250 ;  /* 0x000000faf968723e */ /* 0x010fe400000010ff */
[----:B-----5:R-:W-:Y:S01]  /*84e0*/  F2FP.BF16.PACK_AB R106, R247, R248 ;  /* 0x000000f8f76a723e */ /* 0x020fe200000010ff */
[----:B-1----:R-:W1:Y:S02]  /*84f0*/  LDSM.16.MT88.4 R116, [R233+UR4+0x900] ;  /* 0x00090004e974783b */ /* 0x002e640008004200 */
[----:B------:R-:W-:Y:S02]  /*8500*/  F2FP.BF16.PACK_AB R105, R245, R246 ;  /* 0x000000f6f569723e */ /* 0x000fe400000010ff */
[----:B------:R-:W-:Y:S07]  /*8510*/  F2FP.BF16.PACK_AB R107, R242, R244 ;  /* 0x000000f4f26b723e */ /* 0x000fee00000010ff */
[C---:B--2---:R-:W-:Y:S08]  /*8520*/  HMMA.16816.F32.BF16 R4, R104.reuse, R112, R4 ;  /* 0x000000706804723c */ /* 0x044ff00000041804 */
[C---:B------:R-:W-:Y:S01]  /*8530*/  HMMA.16816.F32.BF16 R8, R104.reuse, R114, R8 ;  /* 0x000000726808723c */ /* 0x040fe20000041808 */
[----:B------:R-:W2:Y:S07]  /*8540*/  LDSM.16.MT88.4 R112, [R233+UR4+0x3900] ;  /* 0x00390004e970783b */ /* 0x000eae0008004200 */
[C---:B------:R-:W-:Y:S08]  /*8550*/  HMMA.16816.F32.BF16 R12, R104.reuse, R120, R12 ;  /* 0x00000078680c723c */ /* 0x040ff0000004180c */
[C---:B------:R-:W-:Y:S01]  /*8560*/  HMMA.16816.F32.BF16 R16, R104.reuse, R122, R16 ;  /* 0x0000007a6810723c */ /* 0x040fe20000041810 */
[----:B------:R-:W3:Y:S07]  /*8570*/  LDSM.16.MT88.4 R120, [R101+0x3900] ;  /* 0x003900006578783b */ /* 0x000eee0000004200 */
[C---:B-1----:R-:W-:Y:S08]  /*8580*/  HMMA.16816.F32.BF16 R20, R104.reuse, R116, R20 ;  /* 0x000000746814723c */ /* 0x042ff00000041814 */
[C---:B------:R-:W-:Y:S01]  /*8590*/  HMMA.16816.F32.BF16 R24, R104.reuse, R118, R24 ;  /* 0x000000766818723c */ /* 0x040fe20000041818 */
[----:B------:R-:W1:Y:S07]  /*85a0*/  LDSM.16.MT88.4 R116, [R103+UR4+0x6900] ;  /* 0x006900046774783b */ /* 0x000e6e0008004200 */
[C---:B------:R-:W-:Y:S08]  /*85b0*/  HMMA.16816.F32.BF16 R28, R104.reuse, R124, R28 ;  /* 0x0000007c681c723c */ /* 0x040ff0000004181c */
[C---:B------:R-:W-:Y:S01]  /*85c0*/  HMMA.16816.F32.BF16 R32, R104.reuse, R126, R32 ;  /* 0x0000007e6820723c */ /* 0x040fe20000041820 */
[----:B------:R-:W-:Y:S07]  /*85d0*/  LDSM.16.MT88.4 R124, [R101+0x6900] ;  /* 0x00690000657c783b */ /* 0x000fee0000004200 */
[C---:B------:R-:W-:Y:S08]  /*85e0*/  HMMA.16816.F32.BF16 R36, R104.reuse, R128, R36 ;  /* 0x000000806824723c */ /* 0x040ff00000041824 */
[C---:B------:R-:W-:Y:S01]  /*85f0*/  HMMA.16816.F32.BF16 R40, R104.reuse, R130, R40 ;  /* 0x000000826828723c */ /* 0x040fe20000041828 */
[----:B------:R-:W-:Y:S07]  /*8600*/  LDSM.16.MT88.4 R128, [R233+UR4+0x4100] ;  /* 0x00410004e980783b */ /* 0x000fee0008004200 */
[C---:B------:R-:W-:Y:S07]  /*8610*/  HMMA.16816.F32.BF16 R44, R104.reuse, R108, R44 ;  /* 0x0000006c682c723c */ /* 0x040fee000004182c */
[--C-:B------:R-:W-:Y:S01]  /*8620*/  FFMA.FTZ R108, R177, c[0x0][0x2d0], -R160.reuse ;  /* 0x0000b400b16c7a23 */ /* 0x100fe200000108a0 */
[C---:B------:R-:W-:Y:S03]  /*8630*/  HMMA.16816.F32.BF16 R48, R104.reuse, R110, R48 ;  /* 0x0000006e6830723c */ /* 0x040fe60000041830 */
[----:B------:R4:W-:Y:S05]  /*8640*/  MUFU.EX2 R241, R108 ;  /* 0x0000006c00f17308 */ /* 0x0009ea0000000800 */
[C---:B--2---:R-:W-:Y:S07]  /*8650*/  HMMA.16816.F32.BF16 R52, R104.reuse, R112, R52 ;  /* 0x000000706834723c */ /* 0x044fee0000041834 */
[--C-:B------:R-:W-:Y:S01]  /*8660*/  FFMA.FTZ R112, R180, c[0x0][0x2d0], -R160.reuse ;  /* 0x0000b400b4707a23 */ /* 0x100fe200000108a0 */
[C---:B------:R-:W-:Y:S03]  /*8670*/  HMMA.16816.F32.BF16 R56, R104.reuse, R114, R56 ;  /* 0x000000726838723c */ /* 0x040fe60000041838 */
[----:B------:R2:W5:Y:S05]  /*8680*/  MUFU.EX2 R240, R112 ;  /* 0x0000007000f07308 */ /* 0x00056a0000000800 */
[C---:B---3--:R-:W-:Y:S01]  /*8690*/  HMMA.16816.F32.BF16 R60, R104.reuse, R120, R60 ;  /* 0x00000078683c723c */ /* 0x048fe2000004183c */
[----:B----4-:R-:W3:Y:S06]  /*86a0*/  LDSM.16.MT88.4 R108, [R102+0x6900] ;  /* 0x00690000666c783b */ /* 0x010eec0000004200 */
[--C-:B------:R-:W-:Y:S01]  /*86b0*/  FFMA.FTZ R120, R178, c[0x0][0x2d0], -R160.reuse ;  /* 0x0000b400b2787a23 */ /* 0x100fe200000108a0 */
[C---:B------:R-:W-:Y:S03]  /*86c0*/  HMMA.16816.F32.BF16 R64, R104.reuse, R122, R64 ;  /* 0x0000007a6840723c */ /* 0x040fe60000041840 */
[----:B------:R4:W-:Y:S05]  /*86d0*/  MUFU.EX2 R238, R120 ;  /* 0x0000007800ee7308 */ /* 0x0009ea0000000800 */
[C---:B-1----:R-:W-:Y:S04]  /*86e0*/  HMMA.16816.F32.BF16 R68, R104.reuse, R116, R68 ;  /* 0x000000746844723c */ /* 0x042fe80000041844 */
[--C-:B--2---:R-:W-:Y:S03]  /*86f0*/  FFMA.FTZ R112, R179, c[0x0][0x2d0], -R160.reuse ;  /* 0x0000b400b3707a23 */ /* 0x104fe600000108a0 */
[--C-:B------:R-:W-:Y:S01]  /*8700*/  FFMA.FTZ R116, R183, c[0x0][0x2d0], -R161.reuse ;  /* 0x0000b400b7747a23 */ /* 0x100fe200000108a1 */
[C---:B------:R-:W-:Y:S01]  /*8710*/  HMMA.16816.F32.BF16 R72, R104.reuse, R118, R72 ;  /* 0x000000766848723c */ /* 0x040fe20000041848 */
[----:B------:R1:W2:Y:S10]  /*8720*/  MUFU.EX2 R239, R112 ;  /* 0x0000007000ef7308 */ /* 0x0002b40000000800 */
[----:B------:R2:W-:Y:S01]  /*8730*/  MUFU.EX2 R230, R116 ;  /* 0x0000007400e67308 */ /* 0x0005e20000000800 */
[--C-:B----4-:R-:W-:Y:S01]  /*8740*/  FFMA.FTZ R120, R182, c[0x0][0x2d0], -R161.reuse ;  /* 0x0000b400b6787a23 */ /* 0x110fe200000108a1 */
[C---:B---3--:R-:W-:Y:S08]  /*8750*/  HMMA.16816.F32.BF16 R76, R104.reuse, R108, R76 ;  /* 0x0000006c684c723c */ /* 0x048ff0000004184c */
[----:B------:R3:W4:Y:S01]  /*8760*/  MUFU.EX2 R231, R120 ;  /* 0x0000007800e77308 */ /* 0x0007220000000800 */
[----:B-1----:R-:W1:Y:S03]  /*8770*/  LDSM.16.MT88.4 R112, [R233+UR4+0x6900] ;  /* 0x00690004e970783b */ /* 0x002e660008004200 */
[--C-:B------:R-:W-:Y:S01]  /*8780*/  FFMA.FTZ R108, R188, c[0x0][0x2d0], -R161.reuse ;  /* 0x0000b400bc6c7a23 */ /* 0x100fe200000108a1 */
[C---:B------:R-:W-:Y:S05]  /*8790*/  HMMA.16816.F32.BF16 R80, R104.reuse, R110, R80 ;  /* 0x0000006e6850723c */ /* 0x040fea0000041850 */
[----:B------:R4:W-:Y:S01]  /*87a0*/  MUFU.EX2 R229, R108 ;  /* 0x0000006c00e57308 */ /* 0x0009e20000000800 */
[--C-:B--2---:R-:W-:Y:S09]  /*87b0*/  FFMA.FTZ R116, R181, c[0x0][0x2d0], -R161.reuse ;  /* 0x0000b400b5747a23 */ /* 0x104ff200000108a1 */
[----:B------:R2:W1:Y:S01]  /*87c0*/  MUFU.EX2 R228, R116 ;  /* 0x0000007400e47308 */ /* 0x0004620000000800 */
[----:B---3--:R-:W-:Y:S08]  /*87d0*/  LDSM.16.MT88.4 R120, [R102+0x1100] ;  /* 0x001100006678783b */ /* 0x008ff00000004200 */
[----:B----4-:R-:W-:Y:S01]  /*87e0*/  LDSM.16.MT88.4 R108, [R233+UR4+0x1100] ;  /* 0x00110004e96c783b */ /* 0x010fe20008004200 */
[C---:B-1----:R-:W-:Y:S07]  /*87f0*/  HMMA.16816.F32.BF16 R84, R104.reuse, R112, R84 ;  /* 0x000000706854723c */ /* 0x042fee0000041854 */
[----:B--2---:R-:W1:Y:S01]  /*8800*/  LDSM.16.MT88.4 R116, [R103+UR4+0x1100] ;  /* 0x001100046774783b */ /* 0x004e620008004200 */
[C---:B------:R-:W-:Y:S07]  /*8810*/  HMMA.16816.F32.BF16 R88, R104.reuse, R114, R88 ;  /* 0x000000726858723c */ /* 0x040fee0000041858 */
[----:B------:R-:W2:Y:S01]  /*8820*/  LDSM.16.MT88.4 R112, [R101+0x1100] ;  /* 0x001100006570783b */ /* 0x000ea20000004200 */
[C---:B------:R-:W-:Y:S08]  /*8830*/  HMMA.16816.F32.BF16 R92, R104.reuse, R124, R92 ;  /* 0x0000007c685c723c */ /* 0x040ff0000004185c */
[----:B------:R-:W-:Y:S01]  /*8840*/  HMMA.16816.F32.BF16 R96, R104, R126, R96 ;  /* 0x0000007e6860723c */ /* 0x000fe20000041860 */
[----:B------:R-:W-:Y:S06]  /*8850*/  LDSM.16.MT88.4 R124, [R102+0x4100] ;  /* 0x00410000667c783b */ /* 0x000fec0000004200 */
[----:B-----5:R-:W-:Y:S02]  /*8860*/  F2FP.BF16.PACK_AB R104, R240, R241 ;  /* 0x000000f1f068723e */ /* 0x020fe400000010ff */
[----:B------:R-:W-:Y:S03]  /*8870*/  F2FP.BF16.PACK_AB R106, R238, R239 ;  /* 0x000000efee6a723e */ /* 0x000fe600000010ff */
[----:B------:R-:W-:Y:S02]  /*8880*/  F2FP.BF16.PACK_AB R105, R230, R231 ;  /* 0x000000e7e669723e */ /* 0x000fe400000010ff */
[----:B------:R-:W-:Y:S07]  /*8890*/  F2FP.BF16.PACK_AB R107, R229, R228 ;  /* 0x000000e4e56b723e */ /* 0x000fee00000010ff */
[C---:B-1----:R-:W-:Y:S08]  /*88a0*/  HMMA.16816.F32.BF16 R4, R104.reuse, R116, R4 ;  /* 0x000000746804723c */ /* 0x042ff00000041804 */
[C---:B------:R-:W-:Y:S01]  /*88b0*/  HMMA.16816.F32.BF16 R8, R104.reuse, R118, R8 ;  /* 0x000000766808723c */ /* 0x040fe20000041808 */
[----:B------:R-:W1:Y:S07]  /*88c0*/  LDSM.16.MT88.4 R116, [R103+UR4+0x4100] ;  /* 0x004100046774783b */ /* 0x000e6e0008004200 */
[C---:B------:R-:W-:Y:S08]  /*88d0*/  HMMA.16816.F32.BF16 R12, R104.reuse, R120, R12 ;  /* 0x00000078680c723c */ /* 0x040ff0000004180c */
[C---:B------:R-:W-:Y:S01]  /*88e0*/  HMMA.16816.F32.BF16 R16, R104.reuse, R122, R16 ;  /* 0x0000007a6810723c */ /* 0x040fe20000041810 */
[----:B------:R-:W3:Y:S07]  /*88f0*/  LDSM.16.MT88.4 R120, [R101+0x4100] ;  /* 0x004100006578783b */ /* 0x000eee0000004200 */
[C---:B------:R-:W-:Y:S08]  /*8900*/  HMMA.16816.F32.BF16 R20, R104.reuse, R108, R20 ;  /* 0x0000006c6814723c */ /* 0x040ff00000041814 */
[C---:B------:R-:W-:Y:S01]  /*8910*/  HMMA.16816.F32.BF16 R24, R104.reuse, R110, R24 ;  /* 0x0000006e6818723c */ /* 0x040fe20000041818 */
[----:B------:R-:W4:Y:S07]  /*8920*/  LDSM.16.MT88.4 R108, [R103+UR4+0x7100] ;  /* 0x00710004676c783b */ /* 0x000f2e0008004200 */
[C---:B--2---:R-:W-:Y:S08]  /*8930*/  HMMA.16816.F32.BF16 R28, R104.reuse, R112, R28 ;  /* 0x00000070681c723c */ /* 0x044ff0000004181c */
[C---:B------:R-:W-:Y:S01]  /*8940*/  HMMA.16816.F32.BF16 R32, R104.reuse, R114, R32 ;  /* 0x000000726820723c */ /* 0x040fe20000041820 */
[----:B------:R-:W2:Y:S07]  /*8950*/  LDSM.16.MT88.4 R112, [R102+0x7100] ;  /* 0x007100006670783b */ /* 0x000eae0000004200 */
[C---:B-1----:R-:W-:Y:S07]  /*8960*/  HMMA.16816.F32.BF16 R36, R104.reuse, R116, R36 ;  /* 0x000000746824723c */ /* 0x042fee0000041824 */
[--C-:B------:R-:W-:Y:S01]  /*8970*/  FFMA.FTZ R116, R189, c[0x0][0x2d0], -R160.reuse ;  /* 0x0000b400bd747a23 */ /* 0x100fe200000108a0 */
[C---:B------:R-:W-:Y:S03]  /*8980*/  HMMA.16816.F32.BF16 R40, R104.reuse, R118, R40 ;  /* 0x000000766828723c */ /* 0x040fe60000041828 */
[----:B------:R1:W-:Y:S05]  /*8990*/  MUFU.EX2 R188, R116 ;  /* 0x0000007400bc7308 */ /* 0x0003ea0000000800 */
[C---:B------:R-:W-:Y:S08]  /*89a0*/  HMMA.16816.F32.BF16 R44, R104.reuse, R124, R44 ;  /* 0x0000007c682c723c */ /* 0x040ff0000004182c */
[C---:B------:R-:W-:Y:S01]  /*89b0*/  HMMA.16816.F32.BF16 R48, R104.reuse, R126, R48 ;  /* 0x0000007e6830723c */ /* 0x040fe20000041830 */
[----:B------:R-:W-:Y:S07]  /*89c0*/  LDSM.16.MT88.4 R124, [R101+0x1900] ;  /* 0x00190000657c783b */ /* 0x000fee0000004200 */
[C---:B------:R-:W-:Y:S01]  /*89d0*/  HMMA.16816.F32.BF16 R52, R104.reuse, R128, R52 ;  /* 0x000000806834723c */ /* 0x040fe20000041834 */
[----:B-1----:R-:W1:Y:S07]  /*89e0*/  LDSM.16.MT88.4 R116, [R233+UR4+0x7100] ;  /* 0x00710004e974783b */ /* 0x002e6e0008004200 */
[C---:B------:R-:W-:Y:S01]  /*89f0*/  HMMA.16816.F32.BF16 R56, R104.reuse, R130, R56 ;  /* 0x000000826838723c */ /* 0x040fe20000041838 */
[----:B------:R-:W-:Y:S07]  /*8a00*/  LDSM.16.MT88.4 R128, [R103+UR4+0x4900] ;  /* 0x004900046780783b */ /* 0x000fee0008004200 */
[C---:B---3--:R-:W-:Y:S07]  /*8a10*/  HMMA.16816.F32.BF16 R60, R104.reuse, R120, R60 ;  /* 0x00000078683c723c */ /* 0x048fee000004183c */
[--C-:B------:R-:W-:Y:S01]  /*8a20*/  FFMA.FTZ R120, R191, c[0x0][0x2d0], -R160.reuse ;  /* 0x0000b400bf787a23 */ /* 0x100fe200000108a0 */
[C---:B------:R-:W-:Y:S03]  /*8a30*/  HMMA.16816.F32.BF16 R64, R104.reuse, R122, R64 ;  /* 0x0000007a6840723c */ /* 0x040fe60000041840 */
[----:B------:R3:W5:Y:S05]  /*8a40*/  MUFU.EX2 R191, R120 ;  /* 0x0000007800bf7308 */ /* 0x00076a0000000800 */
[C---:B----4-:R-:W-:Y:S07]  /*8a50*/  HMMA.16816.F32.BF16 R68, R104.reuse, R108, R68 ;  /* 0x0000006c6844723c */ /* 0x050fee0000041844 */
[--C-:B------:R-:W-:Y:S01]  /*8a60*/  FFMA.FTZ R108, R151, c[0x0][0x2d0], -R160.reuse ;  /* 0x0000b400976c7a23 */ /* 0x100fe200000108a0 */
[C---:B------:R-:W-:Y:S03]  /*8a70*/  HMMA.16816.F32.BF16 R72, R104.reuse, R110, R72 ;  /* 0x0000006e6848723c */ /* 0x040fe60000041848 */
[----:B------:R4:W-:Y:S05]  /*8a80*/  MUFU.EX2 R189, R108 ;  /* 0x0000006c00bd7308 */ /* 0x0009ea0000000800 */
[C---:B--2---:R-:W-:Y:S04]  /*8a90*/  HMMA.16816.F32.BF16 R76, R104.reuse, R112, R76 ;  /* 0x00000070684c723c */ /* 0x044fe8000004184c */
[--C-:B---3--:R-:W-:Y:S04]  /*8aa0*/  FFMA.FTZ R120, R190, c[0x0][0x2d0], -R160.reuse ;  /* 0x0000b400be787a23 */ /* 0x108fe800000108a0 */
[C---:B------:R-:W-:Y:S01]  /*8ab0*/  HMMA.16816.F32.BF16 R80, R104.reuse, R114, R80 ;  /* 0x000000726850723c */ /* 0x040fe20000041850 */
[----:B------:R2:W3:Y:S01]  /*8ac0*/  MUFU.EX2 R190, R120 ;  /* 0x0000007800be7308 */ /* 0x0004e20000000800 */
[----:B------:R-:W-:Y:S06]  /*8ad0*/  LDSM.16.MT88.4 R112, [R102+0x1900] ;  /* 0x001900006670783b */ /* 0x000fec0000004200 */
[C---:B-1----:R-:W-:Y:S04]  /*8ae0*/  HMMA.16816.F32.BF16 R84, R104.reuse, R116, R84 ;  /* 0x000000746854723c */ /* 0x042fe80000041854 */
[--C-:B----4-:R-:W-:Y:S03]  /*8af0*/  FFMA.FTZ R108, R150, c[0x0][0x2d0], -R161.reuse ;  /* 0x0000b400966c7a23 */ /* 0x110fe600000108a1 */
[--C-:B------:R-:W-:Y:S01]  /*8b00*/  FFMA.FTZ R116, R147, c[0x0][0x2d0], -R161.reuse ;  /* 0x0000b40093747a23 */ /* 0x100fe200000108a1 */
[C---:B------:R-:W-:Y:S01]  /*8b10*/  HMMA.16816.F32.BF16 R88, R104.reuse, R118, R88 ;  /* 0x000000766858723c */ /* 0x040fe20000041858 */
[----:B------:R1:W-:Y:S03]  /*8b20*/  MUFU.EX2 R183, R108 ;  /* 0x0000006c00b77308 */ /* 0x0003e60000000800 */
[----:B------:R-:W-:Y:S01]  /*8b30*/  MOV R147, R164 ;  /* 0x000000a400937202 */ /* 0x000fe20000000f00 */
[----:B--2---:R-:W2:Y:S06]  /*8b40*/  LDSM.16.MT88.4 R120, [R101+0x7100] ;  /* 0x007100006578783b */ /* 0x004eac0000004200 */
[----:B------:R4:W-:Y:S01]  /*8b50*/  MUFU.EX2 R181, R116 ;  /* 0x0000007400b57308 */ /* 0x0009e20000000800 */
[--C-:B-1----:R-:W-:Y:S09]  /*8b60*/  FFMA.FTZ R108, R149, c[0x0][0x2d0], -R161.reuse ;  /* 0x0000b400956c7a23 */ /* 0x102ff200000108a1 */
[----:B------:R1:W1:Y:S01]  /*8b70*/  MUFU.EX2 R182, R108 ;  /* 0x0000006c00b67308 */ /* 0x0002620000000800 */
[----:B----4-:R-:W-:Y:S01]  /*8b80*/  LDSM.16.MT88.4 R116, [R233+UR4+0x1900] ;  /* 0x00190004e974783b */ /* 0x010fe20008004200 */
[C---:B--2---:R-:W-:Y:S03]  /*8b90*/  HMMA.16816.F32.BF16 R92, R104.reuse, R120, R92 ;  /* 0x00000078685c723c */ /* 0x044fe6000004185c */
[--C-:B-1----:R-:W-:Y:S04]  /*8ba0*/  FFMA.FTZ R108, R148, c[0x0][0x2d0], -R161.reuse ;  /* 0x0000b400946c7a23 */ /* 0x102fe800000108a1 */
[----:B------:R-:W-:Y:S01]  /*8bb0*/  LDSM.16.MT88.4 R148, [R102+0x5900] ;  /* 0x005900006694783b */ /* 0x000fe20000004200 */
[----:B------:R-:W-:Y:S01]  /*8bc0*/  HMMA.16816.F32.BF16 R96, R104, R122, R96 ;  /* 0x0000007a6860723c */ /* 0x000fe20000041860 */
[----:B------:R1:W2:Y:S06]  /*8bd0*/  MUFU.EX2 R180, R108 ;  /* 0x0000006c00b47308 */ /* 0x0002ac0000000800 */
[----:B------:R-:W-:Y:S01]  /*8be0*/  LDSM.16.MT88.4 R120, [R102+0x4900] ;  /* 0x004900006678783b */ /* 0x000fe20000004200 */
[----:B-----5:R-:W-:Y:S04]  /*8bf0*/  F2FP.BF16.PACK_AB R104, R191, R188 ;  /* 0x000000bcbf68723e */ /* 0x020fe800000010ff */
[----:B---3--:R-:W-:Y:S02]  /*8c00*/  F2FP.BF16.PACK_AB R106, R189, R190 ;  /* 0x000000bebd6a723e */ /* 0x008fe400000010ff */
[----:B------:R-:W-:Y:S01]  /*8c10*/  F2FP.BF16.PACK_AB R105, R182, R183 ;  /* 0x000000b7b669723e */ /* 0x000fe200000010ff */
[----:B-1----:R-:W1:Y:S01]  /*8c20*/  LDSM.16.MT88.4 R108, [R103+UR4+0x1900] ;  /* 0x00190004676c783b */ /* 0x002e620008004200 */
[----:B--2---:R-:W-:Y:S07]  /*8c30*/  F2FP.BF16.PACK_AB R107, R181, R180 ;  /* 0x000000b4b56b723e */ /* 0x004fee00000010ff */
[C---:B-1----:R-:W-:Y:S08]  /*8c40*/  HMMA.16816.F32.BF16 R4, R104.reuse, R108, R4 ;  /* 0x0000006c6804723c */ /* 0x042ff00000041804 */
[C---:B------:R-:W-:Y:S01]  /*8c50*/  HMMA.16816.F32.BF16 R8, R104.reuse, R110, R8 ;  /* 0x0000006e6808723c */ /* 0x040fe20000041808 */
[----:B------:R-:W1:Y:S07]  /*8c60*/  LDSM.16.MT88.4 R108, [R233+UR4+0x4900] ;  /* 0x00490004e96c783b */ /* 0x000e6e0008004200 */
[C---:B------:R-:W-:Y:S08]  /*8c70*/  HMMA.16816.F32.BF16 R12, R104.reuse, R112, R12 ;  /* 0x00000070680c723c */ /* 0x040ff0000004180c */
[C---:B------:R-:W-:Y:S01]  /*8c80*/  HMMA.16816.F32.BF16 R16, R104.reuse, R114, R16 ;  /* 0x000000726810723c */ /* 0x040fe20000041810 */
[----:B------:R-:W2:Y:S07]  /*8c90*/  LDSM.16.MT88.4 R112, [R101+0x4900] ;  /* 0x004900006570783b */ /* 0x000eae0000004200 */
[C---:B------:R-:W-:Y:S07]  /*8ca0*/  HMMA.16816.F32.BF16 R20, R104.reuse, R116, R20 ;  /* 0x000000746814723c */ /* 0x040fee0000041814 */
[--C-:B------:R-:W-:Y:S01]  /*8cb0*/  FFMA.FTZ R116, R146, c[0x0][0x2d0], -R160.reuse ;  /* 0x0000b40092747a23 */ /* 0x100fe200000108a0 */
[C---:B------:R-:W-:Y:S01]  /*8cc0*/  HMMA.16816.F32.BF16 R24, R104.reuse, R118, R24 ;  /* 0x000000766818723c */ /* 0x040fe20000041818 */
[----:B------:R-:W3:Y:S02]  /*8cd0*/  LDL.LU R146, [R1] ;  /* 0x0000000001927983 */ /* 0x000ee40000300800 */
[----:B------:R4:W-:Y:S05]  /*8ce0*/  MUFU.EX2 R178, R116 ;  /* 0x0000007400b27308 */ /* 0x0009ea0000000800 */
[C---:B------:R-:W-:Y:S08]  /*8cf0*/  HMMA.16816.F32.BF16 R28, R104.reuse, R124, R28 ;  /* 0x0000007c681c723c */ /* 0x040ff0000004181c */
[C---:B------:R-:W-:Y:S01]  /*8d00*/  HMMA.16816.F32.BF16 R32, R104.reuse, R126, R32 ;  /* 0x0000007e6820723c */ /* 0x040fe20000041820 */
[----:B------:R-:W-:Y:S07]  /*8d10*/  LDSM.16.MT88.4 R124, [R101+0x7900] ;  /* 0x00790000657c783b */ /* 0x000fee0000004200 */
[C---:B------:R-:W-:Y:S01]  /*8d20*/  HMMA.16816.F32.BF16 R36, R104.reuse, R128, R36 ;  /* 0x000000806824723c */ /* 0x040fe20000041824 */
[----:B----4-:R-:W4:Y:S06]  /*8d30*/  LDSM.16.MT88.4 R116, [R103+UR4+0x7900] ;  /* 0x007900046774783b */ /* 0x010f2c0008004200 */
[--C-:B------:R-:W-:Y:S01]  /*8d40*/  FFMA.FTZ R128, R139, c[0x0][0x2d0], -R161.reuse ;  /* 0x0000b4008b807a23 */ /* 0x100fe200000108a1 */
[C---:B------:R-:W-:Y:S03]  /*8d50*/  HMMA.16816.F32.BF16 R40, R104.reuse, R130, R40 ;  /* 0x000000826828723c */ /* 0x040fe60000041828 */
[----:B------:R5:W-:Y:S01]  /*8d60*/  MUFU.EX2 R172, R128 ;  /* 0x0000008000ac7308 */ /* 0x000be20000000800 */
[----:B------:R-:W-:Y:S04]  /*8d70*/  MOV R139, R135 ;  /* 0x00000087008b7202 */ /* 0x000fe80000000f00 */
[C---:B------:R-:W-:Y:S07]  /*8d80*/  HMMA.16816.F32.BF16 R44, R104.reuse, R120, R44 ;  /* 0x00000078682c723c */ /* 0x040fee000004182c */
[--C-:B------:R-:W-:Y:S01]  /*8d90*/  FFMA.FTZ R120, R145, c[0x0][0x2d0], -R160.reuse ;  /* 0x0000b40091787a23 */ /* 0x100fe200000108a0 */
[C---:B------:R-:W-:Y:S03]  /*8da0*/  HMMA.16816.F32.BF16 R48, R104.reuse, R122, R48 ;  /* 0x0000007a6830723c */ /* 0x040fe60000041830 */
[----:B------:R4:W4:Y:S01]  /*8db0*/  MUFU.EX2 R179, R120 ;  /* 0x0000007800b37308 */ /* 0x0009220000000800 */
[----:B------:R-:W-:Y:S04]  /*8dc0*/  MOV R145, R132 ;  /* 0x0000008400917202 */ /* 0x000fe80000000f00 */
[C---:B-1----:R-:W-:Y:S01]  /*8dd0*/  HMMA.16816.F32.BF16 R52, R104.reuse, R108, R52 ;  /* 0x0000006c6834723c */ /* 0x042fe20000041834 */
[----:B-----5:R-:W-:Y:S06]  /*8de0*/  LDSM.16.MT88.4 R128, [R233+UR4+0x5100] ;  /* 0x00510004e980783b */ /* 0x020fec0008004200 */
[--C-:B------:R-:W-:Y:S01]  /*8df0*/  FFMA.FTZ R108, R143, c[0x0][0x2d0], -R161.reuse ;  /* 0x0000b4008f6c7a23 */ /* 0x100fe200000108a1 */
[C---:B------:R-:W-:Y:S03]  /*8e00*/  HMMA.16816.F32.BF16 R56, R104.reuse, R110, R56 ;  /* 0x0000006e6838723c */ /* 0x040fe60000041838 */
[----:B------:R1:W-:Y:S05]  /*8e10*/  MUFU.EX2 R177, R108 ;  /* 0x0000006c00b17308 */ /* 0x0003ea0000000800 */
[C---:B--2---:R-:W-:Y:S04]  /*8e20*/  HMMA.16816.F32.BF16 R60, R104.reuse, R112, R60 ;  /* 0x00000070683c723c */ /* 0x044fe8000004183c */
[--C-:B----4-:R-:W-:Y:S02]  /*8e30*/  FFMA.FTZ R120, R144, c[0x0][0x2d0], -R161.reuse ;  /* 0x0000b40090787a23 */ /* 0x110fe400000108a1 */
[----:B------:R-:W2:Y:S01]  /*8e40*/  LDL.LU R144, [R1+0x4] ;  /* 0x0000040001907983 */ /* 0x000ea20000300800 */
[--C-:B------:R-:W-:Y:S01]  /*8e50*/  FFMA.FTZ R112, R142, c[0x0][0x2d0], -R160.reuse ;  /* 0x0000b4008e707a23 */ /* 0x100fe200000108a0 */
[C---:B------:R-:W-:Y:S01]  /*8e60*/  HMMA.16816.F32.BF16 R64, R104.reuse, R114, R64 ;  /* 0x000000726840723c */ /* 0x040fe20000041840 */
[----:B------:R4:W5:Y:S07]  /*8e70*/  MUFU.EX2 R176, R120 ;  /* 0x0000007800b07308 */ /* 0x00096e0000000800 */
[C---:B------:R-:W-:Y:S03]  /*8e80*/  HMMA.16816.F32.BF16 R68, R104.reuse, R116, R68 ;  /* 0x000000746844723c */ /* 0x040fe60000041844 */
[----:B------:R5:W-:Y:S01]  /*8e90*/  MUFU.EX2 R175, R112 ;  /* 0x0000007000af7308 */ /* 0x000be20000000800 */
[----:B-1----:R-:W-:Y:S04]  /*8ea0*/  LDSM.16.MT88.4 R108, [R233+UR4+0x7900] ;  /* 0x00790004e96c783b */ /* 0x002fe80008004200 */
[C---:B------:R-:W-:Y:S04]  /*8eb0*/  HMMA.16816.F32.BF16 R72, R104.reuse, R118, R72 ;  /* 0x000000766848723c */ /* 0x040fe80000041848 */
[----:B------:R-:W-:Y:S08]  /*8ec0*/  LDSM.16.MT88.4 R116, [R102+0x2100] ;  /* 0x002100006674783b */ /* 0x000ff00000004200 */
[----:B----4-:R-:W1:Y:S01]  /*8ed0*/  LDSM.16.MT88.4 R120, [R102+0x7900] ;  /* 0x007900006678783b */ /* 0x010e620000004200 */
[--C-:B-----5:R-:W-:Y:S04]  /*8ee0*/  FFMA.FTZ R112, R141, c[0x0][0x2d0], -R160.reuse ;  /* 0x0000b4008d707a23 */ /* 0x120fe800000108a0 */
[----:B------:R4:W5:Y:S02]  /*8ef0*/  MUFU.EX2 R174, R112 ;  /* 0x0000007000ae7308 */ /* 0x0009640000000800 */
[----:B----4-:R-:W-:Y:S02]  /*8f00*/  FFMA.FTZ R112, R140, c[0x0][0x2d0], -R161 ;  /* 0x0000b4008c707a23 */ /* 0x010fe400000108a1 */
[----:B------:R-:W-:Y:S06]  /*8f10*/  LDSM.16.MT88.4 R140, [R103+UR4+0x5900] ;  /* 0x00590004678c783b */ /* 0x000fec0008004200 */
[----:B------:R4:W4:Y:S01]  /*8f20*/  MUFU.EX2 R173, R112 ;  /* 0x0000007000ad7308 */ /* 0x0009220000000800 */
[C---:B-1----:R-:W-:Y:S08]  /*8f30*/  HMMA.16816.F32.BF16 R76, R104.reuse, R120, R76 ;  /* 0x00000078684c723c */ /* 0x042ff0000004184c */
[C---:B------:R-:W-:Y:S01]  /*8f40*/  HMMA.16816.F32.BF16 R80, R104.reuse, R122, R80 ;  /* 0x0000007a6850723c */ /* 0x040fe20000041850 */
[----:B------:R-:W-:Y:S07]  /*8f50*/  LDSM.16.MT88.4 R120, [R101+0x2100] ;  /* 0x002100006578783b */ /* 0x000fee0000004200 */
[C---:B------:R-:W-:Y:S01]  /*8f60*/  HMMA.16816.F32.BF16 R84, R104.reuse, R108, R84 ;  /* 0x0000006c6854723c */ /* 0x040fe20000041854 */
[----:B----4-:R-:W1:Y:S07]  /*8f70*/  LDSM.16.MT88.4 R112, [R103+UR4+0x2100] ;  /* 0x002100046770783b */ /* 0x010e6e0008004200 */
[C---:B------:R-:W-:Y:S01]  /*8f80*/  HMMA.16816.F32.BF16 R88, R104.reuse, R110, R88 ;  /* 0x0000006e6858723c */ /* 0x040fe20000041858 */
[----:B------:R-:W4:Y:S07]  /*8f90*/  LDSM.16.MT88.4 R108, [R233+UR4+0x2100] ;  /* 0x00210004e96c783b */ /* 0x000f2e0008004200 */
[C---:B------:R-:W-:Y:S08]  /*8fa0*/  HMMA.16816.F32.BF16 R92, R104.reuse, R124, R92 ;  /* 0x0000007c685c723c */ /* 0x040ff0000004185c */
[----:B------:R-:W-:Y:S01]  /*8fb0*/  HMMA.16816.F32.BF16 R96, R104, R126, R96 ;  /* 0x0000007e6860723c */ /* 0x000fe20000041860 */
[----:B------:R-:W-:Y:S06]  /*8fc0*/  LDSM.16.MT88.4 R124, [R102+0x5100] ;  /* 0x00510000667c783b */ /* 0x000fec0000004200 */
[----:B------:R-:W-:Y:S02]  /*8fd0*/  F2FP.BF16.PACK_AB R104, R179, R178 ;  /* 0x000000b2b368723e */ /* 0x000fe400000010ff */
[----:B------:R-:W-:Y:S03]  /*8fe0*/  F2FP.BF16.PACK_AB R105, R177, R176 ;  /* 0x000000b0b169723e */ /* 0x000fe600000010ff */
[----:B-----5:R-:W-:Y:S02]  /*8ff0*/  F2FP.BF16.PACK_AB R106, R174, R175 ;  /* 0x000000afae6a723e */ /* 0x020fe400000010ff */
[----:B------:R-:W-:Y:S07]  /*9000*/  F2FP.BF16.PACK_AB R107, R172, R173 ;  /* 0x000000adac6b723e */ /* 0x000fee00000010ff */
[C---:B-1----:R-:W-:Y:S08]  /*9010*/  HMMA.16816.F32.BF16 R4, R104.reuse, R112, R4 ;  /* 0x000000706804723c */ /* 0x042ff00000041804 */
[C---:B------:R-:W-:Y:S01]  /*9020*/  HMMA.16816.F32.BF16 R8, R104.reuse, R114, R8 ;  /* 0x000000726808723c */ /* 0x040fe20000041808 */
[----:B------:R-:W1:Y:S07]  /*9030*/  LDSM.16.MT88.4 R112, [R103+UR4+0x5100] ;  /* 0x005100046770783b */ /* 0x000e6e0008004200 */
[C---:B------:R-:W-:Y:S08]  /*9040*/  HMMA.16816.F32.BF16 R12, R104.reuse, R116, R12 ;  /* 0x00000074680c723c */ /* 0x040ff0000004180c */
[C---:B------:R-:W-:Y:S01]  /*9050*/  HMMA.16816.F32.BF16 R16, R104.reuse, R118, R16 ;  /* 0x000000766810723c */ /* 0x040fe20000041810 */
[----:B------:R-:W5:Y:S07]  /*9060*/  LDSM.16.MT88.4 R116, [R101+0x5100] ;  /* 0x005100006574783b */ /* 0x000f6e0000004200 */
[C---:B----4-:R-:W-:Y:S08]  /*9070*/  HMMA.16816.F32.BF16 R20, R104.reuse, R108, R20 ;  /* 0x0000006c6814723c */ /* 0x050ff00000041814 */
[C---:B------:R-:W-:Y:S01]  /*9080*/  HMMA.16816.F32.BF16 R24, R104.reuse, R110, R24 ;  /* 0x0000006e6818723c */ /* 0x040fe20000041818 */
[----:B------:R-:W4:Y:S07]  /*9090*/  LDSM.16.MT88.4 R108, [R103+UR4+0x8100] ;  /* 0x00810004676c783b */ /* 0x000f2e0008004200 */
[C---:B------:R-:W-:Y:S08]  /*90a0*/  HMMA.16816.F32.BF16 R28, R104.reuse, R120, R28 ;  /* 0x00000078681c723c */ /* 0x040ff0000004181c */
[C---:B------:R-:W-:Y:S01]  /*90b0*/  HMMA.16816.F32.BF16 R32, R104.reuse, R122, R32 ;  /* 0x0000007a6820723c */ /* 0x040fe20000041820 */
[----:B------:R-:W-:Y:S07]  /*90c0*/  LDSM.16.MT88.4 R120, [R233+UR4+0x8100] ;  /* 0x00810004e978783b */ /* 0x000fee0008004200 */
[C---:B-1----:R-:W-:Y:S08]  /*90d0*/  HMMA.16816.F32.BF16 R36, R104.reuse, R112, R36 ;  /* 0x000000706824723c */ /* 0x042ff00000041824 */
[C---:B------:R-:W-:Y:S01]  /*90e0*/  HMMA.16816.F32.BF16 R40, R104.reuse, R114, R40 ;  /* 0x000000726828723c */ /* 0x040fe20000041828 */
[----:B------:R-:W1:Y:S07]  /*90f0*/  LDSM.16.MT88.4 R112, [R102+0x8100] ;  /* 0x008100006670783b */ /* 0x000e6e0000004200 */
[C---:B------:R-:W-:Y:S07]  /*9100*/  HMMA.16816.F32.BF16 R44, R104.reuse, R124, R44 ;  /* 0x0000007c682c723c */ /* 0x040fee000004182c */
[--C-:B------:R-:W-:Y:S01]  /*9110*/  FFMA.FTZ R124, R138, c[0x0][0x2d0], -R160.reuse ;  /* 0x0000b4008a7c7a23 */ /* 0x100fe200000108a0 */
[C---:B------:R-:W-:Y:S03]  /*9120*/  HMMA.16816.F32.BF16 R48, R104.reuse, R126, R48 ;  /* 0x0000007e6830723c */ /* 0x040fe60000041830 */
[----:B------:R1:W-:Y:S01]  /*9130*/  MUFU.EX2 R171, R124 ;  /* 0x0000007c00ab7308 */ /* 0x0003e20000000800 */
[----:B------:R-:W-:Y:S01]  /*9140*/  MOV R138, R166 ;  /* 0x000000a6008a7202 */ /* 0x000fe20000000f00 */
[----:B---3--:R-:W-:Y:S03]  /*9150*/  FFMA.FTZ R2, R2, R146, R147 ;  /* 0x0000009202027223 */ /* 0x008fe60000010093 */
[C---:B------:R-:W-:Y:S08]  /*9160*/  HMMA.16816.F32.BF16 R52, R104.reuse, R128, R52 ;  /* 0x000000806834723c */ /* 0x040ff00000041834 */
[C---:B------:R-:W-:Y:S08]  /*9170*/  HMMA.16816.F32.BF16 R56, R104.reuse, R130, R56 ;  /* 0x000000826838723c */ /* 0x040ff00000041838 */
[C---:B-----5:R-:W-:Y:S01]  /*9180*/  HMMA.16816.F32.BF16 R60, R104.reuse, R116, R60 ;  /* 0x00000074683c723c */ /* 0x060fe2000004183c */
[----:B-1----:R-:W-:Y:S06]  /*9190*/  LDSM.16.MT88.4 R124, [R233+UR4+0x2900] ;  /* 0x00290004e97c783b */ /* 0x002fec0008004200 */
[--C-:B------:R-:W-:Y:S01]  /*91a0*/  FFMA.FTZ R116, R170, c[0x0][0x2d0], -R160.reuse ;  /* 0x0000b400aa747a23 */ /* 0x100fe200000108a0 */
[C---:B------:R-:W-:Y:S03]  /*91b0*/  HMMA.16816.F32.BF16 R64, R104.reuse, R118, R64 ;  /* 0x000000766840723c */ /* 0x040fe60000041840 */
[----:B------:R1:W3:Y:S05]  /*91c0*/  MUFU.EX2 R170, R116 ;  /* 0x0000007400aa7308 */ /* 0x0002ea0000000800 */
[C---:B----4-:R-:W-:Y:S07]  /*91d0*/  HMMA.16816.F32.BF16 R68, R104.reuse, R108, R68 ;  /* 0x0000006c6844723c */ /* 0x050fee0000041844 */
[--C-:B------:R-:W-:Y:S01]  /*91e0*/  FFMA.FTZ R108, R168, c[0x0][0x2d0], -R161.reuse ;  /* 0x0000b400a86c7a23 */ /* 0x100fe200000108a1 */
[C---:B------:R-:W-:Y:S03]  /*91f0*/  HMMA.16816.F32.BF16 R72, R104.reuse, R110, R72 ;  /* 0x0000006e6848723c */ /* 0x040fe60000041848 */
[----:B------:R4:W-:Y:S05]  /*9200*/  MUFU.EX2 R168, R108 ;  /* 0x0000006c00a87308 */ /* 0x0009ea0000000800 */
[C---:B------:R-:W-:Y:S04]  /*9210*/  HMMA.16816.F32.BF16 R76, R104.reuse, R112, R76 ;  /* 0x00000070684c723c */ /* 0x040fe8000004184c */
[--C-:B-1----:R-:W-:Y:S03]  /*9220*/  FFMA.FTZ R116, R169, c[0x0][0x2d0], -R161.reuse ;  /* 0x0000b400a9747a23 */ /* 0x102fe600000108a1 */
[----:B------:R-:W-:Y:S01]  /*9230*/  FFMA.FTZ R112, R133, c[0x0][0x2d0], -R161 ;  /* 0x0000b40085707a23 */ /* 0x000fe200000108a1 */
[C---:B------:R-:W-:Y:S01]  /*9240*/  HMMA.16816.F32.BF16 R80, R104.reuse, R114, R80 ;  /* 0x000000726850723c */ /* 0x040fe20000041850 */
[----:B------:R1:W5:Y:S07]  /*9250*/  MUFU.EX2 R169, R116 ;  /* 0x0000007400a97308 */ /* 0x00036e0000000800 */
[C---:B------:R-:W-:Y:S03]  /*9260*/  HMMA.16816.F32.BF16 R84, R104.reuse, R120, R84 ;  /* 0x000000786854723c */ /* 0x040fe60000041854 */
[----:B------:R-:W-:Y:S01]  /*9270*/  MUFU.EX2 R164, R112 ;  /* 0x0000007000a47308 */ /* 0x000fe20000000800 */
[--C-:B----4-:R-:W-:Y:S02]  /*9280*/  FFMA.FTZ R108, R167, c[0x0][0x2d0], -R160.reuse ;  /* 0x0000b400a76c7a23 */ /* 0x110fe400000108a0 */
[----:B--2---:R-:W-:Y:S02]  /*9290*/  FFMA.FTZ R0, R0, R144, R145 ;  /* 0x0000009000007223 */ /* 0x004fe40000010091 */
[C---:B------:R-:W-:Y:S01]  /*92a0*/  HMMA.16816.F32.BF16 R88, R104.reuse, R122, R88 ;  /* 0x0000007a6858723c */ /* 0x040fe20000041858 */
[----:B------:R-:W-:Y:S04]  /*92b0*/  LDSM.16.MT88.4 R120, [R102+0x2900] ;  /* 0x002900006678783b */ /* 0x000fe80000004200 */
[----:B------:R2:W-:Y:S04]  /*92c0*/  MUFU.EX2 R167, R108 ;  /* 0x0000006c00a77308 */ /* 0x0005e80000000800 */
[----:B-1----:R-:W1:Y:S03]  /*92d0*/  LDSM.16.MT88.4 R116, [R101+0x8100] ;  /* 0x008100006574783b */ /* 0x002e660000004200 */
[----:B--2---:R-:W-:Y:S01]  /*92e0*/  FFMA.FTZ R108, R137, c[0x0][0x2d0], -R160 ;  /* 0x0000b400896c7a23 */ /* 0x004fe200000108a0 */
[----:B------:R-:W-:Y:S02]  /*92f0*/  MOV R137, R136 ;  /* 0x0000008800897202 */ /* 0x000fe40000000f00 */
[----:B------:R-:W-:Y:S01]  /*9300*/  MOV R136, R165 ;  /* 0x000000a500887202 */ /* 0x000fe20000000f00 */
[----:B------:R2:W4:Y:S01]  /*9310*/  MUFU.EX2 R166, R108 ;  /* 0x0000006c00a67308 */ /* 0x0005220000000800 */
[----:B---3--:R-:W-:Y:S01]  /*9320*/  F2FP.BF16.PACK_AB R160, R170, R171 ;  /* 0x000000abaaa0723e */ /* 0x008fe200000010ff */
[C---:B-1----:R-:W-:Y:S08]  /*9330*/  HMMA.16816.F32.BF16 R92, R104.reuse, R116, R92 ;  /* 0x00000074685c723c */ /* 0x042ff0000004185c */
[----:B------:R-:W-:Y:S04]  /*9340*/  HMMA.16816.F32.BF16 R96, R104, R118, R96 ;  /* 0x000000766860723c */ /* 0x000fe80000041860 */
[----:B--2---:R-:W-:Y:S01]  /*9350*/  FFMA.FTZ R108, R134, c[0x0][0x2d0], -R161 ;  /* 0x0000b400866c7a23 */ /* 0x004fe200000108a1 */
[----:B-----5:R-:W-:Y:S01]  /*9360*/  F2FP.BF16.PACK_AB R161, R168, R169 ;  /* 0x000000a9a8a1723e */ /* 0x020fe200000010ff */
[----:B------:R-:W-:Y:S01]  /*9370*/  LDSM.16.MT88.4 R132, [R101+0x2900] ;  /* 0x002900006584783b */ /* 0x000fe20000004200 */
[----:B----4-:R-:W-:Y:S01]  /*9380*/  F2FP.BF16.PACK_AB R162, R166, R167 ;  /* 0x000000a7a6a2723e */ /* 0x010fe200000010ff */
[----:B------:R1:W2:Y:S06]  /*9390*/  MUFU.EX2 R165, R108 ;  /* 0x0000006c00a57308 */ /* 0x0002ac0000000800 */
[----:B-1----:R-:W1:Y:S01]  /*93a0*/  LDSM.16.MT88.4 R108, [R103+UR4+0x2900] ;  /* 0x00290004676c783b */ /* 0x002e620008004200 */
[----:B--2---:R-:W-:Y:S07]  /*93b0*/  F2FP.BF16.PACK_AB R163, R164, R165 ;  /* 0x000000a5a4a3723e */ /* 0x004fee00000010ff */
[C---:B-1----:R-:W-:Y:S01]  /*93c0*/  HMMA.16816.F32.BF16 R104, R160.reuse, R108, R4 ;  /* 0x0000006ca068723c */ /* 0x042fe20000041804 */
[----:B------:R-:W1:Y:S07]  /*93d0*/  LDSM.16.MT88.4 R4, [R233+UR4+0x5900] ;  /* 0x00590004e904783b */ /* 0x000e6e0008004200 */
[C---:B------:R-:W-:Y:S01]  /*93e0*/  HMMA.16816.F32.BF16 R108, R160.reuse, R110, R8 ;  /* 0x0000006ea06c723c */ /* 0x040fe20000041808 */
[----:B------:R-:W2:Y:S07]  /*93f0*/  LDSM.16.MT88.4 R8, [R101+0x5900] ;  /* 0x005900006508783b */ /* 0x000eae0000004200 */
[C---:B------:R-:W-:Y:S07]  /*9400*/  HMMA.16816.F32.BF16 R112, R160.reuse, R120, R12 ;  /* 0x00000078a070723c */ /* 0x040fee000004180c */
[----:B------:R-:W-:Y:S01]  /*9410*/  MOV R13, R139 ;  /* 0x0000008b000d7202 */ /* 0x000fe20000000f00 */
[C---:B------:R-:W-:Y:S01]  /*9420*/  HMMA.16816.F32.BF16 R116, R160.reuse, R122, R16 ;  /* 0x0000007aa074723c */ /* 0x040fe20000041810 */
[----:B------:R-:W3:Y:S03]  /*9430*/  LDL.64 R16, [R1+0x18] ;  /* 0x0000180001107983 */ /* 0x000ee60000100a00 */
[----:B------:R-:W-:Y:S01]  /*9440*/  MOV R14, R138 ;  /* 0x0000008a000e7202 */ /* 0x000fe20000000f00 */
[----:B------:R-:W-:Y:S01]  /*9450*/  FADD.FTZ R12, R13, R2 ;  /* 0x000000020d0c7221 */ /* 0x000fe20000010000 */
[----:B------:R-:W-:Y:S01]  /*9460*/  MOV R15, R137 ;  /* 0x00000089000f7202 */ /* 0x000fe20000000f00 */
[----:B------:R-:W4:Y:S01]  /*9470*/  LDL.64 R18, [R1+0x38] ;  /* 0x0000380001127983 */ /* 0x000f220000100a00 */
[C---:B------:R-:W-:Y:S04]  /*9480*/  HMMA.16816.F32.BF16 R120, R160.reuse, R124, R20 ;  /* 0x0000007ca078723c */ /* 0x040fe80000041814 */
[----:B------:R-:W-:Y:S01]  /*9490*/  FADD.FTZ R2, R252, R0 ;  /* 0x00000000fc027221 */ /* 0x000fe20000010000 */
[----:B------:R-:W5:Y:S01]  /*94a0*/  LDL R21, [R1+0x24] ;  /* 0x0000240001157983 */ /* 0x000f620000100800 */
[----:B------:R-:W-:Y:S01]  /*94b0*/  FADD.FTZ R0, R14, R12 ;  /* 0x0000000c0e007221 */ /* 0x000fe20000010000 */
[----:B------:R-:W-:Y:S01]  /*94c0*/  MOV R23, R136 ;  /* 0x0000008800177202 */ /* 0x000fe20000000f00 */
[C---:B------:R-:W-:Y:S04]  /*94d0*/  HMMA.16816.F32.BF16 R124, R160.reuse, R126, R24 ;  /* 0x0000007ea07c723c */ /* 0x040fe80000041818 */
[----:B------:R-:W-:Y:S02]  /*94e0*/  FADD.FTZ R0, R15, R0 ;  /* 0x000000000f007221 */ /* 0x000fe40000010000 */
[----:B------:R-:W1:Y:S01]  /*94f0*/  LDSM.16.MT88.4 R12, [R103+UR4+0x8900] ;  /* 0x00890004670c783b */ /* 0x000e620008004200 */
        /* <DEDUP_REMOVED lines=13> */
[C---:B------:R-:W-:Y:S08]  /*95d0*/  HMMA.16816.F32.BF16 R144, R160.reuse, R148, R44 ;  /* 0x00000094a090723c */ /* 0x040ff0000004182c */
[C---:B------:R-:W-:Y:S08]  /*95e0*/  HMMA.16816.F32.BF16 R148, R160.reuse, R150, R48 ;  /* 0x00000096a094723c */ /* 0x040ff00000041830 */
[C---:B-1----:R-:W-:Y:S07]  /*95f0*/  HMMA.16816.F32.BF16 R52, R160.reuse, R4, R52 ;  /* 0x00000004a034723c */ /* 0x042fee0000041834 */
[----:B------:R-:W-:Y:S01]  /*9600*/  MOV R4, UR18 ;  /* 0x0000001200047c02 */ /* 0x000fe20008000f00 */
[C---:B------:R-:W-:Y:S01]  /*9610*/  HMMA.16816.F32.BF16 R56, R160.reuse, R6, R56 ;  /* 0x00000006a038723c */ /* 0x040fe20000041838 */
[----:B------:R-:W-:Y:S07]  /*9620*/  MOV R5, UR19 ;  /* 0x0000001300057c02 */ /* 0x000fee0008000f00 */
[C---:B--2---:R-:W-:Y:S08]  /*9630*/  HMMA.16816.F32.BF16 R60, R160.reuse, R8, R60 ;  /* 0x00000008a03c723c */ /* 0x044ff0000004183c */
[C---:B------:R-:W-:Y:S01]  /*9640*/  HMMA.16816.F32.BF16 R64, R160.reuse, R10, R64 ;  /* 0x0000000aa040723c */ /* 0x040fe20000041840 */
[----:B------:R-:W-:Y:S07]  /*9650*/  LDSM.16.MT88.4 R8, [R233+UR4+0x8900] ;  /* 0x00890004e908783b */ /* 0x000fee0008004200 */
[C---:B------:R-:W-:Y:S08]  /*9660*/  HMMA.16816.F32.BF16 R68, R160.reuse, R12, R68 ;  /* 0x0000000ca044723c */ /* 0x040ff00000041844 */
[C---:B------:R-:W-:Y:S01]  /*9670*/  HMMA.16816.F32.BF16 R72, R160.reuse, R14, R72 ;  /* 0x0000000ea048723c */ /* 0x040fe20000041848 */
[----:B------:R1:W-:Y:S03]  /*9680*/  LDSM.16.MT88.4 R12, [R101+0x8900] ;  /* 0x00890000650c783b */ /* 0x0003e60000004200 */
[----:B-1----:R-:W-:Y:S01]  /*9690*/  MOV R101, R3 ;  /* 0x0000000300657202 */ /* 0x002fe20000000f00 */
[----:B---3--:R-:W-:Y:S02]  /*96a0*/  FADD.FTZ R16, R242, R2 ;  /* 0x00000002f2107221 */ /* 0x008fe40000010000 */
[----:B------:R-:W-:Y:S02]  /*96b0*/  FADD.FTZ R2, R241, R0 ;  /* 0x00000000f1027221 */ /* 0x000fe40000010000 */
[----:B------:R-:W-:Y:S03]  /*96c0*/  FADD.FTZ R0, R231, R16 ;  /* 0x00000010e7007221 */ /* 0x000fe60000010000 */
[----:B----4-:R-:W-:Y:S01]  /*96d0*/  @P0 MOV R19, R17 ;  /* 0x0000001100130202 */ /* 0x010fe20000000f00 */
[----:B------:R-:W-:Y:S02]  /*96e0*/  FADD.FTZ R2, R240, R2 ;  /* 0x00000002f0027221 */ /* 0x000fe40000010000 */
[----:B------:R-:W-:Y:S02]  /*96f0*/  FADD.FTZ R16, R230, R0 ;  /* 0x00000000e6107221 */ /* 0x000fe40000010000 */
[----:B------:R-:W-:Y:S02]  /*9700*/  @P0 IMAD.WIDE.U32 R18, R4, 0x60, R18 ;  /* 0x0000006004120825 */ /* 0x000fe400078e0012 */
[----:B------:R-:W1:Y:S02]  /*9710*/  LDSM.16.MT88.4 R4, [R102+0x8900] ;  /* 0x008900006604783b */ /* 0x000e640000004200 */
[----:B------:R-:W-:Y:S01]  /*9720*/  FADD.FTZ R0, R239, R2 ;  /* 0x00000002ef007221 */ /* 0x000fe20000010000 */
[----:B------:R-:W-:Y:S01]  /*9730*/  @P0 SHF.L.U32 R2, R18, 0x1, RZ ;  /* 0x0000000112020819 */ /* 0x000fe200000006ff */
[----:B------:R-:W-:Y:S01]  /*9740*/  FADD.FTZ R20, R228, R16 ;  /* 0x00000010e4147221 */ /* 0x000fe20000010000 */
[----:B------:R-:W-:Y:S01]  /*9750*/  @P0 IADD3 R16, R19, UR10, RZ ;  /* 0x0000000a13100c10 */ /* 0x000fe2000fffe0ff */
[----:B------:R-:W-:Y:S01]  /*9760*/  FADD.FTZ R17, R238, R0 ;  /* 0x00000000ee117221 */ /* 0x000fe20000010000 */
[----:B------:R-:W-:Y:S01]  /*9770*/  MOV R0, UR15 ;  /* 0x0000000f00007c02 */ /* 0x000fe20008000f00 */
[----:B------:R-:W-:Y:S01]  /*9780*/  FADD.FTZ R19, R229, R20 ;  /* 0x00000014e5137221 */ /* 0x000fe20000010000 */
[----:B------:R-:W-:Y:S01]  /*9790*/  @P0 SHF.L.U64.HI R18, R18, 0x1, R16 ;  /* 0x0000000112120819 */ /* 0x000fe20000010210 */
[----:B------:R-:W-:Y:S01]  /*97a0*/  FADD.FTZ R22, R188, R17 ;  /* 0x00000011bc167221 */ /* 0x000fe20000010000 */
[----:B------:R-:W-:Y:S01]  /*97b0*/  @P0 IADD3 R16, P6, R2, c[0x0][0x1c8], RZ ;  /* 0x0000720002100a10 */ /* 0x000fe20007fde0ff */
[----:B-----5:R-:W-:Y:S01]  /*97c0*/  @P0 IMAD R0, R0, 0x4800, R21 ;  /* 0x0000480000000824 */ /* 0x020fe200078e0215 */
[----:B------:R-:W-:Y:S01]  /*97d0*/  @P0 IADD3 R20, P5, R2, 0x80, RZ ;  /* 0x0000008002140810 */ /* 0x000fe20007fbe0ff */
[----:B------:R-:W-:Y:S01]  /*97e0*/  FADD.FTZ R22, R191, R22 ;  /* 0x00000016bf167221 */ /* 0x000fe20000010000 */
[----:B------:R-:W-:Y:S01]  /*97f0*/  @P0 IADD3.X R17, R18, c[0x0][0x1cc], RZ, P6, !PT ;  /* 0x0000730012110a10 */ /* 0x000fe200037fe4ff */
[----:B------:R-:W-:Y:S01]  /*9800*/  FADD.FTZ R19, R183, R19 ;  /* 0x00000013b7137221 */ /* 0x000fe20000010000 */
[----:B------:R-:W-:Y:S01]  /*9810*/  @P0 SHF.L.U32 R0, R0, 0x1, RZ ;  /* 0x0000000100000819 */ /* 0x000fe200000006ff */
[----:B------:R-:W-:Y:S01]  /*9820*/  @UP0 USHF.L.U32 UR10, UR6, 0x6, URZ ;  /* 0x00000006060a0899 */ /* 0x000fe2000800063f */
[----:B------:R-:W-:Y:S01]  /*9830*/  @P0 IADD3 R20, P1, R20, c[0x0][0x1c8], RZ ;  /* 0x0000720014140a10 */ /* 0x000fe20007f3e0ff */
[----:B------:R-:W-:Y:S02]  /*9840*/  UISETP.GE.AND UP0, UPT, UR5, 0x1, UPT ;  /* 0x000000010500788c */ /* 0x000fe4000bf06270 */
[----:B------:R-:W-:Y:S01]  /*9850*/  @!PT LDS RZ, [RZ] ;  /* 0x00000000fffff984 */ /* 0x000fe20000000800 */
[----:B------:R-:W-:Y:S01]  /*9860*/  @!PT LDS RZ, [RZ] ;  /* 0x00000000fffff984 */ /* 0x000fe20000000800 */
[----:B------:R-:W-:Y:S01]  /*9870*/  @!PT LDS RZ, [RZ] ;  /* 0x00000000fffff984 */ /* 0x000fe20000000800 */
[----:B------:R2:W-:Y:S01]  /*9880*/  @P0 LDGSTS.E.BYPASS.LTC128B.128 [R0+0x12100], [R16.64], !P4 ;  /* 0x1210000010000fae */ /* 0x0005e2000e101d54 */
[----:B------:R-:W-:Y:S02]  /*9890*/  @P0 IADD3.X R21, RZ, c[0x0][0x1cc], R18, P1, P5 ;  /* 0x00007300ff150a10 */ /* 0x000fe40000fea412 */
[----:B------:R-:W-:Y:S05]  /*98a0*/  @P0 IADD3 R2, P5, R2, 0x100, RZ ;  /* 0x0000010002020810 */ /* 0x000fea0007fbe0ff */
[----:B------:R2:W-:Y:S01]  /*98b0*/  @P0 LDGSTS.E.BYPASS.LTC128B.128 [R0+0x15100], [R20.64], !P3 ;  /* 0x1510000014000fae */ /* 0x0005e2000d901d54 */
[C---:B-1----:R-:W-:Y:S07]  /*98c0*/  HMMA.16816.F32.BF16 R76, R160.reuse, R4, R76 ;  /* 0x00000004a04c723c */ /* 0x042fee000004184c */
[----:B------:R-:W-:Y:S01]  /*98d0*/  FADD.FTZ R4, R190, R22 ;  /* 0x00000016be047221 */ /* 0x000fe20000010000 */
[C---:B------:R-:W-:Y:S04]  /*98e0*/  HMMA.16816.F32.BF16 R80, R160.reuse, R6, R80 ;  /* 0x00000006a050723c */ /* 0x040fe80000041850 */
[----:B------:R-:W-:Y:S02]  /*98f0*/  FADD.FTZ R4, R189, R4 ;  /* 0x00000004bd047221 */ /* 0x000fe40000010000 */
[----:B------:R-:W-:Y:S01]  /*9900*/  FADD.FTZ R5, R182, R19 ;  /* 0x00000013b6057221 */ /* 0x000fe20000010000 */
[----:B------:R-:W-:Y:S01]  /*9910*/  @P0 IADD3 R6, P1, R2, c[0x0][0x1c8], RZ ;  /* 0x0000720002060a10 */ /* 0x000fe20007f3e0ff */
[C---:B------:R-:W-:Y:S04]  /*9920*/  HMMA.16816.F32.BF16 R84, R160.reuse, R8, R84 ;  /* 0x00000008a054723c */ /* 0x040fe80000041854 */
[----:B------:R-:W-:Y:S01]  /*9930*/  @P0 IADD3.X R7, RZ, c[0x0][0x1cc], R18, P1, P5 ;  /* 0x00007300ff070a10 */ /* 0x000fe20000fea412 */
[----:B------:R-:W-:Y:S02]  /*9940*/  FADD.FTZ R5, R180, R5 ;  /* 0x00000005b4057221 */ /* 0x000fe40000010000 */
[----:B------:R-:W-:Y:S01]  /*9950*/  FADD.FTZ R18, R178, R4 ;  /* 0x00000004b2127221 */ /* 0x000fe20000010000 */
[----:B------:R-:W-:Y:S01]  /*9960*/  @P0 IADD3 R4, P1, R16, UR10, RZ ;  /* 0x0000000a10040c10 */ /* 0x000fe2000ff3e0ff */
[----:B------:R1:W-:Y:S01]  /*9970*/  @P0 LDGSTS.E.BYPASS.LTC128B.128 [R0+0x18100], [R6.64], !P2 ;  /* 0x1810000006000fae */ /* 0x0003e2000d101d54 */
[C---:B------:R-:W-:Y:S03]  /*9980*/  HMMA.16816.F32.BF16 R88, R160.reuse, R10, R88 ;  /* 0x0000000aa058723c */ /* 0x040fe60000041858 */
[----:B------:R-:W-:Y:S01]  /*9990*/  FADD.FTZ R2, R181, R5 ;  /* 0x00000005b5027221 */ /* 0x000fe20000010000 */
[----:B------:R-:W-:Y:S01]  /*99a0*/  @P0 IADD3.X R5, R17, UR13, RZ, P1, !PT ;  /* 0x0000000d11050c10 */ /* 0x000fe20008ffe4ff */
[----:B------:R-:W-:Y:S02]  /*99b0*/  FADD.FTZ R8, R179, R18 ;  /* 0x00000012b3087221 */ /* 0x000fe40000010000 */
[----:B------:R-:W-:Y:S01]  /*99c0*/  FADD.FTZ R2, R176, R2 ;  /* 0x00000002b0027221 */ /* 0x000fe20000010000 */
[C---:B------:R-:W-:Y:S01]  /*99d0*/  HMMA.16816.F32.BF16 R92, R160.reuse, R12, R92 ;  /* 0x0000000ca05c723c */ /* 0x040fe2000004185c */
[----:B------:R3:W-:Y:S03]  /*99e0*/  @P0 LDGSTS.E.BYPASS.LTC128B.128 [R0+0x13100], [R4.64], !P4 ;  /* 0x1310000004000fae */ /* 0x0007e6000e101d54 */
[----:B------:R-:W-:Y:S04]  /*99f0*/  FADD.FTZ R2, R177, R2 ;  /* 0x00000002b1027221 */ /* 0x000fe80000010000 */
[----:B------:R-:W-:Y:S01]  /*9a00*/  FADD.FTZ R2, R173, R2 ;  /* 0x00000002ad027221 */ /* 0x000fe20000010000 */
[----:B------:R3:W-:Y:S01]  /*9a10*/  @P0 LDGSTS.E.BYPASS.LTC128B.128 [R0+0x16100], [R4.64+0x80], !P3 ;  /* 0x1610008004000fae */ /* 0x0007e2000d901d54 */
[----:B------:R-:W-:Y:S03]  /*9a20*/  HMMA.16816.F32.BF16 R96, R160, R14, R96 ;  /* 0x0000000ea060723c */ /* 0x000fe60000041860 */
[----:B------:R-:W-:Y:S04]  /*9a30*/  FADD.FTZ R2, R172, R2 ;  /* 0x00000002ac027221 */ /* 0x000fe80000010000 */
[----:B------:R3:W-:Y:S01]  /*9a40*/  @P0 LDGSTS.E.BYPASS.LTC128B.128 [R0+0x19100], [R4.64+0x100], !P2 ;  /* 0x1910010004000fae */ /* 0x0007e2000d101d54 */
[----:B-1----:R-:W-:Y:S01]  /*9a50*/  @P0 IADD3 R6, P1, R4, UR10, RZ ;  /* 0x0000000a04060c10 */ /* 0x002fe2000ff3e0ff */
[----:B------:R-:W-:Y:S03]  /*9a60*/  UIADD3 UR10, UR5, 0x1, URZ ;  /* 0x00000001050a7890 */ /* 0x000fe6000fffe03f */
[----:B------:R-:W-:Y:S01]  /*9a70*/  @P0 IADD3.X R7, R5, UR13, RZ, P1, !PT ;  /* 0x0000000d05070c10 */ /* 0x000fe20008ffe4ff */
[----:B------:R-:W-:Y:S04]  /*9a80*/  USEL UR5, UR10, URZ, !UP0 ;  /* 0x0000003f0a057287 */ /* 0x000fe8000c000000 */
[----:B------:R2:W-:Y:S08]  /*9a90*/  @P0 LDGSTS.E.BYPASS.LTC128B.128 [R0+0x14100], [R6.64], !P4 ;  /* 0x1410000006000fae */ /* 0x0005f0000e101d54 */
[----:B------:R2:W-:Y:S08]  /*9aa0*/  @P0 LDGSTS.E.BYPASS.LTC128B.128 [R0+0x17100], [R6.64+0x80], !P3 ;  /* 0x1710008006000fae */ /* 0x0005f0000d901d54 */
[----:B------:R2:W-:Y:S01]  /*9ab0*/  @P0 LDGSTS.E.BYPASS.LTC128B.128 [R0+0x1a100], [R6.64+0x100], !P2 ;  /* 0x1a10010006000fae */ /* 0x0005e2000d101d54 */
[----:B---3--:R-:W-:Y:S01]  /*9ac0*/  FADD.FTZ R4, R175, R8 ;  /* 0x00000008af047221 */ /* 0x008fe20000010000 */
[----:B------:R-:W-:Y:S01]  /*9ad0*/  ISETP.LT.AND P0, PT, RZ, UR16, PT ;  /* 0x00000010ff007c0c */ /* 0x000fe2000bf01270 */
[----:B------:R-:W-:Y:S05]  /*9ae0*/  UMOV UR16, UR14 ;  /* 0x0000000e00107c82 */ /* 0x000fea0008000000 */
[----:B------:R-:W0:Y:S01]  /*9af0*/  LDGDEPBAR ;  /* 0x00000000000079af */ /* 0x000e220000000000 */
[----:B--2---:R-:W-:Y:S02]  /*9b00*/  FADD.FTZ R0, R174, R4 ;  /* 0x00000004ae007221 */ /* 0x004fe40000010000 */
[----:B------:R-:W-:Y:S02]  /*9b10*/  FADD.FTZ R4, R169, R2 ;  /* 0x00000002a9047221 */ /* 0x000fe40000010000 */
[----:B------:R-:W-:Y:S02]  /*9b20*/  FADD.FTZ R0, R171, R0 ;  /* 0x00000000ab007221 */ /* 0x000fe40000010000 */
[----:B------:R-:W-:Y:S02]  /*9b30*/  FADD.FTZ R4, R168, R4 ;  /* 0x00000004a8047221 */ /* 0x000fe40000010000 */
[----:B------:R-:W-:Y:S04]  /*9b40*/  FADD.FTZ R0, R170, R0 ;  /* 0x00000000aa007221 */ /* 0x000fe80000010000 */
[----:B------:R-:W-:Y:S02]  /*9b50*/  FADD.FTZ R2, R167, R0 ;  /* 0x00000000a7027221 */ /* 0x000fe40000010000 */
[----:B------:R-:W-:Y:S02]  /*9b60*/  FADD.FTZ R0, R165, R4 ;  /* 0x00000004a5007221 */ /* 0x000fe40000010000 */
[----:B------:R-:W-:Y:S02]  /*9b70*/  FADD.FTZ R4, R166, R2 ;  /* 0x00000002a6047221 */ /* 0x000fe40000010000 */
[----:B------:R-:W-:Y:S01]  /*9b80*/  FADD.FTZ R2, R164, R0 ;  /* 0x00000000a4027221 */ /* 0x000fe20000010000 */
[----:B------:R-:W-:Y:S02]  /*9b90*/  MOV R0, R100 ;  /* 0x0000006400007202 */ /* 0x000fe40000000f00 */
[----:B------:R1:W-:Y:S04]  /*9ba0*/  STL [R1], R4 ;  /* 0x0000000401007387 */ /* 0x0003e80000100800 */
[----:B------:R1:W-:Y:S01]  /*9bb0*/  STL [R1+0x4], R2 ;  /* 0x0000040201007387 */ /* 0x0003e20000100800 */
[----:B------:R-:W-:-:S05]  /*9bc0*/  @P0 BRA `(.L_x_640) ;  /* 0xffffc01000000947 */ /* 0x000fca000383ffff */
.L_x_639:
[----:B-1----:R-:W2:Y:S04]  /*9bd0*/  LDL.LU R4, [R1] ;  /* 0x0000000001047983 */ /* 0x002ea80000300800 */
[----:B------:R-:W3:Y:S04]  /*9be0*/  LDL.LU R2, [R1+0x4] ;  /* 0x0000040001027983 */ /* 0x000ee80000300800 */
[----:B------:R-:W4:Y:S01]  /*9bf0*/  LDL.LU R18, [R1+0x40] ;  /* 0x0000400001127983 */ /* 0x000f220000300800 */
[----:B------:R-:W-:-:S03]  /*9c00*/  MOV R153, c[0x0][0x4e8] ;  /* 0x00013a0000997a02 */ /* 0x000fc60000000f00 */
[----:B------:R-:W4:Y:S04]  /*9c10*/  LDL.LU R154, [R1+0x48] ;  /* 0x00004800019a7983 */ /* 0x000f280000300800 */
[----:B------:R-:W-:Y:S01]  /*9c20*/  BAR.SYNC.DEFER_BLOCKING 0x1, 0x100 ;  /* 0x0044000000007b1d */ /* 0x000fe20000010000 */
[----:B------:R-:W-:-:S05]  /*9c30*/  ISETP.NE.AND P0, PT, R153, 0x1, PT ;  /* 0x000000019900780c */ /* 0x000fca0003f05270 */
[----:B------:R-:W1:Y:S02]  /*9c40*/  S2R R5, SR_TID.X ;  /* 0x0000000000057919 */ /* 0x000e640000002100 */
[----:B-1----:R-:W-:Y:S02]  /*9c50*/  SHF.R.S32.HI R152, RZ, 0x1f, R5 ;  /* 0x0000001fff987819 */ /* 0x002fe40000011405 */
[----:B--2---:R-:W1:Y:S04]  /*9c60*/  SHFL.BFLY PT, R6, R4, 0x2, 0x1f ;  /* 0x0c401f0004067f89 */ /* 0x004e6800000e0000 */
[----:B---3--:R-:W2:Y:S01]  /*9c70*/  SHFL.BFLY PT, R7, R2, 0x2, 0x1f ;  /* 0x0c401f0002077f89 */ /* 0x008ea200000e0000 */
[----:B----4-:R-:W-:Y:S01]  /*9c80*/  MOV R23, R18 ;  /* 0x0000001200177202 */ /* 0x010fe20000000f00 */
[----:B-1----:R-:W-:-:S02]  /*9c90*/  FADD.FTZ R6, R6, R4 ;  /* 0x0000000406067221 */ /* 0x002fc40000010000 */
[----:B------:R-:W1:Y:S01]  /*9ca0*/  S2R R4, SR_CTAID.Y ;  /* 0x0000000000047919 */ /* 0x000e620000002600 */
[----:B--2---:R-:W-:-:S03]  /*9cb0*/  FADD.FTZ R7, R7, R2 ;  /* 0x0000000207077221 */ /* 0x004fc60000010000 */
[----:B------:R-:W2:Y:S04]  /*9cc0*/  SHFL.BFLY PT, R0, R6, 0x1, 0x1f ;  /* 0x0c201f0006007f89 */ /* 0x000ea800000e0000 */
[----:B------:R-:W3:Y:S01]  /*9cd0*/  SHFL.BFLY PT, R2, R7, 0x1, 0x1f ;  /* 0x0c201f0007027f89 */ /* 0x000ee200000e0000 */
[----:B-1----:R-:W-:-:S04]  /*9ce0*/  IMAD.WIDE.U32 R12, R4, c[0x0][0x490], RZ ;  /* 0x00012400040c7a25 */ /* 0x002fc800078e00ff */
[----:B--2---:R-:W-:Y:S01]  /*9cf0*/  FADD.FTZ R6, R6, R0 ;  /* 0x0000000006067221 */ /* 0x004fe20000010000 */
[----:B------:R-:W-:Y:S01]  /*9d00*/  SHF.R.S32.HI R0, RZ, 0x1f, R4 ;  /* 0x0000001fff007819 */ /* 0x000fe20000011404 */
[----:B------:R-:W-:-:S03]  /*9d10*/  IMAD.WIDE.U32 R16, R4, c[0x0][0x3e8], RZ ;  /* 0x0000fa0004107a25 */ /* 0x000fc600078e00ff */
[----:B------:R-:W-:Y:S01]  /*9d20*/  FSETP.NE.FTZ.AND P2, PT, R6, RZ, PT ;  /* 0x000000ff0600720b */ /* 0x000fe20003f55000 */
[----:B---3--:R-:W-:Y:S01]  /*9d30*/  FADD.FTZ R7, R7, R2 ;  /* 0x0000000207077221 */ /* 0x008fe20000010000 */
[----:B------:R-:W-:Y:S01]  /*9d40*/  MOV R2, RZ ;  /* 0x000000ff00027202 */ /* 0x000fe20000000f00 */
[C---:B------:R-:W-:Y:S02]  /*9d50*/  IMAD R14, R0.reuse, c[0x0][0x490], RZ ;  /* 0x00012400000e7a24 */ /* 0x040fe400078e02ff */
[----:B------:R-:W-:Y:S01]  /*9d60*/  IMAD R8, R0, c[0x0][0x3e8], RZ ;  /* 0x0000fa0000087a24 */ /* 0x000fe200078e02ff */
[----:B------:R-:W-:Y:S01]  /*9d70*/  FSETP.NE.FTZ.AND P1, PT, R7, RZ, PT ;  /* 0x000000ff0700720b */ /* 0x000fe20003f35000 */
[----:B------:R-:W-:-:S04]  /*9d80*/  @P0 IMAD.HI.U32 R0, R18, c[0x0][0x4ec], RZ ;  /* 0x00013b0012000a27 */ /* 0x000fc800078e00ff */
[C---:B------:R-:W-:Y:S01]  /*9d90*/  IMAD R14, R4.reuse, c[0x0][0x494], R14 ;  /* 0x00012500040e7a24 */ /* 0x040fe200078e020e */
[----:B------:R-:W-:Y:S01]  /*9da0*/  @P0 SHF.R.U32.HI R23, RZ, c[0x0][0x4f0], R0 ;  /* 0x00013c00ff170a19 */ /* 0x000fe20000011600 */
[----:B------:R-:W-:Y:S01]  /*9db0*/  IMAD R8, R4, c[0x0][0x3ec], R8 ;  /* 0x0000fb0004087a24 */ /* 0x000fe200078e0208 */
[----:B------:R-:W-:Y:S01]  /*9dc0*/  MOV R0, RZ ;  /* 0x000000ff00007202 */ /* 0x000fe20000000f00 */
[----:B------:R-:W1:Y:S01]  /*9dd0*/  @P2 MUFU.RCP R2, R6 ;  /* 0x0000000600022308 */ /* 0x000e620000001000 */
[CC--:B------:R-:W-:Y:S02]  /*9de0*/  LEA.HI R4, R152.reuse, R5.reuse, RZ, 0x2 ;  /* 0x0000000598047211 */ /* 0x0c0fe400078f10ff */
[-C--:B------:R-:W-:Y:S02]  /*9df0*/  LEA.HI R152, R152, R5.reuse, RZ, 0x5 ;  /* 0x0000000598987211 */ /* 0x080fe400078f28ff */
[----:B------:R-:W-:Y:S02]  /*9e00*/  LOP3.LUT R10, R4, 0xfffffffc, RZ, 0xc0, !PT ;  /* 0xfffffffc040a7812 */ /* 0x000fe400078ec0ff */
[----:B------:R-:W-:Y:S01]  /*9e10*/  LOP3.LUT R11, R152, 0xffffffe0, RZ, 0xc0, !PT ;  /* 0xffffffe0980b7812 */ /* 0x000fe200078ec0ff */
[----:B------:R-:W2:Y:S01]  /*9e20*/  @P1 MUFU.RCP R0, R7 ;  /* 0x0000000700001308 */ /* 0x000ea20000001000 */
[----:B------:R-:W-:-:S02]  /*9e30*/  IADD3 R10, -R10, R5, RZ ;  /* 0x000000050a0a7210 */ /* 0x000fc40007ffe1ff */
[----:B------:R-:W-:Y:S02]  /*9e40*/  IADD3 R11, -R11, R5, RZ ;  /* 0x000000050b0b7210 */ /* 0x000fe40007ffe1ff */
[----:B------:R-:W-:Y:S02]  /*9e50*/  IADD3 R5, -R23, RZ, RZ ;  /* 0x000000ff17057210 */ /* 0x000fe40007ffe1ff */
[----:B------:R-:W-:Y:S01]  /*9e60*/  IADD3 R9, R17, R8, RZ ;  /* 0x0000000811097210 */ /* 0x000fe20007ffe0ff */
[----:B-1----:R-:W-:Y:S01]  /*9e70*/  FMUL.FTZ R30, R2, R52 ;  /* 0x00000034021e7220 */ /* 0x002fe20000410000 */
[----:B------:R-:W-:Y:S01]  /*9e80*/  LOP3.LUT P4, RZ, R11, 0x3, RZ, 0xc0, !PT ;  /* 0x000000030bff7812 */ /* 0x000fe2000788c0ff */
[----:B------:R-:W-:Y:S01]  /*9e90*/  IMAD R101, R5, c[0x0][0x4e8], R18 ;  /* 0x00013a0005657a24 */ /* 0x000fe200078e0212 */
[----:B------:R-:W-:Y:S02]  /*9ea0*/  MOV R8, R16 ;  /* 0x0000001000087202 */ /* 0x000fe40000000f00 */
[----:B------:R-:W-:Y:S01]  /*9eb0*/  IADD3 R15, R13, R14, RZ ;  /* 0x0000000e0d0f7210 */ /* 0x000fe20007ffe0ff */
[----:B--2---:R-:W-:-:S02]  /*9ec0*/  FMUL.FTZ R29, R0, R54 ;  /* 0x00000036001d7220 */ /* 0x004fc40000410000 */
[C---:B------:R-:W-:Y:S01]  /*9ed0*/  FMUL.FTZ R28, R2.reuse, R56 ;  /* 0x00000038021c7220 */ /* 0x040fe20000410000 */
[----:B------:R-:W1:Y:S01]  /*9ee0*/  S2R R54, SR_CTAID.Z ;  /* 0x0000000000367919 */ /* 0x000e620000002700 */
[C---:B------:R-:W-:Y:S01]  /*9ef0*/  FMUL.FTZ R105, R2.reuse, R105 ;  /* 0x0000006902697220 */ /* 0x040fe20000410000 */
[----:B------:R-:W-:Y:S01]  /*9f00*/  SHF.R.S32.HI R5, RZ, 0x2, R4 ;  /* 0x00000002ff057819 */ /* 0x000fe20000011404 */
[C---:B------:R-:W-:Y:S01]  /*9f10*/  FMUL.FTZ R11, R2.reuse, R104 ;  /* 0x00000068020b7220 */ /* 0x040fe20000410000 */
[----:B------:R-:W-:Y:S01]  /*9f20*/  MOV R14, R12 ;  /* 0x0000000c000e7202 */ /* 0x000fe20000000f00 */
        /* <DEDUP_REMOVED lines=45> */
[----:B------:R-:W-:Y:S02]  /*a200*/  SHF.R.S32.HI R2, RZ, 0x1f, R4 ;  /* 0x0000001fff027819 */ /* 0x000fe40000011404 */
[----:B-1----:R-:W-:Y:S01]  /*a210*/  SHF.R.S32.HI R4, RZ, 0x1f, R54 ;  /* 0x0000001fff047819 */ /* 0x002fe20000011436 */
[----:B------:R-:W-:-:S04]  /*a220*/  FMUL.FTZ R57, R0, R62 ;  /* 0x0000003e00397220 */ /* 0x000fc80000410000 */
[C---:B------:R-:W-:Y:S02]  /*a230*/  IMAD R62, R4.reuse, c[0x0][0x498], RZ ;  /* 0x00012600043e7a24 */ /* 0x040fe400078e02ff */
[----:B------:R-:W-:Y:S02]  /*a240*/  IMAD R61, R4, c[0x0][0x3f0], RZ ;  /* 0x0000fc00043d7a24 */ /* 0x000fe400078e02ff */
[C---:B------:R-:W-:Y:S02]  /*a250*/  IMAD R62, R54.reuse, c[0x0][0x49c], R62 ;  /* 0x00012700363e7a24 */ /* 0x040fe400078e023e */
[C---:B------:R-:W-:Y:S02]  /*a260*/  IMAD R61, R54.reuse, c[0x0][0x3f4], R61 ;  /* 0x0000fd00363d7a24 */ /* 0x040fe400078e023d */
[----:B------:R-:W-:-:S04]  /*a270*/  IMAD.WIDE.U32 R14, R54, c[0x0][0x498], R14 ;  /* 0x00012600360e7a25 */ /* 0x000fc800078e000e */
[----:B------:R-:W-:Y:S01]  /*a280*/  IMAD.WIDE.U32 R8, R54, c[0x0][0x3f0], R8 ;  /* 0x0000fc0036087a25 */ /* 0x000fe200078e0008 */
[----:B------:R-:W-:Y:S02]  /*a290*/  F2FP.BF16.PACK_AB R54, R69, R68 ;  /* 0x000000444536723e */ /* 0x000fe400000010ff */
[----:B------:R-:W3:Y:S01]  /*a2a0*/  LDL R68, [R1+0x44] ;  /* 0x0000440001447983 */ /* 0x000ee20000100800 */
[C---:B------:R-:W-:Y:S02]  /*a2b0*/  FMUL.FTZ R26, R0.reuse, R55 ;  /* 0x00000037001a7220 */ /* 0x040fe40000410000 */
[C---:B------:R-:W-:Y:S02]  /*a2c0*/  FMUL.FTZ R67, R0.reuse, R67 ;  /* 0x0000004300437220 */ /* 0x040fe40000410000 */
[----:B------:R-:W-:Y:S01]  /*a2d0*/  FMUL.FTZ R55, R0, R66 ;  /* 0x0000004200377220 */ /* 0x000fe20000410000 */
[----:B------:R-:W-:Y:S02]  /*a2e0*/  F2FP.BF16.PACK_AB R56, R65, R56 ;  /* 0x000000384138723e */ /* 0x000fe400000010ff */
[----:B------:R2:W5:Y:S02]  /*a2f0*/  LDL R65, [R1+0x20] ;  /* 0x0000200001417983 */ /* 0x0005640000100800 */
[----:B------:R-:W-:-:S02]  /*a300*/  F2FP.BF16.PACK_AB R55, R67, R55 ;  /* 0x000000374337723e */ /* 0x000fc400000010ff */
[----:B------:R2:W5:Y:S01]  /*a310*/  LDL.64 R66, [R1+0x10] ;  /* 0x0000100001427983 */ /* 0x0005620000100a00 */
[----:B------:R-:W1:Y:S01]  /*a320*/  @P1 MUFU.LG2 R7, R7 ;  /* 0x0000000700071308 */ /* 0x000e620000000c00 */
[----:B------:R-:W-:-:S04]  /*a330*/  LEA.HI R2, R2, R5, RZ, 0x3 ;  /* 0x0000000502027211 */ /* 0x000fc800078f18ff */
[----:B------:R-:W-:Y:S01]  /*a340*/  LOP3.LUT R2, R2, 0xfffffff8, RZ, 0xc0, !PT ;  /* 0xfffffff802027812 */ /* 0x000fe200078ec0ff */
[C---:B------:R-:W-:Y:S02]  /*a350*/  FMUL.FTZ R107, R0.reuse, R107 ;  /* 0x0000006b006b7220 */ /* 0x040fe40000410000 */
[C---:B------:R-:W-:Y:S01]  /*a360*/  FMUL.FTZ R13, R0.reuse, R106 ;  /* 0x0000006a000d7220 */ /* 0x040fe20000410000 */
[----:B------:R-:W-:Y:S01]  /*a370*/  IADD3 R5, R5, -R2, RZ ;  /* 0x8000000205057210 */ /* 0x000fe20007ffe0ff */
[C---:B------:R-:W-:Y:S01]  /*a380*/  FMUL.FTZ R111, R0.reuse, R111 ;  /* 0x0000006f006f7220 */ /* 0x040fe20000410000 */
[----:B------:R-:W-:Y:S01]  /*a390*/  @P2 MOV R2, 0x3f317218 ;  /* 0x3f31721800022802 */ /* 0x000fe20000000f00 */
        /* <DEDUP_REMOVED lines=39> */
[----:B------:R-:W-:Y:S01]  /*a610*/  FMUL.FTZ R98, R0, R98 ;  /* 0x0000006200627220 */ /* 0x000fe20000410000 */
[----:B------:R-:W-:Y:S01]  /*a620*/  @P1 MOV R0, 0x3f317218 ;  /* 0x3f31721800001802 */ /* 0x000fe20000000f00 */
[----:B------:R-:W-:Y:S02]  /*a630*/  @P2 FMUL.FTZ R4, R2, c[0x0][0x2d0] ;  /* 0x0000b40002042a20 */ /* 0x000fe40000410000 */
[----:B-1----:R-:W-:Y:S02]  /*a640*/  @P1 FMUL.FTZ R2, R7, 0.69314718246459960938 ;  /* 0x3f31721807021820 */ /* 0x002fe40000410000 */
[----:B------:R-:W-:Y:S01]  /*a650*/  @P1 FMUL.FTZ R0, R0, c[0x0][0x2d0] ;  /* 0x0000b40000001a20 */ /* 0x000fe20000410000 */
[----:B------:R-:W1:Y:S01]  /*a660*/  @P2 MUFU.LG2 R6, R6 ;  /* 0x0000000600062308 */ /* 0x000e620000000c00 */
[----:B------:R-:W-:Y:S02]  /*a670*/  MOV R59, 0xff800000 ;  /* 0xff800000003b7802 */ /* 0x000fe40000000f00 */
[----:B------:R-:W-:Y:S01]  /*a680*/  @P1 FFMA.FTZ R59, R0, R3, R2 ;  /* 0x00000003003b1223 */ /* 0x000fe20000010002 */
[----:B------:R-:W-:-:S02]  /*a690*/  SHF.R.S32.HI R0, RZ, 0x5, R152 ;  /* 0x00000005ff007819 */ /* 0x000fc40000011498 */
[----:B------:R-:W-:Y:S02]  /*a6a0*/  F2FP.BF16.PACK_AB R57, R63, R57 ;  /* 0x000000393f39723e */ /* 0x000fe400000010ff */
[----:B------:R-:W-:Y:S01]  /*a6b0*/  SHF.R.S32.HI R3, RZ, 0x1f, R0 ;  /* 0x0000001fff037819 */ /* 0x000fe20000011400 */
[----:B------:R-:W4:Y:S01]  /*a6c0*/  S2R R63, SR_CTAID.X ;  /* 0x00000000003f7919 */ /* 0x000f220000002500 */
[----:B------:R-:W-:Y:S02]  /*a6d0*/  LEA.HI R2, R10, R10, RZ, 0x1 ;  /* 0x0000000a0a027211 */ /* 0x000fe400078f08ff */
[----:B------:R-:W-:Y:S02]  /*a6e0*/  LEA.HI R3, R3, R0, RZ, 0x3 ;  /* 0x0000000003037211 */ /* 0x000fe400078f18ff */
[----:B------:R-:W-:Y:S02]  /*a6f0*/  LOP3.LUT R2, R2, 0x1ffffffe, RZ, 0xc0, !PT ;  /* 0x1ffffffe02027812 */ /* 0x000fe400078ec0ff */
[----:B------:R-:W-:Y:S01]  /*a700*/  LOP3.LUT R3, R3, 0xffffff8, RZ, 0xc0, !PT ;  /* 0x0ffffff803037812 */ /* 0x000fe200078ec0ff */
[----:B-1----:R-:W-:Y:S01]  /*a710*/  @P2 FMUL.FTZ R6, R6, 0.69314718246459960938 ;  /* 0x3f31721806062820 */ /* 0x002fe20000410000 */
[----:B------:R-:W-:-:S02]  /*a720*/  F2FP.BF16.PACK_AB R44, R12, R44 ;  /* 0x0000002c0c2c723e */ /* 0x000fc400000010ff */
[C---:B------:R-:W-:Y:S02]  /*a730*/  IADD3 R7, R0.reuse, -R3, RZ ;  /* 0x8000000300077210 */ /* 0x040fe40007ffe0ff */
[----:B------:R-:W-:Y:S02]  /*a740*/  LEA R12, R0, R10, 0x9 ;  /* 0x0000000a000c7211 */ /* 0x000fe400078e48ff */
[----:B------:R-:W-:Y:S01]  /*a750*/  MOV R60, 0xff800000 ;  /* 0xff800000003c7802 */ /* 0x000fe20000000f00 */
[----:B------:R-:W-:Y:S01]  /*a760*/  @P2 FFMA.FTZ R60, R4, R100, R6 ;  /* 0x00000064043c2223 */ /* 0x000fe20000010006 */
[----:B------:R-:W-:Y:S02]  /*a770*/  SHF.R.S32.HI R0, RZ, 0x1f, R23 ;  /* 0x0000001fff007819 */ /* 0x000fe40000011417 */
[----:B------:R-:W-:Y:S02]  /*a780*/  IADD3 R10, R10, -R2, RZ ;  /* 0x800000020a0a7210 */ /* 0x000fe40007ffe0ff */
[----:B------:R-:W-:-:S02]  /*a790*/  SHF.R.S32.HI R6, RZ, 0x2, R154 ;  /* 0x00000002ff067819 */ /* 0x000fc4000001149a */
[C---:B------:R-:W-:Y:S02]  /*a7a0*/  LOP3.LUT R2, R5.reuse, 0x1, RZ, 0xc0, !PT ;  /* 0x0000000105027812 */ /* 0x040fe400078ec0ff */
[C---:B------:R-:W-:Y:S01]  /*a7b0*/  R2P PR, R5.reuse, 0x6 ;  /* 0x0000000605007804 */ /* 0x040fe20000000000 */
[----:B------:R-:W-:Y:S02]  /*a7c0*/  IMAD.SHL.U32 R5, R5, 0x40, RZ ;  /* 0x0000004005057824 */ /* 0x000fe400078e00ff */
[----:B------:R-:W-:Y:S01]  /*a7d0*/  IMAD R4, R0, c[0x0][0x3e0], RZ ;  /* 0x0000f80000047a24 */ /* 0x000fe200078e02ff */
[----:B------:R-:W-:Y:S02]  /*a7e0*/  LEA R0, R7, R6, 0x4 ;  /* 0x0000000607007211 */ /* 0x000fe400078e20ff */
[----:B------:R-:W-:Y:S02]  /*a7f0*/  ISETP.NE.U32.AND P3, PT, R2, 0x1, PT ;  /* 0x000000010200780c */ /* 0x000fe40003f65070 */
[----:B------:R-:W-:-:S02]  /*a800*/  IADD3 R3, R9, R61, RZ ;  /* 0x0000003d09037210 */ /* 0x000fc40007ffe0ff */
[----:B------:R-:W-:Y:S02]  /*a810*/  LOP3.LUT R5, R5, 0x1c0, RZ, 0xc0, !PT ;  /* 0x000001c005057812 */ /* 0x000fe400078ec0ff */
[----:B------:R-:W-:Y:S02]  /*a820*/  MOV R2, R8 ;  /* 0x0000000800027202 */ /* 0x000fe40000000f00 */
[----:B------:R-:W-:Y:S01]  /*a830*/  LEA R10, R10, R0, 0x3 ;  /* 0x000000000a0a7211 */ /* 0x000fe200078e18ff */
[----:B------:R-:W-:Y:S01]  /*a840*/  IMAD R7, R23, c[0x0][0x3e4], R4 ;  /* 0x0000f90017077a24 */ /* 0x000fe200078e0204 */
[----:B------:R-:W-:Y:S01]  /*a850*/  LEA.HI R6, R5, R5, RZ, 0x1d ;  /* 0x0000000505067211 */ /* 0x000fe200078fe8ff */
[----:B------:R-:W-:Y:S01]  /*a860*/  IMAD.WIDE.U32 R4, R23, c[0x0][0x3e0], R2 ;  /* 0x0000f80017047a25 */ /* 0x000fe200078e0002 */
[----:B----4-:R-:W-:Y:S02]  /*a870*/  LEA R10, R63, R10, 0x7 ;  /* 0x0000000a3f0a7211 */ /* 0x010fe400078e38ff */
[----:B------:R-:W-:Y:S01]  /*a880*/  LEA R2, R12, R6, 0x1 ;  /* 0x000000060c027211 */ /* 0x000fe200078e08ff */
[----:B------:R-:W-:Y:S01]  /*a890*/  IMAD R61, R153, c[0x0][0x388], RZ ;  /* 0x0000e200993d7a24 */ /* 0x000fe200078e02ff */
[----:B------:R-:W-:-:S02]  /*a8a0*/  LEA R0, R63, R0, 0x7 ;  /* 0x000000003f007211 */ /* 0x000fc400078e38ff */
[----:B------:R-:W-:Y:S01]  /*a8b0*/  IADD3 R5, R5, R7, RZ ;  /* 0x0000000705057210 */ /* 0x000fe20007ffe0ff */
[----:B------:R-:W-:Y:S01]  /*a8c0*/  @P0 IMAD.HI.U32 R7, R10, c[0x0][0x4ec], RZ ;  /* 0x00013b000a070a27 */ /* 0x000fe200078e00ff */
[----:B------:R-:W-:Y:S02]  /*a8d0*/  F2FP.BF16.PACK_AB R13, R107, R13 ;  /* 0x0000000d6b0d723e */ /* 0x000fe400000010ff */
[----:B------:R-:W-:Y:S02]  /*a8e0*/  SHF.L.U32 R2, R2, 0x1, RZ ;  /* 0x0000000102027819 */ /* 0x000fe400000006ff */
[C---:B------:R-:W-:Y:S02]  /*a8f0*/  IADD3 R3, R0.reuse, 0x8, RZ ;  /* 0x0000000800037810 */ /* 0x040fe40007ffe0ff */
[----:B------:R-:W-:Y:S01]  /*a900*/  ISETP.GE.OR P5, PT, R0, R61, P4 ;  /* 0x0000003d0000720c */ /* 0x000fe200027a6670 */
[----:B------:R-:W-:Y:S01]  /*a910*/  IMAD.MOV.U32 R0, RZ, RZ, R10 ;  /* 0x000000ffff007224 */ /* 0x000fe200078e000a */
[----:B------:R-:W-:-:S02]  /*a920*/  SHF.R.S32.HI R6, RZ, 0x1f, R101 ;  /* 0x0000001fff067819 */ /* 0x000fc40000011465 */
[----:B------:R-:W-:Y:S01]  /*a930*/  @P0 SHF.R.U32.HI R0, RZ, c[0x0][0x4f0], R7 ;  /* 0x00013c00ff000a19 */ /* 0x000fe20000011607 */
[----:B------:R1:W-:Y:S01]  /*a940*/  STS [R2+0x480], R13 ;  /* 0x0004800d02007388 */ /* 0x0003e20000000800 */
[----:B------:R-:W-:Y:S01]  /*a950*/  IADD3 R8, R2, 0x80, RZ ;  /* 0x0000008002087810 */ /* 0x000fe20007ffe0ff */
[----:B------:R-:W-:Y:S01]  /*a960*/  IMAD R6, R6, c[0x0][0x3d8], RZ ;  /* 0x0000f60006067a24 */ /* 0x000fe200078e02ff */
[----:B------:R-:W-:Y:S02]  /*a970*/  ISETP.GE.OR P4, PT, R3, R61, P4 ;  /* 0x0000003d0300720c */ /* 0x000fe40002786670 */
[----:B------:R-:W-:Y:S01]  /*a980*/  IADD3 R3, R2, 0x70, RZ ;  /* 0x0000007002037810 */ /* 0x000fe20007ffe0ff */
[----:B------:R-:W-:Y:S01]  /*a990*/  IMAD R23, R101, c[0x0][0x3dc], R6 ;  /* 0x0000f70065177a24 */ /* 0x000fe200078e0206 */
[----:B------:R-:W-:Y:S02]  /*a9a0*/  @P3 IADD3 R3, R8, 0x10, RZ ;  /* 0x0000001008033810 */ /* 0x000fe40007ffe0ff */
[----:B------:R-:W-:-:S02]  /*a9b0*/  SHF.R.S32.HI R6, RZ, 0x1f, R0 ;  /* 0x0000001fff067819 */ /* 0x000fc40000011400 */
[C---:B------:R-:W-:Y:S01]  /*a9c0*/  IADD3 R8, P0, R0.reuse, R14, RZ ;  /* 0x0000000e00087210 */ /* 0x040fe20007f1e0ff */
[----:B-1----:R-:W-:Y:S01]  /*a9d0*/  IMAD.WIDE.U32 R12, R101, c[0x0][0x3d8], R4 ;  /* 0x0000f600650c7a25 */ /* 0x002fe200078e0004 */
[----:B------:R-:W-:-:S05]  /*a9e0*/  IADD3 R4, -R0, RZ, RZ ;  /* 0x000000ff00047210 */ /* 0x000fca0007ffe1ff */
[----:B------:R-:W-:Y:S01]  /*a9f0*/  IMAD R4, R4, c[0x0][0x4e8], R10 ;  /* 0x00013a0004047a24 */ /* 0x000fe200078e020a */
[----:B------:R-:W-:Y:S02]  /*aa00*/  IADD3.X R9, R6, R15, R62, P0, !PT ;  /* 0x0000000f06097210 */ /* 0x000fe400007fe43e */
[----:B------:R-:W-:Y:S02]  /*aa10*/  MOV R6, 0x40 ;  /* 0x0000004000067802 */ /* 0x000fe40000000f00 */
[----:B------:R-:W-:Y:S02]  /*aa20*/  SHF.R.S32.HI R7, RZ, 0x1f, R4 ;  /* 0x0000001fff077819 */ /* 0x000fe40000011404 */
[----:B------:R-:W-:Y:S02]  /*aa30*/  SEL R237, R237, 0xffffffe0, !P1 ;  /* 0xffffffe0eded7807 */ /* 0x000fe40004800000 */
[----:B------:R-:W-:Y:S01]  /*aa40*/  F2FP.BF16.PACK_AB R11, R105, R11 ;  /* 0x0000000b690b723e */ /* 0x000fe200000010ff */
[----:B------:R-:W-:Y:S01]  /*aa50*/  IMAD R7, R7, c[0x0][0x488], RZ ;  /* 0x0001220007077a24 */ /* 0x000fe200078e02ff */
[----:B------:R-:W-:-:S02]  /*aa60*/  SEL R6, R6, 0xffffffc0, !P2 ;  /* 0xffffffc006067807 */ /* 0x000fc40005000000 */
[----:B------:R-:W-:Y:S02]  /*aa70*/  F2FP.BF16.PACK_AB R16, R109, R16 ;  /* 0x000000106d10723e */ /* 0x000fe400000010ff */
[----:B------:R-:W-:Y:S02]  /*aa80*/  F2FP.BF16.PACK_AB R17, R111, R17 ;  /* 0x000000116f11723e */ /* 0x000fe400000010ff */
[----:B------:R-:W-:Y:S02]  /*aa90*/  F2FP.BF16.PACK_AB R18, R113, R18 ;  /* 0x000000127112723e */ /* 0x000fe400000010ff */
[----:B------:R-:W-:Y:S02]  /*aaa0*/  F2FP.BF16.PACK_AB R21, R115, R21 ;  /* 0x000000157315723e */ /* 0x000fe400000010ff */
[----:B------:R-:W-:Y:S01]  /*aab0*/  IADD3 R0, R2, R237, RZ ;  /* 0x000000ed02007210 */ /* 0x000fe20007ffe0ff */
[----:B------:R-:W-:Y:S01]  /*aac0*/  IMAD R10, R4, c[0x0][0x48c], R7 ;  /* 0x00012300040a7a24 */ /* 0x000fe200078e0207 */
[----:B------:R-:W-:-:S02]  /*aad0*/  F2FP.BF16.PACK_AB R20, R117, R20 ;  /* 0x000000147514723e */ /* 0x000fc400000010ff */
[----:B------:R-:W-:Y:S02]  /*aae0*/  F2FP.BF16.PACK_AB R19, R119, R19 ;  /* 0x000000137713723e */ /* 0x000fe400000010ff */
[----:B------:R-:W-:Y:S01]  /*aaf0*/  IADD3 R237, R237, R3, RZ ;  /* 0x00000003eded7210 */ /* 0x000fe20007ffe0ff */
[----:B------:R-:W-:Y:S01]  /*ab00*/  STS [R2+0x80], R11 ;  /* 0x0000800b02007388 */ /* 0x000fe20000000800 */
[----:B------:R-:W-:Y:S01]  /*ab10*/  F2FP.BF16.PACK_AB R22, R121, R22 ;  /* 0x000000167916723e */ /* 0x000fe200000010ff */
[----:B------:R-:W-:Y:S01]  /*ab20*/  IMAD.WIDE.U32 R8, R4, c[0x0][0x488], R8 ;  /* 0x0001220004087a25 */ /* 0x000fe200078e0008 */
[----:B------:R-:W-:Y:S02]  /*ab30*/  F2FP.BF16.PACK_AB R24, R123, R24 ;  /* 0x000000187b18723e */ /* 0x000fe400000010ff */
[----:B------:R-:W-:Y:S01]  /*ab40*/  IADD3 R5, R2, R6, RZ ;  /* 0x0000000602057210 */ /* 0x000fe20007ffe0ff */
[----:B------:R-:W-:Y:S01]  /*ab50*/  STS [R3], R16 ;  /* 0x0000001003007388 */ /* 0x000fe20000000800 */
[----:B------:R-:W-:-:S02]  /*ab60*/  F2FP.BF16.PACK_AB R25, R125, R25 ;  /* 0x000000197d19723e */ /* 0x000fc400000010ff */
[----:B------:R-:W-:Y:S01]  /*ab70*/  F2FP.BF16.PACK_AB R27, R127, R27 ;  /* 0x0000001b7f1b723e */ /* 0x000fe200000010ff */
[----:B------:R-:W-:Y:S01]  /*ab80*/  STS [R3+0x400], R17 ;  /* 0x0004001103007388 */ /* 0x000fe20000000800 */
[C---:B------:R-:W-:Y:S02]  /*ab90*/  IADD3 R7, R6.reuse, R3, RZ ;  /* 0x0000000306077210 */ /* 0x040fe40007ffe0ff */
[----:B------:R-:W-:Y:S01]  /*aba0*/  F2FP.BF16.PACK_AB R42, R129, R42 ;  /* 0x0000002a812a723e */ /* 0x000fe200000010ff */
[----:B------:R-:W-:Y:S01]  /*abb0*/  STS [R0+0x80], R18 ;  /* 0x0000801200007388 */ /* 0x000fe20000000800 */
[----:B------:R-:W-:Y:S02]  /*abc0*/  F2FP.BF16.PACK_AB R41, R131, R41 ;  /* 0x000000298329723e */ /* 0x000fe400000010ff */
[----:B------:R-:W-:Y:S01]  /*abd0*/  IADD3 R4, R6, R0, RZ ;  /* 0x0000000006047210 */ /* 0x000fe20007ffe0ff */
[----:B------:R-:W-:Y:S01]  /*abe0*/  STS [R0+0x480], R21 ;  /* 0x0004801500007388 */ /* 0x000fe20000000800 */
[----:B------:R-:W-:-:S02]  /*abf0*/  F2FP.BF16.PACK_AB R40, R133, R40 ;  /* 0x000000288528723e */ /* 0x000fc400000010ff */
[----:B------:R-:W-:Y:S01]  /*ac00*/  F2FP.BF16.PACK_AB R39, R135, R39 ;  /* 0x000000278727723e */ /* 0x000fe200000010ff */
[----:B------:R-:W-:Y:S01]  /*ac10*/  STS [R237], R20 ;  /* 0x00000014ed007388 */ /* 0x000fe20000000800 */
[----:B------:R-:W-:Y:S02]  /*ac20*/  IADD3 R6, R237, R6, RZ ;  /* 0x00000006ed067210 */ /* 0x000fe40007ffe0ff */
        /* <DEDUP_REMOVED lines=11> */
[----:B------:R-:W-:-:S03]  /*ace0*/  F2FP.BF16.PACK_AB R31, R151, R31 ;  /* 0x0000001f971f723e */ /* 0x000fc600000010ff */
[----:B------:R-:W-:Y:S01]  /*acf0*/  STS [R7+0x400], R27 ;  /* 0x0004001b07007388 */ /* 0x000fe20000000800 */
[----:B------:R-:W-:Y:S02]  /*ad00*/  F2FP.BF16.PACK_AB R30, R103, R30 ;  /* 0x0000001e671e723e */ /* 0x000fe400000010ff */
[----:B------:R-:W-:Y:S01]  /*ad10*/  F2FP.BF16.PACK_AB R29, R26, R29 ;  /* 0x0000001d1a1d723e */ /* 0x000fe200000010ff */
[----:B------:R-:W-:Y:S01]  /*ad20*/  STS [R4+0x80], R42 ;  /* 0x0000802a04007388 */ /* 0x000fe20000000800 */
[----:B------:R-:W-:-:S03]  /*ad30*/  F2FP.BF16.PACK_AB R28, R102, R28 ;  /* 0x0000001c661c723e */ /* 0x000fc600000010ff */
[----:B------:R-:W-:Y:S01]  /*ad40*/  STS [R4+0x480], R41 ;  /* 0x0004802904007388 */ /* 0x000fe20000000800 */
[----:B------:R-:W-:-:S03]  /*ad50*/  F2FP.BF16.PACK_AB R58, R45, R43 ;  /* 0x0000002b2d3a723e */ /* 0x000fc600000010ff */
[----:B------:R-:W-:Y:S04]  /*ad60*/  STS [R6], R40 ;  /* 0x0000002806007388 */ /* 0x000fe80000000800 */
[----:B------:R-:W-:Y:S01]  /*ad70*/  STS [R6+0x400], R39 ;  /* 0x0004002706007388 */ /* 0x000fe20000000800 */
[----:B------:R-:W-:-:S03]  /*ad80*/  F2FP.BF16.PACK_AB R53, R71, R53 ;  /* 0x000000354735723e */ /* 0x000fc600000010ff */
        /* <DEDUP_REMOVED lines=53> */
[----:B------:R-:W4:Y:S04]  /*b0e0*/  SHFL.IDX PT, R9, R9, 0x1, 0x1c1f ;  /* 0x003c1f0009097f89 */ /* 0x000f2800000e0000 */
[----:B-1----:R2:W-:Y:S04]  /*b0f0*/  @!P5 ST.E [R10.64], R60 ;  /* 0x0000003c0a00d985 */ /* 0x0025e8000c101914 */
[----:B----4-:R2:W-:Y:S04]  /*b100*/  @!P4 ST.E [R8.64], R59 ;  /* 0x0000003b0800c985 */ /* 0x0105e8000c101914 */
[----:B------:R2:W1:Y:S04]  /*b110*/  LDS.128 R32, [R243+0x1080] ;  /* 0x00108000f3207984 */ /* 0x0004680000000c00 */
        /* <DEDUP_REMOVED lines=12> */
[----:B------:R2:W3:Y:S01]  /*b1e0*/  SHFL.IDX PT, R2, R21, RZ, 0x181f ;  /* 0x00181fff15027589 */ /* 0x0004e200000e0000 */
[----:B------:R-:W-:Y:S03]  /*b1f0*/  BSSY B0, `(.L_x_641) ;  /* 0x0000015000007945 */ /* 0x000fe60003800000 */
[----:B------:R2:W1:Y:S08]  /*b200*/  SHFL.IDX PT, R3, R20, RZ, 0x181f ;  /* 0x00181fff14037589 */ /* 0x00047000000e0000 */
[----:B------:R-:W-:Y:S05]  /*b210*/  @P0 BRA `(.L_x_642) ;  /* 0x0000012000000947 */ /* 0x000fea0003800000 */
[----:B----4-:R-:W4:Y:S01]  /*b220*/  LDS.128 R16, [R243+0x80] ;  /* 0x00008000f3107984 */ /* 0x010f220000000c00 */
[----:B-----5:R-:W-:-:S02]  /*b230*/  ISETP.GE.AND P1, PT, R65, c[0x0][0x3c8], PT ;  /* 0x0000f20041007a0c */ /* 0x020fc40003f26270 */
[----:B------:R-:W-:Y:S01]  /*b240*/  ISETP.GE.AND P0, PT, R64, c[0x0][0x3c8], PT ;  /* 0x0000f20040007a0c */ /* 0x000fe20003f06270 */
[----:B------:R-:W2:Y:S01]  /*b250*/  LDS.128 R12, [R243+0x4080] ;  /* 0x00408000f30c7984 */ /* 0x000ea20000000c00 */
[----:B------:R-:W-:-:S03]  /*b260*/  ISETP.GE.AND P2, PT, R66, c[0x0][0x3c8], PT ;  /* 0x0000f20042007a0c */ /* 0x000fc60003f46270 */
[----:B--2---:R-:W2:Y:S06]  /*b270*/  LDS.128 R8, [R243+0x8080] ;  /* 0x00808000f3087984 */ /* 0x004eac0000000c00 */
[----:B------:R-:W-:Y:S02]  /*b280*/  @!P1 SHF.R.S32.HI R4, RZ, 0x1f, R65 ;  /* 0x0000001fff049819 */ /* 0x000fe40000011441 */
[----:B------:R-:W-:Y:S02]  /*b290*/  @!P0 SHF.R.S32.HI R0, RZ, 0x1f, R64 ;  /* 0x0000001fff008819 */ /* 0x000fe40000011440 */
[----:B------:R-:W-:Y:S01]  /*b2a0*/  @!P1 LEA.HI R4, R4, R65, RZ, 0x3 ;  /* 0x0000004104049211 */ /* 0x000fe200078f18ff */
[----:B-1-3--:R-:W-:Y:S01]  /*b2b0*/  @!P2 IMAD.WIDE R6, R66, 0x2, R2 ;  /* 0x000000024206a825 */ /* 0x00afe200078e0202 */
[----:B------:R-:W-:-:S02]  /*b2c0*/  @!P0 LEA.HI R0, R0, R64, RZ, 0x3 ;  /* 0x0000004000008211 */ /* 0x000fc400078f18ff */
[----:B------:R-:W-:Y:S02]  /*b2d0*/  @!P1 LOP3.LUT R4, R4, 0xfffffff8, RZ, 0xc0, !PT ;  /* 0xfffffff804049812 */ /* 0x000fe400078ec0ff */
[----:B------:R-:W-:-:S03]  /*b2e0*/  @!P0 LOP3.LUT R0, R0, 0xfffffff8, RZ, 0xc0, !PT ;  /* 0xfffffff800008812 */ /* 0x000fc600078ec0ff */
[----:B------:R-:W-:-:S04]  /*b2f0*/  @!P1 IMAD.WIDE R4, R4, 0x2, R2 ;  /* 0x0000000204049825 */ /* 0x000fc800078e0202 */
[----:B------:R-:W-:Y:S01]  /*b300*/  @!P0 IMAD.WIDE R2, R0, 0x2, R2 ;  /* 0x0000000200028825 */ /* 0x000fe200078e0202 */
[----:B----4-:R1:W-:Y:S04]  /*b310*/  @!P2 ST.E.128 [R6.64], R16 ;  /* 0x000000100600a985 */ /* 0x0103e8000c101d14 */
[----:B------:R1:W-:Y:S04]  /*b320*/  @!P1 ST.E.128 [R4.64], R12 ;  /* 0x0000000c04009985 */ /* 0x0003e8000c101d14 */
[----:B--2---:R1:W-:Y:S02]  /*b330*/  @!P0 ST.E.128 [R2.64], R8 ;  /* 0x0000000802008985 */ /* 0x0043e4000c101d14 */
.L_x_642:
[----:B----4-:R-:W-:Y:S05]  /*b340*/  BSYNC B0 ;  /* 0x0000000000007941 */ /* 0x010fea0003800000 */
.L_x_641:
[----:B------:R-:W-:Y:S01]  /*b350*/  IADD3 R0, R68, 0x20, RZ ;  /* 0x0000002044007810 */ /* 0x000fe20007ffe0ff */
[----:B-1----:R1:W4:Y:S01]  /*b360*/  SHFL.IDX PT, R3, R20, 0x1, 0x181f ;  /* 0x00381f0014037f89 */ /* 0x00232200000e0000 */
[----:B------:R-:W-:Y:S02]  /*b370*/  BSSY B0, `(.L_x_643) ;  /* 0x0000013000007945 */ /* 0x000fe40003800000 */
[----:B------:R-:W-:Y:S01]  /*b380*/  ISETP.GE.AND P0, PT, R0, R61, PT ;  /* 0x0000003d0000720c */ /* 0x000fe20003f06270 */
[----:B---3--:R1:W3:-:S12]  /*b390*/  SHFL.IDX PT, R2, R21, 0x1, 0x181f ;  /* 0x00381f0015027f89 */ /* 0x0082d800000e0000 */
[----:B------:R-:W-:Y:S05]  /*b3a0*/  @P0 BRA `(.L_x_644) ;  /* 0x000000f000000947 */ /* 0x000fea0003800000 */
[----:B-----5:R-:W-:Y:S02]  /*b3b0*/  ISETP.GE.AND P1, PT, R65, c[0x0][0x3c8], PT ;  /* 0x0000f20041007a0c */ /* 0x020fe40003f26270 */
        /* <DEDUP_REMOVED lines=14> */
.L_x_644:
[----:B------:R-:W-:Y:S05]  /*b4a0*/  BSYNC B0 ;  /* 0x0000000000007941 */ /* 0x000fea0003800000 */
.L_x_643:
[----:B------:R-:W-:Y:S01]  /*b4b0*/  IADD3 R0, R68, 0x40, RZ ;  /* 0x0000004044007810 */ /* 0x000fe20007ffe0ff */
[----:B---34-:R3:W4:Y:S01]  /*b4c0*/  SHFL.IDX PT, R3, R20, 0x2, 0x181f ;  /* 0x00581f0014037f89 */ /* 0x01872200000e0000 */
[----:B------:R-:W-:Y:S02]  /*b4d0*/  BSSY B0, `(.L_x_645) ;  /* 0x0000013000007945 */ /* 0x000fe40003800000 */
[----:B------:R-:W-:Y:S01]  /*b4e0*/  ISETP.GE.AND P0, PT, R0, R61, PT ;  /* 0x0000003d0000720c */ /* 0x000fe20003f06270 */
[----:B------:R3:W1:-:S12]  /*b4f0*/  SHFL.IDX PT, R2, R21, 0x2, 0x181f ;  /* 0x00581f0015027f89 */ /* 0x00065800000e0000 */
        /* <DEDUP_REMOVED lines=16> */
.L_x_646:
[----:B------:R-:W-:Y:S05]  /*b600*/  BSYNC B0 ;  /* 0x0000000000007941 */ /* 0x000fea0003800000 */
.L_x_645:
        /* <DEDUP_REMOVED lines=22> */
.L_x_647:
        /* <DEDUP_REMOVED lines=9> */
.L_x_1342:


//--------------------- .text._ZN7cutlass13device_kernelIN5flash19enable_sm80_to_sm89INS1_16FlashAttnFwdSm80INS1_25CollectiveMainloopFwdSm80ILi8ELi2ELb1EN4cute5tupleIJNS5_1CILi128EEENS7_ILi96EEENS7_ILi192EEEEEELi192ENS_10bfloat16_tEfNS_4arch4Sm80ELb0ELb0ELb1ELb1ELb0ELb0ELb1ELb0EEENS1_21CollectiveEpilogueFwdINS6_IJS8_SA_S9_EEENS6_IJNS7_ILi1EEESI_SI_EEESC_SE_Li256ELb1ELb1ELb0ELb0EEENS1_19SingleTileSchedulerILb1ELb0ELb1ELi128EEEEEEEEEvNT_6ParamsE --------------------------
	.section	.text._ZN7cutlass13device_kernelIN5flash19enable_sm80_to_sm89INS1_16FlashAttnFwdSm80INS1_25CollectiveMainloopFwdSm80ILi8ELi2ELb1EN4cute5tupleIJNS5_1CILi128EEENS7_ILi96EEENS7_ILi192EEEEEELi192ENS_10bfloat16_tEfNS_4arch4Sm80ELb0ELb0ELb1ELb1ELb0ELb0ELb1ELb0EEENS1_21CollectiveEpilogueFwdINS6_IJS8_SA_S9_EEENS6_IJNS7_ILi1EEESI_SI_EEESC_SE_Li256ELb1ELb1ELb0ELb0EEENS1_19SingleTileSchedulerILb1ELb0ELb1ELi128EEEEEEEEEvNT_6ParamsE,"ax",@progbits
	.sectioninfo	@"SHI_REGISTERS=255"
	.align	128
.text._ZN7cutlass13device_kernelIN5flash19enable_sm80_to_sm89INS1_16FlashAttnFwdSm80INS1_25CollectiveMainloopFwdSm80ILi8ELi2ELb1EN4cute5tupleIJNS5_1CILi128EEENS7_ILi96EEENS7_ILi192EEEEEELi192ENS_10bfloat16_tEfNS_4arch4Sm80ELb0ELb0ELb1ELb1ELb0ELb0ELb1ELb0EEENS1_21CollectiveEpilogueFwdINS6_IJS8_SA_S9_EEENS6_IJNS7_ILi1EEESI_SI_EEESC_SE_Li256ELb1ELb1ELb0ELb0EEENS1_19SingleTileSchedulerILb1ELb0ELb1ELi128EEEEEEEEEvNT_6ParamsE:
        .type           _ZN7cutlass13device_kernelIN5flash19enable_sm80_to_sm89INS1_16FlashAttnFwdSm80INS1_25CollectiveMainloopFwdSm80ILi8ELi2ELb1EN4cute5tupleIJNS5_1CILi128EEENS7_ILi96EEENS7_ILi192EEEEEELi192ENS_10bfloat16_tEfNS_4arch4Sm80ELb0ELb0ELb1ELb1ELb0ELb0ELb1ELb0EEENS1_21CollectiveEpilogueFwdINS6_IJS8_SA_S9_EEENS6_IJNS7_ILi1EEESI_SI_EEESC_SE_Li256ELb1ELb1ELb0ELb0EEENS1_19SingleTileSchedulerILb1ELb0ELb1ELi128EEEEEEEEEvNT_6ParamsE,@function
        .size           _ZN7cutlass13device_kernelIN5flash19enable_sm80_to_sm89INS1_16FlashAttnFwdSm80INS1_25CollectiveMainloopFwdSm80ILi8ELi2ELb1EN4cute5tupleIJNS5_1CILi128EEENS7_ILi96EEENS7_ILi192EEEEEELi192ENS_10bfloat16_tEfNS_4arch4Sm80ELb0ELb0ELb1ELb1ELb0ELb0ELb1ELb0EEENS1_21CollectiveEpilogueFwdINS6_IJS8_SA_S9_EEENS6_IJNS7_ILi1EEESI_SI_EEESC_SE_Li256ELb1ELb1ELb0ELb0EEENS1_19SingleTileSchedulerILb1ELb0ELb1ELi128EEEEEEEEEvNT_6ParamsE,(.L_x_1343 - _ZN7cutlass13device_kernelIN5flash19enable_sm80_to_sm89INS1_16FlashAttnFwdSm80INS1_25CollectiveMainloopFwdSm80ILi8ELi2ELb1EN4cute5tupleIJNS5_1CILi128EEENS7_ILi96EEENS7_ILi192EEEEEELi192ENS_10bfloat16_tEfNS_4arch4Sm80ELb0ELb0ELb1ELb1ELb0ELb0ELb1ELb0EEENS1_21CollectiveEpilogueFwdINS6_IJS8_SA_S9_EEENS6_IJNS7_ILi1EEESI_SI_EEESC_SE_Li256ELb1ELb1ELb0ELb0EEENS1_19SingleTileSchedulerILb1ELb0ELb1ELi128EEEEEEEEEvNT_6ParamsE)
        .other          _ZN7cutlass13device_kernelIN5flash19enable_sm80_to_sm89INS1_16FlashAttnFwdSm80INS1_25CollectiveMainloopFwdSm80ILi8ELi2ELb1EN4cute5tupleIJNS5_1CILi128EEENS7_ILi96EEENS7_ILi192EEEEEELi192ENS_10bfloat16_tEfNS_4arch4Sm80ELb0ELb0ELb1ELb1ELb0ELb0ELb1ELb0EEENS1_21CollectiveEpilogueFwdINS6_IJS8_SA_S9_EEENS6_IJNS7_ILi1EEESI_SI_EEESC_SE_Li256ELb1ELb1ELb0ELb0EEENS1_19SingleTileSchedulerILb1ELb0ELb1ELi128EEEEEEEEEvNT_6ParamsE,@"STO_CUDA_ENTRY STV_DEFAULT"
_ZN7cutlass13device_kernelIN5flash19enable_sm80_to_sm89INS1_16FlashAttnFwdSm80INS1_25CollectiveMainloopFwdSm80ILi8ELi2ELb1EN4cute5tupleIJNS5_1CILi128EEENS7_ILi96EEENS7_ILi192EEEEEELi192ENS_10bfloat16_tEfNS_4arch4Sm80ELb0ELb0ELb1ELb1ELb0ELb0ELb1ELb0EEENS1_21CollectiveEpilogueFwdINS6_IJS8_SA_S9_EEENS6_IJNS7_ILi1EEESI_SI_EEESC_SE_Li256ELb1ELb1ELb0ELb0EEENS1_19SingleTileSchedulerILb1ELb0ELb1ELi128EEEEEEEEEvNT_6ParamsE:
        /* <DEDUP_REMOVED lines=17> */
.L_x_649:
        /* <DEDUP_REMOVED lines=8> */
.L_x_651:
[----:B------:R-:W-:-:S05]  /*0190*/  MOV R0, c[0x0][0x54c] ;  /* 0x0001530000007a02 */ /* 0x000fca0000000f00 */
.L_x_650:
[----:B-----5:R-:W-:Y:S01]  /*01a0*/  IMAD R0, R0, c[0x0][0x548], RZ ;  /* 0x0001520000007a24 */ /* 0x020fe200078e02ff */
[----:B-1----:R-:W-:-:S04]  /*01b0*/  SHF.L.U32 R2, R40, 0x7, RZ ;  /* 0x0000000728027819 */ /* 0x002fc800000006ff */
[----:B------:R-:W-:-:S04]  /*01c0*/  ISETP.GE.AND P0, PT, R2, R0, PT ;  /* 0x000000000200720c */ /* 0x000fc80003f06270 */
[----:B------:R-:W-:-:S05]  /*01d0*/  SEL R0, R5, 0xffffffff, !P0 ;  /* 0xffffffff05007807 */ /* 0x000fca0004000000 */
[----:B------:R1:W-:Y:S01]  /*01e0*/  STL [R1+0xc], R0 ;  /* 0x00000c0001007387 */ /* 0x0003e20000100800 */
[----:B------:R-:W-:Y:S05]  /*01f0*/  BRA `(.L_x_652) ;  /* 0x0000013000007947 */ /* 0x000fea0003800000 */
.L_x_648:
[----:B---3--:R-:W-:-:S04]  /*0200*/  ISETP.NE.U32.AND P0, PT, RZ, c[0x0][0x568], PT ;  /* 0x00015a00ff007a0c */ /* 0x008fc80003f05070 */
[----:B------:R-:W-:-:S13]  /*0210*/  ISETP.NE.AND.EX P0, PT, RZ, c[0x0][0x56c], PT, P0 ;  /* 0x00015b00ff007a0c */ /* 0x000fda0003f05300 */
[----:B------:R-:W-:Y:S05]  /*0220*/  @!P0 BRA `(.L_x_653) ;  /* 0x0000002000008947 */ /* 0x000fea0003800000 */
[----:B------:R1:W5:Y:S01]  /*0230*/  LDG.E R0, [R2.64] ;  /* 0x0000001402007981 */ /* 0x000362000c1e1900 */
[----:B------:R-:W-:Y:S05]  /*0240*/  BRA `(.L_x_654) ;  /* 0x0000009000007947 */ /* 0x000fea0003800000 */
.L_x_653:
        /* <DEDUP_REMOVED lines=8> */
.L_x_655:
[----:B------:R-:W-:-:S05]  /*02d0*/  MOV R0, c[0x0][0x54c] ;  /* 0x0001530000007a02 */ /* 0x000fca0000000f00 */
.L_x_654:
[----:B-----5:R-:W-:Y:S01]  /*02e0*/  IMAD R0, R0, c[0x0][0x548], RZ ;  /* 0x0001520000007a24 */ /* 0x020fe200078e02ff */
[----:B-1----:R-:W-:-:S04]  /*02f0*/  SHF.L.U32 R2, R40, 0x7, RZ ;  /* 0x0000000728027819 */ /* 0x002fc800000006ff */
[----:B------:R-:W-:-:S04]  /*0300*/  ISETP.GE.AND P0, PT, R2, R0, PT ;  /* 0x000000000200720c */ /* 0x000fc80003f06270 */
[----:B------:R-:W-:-:S05]  /*0310*/  SEL R0, R5, 0xffffffff, !P0 ;  /* 0xffffffff05007807 */ /* 0x000fca0004000000 */
[----:B------:R1:W-:Y:S04]  /*0320*/  STL [R1+0xc], R0 ;  /* 0x00000c0001007387 */ /* 0x0003e80000100800 */
.L_x_652:
[----:B------:R-:W2:Y:S02]  /*0330*/  LDL R41, [R1+0xc] ;  /* 0x00000c0001297983 */ /* 0x000ea40000100800 */
[----:B--2---:R-:W-:-:S13]  /*0340*/  ISETP.GE.AND P0, PT, R41, RZ, PT ;  /* 0x000000ff2900720c */ /* 0x004fda0003f06270 */
        /* <DEDUP_REMOVED lines=9> */
[----:B------:R-:W-:Y:S01]  /*03e0*/  @P2 IMAD.WIDE R2, R41, R27, c[0x0][0x370] ;  /* 0x0000dc0029022625 */ /* 0x000fe200078e021b */
[----:B------:R-:W-:-:S03]  /*03f0*/  CS2R R8, SRZ ;  /* 0x0000000000087805 */ /* 0x000fc6000001ff00 */
[----:B------:R-:W-:Y:S01]  /*0400*/  IMAD.MOV.U32 R10, RZ, RZ, c[0x0][0x168] ;  /* 0x00005a00ff0a7624 */ /* 0x000fe200078e00ff */
[----:B-1----:R1:W2:Y:S01]  /*0410*/  @P2 LDG.E R0, [R2.64] ;  /* 0x0000001402002981 */ /* 0x0022a2000c1e1900 */
[----:B------:R-:W-:-:S04]  /*0420*/  @P1 IMAD.WIDE R6, R41, R27, c[0x0][0x360] ;  /* 0x0000d80029061625 */ /* 0x000fc800078e021b */
[CC--:B------:R-:W-:Y:S01]  /*0430*/  IMAD.WIDE R4, R41.reuse, R27.reuse, c[0x0][0x348] ;  /* 0x0000d20029047625 */ /* 0x0c0fe200078e021b */
[----:B------:R3:W5:Y:S04]  /*0440*/  @P1 LDG.E R10, [R6.64] ;  /* 0x00000014060a1981 */ /* 0x000768000c1e1900 */
[----:B------:R3:W5:Y:S01]  /*0450*/  @P0 LDG.E R8, [R4.64] ;  /* 0x0000001404080981 */ /* 0x000762000c1e1900 */
[----:B-1----:R-:W-:-:S05]  /*0460*/  IMAD.WIDE R2, R41, R27, c[0x0][0x350] ;  /* 0x0000d40029027625 */ /* 0x002fca00078e021b */
[----:B------:R3:W5:Y:S01]  /*0470*/  @P6 LDG.E R9, [R2.64] ;  /* 0x0000001402096981 */ /* 0x000762000c1e1900 */
[----:B------:R-:W-:Y:S02]  /*0480*/  UMOV UR4, URZ ;  /* 0x0000003f00047c82 */ /* 0x000fe40008000000 */
[----:B------:R-:W-:Y:S02]  /*0490*/  ULDC UR6, c[0x0][0x1d0] ;  /* 0x0000740000067ab9 */ /* 0x000fe40000000800 */
[----:B--2---:R3:W1:Y:S02]  /*04a0*/  @P2 R2UR UR4, R0 ;  /* 0x00000000000423c2 */ /* 0x00466400000e0000 */
[----:B-1-3--:R-:W-:Y:S05]  /*04b0*/  @P1 BRA `(.L_x_656) ;  /* 0x0000004000001947 */ /* 0x00afea0003800000 */
[----:B------:R-:W-:Y:S05]  /*04c0*/  @!P0 BRA `(.L_x_656) ;  /* 0x0000003000008947 */ /* 0x000fea0003800000 */
[----:B------:R1:W2:Y:S04]  /*04d0*/  LDG.E R0, [R4.64] ;  /* 0x0000001404007981 */ /* 0x0002a8000c1e1900 */
[----:B-1----:R-:W2:Y:S02]  /*04e0*/  LDG.E R4, [R4.64+0x4] ;  /* 0x0000041404047981 */ /* 0x002ea4000c1e1900 */
[----:B--2--5:R-:W-:-:S02]  /*04f0*/  IADD3 R10, -R0, R4, RZ ;  /* 0x00000004000a7210 */ /* 0x024fc40007ffe1ff */
.L_x_656:
[----:B------:R-:W-:-:S04]  /*0500*/  ISETP.NE.U32.AND P1, PT, RZ, c[0x0][0x368], PT ;  /* 0x0000da00ff007a0c */ /* 0x000fc80003f25070 */
[----:B------:R-:W-:-:S13]  /*0510*/  ISETP.NE.AND.EX P1, PT, RZ, c[0x0][0x36c], PT, P1 ;  /* 0x0000db00ff007a0c */ /* 0x000fda0003f25310 */
[----:B------:R-:W-:Y:S05]  /*0520*/  @!P1 BRA `(.L_x_657) ;  /* 0x0000004000009947 */ /* 0x000fea0003800000 */
[----:B------:R-:W-:-:S05]  /*0530*/  IMAD.WIDE R2, R41, R27, c[0x0][0x368] ;  /* 0x0000da0029027625 */ /* 0x000fca00078e021b */
[----:B------:R-:W2:Y:S02]  /*0540*/  LDG.E R0, [R2.64] ;  /* 0x0000001402007981 */ /* 0x000ea4000c1e1900 */
[----:B--2---:R1:W2:Y:S02]  /*0550*/  R2UR UR6, R0 ;  /* 0x00000000000673c2 */ /* 0x0042a400000e0000 */
[----:B-12---:R-:W-:Y:S05]  /*0560*/  BRA `(.L_x_658) ;  /* 0x0000006000007947 */ /* 0x006fea0003800000 */
.L_x_657:
[----:B------:R-:W-:Y:S05]  /*0570*/  @!P6 BRA `(.L_x_658) ;  /* 0x000000500000e947 */ /* 0x000fea0003800000 */
[----:B------:R1:W2:Y:S04]  /*0580*/  LDG.E R0, [R2.64] ;  /* 0x0000001402007981 */ /* 0x0002a8000c1e1900 */
[----:B-1----:R-:W3:Y:S01]  /*0590*/  LDG.E R2, [R2.64+0x4] ;  /* 0x0000041402027981 */ /* 0x002ee2000c1e1900 */
[----:B--2---:R-:W1:Y:S08]  /*05a0*/  R2UR UR5, R0 ;  /* 0x00000000000573c2 */ /* 0x004e7000000e0000 */
[----:B---3--:R-:W1:Y:S02]  /*05b0*/  R2UR UR6, R2 ;  /* 0x00000000020673c2 */ /* 0x008e6400000e0000 */
[----:B-1----:R-:W-:-:S06]  /*05c0*/  UIADD3 UR6, -UR5, UR6, URZ ;  /* 0x0000000605067290 */ /* 0x002fcc000fffe13f */
.L_x_658:
[----:B------:R-:W-:Y:S01]  /*05d0*/  UIADD3 UR6, -UR4, UR6, URZ ;  /* 0x0000000604067290 */ /* 0x000fe2000fffe13f */
[----:B-----5:R-:W-:Y:S01]  /*05e0*/  IADD3 R11, R9, UR4, RZ ;  /* 0x00000004090b7c10 */ /* 0x020fe2000fffe0ff */
[----:B------:R-:W-:Y:S01]  /*05f0*/  CS2R R98, SRZ ;  /* 0x0000000000627805 */ /* 0x000fe2000001ff00 */
[----:B------:R-:W-:Y:S01]  /*0600*/  PLOP3.LUT P2, PT, PT, PT, PT, 0x80, 0x0 ;  /* 0x000000000000781c */ /* 0x000fe20003f4f070 */
[----:B------:R-:W-:Y:S01]  /*0610*/  UISETP.GE.AND UP0, UPT, UR6, 0x1, UPT ;  /* 0x000000010600788c */ /* 0x000fe2000bf06270 */
[----:B------:R-:W-:Y:S01]  /*0620*/  CS2R R14, SRZ ;  /* 0x00000000000e7805 */ /* 0x000fe2000001ff00 */
[----:B------:R-:W-:Y:S01]  /*0630*/  UIADD3 UR4, UR6, 0x5f, URZ ;  /* 0x0000005f06047890 */ /* 0x000fe2000fffe03f */
[----:B------:R-:W-:Y:S01]  /*0640*/  IMAD.MOV.U32 R96, RZ, RZ, RZ ;  /* 0x000000ffff607224 */ /* 0x000fe200078e00ff */
[----:B------:R-:W-:Y:S01]  /*0650*/  MOV R9, RZ ;  /* 0x000000ff00097202 */ /* 0x000fe20000000f00 */
[----:B------:R-:W-:Y:S01]  /*0660*/  IMAD.MOV.U32 R94, RZ, RZ, RZ ;  /* 0x000000ffff5e7224 */ /* 0x000fe200078e00ff */
[----:B------:R-:W-:Y:S01]  /*0670*/  PLOP3.LUT P1, PT, PT, PT, UP0, 0x80, 0x0 ;  /* 0x000000000000781c */ /* 0x000fe20003f2f008 */
[----:B------:R-:W-:Y:S01]  /*0680*/  UIMAD.WIDE UR4, UR4, 0x2aaaaaab, URZ ;  /* 0x2aaaaaab040478a5 */ /* 0x000fe2000f8e023f */
[----:B------:R-:W-:Y:S01]  /*0690*/  IMAD.MOV.U32 R92, RZ, RZ, RZ ;  /* 0x000000ffff5c7224 */ /* 0x000fe200078e00ff */
[----:B------:R-:W-:Y:S01]  /*06a0*/  CS2R R90, SRZ ;  /* 0x00000000005a7805 */ /* 0x000fe2000001ff00 */
[----:B------:R-:W-:Y:S01]  /*06b0*/  CS2R R12, SRZ ;  /* 0x00000000000c7805 */ /* 0x000fe2000001ff00 */
[----:B------:R-:W-:Y:S01]  /*06c0*/  USHF.R.U32.HI UR16, URZ, 0x1f, UR5 ;  /* 0x0000001f3f107899 */ /* 0x000fe20008011605 */
[----:B------:R-:W-:Y:S01]  /*06d0*/  MOV R88, RZ ;  /* 0x000000ff00587202 */ /* 0x000fe20000000f00 */
[----:B------:R-:W-:Y:S01]  /*06e0*/  IMAD.MOV.U32 R86, RZ, RZ, RZ ;  /* 0x000000ffff567224 */ /* 0x000fe200078e00ff */
[----:B------:R-:W-:Y:S01]  /*06f0*/  CS2R R16, SRZ ;  /* 0x0000000000107805 */ /* 0x000fe2000001ff00 */
[----:B------:R-:W-:Y:S01]  /*0700*/  ULEA.HI.SX32 UR16, UR5, UR16, 0x1c ;  /* 0x0000001005107291 */ /* 0x000fe2000f8fe23f */
[----:B------:R-:W-:Y:S01]  /*0710*/  MOV R84, RZ ;  /* 0x000000ff00547202 */ /* 0x000fe20000000f00 */
        /* <DEDUP_REMOVED lines=44> */
[----:B------:R-:W-:Y:S01]  /*09e0*/  CS2R R116, SRZ ;  /* 0x0000000000747805 */ /* 0x000fe2000001ff00 */
[----:B------:R-:W-:Y:S01]  /*09f0*/  CS2R R114, SRZ ;  /* 0x0000000000727805 */ /* 0x000fe2000001ff00 */
[----:B------:R-:W-:Y:S01]  /*0a00*/  IMAD.MOV.U32 R112, RZ, RZ, RZ ;  /* 0x000000ffff707224 */ /* 0x000fe200078e00ff */
[----:B------:R-:W-:Y:S01]  /*0a10*/  CS2R R110, SRZ ;  /* 0x00000000006e7805 */ /* 0x000fe2000001ff00 */
[----:B------:R-:W-:Y:S01]  /*0a20*/  CS2R R108, SRZ ;  /* 0x00000000006c7805 */ /* 0x000fe2000001ff00 */
[----:B------:R-:W-:Y:S01]  /*0a30*/  CS2R R106, SRZ ;  /* 0x00000000006a7805 */ /* 0x000fe2000001ff00 */
[----:B------:R-:W-:Y:S01]  /*0a40*/  CS2R R104, SRZ ;  /* 0x0000000000687805 */ /* 0x000fe2000001ff00 */
[----:B------:R-:W-:Y:S01]  /*0a50*/  CS2R R42, SRZ ;  /* 0x00000000002a7805 */ /* 0x000fe2000001ff00 */
[----:B------:R-:W-:Y:S05]  /*0a60*/  @!P1 BRA `(.L_x_659) ;  /* 0x0000a3c000009947 */ /* 0x000fea0003800000 */
[----:B------:R-:W-:Y:S01]  /*0a70*/  ISETP.NE.U32.AND P4, PT, RZ, c[0x0][0x340], PT ;  /* 0x0000d000ff007a0c */ /* 0x000fe20003f85070 */
[----:B------:R-:W1:Y:S01]  /*0a80*/  S2R R24, SR_CTAID.Y ;  /* 0x0000000000187919 */ /* 0x000e620000002600 */
[----:B------:R-:W-:-:S02]  /*0a90*/  SHF.R.S32.HI R0, RZ, 0x1f, R8 ;  /* 0x0000001fff007819 */ /* 0x000fc40000011408 */
[----:B------:R-:W-:Y:S01]  /*0aa0*/  SHF.R.S32.HI R37, RZ, 0x1f, R113 ;  /* 0x0000001fff257819 */ /* 0x000fe20000011471 */
[----:B------:R-:W-:Y:S01]  /*0ab0*/  IMAD.MOV.U32 R4, RZ, RZ, c[0x0][0x2c4] ;  /* 0x0000b100ff047624 */ /* 0x000fe200078e00ff */
[----:B------:R-:W-:Y:S01]  /*0ac0*/  ISETP.NE.AND.EX P4, PT, RZ, c[0x0][0x344], PT, P4 ;  /* 0x0000d100ff007a0c */ /* 0x000fe20003f85340 */
[----:B------:R-:W-:Y:S02]  /*0ad0*/  UMOV UR7, 0x60 ;  /* 0x0000006000077882 */ /* 0x000fe40000000000 */
[----:B------:R-:W-:Y:S01]  /*0ae0*/  ULDC.64 UR4, c[0x0][0x1e0] ;  /* 0x0000780000047ab9 */ /* 0x000fe20000000a00 */
[----:B------:R-:W-:Y:S01]  /*0af0*/  SHF.R.S32.HI R17, RZ, 0x1f, R41 ;  /* 0x0000001fff117819 */ /* 0x000fe20000011429 */
[----:B------:R-:W-:-:S08]  /*0b00*/  ULDC.64 UR10, c[0x0][0x208] ;  /* 0x00008200000a7ab9 */ /* 0x000fd00000000a00 */
[----:B------:R-:W-:-:S05]  /*0b10*/  @P4 IMAD.WIDE R2, R41, R27, c[0x0][0x340] ;  /* 0x0000d00029024625 */ /* 0x000fca00078e021b */
[----:B------:R2:W3:Y:S01]  /*0b20*/  @P4 LDG.E R18, [R2.64] ;  /* 0x0000001402124981 */ /* 0x0004e2000c1e1900 */
[----:B------:R-:W-:Y:S01]  /*0b30*/  IMAD R0, R0, c[0x0][0x178], RZ ;  /* 0x00005e0000007a24 */ /* 0x000fe200078e02ff */
[-C--:B------:R-:W-:Y:S01]  /*0b40*/  LEA.HI R35, R37, R113.reuse, RZ, 0x3 ;  /* 0x0000007125237211 */ /* 0x080fe200078f18ff */
[----:B------:R-:W-:Y:S01]  /*0b50*/  UIMAD.WIDE.U32 UR18, UR7, UR4, URZ ;  /* 0x00000004071272a5 */ /* 0x000fe2000f8e003f */
[----:B------:R-:W-:Y:S01]  /*0b60*/  ISETP.NE.AND P1, PT, R4, 0x1, PT ;  /* 0x000000010400780c */ /* 0x000fe20003f25270 */
[----:B------:R-:W-:Y:S01]  /*0b70*/  IMAD R0, R8, c[0x0][0x17c], R0 ;  /* 0x00005f0008007a24 */ /* 0x000fe200078e0200 */
[----:B------:R-:W-:Y:S01]  /*0b80*/  SHF.R.S32.HI R14, RZ, 0x3, R35 ;  /* 0x00000003ff0e7819 */ /* 0x000fe20000011423 */
[----:B------:R-:W-:Y:S01]  /*0b90*/  UIMAD.WIDE.U32 UR14, UR7, UR10, URZ ;  /* 0x0000000a070e72a5 */ /* 0x000fe2000f8e003f */
[----:B-1----:R-:W-:Y:S01]  /*0ba0*/  SHF.R.S32.HI R29, RZ, 0x1f, R24 ;  /* 0x0000001fff1d7819 */ /* 0x002fe20000011418 */
[----:B------:R-:W-:Y:S01]  /*0bb0*/  IMAD.U32 R4, RZ, RZ, UR18 ;  /* 0x00000012ff047e24 */ /* 0x000fe2000f8e00ff */
[----:B------:R-:W-:Y:S01]  /*0bc0*/  UIMAD UR4, UR16, -0x60, UR7 ;  /* 0xffffffa0100478a4 */ /* 0x000fe2000f8e0207 */
[----:B------:R-:W-:Y:S01]  /*0bd0*/  IMAD.U32 R5, RZ, RZ, UR19 ;  /* 0x00000013ff057e24 */ /* 0x000fe2000f8e00ff */
[----:B------:R-:W-:Y:S01]  /*0be0*/  SEL R5, R17, RZ, !P0 ;  /* 0x000000ff11057207 */ /* 0x000fe20004000000 */
[----:B------:R-:W-:Y:S01]  /*0bf0*/  IMAD.MOV.U32 R34, RZ, RZ, R4 ;  /* 0x000000ffff227224 */ /* 0x000fe200078e0004 */
[----:B------:R-:W-:Y:S01]  /*0c00*/  SEL R4, R41, RZ, !P0 ;  /* 0x000000ff29047207 */ /* 0x000fe20004000000 */
[----:B------:R-:W-:Y:S01]  /*0c10*/  IMAD.U32 R9, RZ, RZ, UR15 ;  /* 0x0000000fff097e24 */ /* 0x000fe2000f8e00ff */
[-C--:B------:R-:W-:Y:S01]  /*0c20*/  LEA.HI R15, R37, R113.reuse, RZ, 0x4 ;  /* 0x00000071250f7211 */ /* 0x080fe200078f20ff */
[----:B------:R-:W-:Y:S01]  /*0c30*/  IMAD R5, R5, c[0x0][0x1c0], RZ ;  /* 0x0000700005057a24 */ /* 0x000fe200078e02ff */
[----:B------:R-:W-:Y:S01]  /*0c40*/  UIMAD UR5, UR7, UR5, URZ ;  /* 0x00000005070572a4 */ /* 0x000fe2000f8e023f */
[----:B------:R-:W-:Y:S01]  /*0c50*/  IMAD R9, R40, 0x80, R14 ;  /* 0x0000008028097824 */ /* 0x000fe200078e020e */
[----:B------:R-:W-:Y:S01]  /*0c60*/  SHF.R.S32.HI R13, RZ, 0x4, R15 ;  /* 0x00000004ff0d7819 */ /* 0x000fe2000001140f */
[----:B------:R-:W-:Y:S01]  /*0c70*/  UIADD3 UR8, UR16, -0x1, URZ ;  /* 0xffffffff10087890 */ /* 0x000fe2000fffe03f */
[----:B------:R-:W-:Y:S01]  /*0c80*/  IMAD.MOV.U32 R39, RZ, RZ, c[0x0][0x1e0] ;  /* 0x00007800ff277624 */ /* 0x000fe200078e00ff */
[----:B------:R-:W-:Y:S01]  /*0c90*/  UIADD3 UR5, UR19, UR5, URZ ;  /* 0x0000000513057290 */ /* 0x000fe2000fffe03f */
[----:B------:R-:W-:Y:S01]  /*0ca0*/  IMAD.MOV.U32 R42, RZ, RZ, c[0x0][0x1e4] ;  /* 0x00007900ff2a7624 */ /* 0x000fe200078e00ff */
[----:B------:R-:W-:Y:S01]  /*0cb0*/  USHF.R.S32.HI UR9, URZ, 0x1f, UR8 ;  /* 0x0000001f3f097899 */ /* 0x000fe20008011408 */
[----:B--2---:R-:W-:Y:S01]  /*0cc0*/  IMAD.WIDE.U32 R2, R8, c[0x0][0x178], RZ ;  /* 0x00005e0008027a25 */ /* 0x004fe200078e00ff */
[----:B------:R-:W-:Y:S01]  /*0cd0*/  UIMAD UR12, UR5, UR8, URZ ;  /* 0x00000008050c72a4 */ /* 0x000fe2000f8e023f */
[----:B------:R-:W-:Y:S01]  /*0ce0*/  LEA.HI R112, R37, R113, RZ, 0x5 ;  /* 0x0000007125707211 */ /* 0x000fe200078f28ff */
[----:B------:R-:W-:Y:S01]  /*0cf0*/  UIMAD UR7, UR7, UR11, URZ ;  /* 0x0000000b070772a4 */ /* 0x000fe2000f8e023f */
[----:B------:R-:W-:Y:S01]  /*0d00*/  IMAD.IADD R3, R3, 0x1, R0 ;  /* 0x0000000103037824 */ /* 0x000fe200078e0200 */
[----:B------:R-:W-:Y:S01]  /*0d10*/  LOP3.LUT R0, R35, 0xfffffff8, RZ, 0xc0, !PT ;  /* 0xfffffff823007812 */ /* 0x000fe200078ec0ff */
[----:B------:R-:W-:Y:S01]  /*0d20*/  IMAD.U32 R8, RZ, RZ, UR14 ;  /* 0x0000000eff087e24 */ /* 0x000fe2000f8e00ff */
[----:B------:R-:W-:Y:S01]  /*0d30*/  UIMAD UR12, UR9, UR18, UR12 ;  /* 0x00000012090c72a4 */ /* 0x000fe2000f8e020c */
[----:B------:R-:W-:Y:S01]  /*0d40*/  IMAD.WIDE.U32 R2, R24, c[0x0][0x1b8], R2 ;  /* 0x00006e0018027a25 */ /* 0x000fe200078e0002 */
[----:B------:R-:W-:-:S02]  /*0d50*/  UIADD3 UR7, UR15, UR7, URZ ;  /* 0x000000070f077290 */ /* 0x000fc4000fffe03f */
[----:B------:R-:W-:Y:S01]  /*0d60*/  UISETP.GE.AND UP0, UPT, UR6, 0x61, UPT ;  /* 0x000000610600788c */ /* 0x000fe2000bf06270 */
[----:B------:R-:W-:Y:S02]  /*0d70*/  IMAD.IADD R28, R113, 0x1, -R0 ;  /* 0x00000001711c7824 */ /* 0x000fe400078e0a00 */
[----:B------:R-:W-:Y:S02]  /*0d80*/  IMAD R0, R29, c[0x0][0x1b8], RZ ;  /* 0x00006e001d007a24 */ /* 0x000fe400078e02ff */
[----:B------:R-:W-:Y:S02]  /*0d90*/  IMAD R7, R28, 0x20, R14 ;  /* 0x000000201c077824 */ /* 0x000fe400078e020e */
[----:B------:R-:W-:Y:S02]  /*0da0*/  IMAD R0, R24, c[0x0][0x1bc], R0 ;  /* 0x00006f0018007a24 */ /* 0x000fe400078e0200 */
[----:B------:R-:W-:Y:S02]  /*0db0*/  IMAD R7, R40, 0x80, R7 ;  /* 0x0000008028077824 */ /* 0x000fe400078e0207 */
[----:B------:R-:W-:-:S02]  /*0dc0*/  IMAD.IADD R3, R3, 0x1, R0 ;  /* 0x0000000103037824 */ /* 0x000fc400078e0200 */
[----:B------:R-:W-:-:S04]  /*0dd0*/  @P1 IMAD.HI.U32 R6, R7, c[0x0][0x2c8], RZ ;  /* 0x0000b20007061a27 */ /* 0x000fc800078e00ff */
[----:B------:R-:W-:Y:S01]  /*0de0*/  IMAD.MOV.U32 R0, RZ, RZ, R7 ;  /* 0x000000ffff007224 */ /* 0x000fe200078e0007 */
[----:B------:R-:W-:Y:S01]  /*0df0*/  @P1 SHF.R.U32.HI R0, RZ, c[0x0][0x2cc], R6 ;  /* 0x0000b300ff001a19 */ /* 0x000fe20000011606 */
[----:B------:R-:W-:Y:S02]  /*0e00*/  IMAD R6, R4, c[0x0][0x1c4], R5 ;  /* 0x0000710004067a24 */ /* 0x000fe400078e0205 */
[----:B------:R-:W-:Y:S01]  /*0e10*/  IMAD R5, R10, c[0x0][0x2c4], RZ ;  /* 0x0000b1000a057a24 */ /* 0x000fe200078e02ff */
[----:B------:R-:W-:Y:S01]  /*0e20*/  IADD3 R10, R9, 0x20, RZ ;  /* 0x00000020090a7810 */ /* 0x000fe20007ffe0ff */
[----:B------:R-:W-:Y:S01]  /*0e30*/  IMAD.WIDE.U32 R2, R4, c[0x0][0x1c0], R2 ;  /* 0x0000700004027a25 */ /* 0x000fe200078e0002 */
[----:B------:R-:W-:Y:S02]  /*0e40*/  BAR.SYNC.DEFER_BLOCKING 0x0 ;  /* 0x0000000000007b1d */ /* 0x000fe40000010000 */
[----:B------:R-:W-:Y:S01]  /*0e50*/  ISETP.GE.AND P5, PT, R10, R5, PT ;  /* 0x000000050a00720c */ /* 0x000fe20003fa6270 */
[----:B------:R-:W-:-:S02]  /*0e60*/  IMAD.MOV R4, RZ, RZ, -R0 ;  /* 0x000000ffff047224 */ /* 0x000fc400078e0a00 */
[----:B------:R-:W-:Y:S02]  /*0e70*/  IMAD.IADD R3, R3, 0x1, R6 ;  /* 0x0000000103037824 */ /* 0x000fe400078e0206 */
[----:B------:R-:W-:Y:S01]  /*0e80*/  IMAD R10, R4, c[0x0][0x2c4], R7 ;  /* 0x0000b100040a7a24 */ /* 0x000fe200078e0207 */
[----:B------:R-:W-:Y:S01]  /*0e90*/  SHF.R.S32.HI R4, RZ, 0x1f, R0 ;  /* 0x0000001fff047819 */ /* 0x000fe20000011400 */
[----:B------:R-:W-:Y:S01]  /*0ea0*/  IMAD.U32 R6, RZ, RZ, UR4 ;  /* 0x00000004ff067e24 */ /* 0x000fe2000f8e00ff */
[----:B------:R-:W-:Y:S01]  /*0eb0*/  SHF.R.S32.HI R7, RZ, 0x1f, R11 ;  /* 0x0000001fff077819 */ /* 0x000fe2000001140b */
[----:B------:R-:W-:Y:S01]  /*0ec0*/  IMAD.MOV.U32 R36, RZ, RZ, R8 ;  /* 0x000000ffff247224 */ /* 0x000fe200078e0008 */
[----:B------:R-:W-:Y:S01]  /*0ed0*/  IADD3 R8, R9, 0x40, RZ ;  /* 0x0000004009087810 */ /* 0x000fe20007ffe0ff */
[----:B------:R-:W-:Y:S01]  /*0ee0*/  IMAD R4, R4, c[0x0][0x1b0], RZ ;  /* 0x00006c0004047a24 */ /* 0x000fe200078e02ff */
[----:B------:R-:W-:Y:S01]  /*0ef0*/  IADD3 R22, R6, UR6, -R14 ;  /* 0x0000000606167c10 */ /* 0x000fe2000fffe80e */
[----:B------:R-:W-:Y:S01]  /*0f00*/  IMAD.SHL.U32 R6, R14, 0x40, RZ ;  /* 0x000000400e067824 */ /* 0x000fe200078e00ff */
[----:B------:R-:W-:Y:S01]  /*0f10*/  ISETP.GE.AND P1, PT, R8, R5, PT ;  /* 0x000000050800720c */ /* 0x000fe20003f26270 */
[----:B------:R-:W-:Y:S01]  /*0f20*/  IMAD.WIDE.U32 R2, R0, c[0x0][0x1b0], R2 ;  /* 0x00006c0000027a25 */ /* 0x000fe200078e0002 */
[----:B------:R-:W-:-:S03]  /*0f30*/  IADD3 R8, P0, R11, R14, RZ ;  /* 0x0000000e0b087210 */ /* 0x000fc60007f1e0ff */
[----:B------:R-:W-:Y:S01]  /*0f40*/  IMAD R11, R0, c[0x0][0x1b4], R4 ;  /* 0x00006d00000b7a24 */ /* 0x000fe200078e0204 */
[----:B------:R-:W-:Y:S01]  /*0f50*/  LOP3.LUT R0, R6, 0x1c0, RZ, 0xc0, !PT ;  /* 0x000001c006007812 */ /* 0x000fe200078ec0ff */
[----:B------:R-:W-:Y:S01]  /*0f60*/  IMAD.SHL.U32 R4, R28, 0x8, RZ ;  /* 0x000000081c047824 */ /* 0x000fe200078e00ff */
[----:B------:R-:W-:Y:S01]  /*0f70*/  LEA.HI.X.SX32 R12, R14, R7, 0x1, P0 ;  /* 0x000000070e0c7211 */ /* 0x000fe200000f0eff */
[----:B------:R-:W-:Y:S01]  /*0f80*/  IMAD.IADD R3, R3, 0x1, R11 ;  /* 0x0000000103037824 */ /* 0x000fe200078e020b */
[C---:B------:R-:W-:Y:S02]  /*0f90*/  ISETP.GE.AND P0, PT, R9.reuse, R5, PT ;  /* 0x000000050900720c */ /* 0x040fe40003f06270 */
[----:B------:R-:W-:Y:S01]  /*0fa0*/  IADD3 R6, R9, 0x60, RZ ;  /* 0x0000006009067810 */ /* 0x000fe20007ffe0ff */
[----:B------:R-:W-:Y:S01]  /*0fb0*/  IMAD.WIDE.U32 R2, R10, c[0x0][0x1a8], R2 ;  /* 0x00006a000a027a25 */ /* 0x000fe200078e0002 */
[----:B------:R-:W-:Y:S02]  /*0fc0*/  LOP3.LUT R9, R0, 0x38, R4, 0xf8, !PT ;  /* 0x0000003800097812 */ /* 0x000fe400078ef804 */
[----:B------:R-:W-:-:S02]  /*0fd0*/  SHF.R.U32.HI R0, RZ, 0x3, R0 ;  /* 0x00000003ff007819 */ /* 0x000fc40000011600 */
[----:B------:R-:W-:Y:S02]  /*0fe0*/  LEA.HI R7, R15, R13, RZ, 0x1 ;  /* 0x0000000d0f077211 */ /* 0x000fe400078f08ff */
[----:B------:R-:W-:Y:S02]  /*0ff0*/  LOP3.LUT R16, R9, R0, RZ, 0x3c, !PT ;  /* 0x0000000009107212 */ /* 0x000fe400078e3cff */
[----:B------:R-:W-:Y:S02]  /*1000*/  SHF.R.S32.HI R0, RZ, 0x1f, R10 ;  /* 0x0000001fff007819 */ /* 0x000fe4000001140a */
[----:B------:R-:W-:Y:S02]  /*1010*/  LOP3.LUT R7, R7, 0xfffffffe, RZ, 0xc0, !PT ;  /* 0xfffffffe07077812 */ /* 0x000fe400078ec0ff */
[----:B------:R-:W-:Y:S01]  /*1020*/  ISETP.GE.AND P2, PT, R6, R5, PT ;  /* 0x000000050600720c */ /* 0x000fe20003f46270 */
[----:B------:R-:W-:Y:S01]  /*1030*/  IMAD R0, R0, c[0x0][0x1a8], RZ ;  /* 0x00006a0000007a24 */ /* 0x000fe200078e02ff */
[----:B------:R-:W-:Y:S01]  /*1040*/  SHF.R.S32.HI R5, RZ, 0x1f, R4 ;  /* 0x0000001fff057819 */ /* 0x000fe20000011404 */
[----:B------:R-:W-:Y:S01]  /*1050*/  IMAD R6, R12, c[0x0][0x1e0], RZ ;  /* 0x000078000c067a24 */ /* 0x000fe200078e02ff */
[----:B------:R-:W-:Y:S01]  /*1060*/  IADD3 R31, R4, 0x40, RZ ;  /* 0x00000040041f7810 */ /* 0x000fe20007ffe0ff */
[----:B------:R-:W-:Y:S01]  /*1070*/  IMAD R11, R10, c[0x0][0x1ac], R0 ;  /* 0x00006b000a0b7a24 */ /* 0x000fe200078e0200 */
[----:B------:R-:W-:Y:S01]  /*1080*/  LOP3.LUT R0, R15, 0xfffffff0, RZ, 0xc0, !PT ;  /* 0xfffffff00f007812 */ /* 0x000fe200078ec0ff */
[----:B------:R-:W-:Y:S01]  /*1090*/  IMAD.IADD R33, R13, 0x1, -R7 ;  /* 0x000000010d217824 */ /* 0x000fe200078e0a07 */
[----:B------:R-:W-:Y:S01]  /*10a0*/  LEA R15, P3, R2, c[0x0][0x160], 0x1 ;  /* 0x00005800020f7a11 */ /* 0x000fe200078608ff */
[----:B------:R-:W-:Y:S01]  /*10b0*/  IMAD.IADD R3, R3, 0x1, R11 ;  /* 0x0000000103037824 */ /* 0x000fe200078e020b */
[----:B------:R-:W-:Y:S01]  /*10c0*/  LEA.HI R11, R37, R113, RZ, 0x6 ;  /* 0x00000071250b7211 */ /* 0x000fe200078f30ff */
[----:B------:R-:W-:Y:S01]  /*10d0*/  IMAD.IADD R0, R113, 0x1, -R0 ;  /* 0x0000000171007824 */ /* 0x000fe200078e0a00 */
[----:B------:R-:W-:Y:S01]  /*10e0*/  IADD3 R32, R4, 0x80, RZ ;  /* 0x0000008004207810 */ /* 0x000fe20007ffe0ff */
[----:B------:R-:W-:Y:S01]  /*10f0*/  IMAD R9, R8, c[0x0][0x1e4], R6 ;  /* 0x0000790008097a24 */ /* 0x000fe200078e0206 */
[----:B------:R-:W-:Y:S01]  /*1100*/  LEA.HI.X R14, R2, c[0x0][0x164], R3, 0x1, P3 ;  /* 0x00005900020e7a11 */ /* 0x000fe200018f0c03 */
[----:B------:R-:W-:Y:S01]  /*1110*/  IMAD R3, R29, c[0x0][0x1e8], RZ ;  /* 0x00007a001d037a24 */ /* 0x000fe200078e02ff */
[----:B------:R-:W-:Y:S01]  /*1120*/  SHF.R.S32.HI R10, RZ, 0x1f, R0 ;  /* 0x0000001fff0a7819 */ /* 0x000fe20000011400 */
[----:B------:R-:W-:Y:S01]  /*1130*/  IMAD.WIDE.U32 R6, R8, c[0x0][0x1e0], R4 ;  /* 0x0000780008067a25 */ /* 0x000fe200078e0004 */
[----:B------:R-:W-:Y:S01]  /*1140*/  SHFL.IDX PT, R2, R15, RZ, 0x181f ;  /* 0x00181fff0f027589 */ /* 0x000fe200000e0000 */
[----:B------:R-:W-:-:S02]  /*1150*/  ISETP.GE.AND P3, PT, R31, c[0x0][0x198], PT ;  /* 0x000066001f007a0c */ /* 0x000fc40003f66270 */
[----:B------:R-:W-:Y:S01]  /*1160*/  LEA.HI R30, R10, R0, RZ, 0x3 ;  /* 0x000000000a1e7211 */ /* 0x000fe200078f18ff */
[----:B------:R-:W-:Y:S02]  /*1170*/  IMAD.SHL.U32 R10, R11, 0x8, RZ ;  /* 0x000000080b0a7824 */ /* 0x000fe400078e00ff */
[----:B------:R-:W-:Y:S02]  /*1180*/  IMAD R11, R24, c[0x0][0x1ec], R3 ;  /* 0x00007b00180b7a24 */ /* 0x000fe400078e0203 */
[----:B------:R-:W-:Y:S01]  /*1190*/  IMAD.IADD R7, R7, 0x1, R9 ;  /* 0x0000000107077824 */ /* 0x000fe200078e0209 */
[----:B------:R-:W1:Y:S01]  /*11a0*/  SHFL.IDX PT, R3, R14, RZ, 0x181f ;  /* 0x00181fff0e037589 */ /* 0x000e6200000e0000 */
[----:B------:R-:W-:Y:S01]  /*11b0*/  IMAD R12, R12, c[0x0][0x208], RZ ;  /* 0x000082000c0c7a24 */ /* 0x000fe200078e02ff */
[----:B------:R-:W-:Y:S01]  /*11c0*/  LOP3.LUT R19, R16, 0xfffffe00, R10, 0xf8, !PT ;  /* 0xfffffe0010137812 */ /* 0x000fe200078ef80a */
[----:B------:R-:W-:-:S04]  /*11d0*/  IMAD.WIDE.U32 R6, R24, c[0x0][0x1e8], R6 ;  /* 0x00007a0018067a25 */ /* 0x000fc800078e0006 */
[----:B------:R-:W-:Y:S01]  /*11e0*/  IMAD.IADD R21, R7, 0x1, R11 ;  /* 0x0000000107157824 */ /* 0x000fe200078e020b */
[----:B------:R-:W-:Y:S01]  /*11f0*/  STL [R1+0x30], R19 ;  /* 0x0000301301007387 */ /* 0x000fe20000100800 */
[----:B------:R-:W-:Y:S02]  /*1200*/  IMAD.MOV.U32 R20, RZ, RZ, R6 ;  /* 0x000000ffff147224 */ /* 0x000fe400078e0006 */
[----:B------:R-:W-:Y:S01]  /*1210*/  IMAD R13, R8, c[0x0][0x20c], R12 ;  /* 0x00008300080d7a24 */ /* 0x000fe200078e020c */
[----:B------:R-:W-:Y:S01]  /*1220*/  LOP3.LUT R12, R30, 0xfffffff8, RZ, 0xc0, !PT ;  /* 0xfffffff81e0c7812 */ /* 0x000fe200078ec0ff */
[----:B------:R-:W-:-:S04]  /*1230*/  IMAD.WIDE.U32 R8, R8, c[0x0][0x208], R4 ;  /* 0x0000820008087a25 */ /* 0x000fc800078e0004 */
[----:B------:R-:W-:Y:S02]  /*1240*/  IMAD R29, R29, c[0x0][0x210], RZ ;  /* 0x000084001d1d7a24 */ /* 0x000fe400078e02ff */
[----:B------:R-:W-:Y:S02]  /*1250*/  IMAD.IADD R9, R9, 0x1, R13 ;  /* 0x0000000109097824 */ /* 0x000fe400078e020d */
[----:B------:R-:W-:Y:S01]  /*1260*/  IMAD.IADD R27, R0, 0x1, -R12 ;  /* 0x00000001001b7824 */ /* 0x000fe200078e0a0c */
[----:B------:R-:W-:Y:S01]  /*1270*/  @!P0 SHF.R.S32.HI R0, RZ, 0x1f, R31 ;  /* 0x0000001fff008819 */ /* 0x000fe2000001141f */
[C---:B------:R-:W-:Y:S02]  /*1280*/  IMAD R29, R24.reuse, c[0x0][0x214], R29 ;  /* 0x00008500181d7a24 */ /* 0x040fe400078e021d */
[----:B------:R-:W-:Y:S01]  /*1290*/  IMAD.WIDE.U32 R24, R24, c[0x0][0x210], R8 ;  /* 0x0000840018187a25 */ /* 0x000fe200078e0008 */
[----:B------:R-:W-:Y:S01]  /*12a0*/  @!P0 LEA.HI R8, R0, R31, RZ, 0x3 ;  /* 0x0000001f00088211 */ /* 0x000fe200078f18ff */
[----:B------:R-:W-:Y:S02]  /*12b0*/  SHFL.IDX PT, R9, R14, 0x1, 0x181f ;  /* 0x00381f000e097f89 */ /* 0x000fe400000e0000 */
[----:B------:R-:W-:Y:S01]  /*12c0*/  IMAD.SHL.U32 R38, R19, 0x2, RZ ;  /* 0x0000000213267824 */ /* 0x000fe200078e00ff */
[----:B------:R-:W-:-:S02]  /*12d0*/  @!P0 LOP3.LUT R12, R8, 0xfffffff8, RZ, 0xc0, !PT ;  /* 0xfffffff8080c8812 */ /* 0x000fc400078ec0ff */
[----:B------:R-:W2:Y:S03]  /*12e0*/  SHFL.IDX PT, R8, R15, 0x1, 0x181f ;  /* 0x00381f000f087f89 */ /* 0x000ea600000e0000 */
[----:B-1----:R-:W-:Y:S01]  /*12f0*/  @!P0 IMAD.WIDE R12, R12, 0x2, R2 ;  /* 0x000000020c0c8825 */ /* 0x002fe200078e0202 */
[----:B------:R-:W-:Y:S01]  /*1300*/  STL [R1], R38 ;  /* 0x0000002601007387 */ /* 0x000fe20000100800 */
[--C-:B---3--:R-:W-:Y:S02]  /*1310*/  @P4 SHF.R.S32.HI R7, RZ, 0x1f, R18.reuse ;  /* 0x0000001fff074819 */ /* 0x108fe40000011412 */
[----:B------:R-:W-:Y:S02]  /*1320*/  @P4 IMAD.MOV.U32 R6, RZ, RZ, R18 ;  /* 0x000000ffff064224 */ /* 0x000fe400078e0012 */
[----:B------:R-:W-:Y:S02]  /*1330*/  @!P4 IMAD.MOV.U32 R6, RZ, RZ, R41 ;  /* 0x000000ffff06c224 */ /* 0x000fe400078e0029 */
[----:B------:R-:W-:-:S03]  /*1340*/  @!P4 IMAD.MOV.U32 R7, RZ, RZ, R17 ;  /* 0x000000ffff07c224 */ /* 0x000fc600078e0011 */
[----:B------:R-:W-:Y:S02]  /*1350*/  SEL R26, R6, RZ, !P6 ;  /* 0x000000ff061a7207 */ /* 0x000fe40007000000 */
[----:B------:R-:W-:Y:S02]  /*1360*/  SEL R23, R7, RZ, !P6 ;  /* 0x000000ff07177207 */ /* 0x000fe40007000000 */
[----:B------:R-:W-:Y:S01]  /*1370*/  ISETP.GE.AND P6, PT, R4, c[0x0][0x198], PT ;  /* 0x0000660004007a0c */ /* 0x000fe20003fc6270 */
[----:B------:R-:W-:Y:S01]  /*1380*/  IMAD.WIDE.U32 R20, R26, c[0x0][0x1f0], R20 ;  /* 0x00007c001a147a25 */ /* 0x000fe200078e0014 */
[----:B------:R-:W-:Y:S02]  /*1390*/  @!P0 SHF.R.S32.HI R7, RZ, 0x1f, R32 ;  /* 0x0000001fff078819 */ /* 0x000fe40000011420 */
[C---:B------:R-:W-:Y:S01]  /*13a0*/  @!P0 LEA R6, P4, R4.reuse, R2, 0x1 ;  /* 0x0000000204068211 */ /* 0x040fe200078808ff */
[----:B------:R-:W-:Y:S01]  /*13b0*/  IMAD.MOV.U32 R44, RZ, RZ, R20 ;  /* 0x000000ffff2c7224 */ /* 0x000fe200078e0014 */
[----:B------:R-:W-:Y:S01]  /*13c0*/  @!P0 LEA.HI R0, R7, R32, RZ, 0x3 ;  /* 0x0000002007008211 */ /* 0x000fe200078f18ff */
[----:B------:R-:W-:Y:S01]  /*13d0*/  STL.64 [R1+0x28], R20 ;  /* 0x0000281401007387 */ /* 0x000fe20000100a00 */
[----:B------:R-:W-:-:S02]  /*13e0*/  @!P0 LEA.HI.X R7, R4, R3, R5, 0x1, P4 ;  /* 0x0000000304078211 */ /* 0x000fc400020f0c05 */
[----:B------:R-:W-:Y:S02]  /*13f0*/  @!P0 LOP3.LUT R0, R0, 0xfffffff8, RZ, 0xc0, !PT ;  /* 0xfffffff800008812 */ /* 0x000fe400078ec0ff */
[----:B------:R-:W-:Y:S01]  /*1400*/  ISETP.GE.AND P4, PT, R32, c[0x0][0x198], PT ;  /* 0x0000660020007a0c */ /* 0x000fe20003f86270 */
[----:B------:R1:W-:Y:S02]  /*1410*/  @!P0 LDGSTS.E.BYPASS.LTC128B.128 [R38+0x100], [R6.64], !P6 ;  /* 0x0010000006268fae */ /* 0x0003e4000f101d54 */
[----:B------:R-:W-:Y:S01]  /*1420*/  @!P0 IMAD.WIDE R10, R0, 0x2, R2 ;  /* 0x00000002000a8825 */ /* 0x000fe200078e0202 */
[----:B------:R-:W-:Y:S01]  /*1430*/  @!P5 SHF.R.S32.HI R0, RZ, 0x1f, R32 ;  /* 0x0000001fff00d819 */ /* 0x000fe20000011420 */
[----:B------:R-:W-:Y:S03]  /*1440*/  SHFL.IDX PT, R2, R15, 0x2, 0x181f ;  /* 0x00581f000f027f89 */ /* 0x000fe600000e0000 */
[----:B------:R-:W-:Y:S01]  /*1450*/  @!P5 LEA.HI R0, R0, R32, RZ, 0x3 ;  /* 0x000000200000d211 */ /* 0x000fe200078f18ff */
[----:B------:R-:W3:Y:S03]  /*1460*/  SHFL.IDX PT, R3, R14, 0x2, 0x181f ;  /* 0x00581f000e037f89 */ /* 0x000ee600000e0000 */
[----:B------:R-:W-:Y:S01]  /*1470*/  @!P5 LOP3.LUT R0, R0, 0xfffffff8, RZ, 0xc0, !PT ;  /* 0xfffffff80000d812 */ /* 0x000fe200078ec0ff */
[----:B------:R4:W-:Y:S04]  /*1480*/  @!P0 LDGSTS.E.BYPASS.LTC128B.128 [R38+0x4100], [R12.64], !P3 ;  /* 0x041000000c268fae */ /* 0x0009e8000d901d54 */
[----:B------:R5:W-:Y:S01]  /*1490*/  @!P0 LDGSTS.E.BYPASS.LTC128B.128 [R38+0x8100], [R10.64], !P4 ;  /* 0x081000000a268fae */ /* 0x000be2000e101d54 */
[----:B-1----:R-:W-:-:S02]  /*14a0*/  @!P5 SHF.R.S32.HI R6, RZ, 0x1f, R31 ;  /* 0x0000001fff06d819 */ /* 0x002fc4000001141f */
[----:B------:R-:W-:Y:S02]  /*14b0*/  @!P1 SHF.R.S32.HI R7, RZ, 0x1f, R32 ;  /* 0x0000001fff079819 */ /* 0x000fe40000011420 */
[----:B------:R-:W-:Y:S02]  /*14c0*/  @!P5 LEA.HI R16, R6, R31, RZ, 0x3 ;  /* 0x0000001f0610d211 */ /* 0x000fe400078f18ff */
[----:B------:R-:W1:Y:S01]  /*14d0*/  SHFL.IDX PT, R6, R15, 0x3, 0x181f ;  /* 0x00781f000f067f89 */ /* 0x000e6200000e0000 */
[----:B------:R-:W-:Y:S02]  /*14e0*/  @!P1 LEA.HI R18, R7, R32, RZ, 0x3 ;  /* 0x0000002007129211 */ /* 0x000fe400078f18ff */
[----:B------:R-:W-:Y:S01]  /*14f0*/  @!P5 LOP3.LUT R16, R16, 0xfffffff8, RZ, 0xc0, !PT ;  /* 0xfffffff81010d812 */ /* 0x000fe200078ec0ff */
[----:B------:R1:W1:Y:S01]  /*1500*/  SHFL.IDX PT, R7, R14, 0x3, 0x181f ;  /* 0x00781f000e077f89 */ /* 0x00026200000e0000 */
[----:B------:R-:W-:-:S03]  /*1510*/  @!P1 LOP3.LUT R18, R18, 0xfffffff8, RZ, 0xc0, !PT ;  /* 0xfffffff812129812 */ /* 0x000fc600078ec0ff */
[----:B--2---:R-:W-:Y:S01]  /*1520*/  @!P5 IMAD.WIDE R16, R16, 0x2, R8 ;  /* 0x000000021010d825 */ /* 0x004fe200078e0208 */
[----:B-----5:R-:W-:-:S03]  /*1530*/  @!P1 SHF.R.S32.HI R10, RZ, 0x1f, R31 ;  /* 0x0000001fff0a9819 */ /* 0x020fc6000001141f */
[----:B---3--:R-:W-:Y:S01]  /*1540*/  @!P1 IMAD.WIDE R18, R18, 0x2, R2 ;  /* 0x0000000212129825 */ /* 0x008fe200078e0202 */
[----:B----4-:R-:W-:Y:S02]  /*1550*/  @!P1 LEA.HI R12, R10, R31, RZ, 0x3 ;  /* 0x0000001f0a0c9211 */ /* 0x010fe400078f18ff */
[----:B------:R-:W-:Y:S02]  /*1560*/  @!P5 LEA R10, P0, R4, R8, 0x1 ;  /* 0x00000008040ad211 */ /* 0x000fe400078008ff */
[----:B------:R-:W-:Y:S02]  /*1570*/  @!P1 LOP3.LUT R12, R12, 0xfffffff8, RZ, 0xc0, !PT ;  /* 0xfffffff80c0c9812 */ /* 0x000fe400078ec0ff */
[----:B------:R-:W-:-:S03]  /*1580*/  @!P5 LEA.HI.X R11, R4, R9, R5, 0x1, P0 ;  /* 0x00000009040bd211 */ /* 0x000fc600000f0c05 */
[----:B------:R-:W-:Y:S02]  /*1590*/  @!P1 IMAD.WIDE R12, R12, 0x2, R2 ;  /* 0x000000020c0c9825 */ /* 0x000fe400078e0202 */
[----:B------:R2:W-:Y:S02]  /*15a0*/  @!P5 LDGSTS.E.BYPASS.LTC128B.128 [R38+0x1100], [R10.64], !P6 ;  /* 0x011000000a26dfae */ /* 0x0005e4000f101d54 */
[----:B-1----:R-:W-:Y:S01]  /*15b0*/  @!P5 IMAD.WIDE R14, R0, 0x2, R8 ;  /* 0x00000002000ed825 */ /* 0x002fe200078e0208 */
[C---:B------:R-:W-:Y:S01]  /*15c0*/  @!P1 LEA R8, P0, R4.reuse, R2, 0x1 ;  /* 0x0000000204089211 */ /* 0x040fe200078008ff */
[----:B------:R1:W-:Y:S02]  /*15d0*/  @!P5 LDGSTS.E.BYPASS.LTC128B.128 [R38+0x5100], [R16.64], !P3 ;  /* 0x051000001026dfae */ /* 0x0003e4000d901d54 */
[----:B------:R-:W-:Y:S01]  /*15e0*/  IMAD R0, R23, c[0x0][0x1f0], RZ ;  /* 0x00007c0017007a24 */ /* 0x000fe200078e02ff */
[C-C-:B------:R-:W-:Y:S01]  /*15f0*/  @!P1 LEA.HI.X R9, R4.reuse, R3, R5.reuse, 0x1, P0 ;  /* 0x0000000304099211 */ /* 0x140fe200000f0c05 */
[----:B------:R3:W-:Y:S01]  /*1600*/  @!P5 LDGSTS.E.BYPASS.LTC128B.128 [R38+0x9100], [R14.64], !P4 ;  /* 0x091000000e26dfae */ /* 0x0007e2000e101d54 */
[----:B------:R-:W-:Y:S01]  /*1610*/  @!P2 LEA R2, P0, R4, R6, 0x1 ;  /* 0x000000060402a211 */ /* 0x000fe200078008ff */
[----:B------:R-:W-:Y:S01]  /*1620*/  IMAD R0, R26, c[0x0][0x1f4], R0 ;  /* 0x00007d001a007a24 */ /* 0x000fe200078e0200 */
[----:B------:R-:W-:Y:S01]  /*1630*/  ISETP.GE.AND P5, PT, R22, 0x21, PT ;  /* 0x000000211600780c */ /* 0x000fe20003fa6270 */
[----:B------:R4:W-:Y:S01]  /*1640*/  @!P1 LDGSTS.E.BYPASS.LTC128B.128 [R38+0x2100], [R8.64], !P6 ;  /* 0x0210000008269fae */ /* 0x0009e2000f101d54 */
[----:B------:R-:W-:Y:S01]  /*1650*/  @!P2 LEA.HI.X R3, R4, R7, R5, 0x1, P0 ;  /* 0x000000070403a211 */ /* 0x000fe200000f0c05 */
[----:B------:R-:W-:Y:S01]  /*1660*/  IMAD.IADD R45, R21, 0x1, R0 ;  /* 0x00000001152d7824 */ /* 0x000fe200078e0200 */
[----:B------:R-:W-:Y:S01]  /*1670*/  @!P2 SHF.R.S32.HI R5, RZ, 0x1f, R32 ;  /* 0x0000001fff05a819 */ /* 0x000fe20000011420 */
[----:B------:R5:W-:Y:S04]  /*1680*/  @!P1 LDGSTS.E.BYPASS.LTC128B.128 [R38+0x6100], [R12.64], !P3 ;  /* 0x061000000c269fae */ /* 0x000be8000d901d54 */
[----:B------:R2:W-:Y:S01]  /*1690*/  @!P1 LDGSTS.E.BYPASS.LTC128B.128 [R38+0xa100], [R18.64], !P4 ;  /* 0x0a10000012269fae */ /* 0x0005e2000e101d54 */
[----:B------:R-:W-:-:S03]  /*16a0*/  ISETP.GE.AND P1, PT, R22, 0x41, PT ;  /* 0x000000411600780c */ /* 0x000fc60003f26270 */
[----:B------:R2:W-:Y:S01]  /*16b0*/  @!P2 LDGSTS.E.BYPASS.LTC128B.128 [R38+0x3100], [R2.64], !P6 ;  /* 0x031000000226afae */ /* 0x0005e2000f101d54 */
[----:B------:R-:W-:-:S03]  /*16c0*/  ISETP.GE.AND P6, PT, R22, 0x1, PT ;  /* 0x000000011600780c */ /* 0x000fc60003fc6270 */
[----:B------:R2:W-:Y:S01]  /*16d0*/  STL.64 [R1+0x10], R44 ;  /* 0x0000102c01007387 */ /* 0x0005e20000100a00 */
[----:B-1----:R-:W-:Y:S02]  /*16e0*/  IMAD.SHL.U32 R16, R42, 0x40, RZ ;  /* 0x000000402a107824 */ /* 0x002fe400078e00ff */
[----:B---3--:R-:W-:Y:S01]  /*16f0*/  IMAD.WIDE.U32 R14, R39, 0x40, RZ ;  /* 0x00000040270e7825 */ /* 0x008fe200078e00ff */
[----:B----4-:R-:W-:-:S03]  /*1700*/  @!P2 SHF.R.S32.HI R8, RZ, 0x1f, R31 ;  /* 0x0000001fff08a819 */ /* 0x010fc6000001141f */
[----:B------:R-:W-:Y:S01]  /*1710*/  IMAD.IADD R9, R25, 0x1, R29 ;  /* 0x0000000119097824 */ /* 0x000fe200078e021d */
[----:B-----5:R-:W-:Y:S01]  /*1720*/  @!P2 LEA.HI R12, R8, R31, RZ, 0x3 ;  /* 0x0000001f080ca211 */ /* 0x020fe200078f18ff */
[----:B------:R-:W-:-:S03]  /*1730*/  IMAD.MOV.U32 R8, RZ, RZ, R24 ;  /* 0x000000ffff087224 */ /* 0x000fc600078e0018 */
[----:B------:R-:W-:Y:S01]  /*1740*/  @!P2 LOP3.LUT R12, R12, 0xfffffff8, RZ, 0xc0, !PT ;  /* 0xfffffff80c0ca812 */ /* 0x000fe200078ec0ff */
[----:B--2---:R-:W-:-:S04]  /*1750*/  IMAD.WIDE.U32 R18, R26, c[0x0][0x218], R8 ;  /* 0x000086001a127a25 */ /* 0x004fc800078e0008 */
[----:B------:R-:W-:Y:S01]  /*1760*/  IMAD.WIDE.U32 R2, R34, UR8, R44 ;  /* 0x0000000822027c25 */ /* 0x000fe2000f8e002c */
[----:B------:R1:W-:Y:S03]  /*1770*/  STL.64 [R1+0x20], R18 ;  /* 0x0000201201007387 */ /* 0x0003e60000100a00 */
[----:B------:R-:W-:Y:S01]  /*1780*/  @!P2 IMAD.WIDE R12, R12, 0x2, R6 ;  /* 0x000000020c0ca825 */ /* 0x000fe200078e0206 */
[----:B------:R-:W-:Y:S01]  /*1790*/  IADD3 R0, R3, UR12, RZ ;  /* 0x0000000c03007c10 */ /* 0x000fe2000fffe0ff */
[----:B------:R-:W-:Y:S01]  /*17a0*/  UIMAD UR12, UR7, UR8, URZ ;  /* 0x00000008070c72a4 */ /* 0x000fe2000f8e023f */
[C---:B------:R-:W-:Y:S01]  /*17b0*/  @P6 LEA R10, P0, R2.reuse, c[0x0][0x1c8], 0x1 ;  /* 0x00007200020a6a11 */ /* 0x040fe200078008ff */
[----:B------:R-:W-:Y:S01]  /*17c0*/  IMAD.MOV.U32 R40, RZ, RZ, R18 ;  /* 0x000000ffff287224 */ /* 0x000fe200078e0012 */
[----:B------:R-:W-:Y:S01]  /*17d0*/  @!P2 LEA.HI R3, R5, R32, RZ, 0x3 ;  /* 0x000000200503a211 */ /* 0x000fe200078f18ff */
[----:B------:R2:W-:Y:S01]  /*17e0*/  @!P2 LDGSTS.E.BYPASS.LTC128B.128 [R38+0x7100], [R12.64], !P3 ;  /* 0x071000000c26afae */ /* 0x0005e2000d901d54 */
[----:B------:R-:W-:Y:S01]  /*17f0*/  @P6 LEA.HI.X R11, R2, c[0x0][0x1cc], R0, 0x1, P0 ;  /* 0x00007300020b6a11 */ /* 0x000fe200000f0c00 */
[----:B------:R-:W-:Y:S01]  /*1800*/  UIMAD UR12, UR9, UR14, UR12 ;  /* 0x0000000e090c72a4 */ /* 0x000fe2000f8e020c */
[----:B------:R-:W-:-:S02]  /*1810*/  @P5 LEA R5, P0, R39, R2, 0x5 ;  /* 0x0000000227055211 */ /* 0x000fc400078028ff */
[----:B------:R-:W-:Y:S02]  /*1820*/  @!P2 LOP3.LUT R3, R3, 0xfffffff8, RZ, 0xc0, !PT ;  /* 0xfffffff80303a812 */ /* 0x000fe400078ec0ff */
[----:B------:R-:W-:Y:S02]  /*1830*/  @P5 LEA.HI.X R17, R39, R0, R42, 0x5, P0 ;  /* 0x0000000027115211 */ /* 0x000fe400000f2c2a */
[----:B------:R-:W-:Y:S01]  /*1840*/  @P1 IADD3 R14, P0, R2, R14, RZ ;  /* 0x0000000e020e1210 */ /* 0x000fe20007f1e0ff */
[----:B------:R-:W-:Y:S01]  /*1850*/  @!P2 IMAD.WIDE R2, R3, 0x2, R6 ;  /* 0x000000020302a825 */ /* 0x000fe200078e0206 */
[----:B------:R-:W-:Y:S02]  /*1860*/  ISETP.GE.AND P3, PT, R31, c[0x0][0x1d4], PT ;  /* 0x000075001f007a0c */ /* 0x000fe40003f66270 */
[----:B------:R-:W-:Y:S01]  /*1870*/  @P1 IADD3.X R16, R0, R15, R16, P0, !PT ;  /* 0x0000000f00101210 */ /* 0x000fe200007fe410 */
[----:B------:R-:W-:Y:S01]  /*1880*/  IMAD R7, R23, c[0x0][0x218], RZ ;  /* 0x0000860017077a24 */ /* 0x000fe200078e02ff */
[----:B------:R3:W-:Y:S01]  /*1890*/  @!P2 LDGSTS.E.BYPASS.LTC128B.128 [R38+0xb100], [R2.64], !P4 ;  /* 0x0b1000000226afae */ /* 0x0007e2000e101d54 */
[----:B------:R-:W-:Y:S01]  /*18a0*/  ISETP.GE.AND P4, PT, R4, c[0x0][0x1d4], PT ;  /* 0x0000750004007a0c */ /* 0x000fe20003f86270 */
[----:B------:R-:W-:Y:S01]  /*18b0*/  IMAD.SHL.U32 R0, R27, 0x40, RZ ;  /* 0x000000401b007824 */ /* 0x000fe200078e00ff */
[----:B------:R-:W-:Y:S01]  /*18c0*/  ISETP.GE.AND P2, PT, R32, c[0x0][0x1d4], PT ;  /* 0x0000750020007a0c */ /* 0x000fe20003f46270 */
[----:B------:R-:W-:Y:S01]  /*18d0*/  IMAD R15, R26, c[0x0][0x21c], R7 ;  /* 0x000087001a0f7a24 */ /* 0x000fe200078e0207 */
[----:B------:R-:W-:Y:S01]  /*18e0*/  @P5 LEA R6, P0, R5, c[0x0][0x1c8], 0x1 ;  /* 0x0000720005065a11 */ /* 0x000fe200078008ff */
[----:B------:R-:W0:Y:S01]  /*18f0*/  LDGDEPBAR ;  /* 0x00000000000079af */ /* 0x000e220000000000 */
[----:B------:R-:W-:Y:S01]  /*1900*/  LOP3.LUT R0, R0, 0x1c0, RZ, 0xc0, !PT ;  /* 0x000001c000007812 */ /* 0x000fe200078ec0ff */
[----:B------:R-:W-:Y:S01]  /*1910*/  IMAD.IADD R41, R19, 0x1, R15 ;  /* 0x0000000113297824 */ /* 0x000fe200078e020f */
[----:B------:R-:W-:Y:S01]  /*1920*/  @P5 LEA.HI.X R7, R5, c[0x0][0x1cc], R17, 0x1, P0 ;  /* 0x0000730005075a11 */ /* 0x000fe200000f0c11 */
[----:B------:R-:W-:-:S02]  /*1930*/  IMAD.SHL.U32 R5, R33, 0x8, RZ ;  /* 0x0000000821057824 */ /* 0x000fc400078e00ff */
[----:B------:R-:W-:Y:S01]  /*1940*/  IMAD.WIDE.U32 R8, R36, UR8, R40 ;  /* 0x0000000824087c25 */ /* 0x000fe2000f8e0028 */
[----:B------:R-:W-:Y:S01]  /*1950*/  UMOV UR8, 0x6 ;  /* 0x0000000600087882 */ /* 0x000fe20000000000 */
[----:B------:R4:W-:Y:S01]  /*1960*/  @P6 LDGSTS.E.BYPASS.LTC128B.128 [R38+0x12100], [R10.64], !P4 ;  /* 0x121000000a266fae */ /* 0x0009e2000e101d54 */
[----:B------:R-:W-:-:S03]  /*1970*/  USHF.L.U64.HI UR11, UR10, UR8, UR11 ;  /* 0x000000080a0b7299 */ /* 0x000fc6000801020b */
[----:B------:R4:W-:Y:S04]  /*1980*/  @P6 LDGSTS.E.BYPASS.LTC128B.128 [R38+0x15100], [R10.64+0x80], !P3 ;  /* 0x151000800a266fae */ /* 0x0009e8000d901d54 */
[----:B------:R4:W-:Y:S01]  /*1990*/  @P6 LDGSTS.E.BYPASS.LTC128B.128 [R38+0x18100], [R10.64+0x100], !P2 ;  /* 0x181001000a266fae */ /* 0x0009e2000d101d54 */
[----:B------:R-:W-:Y:S01]  /*19a0*/  ISETP.GE.AND P6, PT, R4, c[0x0][0x1d4], PT ;  /* 0x0000750004007a0c */ /* 0x000fe20003fc6270 */
[----:B------:R-:W-:Y:S02]  /*19b0*/  IMAD.MOV.U32 R4, RZ, RZ, 0x10 ;  /* 0x00000010ff047424 */ /* 0x000fe400078e00ff */
[----:B------:R5:W-:Y:S01]  /*19c0*/  @P5 LDGSTS.E.BYPASS.LTC128B.128 [R38+0x13100], [R6.64], !P4 ;  /* 0x1310000006265fae */ /* 0x000be2000e101d54 */
[----:B---3--:R-:W-:-:S03]  /*19d0*/  @P1 LEA R2, P0, R14, c[0x0][0x1c8], 0x1 ;  /* 0x000072000e021a11 */ /* 0x008fc600078008ff */
[----:B------:R5:W-:Y:S01]  /*19e0*/  @P5 LDGSTS.E.BYPASS.LTC128B.128 [R38+0x16100], [R6.64+0x80], !P3 ;  /* 0x1610008006265fae */ /* 0x000be2000d901d54 */
[----:B------:R-:W-:Y:S01]  /*19f0*/  @P1 LEA.HI.X R3, R14, c[0x0][0x1cc], R16, 0x1, P0 ;  /* 0x000073000e031a11 */ /* 0x000fe200000f0c10 */
[----:B------:R-:W-:Y:S02]  /*1a00*/  IMAD.MOV.U32 R14, RZ, RZ, 0x20 ;  /* 0x00000020ff0e7424 */ /* 0x000fe400078e00ff */
[----:B------:R5:W-:Y:S01]  /*1a10*/  @P5 LDGSTS.E.BYPASS.LTC128B.128 [R38+0x19100], [R6.64+0x100], !P2 ;  /* 0x1910010006265fae */ /* 0x000be2000d101d54 */
[----:B------:R-:W-:-:S03]  /*1a20*/  ISETP.GE.AND P5, PT, R31, c[0x0][0x1d4], PT ;  /* 0x000075001f007a0c */ /* 0x000fc60003fa6270 */
[----:B------:R3:W-:Y:S04]  /*1a30*/  @P1 LDGSTS.E.BYPASS.LTC128B.128 [R38+0x14100], [R2.64], !P4 ;  /* 0x1410000002261fae */ /* 0x0007e8000e101d54 */
[----:B------:R3:W-:Y:S04]  /*1a40*/  @P1 LDGSTS.E.BYPASS.LTC128B.128 [R38+0x17100], [R2.64+0x80], !P3 ;  /* 0x1710008002261fae */ /* 0x0007e8000d901d54 */
[----:B------:R3:W-:Y:S01]  /*1a50*/  @P1 LDGSTS.E.BYPASS.LTC128B.128 [R38+0x1a100], [R2.64+0x100], !P2 ;  /* 0x1a10010002261fae */ /* 0x0007e2000d101d54 */
[----:B----4-:R-:W-:-:S03]  /*1a60*/  LOP3.LUT R11, R0, 0x8, R5, 0xf8, !PT ;  /* 0x00000008000b7812 */ /* 0x010fc600078ef805 */
[----:B------:R-:W0:Y:S01]  /*1a70*/  LDGDEPBAR ;  /* 0x00000000000079af */ /* 0x000e220000000000 */
[----:B------:R-:W-:Y:S02]  /*1a80*/  SHF.R.U32.HI R5, RZ, 0x3, R0 ;  /* 0x00000003ff057819 */ /* 0x000fe40000011600 */
[----:B------:R-:W-:Y:S01]  /*1a90*/  IADD3 R0, R9, UR12, RZ ;  /* 0x0000000c09007c10 */ /* 0x000fe2000fffe0ff */
[----:B------:R-:W-:Y:S01]  /*1aa0*/  USHF.L.U32 UR12, UR10, 0x6, URZ ;  /* 0x000000060a0c7899 */ /* 0x000fe2000800063f */
[C---:B------:R-:W-:Y:S01]  /*1ab0*/  LEA R10, P0, R8.reuse, c[0x0][0x1f8], 0x1 ;  /* 0x00007e00080a7a11 */ /* 0x040fe200078008ff */
[----:B------:R1:W-:Y:S01]  /*1ac0*/  STL.64 [R1+0x18], R40 ;  /* 0x0000182801007387 */ /* 0x0003e20000100a00 */
[----:B------:R-:W-:Y:S02]  /*1ad0*/  LOP3.LUT R5, R11, R5, RZ, 0x3c, !PT ;  /* 0x000000050b057212 */ /* 0x000fe400078e3cff */
[----:B------:R-:W-:Y:S01]  /*1ae0*/  LEA.HI.X R11, R8, c[0x0][0x1fc], R0, 0x1, P0 ;  /* 0x00007f00080b7a11 */ /* 0x000fe200000f0c00 */
[----:B------:R-:W-:-:S05]  /*1af0*/  IMAD.U32 R0, RZ, RZ, UR12 ;  /* 0x0000000cff007e24 */ /* 0x000fca000f8e00ff */
[----:B--2---:R-:W-:-:S04]  /*1b00*/  IADD3 R12, P1, P0, R0, 0x80, R10 ;  /* 0x00000080000c7810 */ /* 0x004fc8000783e00a */
[----:B------:R-:W-:Y:S02]  /*1b10*/  IADD3.X R13, RZ, UR11, R11, P1, P0 ;  /* 0x0000000bff0d7c10 */ /* 0x000fe40008fe040b */
[----:B------:R-:W-:Y:S01]  /*1b20*/  IADD3 R8, P1, P0, R0, 0x100, R10 ;  /* 0x0000010000087810 */ /* 0x000fe2000783e00a */
[----:B------:R-:W-:Y:S02]  /*1b30*/  IMAD.SHL.U32 R0, R112, 0x20, RZ ;  /* 0x0000002070007824 */ /* 0x000fe400078e00ff */
[----:B---3--:R-:W-:Y:S01]  /*1b40*/  IMAD.SHL.U32 R2, R30, 0x40, RZ ;  /* 0x000000401e027824 */ /* 0x008fe200078e00ff */
[----:B------:R-:W-:-:S04]  /*1b50*/  DEPBAR.LE SB0, 0x1 ;  /* 0x000080400000791a */ /* 0x000fc80000000000 */
[----:B------:R-:W-:Y:S02]  /*1b60*/  LOP3.LUT R2, R5, 0xfffffe00, R2, 0xf8, !PT ;  /* 0xfffffe0005027812 */ /* 0x000fe400078ef802 */
[----:B------:R-:W-:Y:S02]  /*1b70*/  LOP3.LUT R3, R0, 0x7ffffc00, RZ, 0xc0, !PT ;  /* 0x7ffffc0000037812 */ /* 0x000fe400078ec0ff */
[----:B------:R-:W-:Y:S01]  /*1b80*/  IADD3.X R9, RZ, UR11, R11, P1, P0 ;  /* 0x0000000bff097c10 */ /* 0x000fe20008fe040b */
[----:B------:R-:W-:Y:S01]  /*1b90*/  BAR.SYNC.DEFER_BLOCKING 0x0 ;  /* 0x0000000000007b1d */ /* 0x000fe20000010000 */
[----:B------:R-:W-:Y:S01]  /*1ba0*/  LOP3.LUT P0, RZ, R27, 0x2, RZ, 0xc0, !PT ;  /* 0x000000021bff7812 */ /* 0x000fe2000780c0ff */
[----:B------:R-:W-:Y:S01]  /*1bb0*/  IMAD.IADD R3, R2, 0x1, R3 ;  /* 0x0000000102037824 */ /* 0x000fe200078e0203 */
[----:B-----5:R-:W-:Y:S02]  /*1bc0*/  IADD3 R6, P1, R10, UR12, RZ ;  /* 0x0000000c0a067c10 */ /* 0x020fe4000ff3e0ff */
[----:B------:R-:W-:Y:S01]  /*1bd0*/  SEL R0, R4, 0xfffffff0, !P0 ;  /* 0xfffffff004007807 */ /* 0x000fe20004000000 */
[----:B------:R-:W-:Y:S01]  /*1be0*/  IMAD.SHL.U32 R220, R3, 0x2, RZ ;  /* 0x0000000203dc7824 */ /* 0x000fe200078e00ff */
[----:B------:R-:W-:-:S02]  /*1bf0*/  IADD3.X R7, R11, UR11, RZ, P1, !PT ;  /* 0x0000000b0b077c10 */ /* 0x000fc40008ffe4ff */
[----:B------:R-:W-:Y:S01]  /*1c00*/  LOP3.LUT P1, RZ, R27, 0x4, RZ, 0xc0, !PT ;  /* 0x000000041bff7812 */ /* 0x000fe2000782c0ff */
[----:B------:R-:W-:Y:S01]  /*1c10*/  IMAD.SHL.U32 R239, R0, 0x2, RZ ;  /* 0x0000000200ef7824 */ /* 0x000fe200078e00ff */
[----:B------:R-:W-:Y:S01]  /*1c20*/  LEA R228, R3, 0x100, 0x1 ;  /* 0x0000010003e47811 */ /* 0x000fe200078e08ff */
[----:B------:R-:W-:Y:S01]  /*1c30*/  IMAD.SHL.U32 R3, R28, 0x40, RZ ;  /* 0x000000401c037824 */ /* 0x000fe200078e00ff */
[----:B------:R-:W-:Y:S02]  /*1c40*/  SEL R0, R14, 0xffffffe0, !P1 ;  /* 0xffffffe00e007807 */ /* 0x000fe40004800000 */
[----:B------:R-:W-:Y:S01]  /*1c50*/  IADD3 R4, P0, R6, UR12, RZ ;  /* 0x0000000c06047c10 */ /* 0x000fe2000ff1e0ff */
[----:B------:R-:W-:Y:S01]  /*1c60*/  IMAD.IADD R224, R228, 0x1, R239 ;  /* 0x00000001e4e07824 */ /* 0x000fe200078e02ef */
[----:B------:R-:W-:Y:S01]  /*1c70*/  ISETP.LT.OR P1, PT, R22, 0x1, P5 ;  /* 0x000000011600780c */ /* 0x000fe20002f21670 */
[C---:B------:R-:W-:Y:S01]  /*1c80*/  IMAD R228, R0.reuse, 0x2, R228 ;  /* 0x0000000200e47824 */ /* 0x040fe200078e02e4 */
[----:B------:R-:W-:Y:S01]  /*1c90*/  IADD3.X R5, R7, UR11, RZ, P0, !PT ;  /* 0x0000000b07057c10 */ /* 0x000fe200087fe4ff */
[----:B------:R-:W-:Y:S01]  /*1ca0*/  IMAD R232, R0, 0x2, R224 ;  /* 0x0000000200e87824 */ /* 0x000fe200078e02e0 */
[----:B------:R-:W-:-:S02]  /*1cb0*/  ISETP.LT.OR P0, PT, R22, 0x1, P6 ;  /* 0x000000011600780c */ /* 0x000fc40003701670 */
[----:B------:R-:W-:Y:S01]  /*1cc0*/  LOP3.LUT R3, R3, 0x1c0, RZ, 0xc0, !PT ;  /* 0x000001c003037812 */ /* 0x000fe200078ec0ff */
[----:B------:R1:W2:Y:S03]  /*1cd0*/  LDSM.16.M88.4 R152, [R220+0x100] ;  /* 0x00010000dc98783b */ /* 0x0002a60000000200 */
[----:B------:R-:W-:Y:S01]  /*1ce0*/  SHF.R.U32.HI R236, RZ, 0x3, R3 ;  /* 0x00000003ffec7819 */ /* 0x000fe20000011603 */
[----:B------:R1:W3:Y:S04]  /*1cf0*/  LDSM.16.M88.4 R196, [R220+0x4100] ;  /* 0x00410000dcc4783b */ /* 0x0002e80000000200 */
        /* <DEDUP_REMOVED lines=27> */
[----:B------:R1:W-:Y:S01]  /*1eb0*/  LDGSTS.E.BYPASS.LTC128B.128 [R38+0x7100], [R8.64], !P1 ;  /* 0x0710000008267fae */ /* 0x0003e2000c901d54 */
[----:B------:R-:W-:-:S03]  /*1ec0*/  LOP3.LUT P1, RZ, R28, 0x4, RZ, 0xc0, !PT ;  /* 0x000000041cff7812 */ /* 0x000fc6000782c0ff */
[----:B------:R5:W-:Y:S04]  /*1ed0*/  LDGSTS.E.BYPASS.LTC128B.128 [R38+0x2100], [R4.64], !P6 ;  /* 0x0210000004267fae */ /* 0x000be8000f101d54 */
[----:B------:R5:W-:Y:S01]  /*1ee0*/  LDGSTS.E.BYPASS.LTC128B.128 [R38+0x5100], [R4.64+0x80], !P5 ;  /* 0x0510008004267fae */ /* 0x000be2000e901d54 */
[----:B------:R-:W-:-:S03]  /*1ef0*/  PLOP3.LUT P5, PT, PT, PT, UP0, 0x40, 0x0 ;  /* 0x000000000000781c */ /* 0x000fc60003fae808 */
[----:B------:R5:W-:Y:S01]  /*1f00*/  LDGSTS.E.BYPASS.LTC128B.128 [R38+0x8100], [R4.64+0x100], !P0 ;  /* 0x0810010004267fae */ /* 0x000be2000c101d54 */
[----:B------:R-:W-:-:S03]  /*1f10*/  LOP3.LUT P0, RZ, R28, 0x2, RZ, 0xc0, !PT ;  /* 0x000000021cff7812 */ /* 0x000fc6000780c0ff */
[----:B------:R-:W0:Y:S01]  /*1f20*/  LDGDEPBAR ;  /* 0x00000000000079af */ /* 0x000e220000000000 */
[----:B-----5:R-:W-:-:S04]  /*1f30*/  LOP3.LUT R4, R3, 0x8, R35, 0xf8, !PT ;  /* 0x0000000803047812 */ /* 0x020fc800078ef823 */
[----:B------:R-:W-:-:S05]  /*1f40*/  LOP3.LUT R236, R4, R236, RZ, 0x3c, !PT ;  /* 0x000000ec04ec7212 */ /* 0x000fca00078e3cff */
        /* <DEDUP_REMOVED lines=29> */
.L_x_660:
        /* <DEDUP_REMOVED lines=50> */
.L_x_661:
[----:B--23--:R-:W-:Y:S01]  /*2440*/  IMAD.MOV.U32 R3, RZ, RZ, 0x40 ;  /* 0x00000040ff037424 */ /* 0x00cfe200078e00ff */
[----:B------:R-:W-:Y:S01]  /*2450*/  HMMA.16816.F32.BF16 R8, R152, R16, RZ ;  /* 0x000000109808723c */ /* 0x000fe200000418ff */
[----:B------:R-:W-:Y:S01]  /*2460*/  UIADD3 UR4, UR6, UR4, URZ ;  /* 0x0000000406047290 */ /* 0x000fe2000fffe03f */
[----:B------:R-:W0:Y:S01]  /*2470*/  LDGDEPBAR ;  /* 0x00000000000079af */ /* 0x000e220000000000 */
[----:B------:R-:W-:Y:S01]  /*2480*/  UISETP.GE.AND UP1, UPT, UR6, 0xc1, UPT ;  /* 0x000000c10600788c */ /* 0x000fe2000bf26270 */
[----:B------:R-:W-:-:S04]  /*2490*/  SEL R238, R3, 0xffffffc0, !P1 ;  /* 0xffffffc003ee7807 */ /* 0x000fc80004800000 */
[----:B----4-:R-:W-:Y:S01]  /*24a0*/  HMMA.16816.F32.BF16 R28, R152, R24, RZ ;  /* 0x00000018981c723c */ /* 0x010fe200000418ff */
[----:B------:R-:W-:Y:S01]  /*24b0*/  IMAD.IADD R5, R236, 0x1, R238 ;  /* 0x00000001ec057824 */ /* 0x000fe200078e02ee */
[----:B------:R-:W-:-:S04]  /*24c0*/  IADD3 R3, R238, R4, RZ ;  /* 0x00000004ee037210 */ /* 0x000fc80007ffe0ff */
[----:B------:R-:W2:Y:S02]  /*24d0*/  LDSM.16.M88.4 R88, [R5+0x12100] ;  /* 0x012100000558783b */ /* 0x000ea40000000200 */
[C---:B------:R-:W-:Y:S02]  /*24e0*/  HMMA.16816.F32.BF16 R48, R152.reuse, R18, RZ ;  /* 0x000000129830723c */ /* 0x040fe400000418ff */
[----:B------:R-:W3:Y:S04]  /*24f0*/  LDSM.16.M88.4 R92, [R5+0x12900] ;  /* 0x01290000055c783b */ /* 0x000ee80000000200 */
[----:B------:R-:W-:Y:S02]  /*2500*/  LDSM.16.M88.4 R104, [R3+0x14900] ;  /* 0x014900000368783b */ /* 0x000fe40000000200 */
[C---:B------:R-:W-:Y:S02]  /*2510*/  HMMA.16816.F32.BF16 R40, R152.reuse, R20, RZ ;  /* 0x000000149828723c */ /* 0x040fe400000418ff */
[----:B------:R-:W-:Y:S06]  /*2520*/  LDSM.16.M88.4 R108, [R5+0x17900] ;  /* 0x01790000056c783b */ /* 0x000fec0000000200 */
[C---:B------:R-:W-:Y:S08]  /*2530*/  HMMA.16816.F32.BF16 R36, R152.reuse, R22, RZ ;  /* 0x000000169824723c */ /* 0x040ff000000418ff */
[C---:B------:R-:W-:Y:S08]  /*2540*/  HMMA.16816.F32.BF16 R24, R152.reuse, R26, RZ ;  /* 0x0000001a9818723c */ /* 0x040ff000000418ff */
[C---:B-1----:R-:W-:Y:S08]  /*2550*/  HMMA.16816.F32.BF16 R20, R152.reuse, R32, RZ ;  /* 0x000000209814723c */ /* 0x042ff000000418ff */
[----:B------:R-:W-:Y:S08]  /*2560*/  HMMA.16816.F32.BF16 R16, R152, R34, RZ ;  /* 0x000000229810723c */ /* 0x000ff000000418ff */
[----:B------:R-:W-:Y:S08]  /*2570*/  HMMA.16816.F32.BF16 R96, R156, R44, R8 ;  /* 0x0000002c9c60723c */ /* 0x000ff00000041808 */
[C---:B------:R-:W-:Y:S08]  /*2580*/  HMMA.16816.F32.BF16 R12, R152.reuse, R52, RZ ;  /* 0x00000034980c723c */ /* 0x040ff000000418ff */
[C---:B------:R-:W-:Y:S08]  /*2590*/  HMMA.16816.F32.BF16 R8, R152.reuse, R54, RZ ;  /* 0x000000369808723c */ /* 0x040ff000000418ff */
[C---:B------:R-:W-:Y:S08]  /*25a0*/  HMMA.16816.F32.BF16 R68, R152.reuse, R58, RZ ;  /* 0x0000003a9844723c */ /* 0x040ff000000418ff */
[----:B------:R-:W-:Y:S08]  /*25b0*/  HMMA.16816.F32.BF16 R32, R152, R56, RZ ;  /* 0x000000389820723c */ /* 0x000ff000000418ff */
[C---:B------:R-:W-:Y:S08]  /*25c0*/  HMMA.16816.F32.BF16 R76, R156.reuse, R46, R48 ;  /* 0x0000002e9c4c723c */ /* 0x040ff00000041830 */
[C---:B------:R-:W-:Y:S01]  /*25d0*/  HMMA.16816.F32.BF16 R52, R156.reuse, R74, R24 ;  /* 0x0000004a9c34723c */ /* 0x040fe20000041818 */
[----:B------:R-:W1:Y:S07]  /*25e0*/  LDSM.16.M88.4 R24, [R5+0x13100] ;  /* 0x013100000518783b */ /* 0x000e6e0000000200 */
[C---:B------:R-:W-:Y:S01]  /*25f0*/  HMMA.16816.F32.BF16 R48, R156.reuse, R80, R20 ;  /* 0x000000509c30723c */ /* 0x040fe20000041814 */
[----:B------:R-:W4:Y:S07]  /*2600*/  LDSM.16.M88.4 R20, [R5+0x13900] ;  /* 0x013900000514783b */ /* 0x000f2e0000000200 */
[C---:B------:R-:W-:Y:S01]  /*2610*/  HMMA.16816.F32.BF16 R44, R156.reuse, R82, R16 ;  /* 0x000000529c2c723c */ /* 0x040fe20000041810 */
[----:B------:R-:W5:Y:S04]  /*2620*/  LDSM.16.M88.4 R16, [R5+0x14100] ;  /* 0x014100000510783b */ /* 0x000f680000000200 */
[----:B------:R-:W-:Y:S03]  /*2630*/  LDSM.16.M88.4 R80, [R3+0x12900] ;  /* 0x012900000350783b */ /* 0x000fe60000000200 */
[C---:B------:R-:W-:Y:S01]  /*2640*/  HMMA.16816.F32.BF16 R56, R156.reuse, R72, R28 ;  /* 0x000000489c38723c */ /* 0x040fe2000004181c */
[----:B------:R-:W1:Y:S07]  /*2650*/  LDSM.16.M88.4 R28, [R5+0x14900] ;  /* 0x01490000051c783b */ /* 0x000e6e0000000200 */
[C---:B------:R-:W-:Y:S08]  /*2660*/  HMMA.16816.F32.BF16 R64, R156.reuse, R60, R40 ;  /* 0x0000003c9c40723c */ /* 0x040ff00000041828 */
[C---:B------:R-:W-:Y:S08]  /*2670*/  HMMA.16816.F32.BF16 R60, R156.reuse, R62, R36 ;  /* 0x0000003e9c3c723c */ /* 0x040ff00000041824 */
[C---:B------:R-:W-:Y:S08]  /*2680*/  HMMA.16816.F32.BF16 R40, R156.reuse, R84, R12 ;  /* 0x000000549c28723c */ /* 0x040ff0000004180c */
[C---:B------:R-:W-:Y:S01]  /*2690*/  HMMA.16816.F32.BF16 R12, R156.reuse, R86, R8 ;  /* 0x000000569c0c723c */ /* 0x040fe20000041808 */
[----:B------:R-:W1:Y:S07]  /*26a0*/  LDSM.16.M88.4 R84, [R3+0x12100] ;  /* 0x012100000354783b */ /* 0x000e6e0000000200 */
[C---:B------:R-:W-:Y:S08]  /*26b0*/  HMMA.16816.F32.BF16 R36, R156.reuse, R102, R68 ;  /* 0x000000669c24723c */ /* 0x040ff00000041844 */
[----:B------:R-:W-:Y:S01]  /*26c0*/  HMMA.16816.F32.BF16 R8, R156, R100, R32 ;  /* 0x000000649c08723c */ /* 0x000fe20000041820 */
[----:B------:R-:W-:Y:S07]  /*26d0*/  LDSM.16.M88.4 R100, [R3+0x14100] ;  /* 0x014100000364783b */ /* 0x000fee0000000200 */
[C---:B--2---:R-:W-:Y:S01]  /*26e0*/  HMMA.16816.F32.BF16 R68, R184.reuse, R88, R96 ;  /* 0x00000058b844723c */ /* 0x044fe20000041860 */
[----:B------:R-:W-:Y:S07]  /*26f0*/  LDSM.16.M88.4 R96, [R3+0x13900] ;  /* 0x013900000360783b */ /* 0x000fee0000000200 */
[C---:B------:R-:W-:Y:S01]  /*2700*/  HMMA.16816.F32.BF16 R72, R184.reuse, R90, R76 ;  /* 0x0000005ab848723c */ /* 0x040fe2000004184c */
[----:B------:R-:W2:Y:S07]  /*2710*/  LDSM.16.M88.4 R88, [R3+0x13100] ;  /* 0x013100000358783b */ /* 0x000eae0000000200 */
[C---:B---3--:R-:W-:Y:S08]  /*2720*/  HMMA.16816.F32.BF16 R64, R184.reuse, R92, R64 ;  /* 0x0000005cb840723c */ /* 0x048ff00000041840 */
[C---:B-1----:R-:W-:Y:S08]  /*2730*/  HMMA.16816.F32.BF16 R52, R184.reuse, R26, R52 ;  /* 0x0000001ab834723c */ /* 0x042ff00000041834 */
[C---:B------:R-:W-:Y:S01]  /*2740*/  HMMA.16816.F32.BF16 R60, R184.reuse, R94, R60 ;  /* 0x0000005eb83c723c */ /* 0x040fe2000004183c */
[----:B------:R-:W-:Y:S07]  /*2750*/  LDSM.16.M88.4 R92, [R236+0x15900] ;  /* 0x01590000ec5c783b */ /* 0x000fee0000000200 */
[C---:B----4-:R-:W-:Y:S08]  /*2760*/  HMMA.16816.F32.BF16 R44, R184.reuse, R22, R44 ;  /* 0x00000016b82c723c */ /* 0x050ff0000004182c */
[C---:B------:R-:W-:Y:S08]  /*2770*/  HMMA.16816.F32.BF16 R56, R184.reuse, R24, R56 ;  /* 0x00000018b838723c */ /* 0x040ff00000041838 */
[C---:B------:R-:W-:Y:S08]  /*2780*/  HMMA.16816.F32.BF16 R48, R184.reuse, R20, R48 ;  /* 0x00000014b830723c */ /* 0x040ff00000041830 */
[C---:B-----5:R-:W-:Y:S08]  /*2790*/  HMMA.16816.F32.BF16 R40, R184.reuse, R16, R40 ;  /* 0x00000010b828723c */ /* 0x060ff00000041828 */
[C---:B------:R-:W-:Y:S01]  /*27a0*/  HMMA.16816.F32.BF16 R32, R184.reuse, R18, R12 ;  /* 0x00000012b820723c */ /* 0x040fe2000004180c */
[----:B------:R-:W1:Y:S07]  /*27b0*/  LDSM.16.M88.4 R16, [R236+0x15100] ;  /* 0x01510000ec10783b */ /* 0x000e6e0000000200 */
[C---:B------:R-:W-:Y:S08]  /*27c0*/  HMMA.16816.F32.BF16 R24, R184.reuse, R28, R8 ;  /* 0x0000001cb818723c */ /* 0x040ff00000041808 */
[----:B------:R-:W-:Y:S01]  /*27d0*/  HMMA.16816.F32.BF16 R20, R184, R30, R36 ;  /* 0x0000001eb814723c */ /* 0x000fe20000041824 */
[----:B------:R-:W-:Y:S07]  /*27e0*/  LDSM.16.M88.4 R28, [R236+0x17900] ;  /* 0x01790000ec1c783b */ /* 0x000fee0000000200 */
[C---:B------:R-:W-:Y:S08]  /*27f0*/  HMMA.16816.F32.BF16 R12, R192.reuse, R84, R68 ;  /* 0x00000054c00c723c */ /* 0x040ff00000041844 */
[C---:B------:R-:W-:Y:S08]  /*2800*/  HMMA.16816.F32.BF16 R8, R192.reuse, R86, R72 ;  /* 0x00000056c008723c */ /* 0x040ff00000041848 */
[C---:B------:R-:W-:Y:S08]  /*2810*/  HMMA.16816.F32.BF16 R76, R192.reuse, R80, R64 ;  /* 0x00000050c04c723c */ /* 0x040ff00000041840 */
[C---:B--2---:R-:W-:Y:S01]  /*2820*/  HMMA.16816.F32.BF16 R72, R192.reuse, R90, R52 ;  /* 0x0000005ac048723c */ /* 0x044fe20000041834 */
[----:B------:R-:W2:Y:S07]  /*2830*/  LDSM.16.M88.4 R52, [R236+0x16100] ;  /* 0x01610000ec34783b */ /* 0x000eae0000000200 */
[C---:B------:R-:W-:Y:S08]  /*2840*/  HMMA.16816.F32.BF16 R84, R192.reuse, R82, R60 ;  /* 0x00000052c054723c */ /* 0x040ff0000004183c */
[C---:B------:R-:W-:Y:S01]  /*2850*/  HMMA.16816.F32.BF16 R64, R192.reuse, R98, R44 ;  /* 0x00000062c040723c */ /* 0x040fe2000004182c */
[----:B------:R-:W3:Y:S07]  /*2860*/  LDSM.16.M88.4 R44, [R236+0x16900] ;  /* 0x01690000ec2c783b */ /* 0x000eee0000000200 */
[C---:B------:R-:W-:Y:S01]  /*2870*/  HMMA.16816.F32.BF16 R80, R192.reuse, R88, R56 ;  /* 0x00000058c050723c */ /* 0x040fe20000041838 */
[----:B------:R-:W-:Y:S07]  /*2880*/  LDSM.16.M88.4 R88, [R4+0x16100] ;  /* 0x016100000458783b */ /* 0x000fee0000000200 */
[C---:B------:R-:W-:Y:S01]  /*2890*/  HMMA.16816.F32.BF16 R68, R192.reuse, R96, R48 ;  /* 0x00000060c044723c */ /* 0x040fe20000041830 */
[----:B------:R-:W-:Y:S07]  /*28a0*/  LDSM.16.M88.4 R96, [R4+0x17900] ;  /* 0x017900000460783b */ /* 0x000fee0000000200 */
[C---:B------:R-:W-:Y:S01]  /*28b0*/  HMMA.16816.F32.BF16 R56, R192.reuse, R102, R32 ;  /* 0x00000066c038723c */ /* 0x040fe20000041820 */
[----:B------:R-:W4:Y:S07]  /*28c0*/  LDSM.16.M88.4 R32, [R236+0x17100] ;  /* 0x01710000ec20783b */ /* 0x000f2e0000000200 */
[C---:B------:R-:W-:Y:S01]  /*28d0*/  HMMA.16816.F32.BF16 R60, R192.reuse, R100, R40 ;  /* 0x00000064c03c723c */ /* 0x040fe20000041828 */
[----:B------:R-:W-:Y:S07]  /*28e0*/  LDSM.16.M88.4 R100, [R5+0x17100] ;  /* 0x017100000564783b */ /* 0x000fee0000000200 */
[C---:B------:R-:W-:Y:S01]  /*28f0*/  HMMA.16816.F32.BF16 R48, R192.reuse, R104, R24 ;  /* 0x00000068c030723c */ /* 0x040fe20000041818 */
[----:B------:R-:W5:Y:S07]  /*2900*/  LDSM.16.M88.4 R24, [R4+0x15100] ;  /* 0x015100000418783b */ /* 0x000f6e0000000200 */
[----:B------:R-:W-:Y:S01]  /*2910*/  HMMA.16816.F32.BF16 R40, R192, R106, R20 ;  /* 0x0000006ac028723c */ /* 0x000fe20000041814 */
[----:B------:R-:W3:Y:S04]  /*2920*/  LDSM.16.M88.4 R20, [R4+0x15900] ;  /* 0x015900000414783b */ /* 0x000ee80000000200 */
[----:B------:R-:W-:Y:S03]  /*2930*/  LDSM.16.M88.4 R104, [R5+0x15100] ;  /* 0x015100000568783b */ /* 0x000fe60000000200 */
[C---:B-1----:R-:W-:Y:S08]  /*2940*/  HMMA.16816.F32.BF16 R36, R196.reuse, R16, R12 ;  /* 0x00000010c424723c */ /* 0x042ff0000004180c */
[C---:B------:R-:W-:Y:S08]  /*2950*/  HMMA.16816.F32.BF16 R16, R196.reuse, R18, R8 ;  /* 0x00000012c410723c */ /* 0x040ff00000041808 */
[C---:B------:R-:W-:Y:S08]  /*2960*/  HMMA.16816.F32.BF16 R12, R196.reuse, R92, R76 ;  /* 0x0000005cc40c723c */ /* 0x040ff0000004184c */
[C---:B------:R-:W-:Y:S01]  /*2970*/  HMMA.16816.F32.BF16 R8, R196.reuse, R94, R84 ;  /* 0x0000005ec408723c */ /* 0x040fe20000041854 */
[----:B------:R-:W1:Y:S04]  /*2980*/  LDSM.16.M88.4 R84, [R4+0x16900] ;  /* 0x016900000454783b */ /* 0x000e680000000200 */
[----:B------:R-:W1:Y:S03]  /*2990*/  LDSM.16.M88.4 R92, [R4+0x17100] ;  /* 0x01710000045c783b */ /* 0x000e660000000200 */
[C---:B--2---:R-:W-:Y:S08]  /*29a0*/  HMMA.16816.F32.BF16 R76, R196.reuse, R54, R72 ;  /* 0x00000036c44c723c */ /* 0x044ff00000041848 */
[C---:B------:R-:W-:Y:S08]  /*29b0*/  HMMA.16816.F32.BF16 R80, R196.reuse, R52, R80 ;  /* 0x00000034c450723c */ /* 0x040ff00000041850 */
[C---:B---3--:R-:W-:Y:S08]  /*29c0*/  HMMA.16816.F32.BF16 R72, R196.reuse, R44, R68 ;  /* 0x0000002cc448723c */ /* 0x048ff00000041844 */
[C---:B------:R-:W-:Y:S08]  /*29d0*/  HMMA.16816.F32.BF16 R68, R196.reuse, R46, R64 ;  /* 0x0000002ec444723c */ /* 0x040ff00000041840 */
[C---:B----4-:R-:W-:Y:S08]  /*29e0*/  HMMA.16816.F32.BF16 R52, R196.reuse, R34, R56 ;  /* 0x00000022c434723c */ /* 0x050ff00000041838 */
[C---:B------:R-:W-:Y:S08]  /*29f0*/  HMMA.16816.F32.BF16 R64, R196.reuse, R28, R48 ;  /* 0x0000001cc440723c */ /* 0x040ff00000041830 */
[----:B------:R-:W-:Y:S08]  /*2a00*/  HMMA.16816.F32.BF16 R44, R196, R32, R60 ;  /* 0x00000020c42c723c */ /* 0x000ff0000004183c */
[C---:B-----5:R-:W-:Y:S01]  /*2a10*/  HMMA.16816.F32.BF16 R56, R208.reuse, R24, R36 ;  /* 0x00000018d038723c */ /* 0x060fe20000041824 */
[----:B------:R-:W-:Y:S07]  /*2a20*/  LDSM.16.M88.4 R36, [R5+0x16900] ;  /* 0x016900000524783b */ /* 0x000fee0000000200 */
[C---:B------:R-:W-:Y:S01]  /*2a30*/  HMMA.16816.F32.BF16 R48, R208.reuse, R26, R16 ;  /* 0x0000001ad030723c */ /* 0x040fe20000041810 */
[----:B------:R-:W2:Y:S07]  /*2a40*/  LDSM.16.M88.4 R24, [R5+0x15900] ;  /* 0x015900000518783b */ /* 0x000eae0000000200 */
[C---:B------:R-:W-:Y:S08]  /*2a50*/  HMMA.16816.F32.BF16 R32, R208.reuse, R20, R12 ;  /* 0x00000014d020723c */ /* 0x040ff0000004180c */
[----:B------:R-:W-:Y:S01]  /*2a60*/  HMMA.16816.F32.BF16 R16, R208, R22, R8 ;  /* 0x00000016d010723c */ /* 0x000fe20000041808 */
[----:B------:R-:W3:Y:S07]  /*2a70*/  LDSM.16.M88.4 R20, [R5+0x16100] ;  /* 0x016100000514783b */ /* 0x000eee0000000200 */
[----:B------:R-:W-:Y:S08]  /*2a80*/  HMMA.16816.F32.BF16 R60, R196, R30, R40 ;  /* 0x0000001ec43c723c */ /* 0x000ff00000041828 */
        /* <DEDUP_REMOVED lines=8> */
[----:B------:R-:W4:Y:S07]  /*2b10*/  LDSM.16.M88.4 R92, [R3+0x16100] ;  /* 0x01610000035c783b */ /* 0x000f2e0000000200 */
[----:B------:R-:W-:Y:S08]  /*2b20*/  HMMA.16816.F32.BF16 R80, R212, R104, R56 ;  /* 0x00000068d450723c */ /* 0x000ff00000041838 */
[----:B------:R-:W-:Y:S08]  /*2b30*/  HMMA.16816.F32.BF16 R68, R208, R98, R60 ;  /* 0x00000062d044723c */ /* 0x000ff0000004183c */
[C---:B--2---:R-:W-:Y:S01]  /*2b40*/  HMMA.16816.F32.BF16 R72, R212.reuse, R24, R32 ;  /* 0x00000018d448723c */ /* 0x044fe20000041820 */
[----:B------:R-:W-:Y:S07]  /*2b50*/  LDSM.16.M88.4 R32, [R236+0x18100] ;  /* 0x01810000ec20783b */ /* 0x000fee0000000200 */
[C---:B------:R-:W-:Y:S01]  /*2b60*/  HMMA.16816.F32.BF16 R76, R212.reuse, R106, R48 ;  /* 0x0000006ad44c723c */ /* 0x040fe20000041830 */
[----:B------:R-:W2:Y:S07]  /*2b70*/  LDSM.16.M88.4 R104, [R3+0x17100] ;  /* 0x017100000368783b */ /* 0x000eae0000000200 */
[C---:B------:R-:W-:Y:S08]  /*2b80*/  HMMA.16816.F32.BF16 R60, R212.reuse, R26, R16 ;  /* 0x0000001ad43c723c */ /* 0x040ff00000041810 */
[----:B---3--:R-:W-:Y:S08]  /*2b90*/  HMMA.16816.F32.BF16 R56, R212, R20, R12 ;  /* 0x00000014d438723c */ /* 0x008ff0000004180c */
[----:B------:R-:W-:Y:S01]  /*2ba0*/  HMMA.16816.F32.BF16 R64, R208, R96, R64 ;  /* 0x00000060d040723c */ /* 0x000fe20000041840 */
[----:B------:R-:W3:Y:S07]  /*2bb0*/  LDSM.16.M88.4 R96, [R3+0x16900] ;  /* 0x016900000360783b */ /* 0x000eee0000000200 */
[C---:B------:R-:W-:Y:S08]  /*2bc0*/  HMMA.16816.F32.BF16 R24, R212.reuse, R22, R8 ;  /* 0x00000016d418723c */ /* 0x040ff00000041808 */
[C---:B------:R-:W-:Y:S01]  /*2bd0*/  HMMA.16816.F32.BF16 R16, R212.reuse, R38, R40 ;  /* 0x00000026d410723c */ /* 0x040fe20000041828 */
[----:B------:R-:W5:Y:S07]  /*2be0*/  LDSM.16.M88.4 R40, [R3+0x17900] ;  /* 0x017900000328783b */ /* 0x000f6e0000000200 */
[C---:B------:R-:W-:Y:S08]  /*2bf0*/  HMMA.16816.F32.BF16 R20, R212.reuse, R36, R28 ;  /* 0x00000024d414723c */ /* 0x040ff0000004181c */
[----:B------:R-:W-:Y:S01]  /*2c00*/  HMMA.16816.F32.BF16 R8, R212, R102, R52 ;  /* 0x00000066d408723c */ /* 0x000fe20000041834 */
[----:B------:R-:W-:Y:S07]  /*2c10*/  LDSM.16.M88.4 R52, [R4+0x18900] ;  /* 0x018900000434783b */ /* 0x000fee0000000200 */
[----:B-1----:R-:W-:Y:S08]  /*2c20*/  HMMA.16816.F32.BF16 R28, R216, R84, R80 ;  /* 0x00000054d81c723c */ /* 0x002ff00000041850 */
[----:B------:R-:W-:Y:S08]  /*2c30*/  HMMA.16816.F32.BF16 R48, R212, R110, R68 ;  /* 0x0000006ed430723c */ /* 0x000ff00000041844 */
[C---:B------:R-:W-:Y:S08]  /*2c40*/  HMMA.16816.F32.BF16 R68, R216.reuse, R88, R72 ;  /* 0x00000058d844723c */ /* 0x040ff00000041848 */
[----:B----4-:R-:W-:Y:S08]  /*2c50*/  HMMA.16816.F32.BF16 R72, R216, R92, R56 ;  /* 0x0000005cd848723c */ /* 0x010ff00000041838 */
[----:B------:R-:W-:Y:S08]  /*2c60*/  HMMA.16816.F32.BF16 R36, R212, R108, R64 ;  /* 0x0000006cd424723c */ /* 0x000ff00000041840 */
[----:B------:R-:W-:Y:S01]  /*2c70*/  HMMA.16816.F32.BF16 R56, R216, R94, R24 ;  /* 0x0000005ed838723c */ /* 0x000fe20000041818 */
[----:B------:R-:W1:Y:S07]  /*2c80*/  LDSM.16.M88.4 R24, [R4+0x18100] ;  /* 0x018100000418783b */ /* 0x000e6e0000000200 */
[----:B------:R-:W-:Y:S08]  /*2c90*/  HMMA.16816.F32.BF16 R12, R212, R100, R44 ;  /* 0x00000064d40c723c */ /* 0x000ff0000004182c */
[C---:B------:R-:W-:Y:S08]  /*2ca0*/  HMMA.16816.F32.BF16 R44, R216.reuse, R86, R76 ;  /* 0x00000056d82c723c */ /* 0x040ff0000004184c */
[----:B--2---:R-:W-:Y:S08]  /*2cb0*/  HMMA.16816.F32.BF16 R84, R216, R106, R8 ;  /* 0x0000006ad854723c */ /* 0x004ff00000041808 */
[----:B------:R-:W-:Y:S08]  /*2cc0*/  HMMA.16816.F32.BF16 R8, R220, R32, R28 ;  /* 0x00000020dc08723c */ /* 0x000ff0000004181c */
[C---:B------:R-:W-:Y:S01]  /*2cd0*/  HMMA.16816.F32.BF16 R64, R216.reuse, R90, R60 ;  /* 0x0000005ad840723c */ /* 0x040fe2000004183c */
[----:B------:R-:W-:Y:S07]  /*2ce0*/  LDSM.16.M88.4 R60, [R236+0x19900] ;  /* 0x01990000ec3c783b */ /* 0x000fee0000000200 */
[C---:B---3--:R-:W-:Y:S01]  /*2cf0*/  HMMA.16816.F32.BF16 R76, R216.reuse, R96, R20 ;  /* 0x00000060d84c723c */ /* 0x048fe20000041814 */
[----:B------:R-:W2:Y:S07]  /*2d00*/  LDSM.16.M88.4 R20, [R236+0x18900] ;  /* 0x01890000ec14783b */ /* 0x000eae0000000200 */
[C---:B------:R-:W-:Y:S01]  /*2d10*/  HMMA.16816.F32.BF16 R88, R216.reuse, R98, R16 ;  /* 0x00000062d858723c */ /* 0x040fe20000041810 */
[----:B------:R-:W3:Y:S07]  /*2d20*/  LDSM.16.M88.4 R16, [R236+0x19100] ;  /* 0x01910000ec10783b */ /* 0x000eee0000000200 */
[C---:B-----5:R-:W-:Y:S01]  /*2d30*/  HMMA.16816.F32.BF16 R100, R216.reuse, R40, R36 ;  /* 0x00000028d864723c */ /* 0x060fe20000041824 */
[----:B------:R-:W4:Y:S07]  /*2d40*/  LDSM.16.M88.4 R36, [R5+0x18100] ;  /* 0x018100000524783b */ /* 0x000f2e0000000200 */
[----:B------:R-:W-:Y:S08]  /*2d50*/  HMMA.16816.F32.BF16 R92, R216, R104, R12 ;  /* 0x00000068d85c723c */ /* 0x000ff0000004180c */
[----:B------:R-:W-:Y:S01]  /*2d60*/  HMMA.16816.F32.BF16 R12, R220, R34, R44 ;  /* 0x00000022dc0c723c */ /* 0x000fe2000004182c */
[----:B------:R-:W-:Y:S07]  /*2d70*/  LDSM.16.M88.4 R32, [R4+0x19100] ;  /* 0x019100000420783b */ /* 0x000fee0000000200 */
[----:B-1----:R-:W-:Y:S08]  /*2d80*/  HMMA.16816.F32.BF16 R8, R224, R24, R8 ;  /* 0x00000018e008723c */ /* 0x002ff00000041808 */
[----:B------:R-:W-:Y:S01]  /*2d90*/  HMMA.16816.F32.BF16 R104, R216, R42, R48 ;  /* 0x0000002ad868723c */ /* 0x000fe20000041830 */
[----:B------:R-:W1:Y:S04]  /*2da0*/  LDSM.16.M88.4 R48, [R3+0x18100] ;  /* 0x018100000330783b */ /* 0x000e680000000200 */
[----:B------:R-:W-:Y:S03]  /*2db0*/  LDSM.16.M88.4 R40, [R5+0x18900] ;  /* 0x018900000528783b */ /* 0x000fe60000000200 */
[C---:B--2---:R-:W-:Y:S08]  /*2dc0*/  HMMA.16816.F32.BF16 R44, R220.reuse, R22, R64 ;  /* 0x00000016dc2c723c */ /* 0x044ff00000041840 */
[C---:B------:R-:W-:Y:S08]  /*2dd0*/  HMMA.16816.F32.BF16 R28, R220.reuse, R20, R68 ;  /* 0x00000014dc1c723c */ /* 0x040ff00000041844 */
[C---:B---3--:R-:W-:Y:S08]  /*2de0*/  HMMA.16816.F32.BF16 R64, R220.reuse, R16, R72 ;  /* 0x00000010dc40723c */ /* 0x048ff00000041848 */
[----:B------:R-:W-:Y:S01]  /*2df0*/  HMMA.16816.F32.BF16 R80, R220, R18, R56 ;  /* 0x00000012dc50723c */ /* 0x000fe20000041838 */
[----:B------:R-:W-:Y:S07]  /*2e00*/  LDSM.16.M88.4 R56, [R236+0x1a900] ;  /* 0x01a90000ec38783b */ /* 0x000fee0000000200 */
[----:B------:R-:W-:Y:S01]  /*2e10*/  HMMA.16816.F32.BF16 R16, R224, R26, R12 ;  /* 0x0000001ae010723c */ /* 0x000fe2000004180c */
[----:B------:R-:W2:Y:S07]  /*2e20*/  LDSM.16.M88.4 R12, [R236+0x1a100] ;  /* 0x01a10000ec0c783b */ /* 0x000eae0000000200 */
[----:B----4-:R-:W-:Y:S08]  /*2e30*/  HMMA.16816.F32.BF16 R8, R228, R36, R8 ;  /* 0x00000024e408723c */ /* 0x010ff00000041808 */
[----:B------:R-:W-:Y:S08]  /*2e40*/  HMMA.16816.F32.BF16 R20, R224, R52, R28 ;  /* 0x00000034e014723c */ /* 0x000ff0000004181c */
[----:B------:R-:W-:Y:S01]  /*2e50*/  HMMA.16816.F32.BF16 R16, R228, R38, R16 ;  /* 0x00000026e410723c */ /* 0x000fe20000041810 */
[----:B------:R-:W3:Y:S07]  /*2e60*/  LDSM.16.M88.4 R36, [R4+0x19900] ;  /* 0x019900000424783b */ /* 0x000eee0000000200 */
[----:B-1----:R-:W-:Y:S08]  /*2e70*/  HMMA.16816.F32.BF16 R28, R232, R48, R8 ;  /* 0x00000030e81c723c */ /* 0x002ff00000041808 */
[C---:B------:R-:W-:Y:S08]  /*2e80*/  HMMA.16816.F32.BF16 R96, R220.reuse, R60, R76 ;  /* 0x0000003cdc60723c */ /* 0x040ff0000004184c */
[C---:B------:R-:W-:Y:S01]  /*2e90*/  HMMA.16816.F32.BF16 R72, R220.reuse, R62, R88 ;  /* 0x0000003edc48723c */ /* 0x040fe20000041858 */
[----:B------:R-:W1:Y:S07]  /*2ea0*/  LDSM.16.M88.4 R60, [R3+0x18900] ;  /* 0x01890000033c783b */ /* 0x000e6e0000000200 */
[----:B--2---:R-:W-:Y:S01]  /*2eb0*/  HMMA.16816.F32.BF16 R88, R220, R12, R92 ;  /* 0x0000000cdc58723c */ /* 0x004fe2000004185c */
[----:B------:R-:W-:-:S04]  /*2ec0*/  FMUL.FTZ R6, R28, c[0x0][0x320] ;  /* 0x0000c8001c067a20 */ /* 0x000fc80000410000 */
[----:B------:R2:W4:Y:S03]  /*2ed0*/  MUFU.TANH R108, R6 ;  /* 0x00000006006c7308 */ /* 0x0005260000002400 */
[----:B------:R-:W-:Y:S08]  /*2ee0*/  HMMA.16816.F32.BF16 R84, R220, R14, R84 ;  /* 0x0000000edc54723c */ /* 0x000ff00000041854 */
[----:B------:R-:W-:Y:S01]  /*2ef0*/  HMMA.16816.F32.BF16 R8, R224, R54, R44 ;  /* 0x00000036e008723c */ /* 0x000fe2000004182c */
[----:B------:R-:W5:Y:S01]  /*2f00*/  LDSM.16.M88.4 R44, [R5+0x19100] ;  /* 0x01910000052c783b */ /* 0x000f620000000200 */
[----:B--2---:R-:W-:-:S03]  /*2f10*/  FMUL.FTZ R6, R29, c[0x0][0x320] ;  /* 0x0000c8001d067a20 */ /* 0x004fc60000410000 */
[----:B------:R-:W-:Y:S03]  /*2f20*/  LDSM.16.M88.4 R52, [R3+0x19100] ;  /* 0x019100000334783b */ /* 0x000fe60000000200 */
[----:B------:R-:W-:Y:S08]  /*2f30*/  HMMA.16816.F32.BF16 R12, R228, R40, R20 ;  /* 0x00000028e40c723c */ /* 0x000ff00000041814 */
[----:B------:R-:W-:Y:S01]  /*2f40*/  HMMA.16816.F32.BF16 R20, R232, R50, R16 ;  /* 0x00000032e814723c */ /* 0x000fe20000041810 */
[----:B------:R-:W-:Y:S07]  /*2f50*/  LDSM.16.M88.4 R48, [R3+0x19900] ;  /* 0x019900000330783b */ /* 0x000fee0000000200 */
[----:B------:R-:W-:Y:S01]  /*2f60*/  HMMA.16816.F32.BF16 R76, R220, R56, R100 ;  /* 0x00000038dc4c723c */ /* 0x000fe20000041864 */
[----:B------:R2:W1:Y:S07]  /*2f70*/  MUFU.TANH R103, R6 ;  /* 0x0000000600677308 */ /* 0x00046e0000002400 */
[----:B------:R-:W-:Y:S01]  /*2f80*/  HMMA.16816.F32.BF16 R8, R228, R42, R8 ;  /* 0x0000002ae408723c */ /* 0x000fe20000041808 */
[----:B------:R-:W4:Y:S07]  /*2f90*/  LDSM.16.M88.4 R40, [R4+0x1a100] ;  /* 0x01a100000428783b */ /* 0x000f2e0000000200 */
[----:B------:R-:W-:Y:S01]  /*2fa0*/  HMMA.16816.F32.BF16 R16, R224, R34, R80 ;  /* 0x00000022e010723c */ /* 0x000fe20000041850 */
[----:B--2---:R-:W-:-:S04]  /*2fb0*/  FMUL.FTZ R6, R30, c[0x0][0x320] ;  /* 0x0000c8001e067a20 */ /* 0x004fc80000410000 */
[----:B------:R2:W1:Y:S03]  /*2fc0*/  MUFU.TANH R100, R6 ;  /* 0x0000000600647308 */ /* 0x0004660000002400 */
[C---:B------:R-:W-:Y:S08]  /*2fd0*/  HMMA.16816.F32.BF16 R24, R224.reuse, R32, R64 ;  /* 0x00000020e018723c */ /* 0x040ff00000041840 */
[----:B---3--:R-:W-:Y:S01]  /*2fe0*/  HMMA.16816.F32.BF16 R32, R224, R36, R96 ;  /* 0x00000024e020723c */ /* 0x008fe20000041860 */
[----:B--2---:R-:W-:-:S07]  /*2ff0*/  FMUL.FTZ R6, R31, c[0x0][0x320] ;  /* 0x0000c8001f067a20 */ /* 0x004fce0000410000 */
[C---:B-1----:R-:W-:Y:S01]  /*3000*/  HMMA.16816.F32.BF16 R28, R232.reuse, R60, R12 ;  /* 0x0000003ce81c723c */ /* 0x042fe2000004180c */
[----:B------:R1:W-:Y:S07]  /*3010*/  MUFU.TANH R95, R6 ;  /* 0x00000006005f7308 */ /* 0x0003ee0000002400 */
[----:B------:R-:W-:Y:S08]  /*3020*/  HMMA.16816.F32.BF16 R12, R232, R62, R8 ;  /* 0x0000003ee80c723c */ /* 0x000ff00000041808 */
[----:B------:R-:W-:Y:S01]  /*3030*/  HMMA.16816.F32.BF16 R60, R224, R38, R72 ;  /* 0x00000026e03c723c */ /* 0x000fe20000041848 */
[----:B-1----:R-:W-:Y:S01]  /*3040*/  FMUL.FTZ R6, R20, c[0x0][0x320] ;  /* 0x0000c80014067a20 */ /* 0x002fe20000410000 */
[----:B------:R-:W1:Y:S03]  /*3050*/  LDSM.16.M88.4 R36, [R5+0x19900] ;  /* 0x019900000524783b */ /* 0x000e660000000200 */
[----:B------:R2:W3:Y:S03]  /*3060*/  MUFU.TANH R94, R6 ;  /* 0x00000006005e7308 */ /* 0x0004e60000002400 */
[C---:B-----5:R-:W-:Y:S08]  /*3070*/  HMMA.16816.F32.BF16 R8, R228.reuse, R46, R16 ;  /* 0x0000002ee408723c */ /* 0x060ff00000041810 */
[----:B------:R-:W-:Y:S01]  /*3080*/  FMUL.FTZ R15, R15, c[0x0][0x320] ;  /* 0x0000c8000f0f7a20 */ /* 0x000fe20000410000 */
[----:B------:R-:W-:Y:S01]  /*3090*/  HMMA.16816.F32.BF16 R24, R228, R44, R24 ;  /* 0x0000002ce418723c */ /* 0x000fe20000041818 */
[----:B--2---:R-:W-:-:S04]  /*30a0*/  FMUL.FTZ R6, R21, c[0x0][0x320] ;  /* 0x0000c80015067a20 */ /* 0x004fc80000410000 */
[----:B------:R2:W5:Y:S03]  /*30b0*/  MUFU.TANH R93, R6 ;  /* 0x00000006005d7308 */ /* 0x0005660000002400 */
[----:B----4-:R-:W-:Y:S08]  /*30c0*/  HMMA.16816.F32.BF16 R44, R224, R40, R88 ;  /* 0x00000028e02c723c */ /* 0x010ff00000041858 */
[----:B------:R-:W-:Y:S01]  /*30d0*/  HMMA.16816.F32.BF16 R16, R232, R54, R8 ;  /* 0x00000036e810723c */ /* 0x000fe20000041808 */
[----:B--2---:R-:W-:-:S07]  /*30e0*/  FMUL.FTZ R6, R22, c[0x0][0x320] ;  /* 0x0000c80016067a20 */ /* 0x004fce0000410000 */
[----:B-1----:R-:W-:Y:S01]  /*30f0*/  HMMA.16816.F32.BF16 R8, R228, R36, R32 ;  /* 0x00000024e408723c */ /* 0x002fe20000041820 */
[----:B------:R-:W-:Y:S01]  /*3100*/  LDSM.16.M88.4 R32, [R5+0x1a900] ;  /* 0x01a900000520783b */ /* 0x000fe20000000200 */
[----:B------:R1:W2:Y:S06]  /*3110*/  MUFU.TANH R92, R6 ;  /* 0x00000006005c7308 */ /* 0x0002ac0000002400 */
[----:B------:R-:W-:Y:S08]  /*3120*/  HMMA.16816.F32.BF16 R68, R220, R58, R104 ;  /* 0x0000003adc44723c */ /* 0x000ff00000041868 */
[----:B------:R-:W-:Y:S01]  /*3130*/  HMMA.16816.F32.BF16 R56, R224, R42, R84 ;  /* 0x0000002ae038723c */ /* 0x000fe20000041854 */
[----:B------:R-:W-:Y:S01]  /*3140*/  LDSM.16.M88.4 R40, [R3+0x1a100] ;  /* 0x01a100000328783b */ /* 0x000fe20000000200 */
[----:B------:R-:W-:-:S02]  /*3150*/  FMUL.FTZ R16, R16, c[0x0][0x320] ;  /* 0x0000c80010107a20 */ /* 0x000fc40000410000 */
[----:B-1----:R-:W-:Y:S02]  /*3160*/  FMUL.FTZ R6, R23, c[0x0][0x320] ;  /* 0x0000c80017067a20 */ /* 0x002fe40000410000 */
[----:B------:R1:W4:Y:S01]  /*3170*/  LDSM.16.M88.4 R20, [R4+0x1a900] ;  /* 0x01a900000414783b */ /* 0x0003220000000200 */
[----:B------:R-:W-:Y:S01]  /*3180*/  FMUL.FTZ R17, R17, c[0x0][0x320] ;  /* 0x0000c80011117a20 */ /* 0x000fe20000410000 */
[----:B------:R2:W-:Y:S01]  /*3190*/  MUFU.TANH R83, R6 ;  /* 0x0000000600537308 */ /* 0x0005e20000002400 */
[----:B------:R-:W-:Y:S01]  /*31a0*/  HMMA.16816.F32.BF16 R24, R232, R52, R24 ;  /* 0x00000034e818723c */ /* 0x000fe20000041818 */
[----:B------:R-:W-:Y:S02]  /*31b0*/  FMUL.FTZ R18, R18, c[0x0][0x320] ;  /* 0x0000c80012127a20 */ /* 0x000fe40000410000 */
[----:B------:R-:W-:-:S04]  /*31c0*/  FMUL.FTZ R19, R19, c[0x0][0x320] ;  /* 0x0000c80013137a20 */ /* 0x000fc80000410000 */
[----:B------:R-:W-:Y:S01]  /*31d0*/  MUFU.TANH R160, R16 ;  /* 0x0000001000a07308 */ /* 0x000fe20000002400 */
[----:B--2---:R-:W-:-:S07]  /*31e0*/  FMUL.FTZ R6, R28, c[0x0][0x320] ;  /* 0x0000c8001c067a20 */ /* 0x004fce0000410000 */
[----:B------:R-:W-:Y:S01]  /*31f0*/  MUFU.TANH R161, R17 ;  /* 0x0000001100a17308 */ /* 0x000fe20000002400 */
[----:B-1----:R-:W-:-:S07]  /*3200*/  FMUL.FTZ R4, R29, c[0x0][0x320] ;  /* 0x0000c8001d047a20 */ /* 0x002fce0000410000 */
[----:B------:R1:W-:Y:S01]  /*3210*/  MUFU.TANH R81, R4 ;  /* 0x0000000400517308 */ /* 0x0003e20000002400 */
[----:B------:R-:W-:Y:S02]  /*3220*/  FMUL.FTZ R24, R24, c[0x0][0x320] ;  /* 0x0000c80018187a20 */ /* 0x000fe40000410000 */
[----:B------:R-:W-:Y:S02]  /*3230*/  FMUL.FTZ R25, R25, c[0x0][0x320] ;  /* 0x0000c80019197a20 */ /* 0x000fe40000410000 */
[----:B------:R-:W-:Y:S02]  /*3240*/  FMUL.FTZ R26, R26, c[0x0][0x320] ;  /* 0x0000c8001a1a7a20 */ /* 0x000fe40000410000 */
[----:B------:R-:W-:Y:S01]  /*3250*/  FMUL.FTZ R27, R27, c[0x0][0x320] ;  /* 0x0000c8001b1b7a20 */ /* 0x000fe20000410000 */
[----:B------:R-:W2:Y:S01]  /*3260*/  MUFU.TANH R82, R6 ;  /* 0x0000000600527308 */ /* 0x000ea20000002400 */
[----:B----4-:R-:W-:Y:S01]  /*3270*/  HMMA.16816.F32.BF16 R64, R224, R20, R76 ;  /* 0x00000014e040723c */ /* 0x010fe2000004184c */
[----:B-1----:R-:W-:-:S06]  /*3280*/  FMUL.FTZ R4, R30, c[0x0][0x320] ;  /* 0x0000c8001e047a20 */ /* 0x002fcc0000410000 */
[----:B------:R-:W-:Y:S01]  /*3290*/  MUFU.TANH R77, R15 ;  /* 0x0000000f004d7308 */ /* 0x000fe20000002400 */
[----:B------:R-:W-:Y:S07]  /*32a0*/  HMMA.16816.F32.BF16 R52, R224, R22, R68 ;  /* 0x00000016e034723c */ /* 0x000fee0000041844 */
[----:B------:R1:W4:Y:S01]  /*32b0*/  MUFU.TANH R80, R4 ;  /* 0x0000000400507308 */ /* 0x0003220000002400 */
[----:B------:R-:W-:Y:S07]  /*32c0*/  HMMA.16816.F32.BF16 R20, R232, R48, R8 ;  /* 0x00000030e814723c */ /* 0x000fee0000041808 */
[----:B------:R-:W-:Y:S01]  /*32d0*/  MUFU.TANH R49, R19 ;  /* 0x0000001300317308 */ /* 0x000fe20000002400 */
[----:B-1----:R-:W-:-:S07]  /*32e0*/  FMUL.FTZ R4, R31, c[0x0][0x320] ;  /* 0x0000c8001f047a20 */ /* 0x002fce0000410000 */
[----:B------:R-:W-:Y:S01]  /*32f0*/  MUFU.TANH R101, R24 ;  /* 0x0000001800657308 */ /* 0x000fe20000002400 */
[----:B------:R-:W-:Y:S07]  /*3300*/  HMMA.16816.F32.BF16 R28, R228, R38, R60 ;  /* 0x00000026e41c723c */ /* 0x000fee000004183c */
[----:B------:R1:W-:Y:S01]  /*3310*/  MUFU.TANH R75, R4 ;  /* 0x00000004004b7308 */ /* 0x0003e20000002400 */
[----:B------:R-:W-:Y:S02]  /*3320*/  FMUL.FTZ R22, R22, c[0x0][0x320] ;  /* 0x0000c80016167a20 */ /* 0x000fe40000410000 */
[----:B------:R-:W-:-:S02]  /*3330*/  FMUL.FTZ R21, R21, c[0x0][0x320] ;  /* 0x0000c80015157a20 */ /* 0x000fc40000410000 */
[----:B------:R-:W-:-:S03]  /*3340*/  FMUL.FTZ R20, R20, c[0x0][0x320] ;  /* 0x0000c80014147a20 */ /* 0x000fc60000410000 */
[----:B------:R2:W-:Y:S01]  /*3350*/  MUFU.TANH R60, R18 ;  /* 0x00000012003c7308 */ /* 0x0005e20000002400 */
[----:B------:R-:W-:Y:S02]  /*3360*/  FMUL.FTZ R23, R23, c[0x0][0x320] ;  /* 0x0000c80017177a20 */ /* 0x000fe40000410000 */
[----:B-1----:R-:W-:-:S05]  /*3370*/  FMUL.FTZ R4, R12, c[0x0][0x320] ;  /* 0x0000c8000c047a20 */ /* 0x002fca0000410000 */
[----:B------:R-:W-:Y:S01]  /*3380*/  MUFU.TANH R102, R25 ;  /* 0x0000001900667308 */ /* 0x000fe20000002400 */
[----:B------:R-:W-:Y:S07]  /*3390*/  HMMA.16816.F32.BF16 R36, R232, R50, R28 ;  /* 0x00000032e824723c */ /* 0x000fee000004181c */
[----:B------:R1:W1:Y:S01]  /*33a0*/  MUFU.TANH R74, R4 ;  /* 0x00000004004a7308 */ /* 0x0002620000002400 */
[C---:B--2---:R-:W-:Y:S07]  /*33b0*/  HMMA.16816.F32.BF16 R16, R228.reuse, R32, R64 ;  /* 0x00000020e410723c */ /* 0x044fee0000041840 */
[----:B------:R-:W-:Y:S01]  /*33c0*/  MUFU.TANH R162, R26 ;  /* 0x0000001a00a27308 */ /* 0x000fe20000002400 */
[----:B------:R-:W-:Y:S01]  /*33d0*/  HMMA.16816.F32.BF16 R28, R228, R34, R52 ;  /* 0x00000022e41c723c */ /* 0x000fe20000041834 */
[----:B-1----:R-:W-:-:S06]  /*33e0*/  FMUL.FTZ R4, R13, c[0x0][0x320] ;  /* 0x0000c8000d047a20 */ /* 0x002fcc0000410000 */
[----:B------:R-:W-:Y:S01]  /*33f0*/  MUFU.TANH R163, R27 ;  /* 0x0000001b00a37308 */ /* 0x000fe20000002400 */
[----:B------:R-:W-:Y:S02]  /*3400*/  FMUL.FTZ R36, R36, c[0x0][0x320] ;  /* 0x0000c80024247a20 */ /* 0x000fe40000410000 */
[----:B------:R-:W-:Y:S02]  /*3410*/  FMUL.FTZ R37, R37, c[0x0][0x320] ;  /* 0x0000c80025257a20 */ /* 0x000fe40000410000 */
[----:B------:R-:W-:Y:S02]  /*3420*/  FMUL.FTZ R38, R38, c[0x0][0x320] ;  /* 0x0000c80026267a20 */ /* 0x000fe40000410000 */
[----:B------:R-:W-:Y:S01]  /*3430*/  FMUL.FTZ R39, R39, c[0x0][0x320] ;  /* 0x0000c80027277a20 */ /* 0x000fe20000410000 */
[----:B------:R1:W2:Y:S08]  /*3440*/  MUFU.TANH R73, R4 ;  /* 0x0000000400497308 */ /* 0x0002b00000002400 */
[----:B------:R-:W-:Y:S01]  /*3450*/  MUFU.TANH R32, R22 ;  /* 0x0000001600207308 */ /* 0x000fe20000002400 */
[----:B-1----:R-:W-:-:S07]  /*3460*/  FMUL.FTZ R4, R14, c[0x0][0x320] ;  /* 0x0000c8000e047a20 */ /* 0x002fce0000410000 */
[----:B------:R-:W-:Y:S01]  /*3470*/  MUFU.TANH R33, R21 ;  /* 0x0000001500217308 */ /* 0x000fe20000002400 */
[----:B------:R-:W1:Y:S07]  /*3480*/  LDSM.16.M88.4 R12, [R5+0x1a100] ;  /* 0x01a10000050c783b */ /* 0x000e6e0000000200 */
[----:B------:R1:W1:Y:S08]  /*3490*/  MUFU.TANH R72, R4 ;  /* 0x0000000400487308 */ /* 0x0002700000002400 */
[----:B------:R-:W1:Y:S08]  /*34a0*/  MUFU.TANH R48, R20 ;  /* 0x0000001400307308 */ /* 0x000e700000002400 */
[----:B------:R-:W1:Y:S08]  /*34b0*/  MUFU.TANH R36, R36 ;  /* 0x0000002400247308 */ /* 0x000e700000002400 */
[----:B------:R-:W2:Y:S08]  /*34c0*/  MUFU.TANH R23, R23 ;  /* 0x0000001700177308 */ /* 0x000eb00000002400 */
[----:B------:R-:W2:Y:S01]  /*34d0*/  MUFU.TANH R37, R37 ;  /* 0x0000002500257308 */ /* 0x000ea20000002400 */
[----:B-1----:R-:W-:Y:S01]  /*34e0*/  HMMA.16816.F32.BF16 R4, R228, R12, R44 ;  /* 0x0000000ce404723c */ /* 0x002fe2000004182c */
[----:B------:R1:W2:Y:S01]  /*34f0*/  LDSM.16.M88.4 R44, [R3+0x1a900] ;  /* 0x01a90000032c783b */ /* 0x0002a20000000200 */
[----:B------:R-:W-:-:S05]  /*3500*/  DEPBAR.LE SB0, 0x2 ;  /* 0x000080800000791a */ /* 0x000fca0000000000 */
[----:B------:R-:W1:Y:S01]  /*3510*/  MUFU.TANH R38, R38 ;  /* 0x0000002600267308 */ /* 0x000e620000002400 */
[----:B------:R-:W-:Y:S07]  /*3520*/  HMMA.16816.F32.BF16 R8, R228, R14, R56 ;  /* 0x0000000ee408723c */ /* 0x000fee0000041838 */
[----:B------:R-:W-:Y:S01]  /*3530*/  MUFU.TANH R39, R39 ;  /* 0x0000002700277308 */ /* 0x000fe20000002400 */
[----:B-1----:R-:W-:-:S08]  /*3540*/  LOP3.LUT R3, R112, 0xffffffe0, RZ, 0xc0, !PT ;  /* 0xffffffe070037812 */ /* 0x002fd000078ec0ff */
[----:B------:R-:W-:Y:S01]  /*3550*/  HMMA.16816.F32.BF16 R24, R232, R40, R4 ;  /* 0x00000028e818723c */ /* 0x000fe20000041804 */
[----:B------:R-:W-:-:S07]  /*3560*/  IMAD.IADD R3, R113, 0x1, -R3 ;  /* 0x0000000171037824 */ /* 0x000fce00078e0a03 */
[----:B------:R-:W-:Y:S01]  /*3570*/  HMMA.16816.F32.BF16 R12, R232, R42, R8 ;  /* 0x0000002ae80c723c */ /* 0x000fe20000041808 */
[----:B------:R-:W-:-:S04]  /*3580*/  SHF.R.S32.HI R4, RZ, 0x1f, R3 ;  /* 0x0000001fff047819 */ /* 0x000fc80000011403 */
[----:B------:R-:W-:-:S03]  /*3590*/  LEA.HI R4, R4, R3, RZ, 0x2 ;  /* 0x0000000304047211 */ /* 0x000fc600078f10ff */
[----:B--2---:R-:W-:Y:S01]  /*35a0*/  HMMA.16816.F32.BF16 R8, R232, R44, R16 ;  /* 0x0000002ce808723c */ /* 0x004fe20000041810 */
[----:B------:R-:W-:-:S05]  /*35b0*/  LOP3.LUT R4, R4, 0x7ffffffc, RZ, 0xc0, !PT ;  /* 0x7ffffffc04047812 */ /* 0x000fca00078ec0ff */
[----:B------:R-:W-:Y:S01]  /*35c0*/  IMAD.IADD R3, R3, 0x1, -R4 ;  /* 0x0000000103037824 */ /* 0x000fe200078e0a04 */
[----:B------:R-:W-:Y:S01]  /*35d0*/  MOV R4, UR4 ;  /* 0x0000000400047c02 */ /* 0x000fe20008000f00 */
[----:B------:R-:W-:Y:S01]  /*35e0*/  HMMA.16816.F32.BF16 R28, R232, R46, R28 ;  /* 0x0000002ee81c723c */ /* 0x000fe2000004181c */
[----:B------:R-:W-:Y:S02]  /*35f0*/  FMUL.FTZ R24, R24, c[0x0][0x320] ;  /* 0x0000c80018187a20 */ /* 0x000fe40000410000 */
[----:B------:R-:W-:Y:S02]  /*3600*/  FMUL.FTZ R25, R25, c[0x0][0x320] ;  /* 0x0000c80019197a20 */ /* 0x000fe40000410000 */
[----:B------:R-:W-:Y:S02]  /*3610*/  IMAD R3, R3, -0x2, R4 ;  /* 0xfffffffe03037824 */ /* 0x000fe400078e0204 */
[----:B------:R-:W1:Y:S01]  /*3620*/  MUFU.TANH R24, R24 ;  /* 0x0000001800187308 */ /* 0x000e620000002400 */
[----:B------:R-:W-:-:S02]  /*3630*/  FMUL.FTZ R4, R12, c[0x0][0x320] ;  /* 0x0000c8000c047a20 */ /* 0x000fc40000410000 */
[----:B------:R-:W-:Y:S01]  /*3640*/  ISETP.GT.AND P6, PT, R3, RZ, PT ;  /* 0x000000ff0300720c */ /* 0x000fe20003fc4270 */
[----:B------:R-:W-:Y:S01]  /*3650*/  FMUL.FTZ R5, R13, c[0x0][0x320] ;  /* 0x0000c8000d057a20 */ /* 0x000fe20000410000 */
[C---:B------:R-:W-:Y:S01]  /*3660*/  ISETP.GT.AND P5, PT, R3.reuse, 0x1, PT ;  /* 0x000000010300780c */ /* 0x040fe20003fa4270 */
[----:B------:R-:W-:Y:S01]  /*3670*/  FMUL.FTZ R16, R14, c[0x0][0x320] ;  /* 0x0000c8000e107a20 */ /* 0x000fe20000410000 */
[----:B------:R-:W-:Y:S01]  /*3680*/  ISETP.GT.AND P1, PT, R3, 0x8, PT ;  /* 0x000000080300780c */ /* 0x000fe20003f24270 */
[----:B------:R2:W-:Y:S01]  /*3690*/  MUFU.TANH R18, R4 ;  /* 0x0000000400127308 */ /* 0x0005e20000002400 */
[----:B------:R-:W-:Y:S01]  /*36a0*/  FSEL R6, R108, -INF , P6 ;  /* 0xff8000006c067808 */ /* 0x000fe20003000000 */
[----:B------:R-:W-:Y:S01]  /*36b0*/  FMUL.FTZ R22, R11, c[0x0][0x320] ;  /* 0x0000c8000b167a20 */ /* 0x000fe20000410000 */
[----:B------:R-:W-:Y:S01]  /*36c0*/  FSEL R7, R103, -INF , P5 ;  /* 0xff80000067077808 */ /* 0x000fe20002800000 */
[----:B------:R-:W-:Y:S01]  /*36d0*/  FMUL.FTZ R19, R8, c[0x0][0x320] ;  /* 0x0000c80008137a20 */ /* 0x000fe20000410000 */
[----:B------:R-:W-:Y:S01]  /*36e0*/  FSEL R11, R100, -INF , P6 ;  /* 0xff800000640b7808 */ /* 0x000fe20003000000 */
[----:B------:R-:W-:Y:S01]  /*36f0*/  FMUL.FTZ R21, R10, c[0x0][0x320] ;  /* 0x0000c8000a157a20 */ /* 0x000fe20000410000 */
[----:B------:R-:W-:Y:S01]  /*3700*/  ISETP.GT.AND P6, PT, R3, 0x9, PT ;  /* 0x000000090300780c */ /* 0x000fe20003fc4270 */
[----:B------:R1:W-:Y:S01]  /*3710*/  MUFU.TANH R20, R5 ;  /* 0x0000000500147308 */ /* 0x0003e20000002400 */
[----:B---3--:R-:W-:Y:S01]  /*3720*/  FSEL R8, R94, -INF , P1 ;  /* 0xff8000005e087808 */ /* 0x008fe20000800000 */
[----:B------:R-:W-:Y:S01]  /*3730*/  FMUL.FTZ R26, R26, c[0x0][0x320] ;  /* 0x0000c8001a1a7a20 */ /* 0x000fe20000410000 */
[----:B------:R-:W-:Y:S01]  /*3740*/  FSEL R12, R95, -INF , P5 ;  /* 0xff8000005f0c7808 */ /* 0x000fe20002800000 */
[----:B------:R-:W-:Y:S01]  /*3750*/  FMUL.FTZ R27, R27, c[0x0][0x320] ;  /* 0x0000c8001b1b7a20 */ /* 0x000fe20000410000 */
[----:B------:R-:W-:Y:S01]  /*3760*/  ISETP.GT.AND P5, PT, R3, 0x10, PT ;  /* 0x000000100300780c */ /* 0x000fe20003fa4270 */
[----:B------:R-:W-:Y:S01]  /*3770*/  FMUL.FTZ R17, R15, c[0x0][0x320] ;  /* 0x0000c8000f117a20 */ /* 0x000fe20000410000 */
[----:B-----5:R-:W-:Y:S01]  /*3780*/  FSEL R10, R93, -INF , P6 ;  /* 0xff8000005d0a7808 */ /* 0x020fe20003000000 */
[----:B------:R-:W3:Y:S01]  /*3790*/  MUFU.TANH R25, R25 ;  /* 0x0000001900197308 */ /* 0x000ee20000002400 */
[----:B--2---:R-:W-:Y:S01]  /*37a0*/  FMNMX.FTZ R4, R6, R7, !PT ;  /* 0x0000000706047209 */ /* 0x004fe20007810000 */
[----:B------:R-:W-:Y:S01]  /*37b0*/  FMUL.FTZ R9, R9, c[0x0][0x320] ;  /* 0x0000c80009097a20 */ /* 0x000fe20000410000 */
[----:B------:R-:W-:Y:S01]  /*37c0*/  FSEL R13, R92, -INF , P1 ;  /* 0xff8000005c0d7808 */ /* 0x000fe20000800000 */
[----:B------:R-:W-:Y:S01]  /*37d0*/  FMUL.FTZ R28, R28, c[0x0][0x320] ;  /* 0x0000c8001c1c7a20 */ /* 0x000fe20000410000 */
[----:B------:R-:W-:Y:S01]  /*37e0*/  FMNMX.FTZ R4, R8, R4, !PT ;  /* 0x0000000408047209 */ /* 0x000fe20007810000 */
[----:B------:R-:W-:Y:S01]  /*37f0*/  FMUL.FTZ R29, R29, c[0x0][0x320] ;  /* 0x0000c8001d1d7a20 */ /* 0x000fe20000410000 */
[----:B------:R-:W-:Y:S01]  /*3800*/  ISETP.GT.AND P1, PT, R3, 0x11, PT ;  /* 0x000000110300780c */ /* 0x000fe20003f24270 */
[----:B------:R-:W2:Y:S01]  /*3810*/  MUFU.TANH R26, R26 ;  /* 0x0000001a001a7308 */ /* 0x000ea20000002400 */
[----:B------:R-:W-:Y:S01]  /*3820*/  FSEL R40, R82, -INF , P5 ;  /* 0xff80000052287808 */ /* 0x000fe20002800000 */
[----:B------:R-:W-:Y:S01]  /*3830*/  FMUL.FTZ R30, R30, c[0x0][0x320] ;  /* 0x0000c8001e1e7a20 */ /* 0x000fe20000410000 */
[----:B------:R-:W-:Y:S01]  /*3840*/  FMNMX.FTZ R4, R10, R4, !PT ;  /* 0x000000040a047209 */ /* 0x000fe20007810000 */
[----:B------:R-:W-:Y:S01]  /*3850*/  IMAD.SHL.U32 R103, R2, 0x2, RZ ;  /* 0x0000000202677824 */ /* 0x000fe200078e00ff */
[----:B------:R-:W-:-:S02]  /*3860*/  FSEL R14, R83, -INF , P6 ;  /* 0xff800000530e7808 */ /* 0x000fc40003000000 */
[----:B------:R-:W-:Y:S01]  /*3870*/  ISETP.GT.AND P6, PT, R3, 0x18, PT ;  /* 0x000000180300780c */ /* 0x000fe20003fc4270 */
[----:B------:R-:W5:Y:S01]  /*3880*/  MUFU.TANH R27, R27 ;  /* 0x0000001b001b7308 */ /* 0x000f620000002400 */
[----:B------:R-:W-:Y:S01]  /*3890*/  FSEL R41, R81, -INF , P1 ;  /* 0xff80000051297808 */ /* 0x000fe20000800000 */
[----:B------:R-:W-:Y:S01]  /*38a0*/  IMAD R237, R0, 0x2, R103 ;  /* 0x0000000200ed7824 */ /* 0x000fe200078e0267 */
[----:B------:R-:W-:Y:S02]  /*38b0*/  FMNMX.FTZ R4, R40, R4, !PT ;  /* 0x0000000428047209 */ /* 0x000fe40007810000 */
[----:B----4-:R-:W-:Y:S01]  /*38c0*/  FSEL R46, R80, -INF , P5 ;  /* 0xff800000502e7808 */ /* 0x010fe20002800000 */
[----:B------:R-:W-:Y:S01]  /*38d0*/  IMAD.IADD R0, R239, 0x1, R237 ;  /* 0x00000001ef007824 */ /* 0x000fe200078e02ed */
[----:B------:R-:W-:Y:S01]  /*38e0*/  ISETP.GT.AND P5, PT, R3, 0x19, PT ;  /* 0x000000190300780c */ /* 0x000fe20003fa4270 */
[----:B------:R-:W4:Y:S01]  /*38f0*/  MUFU.TANH R15, R16 ;  /* 0x00000010000f7308 */ /* 0x000f220000002400 */
[----:B------:R-:W-:-:S02]  /*3900*/  FSEL R44, R74, -INF , P6 ;  /* 0xff8000004a2c7808 */ /* 0x000fc40003000000 */
[----:B------:R-:W-:Y:S02]  /*3910*/  FMNMX.FTZ R4, R41, R4, !PT ;  /* 0x0000000429047209 */ /* 0x000fe40007810000 */
[----:B------:R-:W-:Y:S02]  /*3920*/  FSEL R47, R75, -INF , P1 ;  /* 0xff8000004b2f7808 */ /* 0x000fe40000800000 */
[----:B------:R-:W-:Y:S01]  /*3930*/  ISETP.GT.AND P1, PT, R3, 0x20, PT ;  /* 0x000000200300780c */ /* 0x000fe20003f24270 */
[----:B------:R-:W-:Y:S01]  /*3940*/  MUFU.TANH R16, R9 ;  /* 0x0000000900107308 */ /* 0x000fe20000002400 */
[----:B------:R-:W-:Y:S02]  /*3950*/  FSEL R45, R73, -INF , P5 ;  /* 0xff800000492d7808 */ /* 0x000fe40002800000 */
[----:B------:R-:W-:Y:S02]  /*3960*/  FMNMX.FTZ R4, R44, R4, !PT ;  /* 0x000000042c047209 */ /* 0x000fe40007810000 */
[----:B------:R-:W-:-:S02]  /*3970*/  FSEL R76, R72, -INF , P6 ;  /* 0xff800000484c7808 */ /* 0x000fc40003000000 */
[----:B------:R-:W-:Y:S01]  /*3980*/  ISETP.GT.AND P6, PT, R3, 0x21, PT ;  /* 0x000000210300780c */ /* 0x000fe20003fc4270 */
[----:B------:R-:W2:Y:S01]  /*3990*/  MUFU.TANH R17, R17 ;  /* 0x0000001100117308 */ /* 0x000ea20000002400 */
[----:B------:R-:W-:Y:S02]  /*39a0*/  FSEL R101, R101, -INF , P1 ;  /* 0xff80000065657808 */ /* 0x000fe40000800000 */
[----:B------:R-:W-:Y:S02]  /*39b0*/  FMNMX.FTZ R4, R45, R4, !PT ;  /* 0x000000042d047209 */ /* 0x000fe40007810000 */
[----:B-1----:R-:W-:Y:S02]  /*39c0*/  FMNMX.FTZ R5, R11, R12, !PT ;  /* 0x0000000c0b057209 */ /* 0x002fe40007810000 */
[----:B------:R-:W-:Y:S01]  /*39d0*/  FSEL R77, R77, -INF , P5 ;  /* 0xff8000004d4d7808 */ /* 0x000fe20002800000 */
[----:B------:R-:W-:Y:S01]  /*39e0*/  MUFU.TANH R19, R19 ;  /* 0x0000001300137308 */ /* 0x000fe20000002400 */
[----:B------:R-:W-:-:S02]  /*39f0*/  ISETP.GT.AND P5, PT, R3, 0x28, PT ;  /* 0x000000280300780c */ /* 0x000fc40003fa4270 */
[----:B------:R-:W-:Y:S02]  /*3a00*/  FSEL R102, R102, -INF , P6 ;  /* 0xff80000066667808 */ /* 0x000fe40003000000 */
[----:B------:R-:W-:Y:S02]  /*3a10*/  FMNMX.FTZ R4, R101, R4, !PT ;  /* 0x0000000465047209 */ /* 0x000fe40007810000 */
[----:B------:R-:W-:Y:S01]  /*3a20*/  FMNMX.FTZ R5, R13, R5, !PT ;  /* 0x000000050d057209 */ /* 0x000fe20007810000 */
[----:B------:R-:W1:Y:S01]  /*3a30*/  MUFU.TANH R9, R21 ;  /* 0x0000001500097308 */ /* 0x000e620000002400 */
[----:B------:R-:W-:Y:S02]  /*3a40*/  FSEL R162, R162, -INF , P1 ;  /* 0xff800000a2a27808 */ /* 0x000fe40000800000 */
[----:B------:R-:W-:Y:S02]  /*3a50*/  ISETP.GT.AND P1, PT, R3, 0x29, PT ;  /* 0x000000290300780c */ /* 0x000fe40003f24270 */
[----:B------:R-:W-:-:S02]  /*3a60*/  FSEL R160, R160, -INF , P5 ;  /* 0xff800000a0a07808 */ /* 0x000fc40002800000 */
[----:B------:R-:W-:Y:S01]  /*3a70*/  FMNMX.FTZ R4, R102, R4, !PT ;  /* 0x0000000466047209 */ /* 0x000fe20007810000 */
[----:B------:R-:W1:Y:S01]  /*3a80*/  MUFU.TANH R28, R28 ;  /* 0x0000001c001c7308 */ /* 0x000e620000002400 */
[----:B------:R-:W-:Y:S02]  /*3a90*/  FMNMX.FTZ R5, R14, R5, !PT ;  /* 0x000000050e057209 */ /* 0x000fe40007810000 */
[----:B------:R-:W-:Y:S02]  /*3aa0*/  FSEL R163, R163, -INF , P6 ;  /* 0xff800000a3a37808 */ /* 0x000fe40003000000 */
[----:B------:R-:W-:Y:S02]  /*3ab0*/  ISETP.GT.AND P6, PT, R3, 0x30, PT ;  /* 0x000000300300780c */ /* 0x000fe40003fc4270 */
[----:B------:R-:W-:Y:S01]  /*3ac0*/  FSEL R161, R161, -INF , P1 ;  /* 0xff800000a1a17808 */ /* 0x000fe20000800000 */
[----:B------:R-:W-:Y:S01]  /*3ad0*/  MUFU.TANH R30, R30 ;  /* 0x0000001e001e7308 */ /* 0x000fe20000002400 */
[----:B------:R-:W-:-:S02]  /*3ae0*/  FMNMX.FTZ R4, R160, R4, !PT ;  /* 0x00000004a0047209 */ /* 0x000fc40007810000 */
[----:B------:R-:W-:Y:S02]  /*3af0*/  FMNMX.FTZ R5, R46, R5, !PT ;  /* 0x000000052e057209 */ /* 0x000fe40007810000 */
[----:B------:R-:W-:Y:S01]  /*3b00*/  FSEL R189, R60, -INF , P5 ;  /* 0xff8000003cbd7808 */ /* 0x000fe20002800000 */
[----:B------:R-:W-:Y:S01]  /*3b10*/  BAR.SYNC.DEFER_BLOCKING 0x0 ;  /* 0x0000000000007b1d */ /* 0x000fe20000010000 */
        /* <DEDUP_REMOVED lines=15> */
[----:B------:R-:W-:-:S02]  /*3c10*/  ISETP.GT.AND P5, PT, R3, 0x40, PT ;  /* 0x000000400300780c */ /* 0x000fc40003fa4270 */
[----:B------:R-:W-:Y:S02]  /*3c20*/  FSEL R204, R37, -INF , P6 ;  /* 0xff80000025cc7808 */ /* 0x000fe40003000000 */
[----:B------:R-:W-:Y:S02]  /*3c30*/  FMNMX.FTZ R4, R205, R4, !PT ;  /* 0x00000004cd047209 */ /* 0x000fe40007810000 */
        /* <DEDUP_REMOVED lines=9> */
[----:B---3--:R-:W-:Y:S02]  /*3cd0*/  FSEL R244, R25, -INF , P1 ;  /* 0xff80000019f47808 */ /* 0x008fe40000800000 */
[----:B------:R-:W-:-:S02]  /*3ce0*/  FMNMX.FTZ R100, R245, R100, !PT ;  /* 0x00000064f5647209 */ /* 0x000fc40007810000 */
[----:B------:R-:W-:Y:S02]  /*3cf0*/  FMNMX.FTZ R4, R189, R5, !PT ;  /* 0x00000005bd047209 */ /* 0x000fe40007810000 */
[----:B--2---:R-:W-:Y:S01]  /*3d00*/  FSEL R248, R26, -INF , P5 ;  /* 0xff8000001af87808 */ /* 0x004fe20002800000 */
[----:B------:R-:W2:Y:S01]  /*3d10*/  MUFU.TANH R5, R29 ;  /* 0x0000001d00057308 */ /* 0x000ea20000002400 */
[----:B------:R-:W-:Y:S02]  /*3d20*/  ISETP.GT.AND P5, PT, R3, 0x49, PT ;  /* 0x000000490300780c */ /* 0x000fe40003fa4270 */
[----:B------:R-:W-:Y:S02]  /*3d30*/  FSEL R243, R18, -INF , P6 ;  /* 0xff80000012f37808 */ /* 0x000fe40003000000 */
[----:B------:R-:W-:Y:S02]  /*3d40*/  FMNMX.FTZ R100, R244, R100, !PT ;  /* 0x00000064f4647209 */ /* 0x000fe40007810000 */
[----:B------:R-:W-:-:S02]  /*3d50*/  FMNMX.FTZ R4, R188, R4, !PT ;  /* 0x00000004bc047209 */ /* 0x000fc40007810000 */
[----:B-----5:R-:W-:Y:S02]  /*3d60*/  FSEL R249, R27, -INF , P1 ;  /* 0xff8000001bf97808 */ /* 0x020fe40000800000 */
[----:B------:R-:W-:Y:S01]  /*3d70*/  ISETP.GT.AND P1, PT, R3, 0x50, PT ;  /* 0x000000500300780c */ /* 0x000fe20003f24270 */
[----:B------:R-:W-:Y:S01]  /*3d80*/  LDSM.16.MT88.4 R24, [R0+0x100] ;  /* 0x000100000018783b */ /* 0x000fe20000004200 */
[----:B------:R-:W-:Y:S02]  /*3d90*/  FSEL R242, R20, -INF , P5 ;  /* 0xff80000014f27808 */ /* 0x000fe40002800000 */
[----:B------:R-:W-:Y:S02]  /*3da0*/  FMNMX.FTZ R100, R243, R100, !PT ;  /* 0x00000064f3647209 */ /* 0x000fe40007810000 */
[----:B------:R-:W-:Y:S02]  /*3db0*/  FMNMX.FTZ R4, R207, R4, !PT ;  /* 0x00000004cf047209 */ /* 0x000fe40007810000 */
[----:B----4-:R-:W-:-:S02]  /*3dc0*/  FSEL R247, R15, -INF , P6 ;  /* 0xff8000000ff77808 */ /* 0x010fc40003000000 */
[----:B------:R-:W-:Y:S02]  /*3dd0*/  FSEL R246, R17, -INF , P5 ;  /* 0xff80000011f67808 */ /* 0x000fe40002800000 */
[----:B-1----:R-:W-:Y:S02]  /*3de0*/  FSEL R129, R9, -INF , P1 ;  /* 0xff80000009817808 */ /* 0x002fe40000800000 */
[----:B------:R-:W-:Y:S01]  /*3df0*/  FSEL R140, R19, -INF , P1 ;  /* 0xff800000138c7808 */ /* 0x000fe20000800000 */
[----:B------:R-:W1:Y:S01]  /*3e00*/  MUFU.TANH R9, R22 ;  /* 0x0000001600097308 */ /* 0x000e620000002400 */
[C---:B------:R-:W-:Y:S02]  /*3e10*/  ISETP.GT.AND P6, PT, R3.reuse, 0x51, PT ;  /* 0x000000510300780c */ /* 0x040fe40003fc4270 */
[C---:B------:R-:W-:Y:S02]  /*3e20*/  ISETP.GT.AND P5, PT, R3.reuse, 0x58, PT ;  /* 0x000000580300780c */ /* 0x040fe40003fa4270 */
[----:B------:R-:W-:-:S02]  /*3e30*/  ISETP.GT.AND P1, PT, R3, 0x59, PT ;  /* 0x000000590300780c */ /* 0x000fc40003f24270 */
[----:B------:R-:W-:Y:S02]  /*3e40*/  FMNMX.FTZ R100, R242, R100, !PT ;  /* 0x00000064f2647209 */ /* 0x000fe40007810000 */
[----:B------:R-:W-:Y:S02]  /*3e50*/  FMNMX.FTZ R3, R206, R4, !PT ;  /* 0x00000004ce037209 */ /* 0x000fe40007810000 */
[----:B------:R-:W-:Y:S02]  /*3e60*/  FSEL R128, R16, -INF , P6 ;  /* 0xff80000010807808 */ /* 0x000fe40003000000 */
[----:B------:R-:W-:Y:S01]  /*3e70*/  FMNMX.FTZ R100, R140, R100, !PT ;  /* 0x000000648c647209 */ /* 0x000fe20007810000 */
[----:B------:R-:W-:Y:S01]  /*3e80*/  LDSM.16.MT88.4 R16, [R103+0x100] ;  /* 0x000100006710783b */ /* 0x000fe20000004200 */
[----:B------:R-:W-:Y:S02]  /*3e90*/  FMNMX.FTZ R3, R241, R3, !PT ;  /* 0x00000003f1037209 */ /* 0x000fe40007810000 */
[----:B------:R-:W-:-:S02]  /*3ea0*/  FSEL R141, R28, -INF , P5 ;  /* 0xff8000001c8d7808 */ /* 0x000fc40002800000 */
[----:B------:R-:W-:Y:S02]  /*3eb0*/  FMNMX.FTZ R100, R128, R100, !PT ;  /* 0x0000006480647209 */ /* 0x000fe40007810000 */
[----:B------:R-:W-:Y:S02]  /*3ec0*/  FMNMX.FTZ R3, R240, R3, !PT ;  /* 0x00000003f0037209 */ /* 0x000fe40007810000 */
[----:B--2---:R-:W-:Y:S01]  /*3ed0*/  FSEL R121, R5, -INF , P1 ;  /* 0xff80000005797808 */ /* 0x004fe20000800000 */
[----:B------:R-:W-:Y:S01]  /*3ee0*/  FMUL.FTZ R5, R31, c[0x0][0x320] ;  /* 0x0000c8001f057a20 */ /* 0x000fe20000410000 */
[----:B------:R-:W-:Y:S02]  /*3ef0*/  FMNMX.FTZ R100, R141, R100, !PT ;  /* 0x000000648d647209 */ /* 0x000fe40007810000 */
[----:B------:R-:W-:Y:S02]  /*3f00*/  FMNMX.FTZ R3, R248, R3, !PT ;  /* 0x00000003f8037209 */ /* 0x000fe40007810000 */
[----:B------:R-:W-:Y:S01]  /*3f10*/  FMNMX.FTZ R100, R121, R100, !PT ;  /* 0x0000006479647209 */ /* 0x000fe20007810000 */
[----:B------:R-:W2:Y:S01]  /*3f20*/  MUFU.TANH R5, R5 ;  /* 0x0000000500057308 */ /* 0x000ea20000002400 */
[----:B------:R-:W-:-:S02]  /*3f30*/  FMNMX.FTZ R3, R249, R3, !PT ;  /* 0x00000003f9037209 */ /* 0x000fc40007810000 */
[----:B-1----:R-:W-:Y:S01]  /*3f40*/  FSEL R120, R9, -INF , P6 ;  /* 0xff80000009787808 */ /* 0x002fe20003000000 */
[----:B------:R-:W1:Y:S01]  /*3f50*/  SHFL.BFLY PT, R4, R100, 0x2, 0x1f ;  /* 0x0c401f0064047f89 */ /* 0x000e6200000e0000 */
[----:B------:R-:W-:Y:S02]  /*3f60*/  FMNMX.FTZ R3, R247, R3, !PT ;  /* 0x00000003f7037209 */ /* 0x000fe40007810000 */
[----:B------:R-:W-:Y:S02]  /*3f70*/  FSEL R132, R30, -INF , P5 ;  /* 0xff8000001e847808 */ /* 0x000fe40002800000 */
[----:B------:R-:W-:Y:S02]  /*3f80*/  FMNMX.FTZ R3, R246, R3, !PT ;  /* 0x00000003f6037209 */ /* 0x000fe40007810000 */
[----:B------:R-:W-:Y:S02]  /*3f90*/  IADD3 R2, R239, R103, RZ ;  /* 0x00000067ef027210 */ /* 0x000fe40007ffe0ff */
[----:B------:R-:W-:-:S02]  /*3fa0*/  FMNMX.FTZ R3, R129, R3, !PT ;  /* 0x0000000381037209 */ /* 0x000fc40007810000 */
[----:B--2---:R-:W-:Y:S01]  /*3fb0*/  FSEL R144, R5, -INF , P1 ;  /* 0xff80000005907808 */ /* 0x004fe20000800000 */
[----:B------:R-:W-:Y:S01]  /*3fc0*/  LDSM.16.MT88.4 R28, [R2+0x3100] ;  /* 0x00310000021c783b */ /* 0x000fe20000004200 */
[----:B------:R-:W-:-:S03]  /*3fd0*/  FMNMX.FTZ R3, R120, R3, !PT ;  /* 0x0000000378037209 */ /* 0x000fc60007810000 */
[----:B------:R-:W-:Y:S01]  /*3fe0*/  LDSM.16.MT88.4 R20, [R2+0x6100] ;  /* 0x006100000214783b */ /* 0x000fe20000004200 */
[----:B------:R-:W-:-:S03]  /*3ff0*/  FMNMX.FTZ R3, R132, R3, !PT ;  /* 0x0000000384037209 */ /* 0x000fc60007810000 */
[----:B------:R-:W-:Y:S01]  /*4000*/  LDSM.16.MT88.4 R32, [R2+0x100] ;  /* 0x000100000220783b */ /* 0x000fe20000004200 */
        /* <DEDUP_REMOVED lines=13> */
[----:B------:R-:W-:Y:S01]  /*40e0*/  FSETP.NEU.FTZ.AND P1, PT, R3, -INF , PT ;  /* 0xff8000000300780b */ /* 0x000fe20003f3d000 */
[----:B--2---:R-:W-:-:S04]  /*40f0*/  FFMA.FTZ R4, R7, c[0x0][0x2d0], -R9 ;  /* 0x0000b40007047a23 */ /* 0x004fc80000010809 */
[----:B------:R1:W-:Y:S02]  /*4100*/  MUFU.EX2 R114, R4 ;  /* 0x0000000400727308 */ /* 0x0003e40000000800 */
[----:B-1----:R-:W-:Y:S02]  /*4110*/  FFMA.FTZ R4, R8, c[0x0][0x2d0], -R9 ;  /* 0x0000b40008047a23 */ /* 0x002fe40000010809 */
[----:B------:R-:W-:-:S04]  /*4120*/  FMUL.FTZ R8, R3, c[0x0][0x2d0] ;  /* 0x0000b40003087a20 */ /* 0x000fc80000410000 */
[----:B------:R1:W-:Y:S01]  /*4130*/  MUFU.EX2 R133, R4 ;  /* 0x0000000400857308 */ /* 0x0003e20000000800 */
[----:B------:R-:W-:Y:S02]  /*4140*/  FSEL R8, R8, RZ, P1 ;  /* 0x000000ff08087208 */ /* 0x000fe40000800000 */
[----:B------:R-:W-:Y:S01]  /*4150*/  PLOP3.LUT P1, PT, PT, PT, UP1, 0x80, 0x0 ;  /* 0x000000000000781c */ /* 0x000fe20003f2f018 */
[--C-:B-1----:R-:W-:Y:S02]  /*4160*/  FFMA.FTZ R4, R10, c[0x0][0x2d0], -R9.reuse ;  /* 0x0000b4000a047a23 */ /* 0x102fe40000010809 */
[----:B------:R-:W-:Y:S02]  /*4170*/  FFMA.FTZ R10, R40, c[0x0][0x2d0], -R9 ;  /* 0x0000b400280a7a23 */ /* 0x000fe40000010809 */
[----:B------:R1:W2:Y:S08]  /*4180*/  MUFU.EX2 R122, R4 ;  /* 0x00000004007a7308 */ /* 0x0002b00000000800 */
[----:B------:R3:W-:Y:S01]  /*4190*/  MUFU.EX2 R123, R10 ;  /* 0x0000000a007b7308 */ /* 0x0007e20000000800 */
[----:B-1----:R-:W-:Y:S01]  /*41a0*/  FFMA.FTZ R4, R11, c[0x0][0x2d0], -R8 ;  /* 0x0000b4000b047a23 */ /* 0x002fe20000010808 */
[----:B--2---:R-:W-:Y:S01]  /*41b0*/  F2FP.BF16.PACK_AB R6, R122, R133 ;  /* 0x000000857a06723e */ /* 0x004fe200000010ff */
[----:B------:R-:W-:-:S05]  /*41c0*/  IMAD.MOV.U32 R11, RZ, RZ, R114 ;  /* 0x000000ffff0b7224 */ /* 0x000fca00078e0072 */
[----:B------:R1:W-:Y:S01]  /*41d0*/  MUFU.EX2 R131, R4 ;  /* 0x0000000400837308 */ /* 0x0003e20000000800 */
[----:B---3--:R-:W-:Y:S02]  /*41e0*/  FFMA.FTZ R10, R41, c[0x0][0x2d0], -R9 ;  /* 0x0000b400290a7a23 */ /* 0x008fe40000010809 */
[----:B------:R-:W-:Y:S05]  /*41f0*/  LDSM.16.MT88.4 R40, [R103+0x6100] ;  /* 0x006100006728783b */ /* 0x000fea0000004200 */
[----:B------:R2:W-:Y:S01]  /*4200*/  MUFU.EX2 R135, R10 ;  /* 0x0000000a00877308 */ /* 0x0005e20000000800 */
[----:B-1----:R-:W-:-:S07]  /*4210*/  FFMA.FTZ R4, R12, c[0x0][0x2d0], -R8 ;  /* 0x0000b4000c047a23 */ /* 0x002fce0000010808 */
[----:B------:R1:W3:Y:S01]  /*4220*/  MUFU.EX2 R251, R4 ;  /* 0x0000000400fb7308 */ /* 0x0002e20000000800 */
[----:B--2---:R-:W-:Y:S02]  /*4230*/  FFMA.FTZ R10, R44, c[0x0][0x2d0], -R9 ;  /* 0x0000b4002c0a7a23 */ /* 0x004fe40000010809 */
[----:B------:R-:W-:-:S05]  /*4240*/  IMAD.MOV.U32 R44, RZ, RZ, R129 ;  /* 0x000000ffff2c7224 */ /* 0x000fca00078e0081 */
[----:B------:R2:W-:Y:S01]  /*4250*/  MUFU.EX2 R136, R10 ;  /* 0x0000000a00887308 */ /* 0x0005e20000000800 */
[----:B-1----:R-:W-:Y:S01]  /*4260*/  FFMA.FTZ R4, R13, c[0x0][0x2d0], -R8 ;  /* 0x0000b4000d047a23 */ /* 0x002fe20000010808 */
[----:B---3--:R-:W-:-:S06]  /*4270*/  F2FP.BF16.PACK_AB R5, R251, R131 ;  /* 0x00000083fb05723e */ /* 0x008fcc00000010ff */
[----:B------:R1:W-:Y:S01]  /*4280*/  MUFU.EX2 R134, R4 ;  /* 0x0000000400867308 */ /* 0x0003e20000000800 */
[----:B--2---:R-:W-:-:S07]  /*4290*/  FFMA.FTZ R10, R45, c[0x0][0x2d0], -R9 ;  /* 0x0000b4002d0a7a23 */ /* 0x004fce0000010809 */
[----:B------:R2:W-:Y:S01]  /*42a0*/  MUFU.EX2 R78, R10 ;  /* 0x0000000a004e7308 */ /* 0x0005e20000000800 */
[--C-:B-1----:R-:W-:Y:S02]  /*42b0*/  FFMA.FTZ R4, R14, c[0x0][0x2d0], -R8.reuse ;  /* 0x0000b4000e047a23 */ /* 0x102fe40000010808 */
[----:B------:R-:W1:Y:S05]  /*42c0*/  LDSM.16.MT88.4 R12, [R237+0x100] ;  /* 0x00010000ed0c783b */ /* 0x000e6a0000004200 */
[----:B------:R3:W4:Y:S01]  /*42d0*/  MUFU.EX2 R145, R4 ;  /* 0x0000000400917308 */ /* 0x0007220000000800 */
[----:B--2---:R-:W-:Y:S01]  /*42e0*/  FFMA.FTZ R10, R46, c[0x0][0x2d0], -R8 ;  /* 0x0000b4002e0a7a23 */ /* 0x004fe20000010808 */
[----:B------:R-:W-:-:S06]  /*42f0*/  MOV R46, R130 ;  /* 0x00000082002e7202 */ /* 0x000fcc0000000f00 */
[----:B------:R2:W5:Y:S01]  /*4300*/  MUFU.EX2 R137, R10 ;  /* 0x0000000a00897308 */ /* 0x0005620000000800 */
[----:B---3--:R-:W-:Y:S02]  /*4310*/  F2FP.BF16.PACK_AB R4, R11, R130 ;  /* 0x000000820b04723e */ /* 0x008fe400000010ff */
[----:B----4-:R-:W-:Y:S01]  /*4320*/  F2FP.BF16.PACK_AB R7, R145, R134 ;  /* 0x000000869107723e */ /* 0x010fe200000010ff */
[----:B--2---:R-:W-:-:S06]  /*4330*/  FFMA.FTZ R10, R47, c[0x0][0x2d0], -R8 ;  /* 0x0000b4002f0a7a23 */ /* 0x004fcc0000010808 */
[C---:B------:R-:W-:Y:S01]  /*4340*/  HMMA.16816.F32.BF16 R56, R4.reuse, R28, RZ ;  /* 0x0000001c0438723c */ /* 0x040fe200000418ff */
[----:B------:R-:W-:Y:S01]  /*4350*/  IMAD.MOV.U32 R47, RZ, RZ, R131 ;  /* 0x000000ffff2f7224 */ /* 0x000fe200078e0083 */
[----:B------:R2:W3:Y:S06]  /*4360*/  MUFU.EX2 R252, R10 ;  /* 0x0000000a00fc7308 */ /* 0x0004ec0000000800 */
[C---:B------:R-:W-:Y:S01]  /*4370*/  HMMA.16816.F32.BF16 R64, R4.reuse, R30, RZ ;  /* 0x0000001e0440723c */ /* 0x040fe200000418ff */
[----:B------:R-:W-:Y:S07]  /*4380*/  LDSM.16.MT88.4 R28, [R237+0x3100] ;  /* 0x00310000ed1c783b */ /* 0x000fee0000004200 */
[----:B-1----:R-:W-:Y:S01]  /*4390*/  HMMA.16816.F32.BF16 R84, R4, R12, RZ ;  /* 0x0000000c0454723c */ /* 0x002fe200000418ff */
[----:B--2---:R-:W-:-:S04]  /*43a0*/  FFMA.FTZ R10, R76, c[0x0][0x2d0], -R8 ;  /* 0x0000b4004c0a7a23 */ /* 0x004fc80000010808 */
        /* <DEDUP_REMOVED lines=11> */
[----:B----4-:R-:W-:-:S06]  /*4460*/  MOV R10, R78 ;  /* 0x0000004e000a7202 */ /* 0x010fcc0000000f00 */
[C---:B------:R-:W-:Y:S08]  /*4470*/  HMMA.16816.F32.BF16 R104, R4.reuse, R24, RZ ;  /* 0x000000180468723c */ /* 0x040ff000000418ff */
[C---:B------:R-:W-:Y:S01]  /*4480*/  HMMA.16816.F32.BF16 R96, R4.reuse, R26, RZ ;  /* 0x0000001a0460723c */ /* 0x040fe200000418ff */
[----:B------:R-:W4:Y:S07]  /*4490*/  LDSM.16.MT88.4 R24, [R2+0x900] ;  /* 0x000900000218783b */ /* 0x000f2e0000004200 */
[C---:B--2---:R-:W-:Y:S08]  /*44a0*/  HMMA.16816.F32.BF16 R116, R4.reuse, R12, RZ ;  /* 0x0000000c0474723c */ /* 0x044ff000000418ff */
[C---:B------:R-:W-:Y:S01]  /*44b0*/  HMMA.16816.F32.BF16 R124, R4.reuse, R14, RZ ;  /* 0x0000000e047c723c */ /* 0x040fe200000418ff */
[----:B------:R-:W2:Y:S07]  /*44c0*/  LDSM.16.MT88.4 R12, [R2+0x6900] ;  /* 0x00690000020c783b */ /* 0x000eae0000004200 */
[C---:B------:R-:W-:Y:S07]  /*44d0*/  HMMA.16816.F32.BF16 R76, R4.reuse, R40, RZ ;  /* 0x00000028044c723c */ /* 0x040fee00000418ff */
[----:B-----5:R-:W-:Y:S01]  /*44e0*/  IMAD.MOV.U32 R40, RZ, RZ, R137 ;  /* 0x000000ffff287224 */ /* 0x020fe200078e0089 */
[----:B------:R-:W-:Y:S01]  /*44f0*/  HMMA.16816.F32.BF16 R92, R4, R36, RZ ;  /* 0x00000024045c723c */ /* 0x000fe200000418ff */
[----:B------:R-:W-:-:S07]  /*4500*/  IMAD.MOV.U32 R41, RZ, RZ, R136 ;  /* 0x000000ffff297224 */ /* 0x000fce00078e0088 */
[C---:B------:R-:W-:Y:S08]  /*4510*/  HMMA.16816.F32.BF16 R108, R4.reuse, R38, RZ ;  /* 0x00000026046c723c */ /* 0x040ff000000418ff */
[C---:B------:R-:W-:Y:S07]  /*4520*/  HMMA.16816.F32.BF16 R136, R4.reuse, R42, RZ ;  /* 0x0000002a0488723c */ /* 0x040fee00000418ff */
[----:B------:R-:W-:Y:S01]  /*4530*/  MOV R43, R141 ;  /* 0x0000008d002b7202 */ /* 0x000fe20000000f00 */
[----:B------:R-:W-:Y:S01]  /*4540*/  HMMA.16816.F32.BF16 R36, R4, R28, RZ ;  /* 0x0000001c0424723c */ /* 0x000fe200000418ff */
[----:B------:R-:W-:-:S07]  /*4550*/  IMAD.MOV.U32 R42, RZ, RZ, R140 ;  /* 0x000000ffff2a7224 */ /* 0x000fce00078e008c */
[C---:B------:R-:W-:Y:S01]  /*4560*/  HMMA.16816.F32.BF16 R112, R4.reuse, R30, RZ ;  /* 0x0000001e0470723c */ /* 0x040fe200000418ff */
[----:B------:R-:W5:Y:S07]  /*4570*/  LDSM.16.MT88.4 R28, [R2+0x3900] ;  /* 0x00390000021c783b */ /* 0x000f6e0000004200 */
[C---:B-1----:R-:W-:Y:S08]  /*4580*/  HMMA.16816.F32.BF16 R140, R4.reuse, R20, RZ ;  /* 0x00000014048c723c */ /* 0x042ff000000418ff */
[C---:B------:R-:W-:Y:S01]  /*4590*/  HMMA.16816.F32.BF16 R168, R4.reuse, R22, RZ ;  /* 0x0000001604a8723c */ /* 0x040fe200000418ff */
[----:B------:R-:W1:Y:S07]  /*45a0*/  LDSM.16.MT88.4 R20, [R237+0x900] ;  /* 0x00090000ed14783b */ /* 0x000e6e0000004200 */
[C---:B------:R-:W-:Y:S08]  /*45b0*/  HMMA.16816.F32.BF16 R88, R4.reuse, R32, RZ ;  /* 0x000000200458723c */ /* 0x040ff000000418ff */
[C---:B------:R-:W-:Y:S08]  /*45c0*/  HMMA.16816.F32.BF16 R172, R4.reuse, R16, RZ ;  /* 0x0000001004ac723c */ /* 0x040ff000000418ff */
[C---:B------:R-:W-:Y:S01]  /*45d0*/  HMMA.16816.F32.BF16 R180, R4.reuse, R18, RZ ;  /* 0x0000001204b4723c */ /* 0x040fe200000418ff */
[----:B------:R-:W1:Y:S07]  /*45e0*/  LDSM.16.MT88.4 R16, [R0+0x900] ;  /* 0x000900000010783b */ /* 0x000e6e0000004200 */
[----:B------:R-:W-:Y:S01]  /*45f0*/  HMMA.16816.F32.BF16 R72, R4, R34, RZ ;  /* 0x000000220448723c */ /* 0x000fe200000418ff */
[----:B------:R-:W1:Y:S06]  /*4600*/  LDSM.16.MT88.4 R32, [R103+0x900] ;  /* 0x000900006720783b */ /* 0x000e6c0000004200 */
[----:B------:R-:W-:-:S02]  /*4610*/  F2FP.BF16.PACK_AB R4, R135, R123 ;  /* 0x0000007b8704723e */ /* 0x000fc400000010ff */
[----:B---3--:R-:W-:Y:S02]  /*4620*/  F2FP.BF16.PACK_AB R5, R252, R40 ;  /* 0x00000028fc05723e */ /* 0x008fe400000010ff */
[----:B------:R-:W-:Y:S02]  /*4630*/  F2FP.BF16.PACK_AB R6, R10, R41 ;  /* 0x000000290a06723e */ /* 0x000fe400000010ff */
[----:B------:R-:W-:-:S07]  /*4640*/  F2FP.BF16.PACK_AB R7, R250, R45 ;  /* 0x0000002dfa07723e */ /* 0x000fce00000010ff */
[C---:B----4-:R-:W-:Y:S07]  /*4650*/  HMMA.16816.F32.BF16 R200, R4.reuse, R24, R88 ;  /* 0x0000001804c8723c */ /* 0x050fee0000041858 */
[----:B------:R-:W-:Y:S01]  /*4660*/  IMAD.MOV.U32 R24, RZ, RZ, R145 ;  /* 0x000000ffff187224 */ /* 0x000fe200078e0091 */
[----:B------:R-:W-:Y:S01]  /*4670*/  MOV R25, R144 ;  /* 0x0000009000197202 */ /* 0x000fe20000000f00 */
[----:B------:R-:W-:Y:S01]  /*4680*/  IMAD.MOV.U32 R91, RZ, RZ, R135 ;  /* 0x000000ffff5b7224 */ /* 0x000fe200078e0087 */
[----:B------:R-:W-:Y:S01]  /*4690*/  MOV R89, R133 ;  /* 0x0000008500597202 */ /* 0x000fe20000000f00 */
[----:B------:R-:W-:Y:S01]  /*46a0*/  IMAD.MOV.U32 R90, RZ, RZ, R134 ;  /* 0x000000ffff5a7224 */ /* 0x000fe200078e0086 */
[----:B--2---:R-:W-:Y:S01]  /*46b0*/  HMMA.16816.F32.BF16 R144, R4, R12, R52 ;  /* 0x0000000c0490723c */ /* 0x004fe20000041834 */
[----:B------:R-:W-:-:S07]  /*46c0*/  IMAD.MOV.U32 R88, RZ, RZ, R132 ;  /* 0x000000ffff587224 */ /* 0x000fce00078e0084 */
[C---:B------:R-:W-:Y:S01]  /*46d0*/  HMMA.16816.F32.BF16 R132, R4.reuse, R14, R48 ;  /* 0x0000000e0484723c */ /* 0x040fe20000041830 */
[----:B------:R-:W2:Y:S07]  /*46e0*/  LDSM.16.MT88.4 R12, [R103+0x3900] ;  /* 0x00390000670c783b */ /* 0x000eae0000004200 */
[C---:B-----5:R-:W-:Y:S07]  /*46f0*/  HMMA.16816.F32.BF16 R164, R4.reuse, R28, R56 ;  /* 0x0000001c04a4723c */ /* 0x060fee0000041838 */
[----:B------:R-:W-:Y:S01]  /*4700*/  MOV R29, R42 ;  /* 0x0000002a001d7202 */ /* 0x000fe20000000f00 */
[----:B-1----:R-:W-:Y:S01]  /*4710*/  HMMA.16816.F32.BF16 R84, R4, R20, R84 ;  /* 0x000000140454723c */ /* 0x002fe20000041854 */
[----:B------:R-:W-:-:S07]  /*4720*/  IMAD.MOV.U32 R28, RZ, RZ, R43 ;  /* 0x000000ffff1c7224 */ /* 0x000fce00078e002b */
[C---:B------:R-:W-:Y:S01]  /*4730*/  HMMA.16816.F32.BF16 R56, R4.reuse, R22, R68 ;  /* 0x000000160438723c */ /* 0x040fe20000041844 */
[----:B------:R-:W1:Y:S07]  /*4740*/  LDSM.16.MT88.4 R20, [R0+0x3900] ;  /* 0x003900000014783b */ /* 0x000e6e0000004200 */
[C---:B------:R-:W-:Y:S07]  /*4750*/  HMMA.16816.F32.BF16 R148, R4.reuse, R30, R64 ;  /* 0x0000001e0494723c */ /* 0x040fee0000041840 */
[----:B------:R-:W-:Y:S01]  /*4760*/  MOV R31, R40 ;  /* 0x00000028001f7202 */ /* 0x000fe20000000f00 */
[----:B------:R-:W-:Y:S01]  /*4770*/  HMMA.16816.F32.BF16 R64, R4, R16, R104 ;  /* 0x000000100440723c */ /* 0x000fe20000041868 */
[----:B------:R-:W-:-:S06]  /*4780*/  IMAD.MOV.U32 R30, RZ, RZ, R41 ;  /* 0x000000ffff1e7224 */ /* 0x000fcc00078e0029 */
[----:B------:R-:W-:Y:S01]  /*4790*/  MOV R104, R10 ;  /* 0x0000000a00687202 */ /* 0x000fe20000000f00 */
[----:B------:R-:W-:Y:S01]  /*47a0*/  HMMA.16816.F32.BF16 R52, R4, R18, R96 ;  /* 0x000000120434723c */ /* 0x000fe20000041860 */
[----:B------:R-:W3:Y:S01]  /*47b0*/  LDSM.16.MT88.4 R16, [R103+0x6900] ;  /* 0x006900006710783b */ /* 0x000ee20000004200 */
[----:B------:R-:W-:-:S05]  /*47c0*/  FFMA.FTZ R10, R101, c[0x0][0x2d0], -R9 ;  /* 0x0000b400650a7a23 */ /* 0x000fca0000010809 */
[----:B------:R-:W-:Y:S01]  /*47d0*/  IMAD.MOV.U32 R96, RZ, RZ, R47 ;  /* 0x000000ffff607224 */ /* 0x000fe200078e002f */
[C---:B------:R-:W-:Y:S01]  /*47e0*/  HMMA.16816.F32.BF16 R176, R4.reuse, R26, R72 ;  /* 0x0000001a04b0723c */ /* 0x040fe20000041848 */
[----:B------:R-:W-:Y:S01]  /*47f0*/  MOV R97, R46 ;  /* 0x0000002e00617202 */ /* 0x000fe20000000f00 */
[----:B------:R-:W-:Y:S01]  /*4800*/  IMAD.MOV.U32 R98, RZ, RZ, R45 ;  /* 0x000000ffff627224 */ /* 0x000fe200078e002d */
[----:B------:R-:W-:Y:S02]  /*4810*/  MOV R99, R44 ;  /* 0x0000002c00637202 */ /* 0x000fe40000000f00 */
[----:B------:R-:W-:Y:S02]  /*4820*/  MOV R101, R96 ;  /* 0x0000006000657202 */ /* 0x000fe40000000f00 */
[----:B------:R-:W-:Y:S01]  /*4830*/  MOV R27, R128 ;  /* 0x00000080001b7202 */ /* 0x000fe20000000f00 */
[----:B------:R-:W-:Y:S01]  /*4840*/  IMAD.MOV.U32 R72, RZ, RZ, R123 ;  /* 0x000000ffff487224 */ /* 0x000fe200078e007b */
[----:B------:R-:W-:Y:S01]  /*4850*/  MOV R73, R122 ;  /* 0x0000007a00497202 */ /* 0x000fe20000000f00 */
[----:B------:R-:W-:Y:S01]  /*4860*/  IMAD.MOV.U32 R74, RZ, RZ, R121 ;  /* 0x000000ffff4a7224 */ /* 0x000fe200078e0079 */
[----:B------:R-:W-:Y:S01]  /*4870*/  MOV R75, R120 ;  /* 0x00000078004b7202 */ /* 0x000fe20000000f00 */
[----:B------:R-:W-:Y:S02]  /*4880*/  HMMA.16816.F32.BF16 R128, R4, R32, R60 ;  /* 0x000000200480723c */ /* 0x000fe4000004183c */
[----:B------:R-:W-:Y:S01]  /*4890*/  IMAD.MOV.U32 R107, RZ, RZ, R73 ;  /* 0x000000ffff6b7224 */ /* 0x000fe200078e0049 */
[----:B------:R-:W-:Y:S01]  /*48a0*/  MOV R106, R74 ;  /* 0x0000004a006a7202 */ /* 0x000fe20000000f00 */
[----:B------:R-:W-:-:S04]  /*48b0*/  IMAD.MOV.U32 R105, RZ, RZ, R75 ;  /* 0x000000ffff697224 */ /* 0x000fc800078e004b */
[C---:B------:R-:W-:Y:S01]  /*48c0*/  HMMA.16816.F32.BF16 R120, R4.reuse, R34, R80 ;  /* 0x000000220478723c */ /* 0x040fe20000041850 */
[----:B------:R-:W-:Y:S06]  /*48d0*/  LDSM.16.MT88.4 R32, [R0+0x6900] ;  /* 0x006900000020783b */ /* 0x000fec0000004200 */
[----:B------:R-:W-:Y:S01]  /*48e0*/  IMAD.MOV.U32 R83, RZ, RZ, R27 ;  /* 0x000000ffff537224 */ /* 0x000fe200078e001b */
[----:B------:R-:W-:Y:S01]  /*48f0*/  MOV R80, R25 ;  /* 0x0000001900507202 */ /* 0x000fe20000000f00 */
[----:B------:R-:W-:Y:S01]  /*4900*/  IMAD.MOV.U32 R81, RZ, RZ, R24 ;  /* 0x000000ffff517224 */ /* 0x000fe200078e0018 */
[----:B--2---:R-:W-:Y:S01]  /*4910*/  HMMA.16816.F32.BF16 R40, R4, R12, R92 ;  /* 0x0000000c0428723c */ /* 0x004fe2000004185c */
[----:B------:R-:W2:Y:S01]  /*4920*/  LDSM.16.MT88.4 R24, [R237+0x3900] ;  /* 0x00390000ed18783b */ /* 0x000ea20000004200 */
[----:B------:R-:W-:-:S05]  /*4930*/  MOV R82, R72 ;  /* 0x0000004800527202 */ /* 0x000fca0000000f00 */
[----:B------:R-:W-:Y:S01]  /*4940*/  IMAD.MOV.U32 R95, RZ, RZ, R251 ;  /* 0x000000ffff5f7224 */ /* 0x000fe200078e00fb */
[C---:B------:R-:W-:Y:S01]  /*4950*/  HMMA.16816.F32.BF16 R48, R4.reuse, R14, R108 ;  /* 0x0000000e0430723c */ /* 0x040fe2000004186c */
[----:B------:R-:W4:Y:S01]  /*4960*/  LDSM.16.MT88.4 R12, [R237+0x6900] ;  /* 0x00690000ed0c783b */ /* 0x000f220000004200 */
[----:B------:R-:W-:Y:S01]  /*4970*/  MOV R94, R104 ;  /* 0x00000068005e7202 */ /* 0x000fe20000000f00 */
[----:B------:R-:W-:Y:S01]  /*4980*/  IMAD.MOV.U32 R93, RZ, RZ, R105 ;  /* 0x000000ffff5d7224 */ /* 0x000fe200078e0069 */
[----:B------:R-:W-:Y:S01]  /*4990*/  MOV R105, R90 ;  /* 0x0000005a00697202 */ /* 0x000fe20000000f00 */
[----:B------:R-:W-:Y:S02]  /*49a0*/  IMAD.MOV.U32 R104, RZ, RZ, R89 ;  /* 0x000000ffff687224 */ /* 0x000fe400078e0059 */
[----:B------:R-:W-:Y:S01]  /*49b0*/  IMAD.MOV.U32 R111, RZ, RZ, R107 ;  /* 0x000000ffff6f7224 */ /* 0x000fe200078e006b */
[----:B-1----:R-:W-:Y:S01]  /*49c0*/  HMMA.16816.F32.BF16 R60, R4, R20, R116 ;  /* 0x00000014043c723c */ /* 0x002fe20000041874 */
[----:B------:R1:W-:Y:S01]  /*49d0*/  MUFU.EX2 R119, R10 ;  /* 0x0000000a00777308 */ /* 0x0003e20000000800 */
[----:B------:R-:W-:Y:S01]  /*49e0*/  MOV R107, R252 ;  /* 0x000000fc006b7202 */ /* 0x000fe20000000f00 */
[----:B------:R-:W-:Y:S01]  /*49f0*/  IMAD.MOV.U32 R110, RZ, RZ, R81 ;  /* 0x000000ffff6e7224 */ /* 0x000fe200078e0051 */
[----:B------:R-:W-:Y:S01]  /*4a00*/  MOV R109, R82 ;  /* 0x00000052006d7202 */ /* 0x000fe20000000f00 */
[----:B------:R-:W-:-:S02]  /*4a10*/  IMAD.MOV.U32 R108, RZ, RZ, R83 ;  /* 0x000000ffff6c7224 */ /* 0x000fc400078e0053 */
[----:B------:R-:W-:Y:S01]  /*4a20*/  IMAD.MOV.U32 R118, RZ, RZ, R95 ;  /* 0x000000ffff767224 */ /* 0x000fe200078e005f */
[----:B---3--:R-:W-:Y:S01]  /*4a30*/  HMMA.16816.F32.BF16 R72, R4, R16, R76 ;  /* 0x000000100448723c */ /* 0x008fe2000004184c */
[----:B------:R-:W-:Y:S01]  /*4a40*/  MOV R95, R98 ;  /* 0x00000062005f7202 */ /* 0x000fe20000000f00 */
[----:B------:R-:W-:Y:S01]  /*4a50*/  IMAD.MOV.U32 R116, RZ, RZ, R31 ;  /* 0x000000ffff747224 */ /* 0x000fe200078e001f */
[----:B------:R-:W-:-:S05]  /*4a60*/  MOV R117, R28 ;  /* 0x0000001c00757202 */ /* 0x000fca0000000f00 */
[C---:B------:R-:W-:Y:S01]  /*4a70*/  HMMA.16816.F32.BF16 R76, R4.reuse, R18, R136 ;  /* 0x00000012044c723c */ /* 0x040fe20000041888 */
[----:B-1----:R-:W-:Y:S01]  /*4a80*/  FFMA.FTZ R10, R102, c[0x0][0x2d0], -R9 ;  /* 0x0000b400660a7a23 */ /* 0x002fe20000010809 */
[----:B------:R-:W1:Y:S03]  /*4a90*/  LDSM.16.MT88.4 R16, [R2+0x1100] ;  /* 0x001100000210783b */ /* 0x000e660000004200 */
[----:B------:R3:W5:Y:S02]  /*4aa0*/  MUFU.EX2 R92, R10 ;  /* 0x0000000a005c7308 */ /* 0x0007640000000800 */
[----:B------:R-:W-:Y:S01]  /*4ab0*/  MOV R139, R104 ;  /* 0x00000068008b7202 */ /* 0x000fe20000000f00 */
[C---:B------:R-:W-:Y:S07]  /*4ac0*/  HMMA.16816.F32.BF16 R68, R4.reuse, R22, R124 ;  /* 0x000000160444723c */ /* 0x040fee000004187c */
[----:B------:R-:W-:Y:S01]  /*4ad0*/  IMAD.MOV.U32 R124, RZ, RZ, R105 ;  /* 0x000000ffff7c7224 */ /* 0x000fe200078e0069 */
[----:B--2---:R-:W-:Y:S01]  /*4ae0*/  HMMA.16816.F32.BF16 R44, R4, R26, R112 ;  /* 0x0000001a042c723c */ /* 0x004fe20000041870 */
[----:B------:R-:W-:Y:S01]  /*4af0*/  IMAD.MOV.U32 R126, RZ, RZ, R107 ;  /* 0x000000ffff7e7224 */ /* 0x000fe200078e006b */
[----:B------:R-:W-:Y:S01]  /*4b00*/  MOV R127, R30 ;  /* 0x0000001e007f7202 */ /* 0x000fe20000000f00 */
[----:B---3--:R-:W-:Y:S01]  /*4b10*/  FFMA.FTZ R10, R160, c[0x0][0x2d0], -R9 ;  /* 0x0000b400a00a7a23 */ /* 0x008fe20000010809 */
[----:B-----5:R-:W-:-:S03]  /*4b20*/  MOV R136, R92 ;  /* 0x0000005c00887202 */ /* 0x020fc60000000f00 */
[----:B------:R-:W-:Y:S01]  /*4b30*/  IMAD.MOV.U32 R112, RZ, RZ, R97 ;  /* 0x000000ffff707224 */ /* 0x000fe200078e0061 */
[----:B------:R-:W-:Y:S01]  /*4b40*/  MOV R92, R106 ;  /* 0x0000006a005c7202 */ /* 0x000fe20000000f00 */
[----:B------:R2:W-:Y:S01]  /*4b50*/  MUFU.EX2 R251, R10 ;  /* 0x0000000a00fb7308 */ /* 0x0005e20000000800 */
[----:B------:R-:W-:Y:S01]  /*4b60*/  IMAD.MOV.U32 R113, RZ, RZ, R99 ;  /* 0x000000ffff717224 */ /* 0x000fe200078e0063 */
[C---:B------:R-:W-:Y:S01]  /*4b70*/  HMMA.16816.F32.BF16 R36, R4.reuse, R24, R36 ;  /* 0x000000180424723c */ /* 0x040fe20000041824 */
[----:B------:R-:W-:Y:S01]  /*4b80*/  MOV R114, R80 ;  /* 0x0000005000727202 */ /* 0x000fe20000000f00 */
[----:B------:R-:W-:Y:S01]  /*4b90*/  IMAD.MOV.U32 R106, RZ, RZ, R91 ;  /* 0x000000ffff6a7224 */ /* 0x000fe200078e005b */
[----:B------:R-:W-:Y:S01]  /*4ba0*/  MOV R115, R88 ;  /* 0x0000005800737202 */ /* 0x000fe20000000f00 */
[----:B------:R-:W3:Y:S01]  /*4bb0*/  LDSM.16.MT88.4 R24, [R2+0x4100] ;  /* 0x004100000218783b */ /* 0x000ee20000004200 */
[----:B------:R-:W-:Y:S01]  /*4bc0*/  MOV R20, R112 ;  /* 0x0000007000147202 */ /* 0x000fe20000000f00 */
[----:B------:R-:W-:Y:S01]  /*4bd0*/  IMAD.MOV.U32 R21, RZ, RZ, R113 ;  /* 0x000000ffff157224 */ /* 0x000fe200078e0071 */
[----:B------:R-:W-:Y:S01]  /*4be0*/  MOV R125, R106 ;  /* 0x0000006a007d7202 */ /* 0x000fe20000000f00 */
[----:B------:R-:W-:Y:S01]  /*4bf0*/  HMMA.16816.F32.BF16 R96, R4, R32, R172 ;  /* 0x000000200460723c */ /* 0x000fe200000418ac */
[----:B------:R-:W-:-:S02]  /*4c00*/  IMAD.MOV.U32 R138, RZ, RZ, R115 ;  /* 0x000000ffff8a7224 */ /* 0x000fc400078e0073 */
[----:B--2---:R-:W-:-:S04]  /*4c10*/  FFMA.FTZ R10, R161, c[0x0][0x2d0], -R9 ;  /* 0x0000b400a10a7a23 */ /* 0x004fc80000010809 */
[----:B------:R-:W-:Y:S01]  /*4c20*/  MOV R173, R118 ;  /* 0x0000007600ad7202 */ /* 0x000fe20000000f00 */
[----:B------:R-:W-:Y:S01]  /*4c30*/  IMAD.MOV.U32 R172, RZ, RZ, R101 ;  /* 0x000000ffffac7224 */ /* 0x000fe200078e0065 */
[C---:B----4-:R-:W-:Y:S01]  /*4c40*/  HMMA.16816.F32.BF16 R80, R4.reuse, R12, R140 ;  /* 0x0000000c0450723c */ /* 0x050fe2000004188c */
[----:B------:R2:W-:Y:S01]  /*4c50*/  MUFU.EX2 R102, R10 ;  /* 0x0000000a00667308 */ /* 0x0005e20000000800 */
[----:B------:R-:W-:Y:S01]  /*4c60*/  MOV R101, R250 ;  /* 0x000000fa00657202 */ /* 0x000fe20000000f00 */
[----:B------:R-:W-:Y:S01]  /*4c70*/  IMAD.MOV.U32 R118, RZ, RZ, R29 ;  /* 0x000000ffff767224 */ /* 0x000fe200078e001d */
[----:B------:R-:W-:Y:S01]  /*4c80*/  MOV R174, R117 ;  /* 0x0000007500ae7202 */ /* 0x000fe20000000f00 */
[----:B------:R-:W-:Y:S01]  /*4c90*/  LDSM.16.MT88.4 R28, [R103+0x1100] ;  /* 0x00110000671c783b */ /* 0x000fe20000004200 */
[----:B------:R-:W-:Y:S01]  /*4ca0*/  IMAD.MOV.U32 R33, RZ, RZ, R138 ;  /* 0x000000ffff217224 */ /* 0x000fe200078e008a */
[----:B------:R-:W-:Y:S01]  /*4cb0*/  MOV R32, R125 ;  /* 0x0000007d00207202 */ /* 0x000fe20000000f00 */
[----:B------:R-:W-:Y:S01]  /*4cc0*/  HMMA.16816.F32.BF16 R88, R4, R14, R168 ;  /* 0x0000000e0458723c */ /* 0x000fe200000418a8 */
[----:B------:R-:W4:Y:S01]  /*4cd0*/  LDSM.16.MT88.4 R12, [R2+0x7100] ;  /* 0x00710000020c783b */ /* 0x000f220000004200 */
[----:B------:R-:W-:-:S06]  /*4ce0*/  IMAD.MOV.U32 R175, RZ, RZ, R93 ;  /* 0x000000ffffaf7224 */ /* 0x000fcc00078e005d */
[----:B------:R-:W-:Y:S01]  /*4cf0*/  HMMA.16816.F32.BF16 R104, R4, R34, R180 ;  /* 0x000000220468723c */ /* 0x000fe200000418b4 */
[----:B--2---:R-:W-:-:S04]  /*4d00*/  FFMA.FTZ R10, R162, c[0x0][0x2d0], -R8 ;  /* 0x0000b400a20a7a23 */ /* 0x004fc80000010808 */
[----:B------:R2:W-:Y:S02]  /*4d10*/  MUFU.EX2 R137, R10 ;  /* 0x0000000a00897308 */ /* 0x0005e40000000800 */
[----:B------:R-:W-:Y:S01]  /*4d20*/  F2FP.BF16.PACK_AB R4, R136, R119 ;  /* 0x000000778804723e */ /* 0x000fe200000010ff */
[----:B------:R-:W-:Y:S01]  /*4d30*/  IMAD.MOV.U32 R34, RZ, RZ, R116 ;  /* 0x000000ffff227224 */ /* 0x000fe200078e0074 */
[----:B------:R-:W-:Y:S01]  /*4d40*/  MOV R35, R127 ;  /* 0x0000007f00237202 */ /* 0x000fe20000000f00 */
[----:B------:R-:W-:Y:S01]  /*4d50*/  IMAD.MOV.U32 R183, RZ, RZ, R126 ;  /* 0x000000ffffb77224 */ /* 0x000fe200078e007e */
[----:B------:R-:W-:Y:S01]  /*4d60*/  MOV R181, R110 ;  /* 0x0000006e00b57202 */ /* 0x000fe20000000f00 */
[----:B------:R-:W-:Y:S02]  /*4d70*/  IMAD.MOV.U32 R182, RZ, RZ, R109 ;  /* 0x000000ffffb67224 */ /* 0x000fe400078e006d */
[----:B------:R-:W-:Y:S02]  /*4d80*/  IMAD.MOV.U32 R180, RZ, RZ, R111 ;  /* 0x000000ffffb47224 */ /* 0x000fe400078e006f */
[----:B--2---:R-:W-:-:S04]  /*4d90*/  FFMA.FTZ R10, R163, c[0x0][0x2d0], -R8 ;  /* 0x0000b400a30a7a23 */ /* 0x004fc80000010808 */
[----:B------:R2:W5:Y:S02]  /*4da0*/  MUFU.EX2 R252, R10 ;  /* 0x0000000a00fc7308 */ /* 0x0005640000000800 */
[----:B--2---:R-:W-:Y:S01]  /*4db0*/  FFMA.FTZ R10, R189, c[0x0][0x2d0], -R8 ;  /* 0x0000b400bd0a7a23 */ /* 0x004fe20000010808 */
[----:B-----5:R-:W-:Y:S01]  /*4dc0*/  F2FP.BF16.PACK_AB R5, R252, R137 ;  /* 0x00000089fc05723e */ /* 0x020fe200000010ff */
[----:B------:R-:W-:-:S04]  /*4dd0*/  IMAD.MOV.U32 R189, RZ, RZ, R251 ;  /* 0x000000ffffbd7224 */ /* 0x000fc800078e00fb */
[----:B------:R2:W-:Y:S01]  /*4de0*/  MUFU.EX2 R251, R10 ;  /* 0x0000000a00fb7308 */ /* 0x0005e20000000800 */
[----:B------:R-:W-:Y:S01]  /*4df0*/  F2FP.BF16.PACK_AB R6, R102, R189 ;  /* 0x000000bd6606723e */ /* 0x000fe200000010ff */
[----:B--2---:R-:W-:Y:S01]  /*4e00*/  FFMA.FTZ R10, R188, c[0x0][0x2d0], -R8 ;  /* 0x0000b400bc0a7a23 */ /* 0x004fe20000010808 */
[----:B------:R-:W-:-:S05]  /*4e10*/  MOV R188, R114 ;  /* 0x0000007200bc7202 */ /* 0x000fca0000000f00 */
[----:B------:R-:W2:Y:S02]  /*4e20*/  MUFU.EX2 R250, R10 ;  /* 0x0000000a00fa7308 */ /* 0x000ea40000000800 */
[----:B--2---:R-:W-:Y:S01]  /*4e30*/  F2FP.BF16.PACK_AB R7, R250, R251 ;  /* 0x000000fbfa07723e */ /* 0x004fe200000010ff */
[----:B------:R-:W-:-:S06]  /*4e40*/  FFMA.FTZ R10, R190, c[0x0][0x2d0], -R9 ;  /* 0x0000b400be0a7a23 */ /* 0x000fcc0000010809 */
[C---:B-1----:R-:W-:Y:S01]  /*4e50*/  HMMA.16816.F32.BF16 R112, R4.reuse, R16, R200 ;  /* 0x000000100470723c */ /* 0x042fe200000418c8 */
[----:B------:R1:W-:Y:S06]  /*4e60*/  MUFU.EX2 R202, R10 ;  /* 0x0000000a00ca7308 */ /* 0x0003ec0000000800 */
[----:B------:R-:W-:Y:S01]  /*4e70*/  IMAD.MOV.U32 R201, RZ, RZ, R118 ;  /* 0x000000ffffc97224 */ /* 0x000fe200078e0076 */
[----:B------:R-:W-:Y:S01]  /*4e80*/  HMMA.16816.F32.BF16 R168, R4, R18, R176 ;  /* 0x0000001204a8723c */ /* 0x000fe200000418b0 */
[----:B------:R-:W2:Y:S01]  /*4e90*/  LDSM.16.MT88.4 R16, [R0+0x1100] ;  /* 0x001100000010783b */ /* 0x000ea20000004200 */
[----:B------:R-:W-:-:S02]  /*4ea0*/  MOV R200, R119 ;  /* 0x0000007700c87202 */ /* 0x000fc40000000f00 */
[----:B------:R-:W-:Y:S01]  /*4eb0*/  MOV R203, R189 ;  /* 0x000000bd00cb7202 */ /* 0x000fe20000000f00 */
[----:B------:R-:W-:Y:S02]  /*4ec0*/  IMAD.MOV.U32 R189, RZ, RZ, R124 ;  /* 0x000000ffffbd7224 */ /* 0x000fe400078e007c */
[----:B------:R-:W-:Y:S01]  /*4ed0*/  IMAD.MOV.U32 R177, RZ, RZ, R20 ;  /* 0x000000ffffb17224 */ /* 0x000fe200078e0014 */
[----:B------:R-:W-:Y:S01]  /*4ee0*/  MOV R176, R21 ;  /* 0x0000001500b07202 */ /* 0x000fe20000000f00 */
[----:B---3--:R-:W-:Y:S01]  /*4ef0*/  HMMA.16816.F32.BF16 R160, R4, R26, R148 ;  /* 0x0000001a04a0723c */ /* 0x008fe20000041894 */
[----:B------:R-:W3:Y:S01]  /*4f00*/  LDSM.16.MT88.4 R20, [R237+0x1100] ;  /* 0x00110000ed14783b */ /* 0x000ee20000004200 */
[----:B------:R-:W-:Y:S01]  /*4f10*/  IMAD.MOV.U32 R179, RZ, RZ, R101 ;  /* 0x000000ffffb37224 */ /* 0x000fe200078e0065 */
[----:B------:R-:W-:Y:S01]  /*4f20*/  MOV R178, R108 ;  /* 0x0000006c00b27202 */ /* 0x000fe20000000f00 */
[----:B-1----:R-:W-:Y:S01]  /*4f30*/  FFMA.FTZ R10, R191, c[0x0][0x2d0], -R9 ;  /* 0x0000b400bf0a7a23 */ /* 0x002fe20000010809 */
[----:B------:R-:W-:-:S03]  /*4f40*/  MOV R101, R92 ;  /* 0x0000005c00657202 */ /* 0x000fc60000000f00 */
[C---:B----4-:R-:W-:Y:S07]  /*4f50*/  HMMA.16816.F32.BF16 R140, R4.reuse, R12, R144 ;  /* 0x0000000c048c723c */ /* 0x050fee0000041890 */
[----:B------:R-:W-:Y:S01]  /*4f60*/  IMAD.MOV.U32 R147, RZ, RZ, R188 ;  /* 0x000000ffff937224 */ /* 0x000fe200078e00bc */
[----:B------:R-:W-:Y:S01]  /*4f70*/  HMMA.16816.F32.BF16 R148, R4, R14, R132 ;  /* 0x0000000e0494723c */ /* 0x000fe20000041884 */
[----:B------:R-:W1:Y:S01]  /*4f80*/  LDSM.16.MT88.4 R12, [R103+0x4100] ;  /* 0x00410000670c783b */ /* 0x000e620000004200 */
[----:B------:R-:W-:Y:S01]  /*4f90*/  IMAD.MOV.U32 R146, RZ, RZ, R136 ;  /* 0x000000ffff927224 */ /* 0x000fe200078e0088 */
[----:B------:R-:W-:-:S02]  /*4fa0*/  MOV R145, R137 ;  /* 0x0000008900917202 */ /* 0x000fc40000000f00 */
[----:B------:R-:W-:Y:S02]  /*4fb0*/  MOV R188, R139 ;  /* 0x0000008b00bc7202 */ /* 0x000fe40000000f00 */
[----:B------:R-:W-:Y:S01]  /*4fc0*/  MOV R144, R94 ;  /* 0x0000005e00907202 */ /* 0x000fe20000000f00 */
[C---:B------:R-:W-:Y:S01]  /*4fd0*/  HMMA.16816.F32.BF16 R164, R4.reuse, R24, R164 ;  /* 0x0000001804a4723c */ /* 0x040fe200000418a4 */
[----:B------:R-:W4:Y:S07]  /*4fe0*/  LDSM.16.MT88.4 R24, [R237+0x4100] ;  /* 0x00410000ed18783b */ /* 0x000f2e0000004200 */
[C---:B------:R-:W-:Y:S08]  /*4ff0*/  HMMA.16816.F32.BF16 R132, R4.reuse, R30, R120 ;  /* 0x0000001e0484723c */ /* 0x040ff00000041878 */
[C---:B--2---:R-:W-:Y:S08]  /*5000*/  HMMA.16816.F32.BF16 R120, R4.reuse, R16, R64 ;  /* 0x000000100478723c */ /* 0x044ff00000041840 */
[C---:B------:R-:W-:Y:S01]  /*5010*/  HMMA.16816.F32.BF16 R116, R4.reuse, R18, R52 ;  /* 0x000000120474723c */ /* 0x040fe20000041834 */
[----:B------:R-:W2:Y:S07]  /*5020*/  LDSM.16.MT88.4 R16, [R103+0x7100] ;  /* 0x007100006710783b */ /* 0x000eae0000004200 */
[C---:B------:R-:W-:Y:S07]  /*5030*/  HMMA.16816.F32.BF16 R136, R4.reuse, R28, R128 ;  /* 0x0000001c0488723c */ /* 0x040fee0000041880 */
[----:B------:R-:W-:Y:S01]  /*5040*/  IMAD.MOV.U32 R29, RZ, RZ, R95 ;  /* 0x000000ffff1d7224 */ /* 0x000fe200078e005f */
[C---:B---3--:R-:W-:Y:S08]  /*5050*/  HMMA.16816.F32.BF16 R128, R4.reuse, R20, R84 ;  /* 0x000000140480723c */ /* 0x048ff00000041854 */
[C---:B------:R-:W-:Y:S01]  /*5060*/  HMMA.16816.F32.BF16 R124, R4.reuse, R22, R56 ;  /* 0x00000016047c723c */ /* 0x040fe20000041838 */
[----:B------:R-:W3:Y:S07]  /*5070*/  LDSM.16.MT88.4 R20, [R0+0x4100] ;  /* 0x004100000014783b */ /* 0x000eee0000004200 */
[C---:B-1----:R-:W-:Y:S08]  /*5080*/  HMMA.16816.F32.BF16 R108, R4.reuse, R12, R40 ;  /* 0x0000000c046c723c */ /* 0x042ff00000041828 */
[C---:B------:R-:W-:Y:S01]  /*5090*/  HMMA.16816.F32.BF16 R92, R4.reuse, R14, R48 ;  /* 0x0000000e045c723c */ /* 0x040fe20000041830 */
[----:B------:R-:W1:Y:S07]  /*50a0*/  LDSM.16.MT88.4 R12, [R237+0x7100] ;  /* 0x00710000ed0c783b */ /* 0x000e6e0000004200 */
[C---:B----4-:R-:W-:Y:S08]  /*50b0*/  HMMA.16816.F32.BF16 R84, R4.reuse, R24, R36 ;  /* 0x000000180454723c */ /* 0x050ff00000041824 */
[C---:B------:R-:W-:Y:S01]  /*50c0*/  HMMA.16816.F32.BF16 R36, R4.reuse, R26, R44 ;  /* 0x0000001a0424723c */ /* 0x040fe2000004182c */
[----:B------:R-:W4:Y:S07]  /*50d0*/  LDSM.16.MT88.4 R24, [R0+0x7100] ;  /* 0x007100000018783b */ /* 0x000f2e0000004200 */
[C---:B--2---:R-:W-:Y:S07]  /*50e0*/  HMMA.16816.F32.BF16 R52, R4.reuse, R16, R72 ;  /* 0x000000100434723c */ /* 0x044fee0000041848 */
[----:B------:R-:W-:Y:S01]  /*50f0*/  MOV R73, R179 ;  /* 0x000000b300497202 */ /* 0x000fe20000000f00 */
[----:B------:R-:W-:Y:S01]  /*5100*/  IMAD.MOV.U32 R72, RZ, RZ, R200 ;  /* 0x000000ffff487224 */ /* 0x000fe200078e00c8 */
[----:B------:R-:W-:Y:S01]  /*5110*/  MOV R179, R201 ;  /* 0x000000c900b37202 */ /* 0x000fe20000000f00 */
[----:B------:R-:W-:Y:S01]  /*5120*/  HMMA.16816.F32.BF16 R40, R4, R18, R76 ;  /* 0x000000120428723c */ /* 0x000fe2000004184c */
[----:B------:R2:W5:Y:S01]  /*5130*/  MUFU.EX2 R201, R10 ;  /* 0x0000000a00c97308 */ /* 0x0005620000000800 */
[----:B------:R-:W5:Y:S01]  /*5140*/  LDSM.16.MT88.4 R16, [R2+0x7900] ;  /* 0x007900000210783b */ /* 0x000f620000004200 */
[----:B------:R-:W-:Y:S01]  /*5150*/  MOV R75, R29 ;  /* 0x0000001d004b7202 */ /* 0x000fe20000000f00 */
[----:B------:R-:W-:-:S02]  /*5160*/  IMAD.MOV.U32 R74, RZ, RZ, R144 ;  /* 0x000000ffff4a7224 */ /* 0x000fc400078e0090 */
[----:B------:R-:W-:Y:S02]  /*5170*/  LDSM.16.MT88.4 R28, [R237+0x1900] ;  /* 0x00190000ed1c783b */ /* 0x000fe40000004200 */
[C---:B---3--:R-:W-:Y:S08]  /*5180*/  HMMA.16816.F32.BF16 R48, R4.reuse, R20, R60 ;  /* 0x000000140430723c */ /* 0x048ff0000004183c */
[----:B-1----:R-:W-:Y:S01]  /*5190*/  HMMA.16816.F32.BF16 R56, R4, R12, R80 ;  /* 0x0000000c0438723c */ /* 0x002fe20000041850 */
[----:B--2---:R-:W-:Y:S01]  /*51a0*/  FFMA.FTZ R10, R205, c[0x0][0x2d0], -R9 ;  /* 0x0000b400cd0a7a23 */ /* 0x004fe20000010809 */
[----:B------:R-:W-:-:S03]  /*51b0*/  MOV R205, R146 ;  /* 0x0000009200cd7202 */ /* 0x000fc60000000f00 */
[----:B------:R1:W-:Y:S02]  /*51c0*/  MUFU.EX2 R200, R10 ;  /* 0x0000000a00c87308 */ /* 0x0003e40000000800 */
[----:B------:R-:W-:Y:S01]  /*51d0*/  IMAD.MOV.U32 R80, RZ, RZ, R177 ;  /* 0x000000ffff507224 */ /* 0x000fe200078e00b1 */
[C---:B------:R-:W-:Y:S01]  /*51e0*/  HMMA.16816.F32.BF16 R60, R4.reuse, R14, R88 ;  /* 0x0000000e043c723c */ /* 0x040fe20000041858 */
[----:B------:R-:W2:Y:S01]  /*51f0*/  LDSM.16.MT88.4 R12, [R103+0x1900] ;  /* 0x00190000670c783b */ /* 0x000ea20000004200 */
[----:B------:R-:W-:Y:S01]  /*5200*/  MOV R177, R183 ;  /* 0x000000b700b17202 */ /* 0x000fe20000000f00 */
[----:B------:R-:W-:Y:S01]  /*5210*/  IMAD.MOV.U32 R83, RZ, RZ, R145 ;  /* 0x000000ffff537224 */ /* 0x000fe200078e0091 */
[----:B------:R-:W-:Y:S01]  /*5220*/  MOV R81, R176 ;  /* 0x000000b000517202 */ /* 0x000fe20000000f00 */
[----:B------:R-:W-:Y:S02]  /*5230*/  IMAD.MOV.U32 R82, RZ, RZ, R147 ;  /* 0x000000ffff527224 */ /* 0x000fe400078e0093 */
[----:B------:R-:W-:Y:S01]  /*5240*/  IMAD.MOV.U32 R176, RZ, RZ, R35 ;  /* 0x000000ffffb07224 */ /* 0x000fe200078e0023 */
[----:B------:R-:W-:Y:S01]  /*5250*/  HMMA.16816.F32.BF16 R44, R4, R22, R68 ;  /* 0x00000016042c723c */ /* 0x000fe20000041844 */
[----:B------:R-:W3:Y:S01]  /*5260*/  LDSM.16.MT88.4 R20, [R2+0x4900] ;  /* 0x004900000214783b */ /* 0x000ee20000004200 */
[----:B-1----:R-:W-:Y:S01]  /*5270*/  FFMA.FTZ R10, R204, c[0x0][0x2d0], -R9 ;  /* 0x0000b400cc0a7a23 */ /* 0x002fe20000010809 */
[----:B------:R-:W-:Y:S01]  /*5280*/  MOV R204, R178 ;  /* 0x000000b200cc7202 */ /* 0x000fe20000000f00 */
[----:B------:R-:W-:-:S04]  /*5290*/  IMAD.MOV.U32 R178, RZ, RZ, R32 ;  /* 0x000000ffffb27224 */ /* 0x000fc800078e0020 */
[C---:B----4-:R-:W-:Y:S01]  /*52a0*/  HMMA.16816.F32.BF16 R68, R4.reuse, R24, R96 ;  /* 0x000000180444723c */ /* 0x050fe20000041860 */
[----:B------:R1:W4:Y:S06]  /*52b0*/  MUFU.EX2 R191, R10 ;  /* 0x0000000a00bf7308 */ /* 0x00032c0000000800 */
[----:B------:R-:W-:Y:S01]  /*52c0*/  MOV R99, R189 ;  /* 0x000000bd00637202 */ /* 0x000fe20000000f00 */
[----:B------:R-:W-:Y:S01]  /*52d0*/  IMAD.MOV.U32 R98, RZ, RZ, R188 ;  /* 0x000000ffff627224 */ /* 0x000fe200078e00bc */
[----:B------:R-:W-:Y:S01]  /*52e0*/  HMMA.16816.F32.BF16 R64, R4, R26, R104 ;  /* 0x0000001a0440723c */ /* 0x000fe20000041868 */
[----:B------:R-:W2:Y:S06]  /*52f0*/  LDSM.16.MT88.4 R24, [R0+0x1900] ;  /* 0x001900000018783b */ /* 0x000eac0000004200 */
[----:B-----5:R-:W-:Y:S01]  /*5300*/  F2FP.BF16.PACK_AB R4, R201, R202 ;  /* 0x000000cac904723e */ /* 0x020fe200000010ff */
[--C-:B-1----:R-:W-:Y:S01]  /*5310*/  FFMA.FTZ R10, R207, c[0x0][0x2d0], -R8.reuse ;  /* 0x0000b400cf0a7a23 */ /* 0x102fe20000010808 */
[----:B----4-:R-:W-:Y:S01]  /*5320*/  F2FP.BF16.PACK_AB R6, R191, R200 ;  /* 0x000000c8bf06723e */ /* 0x010fe200000010ff */
[----:B------:R-:W-:Y:S01]  /*5330*/  IMAD.MOV.U32 R207, RZ, RZ, R179 ;  /* 0x000000ffffcf7224 */ /* 0x000fe200078e00b3 */
[----:B------:R-:W-:Y:S01]  /*5340*/  MOV R179, R34 ;  /* 0x0000002200b37202 */ /* 0x000fe20000000f00 */
[----:B------:R1:W-:Y:S02]  /*5350*/  MUFU.EX2 R190, R10 ;  /* 0x0000000a00be7308 */ /* 0x0003e40000000800 */
[----:B-1----:R-:W-:Y:S01]  /*5360*/  FFMA.FTZ R10, R206, c[0x0][0x2d0], -R8 ;  /* 0x0000b400ce0a7a23 */ /* 0x002fe20000010808 */
[----:B------:R-:W-:-:S02]  /*5370*/  MOV R206, R33 ;  /* 0x0000002100ce7202 */ /* 0x000fc40000000f00 */
[----:B------:R-:W-:Y:S03]  /*5380*/  LDSM.16.MT88.4 R32, [R2+0x1900] ;  /* 0x001900000220783b */ /* 0x000fe60000004200 */
[----:B------:R1:W4:Y:S02]  /*5390*/  MUFU.EX2 R189, R10 ;  /* 0x0000000a00bd7308 */ /* 0x0003240000000800 */
[----:B-1----:R-:W-:Y:S01]  /*53a0*/  FFMA.FTZ R10, R241, c[0x0][0x2d0], -R8 ;  /* 0x0000b400f10a7a23 */ /* 0x002fe20000010808 */
[----:B----4-:R-:W-:Y:S02]  /*53b0*/  F2FP.BF16.PACK_AB R5, R189, R190 ;  /* 0x000000bebd05723e */ /* 0x010fe400000010ff */
[----:B------:R-:W-:-:S03]  /*53c0*/  MOV R241, R74 ;  /* 0x0000004a00f17202 */ /* 0x000fc60000000f00 */
[----:B------:R1:W-:Y:S02]  /*53d0*/  MUFU.EX2 R188, R10 ;  /* 0x0000000a00bc7308 */ /* 0x0003e40000000800 */
[----:B-1----:R-:W-:Y:S02]  /*53e0*/  FFMA.FTZ R10, R240, c[0x0][0x2d0], -R8 ;  /* 0x0000b400f00a7a23 */ /* 0x002fe40000010808 */
[----:B------:R-:W-:-:S04]  /*53f0*/  IMAD.MOV.U32 R240, RZ, RZ, R75 ;  /* 0x000000fffff07224 */ /* 0x000fc800078e004b */
[----:B------:R-:W1:Y:S02]  /*5400*/  MUFU.EX2 R183, R10 ;  /* 0x0000000a00b77308 */ /* 0x000e640000000800 */
[----:B-1----:R-:W-:Y:S01]  /*5410*/  F2FP.BF16.PACK_AB R7, R183, R188 ;  /* 0x000000bcb707723e */ /* 0x002fe200000010ff */
[----:B------:R-:W-:Y:S01]  /*5420*/  FFMA.FTZ R10, R245, c[0x0][0x2d0], -R9 ;  /* 0x0000b400f50a7a23 */ /* 0x000fe20000010809 */
[----:B------:R-:W-:Y:S01]  /*5430*/  MOV R245, R240 ;  /* 0x000000f000f57202 */ /* 0x000fe20000000f00 */
[----:B------:R-:W-:-:S04]  /*5440*/  IMAD.MOV.U32 R240, RZ, RZ, R241 ;  /* 0x000000fffff07224 */ /* 0x000fc800078e00f1 */
[C---:B------:R-:W-:Y:S08]  /*5450*/  HMMA.16816.F32.BF16 R88, R4.reuse, R16, R140 ;  /* 0x000000100458723c */ /* 0x040ff0000004188c */
[C---:B------:R-:W-:Y:S01]  /*5460*/  HMMA.16816.F32.BF16 R140, R4.reuse, R18, R148 ;  /* 0x00000012048c723c */ /* 0x040fe20000041894 */
[----:B------:R-:W1:Y:S06]  /*5470*/  LDSM.16.MT88.4 R16, [R103+0x4900] ;  /* 0x004900006710783b */ /* 0x000e6c0000004200 */
[----:B------:R-:W-:Y:S01]  /*5480*/  IMAD.MOV.U32 R150, RZ, RZ, R98 ;  /* 0x000000ffff967224 */ /* 0x000fe200078e0062 */
[----:B--2---:R-:W-:Y:S01]  /*5490*/  HMMA.16816.F32.BF16 R104, R4, R12, R136 ;  /* 0x0000000c0468723c */ /* 0x004fe20000041888 */
[----:B------:R-:W-:Y:S01]  /*54a0*/  MOV R148, R99 ;  /* 0x0000006300947202 */ /* 0x000fe20000000f00 */
[----:B------:R-:W-:Y:S01]  /*54b0*/  IMAD.MOV.U32 R151, RZ, RZ, R206 ;  /* 0x000000ffff977224 */ /* 0x000fe200078e00ce */
[----:B------:R-:W-:Y:S01]  /*54c0*/  MOV R149, R80 ;  /* 0x0000005000957202 */ /* 0x000fe20000000f00 */
[----:B------:R-:W-:-:S03]  /*54d0*/  IMAD.MOV.U32 R206, RZ, RZ, R73 ;  /* 0x000000ffffce7224 */ /* 0x000fc600078e0049 */
[----:B------:R-:W-:Y:S01]  /*54e0*/  MOV R139, R207 ;  /* 0x000000cf008b7202 */ /* 0x000fe20000000f00 */
[C---:B------:R-:W-:Y:S01]  /*54f0*/  HMMA.16816.F32.BF16 R132, R4.reuse, R14, R132 ;  /* 0x0000000e0484723c */ /* 0x040fe20000041884 */
[----:B------:R-:W2:Y:S01]  /*5500*/  LDSM.16.MT88.4 R12, [R237+0x4900] ;  /* 0x00490000ed0c783b */ /* 0x000ea20000004200 */
[----:B------:R-:W-:Y:S01]  /*5510*/  IMAD.MOV.U32 R138, RZ, RZ, R204 ;  /* 0x000000ffff8a7224 */ /* 0x000fe200078e00cc */
[----:B------:R-:W-:Y:S01]  /*5520*/  MOV R207, R72 ;  /* 0x0000004800cf7202 */ /* 0x000fe20000000f00 */
[----:B------:R-:W-:Y:S01]  /*5530*/  IMAD.MOV.U32 R204, RZ, RZ, R83 ;  /* 0x000000ffffcc7224 */ /* 0x000fe200078e0053 */
[----:B------:R-:W-:Y:S01]  /*5540*/  MOV R136, R82 ;  /* 0x0000005200887202 */ /* 0x000fe20000000f00 */
[----:B------:R-:W-:Y:S01]  /*5550*/  IMAD.MOV.U32 R137, RZ, RZ, R81 ;  /* 0x000000ffff897224 */ /* 0x000fe200078e0051 */
[----:B------:R-:W-:Y:S01]  /*5560*/  MOV R241, R206 ;  /* 0x000000ce00f17202 */ /* 0x000fe20000000f00 */
[----:B---3--:R-:W-:Y:S01]  /*5570*/  HMMA.16816.F32.BF16 R144, R4, R20, R164 ;  /* 0x000000140490723c */ /* 0x008fe200000418a4 */
[----:B------:R-:W-:Y:S01]  /*5580*/  IMAD.MOV.U32 R206, RZ, RZ, R207 ;  /* 0x000000ffffce7224 */ /* 0x000fe200078e00cf */
[----:B------:R-:W-:Y:S01]  /*5590*/  MOV R207, R204 ;  /* 0x000000cc00cf7202 */ /* 0x000fe20000000f00 */
[----:B------:R-:W-:Y:S01]  /*55a0*/  IMAD.MOV.U32 R204, RZ, RZ, R205 ;  /* 0x000000ffffcc7224 */ /* 0x000fe200078e00cd */
[----:B------:R-:W-:Y:S01]  /*55b0*/  MOV R205, R203 ;  /* 0x000000cb00cd7202 */ /* 0x000fe20000000f00 */
[----:B------:R-:W-:-:S03]  /*55c0*/  IMAD.MOV.U32 R203, RZ, RZ, R102 ;  /* 0x000000ffffcb7224 */ /* 0x000fc600078e0066 */
[C---:B------:R-:W-:Y:S01]  /*55d0*/  HMMA.16816.F32.BF16 R76, R4.reuse, R22, R160 ;  /* 0x00000016044c723c */ /* 0x040fe200000418a0 */
[----:B------:R-:W3:Y:S07]  /*55e0*/  LDSM.16.MT88.4 R20, [R0+0x4900] ;  /* 0x004900000014783b */ /* 0x000eee0000004200 */
[C---:B------:R-:W-:Y:S08]  /*55f0*/  HMMA.16816.F32.BF16 R96, R4.reuse, R28, R128 ;  /* 0x0000001c0460723c */ /* 0x040ff00000041880 */
[C---:B------:R-:W-:Y:S07]  /*5600*/  HMMA.16816.F32.BF16 R128, R4.reuse, R24, R120 ;  /* 0x000000180480723c */ /* 0x040fee0000041878 */
[----:B------:R-:W-:Y:S01]  /*5610*/  IMAD.MOV.U32 R120, RZ, RZ, R179 ;  /* 0x000000ffff787224 */ /* 0x000fe200078e00b3 */
[----:B------:R-:W-:Y:S01]  /*5620*/  HMMA.16816.F32.BF16 R160, R4, R26, R116 ;  /* 0x0000001a04a0723c */ /* 0x000fe20000041874 */
[----:B------:R-:W4:Y:S01]  /*5630*/  LDSM.16.MT88.4 R24, [R103+0x7900] ;  /* 0x007900006718783b */ /* 0x000f220000004200 */
[----:B------:R-:W-:Y:S01]  /*5640*/  MOV R121, R178 ;  /* 0x000000b200797202 */ /* 0x000fe20000000f00 */
[----:B------:R-:W-:Y:S01]  /*5650*/  IMAD.MOV.U32 R122, RZ, RZ, R177 ;  /* 0x000000ffff7a7224 */ /* 0x000fe200078e00b1 */
[----:B------:R-:W-:-:S04]  /*5660*/  MOV R123, R176 ;  /* 0x000000b0007b7202 */ /* 0x000fc80000000f00 */
[C---:B------:R-:W-:Y:S01]  /*5670*/  HMMA.16816.F32.BF16 R124, R4.reuse, R30, R124 ;  /* 0x0000001e047c723c */ /* 0x040fe2000004187c */
[----:B------:R-:W5:Y:S07]  /*5680*/  LDSM.16.MT88.4 R28, [R237+0x7900] ;  /* 0x00790000ed1c783b */ /* 0x000f6e0000004200 */
[C---:B-1----:R-:W-:Y:S08]  /*5690*/  HMMA.16816.F32.BF16 R116, R4.reuse, R18, R92 ;  /* 0x000000120474723c */ /* 0x042ff0000004185c */
[C---:B--2---:R-:W-:Y:S08]  /*56a0*/  HMMA.16816.F32.BF16 R92, R4.reuse, R12, R84 ;  /* 0x0000000c045c723c */ /* 0x044ff00000041854 */
[C---:B------:R-:W-:Y:S01]  /*56b0*/  HMMA.16816.F32.BF16 R164, R4.reuse, R14, R36 ;  /* 0x0000000e04a4723c */ /* 0x040fe20000041824 */
[----:B------:R-:W1:Y:S06]  /*56c0*/  LDSM.16.MT88.4 R12, [R0+0x7900] ;  /* 0x00790000000c783b */ /* 0x000e6c0000004200 */
[----:B------:R-:W-:Y:S01]  /*56d0*/  IMAD.MOV.U32 R38, RZ, RZ, R181 ;  /* 0x000000ffff267224 */ /* 0x000fe200078e00b5 */
[----:B------:R-:W-:Y:S01]  /*56e0*/  MOV R39, R182 ;  /* 0x000000b600277202 */ /* 0x000fe20000000f00 */
[----:B------:R2:W-:Y:S01]  /*56f0*/  MUFU.EX2 R181, R10 ;  /* 0x0000000a00b57308 */ /* 0x0005e20000000800 */
[----:B------:R-:W-:Y:S01]  /*5700*/  MOV R37, R180 ;  /* 0x000000b400257202 */ /* 0x000fe20000000f00 */
[C---:B------:R-:W-:Y:S01]  /*5710*/  HMMA.16816.F32.BF16 R108, R4.reuse, R16, R108 ;  /* 0x00000010046c723c */ /* 0x040fe2000004186c */
[----:B------:R-:W1:Y:S07]  /*5720*/  LDSM.16.MT88.4 R16, [R2+0x2100] ;  /* 0x002100000210783b */ /* 0x000e6e0000004200 */
[----:B------:R-:W-:Y:S01]  /*5730*/  HMMA.16816.F32.BF16 R112, R4, R32, R112 ;  /* 0x000000200470723c */ /* 0x000fe20000041870 */
[----:B--2---:R-:W-:-:S07]  /*5740*/  FFMA.FTZ R10, R244, c[0x0][0x2d0], -R9 ;  /* 0x0000b400f40a7a23 */ /* 0x004fce0000010809 */
[C---:B------:R-:W-:Y:S01]  /*5750*/  HMMA.16816.F32.BF16 R168, R4.reuse, R34, R168 ;  /* 0x0000002204a8723c */ /* 0x040fe200000418a8 */
[----:B------:R-:W-:Y:S01]  /*5760*/  IMAD.MOV.U32 R244, RZ, RZ, R123 ;  /* 0x000000fffff47224 */ /* 0x000fe200078e007b */
[----:B------:R2:W1:Y:S06]  /*5770*/  MUFU.EX2 R182, R10 ;  /* 0x0000000a00b67308 */ /* 0x00046c0000000800 */
[C---:B---3--:R-:W-:Y:S08]  /*5780*/  HMMA.16816.F32.BF16 R84, R4.reuse, R20, R48 ;  /* 0x000000140454723c */ /* 0x048ff00000041830 */
[----:B------:R-:W-:Y:S01]  /*5790*/  HMMA.16816.F32.BF16 R80, R4, R22, R44 ;  /* 0x000000160450723c */ /* 0x000fe2000004182c */
[----:B------:R-:W3:Y:S01]  /*57a0*/  LDSM.16.MT88.4 R20, [R2+0x5100] ;  /* 0x005100000214783b */ /* 0x000ee20000004200 */
[----:B--2---:R-:W-:Y:S01]  /*57b0*/  FFMA.FTZ R10, R243, c[0x0][0x2d0], -R9 ;  /* 0x0000b400f30a7a23 */ /* 0x004fe20000010809 */
[----:B------:R-:W-:-:S03]  /*57c0*/  MOV R243, R122 ;  /* 0x0000007a00f37202 */ /* 0x000fc60000000f00 */
[----:B------:R2:W-:Y:S02]  /*57d0*/  MUFU.EX2 R180, R10 ;  /* 0x0000000a00b47308 */ /* 0x0005e40000000800 */
[C---:B----4-:R-:W-:Y:S08]  /*57e0*/  HMMA.16816.F32.BF16 R72, R4.reuse, R24, R52 ;  /* 0x000000180448723c */ /* 0x050ff00000041834 */
[----:B------:R-:W-:Y:S01]  /*57f0*/  HMMA.16816.F32.BF16 R32, R4, R26, R40 ;  /* 0x0000001a0420723c */ /* 0x000fe20000041828 */
[----:B------:R-:W4:Y:S01]  /*5800*/  LDSM.16.MT88.4 R24, [R2+0x8100] ;  /* 0x008100000218783b */ /* 0x000f220000004200 */
[----:B--2---:R-:W-:-:S06]  /*5810*/  FFMA.FTZ R10, R242, c[0x0][0x2d0], -R9 ;  /* 0x0000b400f20a7a23 */ /* 0x004fcc0000010809 */
[C---:B-----5:R-:W-:Y:S01]  /*5820*/  HMMA.16816.F32.BF16 R40, R4.reuse, R28, R56 ;  /* 0x0000001c0428723c */ /* 0x060fe20000041838 */
[----:B------:R-:W-:Y:S01]  /*5830*/  IMAD.MOV.U32 R242, RZ, RZ, R121 ;  /* 0x000000fffff27224 */ /* 0x000fe200078e0079 */
[----:B------:R2:W-:Y:S06]  /*5840*/  MUFU.EX2 R179, R10 ;  /* 0x0000000a00b37308 */ /* 0x0005ec0000000800 */
[----:B-1----:R-:W-:Y:S01]  /*5850*/  HMMA.16816.F32.BF16 R44, R4, R12, R68 ;  /* 0x0000000c042c723c */ /* 0x002fe20000041844 */
[----:B--2---:R-:W-:Y:S01]  /*5860*/  FFMA.FTZ R10, R248, c[0x0][0x2d0], -R8 ;  /* 0x0000b400f80a7a23 */ /* 0x004fe20000010808 */
[----:B------:R-:W-:-:S03]  /*5870*/  MOV R248, R120 ;  /* 0x0000007800f87202 */ /* 0x000fc60000000f00 */
[----:B------:R1:W-:Y:S02]  /*5880*/  MUFU.EX2 R178, R10 ;  /* 0x0000000a00b27308 */ /* 0x0003e40000000800 */
[----:B-1----:R-:W-:Y:S02]  /*5890*/  FFMA.FTZ R10, R249, c[0x0][0x2d0], -R8 ;  /* 0x0000b400f90a7a23 */ /* 0x002fe40000010808 */
[----:B------:R-:W-:-:S04]  /*58a0*/  IMAD.MOV.U32 R249, RZ, RZ, R39 ;  /* 0x000000fffff97224 */ /* 0x000fc800078e0027 */
[----:B------:R1:W2:Y:S02]  /*58b0*/  MUFU.EX2 R177, R10 ;  /* 0x0000000a00b17308 */ /* 0x0002a40000000800 */
[----:B-1----:R-:W-:Y:S01]  /*58c0*/  FFMA.FTZ R10, R247, c[0x0][0x2d0], -R8 ;  /* 0x0000b400f70a7a23 */ /* 0x002fe20000010808 */
[----:B------:R-:W-:-:S05]  /*58d0*/  MOV R247, R38 ;  /* 0x0000002600f77202 */ /* 0x000fca0000000f00 */
[----:B------:R1:W-:Y:S02]  /*58e0*/  MUFU.EX2 R176, R10 ;  /* 0x0000000a00b07308 */ /* 0x0003e40000000800 */
[----:B-1----:R-:W-:Y:S02]  /*58f0*/  FFMA.FTZ R10, R246, c[0x0][0x2d0], -R8 ;  /* 0x0000b400f60a7a23 */ /* 0x002fe40000010808 */
[----:B------:R-:W-:Y:S02]  /*5900*/  IMAD.MOV.U32 R246, RZ, RZ, R37 ;  /* 0x000000fffff67224 */ /* 0x000fe400078e0025 */
[C---:B------:R-:W-:Y:S02]  /*5910*/  HMMA.16816.F32.BF16 R36, R4.reuse, R30, R60 ;  /* 0x0000001e0424723c */ /* 0x040fe4000004183c */
[----:B------:R1:W5:Y:S06]  /*5920*/  MUFU.EX2 R102, R10 ;  /* 0x0000000a00667308 */ /* 0x00036c0000000800 */
[----:B------:R-:W-:Y:S01]  /*5930*/  HMMA.16816.F32.BF16 R28, R4, R14, R64 ;  /* 0x0000000e041c723c */ /* 0x000fe20000041840 */
[----:B------:R-:W4:Y:S06]  /*5940*/  LDSM.16.MT88.4 R12, [R103+0x2100] ;  /* 0x00210000670c783b */ /* 0x000f2c0000004200 */
[----:B------:R-:W-:Y:S01]  /*5950*/  F2FP.BF16.PACK_AB R4, R182, R181 ;  /* 0x000000b5b604723e */ /* 0x000fe200000010ff */
[----:B------:R-:W-:Y:S01]  /*5960*/  IMAD.MOV.U32 R66, RZ, RZ, R137 ;  /* 0x000000ffff427224 */ /* 0x000fe200078e0089 */
[----:B--2---:R-:W-:Y:S01]  /*5970*/  F2FP.BF16.PACK_AB R5, R177, R178 ;  /* 0x000000b2b105723e */ /* 0x004fe200000010ff */
[----:B-1----:R-:W-:Y:S01]  /*5980*/  IMAD.MOV.U32 R10, RZ, RZ, R139 ;  /* 0x000000ffff0a7224 */ /* 0x002fe200078e008b */
[----:B------:R-:W-:-:S02]  /*5990*/  F2FP.BF16.PACK_AB R6, R179, R180 ;  /* 0x000000b4b306723e */ /* 0x000fc400000010ff */
[----:B-----5:R-:W-:Y:S01]  /*59a0*/  F2FP.BF16.PACK_AB R7, R102, R176 ;  /* 0x000000b06607723e */ /* 0x020fe200000010ff */
[----:B------:R-:W-:Y:S01]  /*59b0*/  FFMA.FTZ R10, R10, c[0x0][0x2d0], -R9 ;  /* 0x0000b4000a0a7a23 */ /* 0x000fe20000010809 */
[----:B------:R-:W-:Y:S02]  /*59c0*/  MOV R67, R136 ;  /* 0x0000008800437202 */ /* 0x000fe40000000f00 */
[----:B------:R-:W-:Y:S02]  /*59d0*/  MOV R65, R138 ;  /* 0x0000008a00417202 */ /* 0x000fe40000000f00 */
[----:B------:R-:W-:Y:S01]  /*59e0*/  MOV R64, R67 ;  /* 0x0000004300407202 */ /* 0x000fe20000000f00 */
[----:B------:R-:W-:Y:S01]  /*59f0*/  HMMA.16816.F32.BF16 R112, R4, R16, R112 ;  /* 0x000000100470723c */ /* 0x000fe20000041870 */
[----:B------:R-:W-:-:S07]  /*5a00*/  IMAD.MOV.U32 R67, RZ, RZ, R172 ;  /* 0x000000ffff437224 */ /* 0x000fce00078e00ac */
[C---:B------:R-:W-:Y:S01]  /*5a10*/  HMMA.16816.F32.BF16 R48, R4.reuse, R18, R168 ;  /* 0x000000120430723c */ /* 0x040fe200000418a8 */
[----:B------:R-:W1:Y:S07]  /*5a20*/  LDSM.16.MT88.4 R16, [R237+0x2100] ;  /* 0x00210000ed10783b */ /* 0x000e6e0000004200 */
[C---:B---3--:R-:W-:Y:S08]  /*5a30*/  HMMA.16816.F32.BF16 R52, R4.reuse, R22, R76 ;  /* 0x000000160434723c */ /* 0x048ff0000004184c */
[C---:B----4-:R-:W-:Y:S08]  /*5a40*/  HMMA.16816.F32.BF16 R76, R4.reuse, R24, R88 ;  /* 0x00000018044c723c */ /* 0x050ff00000041858 */
[C---:B------:R-:W-:Y:S01]  /*5a50*/  HMMA.16816.F32.BF16 R56, R4.reuse, R26, R140 ;  /* 0x0000001a0438723c */ /* 0x040fe2000004188c */
[----:B------:R-:W2:Y:S06]  /*5a60*/  LDSM.16.MT88.4 R24, [R103+0x5100] ;  /* 0x005100006718783b */ /* 0x000eac0000004200 */
[----:B------:R-:W-:Y:S01]  /*5a70*/  MOV R142, R101 ;  /* 0x00000065008e7202 */ /* 0x000fe20000000f00 */
[C---:B------:R-:W-:Y:S01]  /*5a80*/  HMMA.16816.F32.BF16 R144, R4.reuse, R20, R144 ;  /* 0x000000140490723c */ /* 0x040fe20000041890 */
[----:B------:R-:W3:Y:S01]  /*5a90*/  LDSM.16.MT88.4 R20, [R0+0x2100] ;  /* 0x002100000014783b */ /* 0x000ee20000004200 */
[----:B------:R4:W-:Y:S01]  /*5aa0*/  MUFU.EX2 R101, R10 ;  /* 0x0000000a00657308 */ /* 0x0009e20000000800 */
[----:B------:R-:W-:Y:S01]  /*5ab0*/  IMAD.MOV.U32 R143, RZ, RZ, R66 ;  /* 0x000000ffff8f7224 */ /* 0x000fe200078e0042 */
[----:B------:R-:W-:Y:S01]  /*5ac0*/  MOV R66, R150 ;  /* 0x0000009600427202 */ /* 0x000fe20000000f00 */
[----:B------:R-:W-:Y:S01]  /*5ad0*/  IMAD.MOV.U32 R150, RZ, RZ, R175 ;  /* 0x000000ffff967224 */ /* 0x000fe200078e00af */
[----:B------:R-:W-:Y:S01]  /*5ae0*/  MOV R141, R64 ;  /* 0x00000040008d7202 */ /* 0x000fe20000000f00 */
[----:B------:R-:W-:Y:S01]  /*5af0*/  IMAD.MOV.U32 R64, RZ, RZ, R67 ;  /* 0x000000ffff407224 */ /* 0x000fe200078e0043 */
[----:B------:R-:W-:Y:S01]  /*5b00*/  HMMA.16816.F32.BF16 R104, R4, R12, R104 ;  /* 0x0000000c0468723c */ /* 0x000fe20000041868 */
[----:B------:R-:W-:-:S07]  /*5b10*/  MOV R67, R11 ;  /* 0x0000000b00437202 */ /* 0x000fce0000000f00 */
[C---:B------:R-:W-:Y:S01]  /*5b20*/  HMMA.16816.F32.BF16 R60, R4.reuse, R14, R132 ;  /* 0x0000000e043c723c */ /* 0x040fe20000041884 */
[----:B------:R-:W5:Y:S01]  /*5b30*/  LDSM.16.MT88.4 R12, [R237+0x5100] ;  /* 0x00510000ed0c783b */ /* 0x000f620000004200 */
[--C-:B----4-:R-:W-:Y:S02]  /*5b40*/  FFMA.FTZ R10, R65, c[0x0][0x2d0], -R9.reuse ;  /* 0x0000b400410a7a23 */ /* 0x110fe40000010809 */
[----:B------:R-:W-:Y:S01]  /*5b50*/  IMAD.MOV.U32 R65, RZ, RZ, R148 ;  /* 0x000000ffff417224 */ /* 0x000fe200078e0094 */
[----:B------:R-:W-:Y:S01]  /*5b60*/  MOV R148, R173 ;  /* 0x000000ad00947202 */ /* 0x000fe20000000f00 */
[----:B------:R-:W-:Y:S02]  /*5b70*/  LDSM.16.MT88.4 R132, [R0+0x2900] ;  /* 0x002900000084783b */ /* 0x000fe40000004200 */
[C---:B-1----:R-:W-:Y:S08]  /*5b80*/  HMMA.16816.F32.BF16 R120, R4.reuse, R16, R96 ;  /* 0x000000100478723c */ /* 0x042ff00000041860 */
[C---:B------:R-:W-:Y:S01]  /*5b90*/  HMMA.16816.F32.BF16 R68, R4.reuse, R18, R124 ;  /* 0x000000120444723c */ /* 0x040fe2000004187c */
[----:B------:R-:W1:Y:S04]  /*5ba0*/  LDSM.16.MT88.4 R16, [R0+0x5100] ;  /* 0x005100000010783b */ /* 0x000e680000004200 */
[----:B------:R-:W-:Y:S03]  /*5bb0*/  LDSM.16.MT88.4 R124, [R237+0x2900] ;  /* 0x00290000ed7c783b */ /* 0x000fe60000004200 */
[C---:B--2---:R-:W-:Y:S01]  /*5bc0*/  HMMA.16816.F32.BF16 R136, R4.reuse, R24, R108 ;  /* 0x000000180488723c */ /* 0x044fe2000004186c */
[----:B------:R-:W-:Y:S07]  /*5bd0*/  LDSM.16.MT88.4 R108, [R103+0x2900] ;  /* 0x00290000676c783b */ /* 0x000fee0000004200 */
[C---:B------:R-:W-:Y:S01]  /*5be0*/  HMMA.16816.F32.BF16 R88, R4.reuse, R26, R116 ;  /* 0x0000001a0458723c */ /* 0x040fe20000041874 */
[----:B------:R-:W2:Y:S04]  /*5bf0*/  LDSM.16.MT88.4 R24, [R237+0x8100] ;  /* 0x00810000ed18783b */ /* 0x000ea80000004200 */
[----:B------:R-:W-:Y:S03]  /*5c00*/  LDSM.16.MT88.4 R116, [R2+0x2900] ;  /* 0x002900000274783b */ /* 0x000fe60000004200 */
[C---:B---3--:R-:W-:Y:S08]  /*5c10*/  HMMA.16816.F32.BF16 R128, R4.reuse, R20, R128 ;  /* 0x000000140480723c */ /* 0x048ff00000041880 */
[C---:B------:R-:W-:Y:S01]  /*5c20*/  HMMA.16816.F32.BF16 R160, R4.reuse, R22, R160 ;  /* 0x0000001604a0723c */ /* 0x040fe200000418a0 */
[----:B------:R-:W3:Y:S07]  /*5c30*/  LDSM.16.MT88.4 R20, [R103+0x8100] ;  /* 0x008100006714783b */ /* 0x000eee0000004200 */
[C---:B-----5:R-:W-:Y:S08]  /*5c40*/  HMMA.16816.F32.BF16 R92, R4.reuse, R12, R92 ;  /* 0x0000000c045c723c */ /* 0x060ff0000004185c */
[C---:B------:R-:W-:Y:S01]  /*5c50*/  HMMA.16816.F32.BF16 R164, R4.reuse, R14, R164 ;  /* 0x0000000e04a4723c */ /* 0x040fe200000418a4 */
[----:B------:R-:W4:Y:S07]  /*5c60*/  LDSM.16.MT88.4 R12, [R0+0x8100] ;  /* 0x00810000000c783b */ /* 0x000f2e0000004200 */
[C---:B-1----:R-:W-:Y:S01]  /*5c70*/  HMMA.16816.F32.BF16 R84, R4.reuse, R16, R84 ;  /* 0x000000100454723c */ /* 0x042fe20000041854 */
[----:B------:R1:W5:Y:S07]  /*5c80*/  MUFU.EX2 R17, R10 ;  /* 0x0000000a00117308 */ /* 0x00036e0000000800 */
[C---:B--2---:R-:W-:Y:S07]  /*5c90*/  HMMA.16816.F32.BF16 R40, R4.reuse, R24, R40 ;  /* 0x000000180428723c */ /* 0x044fee0000041828 */
[----:B------:R-:W-:Y:S01]  /*5ca0*/  MOV R25, R67 ;  /* 0x0000004300197202 */ /* 0x000fe20000000f00 */
[C---:B------:R-:W-:Y:S01]  /*5cb0*/  HMMA.16816.F32.BF16 R168, R4.reuse, R18, R80 ;  /* 0x0000001204a8723c */ /* 0x040fe20000041850 */
[--C-:B-1----:R-:W-:Y:S01]  /*5cc0*/  FFMA.FTZ R10, R174, c[0x0][0x2d0], -R9.reuse ;  /* 0x0000b400ae0a7a23 */ /* 0x102fe20000010809 */
[----:B------:R-:W1:Y:S01]  /*5cd0*/  LDSM.16.MT88.4 R80, [R2+0x8900] ;  /* 0x008900000250783b */ /* 0x000e620000004200 */
[----:B------:R-:W-:Y:S01]  /*5ce0*/  FFMA.FTZ R9, R142, c[0x0][0x2d0], -R9 ;  /* 0x0000b4008e097a23 */ /* 0x000fe20000010809 */
[----:B-----5:R-:W-:Y:S01]  /*5cf0*/  F2FP.BF16.PACK_AB R96, R17, R101 ;  /* 0x000000651160723e */ /* 0x020fe200000010ff */
[----:B------:R-:W-:Y:S01]  /*5d00*/  IMAD.MOV.U32 R142, RZ, RZ, R65 ;  /* 0x000000ffff8e7224 */ /* 0x000fe200078e0041 */
[----:B------:R-:W-:Y:S01]  /*5d10*/  MOV R65, R148 ;  /* 0x0000009400417202 */ /* 0x000fe20000000f00 */
[----:B------:R2:W-:Y:S01]  /*5d20*/  MUFU.EX2 R16, R9 ;  /* 0x0000000900107308 */ /* 0x0005e20000000800 */
[----:B---3--:R-:W-:Y:S01]  /*5d30*/  HMMA.16816.F32.BF16 R32, R4, R22, R32 ;  /* 0x000000160420723c */ /* 0x008fe20000041820 */
[----:B------:R-:W-:-:S06]  /*5d40*/  IMAD.MOV.U32 R19, RZ, RZ, R142 ;  /* 0x000000ffff137224 */ /* 0x000fcc00078e008e */
[----:B------:R-:W-:Y:S01]  /*5d50*/  MOV R23, R65 ;  /* 0x0000004100177202 */ /* 0x000fe20000000f00 */
[----:B------:R-:W-:Y:S01]  /*5d60*/  HMMA.16816.F32.BF16 R172, R4, R20, R72 ;  /* 0x0000001404ac723c */ /* 0x000fe20000041848 */
[----:B------:R-:W3:Y:S01]  /*5d70*/  MUFU.EX2 R18, R10 ;  /* 0x0000000a00127308 */ /* 0x000ee20000000800 */
[----:B------:R-:W-:Y:S01]  /*5d80*/  LDSM.16.MT88.4 R72, [R103+0x8900] ;  /* 0x008900006748783b */ /* 0x000fe20000004200 */
[----:B--2---:R-:W-:Y:S01]  /*5d90*/  FFMA.FTZ R9, R143, c[0x0][0x2d0], -R8 ;  /* 0x0000b4008f097a23 */ /* 0x004fe20000010808 */
[----:B------:R-:W-:Y:S01]  /*5da0*/  MOV R143, R66 ;  /* 0x00000042008f7202 */ /* 0x000fe20000000f00 */
[----:B------:R-:W-:-:S03]  /*5db0*/  IMAD.MOV.U32 R66, RZ, RZ, R149 ;  /* 0x000000ffff427224 */ /* 0x000fc600078e0095 */
[C---:B------:R-:W-:Y:S01]  /*5dc0*/  HMMA.16816.F32.BF16 R36, R4.reuse, R26, R36 ;  /* 0x0000001a0424723c */ /* 0x040fe20000041824 */
[----:B------:R2:W-:Y:S01]  /*5dd0*/  MUFU.EX2 R11, R9 ;  /* 0x00000009000b7308 */ /* 0x0005e20000000800 */
[----:B------:R-:W-:Y:S01]  /*5de0*/  IMAD.MOV.U32 R20, RZ, RZ, R64 ;  /* 0x000000ffff147224 */ /* 0x000fe200078e0040 */
[----:B------:R-:W-:Y:S01]  /*5df0*/  MOV R21, R143 ;  /* 0x0000008f00157202 */ /* 0x000fe20000000f00 */
[----:B------:R-:W-:Y:S02]  /*5e00*/  IMAD.MOV.U32 R22, RZ, RZ, R66 ;  /* 0x000000ffff167224 */ /* 0x000fe400078e0042 */
[----:B------:R-:W-:Y:S01]  /*5e10*/  LDSM.16.MT88.4 R64, [R0+0x5900] ;  /* 0x005900000040783b */ /* 0x000fe20000004200 */
[----:B---3--:R-:W-:Y:S01]  /*5e20*/  F2FP.BF16.PACK_AB R98, R16, R18 ;  /* 0x000000121062723e */ /* 0x008fe200000010ff */
[C---:B----4-:R-:W-:Y:S08]  /*5e30*/  HMMA.16816.F32.BF16 R44, R4.reuse, R12, R44 ;  /* 0x0000000c042c723c */ /* 0x050ff0000004182c */
[----:B------:R-:W-:Y:S01]  /*5e40*/  HMMA.16816.F32.BF16 R28, R4, R14, R28 ;  /* 0x0000000e041c723c */ /* 0x000fe2000004181c */
[----:B--2---:R-:W-:Y:S01]  /*5e50*/  FFMA.FTZ R9, R150, c[0x0][0x2d0], -R8 ;  /* 0x0000b40096097a23 */ /* 0x004fe20000010808 */
[----:B------:R-:W-:Y:S03]  /*5e60*/  LDSM.16.MT88.4 R12, [R0+0x8900] ;  /* 0x00890000000c783b */ /* 0x000fe60000004200 */
[----:B------:R2:W3:Y:S02]  /*5e70*/  MUFU.EX2 R10, R9 ;  /* 0x00000009000a7308 */ /* 0x0004e40000000800 */
[----:B------:R-:W-:-:S04]  /*5e80*/  FADD.FTZ R4, R22, R25 ;  /* 0x0000001916047221 */ /* 0x000fc80000010000 */
[----:B------:R-:W-:-:S04]  /*5e90*/  FADD.FTZ R4, R21, R4 ;  /* 0x0000000415047221 */ /* 0x000fc80000010000 */
[----:B------:R-:W-:-:S04]  /*5ea0*/  FADD.FTZ R4, R246, R4 ;  /* 0x00000004f6047221 */ /* 0x000fc80000010000 */
[----:B------:R-:W-:Y:S02]  /*5eb0*/  FADD.FTZ R4, R249, R4 ;  /* 0x00000004f9047221 */ /* 0x000fe40000010000 */
[----:B--2---:R-:W-:Y:S01]  /*5ec0*/  FFMA.FTZ R9, R151, c[0x0][0x2d0], -R8 ;  /* 0x0000b40097097a23 */ /* 0x004fe20000010808 */
[----:B---3--:R-:W-:Y:S01]  /*5ed0*/  F2FP.BF16.PACK_AB R97, R10, R11 ;  /* 0x0000000b0a61723e */ /* 0x008fe200000010ff */
[----:B------:R2:W-:Y:S01]  /*5ee0*/  LDSM.16.MT88.4 R148, [R2+0x5900] ;  /* 0x005900000294783b */ /* 0x0005e20000004200 */
[----:B------:R-:W-:Y:S02]  /*5ef0*/  FADD.FTZ R4, R242, R4 ;  /* 0x00000004f2047221 */ /* 0x000fe40000010000 */
[----:B------:R-:W-:Y:S01]  /*5f00*/  FFMA.FTZ R8, R141, c[0x0][0x2d0], -R8 ;  /* 0x0000b4008d087a23 */ /* 0x000fe20000010808 */
[----:B------:R-:W-:Y:S01]  /*5f10*/  MUFU.EX2 R9, R9 ;  /* 0x0000000900097308 */ /* 0x000fe20000000800 */
[----:B------:R-:W-:Y:S01]  /*5f20*/  FADD.FTZ R5, R244, R4 ;  /* 0x00000004f4057221 */ /* 0x000fe20000010000 */
[----:B------:R-:W3:Y:S06]  /*5f30*/  LDSM.16.MT88.4 R140, [R103+0x5900] ;  /* 0x00590000678c783b */ /* 0x000eec0000004200 */
[----:B------:R-:W4:Y:S01]  /*5f40*/  MUFU.EX2 R8, R8 ;  /* 0x0000000800087308 */ /* 0x000f220000000800 */
[----:B--2---:R-:W-:-:S04]  /*5f50*/  FADD.FTZ R2, R20, R23 ;  /* 0x0000001714027221 */ /* 0x004fc80000010000 */
[----:B------:R-:W-:Y:S01]  /*5f60*/  FADD.FTZ R2, R19, R2 ;  /* 0x0000000213027221 */ /* 0x000fe20000010000 */
[----:B----4-:R-:W-:-:S03]  /*5f70*/  F2FP.BF16.PACK_AB R99, R8, R9 ;  /* 0x000000090863723e */ /* 0x010fc600000010ff */
[----:B------:R-:W-:-:S04]  /*5f80*/  FADD.FTZ R2, R247, R2 ;  /* 0x00000002f7027221 */ /* 0x000fc80000010000 */
[----:B------:R-:W-:Y:S01]  /*5f90*/  FADD.FTZ R2, R248, R2 ;  /* 0x00000002f8027221 */ /* 0x000fe20000010000 */
[----:B-1----:R-:W-:Y:S03]  /*5fa0*/  HMMA.16816.F32.BF16 R76, R96, R80, R76 ;  /* 0x00000050604c723c */ /* 0x002fe6000004184c */
[----:B------:R-:W-:-:S04]  /*5fb0*/  FADD.FTZ R2, R243, R2 ;  /* 0x00000002f3027221 */ /* 0x000fc80000010000 */
[----:B------:R-:W-:Y:S01]  /*5fc0*/  FADD.FTZ R4, R245, R2 ;  /* 0x00000002f5047221 */ /* 0x000fe20000010000 */
[C---:B------:R-:W-:Y:S01]  /*5fd0*/  HMMA.16816.F32.BF16 R80, R96.reuse, R82, R56 ;  /* 0x000000526050723c */ /* 0x040fe20000041838 */
[----:B------:R-:W-:Y:S01]  /*5fe0*/  FADD.FTZ R2, R240, R5 ;  /* 0x00000005f0027221 */ /* 0x000fe20000010000 */
[----:B------:R-:W1:Y:S01]  /*5ff0*/  LDSM.16.MT88.4 R56, [R237+0x5900] ;  /* 0x00590000ed38783b */ /* 0x000e620000004200 */
[----:B------:R-:W-:Y:S02]  /*6000*/  FADD.FTZ R0, R241, R4 ;  /* 0x00000004f1007221 */ /* 0x000fe40000010000 */
[----:B------:R-:W-:Y:S02]  /*6010*/  FADD.FTZ R2, R206, R2 ;  /* 0x00000002ce027221 */ /* 0x000fe40000010000 */
[----:B------:R-:W-:Y:S01]  /*6020*/  FADD.FTZ R0, R207, R0 ;  /* 0x00000000cf007221 */ /* 0x000fe20000010000 */
[----:B---3--:R-:W-:Y:S01]  /*6030*/  HMMA.16816.F32.BF16 R136, R96, R140, R136 ;  /* 0x0000008c6088723c */ /* 0x008fe20000041888 */
[----:B------:R-:W-:-:S02]  /*6040*/  FADD.FTZ R2, R204, R2 ;  /* 0x00000002cc027221 */ /* 0x000fc40000010000 */
[----:B------:R-:W-:Y:S02]  /*6050*/  FADD.FTZ R0, R252, R0 ;  /* 0x00000000fc007221 */ /* 0x000fe40000010000 */
[----:B------:R-:W-:Y:S02]  /*6060*/  FADD.FTZ R2, R205, R2 ;  /* 0x00000002cd027221 */ /* 0x000fe40000010000 */
[----:B------:R-:W-:Y:S01]  /*6070*/  FADD.FTZ R0, R251, R0 ;  /* 0x00000000fb007221 */ /* 0x000fe20000010000 */
[----:B------:R-:W-:Y:S01]  /*6080*/  HMMA.16816.F32.BF16 R140, R96, R142, R88 ;  /* 0x0000008e608c723c */ /* 0x000fe20000041858 */
[----:B------:R-:W-:Y:S01]  /*6090*/  FADD.FTZ R2, R203, R2 ;  /* 0x00000002cb027221 */ /* 0x000fe20000010000 */
[----:B------:R-:W2:Y:S01]  /*60a0*/  LDSM.16.MT88.4 R88, [R237+0x8900] ;  /* 0x00890000ed58783b */ /* 0x000ea20000004200 */
        /* <DEDUP_REMOVED lines=30> */
[----:B------:R-:W-:-:S05]  /*6290*/  FADD.FTZ R0, R8, R2 ;  /* 0x0000000208007221 */ /* 0x000fca0000010000 */
[----:B------:R3:W-:Y:S01]  /*62a0*/  STL [R1+0x8], R0 ;  /* 0x0000080001007387 */ /* 0x0007e20000100800 */
[C---:B------:R-:W-:Y:S03]  /*62b0*/  HMMA.16816.F32.BF16 R60, R96.reuse, R64, R84 ;  /* 0x00000040603c723c */ /* 0x040fe60000041854 */
[----:B------:R3:W-:Y:S05]  /*62c0*/  STL [R1+0x4], R4 ;  /* 0x0000040401007387 */ /* 0x0007ea0000100800 */
[C---:B------:R-:W-:Y:S08]  /*62d0*/  HMMA.16816.F32.BF16 R112, R96.reuse, R116, R112 ;  /* 0x000000746070723c */ /* 0x040ff00000041870 */
[C---:B------:R-:W-:Y:S08]  /*62e0*/  HMMA.16816.F32.BF16 R128, R96.reuse, R132, R128 ;  /* 0x000000846080723c */ /* 0x040ff00000041880 */
[C---:B-1----:R-:W-:Y:S08]  /*62f0*/  HMMA.16816.F32.BF16 R52, R96.reuse, R56, R92 ;  /* 0x000000386034723c */ /* 0x042ff0000004185c */
[C---:B------:R-:W-:Y:S08]  /*6300*/  HMMA.16816.F32.BF16 R68, R96.reuse, R72, R172 ;  /* 0x000000486044723c */ /* 0x040ff000000418ac */
[C---:B--2---:R-:W-:Y:S08]  /*6310*/  HMMA.16816.F32.BF16 R84, R96.reuse, R88, R40 ;  /* 0x000000586054723c */ /* 0x044ff00000041828 */
        /* <DEDUP_REMOVED lines=9> */
[----:B---3--:R-:W2:Y:S04]  /*63b0*/  LDL.64 R206, [R1+0x10] ;  /* 0x0000100001ce7983 */ /* 0x008ea80000100a00 */
[----:B------:R-:W3:Y:S01]  /*63c0*/  LDL R203, [R1] ;  /* 0x0000000001cb7983 */ /* 0x000ee20000100800 */
[----:B------:R-:W-:-:S02]  /*63d0*/  IMAD.MOV.U32 R204, RZ, RZ, c[0x0][0x1e4] ;  /* 0x00007900ffcc7624 */ /* 0x000fc400078e00ff */
[----:B------:R-:W-:Y:S02]  /*63e0*/  IMAD.MOV.U32 R205, RZ, RZ, c[0x0][0x1e0] ;  /* 0x00007800ffcd7624 */ /* 0x000fe400078e00ff */
[----:B------:R-:W-:Y:S02]  /*63f0*/  IMAD R7, R204, 0x60, RZ ;  /* 0x00000060cc077824 */ /* 0x000fe400078e02ff */
[----:B------:R-:W-:Y:S01]  /*6400*/  IMAD.WIDE.U32 R4, R205, 0x60, RZ ;  /* 0x00000060cd047825 */ /* 0x000fe200078e00ff */
[----:B------:R-:W-:-:S04]  /*6410*/  UIADD3 UR5, UR16, -0x3, URZ ;  /* 0xfffffffd10057890 */ /* 0x000fc8000fffe03f */
[----:B------:R-:W-:Y:S01]  /*6420*/  IADD3 R0, R5, R7, RZ ;  /* 0x0000000705007210 */ /* 0x000fe20007ffe0ff */
[----:B------:R-:W-:-:S04]  /*6430*/  USHF.R.S32.HI UR4, URZ, 0x1f, UR5 ;  /* 0x0000001f3f047899 */ /* 0x000fc80008011405 */
[----:B------:R-:W-:-:S04]  /*6440*/  IMAD R0, R0, UR5, RZ ;  /* 0x0000000500007c24 */ /* 0x000fc8000f8e02ff */
[C---:B------:R-:W-:Y:S02]  /*6450*/  IMAD R0, R4.reuse, UR4, R0 ;  /* 0x0000000404007c24 */ /* 0x040fe4000f8e0200 */
[C---:B------:R-:W-:Y:S01]  /*6460*/  IMAD.SHL.U32 R8, R205.reuse, 0x40, RZ ;  /* 0x00000040cd087824 */ /* 0x040fe200078e00ff */
[----:B------:R-:W-:Y:S01]  /*6470*/  SHF.L.U64.HI R2, R205, 0x6, R204 ;  /* 0x00000006cd027819 */ /* 0x000fe200000102cc */
        /* <DEDUP_REMOVED lines=10> */
[----:B---3--:R1:W-:Y:S01]  /*6520*/  LDGSTS.E.BYPASS.LTC128B.128 [R203+0x12100], [R4.64], !P4 ;  /* 0x1210000004cb7fae */ /* 0x0083e2000e101d54 */
        /* <DEDUP_REMOVED lines=13> */
.L_x_662:
[----:B---3--:R-:W-:Y:S01]  /*6600*/  PLOP3.LUT P1, PT, PT, PT, UP0, 0x40, 0x0 ;  /* 0x000000000000781c */ /* 0x008fe20003f2e808 */
[----:B------:R-:W0:-:S12]  /*6610*/  LDGDEPBAR ;  /* 0x00000000000079af */ /* 0x000e180000000000 */
[----:B------:R-:W-:Y:S05]  /*6620*/  @P1 BRA `(.L_x_663) ;  /* 0x0000403000001947 */ /* 0x000fea0003800000 */
[----:B------:R-:W-:Y:S01]  /*6630*/  IMAD.MOV.U32 R240, RZ, RZ, 0x20 ;  /* 0x00000020fff07424 */ /* 0x000fe200078e00ff */
[----:B------:R-:W-:Y:S01]  /*6640*/  MOV R101, R3 ;  /* 0x0000000300657202 */ /* 0x000fe20000000f00 */
[----:B------:R-:W-:Y:S01]  /*6650*/  IMAD.MOV.U32 R0, RZ, RZ, R100 ;  /* 0x000000ffff007224 */ /* 0x000fe200078e0064 */
[----:B------:R-:W-:Y:S02]  /*6660*/  UIADD3 UR16, UR16, -0x2, URZ ;  /* 0xfffffffe10107890 */ /* 0x000fe4000fffe03f */
[----:B------:R-:W-:Y:S01]  /*6670*/  SEL R240, R240, 0xffffffe0, !P0 ;  /* 0xffffffe0f0f07807 */ /* 0x000fe20004000000 */
[----:B------:R-:W-:Y:S02]  /*6680*/  UMOV UR15, URZ ;  /* 0x0000003f000f7c82 */ /* 0x000fe40008000000 */
[----:B------:R-:W-:Y:S02]  /*6690*/  UMOV UR5, 0x1 ;  /* 0x0000000100057882 */ /* 0x000fe40000000000 */
[----:B------:R-:W-:-:S02]  /*66a0*/  ULDC.64 UR8, c[0x0][0x208] ;  /* 0x0000820000087ab9 */ /* 0x000fc40000000a00 */
[----:B------:R-:W-:Y:S02]  /*66b0*/  ULDC.64 UR6, c[0x0][0x1e0] ;  /* 0x0000780000067ab9 */ /* 0x000fe40000000a00 */
.L_x_664:
        /* <DEDUP_REMOVED lines=8> */
[----:B------:R-:W4:Y:S04]  /*6740*/  LDL R38, [R1] ;  /* 0x0000000001267983 */ /* 0x000f280000100800 */
[----:B------:R-:W-:Y:S01]  /*6750*/  BAR.SYNC.DEFER_BLOCKING 0x0 ;  /* 0x0000000000007b1d */ /* 0x000fe20000010000 */
[----:B------:R-:W-:Y:S01]  /*6760*/  PLOP3.LUT P0, PT, PT, PT, UP0, 0x80, 0x0 ;  /* 0x000000000000781c */ /* 0x000fe20003f0f008 */
[----:B------:R-:W-:Y:S02]  /*6770*/  @UP0 USHF.R.S32.HI UR10, URZ, 0x1f, UR14 ;  /* 0x0000001f3f0a0899 */ /* 0x000fe4000801140e */
[----:B------:R-:W-:Y:S02]  /*6780*/  @UP0 UIMAD.WIDE.U32 UR18, UR14, UR8, URZ ;  /* 0x000000080e1202a5 */ /* 0x000fe4000f8e003f */
[----:B------:R-:W-:Y:S02]  /*6790*/  @UP0 UIMAD UR10, UR10, UR8, URZ ;  /* 0x000000080a0a02a4 */ /* 0x000fe4000f8e023f */
[----:B------:R-:W-:Y:S02]  /*67a0*/  UISETP.GE.AND UP1, UPT, UR15, 0x1, UPT ;  /* 0x000000010f00788c */ /* 0x000fe4000bf26270 */
[----:B------:R-:W-:Y:S01]  /*67b0*/  @UP0 UIMAD UR10, UR14, UR9, UR10 ;  /* 0x000000090e0a02a4 */ /* 0x000fe2000f8e020a */
[----:B-1----:R-:W-:Y:S03]  /*67c0*/  MOV R2, UR18 ;  /* 0x0000001200027c02 */ /* 0x002fe60008000f00 */
[----:B------:R-:W-:Y:S04]  /*67d0*/  @UP0 UIADD3 UR10, UR19, UR10, URZ ;  /* 0x0000000a130a0290 */ /* 0x000fe8000fffe03f */
[----:B------:R-:W-:Y:S02]  /*67e0*/  @UP0 UIMAD UR10, UR10, 0x60, URZ ;  /* 0x000000600a0a08a4 */ /* 0x000fe4000f8e023f */
[----:B------:R-:W-:Y:S01]  /*67f0*/  UISETP.GE.AND UP0, UPT, UR16, 0x2, UPT ;  /* 0x000000021000788c */ /* 0x000fe2000bf06270 */
[----:B-1----:R-:W1:Y:S10]  /*6800*/  LDSM.16.M88.4 R8, [R236+UR4+0x12100] ;  /* 0x01210004ec08783b */ /* 0x002e740008000200 */
[----:B------:R-:W-:Y:S01]  /*6810*/  @UP0 UIADD3 UR13, UR16, -0x2, URZ ;  /* 0xfffffffe100d0890 */ /* 0x000fe2000fffe03f */
[----:B------:R-:W5:Y:S03]  /*6820*/  LDSM.16.M88.4 R16, [R236+UR4+0x12900] ;  /* 0x01290004ec10783b */ /* 0x000f660008000200 */
[----:B------:R-:W-:Y:S05]  /*6830*/  @UP0 UIMAD.WIDE.U32 UR18, UR13, UR6, URZ ;  /* 0x000000060d1202a5 */ /* 0x000fea000f8e003f */
[----:B------:R-:W5:Y:S08]  /*6840*/  LDSM.16.M88.4 R24, [R236+UR4+0x13100] ;  /* 0x01310004ec18783b */ /* 0x000f700008000200 */
[----:B------:R-:W2:Y:S08]  /*6850*/  LDSM.16.M88.4 R32, [R236+UR4+0x13900] ;  /* 0x01390004ec20783b */ /* 0x000eb00008000200 */
[----:B------:R-:W2:Y:S01]  /*6860*/  LDSM.16.M88.4 R40, [R236+UR4+0x14100] ;  /* 0x01410004ec28783b */ /* 0x000ea20008000200 */
[C---:B-1----:R-:W-:Y:S07]  /*6870*/  HMMA.16816.F32.BF16 R4, R152.reuse, R8, RZ ;  /* 0x000000089804723c */ /* 0x042fee00000418ff */
[----:B------:R-:W1:Y:S01]  /*6880*/  LDSM.16.M88.4 R48, [R236+UR4+0x14900] ;  /* 0x01490004ec30783b */ /* 0x000e620008000200 */
[C---:B------:R-:W-:Y:S08]  /*6890*/  HMMA.16816.F32.BF16 R8, R152.reuse, R10, RZ ;  /* 0x0000000a9808723c */ /* 0x040ff000000418ff */
[C---:B-----5:R-:W-:Y:S08]  /*68a0*/  HMMA.16816.F32.BF16 R12, R152.reuse, R16, RZ ;  /* 0x00000010980c723c */ /* 0x060ff000000418ff */
[C---:B------:R-:W-:Y:S08]  /*68b0*/  HMMA.16816.F32.BF16 R16, R152.reuse, R18, RZ ;  /* 0x000000129810723c */ /* 0x040ff000000418ff */
[C---:B------:R-:W-:Y:S08]  /*68c0*/  HMMA.16816.F32.BF16 R20, R152.reuse, R24, RZ ;  /* 0x000000189814723c */ /* 0x040ff000000418ff */
[C---:B------:R-:W-:Y:S01]  /*68d0*/  HMMA.16816.F32.BF16 R24, R152.reuse, R26, RZ ;  /* 0x0000001a9818723c */ /* 0x040fe200000418ff */
[----:B--2---:R-:W-:Y:S03]  /*68e0*/  @P0 MOV R37, R31 ;  /* 0x0000001f00250202 */ /* 0x004fe60000000f00 */
[----:B---3--:R-:W-:Y:S04]  /*68f0*/  @P0 MOV R36, R28 ;  /* 0x0000001c00240202 */ /* 0x008fe80000000f00 */
[C---:B------:R-:W-:Y:S01]  /*6900*/  HMMA.16816.F32.BF16 R28, R152.reuse, R32, RZ ;  /* 0x00000020981c723c */ /* 0x040fe200000418ff */
[----:B------:R-:W-:Y:S03]  /*6910*/  @P0 IMAD.WIDE.U32 R36, R2, 0x60, R36 ;  /* 0x0000006002240825 */ /* 0x000fe600078e0024 */
[-C--:B------:R-:W-:Y:S01]  /*6920*/  IADD3 R2, R240, R100.reuse, RZ ;  /* 0x00000064f0027210 */ /* 0x080fe20007ffe0ff */
[----:B----4-:R-:W-:Y:S03]  /*6930*/  @P0 IMAD R102, R102, 0x9000, R38 ;  /* 0x0000900066660824 */ /* 0x010fe600078e0226 */
        /* <DEDUP_REMOVED lines=18> */
[----:B------:R-:W-:Y:S01]  /*6a60*/  USEL UR15, UR13, URZ, !UP1 ;  /* 0x0000003f0d0f7287 */ /* 0x000fe2000c800000 */
[----:B------:R-:W-:Y:S01]  /*6a70*/  @P0 IADD3 R3, P6, R3, 0x100, RZ ;  /* 0x0000010003030810 */ /* 0x000fe20007fde0ff */
[----:B------:R-:W-:Y:S01]  /*6a80*/  @UP0 USHF.L.U64.HI UR13, UR6, 0x6, UR7 ;  /* 0x00000006060d0899 */ /* 0x000fe20008010207 */
[--C-:B------:R-:W-:Y:S01]  /*6a90*/  @P0 IADD3.X R191, RZ, c[0x0][0x1fc], R46.reuse, P1, P5 ;  /* 0x00007f00ffbf0a10 */ /* 0x100fe20000fea42e */
[----:B------:R-:W-:Y:S01]  /*6aa0*/  @UP0 UIMAD UR10, UR10, 0x60, URZ ;  /* 0x000000600a0a08a4 */ /* 0x000fe2000f8e023f */
[----:B------:R-:W-:Y:S02]  /*6ab0*/  @P0 IADD3 R200, P5, R3, c[0x0][0x1f8], RZ ;  /* 0x00007e0003c80a10 */ /* 0x000fe40007fbe0ff */
[----:B------:R-:W5:Y:S02]  /*6ac0*/  LDSM.16.M88.4 R172, [R2+0x13900] ;  /* 0x0139000002ac783b */ /* 0x000f640000000200 */
        /* <DEDUP_REMOVED lines=21> */
[----:B------:R1:W-:Y:S02]  /*6c20*/  @P0 LDGSTS.E.BYPASS.LTC128B.128 [R102+0x2100], [R190.64], !P4 ;  /* 0x02100000be660fae */ /* 0x0003e4000e101d54 */
[C---:B------:R-:W-:Y:S06]  /*6c30*/  HMMA.16816.F32.BF16 R8, R156.reuse, R162, R8 ;  /* 0x000000a29c08723c */ /* 0x040fec0000041808 */
[----:B------:R1:W-:Y:S02]  /*6c40*/  @P0 LDGSTS.E.BYPASS.LTC128B.128 [R102+0x5100], [R190.64+0x80], !P3 ;  /* 0x05100080be660fae */ /* 0x0003e4000d901d54 */
[C---:B---3--:R-:W-:Y:S06]  /*6c50*/  HMMA.16816.F32.BF16 R12, R156.reuse, R164, R12 ;  /* 0x000000a49c0c723c */ /* 0x048fec000004180c */
        /* <DEDUP_REMOVED lines=8> */
[C---:B-----5:R-:W-:Y:S04]  /*6ce0*/  HMMA.16816.F32.BF16 R28, R156.reuse, R172, R28 ;  /* 0x000000ac9c1c723c */ /* 0x060fe8000004181c */
[----:B-1----:R-:W-:Y:S02]  /*6cf0*/  IADD3 R102, R238, R2, RZ ;  /* 0x00000002ee667210 */ /* 0x002fe40007ffe0ff */
[----:B------:R-:W1:Y:S02]  /*6d00*/  LDSM.16.M88.4 R188, [R3+0x12100] ;  /* 0x0121000003bc783b */ /* 0x000e640000000200 */
[C---:B------:R-:W-:Y:S06]  /*6d10*/  HMMA.16816.F32.BF16 R32, R156.reuse, R174, R32 ;  /* 0x000000ae9c20723c */ /* 0x040fec0000041820 */
[----:B------:R-:W2:Y:S02]  /*6d20*/  LDSM.16.M88.4 R168, [R3+0x13900] ;  /* 0x0139000003a8783b */ /* 0x000ea40000000200 */
[C---:B------:R-:W-:Y:S06]  /*6d30*/  HMMA.16816.F32.BF16 R36, R156.reuse, R176, R36 ;  /* 0x000000b09c24723c */ /* 0x040fec0000041824 */
[----:B------:R-:W3:Y:S02]  /*6d40*/  LDSM.16.M88.4 R172, [R3+0x14100] ;  /* 0x0141000003ac783b */ /* 0x000ee40000000200 */
[C---:B------:R-:W-:Y:S06]  /*6d50*/  HMMA.16816.F32.BF16 R40, R156.reuse, R178, R40 ;  /* 0x000000b29c28723c */ /* 0x040fec0000041828 */
[----:B------:R-:W4:Y:S02]  /*6d60*/  LDSM.16.M88.4 R176, [R3+0x14900] ;  /* 0x0149000003b0783b */ /* 0x000f240000000200 */
[C---:B------:R-:W-:Y:S06]  /*6d70*/  HMMA.16816.F32.BF16 R44, R156.reuse, R180, R44 ;  /* 0x000000b49c2c723c */ /* 0x040fec000004182c */
[----:B------:R-:W-:Y:S02]  /*6d80*/  LDSM.16.M88.4 R200, [R236+UR4+0x15900] ;  /* 0x01590004ecc8783b */ /* 0x000fe40008000200 */
[----:B------:R-:W-:Y:S06]  /*6d90*/  HMMA.16816.F32.BF16 R48, R156, R182, R48 ;  /* 0x000000b69c30723c */ /* 0x000fec0000041830 */
[----:B------:R-:W-:Y:S02]  /*6da0*/  LDSM.16.M88.4 R180, [R102+0x13100] ;  /* 0x0131000066b4783b */ /* 0x000fe40000000200 */
[C---:B-1----:R-:W-:Y:S06]  /*6db0*/  HMMA.16816.F32.BF16 R4, R184.reuse, R188, R4 ;  /* 0x000000bcb804723c */ /* 0x042fec0000041804 */
[----:B------:R-:W-:Y:S02]  /*6dc0*/  LDSM.16.M88.4 R204, [R236+UR4+0x16100] ;  /* 0x01610004eccc783b */ /* 0x000fe40008000200 */
[C---:B------:R-:W-:Y:S06]  /*6dd0*/  HMMA.16816.F32.BF16 R8, R184.reuse, R190, R8 ;  /* 0x000000beb808723c */ /* 0x040fec0000041808 */
[----:B------:R-:W-:Y:S02]  /*6de0*/  LDSM.16.M88.4 R188, [R102+0x13900] ;  /* 0x0139000066bc783b */ /* 0x000fe40000000200 */
[C---:B------:R-:W-:Y:S08]  /*6df0*/  HMMA.16816.F32.BF16 R12, R184.reuse, R160, R12 ;  /* 0x000000a0b80c723c */ /* 0x040ff0000004180c */
[C---:B------:R-:W-:Y:S01]  /*6e00*/  HMMA.16816.F32.BF16 R16, R184.reuse, R162, R16 ;  /* 0x000000a2b810723c */ /* 0x040fe20000041810 */
[----:B------:R-:W1:Y:S07]  /*6e10*/  LDSM.16.M88.4 R160, [R102+0x12100] ;  /* 0x0121000066a0783b */ /* 0x000e6e0000000200 */
[C---:B------:R-:W-:Y:S08]  /*6e20*/  HMMA.16816.F32.BF16 R20, R184.reuse, R164, R20 ;  /* 0x000000a4b814723c */ /* 0x040ff00000041814 */
[C---:B------:R-:W-:Y:S01]  /*6e30*/  HMMA.16816.F32.BF16 R24, R184.reuse, R166, R24 ;  /* 0x000000a6b818723c */ /* 0x040fe20000041818 */
[----:B------:R-:W5:Y:S07]  /*6e40*/  LDSM.16.M88.4 R164, [R102+0x12900] ;  /* 0x0129000066a4783b */ /* 0x000f6e0000000200 */
        /* <DEDUP_REMOVED lines=9> */
[C---:B-1----:R-:W-:Y:S08]  /*6ee0*/  HMMA.16816.F32.BF16 R4, R192.reuse, R160, R4 ;  /* 0x000000a0c004723c */ /* 0x042ff00000041804 */
[C---:B------:R-:W-:Y:S01]  /*6ef0*/  HMMA.16816.F32.BF16 R8, R192.reuse, R162, R8 ;  /* 0x000000a2c008723c */ /* 0x040fe20000041808 */
[----:B------:R-:W1:Y:S07]  /*6f00*/  LDSM.16.M88.4 R160, [R236+UR4+0x16900] ;  /* 0x01690004eca0783b */ /* 0x000e6e0008000200 */
[C---:B-----5:R-:W-:Y:S08]  /*6f10*/  HMMA.16816.F32.BF16 R12, R192.reuse, R164, R12 ;  /* 0x000000a4c00c723c */ /* 0x060ff0000004180c */
[C---:B------:R-:W-:Y:S01]  /*6f20*/  HMMA.16816.F32.BF16 R16, R192.reuse, R166, R16 ;  /* 0x000000a6c010723c */ /* 0x040fe20000041810 */
[----:B------:R-:W5:Y:S07]  /*6f30*/  LDSM.16.M88.4 R164, [R236+UR4+0x17100] ;  /* 0x01710004eca4783b */ /* 0x000f6e0008000200 */
        /* <DEDUP_REMOVED lines=18> */
[C---:B------:R-:W-:Y:S08]  /*7060*/  HMMA.16816.F32.BF16 R20, R196.reuse, R204, R20 ;  /* 0x000000ccc414723c */ /* 0x040ff00000041814 */
[C---:B------:R-:W-:Y:S01]  /*7070*/  HMMA.16816.F32.BF16 R24, R196.reuse, R206, R24 ;  /* 0x000000cec418723c */ /* 0x040fe20000041818 */
[----:B------:R-:W-:Y:S07]  /*7080*/  LDSM.16.M88.4 R204, [R2+0x19900] ;  /* 0x0199000002cc783b */ /* 0x000fee0000000200 */
[C---:B-1----:R-:W-:Y:S08]  /*7090*/  HMMA.16816.F32.BF16 R28, R196.reuse, R160, R28 ;  /* 0x000000a0c41c723c */ /* 0x042ff0000004181c */
[C---:B------:R-:W-:Y:S01]  /*70a0*/  HMMA.16816.F32.BF16 R32, R196.reuse, R162, R32 ;  /* 0x000000a2c420723c */ /* 0x040fe20000041820 */
[----:B------:R-:W1:Y:S07]  /*70b0*/  LDSM.16.M88.4 R160, [R2+0x16900] ;  /* 0x0169000002a0783b */ /* 0x000e6e0000000200 */
[C---:B-----5:R-:W-:Y:S08]  /*70c0*/  HMMA.16816.F32.BF16 R36, R196.reuse, R164, R36 ;  /* 0x000000a4c424723c */ /* 0x060ff00000041824 */
[C---:B------:R-:W-:Y:S01]  /*70d0*/  HMMA.16816.F32.BF16 R40, R196.reuse, R166, R40 ;  /* 0x000000a6c428723c */ /* 0x040fe20000041828 */
[----:B------:R-:W5:Y:S07]  /*70e0*/  LDSM.16.M88.4 R164, [R2+0x17100] ;  /* 0x0171000002a4783b */ /* 0x000f6e0000000200 */
        /* <DEDUP_REMOVED lines=11> */
[----:B------:R-:W2:Y:S07]  /*71a0*/  LDSM.16.M88.4 R180, [R3+0x17100] ;  /* 0x0171000003b4783b */ /* 0x000eae0000000200 */
[C---:B-1----:R-:W-:Y:S08]  /*71b0*/  HMMA.16816.F32.BF16 R28, R208.reuse, R160, R28 ;  /* 0x000000a0d01c723c */ /* 0x042ff0000004181c */
[C---:B------:R-:W-:Y:S01]  /*71c0*/  HMMA.16816.F32.BF16 R32, R208.reuse, R162, R32 ;  /* 0x000000a2d020723c */ /* 0x040fe20000041820 */
[----:B------:R-:W1:Y:S07]  /*71d0*/  LDSM.16.M88.4 R160, [R3+0x17900] ;  /* 0x0179000003a0783b */ /* 0x000e6e0000000200 */
[C---:B-----5:R-:W-:Y:S08]  /*71e0*/  HMMA.16816.F32.BF16 R36, R208.reuse, R164, R36 ;  /* 0x000000a4d024723c */ /* 0x060ff00000041824 */
[C---:B------:R-:W-:Y:S01]  /*71f0*/  HMMA.16816.F32.BF16 R40, R208.reuse, R166, R40 ;  /* 0x000000a6d028723c */ /* 0x040fe20000041828 */
[----:B------:R-:W5:Y:S07]  /*7200*/  LDSM.16.M88.4 R164, [R102+0x15100] ;  /* 0x0151000066a4783b */ /* 0x000f6e0000000200 */
[C---:B------:R-:W-:Y:S08]  /*7210*/  HMMA.16816.F32.BF16 R44, R208.reuse, R188, R44 ;  /* 0x000000bcd02c723c */ /* 0x040ff0000004182c */
[----:B------:R-:W-:Y:S01]  /*7220*/  HMMA.16816.F32.BF16 R48, R208, R190, R48 ;  /* 0x000000bed030723c */ /* 0x000fe20000041830 */
[----:B------:R-:W-:Y:S07]  /*7230*/  LDSM.16.M88.4 R188, [R236+UR4+0x18100] ;  /* 0x01810004ecbc783b */ /* 0x000fee0008000200 */
[C---:B------:R-:W-:Y:S08]  /*7240*/  HMMA.16816.F32.BF16 R4, R212.reuse, R200, R4 ;  /* 0x000000c8d404723c */ /* 0x040ff00000041804 */
[C---:B------:R-:W-:Y:S01]  /*7250*/  HMMA.16816.F32.BF16 R8, R212.reuse, R202, R8 ;  /* 0x000000cad408723c */ /* 0x040fe20000041808 */
[----:B------:R-:W-:Y:S07]  /*7260*/  LDSM.16.M88.4 R200, [R236+UR4+0x1a900] ;  /* 0x01a90004ecc8783b */ /* 0x000fee0008000200 */
        /* <DEDUP_REMOVED lines=11> */
[----:B------:R-:W3:Y:S07]  /*7320*/  LDSM.16.M88.4 R180, [R100+0x17100] ;  /* 0x0171000064b4783b */ /* 0x000eee0000000200 */
[C---:B-1----:R-:W-:Y:S08]  /*7330*/  HMMA.16816.F32.BF16 R44, R212.reuse, R160, R44 ;  /* 0x000000a0d42c723c */ /* 0x042ff0000004182c */
[----:B------:R-:W-:Y:S01]  /*7340*/  HMMA.16816.F32.BF16 R48, R212, R162, R48 ;  /* 0x000000a2d430723c */ /* 0x000fe20000041830 */
[----:B------:R-:W1:Y:S07]  /*7350*/  LDSM.16.M88.4 R160, [R100+0x17900] ;  /* 0x0179000064a0783b */ /* 0x000e6e0000000200 */
[C---:B-----5:R-:W-:Y:S08]  /*7360*/  HMMA.16816.F32.BF16 R4, R216.reuse, R164, R4 ;  /* 0x000000a4d804723c */ /* 0x060ff00000041804 */
        /* <DEDUP_REMOVED lines=8> */
[C---:B----4-:R-:W-:Y:S08]  /*73f0*/  HMMA.16816.F32.BF16 R28, R216.reuse, R176, R28 ;  /* 0x000000b0d81c723c */ /* 0x050ff0000004181c */
[C---:B------:R-:W-:Y:S01]  /*7400*/  HMMA.16816.F32.BF16 R32, R216.reuse, R178, R32 ;  /* 0x000000b2d820723c */ /* 0x040fe20000041820 */
[----:B------:R-:W4:Y:S07]  /*7410*/  LDSM.16.M88.4 R176, [R236+UR4+0x1a100] ;  /* 0x01a10004ecb0783b */ /* 0x000f2e0008000200 */
[C---:B------:R-:W-:Y:S08]  /*7420*/  HMMA.16816.F32.BF16 R36, R216.reuse, R180, R36 ;  /* 0x000000b4d824723c */ /* 0x040ff00000041824 */
[C---:B------:R-:W-:Y:S01]  /*7430*/  HMMA.16816.F32.BF16 R40, R216.reuse, R182, R40 ;  /* 0x000000b6d828723c */ /* 0x040fe20000041828 */
[----:B------:R-:W-:Y:S07]  /*7440*/  LDSM.16.M88.4 R180, [R2+0x18900] ;  /* 0x0189000002b4783b */ /* 0x000fee0000000200 */
[C---:B-1----:R-:W-:Y:S08]  /*7450*/  HMMA.16816.F32.BF16 R44, R216.reuse, R160, R44 ;  /* 0x000000a0d82c723c */ /* 0x042ff0000004182c */
[----:B------:R-:W-:Y:S01]  /*7460*/  HMMA.16816.F32.BF16 R48, R216, R162, R48 ;  /* 0x000000a2d830723c */ /* 0x000fe20000041830 */
[----:B------:R-:W1:Y:S07]  /*7470*/  LDSM.16.M88.4 R160, [R2+0x18100] ;  /* 0x0181000002a0783b */ /* 0x000e6e0000000200 */
[C---:B------:R-:W-:Y:S08]  /*7480*/  HMMA.16816.F32.BF16 R4, R220.reuse, R188, R4 ;  /* 0x000000bcdc04723c */ /* 0x040ff00000041804 */
[C---:B------:R-:W-:Y:S01]  /*7490*/  HMMA.16816.F32.BF16 R8, R220.reuse, R190, R8 ;  /* 0x000000bedc08723c */ /* 0x040fe20000041808 */
[----:B------:R-:W1:Y:S07]  /*74a0*/  LDSM.16.M88.4 R188, [R2+0x19100] ;  /* 0x0191000002bc783b */ /* 0x000e6e0000000200 */
[C---:B-----5:R-:W-:Y:S08]  /*74b0*/  HMMA.16816.F32.BF16 R12, R220.reuse, R164, R12 ;  /* 0x000000a4dc0c723c */ /* 0x060ff0000004180c */
        /* <DEDUP_REMOVED lines=13> */
[----:B------:R-:W-:Y:S07]  /*7590*/  LDSM.16.M88.4 R200, [R3+0x1a900] ;  /* 0x01a9000003c8783b */ /* 0x000fee0000000200 */
[C---:B-1----:R-:W-:Y:S08]  /*75a0*/  HMMA.16816.F32.BF16 R4, R224.reuse, R160, R4 ;  /* 0x000000a0e004723c */ /* 0x042ff00000041804 */
[C---:B------:R-:W-:Y:S01]  /*75b0*/  HMMA.16816.F32.BF16 R8, R224.reuse, R162, R8 ;  /* 0x000000a2e008723c */ /* 0x040fe20000041808 */
[----:B------:R-:W1:Y:S07]  /*75c0*/  LDSM.16.M88.4 R160, [R3+0x18900] ;  /* 0x0189000003a0783b */ /* 0x000e6e0000000200 */
[C---:B------:R-:W-:Y:S08]  /*75d0*/  HMMA.16816.F32.BF16 R12, R224.reuse, R180, R12 ;  /* 0x000000b4e00c723c */ /* 0x040ff0000004180c */
[C---:B------:R-:W-:Y:S01]  /*75e0*/  HMMA.16816.F32.BF16 R16, R224.reuse, R182, R16 ;  /* 0x000000b6e010723c */ /* 0x040fe20000041810 */
[----:B------:R-:W4:Y:S07]  /*75f0*/  LDSM.16.M88.4 R180, [R3+0x19900] ;  /* 0x0199000003b4783b */ /* 0x000f2e0000000200 */
[C---:B------:R-:W-:Y:S08]  /*7600*/  HMMA.16816.F32.BF16 R20, R224.reuse, R188, R20 ;  /* 0x000000bce014723c */ /* 0x040ff00000041814 */
[C---:B------:R-:W-:Y:S01]  /*7610*/  HMMA.16816.F32.BF16 R24, R224.reuse, R190, R24 ;  /* 0x000000bee018723c */ /* 0x040fe20000041818 */
[----:B------:R-:W1:Y:S07]  /*7620*/  LDSM.16.M88.4 R188, [R3+0x1a100] ;  /* 0x01a1000003bc783b */ /* 0x000e6e0000000200 */
[C---:B------:R-:W-:Y:S08]  /*7630*/  HMMA.16816.F32.BF16 R28, R224.reuse, R204, R28 ;  /* 0x000000cce01c723c */ /* 0x040ff0000004181c */
[C---:B------:R-:W-:Y:S01]  /*7640*/  HMMA.16816.F32.BF16 R32, R224.reuse, R206, R32 ;  /* 0x000000cee020723c */ /* 0x040fe20000041820 */
[----:B------:R-:W1:Y:S07]  /*7650*/  LDSM.16.M88.4 R204, [R102+0x18100] ;  /* 0x0181000066cc783b */ /* 0x000e6e0000000200 */
[C---:B-----5:R-:W-:Y:S08]  /*7660*/  HMMA.16816.F32.BF16 R36, R224.reuse, R164, R36 ;  /* 0x000000a4e024723c */ /* 0x060ff00000041824 */
[C---:B------:R-:W-:Y:S08]  /*7670*/  HMMA.16816.F32.BF16 R40, R224.reuse, R166, R40 ;  /* 0x000000a6e028723c */ /* 0x040ff00000041828 */
[C---:B--2---:R-:W-:Y:S08]  /*7680*/  HMMA.16816.F32.BF16 R44, R224.reuse, R168, R44 ;  /* 0x000000a8e02c723c */ /* 0x044ff0000004182c */
[----:B------:R-:W-:Y:S08]  /*7690*/  HMMA.16816.F32.BF16 R48, R224, R170, R48 ;  /* 0x000000aae030723c */ /* 0x000ff00000041830 */
[C---:B---3--:R-:W-:Y:S08]  /*76a0*/  HMMA.16816.F32.BF16 R4, R228.reuse, R172, R4 ;  /* 0x000000ace404723c */ /* 0x048ff00000041804 */
[C---:B------:R-:W-:Y:S08]  /*76b0*/  HMMA.16816.F32.BF16 R8, R228.reuse, R174, R8 ;  /* 0x000000aee408723c */ /* 0x040ff00000041808 */
[C---:B-1----:R-:W-:Y:S08]  /*76c0*/  HMMA.16816.F32.BF16 R12, R228.reuse, R160, R12 ;  /* 0x000000a0e40c723c */ /* 0x042ff0000004180c */
[C---:B------:R-:W-:Y:S01]  /*76d0*/  HMMA.16816.F32.BF16 R16, R228.reuse, R162, R16 ;  /* 0x000000a2e410723c */ /* 0x040fe20000041810 */
[----:B------:R-:W1:Y:S07]  /*76e0*/  LDSM.16.M88.4 R160, [R100+0x18900] ;  /* 0x0189000064a0783b */ /* 0x000e6e0000000200 */
[C---:B------:R-:W-:Y:S08]  /*76f0*/  HMMA.16816.F32.BF16 R20, R228.reuse, R176, R20 ;  /* 0x000000b0e414723c */ /* 0x040ff00000041814 */
[C---:B------:R-:W-:Y:S08]  /*7700*/  HMMA.16816.F32.BF16 R24, R228.reuse, R178, R24 ;  /* 0x000000b2e418723c */ /* 0x040ff00000041818 */
[C---:B----4-:R-:W-:Y:S08]  /*7710*/  HMMA.16816.F32.BF16 R28, R228.reuse, R180, R28 ;  /* 0x000000b4e41c723c */ /* 0x050ff0000004181c */
        /* <DEDUP_REMOVED lines=43> */
[----:B------:R-:W-:Y:S01]  /*79d0*/  MUFU.TANH R173, R14 ;  /* 0x0000000e00ad7308 */ /* 0x000fe20000002400 */
[C---:B------:R-:W-:Y:S01]  /*79e0*/  HMMA.16816.F32.BF16 R24, R232.reuse, R6, R24 ;  /* 0x00000006e818723c */ /* 0x040fe20000041818 */
[----:B------:R-:W2:Y:S08]  /*79f0*/  LDSM.16.M88.4 R4, [R100+0x1a100] ;  /* 0x01a100006404783b */ /* 0x000eb00000000200 */
[----:B------:R1:W-:Y:S05]  /*7a00*/  MUFU.TANH R175, R15 ;  /* 0x0000000f00af7308 */ /* 0x0003ea0000002400 */
[----:B------:R-:W-:Y:S02]  /*7a10*/  FMUL.FTZ R20, R20, c[0x0][0x320] ;  /* 0x0000c80014147a20 */ /* 0x000fe40000410000 */
[----:B------:R-:W-:Y:S03]  /*7a20*/  FMUL.FTZ R21, R21, c[0x0][0x320] ;  /* 0x0000c80015157a20 */ /* 0x000fe60000410000 */
[----:B------:R-:W2:Y:S01]  /*7a30*/  MUFU.TANH R171, R16 ;  /* 0x0000001000ab7308 */ /* 0x000ea20000002400 */
[----:B------:R-:W-:Y:S02]  /*7a40*/  FMUL.FTZ R22, R22, c[0x0][0x320] ;  /* 0x0000c80016167a20 */ /* 0x000fe40000410000 */
[----:B------:R-:W-:Y:S02]  /*7a50*/  FMUL.FTZ R23, R23, c[0x0][0x320] ;  /* 0x0000c80017177a20 */ /* 0x000fe40000410000 */
[----:B------:R-:W-:Y:S02]  /*7a60*/  FMUL.FTZ R24, R24, c[0x0][0x320] ;  /* 0x0000c80018187a20 */ /* 0x000fe40000410000 */
[----:B------:R-:W-:Y:S02]  /*7a70*/  FMUL.FTZ R25, R25, c[0x0][0x320] ;  /* 0x0000c80019197a20 */ /* 0x000fe40000410000 */
[----:B------:R-:W-:Y:S01]  /*7a80*/  FMUL.FTZ R26, R26, c[0x0][0x320] ;  /* 0x0000c8001a1a7a20 */ /* 0x000fe20000410000 */
[----:B------:R-:W-:Y:S01]  /*7a90*/  MUFU.TANH R177, R20 ;  /* 0x0000001400b17308 */ /* 0x000fe20000002400 */
[----:B------:R-:W-:Y:S01]  /*7aa0*/  FMUL.FTZ R27, R27, c[0x0][0x320] ;  /* 0x0000c8001b1b7a20 */ /* 0x000fe20000410000 */
[C---:B-1----:R-:W-:Y:S08]  /*7ab0*/  HMMA.16816.F32.BF16 R28, R232.reuse, R8, R28 ;  /* 0x00000008e81c723c */ /* 0x042ff0000004181c */
[----:B------:R-:W-:Y:S01]  /*7ac0*/  MUFU.TANH R179, R21 ;  /* 0x0000001500b37308 */ /* 0x000fe20000002400 */
        /* <DEDUP_REMOVED lines=18> */
[----:B------:R-:W-:Y:S01]  /*7bf0*/  LDSM.16.MT88.4 R12, [R103+UR4+0x100] ;  /* 0x00010004670c783b */ /* 0x000fe20008004200 */
[----:B------:R-:W-:Y:S01]  /*7c00*/  FMNMX.FTZ R100, R171, R100, !PT ;  /* 0x00000064ab647209 */ /* 0x000fe20007810000 */
[----:B------:R-:W-:Y:S01]  /*7c10*/  FMUL.FTZ R37, R37, c[0x0][0x320] ;  /* 0x0000c80025257a20 */ /* 0x000fe20000410000 */
[----:B------:R-:W-:Y:S01]  /*7c20*/  FMNMX.FTZ R2, R165, R2, !PT ;  /* 0x00000002a5027209 */ /* 0x000fe20007810000 */
[----:B------:R-:W-:Y:S01]  /*7c30*/  FMUL.FTZ R38, R38, c[0x0][0x320] ;  /* 0x0000c80026267a20 */ /* 0x000fe20000410000 */
[----:B--2---:R-:W-:Y:S01]  /*7c40*/  FMNMX.FTZ R100, R172, R100, !PT ;  /* 0x00000064ac647209 */ /* 0x004fe20007810000 */
[C---:B-1----:R-:W-:Y:S03]  /*7c50*/  HMMA.16816.F32.BF16 R44, R232.reuse, R8, R44 ;  /* 0x00000008e82c723c */ /* 0x042fe6000004182c */
[----:B------:R-:W1:Y:S01]  /*7c60*/  MUFU.TANH R180, R25 ;  /* 0x0000001900b47308 */ /* 0x000e620000002400 */
[----:B------:R-:W-:Y:S01]  /*7c70*/  FMUL.FTZ R33, R33, c[0x0][0x320] ;  /* 0x0000c80021217a20 */ /* 0x000fe20000410000 */
[----:B------:R-:W-:Y:S01]  /*7c80*/  FMNMX.FTZ R100, R177, R100, !PT ;  /* 0x00000064b1647209 */ /* 0x000fe20007810000 */
[----:B------:R-:W-:Y:S01]  /*7c90*/  FMUL.FTZ R39, R39, c[0x0][0x320] ;  /* 0x0000c80027277a20 */ /* 0x000fe20000410000 */
[----:B------:R-:W-:Y:S01]  /*7ca0*/  FMNMX.FTZ R2, R173, R2, !PT ;  /* 0x00000002ad027209 */ /* 0x000fe20007810000 */
[----:B------:R-:W-:Y:S04]  /*7cb0*/  HMMA.16816.F32.BF16 R48, R232, R10, R48 ;  /* 0x0000000ae830723c */ /* 0x000fe80000041830 */
[----:B------:R-:W-:Y:S01]  /*7cc0*/  FMNMX.FTZ R100, R179, R100, !PT ;  /* 0x00000064b3647209 */ /* 0x000fe20007810000 */
[----:B------:R-:W2:Y:S01]  /*7cd0*/  MUFU.TANH R189, R28 ;  /* 0x0000001c00bd7308 */ /* 0x000ea20000002400 */
[----:B------:R-:W-:Y:S01]  /*7ce0*/  FMUL.FTZ R40, R40, c[0x0][0x320] ;  /* 0x0000c80028287a20 */ /* 0x000fe20000410000 */
[----:B------:R-:W-:Y:S01]  /*7cf0*/  FMNMX.FTZ R2, R175, R2, !PT ;  /* 0x00000002af027209 */ /* 0x000fe20007810000 */
[----:B------:R-:W-:Y:S01]  /*7d00*/  FMUL.FTZ R41, R41, c[0x0][0x320] ;  /* 0x0000c80029297a20 */ /* 0x000fe20000410000 */
[----:B---3--:R-:W-:Y:S03]  /*7d10*/  FMNMX.FTZ R100, R178, R100, !PT ;  /* 0x00000064b2647209 */ /* 0x008fe60007810000 */
[----:B------:R-:W-:Y:S02]  /*7d20*/  FMUL.FTZ R34, R34, c[0x0][0x320] ;  /* 0x0000c80022227a20 */ /* 0x000fe40000410000 */
[----:B------:R-:W-:Y:S01]  /*7d30*/  FMUL.FTZ R35, R35, c[0x0][0x320] ;  /* 0x0000c80023237a20 */ /* 0x000fe20000410000 */
[----:B------:R-:W3:Y:S01]  /*7d40*/  MUFU.TANH R190, R29 ;  /* 0x0000001d00be7308 */ /* 0x000ee20000002400 */
        /* <DEDUP_REMOVED lines=14> */
[----:B---3--:R-:W-:Y:S09]  /*7e30*/  FMNMX.FTZ R100, R190, R100, !PT ;  /* 0x00000064be647209 */ /* 0x008ff20007810000 */
[----:B------:R-:W3:Y:S01]  /*7e40*/  MUFU.TANH R16, R36 ;  /* 0x0000002400107308 */ /* 0x000ee20000002400 */
[----:B-1----:R-:W-:Y:S09]  /*7e50*/  FMNMX.FTZ R100, R241, R100, !PT ;  /* 0x00000064f1647209 */ /* 0x002ff20007810000 */
[----:B------:R-:W1:Y:S01]  /*7e60*/  MUFU.TANH R244, R37 ;  /* 0x0000002500f47308 */ /* 0x000e620000002400 */
[----:B--2---:R-:W-:Y:S09]  /*7e70*/  FMNMX.FTZ R100, R243, R100, !PT ;  /* 0x00000064f3647209 */ /* 0x004ff20007810000 */
        /* <DEDUP_REMOVED lines=15> */
[----:B-1----:R-:W-:Y:S05]  /*7f70*/  FMNMX.FTZ R100, R204, R100, !PT ;  /* 0x00000064cc647209 */ /* 0x002fea0007810000 */
[----:B------:R-:W1:Y:S04]  /*7f80*/  SHFL.BFLY PT, R4, R100, 0x2, 0x1f ;  /* 0x0c401f0064047f89 */ /* 0x000e6800000e0000 */
[----:B------:R-:W4:Y:S01]  /*7f90*/  MUFU.TANH R182, R22 ;  /* 0x0000001600b67308 */ /* 0x000f220000002400 */
[----:B--2---:R-:W-:Y:S09]  /*7fa0*/  FMNMX.FTZ R2, R174, R2, !PT ;  /* 0x00000002ae027209 */ /* 0x004ff20007810000 */
[----:B------:R-:W2:Y:S01]  /*7fb0*/  MUFU.TANH R183, R23 ;  /* 0x0000001700b77308 */ /* 0x000ea20000002400 */
[----:B---3--:R-:W-:Y:S09]  /*7fc0*/  FMNMX.FTZ R2, R176, R2, !PT ;  /* 0x00000002b0027209 */ /* 0x008ff20007810000 */
[----:B------:R-:W3:Y:S01]  /*7fd0*/  MUFU.TANH R181, R26 ;  /* 0x0000001a00b57308 */ /* 0x000ee20000002400 */
[----:B-1----:R-:W-:Y:S02]  /*7fe0*/  FMNMX.FTZ R100, R100, R4, !PT ;  /* 0x0000000464647209 */ /* 0x002fe40007810000 */
[----:B----4-:R-:W-:Y:S03]  /*7ff0*/  FMNMX.FTZ R2, R182, R2, !PT ;  /* 0x00000002b6027209 */ /* 0x010fe60007810000 */
        /* <DEDUP_REMOVED lines=8> */
[C---:B------:R-:W-:Y:S02]  /*8080*/  FMUL.FTZ R160, R100.reuse, c[0x0][0x2d0] ;  /* 0x0000b40064a07a20 */ /* 0x040fe40000410000 */
[----:B------:R-:W-:Y:S02]  /*8090*/  FADD.FTZ R0, -R100, R0 ;  /* 0x0000000064007221 */ /* 0x000fe40000010100 */
[----:B------:R-:W1:Y:S01]  /*80a0*/  MUFU.TANH R242, R34 ;  /* 0x0000002200f27308 */ /* 0x000e620000002400 */
[--C-:B------:R-:W-:Y:S02]  /*80b0*/  FFMA.FTZ R4, R169, c[0x0][0x2d0], -R160.reuse ;  /* 0x0000b400a9047a23 */ /* 0x100fe400000108a0 */
[----:B------:R-:W-:Y:S01]  /*80c0*/  FMUL.FTZ R0, R0, c[0x0][0x2d0] ;  /* 0x0000b40000007a20 */ /* 0x000fe20000410000 */
[----:B--2---:R-:W-:Y:S06]  /*80d0*/  FMNMX.FTZ R2, R25, R2, !PT ;  /* 0x0000000219027209 */ /* 0x004fec0007810000 */
[----:B------:R-:W2:Y:S01]  /*80e0*/  MUFU.TANH R245, R35 ;  /* 0x0000002300f57308 */ /* 0x000ea20000002400 */
[----:B---3--:R-:W-:Y:S01]  /*80f0*/  FMNMX.FTZ R2, R24, R2, !PT ;  /* 0x0000000218027209 */ /* 0x008fe20007810000 */
[----:B------:R-:W-:Y:S08]  /*8100*/  LDSM.16.MT88.4 R28, [R237+UR4+0x100] ;  /* 0x00010004ed1c783b */ /* 0x000ff00008004200 */
[----:B------:R-:W3:Y:S01]  /*8110*/  MUFU.TANH R191, R38 ;  /* 0x0000002600bf7308 */ /* 0x000ee20000002400 */
[----:B-1----:R-:W-:Y:S09]  /*8120*/  FMNMX.FTZ R2, R242, R2, !PT ;  /* 0x00000002f2027209 */ /* 0x002ff20007810000 */
[----:B------:R-:W1:Y:S01]  /*8130*/  MUFU.TANH R248, R39 ;  /* 0x0000002700f87308 */ /* 0x000e620000002400 */
[----:B--2---:R-:W-:Y:S09]  /*8140*/  FMNMX.FTZ R2, R245, R2, !PT ;  /* 0x00000002f5027209 */ /* 0x004ff20007810000 */
[----:B------:R-:W2:Y:S01]  /*8150*/  MUFU.TANH R252, R42 ;  /* 0x0000002a00fc7308 */ /* 0x000ea20000002400 */
[----:B---3--:R-:W-:Y:S09]  /*8160*/  FMNMX.FTZ R2, R191, R2, !PT ;  /* 0x00000002bf027209 */ /* 0x008ff20007810000 */
[----:B------:R3:W-:Y:S01]  /*8170*/  MUFU.EX2 R249, R4 ;  /* 0x0000000400f97308 */ /* 0x0007e20000000800 */
[----:B-1----:R-:W-:Y:S09]  /*8180*/  FMNMX.FTZ R2, R248, R2, !PT ;  /* 0x00000002f8027209 */ /* 0x002ff20007810000 */
[----:B------:R-:W1:Y:S01]  /*8190*/  MUFU.TANH R17, R43 ;  /* 0x0000002b00117308 */ /* 0x000e620000002400 */
[----:B--2---:R-:W-:Y:S09]  /*81a0*/  FMNMX.FTZ R2, R252, R2, !PT ;  /* 0x00000002fc027209 */ /* 0x004ff20007810000 */
[----:B------:R-:W2:Y:S01]  /*81b0*/  MUFU.TANH R203, R46 ;  /* 0x0000002e00cb7308 */ /* 0x000ea20000002400 */
[--C-:B---3--:R-:W-:Y:S09]  /*81c0*/  FFMA.FTZ R4, R167, c[0x0][0x2d0], -R160.reuse ;  /* 0x0000b400a7047a23 */ /* 0x108ff200000108a0 */
[----:B------:R-:W3:Y:S01]  /*81d0*/  MUFU.TANH R202, R47 ;  /* 0x0000002f00ca7308 */ /* 0x000ee20000002400 */
[----:B-1----:R-:W-:Y:S02]  /*81e0*/  FMNMX.FTZ R2, R17, R2, !PT ;  /* 0x0000000211027209 */ /* 0x002fe40007810000 */
[----:B------:R-:W-:Y:S07]  /*81f0*/  MOV R167, R17 ;  /* 0x0000001100a77202 */ /* 0x000fee0000000f00 */
[----:B------:R-:W1:Y:S01]  /*8200*/  MUFU.TANH R206, R50 ;  /* 0x0000003200ce7308 */ /* 0x000e620000002400 */
[----:B--2---:R-:W-:Y:S09]  /*8210*/  FMNMX.FTZ R2, R203, R2, !PT ;  /* 0x00000002cb027209 */ /* 0x004ff20007810000 */
[----:B------:R-:W2:Y:S01]  /*8220*/  MUFU.TANH R18, R51 ;  /* 0x0000003300127308 */ /* 0x000ea20000002400 */
[----:B---3--:R-:W-:Y:S01]  /*8230*/  FMNMX.FTZ R2, R202, R2, !PT ;  /* 0x00000002ca027209 */ /* 0x008fe20007810000 */
[----:B------:R-:W-:Y:S08]  /*8240*/  LDSM.16.MT88.4 R44, [R103+UR4+0x3100] ;  /* 0x00310004672c783b */ /* 0x000ff00008004200 */
[----:B------:R3:W-:Y:S01]  /*8250*/  MUFU.EX2 R207, R4 ;  /* 0x0000000400cf7308 */ /* 0x0007e20000000800 */
[----:B-1----:R-:W-:Y:S04]  /*8260*/  FMNMX.FTZ R2, R206, R2, !PT ;  /* 0x00000002ce027209 */ /* 0x002fe80007810000 */
[----:B--2---:R-:W-:Y:S02]  /*8270*/  FMNMX.FTZ R2, R18, R2, !PT ;  /* 0x0000000212027209 */ /* 0x004fe40007810000 */
[----:B------:R-:W-:Y:S03]  /*8280*/  MOV R169, R18 ;  /* 0x0000001200a97202 */ /* 0x000fe60000000f00 */
[----:B------:R-:W1:Y:S01]  /*8290*/  SHFL.BFLY PT, R3, R2, 0x2, 0x1f ;  /* 0x0c401f0002037f89 */ /* 0x000e6200000e0000 */
[--C-:B---3--:R-:W-:Y:S04]  /*82a0*/  FFMA.FTZ R4, R166, c[0x0][0x2d0], -R160.reuse ;  /* 0x0000b400a6047a23 */ /* 0x108fe800000108a0 */
[----:B------:R2:W-:Y:S01]  /*82b0*/  MUFU.EX2 R166, R4 ;  /* 0x0000000400a67308 */ /* 0x0005e20000000800 */
[----:B-1----:R-:W-:Y:S05]  /*82c0*/  FMNMX.FTZ R2, R2, R3, !PT ;  /* 0x0000000302027209 */ /* 0x002fea0007810000 */
[----:B------:R-:W1:Y:S01]  /*82d0*/  SHFL.BFLY PT, R3, R2, 0x1, 0x1f ;  /* 0x0c201f0002037f89 */ /* 0x000e6200000e0000 */
[--C-:B--2---:R-:W-:Y:S01]  /*82e0*/  FFMA.FTZ R4, R102, c[0x0][0x2d0], -R160.reuse ;  /* 0x0000b40066047a23 */ /* 0x104fe200000108a0 */
[----:B------:R-:W-:Y:S03]  /*82f0*/  IADD3 R102, R103, UR4, RZ ;  /* 0x0000000467667c10 */ /* 0x000fe6000fffe0ff */
[----:B------:R2:W-:Y:S01]  /*8300*/  MUFU.EX2 R19, R4 ;  /* 0x0000000400137308 */ /* 0x0005e20000000800 */
[----:B------:R-:W-:Y:S05]  /*8310*/  IADD3 R102, R239, R102, RZ ;  /* 0x00000066ef667210 */ /* 0x000fea0007ffe0ff */
[----:B------:R-:W3:Y:S01]  /*8320*/  LDSM.16.MT88.4 R20, [R102+0x100] ;  /* 0x000100006614783b */ /* 0x000ee20000004200 */
[----:B-1----:R-:W-:Y:S03]  /*8330*/  FMNMX.FTZ R3, R2, R3, !PT ;  /* 0x0000000302037209 */ /* 0x002fe60007810000 */
[----:B------:R1:W4:Y:S02]  /*8340*/  MUFU.EX2 R2, R0 ;  /* 0x0000000000027308 */ /* 0x0003240000000800 */
[C---:B------:R-:W-:Y:S04]  /*8350*/  FMUL.FTZ R161, R3.reuse, c[0x0][0x2d0] ;  /* 0x0000b40003a17a20 */ /* 0x040fe80000410000 */
[----:B--2---:R-:W-:Y:S01]  /*8360*/  FFMA.FTZ R4, R170, c[0x0][0x2d0], -R161 ;  /* 0x0000b400aa047a23 */ /* 0x004fe200000108a1 */
[----:B------:R-:W-:Y:S03]  /*8370*/  MOV R170, R16 ;  /* 0x0000001000aa7202 */ /* 0x000fe60000000f00 */
[----:B------:R2:W-:Y:S01]  /*8380*/  MUFU.EX2 R251, R4 ;  /* 0x0000000400fb7308 */ /* 0x0005e20000000800 */
[----:B-1----:R-:W-:Y:S01]  /*8390*/  FADD.FTZ R0, -R3, R101 ;  /* 0x0000006503007221 */ /* 0x002fe20000010100 */
[----:B------:R-:W-:Y:S01]  /*83a0*/  IADD3 R101, R237, UR4, RZ ;  /* 0x00000004ed657c10 */ /* 0x000fe2000fffe0ff */
[----:B----4-:R-:W-:Y:S02]  /*83b0*/  FMUL.FTZ R5, R2, R105 ;  /* 0x0000006902057220 */ /* 0x010fe40000410000 */
[----:B------:R-:W-:Y:S01]  /*83c0*/  FMUL.FTZ R0, R0, c[0x0][0x2d0] ;  /* 0x0000b40000007a20 */ /* 0x000fe20000410000 */
[----:B------:R-:W-:Y:S01]  /*83d0*/  IADD3 R101, R239, R101, RZ ;  /* 0x00000065ef657210 */ /* 0x000fe20007ffe0ff */
[C---:B------:R-:W-:Y:S02]  /*83e0*/  FMUL.FTZ R8, R2.reuse, R108 ;  /* 0x0000006c02087220 */ /* 0x040fe40000410000 */
[----:B------:R-:W-:Y:S02]  /*83f0*/  FMUL.FTZ R9, R2, R109 ;  /* 0x0000006d02097220 */ /* 0x000fe40000410000 */
[----:B------:R-:W1:Y:S01]  /*8400*/  MUFU.EX2 R0, R0 ;  /* 0x0000000000007308 */ /* 0x000e620000000800 */
[--C-:B--2---:R-:W-:Y:S01]  /*8410*/  FFMA.FTZ R4, R168, c[0x0][0x2d0], -R161.reuse ;  /* 0x0000b400a8047a23 */ /* 0x104fe200000108a1 */
[----:B------:R-:W-:Y:S01]  /*8420*/  MOV R168, R252 ;  /* 0x000000fc00a87202 */ /* 0x000fe20000000f00 */
[C---:B------:R-:W-:Y:S01]  /*8430*/  FMUL.FTZ R16, R2.reuse, R116 ;  /* 0x0000007402107220 */ /* 0x040fe20000410000 */
[----:B------:R-:W2:Y:S01]  /*8440*/  LDSM.16.MT88.4 R36, [R101+0x100] ;  /* 0x000100006524783b */ /* 0x000ea20000004200 */
[C---:B------:R-:W-:Y:S02]  /*8450*/  FMUL.FTZ R17, R2.reuse, R117 ;  /* 0x0000007502117220 */ /* 0x040fe40000410000 */
[C---:B------:R-:W-:Y:S02]  /*8460*/  FMUL.FTZ R32, R2.reuse, R132 ;  /* 0x0000008402207220 */ /* 0x040fe40000410000 */
[C---:B------:R-:W-:Y:S01]  /*8470*/  FMUL.FTZ R33, R2.reuse, R133 ;  /* 0x0000008502217220 */ /* 0x040fe20000410000 */
[----:B------:R-:W4:Y:S01]  /*8480*/  MUFU.EX2 R250, R4 ;  /* 0x0000000400fa7308 */ /* 0x000f220000000800 */
        /* <DEDUP_REMOVED lines=13> */
[C---:B-1----:R-:W-:Y:S02]  /*8560*/  FMUL.FTZ R6, R0.reuse, R106 ;  /* 0x0000006a00067220 */ /* 0x042fe40000410000 */
[C---:B------:R-:W-:Y:S02]  /*8570*/  FMUL.FTZ R7, R0.reuse, R107 ;  /* 0x0000006b00077220 */ /* 0x040fe40000410000 */
[C---:B------:R-:W-:Y:S02]  /*8580*/  FMUL.FTZ R10, R0.reuse, R110 ;  /* 0x0000006e000a7220 */ /* 0x040fe40000410000 */
[C---:B------:R-:W-:Y:S02]  /*8590*/  FMUL.FTZ R11, R0.reuse, R111 ;  /* 0x0000006f000b7220 */ /* 0x040fe40000410000 */
[----:B------:R-:W-:Y:S01]  /*85a0*/  FMUL.FTZ R18, R0, R118 ;  /* 0x0000007600127220 */ /* 0x000fe20000410000 */
[----:B----4-:R-:W-:Y:S01]  /*85b0*/  F2FP.BF16.PACK_AB R105, R250, R251 ;  /* 0x000000fbfa69723e */ /* 0x010fe200000010ff */
[--C-:B------:R-:W-:Y:S01]  /*85c0*/  FFMA.FTZ R4, R164, c[0x0][0x2d0], -R161.reuse ;  /* 0x0000b400a4047a23 */ /* 0x100fe200000108a1 */
[----:B------:R-:W-:Y:S01]  /*85d0*/  MOV R164, R249 ;  /* 0x000000f900a47202 */ /* 0x000fe20000000f00 */
[C---:B------:R-:W-:Y:S01]  /*85e0*/  FMUL.FTZ R26, R0.reuse, R126 ;  /* 0x0000007e001a7220 */ /* 0x040fe20000410000 */
[----:B------:R-:W1:Y:S01]  /*85f0*/  LDSM.16.MT88.4 R108, [R102+0x3100] ;  /* 0x00310000666c783b */ /* 0x000e620000004200 */
[----:B------:R4:W-:Y:S01]  /*8600*/  MUFU.EX2 R249, R4 ;  /* 0x0000000400f97308 */ /* 0x0009e20000000800 */
[C---:B------:R-:W-:Y:S02]  /*8610*/  FMUL.FTZ R27, R0.reuse, R127 ;  /* 0x0000007f001b7220 */ /* 0x040fe40000410000 */
[C---:B------:R-:W-:Y:S02]  /*8620*/  FMUL.FTZ R34, R0.reuse, R134 ;  /* 0x0000008600227220 */ /* 0x040fe40000410000 */
[C---:B------:R-:W-:Y:S02]  /*8630*/  FMUL.FTZ R35, R0.reuse, R135 ;  /* 0x0000008700237220 */ /* 0x040fe40000410000 */
[C---:B------:R-:W-:Y:S01]  /*8640*/  FMUL.FTZ R42, R0.reuse, R142 ;  /* 0x0000008e002a7220 */ /* 0x040fe20000410000 */
[----:B------:R-:W-:Y:S01]  /*8650*/  LDSM.16.MT88.4 R132, [R102+0x3900] ;  /* 0x003900006684783b */ /* 0x000fe20000004200 */
        /* <DEDUP_REMOVED lines=9> */
[----:B------:R-:W-:Y:S02]  /*86f0*/  FMUL.FTZ R57, R2, R57 ;  /* 0x0000003902397220 */ /* 0x000fe40000410000 */
[C---:B------:R-:W-:Y:S02]  /*8700*/  FMUL.FTZ R58, R0.reuse, R58 ;  /* 0x0000003a003a7220 */ /* 0x040fe40000410000 */
[C---:B------:R-:W-:Y:S02]  /*8710*/  FMUL.FTZ R59, R0.reuse, R59 ;  /* 0x0000003b003b7220 */ /* 0x040fe40000410000 */
[--C-:B----4-:R-:W-:Y:S01]  /*8720*/  FFMA.FTZ R4, R165, c[0x0][0x2d0], -R161.reuse ;  /* 0x0000b400a5047a23 */ /* 0x110fe200000108a1 */
[----:B------:R-:W-:Y:S01]  /*8730*/  MOV R165, R19 ;  /* 0x0000001300a57202 */ /* 0x000fe20000000f00 */
[----:B------:R-:W-:Y:S02]  /*8740*/  FMUL.FTZ R19, R0, R119 ;  /* 0x0000007700137220 */ /* 0x000fe40000410000 */
[----:B------:R-:W4:Y:S01]  /*8750*/  MUFU.EX2 R252, R4 ;  /* 0x0000000400fc7308 */ /* 0x000f220000000800 */
[----:B------:R-:W-:Y:S01]  /*8760*/  F2FP.BF16.PACK_AB R106, R165, R166 ;  /* 0x000000a6a56a723e */ /* 0x000fe200000010ff */
[----:B------:R-:W-:Y:S01]  /*8770*/  LDSM.16.MT88.4 R116, [R101+0x3100] ;  /* 0x003100006574783b */ /* 0x000fe20000004200 */
        /* <DEDUP_REMOVED lines=10> */
[----:B------:R-:W-:Y:S01]  /*8820*/  FMUL.FTZ R70, R0, R70 ;  /* 0x0000004600467220 */ /* 0x000fe20000410000 */
[----:B----4-:R-:W-:Y:S01]  /*8830*/  F2FP.BF16.PACK_AB R107, R252, R249 ;  /* 0x000000f9fc6b723e */ /* 0x010fe200000010ff */
[----:B------:R-:W-:Y:S01]  /*8840*/  FMUL.FTZ R4, R2, R104 ;  /* 0x0000006802047220 */ /* 0x000fe20000410000 */
[----:B------:R-:W-:Y:S01]  /*8850*/  F2FP.BF16.PACK_AB R104, R207, R164 ;  /* 0x000000a4cf68723e */ /* 0x000fe200000010ff */
[----:B------:R-:W-:Y:S02]  /*8860*/  FMUL.FTZ R71, R0, R71 ;  /* 0x0000004700477220 */ /* 0x000fe40000410000 */
[C---:B------:R-:W-:Y:S02]  /*8870*/  FMUL.FTZ R72, R2.reuse, R72 ;  /* 0x0000004802487220 */ /* 0x040fe40000410000 */
[----:B------:R-:W-:Y:S02]  /*8880*/  FMUL.FTZ R73, R2, R73 ;  /* 0x0000004902497220 */ /* 0x000fe40000410000 */
[C---:B------:R-:W-:Y:S05]  /*8890*/  HMMA.16816.F32.BF16 R4, R104.reuse, R12, R4 ;  /* 0x0000000c6804723c */ /* 0x040fea0000041804 */
[----:B------:R-:W-:Y:S02]  /*88a0*/  FMUL.FTZ R74, R0, R74 ;  /* 0x0000004a004a7220 */ /* 0x000fe40000410000 */
[C---:B------:R-:W-:Y:S01]  /*88b0*/  FMUL.FTZ R12, R2.reuse, R112 ;  /* 0x00000070020c7220 */ /* 0x040fe20000410000 */
[C---:B------:R-:W-:Y:S04]  /*88c0*/  HMMA.16816.F32.BF16 R8, R104.reuse, R14, R8 ;  /* 0x0000000e6808723c */ /* 0x040fe80000041808 */
[----:B------:R-:W-:Y:S02]  /*88d0*/  FMUL.FTZ R13, R2, R113 ;  /* 0x00000071020d7220 */ /* 0x000fe40000410000 */
[C---:B------:R-:W-:Y:S02]  /*88e0*/  FMUL.FTZ R75, R0.reuse, R75 ;  /* 0x0000004b004b7220 */ /* 0x040fe40000410000 */
[C---:B------:R-:W-:Y:S04]  /*88f0*/  FMUL.FTZ R14, R0.reuse, R114 ;  /* 0x00000072000e7220 */ /* 0x040fe80000410000 */
[----:B------:R-:W-:Y:S02]  /*8900*/  FMUL.FTZ R15, R0, R115 ;  /* 0x00000073000f7220 */ /* 0x000fe40000410000 */
[----:B------:R-:W4:Y:S01]  /*8910*/  LDSM.16.MT88.4 R112, [R237+UR4+0x3100] ;  /* 0x00310004ed70783b */ /* 0x000f220008004200 */
[C---:B------:R-:W-:Y:S02]  /*8920*/  FMUL.FTZ R76, R2.reuse, R76 ;  /* 0x0000004c024c7220 */ /* 0x040fe40000410000 */
[----:B------:R-:W-:Y:S02]  /*8930*/  FMUL.FTZ R77, R2, R77 ;  /* 0x0000004d024d7220 */ /* 0x000fe40000410000 */
[C---:B---3--:R-:W-:Y:S03]  /*8940*/  HMMA.16816.F32.BF16 R12, R104.reuse, R20, R12 ;  /* 0x00000014680c723c */ /* 0x048fe6000004180c */
        /* <DEDUP_REMOVED lines=8> */
[C---:B------:R-:W-:Y:S04]  /*89d0*/  FMUL.FTZ R22, R0.reuse, R122 ;  /* 0x0000007a00167220 */ /* 0x040fe80000410000 */
[----:B------:R-:W-:Y:S01]  /*89e0*/  FMUL.FTZ R23, R0, R123 ;  /* 0x0000007b00177220 */ /* 0x000fe20000410000 */
[----:B------:R-:W-:Y:S01]  /*89f0*/  MOV R151, R121 ;  /* 0x0000007900977202 */ /* 0x000fe20000000f00 */
[----:B------:R-:W-:Y:S02]  /*8a00*/  FMUL.FTZ R24, R2, R124 ;  /* 0x0000007c02187220 */ /* 0x000fe40000410000 */
[--C-:B------:R-:W-:Y:S02]  /*8a10*/  FFMA.FTZ R124, R176, c[0x0][0x2d0], -R161.reuse ;  /* 0x0000b400b07c7a23 */ /* 0x100fe400000108a1 */
[C---:B------:R-:W-:Y:S01]  /*8a20*/  FMUL.FTZ R80, R2.reuse, R80 ;  /* 0x0000005002507220 */ /* 0x040fe20000410000 */
[C---:B------:R-:W-:Y:S03]  /*8a30*/  HMMA.16816.F32.BF16 R20, R104.reuse, R28, R20 ;  /* 0x0000001c6814723c */ /* 0x040fe60000041814 */
[----:B------:R-:W-:Y:S02]  /*8a40*/  FMUL.FTZ R81, R2, R81 ;  /* 0x0000005102517220 */ /* 0x000fe40000410000 */
[----:B------:R-:W-:Y:S02]  /*8a50*/  FMUL.FTZ R82, R0, R82 ;  /* 0x0000005200527220 */ /* 0x000fe40000410000 */
[C---:B------:R-:W-:Y:S01]  /*8a60*/  FMUL.FTZ R28, R2.reuse, R128 ;  /* 0x00000080021c7220 */ /* 0x040fe20000410000 */
[C---:B------:R-:W-:Y:S04]  /*8a70*/  HMMA.16816.F32.BF16 R24, R104.reuse, R30, R24 ;  /* 0x0000001e6818723c */ /* 0x040fe80000041818 */
[----:B------:R-:W-:Y:S02]  /*8a80*/  FMUL.FTZ R29, R2, R129 ;  /* 0x00000081021d7220 */ /* 0x000fe40000410000 */
[C---:B------:R-:W-:Y:S02]  /*8a90*/  FMUL.FTZ R83, R0.reuse, R83 ;  /* 0x0000005300537220 */ /* 0x040fe40000410000 */
[C---:B------:R-:W-:Y:S04]  /*8aa0*/  FMUL.FTZ R30, R0.reuse, R130 ;  /* 0x00000082001e7220 */ /* 0x040fe80000410000 */
[----:B------:R-:W-:Y:S02]  /*8ab0*/  FMUL.FTZ R31, R0, R131 ;  /* 0x00000083001f7220 */ /* 0x000fe40000410000 */
[----:B------:R-:W-:Y:S01]  /*8ac0*/  LDSM.16.MT88.4 R128, [R103+UR4+0x3900] ;  /* 0x003900046780783b */ /* 0x000fe20008004200 */
[C---:B------:R-:W-:Y:S02]  /*8ad0*/  FMUL.FTZ R84, R2.reuse, R84 ;  /* 0x0000005402547220 */ /* 0x040fe40000410000 */
[----:B------:R-:W-:Y:S02]  /*8ae0*/  FMUL.FTZ R85, R2, R85 ;  /* 0x0000005502557220 */ /* 0x000fe40000410000 */
[C---:B--2---:R-:W-:Y:S03]  /*8af0*/  HMMA.16816.F32.BF16 R28, R104.reuse, R36, R28 ;  /* 0x00000024681c723c */ /* 0x044fe6000004181c */
        /* <DEDUP_REMOVED lines=12> */
[----:B------:R-:W-:Y:S01]  /*8bc0*/  FMUL.FTZ R89, R2, R89 ;  /* 0x0000005902597220 */ /* 0x000fe20000410000 */
[----:B------:R-:W-:Y:S01]  /*8bd0*/  MOV R169, R203 ;  /* 0x000000cb00a97202 */ /* 0x000fe20000000f00 */
[C---:B------:R-:W-:Y:S02]  /*8be0*/  FMUL.FTZ R90, R0.reuse, R90 ;  /* 0x0000005a005a7220 */ /* 0x040fe40000410000 */
[----:B------:R-:W-:Y:S01]  /*8bf0*/  FMUL.FTZ R91, R0, R91 ;  /* 0x0000005b005b7220 */ /* 0x000fe20000410000 */
[C---:B------:R-:W-:Y:S03]  /*8c00*/  HMMA.16816.F32.BF16 R36, R104.reuse, R44, R36 ;  /* 0x0000002c6824723c */ /* 0x040fe60000041824 */
[C---:B------:R-:W-:Y:S02]  /*8c10*/  FMUL.FTZ R92, R2.reuse, R92 ;  /* 0x0000005c025c7220 */ /* 0x040fe40000410000 */
[C---:B------:R-:W-:Y:S02]  /*8c20*/  FMUL.FTZ R93, R2.reuse, R93 ;  /* 0x0000005d025d7220 */ /* 0x040fe40000410000 */
        /* <DEDUP_REMOVED lines=10> */
[----:B------:R-:W-:Y:S02]  /*8cd0*/  FMUL.FTZ R95, R0, R95 ;  /* 0x0000005f005f7220 */ /* 0x000fe40000410000 */
[C---:B------:R-:W-:Y:S02]  /*8ce0*/  FMUL.FTZ R96, R2.reuse, R96 ;  /* 0x0000006002607220 */ /* 0x040fe40000410000 */
[----:B------:R-:W-:Y:S01]  /*8cf0*/  FMUL.FTZ R97, R2, R97 ;  /* 0x0000006102617220 */ /* 0x000fe20000410000 */
[C---:B-1----:R-:W-:Y:S03]  /*8d00*/  HMMA.16816.F32.BF16 R44, R104.reuse, R108, R44 ;  /* 0x0000006c682c723c */ /* 0x042fe6000004182c */
[C---:B------:R-:W-:Y:S02]  /*8d10*/  FMUL.FTZ R98, R0.reuse, R98 ;  /* 0x0000006200627220 */ /* 0x040fe40000410000 */
[----:B------:R-:W-:Y:S03]  /*8d20*/  FMUL.FTZ R99, R0, R99 ;  /* 0x0000006300637220 */ /* 0x000fe60000410000 */
[C---:B------:R-:W-:Y:S01]  /*8d30*/  HMMA.16816.F32.BF16 R48, R104.reuse, R110, R48 ;  /* 0x0000006e6830723c */ /* 0x040fe20000041830 */
[----:B------:R-:W1:Y:S07]  /*8d40*/  LDSM.16.MT88.4 R108, [R103+UR4+0x6100] ;  /* 0x00610004676c783b */ /* 0x000e6e0008004200 */
[C---:B----4-:R-:W-:Y:S08]  /*8d50*/  HMMA.16816.F32.BF16 R52, R104.reuse, R112, R52 ;  /* 0x000000706834723c */ /* 0x050ff00000041834 */
[C---:B------:R-:W-:Y:S01]  /*8d60*/  HMMA.16816.F32.BF16 R56, R104.reuse, R114, R56 ;  /* 0x000000726838723c */ /* 0x040fe20000041838 */
[----:B------:R-:W2:Y:S07]  /*8d70*/  LDSM.16.MT88.4 R112, [R102+0x6100] ;  /* 0x006100006670783b */ /* 0x000eae0000004200 */
[C---:B------:R-:W-:Y:S07]  /*8d80*/  HMMA.16816.F32.BF16 R60, R104.reuse, R116, R60 ;  /* 0x00000074683c723c */ /* 0x040fee000004183c */
[--C-:B------:R-:W-:Y:S01]  /*8d90*/  FFMA.FTZ R116, R162, c[0x0][0x2d0], -R160.reuse ;  /* 0x0000b400a2747a23 */ /* 0x100fe200000108a0 */
[C---:B------:R-:W-:Y:S03]  /*8da0*/  HMMA.16816.F32.BF16 R64, R104.reuse, R118, R64 ;  /* 0x000000766840723c */ /* 0x040fe60000041840 */
[----:B------:R3:W-:Y:S01]  /*8db0*/  MUFU.EX2 R248, R116 ;  /* 0x0000007400f87308 */ /* 0x0007e20000000800 */
[----:B------:R-:W-:Y:S02]  /*8dc0*/  MOV R162, R120 ;  /* 0x0000007800a27202 */ /* 0x000fe40000000f00 */
[----:B------:R-:W-:Y:S02]  /*8dd0*/  LDSM.16.MT88.4 R120, [R237+UR4+0x900] ;  /* 0x00090004ed78783b */ /* 0x000fe40008004200 */
[C---:B-1----:R-:W-:Y:S07]  /*8de0*/  HMMA.16816.F32.BF16 R68, R104.reuse, R108, R68 ;  /* 0x0000006c6844723c */ /* 0x042fee0000041844 */
[--C-:B------:R-:W-:Y:S01]  /*8df0*/  FFMA.FTZ R108, R171, c[0x0][0x2d0], -R160.reuse ;  /* 0x0000b400ab6c7a23 */ /* 0x100fe200000108a0 */
[C---:B------:R-:W-:Y:S03]  /*8e00*/  HMMA.16816.F32.BF16 R72, R104.reuse, R110, R72 ;  /* 0x0000006e6848723c */ /* 0x040fe60000041848 */
[----:B------:R1:W-:Y:S01]  /*8e10*/  MUFU.EX2 R246, R108 ;  /* 0x0000006c00f67308 */ /* 0x0003e20000000800 */
[----:B------:R-:W-:Y:S04]  /*8e20*/  MOV R171, R241 ;  /* 0x000000f100ab7202 */ /* 0x000fe80000000f00 */
[C---:B--2---:R-:W-:Y:S04]  /*8e30*/  HMMA.16816.F32.BF16 R76, R104.reuse, R112, R76 ;  /* 0x00000070684c723c */ /* 0x044fe8000004184c */
[--C-:B---3--:R-:W-:Y:S01]  /*8e40*/  FFMA.FTZ R116, R163, c[0x0][0x2d0], -R160.reuse ;  /* 0x0000b400a3747a23 */ /* 0x108fe200000108a0 */
[----:B------:R2:W-:Y:S01]  /*8e50*/  MUFU.EX2 R241, R124 ;  /* 0x0000007c00f17308 */ /* 0x0005e20000000800 */
[----:B------:R-:W-:Y:S01]  /*8e60*/  MOV R163, R243 ;  /* 0x000000f300a37202 */ /* 0x000fe20000000f00 */
[--C-:B------:R-:W-:Y:S01]  /*8e70*/  FFMA.FTZ R112, R173, c[0x0][0x2d0], -R161.reuse ;  /* 0x0000b400ad707a23 */ /* 0x100fe200000108a1 */
[C---:B------:R-:W-:Y:S07]  /*8e80*/  HMMA.16816.F32.BF16 R80, R104.reuse, R114, R80 ;  /* 0x000000726850723c */ /* 0x040fee0000041850 */
[----:B------:R3:W4:Y:S01]  /*8e90*/  MUFU.EX2 R247, R116 ;  /* 0x0000007400f77308 */ /* 0x0007220000000800 */
[--C-:B-1----:R-:W-:Y:S09]  /*8ea0*/  FFMA.FTZ R108, R172, c[0x0][0x2d0], -R160.reuse ;  /* 0x0000b400ac6c7a23 */ /* 0x102ff200000108a0 */
[----:B------:R1:W-:Y:S01]  /*8eb0*/  MUFU.EX2 R244, R112 ;  /* 0x0000007000f47308 */ /* 0x0003e20000000800 */
[----:B--2---:R-:W-:Y:S09]  /*8ec0*/  LDSM.16.MT88.4 R124, [R101+0x900] ;  /* 0x00090000657c783b */ /* 0x004ff20000004200 */
[----:B------:R2:W5:Y:S01]  /*8ed0*/  MUFU.EX2 R245, R108 ;  /* 0x0000006c00f57308 */ /* 0x0005620000000800 */
[----:B---3--:R-:W3:Y:S01]  /*8ee0*/  LDSM.16.MT88.4 R116, [R237+UR4+0x6100] ;  /* 0x00610004ed74783b */ /* 0x008ee20008004200 */
[--C-:B-1----:R-:W-:Y:S08]  /*8ef0*/  FFMA.FTZ R112, R175, c[0x0][0x2d0], -R161.reuse ;  /* 0x0000b400af707a23 */ /* 0x102ff000000108a1 */
[----:B------:R1:W1:Y:S01]  /*8f00*/  MUFU.EX2 R243, R112 ;  /* 0x0000007000f37308 */ /* 0x0002620000000800 */
[----:B--2---:R-:W2:Y:S08]  /*8f10*/  LDSM.16.MT88.4 R108, [R101+0x6100] ;  /* 0x00610000656c783b */ /* 0x004eb00000004200 */
[----:B-1----:R-:W1:Y:S01]  /*8f20*/  LDSM.16.MT88.4 R112, [R103+UR4+0x900] ;  /* 0x000900046770783b */ /* 0x002e620008004200 */
[C---:B---3--:R-:W-:Y:S07]  /*8f30*/  HMMA.16816.F32.BF16 R84, R104.reuse, R116, R84 ;  /* 0x000000746854723c */ /* 0x048fee0000041854 */
[--C-:B------:R-:W-:Y:S01]  /*8f40*/  FFMA.FTZ R116, R174, c[0x0][0x2d0], -R161.reuse ;  /* 0x0000b400ae747a23 */ /* 0x100fe200000108a1 */
[C---:B------:R-:W-:Y:S03]  /*8f50*/  HMMA.16816.F32.BF16 R88, R104.reuse, R118, R88 ;  /* 0x000000766858723c */ /* 0x040fe60000041858 */
[----:B------:R3:W1:Y:S05]  /*8f60*/  MUFU.EX2 R242, R116 ;  /* 0x0000007400f27308 */ /* 0x00066a0000000800 */
[C---:B--2---:R-:W-:Y:S08]  /*8f70*/  HMMA.16816.F32.BF16 R92, R104.reuse, R108, R92 ;  /* 0x0000006c685c723c */ /* 0x044ff0000004185c */
[----:B------:R-:W-:Y:S01]  /*8f80*/  HMMA.16816.F32.BF16 R96, R104, R110, R96 ;  /* 0x0000006e6860723c */ /* 0x000fe20000041860 */
[----:B------:R-:W-:Y:S06]  /*8f90*/  LDSM.16.MT88.4 R108, [R237+UR4+0x3900] ;  /* 0x00390004ed6c783b */ /* 0x000fec0008004200 */
[----:B----4-:R-:W-:Y:S02]  /*8fa0*/  F2FP.BF16.PACK_AB R104, R247, R248 ;  /* 0x000000f8f768723e */ /* 0x010fe400000010ff */
[----:B---3--:R-:W2:Y:S03]  /*8fb0*/  LDSM.16.MT88.4 R116, [R102+0x900] ;  /* 0x000900006674783b */ /* 0x008ea60000004200 */
[----:B-----5:R-:W-:Y:S02]  /*8fc0*/  F2FP.BF16.PACK_AB R106, R245, R246 ;  /* 0x000000f6f56a723e */ /* 0x020fe400000010ff */
[----:B------:R-:W-:Y:S02]  /*8fd0*/  F2FP.BF16.PACK_AB R105, R243, R244 ;  /* 0x000000f4f369723e */ /* 0x000fe400000010ff */
[----:B-1----:R-:W-:Y:S07]  /*8fe0*/  F2FP.BF16.PACK_AB R107, R241, R242 ;  /* 0x000000f2f16b723e */ /* 0x002fee00000010ff */
[C---:B------:R-:W-:Y:S08]  /*8ff0*/  HMMA.16816.F32.BF16 R4, R104.reuse, R112, R4 ;  /* 0x000000706804723c */ /* 0x040ff00000041804 */
[C---:B------:R-:W-:Y:S01]  /*9000*/  HMMA.16816.F32.BF16 R8, R104.reuse, R114, R8 ;  /* 0x000000726808723c */ /* 0x040fe20000041808 */
[----:B------:R-:W1:Y:S07]  /*9010*/  LDSM.16.MT88.4 R112, [R101+0x3900] ;  /* 0x003900006570783b */ /* 0x000e6e0000004200 */
[C---:B--2---:R-:W-:Y:S08]  /*9020*/  HMMA.16816.F32.BF16 R12, R104.reuse, R116, R12 ;  /* 0x00000074680c723c */ /* 0x044ff0000004180c */
[C---:B------:R-:W-:Y:S01]  /*9030*/  HMMA.16816.F32.BF16 R16, R104.reuse, R118, R16 ;  /* 0x000000766810723c */ /* 0x040fe20000041810 */
[----:B------:R-:W2:Y:S07]  /*9040*/  LDSM.16.MT88.4 R116, [R103+UR4+0x6900] ;  /* 0x006900046774783b */ /* 0x000eae0008004200 */
[C---:B------:R-:W-:Y:S07]  /*9050*/  HMMA.16816.F32.BF16 R20, R104.reuse, R120, R20 ;  /* 0x000000786814723c */ /* 0x040fee0000041814 */
[--C-:B------:R-:W-:Y:S01]  /*9060*/  FFMA.FTZ R120, R177, c[0x0][0x2d0], -R160.reuse ;  /* 0x0000b400b1787a23 */ /* 0x100fe200000108a0 */
[C---:B------:R-:W-:Y:S03]  /*9070*/  HMMA.16816.F32.BF16 R24, R104.reuse, R122, R24 ;  /* 0x0000007a6818723c */ /* 0x040fe60000041818 */
[----:B------:R3:W-:Y:S05]  /*9080*/  MUFU.EX2 R206, R120 ;  /* 0x0000007800ce7308 */ /* 0x0007ea0000000800 */
[C---:B------:R-:W-:Y:S07]  /*9090*/  HMMA.16816.F32.BF16 R28, R104.reuse, R124, R28 ;  /* 0x0000007c681c723c */ /* 0x040fee000004181c */
[--C-:B------:R-:W-:Y:S01]  /*90a0*/  FFMA.FTZ R124, R182, c[0x0][0x2d0], -R161.reuse ;  /* 0x0000b400b67c7a23 */ /* 0x100fe200000108a1 */
[C---:B------:R-:W-:Y:S03]  /*90b0*/  HMMA.16816.F32.BF16 R32, R104.reuse, R126, R32 ;  /* 0x0000007e6820723c */ /* 0x040fe60000041820 */
[----:B------:R4:W-:Y:S05]  /*90c0*/  MUFU.EX2 R203, R124 ;  /* 0x0000007c00cb7308 */ /* 0x0009ea0000000800 */
[C---:B------:R-:W-:Y:S01]  /*90d0*/  HMMA.16816.F32.BF16 R36, R104.reuse, R128, R36 ;  /* 0x000000806824723c */ /* 0x040fe20000041824 */
[----:B---3--:R-:W3:Y:S07]  /*90e0*/  LDSM.16.MT88.4 R120, [R102+0x6900] ;  /* 0x006900006678783b */ /* 0x008eee0000004200 */
[C---:B------:R-:W-:Y:S01]  /*90f0*/  HMMA.16816.F32.BF16 R40, R104.reuse, R130, R40 ;  /* 0x000000826828723c */ /* 0x040fe20000041828 */
[----:B------:R-:W-:Y:S07]  /*9100*/  LDSM.16.MT88.4 R128, [R103+UR4+0x4100] ;  /* 0x004100046780783b */ /* 0x000fee0008004200 */
[C---:B------:R-:W-:Y:S01]  /*9110*/  HMMA.16816.F32.BF16 R44, R104.reuse, R132, R44 ;  /* 0x00000084682c723c */ /* 0x040fe2000004182c */
[----:B----4-:R-:W-:Y:S07]  /*9120*/  LDSM.16.MT88.4 R124, [R237+UR4+0x1100] ;  /* 0x00110004ed7c783b */ /* 0x010fee0008004200 */
[C---:B------:R-:W-:Y:S01]  /*9130*/  HMMA.16816.F32.BF16 R48, R104.reuse, R134, R48 ;  /* 0x000000866830723c */ /* 0x040fe20000041830 */
[----:B------:R-:W-:Y:S07]  /*9140*/  LDSM.16.MT88.4 R132, [R102+0x4100] ;  /* 0x004100006684783b */ /* 0x000fee0000004200 */
[C---:B------:R-:W-:Y:S07]  /*9150*/  HMMA.16816.F32.BF16 R52, R104.reuse, R108, R52 ;  /* 0x0000006c6834723c */ /* 0x040fee0000041834 */
[--C-:B------:R-:W-:Y:S01]  /*9160*/  FFMA.FTZ R108, R179, c[0x0][0x2d0], -R160.reuse ;  /* 0x0000b400b36c7a23 */ /* 0x100fe200000108a0 */
[C---:B------:R-:W-:Y:S03]  /*9170*/  HMMA.16816.F32.BF16 R56, R104.reuse, R110, R56 ;  /* 0x0000006e6838723c */ /* 0x040fe60000041838 */
[----:B------:R4:W5:Y:S05]  /*9180*/  MUFU.EX2 R204, R108 ;  /* 0x0000006c00cc7308 */ /* 0x00096a0000000800 */
[C---:B-1----:R-:W-:Y:S07]  /*9190*/  HMMA.16816.F32.BF16 R60, R104.reuse, R112, R60 ;  /* 0x00000070683c723c */ /* 0x042fee000004183c */
[--C-:B------:R-:W-:Y:S01]  /*91a0*/  FFMA.FTZ R112, R180, c[0x0][0x2d0], -R160.reuse ;  /* 0x0000b400b4707a23 */ /* 0x100fe200000108a0 */
[C---:B------:R-:W-:Y:S03]  /*91b0*/  HMMA.16816.F32.BF16 R64, R104.reuse, R114, R64 ;  /* 0x000000726840723c */ /* 0x040fe60000041840 */
[----:B------:R1:W-:Y:S05]  /*91c0*/  MUFU.EX2 R207, R112 ;  /* 0x0000007000cf7308 */ /* 0x0003ea0000000800 */
[C---:B--2---:R-:W-:Y:S04]  /*91d0*/  HMMA.16816.F32.BF16 R68, R104.reuse, R116, R68 ;  /* 0x000000746844723c */ /* 0x044fe80000041844 */
[--C-:B----4-:R-:W-:Y:S03]  /*91e0*/  FFMA.FTZ R108, R178, c[0x0][0x2d0], -R160.reuse ;  /* 0x0000b400b26c7a23 */ /* 0x110fe600000108a0 */
[--C-:B------:R-:W-:Y:S01]  /*91f0*/  FFMA.FTZ R116, R183, c[0x0][0x2d0], -R161.reuse ;  /* 0x0000b400b7747a23 */ /* 0x100fe200000108a1 */
[C---:B------:R-:W-:Y:S01]  /*9200*/  HMMA.16816.F32.BF16 R72, R104.reuse, R118, R72 ;  /* 0x000000766848723c */ /* 0x040fe20000041848 */
[----:B------:R2:W4:Y:S07]  /*9210*/  MUFU.EX2 R205, R108 ;  /* 0x0000006c00cd7308 */ /* 0x00052e0000000800 */
[C---:B---3--:R-:W-:Y:S03]  /*9220*/  HMMA.16816.F32.BF16 R76, R104.reuse, R120, R76 ;  /* 0x00000078684c723c */ /* 0x048fe6000004184c */
[----:B------:R3:W3:Y:S01]  /*9230*/  MUFU.EX2 R202, R116 ;  /* 0x0000007400ca7308 */ /* 0x0006e20000000800 */
[----:B-1----:R-:W-:Y:S03]  /*9240*/  LDSM.16.MT88.4 R112, [R101+0x6900] ;  /* 0x006900006570783b */ /* 0x002fe60000004200 */
[--C-:B------:R-:W-:Y:S01]  /*9250*/  FFMA.FTZ R120, R188, c[0x0][0x2d0], -R161.reuse ;  /* 0x0000b400bc787a23 */ /* 0x100fe200000108a1 */
[C---:B------:R-:W-:Y:S05]  /*9260*/  HMMA.16816.F32.BF16 R80, R104.reuse, R122, R80 ;  /* 0x0000007a6850723c */ /* 0x040fea0000041850 */
[----:B------:R1:W-:Y:S01]  /*9270*/  MUFU.EX2 R201, R120 ;  /* 0x0000007800c97308 */ /* 0x0003e20000000800 */
[----:B--2---:R-:W2:Y:S01]  /*9280*/  LDSM.16.MT88.4 R108, [R237+UR4+0x6900] ;  /* 0x00690004ed6c783b */ /* 0x004ea20008004200 */
[--C-:B---3--:R-:W-:Y:S08]  /*9290*/  FFMA.FTZ R116, R181, c[0x0][0x2d0], -R161.reuse ;  /* 0x0000b400b5747a23 */ /* 0x108ff000000108a1 */
[----:B------:R3:W2:Y:S01]  /*92a0*/  MUFU.EX2 R200, R116 ;  /* 0x0000007400c87308 */ /* 0x0006a20000000800 */
[----:B-1----:R-:W-:Y:S08]  /*92b0*/  LDSM.16.MT88.4 R120, [R102+0x1100] ;  /* 0x001100006678783b */ /* 0x002ff00000004200 */
[----:B---3--:R-:W1:Y:S01]  /*92c0*/  LDSM.16.MT88.4 R116, [R103+UR4+0x1100] ;  /* 0x001100046774783b */ /* 0x008e620008004200 */
[C---:B--2---:R-:W-:Y:S08]  /*92d0*/  HMMA.16816.F32.BF16 R84, R104.reuse, R108, R84 ;  /* 0x0000006c6854723c */ /* 0x044ff00000041854 */
[C---:B------:R-:W-:Y:S01]  /*92e0*/  HMMA.16816.F32.BF16 R88, R104.reuse, R110, R88 ;  /* 0x0000006e6858723c */ /* 0x040fe20000041858 */
[----:B------:R-:W2:Y:S07]  /*92f0*/  LDSM.16.MT88.4 R108, [R101+0x1100] ;  /* 0x00110000656c783b */ /* 0x000eae0000004200 */
[C---:B------:R-:W-:Y:S08]  /*9300*/  HMMA.16816.F32.BF16 R92, R104.reuse, R112, R92 ;  /* 0x00000070685c723c */ /* 0x040ff0000004185c */
[----:B------:R-:W-:Y:S01]  /*9310*/  HMMA.16816.F32.BF16 R96, R104, R114, R96 ;  /* 0x000000726860723c */ /* 0x000fe20000041860 */
[----:B------:R-:W3:Y:S06]  /*9320*/  LDSM.16.MT88.4 R112, [R237+UR4+0x4100] ;  /* 0x00410004ed70783b */ /* 0x000eec0008004200 */
[----:B-----5:R-:W-:Y:S02]  /*9330*/  F2FP.BF16.PACK_AB R104, R204, R206 ;  /* 0x000000cecc68723e */ /* 0x020fe400000010ff */
[----:B----4-:R-:W-:Y:S03]  /*9340*/  F2FP.BF16.PACK_AB R106, R207, R205 ;  /* 0x000000cdcf6a723e */ /* 0x010fe600000010ff */
[----:B------:R-:W-:Y:S02]  /*9350*/  F2FP.BF16.PACK_AB R105, R202, R203 ;  /* 0x000000cbca69723e */ /* 0x000fe400000010ff */
[----:B------:R-:W-:Y:S07]  /*9360*/  F2FP.BF16.PACK_AB R107, R201, R200 ;  /* 0x000000c8c96b723e */ /* 0x000fee00000010ff */
[C---:B-1----:R-:W-:Y:S08]  /*9370*/  HMMA.16816.F32.BF16 R4, R104.reuse, R116, R4 ;  /* 0x000000746804723c */ /* 0x042ff00000041804 */
[C---:B------:R-:W-:Y:S01]  /*9380*/  HMMA.16816.F32.BF16 R8, R104.reuse, R118, R8 ;  /* 0x000000766808723c */ /* 0x040fe20000041808 */
[----:B------:R-:W1:Y:S07]  /*9390*/  LDSM.16.MT88.4 R116, [R101+0x4100] ;  /* 0x004100006574783b */ /* 0x000e6e0000004200 */
[C---:B------:R-:W-:Y:S08]  /*93a0*/  HMMA.16816.F32.BF16 R12, R104.reuse, R120, R12 ;  /* 0x00000078680c723c */ /* 0x040ff0000004180c */
[C---:B------:R-:W-:Y:S01]  /*93b0*/  HMMA.16816.F32.BF16 R16, R104.reuse, R122, R16 ;  /* 0x0000007a6810723c */ /* 0x040fe20000041810 */
[----:B------:R-:W4:Y:S07]  /*93c0*/  LDSM.16.MT88.4 R120, [R103+UR4+0x7100] ;  /* 0x007100046778783b */ /* 0x000f2e0008004200 */
[C---:B------:R-:W-:Y:S07]  /*93d0*/  HMMA.16816.F32.BF16 R20, R104.reuse, R124, R20 ;  /* 0x0000007c6814723c */ /* 0x040fee0000041814 */
[--C-:B------:R-:W-:Y:S01]  /*93e0*/  FFMA.FTZ R124, R149, c[0x0][0x2d0], -R161.reuse ;  /* 0x0000b400957c7a23 */ /* 0x100fe200000108a1 */
[C---:B------:R-:W-:Y:S03]  /*93f0*/  HMMA.16816.F32.BF16 R24, R104.reuse, R126, R24 ;  /* 0x0000007e6818723c */ /* 0x040fe60000041818 */
[----:B------:R5:W-:Y:S05]  /*9400*/  MUFU.EX2 R181, R124 ;  /* 0x0000007c00b57308 */ /* 0x000bea0000000800 */
[C---:B--2---:R-:W-:Y:S08]  /*9410*/  HMMA.16816.F32.BF16 R28, R104.reuse, R108, R28 ;  /* 0x0000006c681c723c */ /* 0x044ff0000004181c */
[C---:B------:R-:W-:Y:S01]  /*9420*/  HMMA.16816.F32.BF16 R32, R104.reuse, R110, R32 ;  /* 0x0000006e6820723c */ /* 0x040fe20000041820 */
[----:B------:R-:W2:Y:S07]  /*9430*/  LDSM.16.MT88.4 R108, [R102+0x7100] ;  /* 0x00710000666c783b */ /* 0x000eae0000004200 */
[C---:B------:R-:W-:Y:S01]  /*9440*/  HMMA.16816.F32.BF16 R36, R104.reuse, R128, R36 ;  /* 0x000000806824723c */ /* 0x040fe20000041824 */
[----:B-----5:R-:W-:Y:S07]  /*9450*/  LDSM.16.MT88.4 R124, [R237+UR4+0x1900] ;  /* 0x00190004ed7c783b */ /* 0x020fee0008004200 */
[C---:B------:R-:W-:Y:S01]  /*9460*/  HMMA.16816.F32.BF16 R40, R104.reuse, R130, R40 ;  /* 0x000000826828723c */ /* 0x040fe20000041828 */
[----:B------:R-:W-:Y:S07]  /*9470*/  LDSM.16.MT88.4 R128, [R101+0x1900] ;  /* 0x001900006580783b */ /* 0x000fee0000004200 */
[C---:B------:R-:W-:Y:S08]  /*9480*/  HMMA.16816.F32.BF16 R44, R104.reuse, R132, R44 ;  /* 0x00000084682c723c */ /* 0x040ff0000004182c */
[C---:B------:R-:W-:Y:S01]  /*9490*/  HMMA.16816.F32.BF16 R48, R104.reuse, R134, R48 ;  /* 0x000000866830723c */ /* 0x040fe20000041830 */
[----:B------:R-:W-:Y:S07]  /*94a0*/  LDSM.16.MT88.4 R132, [R103+UR4+0x4900] ;  /* 0x004900046784783b */ /* 0x000fee0008004200 */
[C---:B---3--:R-:W-:Y:S07]  /*94b0*/  HMMA.16816.F32.BF16 R52, R104.reuse, R112, R52 ;  /* 0x000000706834723c */ /* 0x048fee0000041834 */
[--C-:B------:R-:W-:Y:S01]  /*94c0*/  FFMA.FTZ R112, R189, c[0x0][0x2d0], -R160.reuse ;  /* 0x0000b400bd707a23 */ /* 0x100fe200000108a0 */
[C---:B------:R-:W-:Y:S03]  /*94d0*/  HMMA.16816.F32.BF16 R56, R104.reuse, R114, R56 ;  /* 0x000000726838723c */ /* 0x040fe60000041838 */
[----:B------:R3:W-:Y:S05]  /*94e0*/  MUFU.EX2 R191, R112 ;  /* 0x0000007000bf7308 */ /* 0x0007ea0000000800 */
[C---:B-1----:R-:W-:Y:S07]  /*94f0*/  HMMA.16816.F32.BF16 R60, R104.reuse, R116, R60 ;  /* 0x00000074683c723c */ /* 0x042fee000004183c */
[--C-:B------:R-:W-:Y:S01]  /*9500*/  FFMA.FTZ R116, R171, c[0x0][0x2d0], -R160.reuse ;  /* 0x0000b400ab747a23 */ /* 0x100fe200000108a0 */
[C---:B------:R-:W-:Y:S03]  /*9510*/  HMMA.16816.F32.BF16 R64, R104.reuse, R118, R64 ;  /* 0x000000766840723c */ /* 0x040fe60000041840 */
[----:B------:R1:W-:Y:S05]  /*9520*/  MUFU.EX2 R188, R116 ;  /* 0x0000007400bc7308 */ /* 0x0003ea0000000800 */
[C---:B----4-:R-:W-:Y:S04]  /*9530*/  HMMA.16816.F32.BF16 R68, R104.reuse, R120, R68 ;  /* 0x000000786844723c */ /* 0x050fe80000041844 */
[--C-:B---3--:R-:W-:Y:S03]  /*9540*/  FFMA.FTZ R112, R190, c[0x0][0x2d0], -R160.reuse ;  /* 0x0000b400be707a23 */ /* 0x108fe600000108a0 */
[--C-:B------:R-:W-:Y:S01]  /*9550*/  FFMA.FTZ R120, R151, c[0x0][0x2d0], -R161.reuse ;  /* 0x0000b40097787a23 */ /* 0x100fe200000108a1 */
[C---:B------:R-:W-:Y:S01]  /*9560*/  HMMA.16816.F32.BF16 R72, R104.reuse, R122, R72 ;  /* 0x0000007a6848723c */ /* 0x040fe20000041848 */
[----:B------:R3:W4:Y:S07]  /*9570*/  MUFU.EX2 R190, R112 ;  /* 0x0000007000be7308 */ /* 0x00072e0000000800 */
[C---:B--2---:R-:W-:Y:S03]  /*9580*/  HMMA.16816.F32.BF16 R76, R104.reuse, R108, R76 ;  /* 0x0000006c684c723c */ /* 0x044fe6000004184c */
[----:B------:R2:W-:Y:S01]  /*9590*/  MUFU.EX2 R182, R120 ;  /* 0x0000007800b67308 */ /* 0x0005e20000000800 */
[--C-:B-1----:R-:W-:Y:S03]  /*95a0*/  FFMA.FTZ R116, R163, c[0x0][0x2d0], -R160.reuse ;  /* 0x0000b400a3747a23 */ /* 0x102fe600000108a0 */
[--C-:B------:R-:W-:Y:S01]  /*95b0*/  FFMA.FTZ R108, R150, c[0x0][0x2d0], -R161.reuse ;  /* 0x0000b400966c7a23 */ /* 0x100fe200000108a1 */
[C---:B------:R-:W-:Y:S05]  /*95c0*/  HMMA.16816.F32.BF16 R80, R104.reuse, R110, R80 ;  /* 0x0000006e6850723c */ /* 0x040fea0000041850 */
[----:B------:R1:W5:Y:S01]  /*95d0*/  MUFU.EX2 R189, R116 ;  /* 0x0000007400bd7308 */ /* 0x0003620000000800 */
[----:B---3--:R-:W3:Y:S09]  /*95e0*/  LDSM.16.MT88.4 R112, [R237+UR4+0x7100] ;  /* 0x00710004ed70783b */ /* 0x008ef20008004200 */
[----:B------:R4:W-:Y:S01]  /*95f0*/  MUFU.EX2 R180, R108 ;  /* 0x0000006c00b47308 */ /* 0x0009e20000000800 */
[----:B--2---:R-:W-:Y:S01]  /*9600*/  LDSM.16.MT88.4 R120, [R102+0x1900] ;  /* 0x001900006678783b */ /* 0x004fe20000004200 */
[--C-:B-1----:R-:W-:Y:S08]  /*9610*/  FFMA.FTZ R116, R162, c[0x0][0x2d0], -R161.reuse ;  /* 0x0000b400a2747a23 */ /* 0x102ff000000108a1 */
[----:B------:R1:W2:Y:S01]  /*9620*/  MUFU.EX2 R183, R116 ;  /* 0x0000007400b77308 */ /* 0x0002a20000000800 */
[----:B----4-:R-:W-:Y:S01]  /*9630*/  LDSM.16.MT88.4 R108, [R103+UR4+0x1900] ;  /* 0x00190004676c783b */ /* 0x010fe20008004200 */
[C---:B---3--:R-:W-:Y:S08]  /*9640*/  HMMA.16816.F32.BF16 R84, R104.reuse, R112, R84 ;  /* 0x000000706854723c */ /* 0x048ff00000041854 */
[C---:B------:R-:W-:Y:S01]  /*9650*/  HMMA.16816.F32.BF16 R88, R104.reuse, R114, R88 ;  /* 0x000000726858723c */ /* 0x040fe20000041858 */
[----:B-1----:R-:W1:Y:S08]  /*9660*/  LDSM.16.MT88.4 R116, [R101+0x7100] ;  /* 0x007100006574783b */ /* 0x002e700000004200 */
[----:B------:R-:W3:Y:S01]  /*9670*/  LDSM.16.MT88.4 R112, [R102+0x4900] ;  /* 0x004900006670783b */ /* 0x000ee20000004200 */
[C---:B-1----:R-:W-:Y:S08]  /*9680*/  HMMA.16816.F32.BF16 R92, R104.reuse, R116, R92 ;  /* 0x00000074685c723c */ /* 0x042ff0000004185c */
[----:B------:R-:W-:Y:S01]  /*9690*/  HMMA.16816.F32.BF16 R96, R104, R118, R96 ;  /* 0x000000766860723c */ /* 0x000fe20000041860 */
[----:B------:R-:W1:Y:S06]  /*96a0*/  LDSM.16.MT88.4 R116, [R237+UR4+0x4900] ;  /* 0x00490004ed74783b */ /* 0x000e6c0008004200 */
[----:B------:R-:W-:Y:S02]  /*96b0*/  F2FP.BF16.PACK_AB R104, R190, R191 ;  /* 0x000000bfbe68723e */ /* 0x000fe400000010ff */
[----:B-----5:R-:W-:Y:S03]  /*96c0*/  F2FP.BF16.PACK_AB R106, R189, R188 ;  /* 0x000000bcbd6a723e */ /* 0x020fe600000010ff */
[----:B--2---:R-:W-:Y:S02]  /*96d0*/  F2FP.BF16.PACK_AB R105, R182, R183 ;  /* 0x000000b7b669723e */ /* 0x004fe400000010ff */
[----:B------:R-:W-:Y:S07]  /*96e0*/  F2FP.BF16.PACK_AB R107, R181, R180 ;  /* 0x000000b4b56b723e */ /* 0x000fee00000010ff */
[C---:B------:R-:W-:Y:S08]  /*96f0*/  HMMA.16816.F32.BF16 R4, R104.reuse, R108, R4 ;  /* 0x0000006c6804723c */ /* 0x040ff00000041804 */
[C---:B------:R-:W-:Y:S01]  /*9700*/  HMMA.16816.F32.BF16 R8, R104.reuse, R110, R8 ;  /* 0x0000006e6808723c */ /* 0x040fe20000041808 */
[----:B------:R-:W2:Y:S07]  /*9710*/  LDSM.16.MT88.4 R108, [R101+0x4900] ;  /* 0x00490000656c783b */ /* 0x000eae0000004200 */
[C---:B------:R-:W-:Y:S08]  /*9720*/  HMMA.16816.F32.BF16 R12, R104.reuse, R120, R12 ;  /* 0x00000078680c723c */ /* 0x040ff0000004180c */
[C---:B------:R-:W-:Y:S01]  /*9730*/  HMMA.16816.F32.BF16 R16, R104.reuse, R122, R16 ;  /* 0x0000007a6810723c */ /* 0x040fe20000041810 */
[----:B------:R-:W4:Y:S07]  /*9740*/  LDSM.16.MT88.4 R120, [R103+UR4+0x7900] ;  /* 0x007900046778783b */ /* 0x000f2e0008004200 */
[C---:B------:R-:W-:Y:S07]  /*9750*/  HMMA.16816.F32.BF16 R20, R104.reuse, R124, R20 ;  /* 0x0000007c6814723c */ /* 0x040fee0000041814 */
[--C-:B------:R-:W-:Y:S01]  /*9760*/  FFMA.FTZ R124, R144, c[0x0][0x2d0], -R160.reuse ;  /* 0x0000b400907c7a23 */ /* 0x100fe200000108a0 */
[C---:B------:R-:W-:Y:S01]  /*9770*/  HMMA.16816.F32.BF16 R24, R104.reuse, R126, R24 ;  /* 0x0000007e6818723c */ /* 0x040fe20000041818 */
[----:B------:R-:W5:Y:S02]  /*9780*/  LDL.LU R144, [R1+0x4] ;  /* 0x0000040001907983 */ /* 0x000f640000300800 */
[----:B------:R1:W-:Y:S05]  /*9790*/  MUFU.EX2 R175, R124 ;  /* 0x0000007c00af7308 */ /* 0x0003ea0000000800 */
[C---:B------:R-:W-:Y:S08]  /*97a0*/  HMMA.16816.F32.BF16 R28, R104.reuse, R128, R28 ;  /* 0x00000080681c723c */ /* 0x040ff0000004181c */
[C---:B------:R-:W-:Y:S01]  /*97b0*/  HMMA.16816.F32.BF16 R32, R104.reuse, R130, R32 ;  /* 0x000000826820723c */ /* 0x040fe20000041820 */
[----:B------:R-:W-:Y:S07]  /*97c0*/  LDSM.16.MT88.4 R128, [R101+0x2100] ;  /* 0x002100006580783b */ /* 0x000fee0000004200 */
[C---:B------:R-:W-:Y:S01]  /*97d0*/  HMMA.16816.F32.BF16 R36, R104.reuse, R132, R36 ;  /* 0x000000846824723c */ /* 0x040fe20000041824 */
[----:B-1----:R-:W-:Y:S07]  /*97e0*/  LDSM.16.MT88.4 R124, [R237+UR4+0x2100] ;  /* 0x00210004ed7c783b */ /* 0x002fee0008004200 */
[C---:B------:R-:W-:Y:S01]  /*97f0*/  HMMA.16816.F32.BF16 R40, R104.reuse, R134, R40 ;  /* 0x000000866828723c */ /* 0x040fe20000041828 */
[----:B------:R-:W-:Y:S07]  /*9800*/  LDSM.16.MT88.4 R132, [R102+0x5100] ;  /* 0x005100006684783b */ /* 0x000fee0000004200 */
[C---:B---3--:R-:W-:Y:S07]  /*9810*/  HMMA.16816.F32.BF16 R44, R104.reuse, R112, R44 ;  /* 0x00000070682c723c */ /* 0x048fee000004182c */
[--C-:B------:R-:W-:Y:S01]  /*9820*/  FFMA.FTZ R112, R148, c[0x0][0x2d0], -R160.reuse ;  /* 0x0000b40094707a23 */ /* 0x100fe200000108a0 */
[C---:B------:R-:W-:Y:S01]  /*9830*/  HMMA.16816.F32.BF16 R48, R104.reuse, R114, R48 ;  /* 0x000000726830723c */ /* 0x040fe20000041830 */
[----:B------:R-:W-:Y:S02]  /*9840*/  LDSM.16.MT88.4 R148, [R102+0x5900] ;  /* 0x005900006694783b */ /* 0x000fe40000004200 */
[----:B------:R1:W-:Y:S05]  /*9850*/  MUFU.EX2 R178, R112 ;  /* 0x0000007000b27308 */ /* 0x0003ea0000000800 */
[C---:B------:R-:W-:Y:S07]  /*9860*/  HMMA.16816.F32.BF16 R52, R104.reuse, R116, R52 ;  /* 0x000000746834723c */ /* 0x040fee0000041834 */
[--C-:B------:R-:W-:Y:S01]  /*9870*/  FFMA.FTZ R116, R147, c[0x0][0x2d0], -R160.reuse ;  /* 0x0000b40093747a23 */ /* 0x100fe200000108a0 */
[C---:B------:R-:W-:Y:S03]  /*9880*/  HMMA.16816.F32.BF16 R56, R104.reuse, R118, R56 ;  /* 0x000000766838723c */ /* 0x040fe60000041838 */
[----:B------:R3:W3:Y:S05]  /*9890*/  MUFU.EX2 R179, R116 ;  /* 0x0000007400b37308 */ /* 0x0006ea0000000800 */
[C---:B--2---:R-:W-:Y:S01]  /*98a0*/  HMMA.16816.F32.BF16 R60, R104.reuse, R108, R60 ;  /* 0x0000006c683c723c */ /* 0x044fe2000004183c */
[----:B-1----:R-:W1:Y:S06]  /*98b0*/  LDSM.16.MT88.4 R112, [R102+0x7900] ;  /* 0x007900006670783b */ /* 0x002e6c0000004200 */
[--C-:B------:R-:W-:Y:S01]  /*98c0*/  FFMA.FTZ R108, R145, c[0x0][0x2d0], -R161.reuse ;  /* 0x0000b400916c7a23 */ /* 0x100fe200000108a1 */
[C---:B------:R-:W-:Y:S03]  /*98d0*/  HMMA.16816.F32.BF16 R64, R104.reuse, R110, R64 ;  /* 0x0000006e6840723c */ /* 0x040fe60000041840 */
[----:B------:R2:W-:Y:S01]  /*98e0*/  MUFU.EX2 R177, R108 ;  /* 0x0000006c00b17308 */ /* 0x0005e20000000800 */
[----:B------:R-:W-:Y:S04]  /*98f0*/  MOV R145, R164 ;  /* 0x000000a400917202 */ /* 0x000fe80000000f00 */
[C---:B----4-:R-:W-:Y:S04]  /*9900*/  HMMA.16816.F32.BF16 R68, R104.reuse, R120, R68 ;  /* 0x000000786844723c */ /* 0x050fe80000041844 */
[--C-:B---3--:R-:W-:Y:S03]  /*9910*/  FFMA.FTZ R116, R146, c[0x0][0x2d0], -R161.reuse ;  /* 0x0000b40092747a23 */ /* 0x108fe600000108a1 */
[--C-:B------:R-:W-:Y:S01]  /*9920*/  FFMA.FTZ R120, R143, c[0x0][0x2d0], -R160.reuse ;  /* 0x0000b4008f787a23 */ /* 0x100fe200000108a0 */
[C---:B------:R-:W-:Y:S01]  /*9930*/  HMMA.16816.F32.BF16 R72, R104.reuse, R122, R72 ;  /* 0x0000007a6848723c */ /* 0x040fe20000041848 */
[----:B------:R3:W4:Y:S10]  /*9940*/  MUFU.EX2 R176, R116 ;  /* 0x0000007400b07308 */ /* 0x0007340000000800 */
[----:B------:R4:W4:Y:S01]  /*9950*/  MUFU.EX2 R174, R120 ;  /* 0x0000007800ae7308 */ /* 0x0009220000000800 */
[----:B--2---:R-:W-:Y:S01]  /*9960*/  LDSM.16.MT88.4 R108, [R101+0x7900] ;  /* 0x00790000656c783b */ /* 0x004fe20000004200 */
[C---:B-1----:R-:W-:Y:S07]  /*9970*/  HMMA.16816.F32.BF16 R76, R104.reuse, R112, R76 ;  /* 0x00000070684c723c */ /* 0x042fee000004184c */
[----:B---3--:R-:W1:Y:S01]  /*9980*/  LDSM.16.MT88.4 R116, [R237+UR4+0x7900] ;  /* 0x00790004ed74783b */ /* 0x008e620008004200 */
[--C-:B------:R-:W-:Y:S01]  /*9990*/  FFMA.FTZ R112, R141, c[0x0][0x2d0], -R161.reuse ;  /* 0x0000b4008d707a23 */ /* 0x100fe200000108a1 */
[C---:B------:R-:W-:Y:S03]  /*99a0*/  HMMA.16816.F32.BF16 R80, R104.reuse, R114, R80 ;  /* 0x000000726850723c */ /* 0x040fe60000041850 */
[----:B------:R2:W-:Y:S01]  /*99b0*/  MUFU.EX2 R172, R112 ;  /* 0x0000007000ac7308 */ /* 0x0005e20000000800 */
[----:B----4-:R-:W-:Y:S09]  /*99c0*/  FFMA.FTZ R120, R142, c[0x0][0x2d0], -R161 ;  /* 0x0000b4008e787a23 */ /* 0x010ff200000108a1 */
[----:B------:R3:W4:Y:S01]  /*99d0*/  MUFU.EX2 R173, R120 ;  /* 0x0000007800ad7308 */ /* 0x0007220000000800 */
[----:B--2---:R-:W-:Y:S08]  /*99e0*/  LDSM.16.MT88.4 R112, [R102+0x2100] ;  /* 0x002100006670783b */ /* 0x004ff00000004200 */
[----:B---3--:R-:W2:Y:S01]  /*99f0*/  LDSM.16.MT88.4 R120, [R103+UR4+0x2100] ;  /* 0x002100046778783b */ /* 0x008ea20008004200 */
[C---:B-1----:R-:W-:Y:S08]  /*9a00*/  HMMA.16816.F32.BF16 R84, R104.reuse, R116, R84 ;  /* 0x000000746854723c */ /* 0x042ff00000041854 */
[C---:B------:R-:W-:Y:S01]  /*9a10*/  HMMA.16816.F32.BF16 R88, R104.reuse, R118, R88 ;  /* 0x000000766858723c */ /* 0x040fe20000041858 */
[----:B------:R-:W1:Y:S07]  /*9a20*/  LDSM.16.MT88.4 R116, [R103+UR4+0x5100] ;  /* 0x005100046774783b */ /* 0x000e6e0008004200 */
[C---:B------:R-:W-:Y:S08]  /*9a30*/  HMMA.16816.F32.BF16 R92, R104.reuse, R108, R92 ;  /* 0x0000006c685c723c */ /* 0x040ff0000004185c */
[----:B------:R-:W-:Y:S01]  /*9a40*/  HMMA.16816.F32.BF16 R96, R104, R110, R96 ;  /* 0x0000006e6860723c */ /* 0x000fe20000041860 */
[----:B------:R-:W3:Y:S06]  /*9a50*/  LDSM.16.MT88.4 R108, [R237+UR4+0x5100] ;  /* 0x00510004ed6c783b */ /* 0x000eec0008004200 */
[----:B------:R-:W-:Y:S02]  /*9a60*/  F2FP.BF16.PACK_AB R104, R179, R178 ;  /* 0x000000b2b368723e */ /* 0x000fe400000010ff */
[----:B------:R-:W-:Y:S03]  /*9a70*/  F2FP.BF16.PACK_AB R105, R177, R176 ;  /* 0x000000b0b169723e */ /* 0x000fe600000010ff */
[----:B------:R-:W-:Y:S02]  /*9a80*/  F2FP.BF16.PACK_AB R106, R174, R175 ;  /* 0x000000afae6a723e */ /* 0x000fe400000010ff */
[----:B----4-:R-:W-:Y:S07]  /*9a90*/  F2FP.BF16.PACK_AB R107, R172, R173 ;  /* 0x000000adac6b723e */ /* 0x010fee00000010ff */
[C---:B--2---:R-:W-:Y:S08]  /*9aa0*/  HMMA.16816.F32.BF16 R4, R104.reuse, R120, R4 ;  /* 0x000000786804723c */ /* 0x044ff00000041804 */
[C---:B------:R-:W-:Y:S01]  /*9ab0*/  HMMA.16816.F32.BF16 R8, R104.reuse, R122, R8 ;  /* 0x0000007a6808723c */ /* 0x040fe20000041808 */
[----:B------:R-:W2:Y:S07]  /*9ac0*/  LDSM.16.MT88.4 R120, [R101+0x5100] ;  /* 0x005100006578783b */ /* 0x000eae0000004200 */
[C---:B------:R-:W-:Y:S08]  /*9ad0*/  HMMA.16816.F32.BF16 R12, R104.reuse, R112, R12 ;  /* 0x00000070680c723c */ /* 0x040ff0000004180c */
[C---:B------:R-:W-:Y:S01]  /*9ae0*/  HMMA.16816.F32.BF16 R16, R104.reuse, R114, R16 ;  /* 0x000000726810723c */ /* 0x040fe20000041810 */
[----:B------:R-:W4:Y:S07]  /*9af0*/  LDSM.16.MT88.4 R112, [R103+UR4+0x8100] ;  /* 0x008100046770783b */ /* 0x000f2e0008004200 */
[C---:B------:R-:W-:Y:S08]  /*9b00*/  HMMA.16816.F32.BF16 R20, R104.reuse, R124, R20 ;  /* 0x0000007c6814723c */ /* 0x040ff00000041814 */
[C---:B------:R-:W-:Y:S01]  /*9b10*/  HMMA.16816.F32.BF16 R24, R104.reuse, R126, R24 ;  /* 0x0000007e6818723c */ /* 0x040fe20000041818 */
[----:B------:R-:W-:Y:S07]  /*9b20*/  LDSM.16.MT88.4 R124, [R237+UR4+0x2900] ;  /* 0x00290004ed7c783b */ /* 0x000fee0008004200 */
[C---:B------:R-:W-:Y:S08]  /*9b30*/  HMMA.16816.F32.BF16 R28, R104.reuse, R128, R28 ;  /* 0x00000080681c723c */ /* 0x040ff0000004181c */
[C---:B------:R-:W-:Y:S08]  /*9b40*/  HMMA.16816.F32.BF16 R32, R104.reuse, R130, R32 ;  /* 0x000000826820723c */ /* 0x040ff00000041820 */
[C---:B-1----:R-:W-:Y:S08]  /*9b50*/  HMMA.16816.F32.BF16 R36, R104.reuse, R116, R36 ;  /* 0x000000746824723c */ /* 0x042ff00000041824 */
[C---:B------:R-:W-:Y:S01]  /*9b60*/  HMMA.16816.F32.BF16 R40, R104.reuse, R118, R40 ;  /* 0x000000766828723c */ /* 0x040fe20000041828 */
[----:B------:R-:W1:Y:S07]  /*9b70*/  LDSM.16.MT88.4 R116, [R102+0x8100] ;  /* 0x008100006674783b */ /* 0x000e6e0000004200 */
[C---:B------:R-:W-:Y:S08]  /*9b80*/  HMMA.16816.F32.BF16 R44, R104.reuse, R132, R44 ;  /* 0x00000084682c723c */ /* 0x040ff0000004182c */
[C---:B------:R-:W-:Y:S01]  /*9b90*/  HMMA.16816.F32.BF16 R48, R104.reuse, R134, R48 ;  /* 0x000000866830723c */ /* 0x040fe20000041830 */
[----:B------:R-:W-:Y:S03]  /*9ba0*/  LDSM.16.MT88.4 R132, [R101+0x2900] ;  /* 0x002900006584783b */ /* 0x000fe60000004200 */
[----:B-----5:R-:W-:Y:S04]  /*9bb0*/  FFMA.FTZ R2, R2, R144, R145 ;  /* 0x0000009002027223 */ /* 0x020fe80000010091 */
[C---:B---3--:R-:W-:Y:S07]  /*9bc0*/  HMMA.16816.F32.BF16 R52, R104.reuse, R108, R52 ;  /* 0x0000006c6834723c */ /* 0x048fee0000041834 */
[--C-:B------:R-:W-:Y:S01]  /*9bd0*/  FFMA.FTZ R108, R140, c[0x0][0x2d0], -R160.reuse ;  /* 0x0000b4008c6c7a23 */ /* 0x100fe200000108a0 */
[C---:B------:R-:W-:Y:S01]  /*9be0*/  HMMA.16816.F32.BF16 R56, R104.reuse, R110, R56 ;  /* 0x0000006e6838723c */ /* 0x040fe20000041838 */
[----:B------:R-:W-:Y:S02]  /*9bf0*/  LDSM.16.MT88.4 R140, [R103+UR4+0x5900] ;  /* 0x00590004678c783b */ /* 0x000fe40008004200 */
[----:B------:R3:W-:Y:S05]  /*9c00*/  MUFU.EX2 R171, R108 ;  /* 0x0000006c00ab7308 */ /* 0x0007ea0000000800 */
[C---:B--2---:R-:W-:Y:S07]  /*9c10*/  HMMA.16816.F32.BF16 R60, R104.reuse, R120, R60 ;  /* 0x00000078683c723c */ /* 0x044fee000004183c */
        /* <DEDUP_REMOVED lines=8> */
[C---:B-1----:R-:W-:Y:S03]  /*9ca0*/  HMMA.16816.F32.BF16 R76, R104.reuse, R116, R76 ;  /* 0x00000074684c723c */ /* 0x042fe6000004184c */
[----:B------:R1:W-:Y:S01]  /*9cb0*/  MUFU.EX2 R167, R112 ;  /* 0x0000007000a77308 */ /* 0x0003e20000000800 */
[--C-:B--2---:R-:W-:Y:S03]  /*9cc0*/  FFMA.FTZ R120, R168, c[0x0][0x2d0], -R161.reuse ;  /* 0x0000b400a8787a23 */ /* 0x104fe600000108a1 */
[--C-:B------:R-:W-:Y:S01]  /*9cd0*/  FFMA.FTZ R116, R139, c[0x0][0x2d0], -R161.reuse ;  /* 0x0000b4008b747a23 */ /* 0x100fe200000108a1 */
[C---:B------:R-:W-:Y:S05]  /*9ce0*/  HMMA.16816.F32.BF16 R80, R104.reuse, R118, R80 ;  /* 0x000000766850723c */ /* 0x040fea0000041850 */
[----:B------:R2:W5:Y:S01]  /*9cf0*/  MUFU.EX2 R168, R120 ;  /* 0x0000007800a87308 */ /* 0x0005620000000800 */
[----:B---3--:R-:W3:Y:S09]  /*9d00*/  LDSM.16.MT88.4 R108, [R237+UR4+0x8100] ;  /* 0x00810004ed6c783b */ /* 0x008ef20008004200 */
[----:B------:R5:W-:Y:S01]  /*9d10*/  MUFU.EX2 R164, R116 ;  /* 0x0000007400a47308 */ /* 0x000be20000000800 */
[----:B-1----:R-:W-:Y:S01]  /*9d20*/  FFMA.FTZ R112, R138, c[0x0][0x2d0], -R160 ;  /* 0x0000b4008a707a23 */ /* 0x002fe200000108a0 */
[----:B------:R-:W-:Y:S02]  /*9d30*/  MOV R138, R137 ;  /* 0x00000089008a7202 */ /* 0x000fe40000000f00 */
[----:B------:R-:W-:Y:S02]  /*9d40*/  MOV R137, R166 ;  /* 0x000000a600897202 */ /* 0x000fe40000000f00 */
[----:B----4-:R-:W-:Y:S04]  /*9d50*/  F2FP.BF16.PACK_AB R160, R170, R171 ;  /* 0x000000abaaa0723e */ /* 0x010fe800000010ff */
[----:B------:R1:W4:Y:S01]  /*9d60*/  MUFU.EX2 R166, R112 ;  /* 0x0000007000a67308 */ /* 0x0003220000000800 */
[----:B--2---:R-:W2:Y:S08]  /*9d70*/  LDSM.16.MT88.4 R120, [R101+0x8100] ;  /* 0x008100006578783b */ /* 0x004eb00000004200 */
[----:B-----5:R-:W-:Y:S01]  /*9d80*/  LDSM.16.MT88.4 R116, [R102+0x2900] ;  /* 0x002900006674783b */ /* 0x020fe20000004200 */
[C---:B---3--:R-:W-:Y:S03]  /*9d90*/  HMMA.16816.F32.BF16 R84, R104.reuse, R108, R84 ;  /* 0x0000006c6854723c */ /* 0x048fe60000041854 */
[----:B-1----:R-:W-:Y:S01]  /*9da0*/  FFMA.FTZ R112, R136, c[0x0][0x2d0], -R161 ;  /* 0x0000b40088707a23 */ /* 0x002fe200000108a1 */
[----:B------:R-:W-:Y:S02]  /*9db0*/  MOV R136, R165 ;  /* 0x000000a500887202 */ /* 0x000fe40000000f00 */
[----:B------:R-:W-:Y:S01]  /*9dc0*/  F2FP.BF16.PACK_AB R161, R168, R169 ;  /* 0x000000a9a8a1723e */ /* 0x000fe200000010ff */
[----:B------:R1:W3:Y:S01]  /*9dd0*/  MUFU.EX2 R165, R112 ;  /* 0x0000007000a57308 */ /* 0x0002e20000000800 */
[C---:B------:R-:W-:Y:S04]  /*9de0*/  HMMA.16816.F32.BF16 R88, R104.reuse, R110, R88 ;  /* 0x0000006e6858723c */ /* 0x040fe80000041858 */
[----:B----4-:R-:W-:Y:S04]  /*9df0*/  F2FP.BF16.PACK_AB R162, R166, R167 ;  /* 0x000000a7a6a2723e */ /* 0x010fe800000010ff */
[C---:B--2---:R-:W-:Y:S08]  /*9e00*/  HMMA.16816.F32.BF16 R92, R104.reuse, R120, R92 ;  /* 0x00000078685c723c */ /* 0x044ff0000004185c */
[----:B------:R-:W-:Y:S01]  /*9e10*/  HMMA.16816.F32.BF16 R96, R104, R122, R96 ;  /* 0x0000007a6860723c */ /* 0x000fe20000041860 */
[----:B-1----:R-:W1:Y:S03]  /*9e20*/  LDSM.16.MT88.4 R112, [R103+UR4+0x2900] ;  /* 0x002900046770783b */ /* 0x002e660008004200 */
[----:B---3--:R-:W-:Y:S07]  /*9e30*/  F2FP.BF16.PACK_AB R163, R164, R165 ;  /* 0x000000a5a4a3723e */ /* 0x008fee00000010ff */
[C---:B-1----:R-:W-:Y:S01]  /*9e40*/  HMMA.16816.F32.BF16 R104, R160.reuse, R112, R4 ;  /* 0x00000070a068723c */ /* 0x042fe20000041804 */
[----:B------:R-:W1:Y:S07]  /*9e50*/  LDSM.16.MT88.4 R4, [R237+UR4+0x5900] ;  /* 0x00590004ed04783b */ /* 0x000e6e0008004200 */
[C---:B------:R-:W-:Y:S01]  /*9e60*/  HMMA.16816.F32.BF16 R108, R160.reuse, R114, R8 ;  /* 0x00000072a06c723c */ /* 0x040fe20000041808 */
[----:B------:R-:W2:Y:S07]  /*9e70*/  LDSM.16.MT88.4 R8, [R101+0x5900] ;  /* 0x005900006508783b */ /* 0x000eae0000004200 */
[C---:B------:R-:W-:Y:S01]  /*9e80*/  HMMA.16816.F32.BF16 R112, R160.reuse, R116, R12 ;  /* 0x00000074a070723c */ /* 0x040fe2000004180c */
[----:B------:R-:W3:Y:S06]  /*9e90*/  LDL.LU R13, [R1+0x8] ;  /* 0x00000800010d7983 */ /* 0x000eec0000300800 */
[----:B------:R-:W-:Y:S01]  /*9ea0*/  MOV R14, R138 ;  /* 0x0000008a000e7202 */ /* 0x000fe20000000f00 */
[C---:B------:R-:W-:Y:S01]  /*9eb0*/  HMMA.16816.F32.BF16 R116, R160.reuse, R118, R16 ;  /* 0x00000076a074723c */ /* 0x040fe20000041810 */
[----:B------:R-:W4:Y:S03]  /*9ec0*/  LDL.64 R16, [R1+0x10] ;  /* 0x0000100001107983 */ /* 0x000f260000100a00 */
[----:B------:R-:W-:Y:S01]  /*9ed0*/  MOV R15, R137 ;  /* 0x00000089000f7202 */ /* 0x000fe20000000f00 */
[----:B------:R-:W-:Y:S02]  /*9ee0*/  FADD.FTZ R2, R14, R2 ;  /* 0x000000020e027221 */ /* 0x000fe40000010000 */
[----:B------:R-:W5:Y:S01]  /*9ef0*/  LDL.64 R18, [R1+0x28] ;  /* 0x0000280001127983 */ /* 0x000f620000100a00 */
[C---:B------:R-:W-:Y:S04]  /*9f00*/  HMMA.16816.F32.BF16 R120, R160.reuse, R124, R20 ;  /* 0x0000007ca078723c */ /* 0x040fe80000041814 */
[----:B------:R-:W-:Y:S01]  /*9f10*/  FADD.FTZ R2, R15, R2 ;  /* 0x000000020f027221 */ /* 0x000fe20000010000 */
[----:B------:R-:W5:Y:S02]  /*9f20*/  LDL R21, [R1+0x30] ;  /* 0x0000300001157983 */ /* 0x000f640000100800 */
[----:B------:R-:W-:Y:S01]  /*9f30*/  MOV R23, R136 ;  /* 0x0000008800177202 */ /* 0x000fe20000000f00 */
[C---:B------:R-:W-:Y:S04]  /*9f40*/  HMMA.16816.F32.BF16 R124, R160.reuse, R126, R24 ;  /* 0x0000007ea07c723c */ /* 0x040fe80000041818 */
[----:B------:R-:W-:Y:S04]  /*9f50*/  FADD.FTZ R2, R23, R2 ;  /* 0x0000000217027221 */ /* 0x000fe80000010000 */
[C---:B------:R-:W-:Y:S04]  /*9f60*/  HMMA.16816.F32.BF16 R128, R160.reuse, R132, R28 ;  /* 0x00000084a080723c */ /* 0x040fe8000004181c */
[----:B------:R-:W-:Y:S04]  /*9f70*/  FADD.FTZ R2, R248, R2 ;  /* 0x00000002f8027221 */ /* 0x000fe80000010000 */
[C---:B------:R-:W-:Y:S04]  /*9f80*/  HMMA.16816.F32.BF16 R132, R160.reuse, R134, R32 ;  /* 0x00000086a084723c */ /* 0x040fe80000041820 */
[----:B------:R-:W-:Y:S04]  /*9f90*/  FADD.FTZ R2, R247, R2 ;  /* 0x00000002f7027221 */ /* 0x000fe80000010000 */
[C---:B------:R-:W-:Y:S04]  /*9fa0*/  HMMA.16816.F32.BF16 R136, R160.reuse, R140, R36 ;  /* 0x0000008ca088723c */ /* 0x040fe80000041824 */
[----:B------:R-:W-:Y:S04]  /*9fb0*/  FADD.FTZ R2, R246, R2 ;  /* 0x00000002f6027221 */ /* 0x000fe80000010000 */
[C---:B------:R-:W-:Y:S08]  /*9fc0*/  HMMA.16816.F32.BF16 R140, R160.reuse, R142, R40 ;  /* 0x0000008ea08c723c */ /* 0x040ff00000041828 */
        /* <DEDUP_REMOVED lines=8> */
[----:B------:R-:W-:Y:S03]  /*a050*/  LDSM.16.MT88.4 R8, [R237+UR4+0x8900] ;  /* 0x00890004ed08783b */ /* 0x000fe60008004200 */
[----:B---3--:R-:W-:Y:S05]  /*a060*/  FFMA.FTZ R0, R0, R13, R251 ;  /* 0x0000000d00007223 */ /* 0x008fea00000100fb */
[----:B------:R-:W1:Y:S03]  /*a070*/  LDSM.16.MT88.4 R12, [R103+UR4+0x8900] ;  /* 0x00890004670c783b */ /* 0x000e660008004200 */
[----:B------:R-:W-:Y:S04]  /*a080*/  FADD.FTZ R0, R250, R0 ;  /* 0x00000000fa007221 */ /* 0x000fe80000010000 */
[----:B------:R-:W-:Y:S02]  /*a090*/  FADD.FTZ R0, R249, R0 ;  /* 0x00000000f9007221 */ /* 0x000fe40000010000 */
[----:B----4-:R-:W-:Y:S02]  /*a0a0*/  FADD.FTZ R16, R245, R2 ;  /* 0x00000002f5107221 */ /* 0x010fe40000010000 */
[----:B------:R-:W-:Y:S01]  /*a0b0*/  FADD.FTZ R0, R252, R0 ;  /* 0x00000000fc007221 */ /* 0x000fe20000010000 */
[----:B-----5:R-:W-:Y:S03]  /*a0c0*/  @P0 MOV R19, R17 ;  /* 0x0000001100130202 */ /* 0x020fe60000000f00 */
[----:B------:R-:W-:Y:S02]  /*a0d0*/  FADD.FTZ R0, R244, R0 ;  /* 0x00000000f4007221 */ /* 0x000fe40000010000 */
[----:B------:R-:W-:Y:S02]  /*a0e0*/  @P0 IMAD.WIDE.U32 R18, R4, 0x60, R18 ;  /* 0x0000006004120825 */ /* 0x000fe400078e0012 */
[----:B------:R-:W2:Y:S02]  /*a0f0*/  LDSM.16.MT88.4 R4, [R102+0x8900] ;  /* 0x008900006604783b */ /* 0x000ea40000004200 */
[----:B------:R-:W-:Y:S04]  /*a100*/  FADD.FTZ R0, R243, R0 ;  /* 0x00000000f3007221 */ /* 0x000fe80000010000 */
[----:B------:R-:W-:Y:S04]  /*a110*/  FADD.FTZ R0, R242, R0 ;  /* 0x00000000f2007221 */ /* 0x000fe80000010000 */
[----:B------:R-:W-:Y:S02]  /*a120*/  FADD.FTZ R2, R241, R0 ;  /* 0x00000000f1027221 */ /* 0x000fe40000010000 */
[----:B------:R-:W-:Y:S02]  /*a130*/  FADD.FTZ R0, R206, R16 ;  /* 0x00000010ce007221 */ /* 0x000fe40000010000 */
[----:B------:R-:W-:Y:S02]  /*a140*/  FADD.FTZ R2, R203, R2 ;  /* 0x00000002cb027221 */ /* 0x000fe40000010000 */
[----:B------:R-:W-:Y:S02]  /*a150*/  FADD.FTZ R16, R204, R0 ;  /* 0x00000000cc107221 */ /* 0x000fe40000010000 */
[----:B------:R-:W-:Y:S01]  /*a160*/  FADD.FTZ R0, R202, R2 ;  /* 0x00000002ca007221 */ /* 0x000fe20000010000 */
[----:B------:R-:W-:Y:S01]  /*a170*/  @P0 SHF.L.U32 R2, R18, 0x1, RZ ;  /* 0x0000000112020819 */ /* 0x000fe200000006ff */
[----:B------:R-:W-:Y:S01]  /*a180*/  FADD.FTZ R20, R205, R16 ;  /* 0x00000010cd147221 */ /* 0x000fe20000010000 */
[C---:B-1----:R-:W-:Y:S03]  /*a190*/  HMMA.16816.F32.BF16 R68, R160.reuse, R12, R68 ;  /* 0x0000000ca044723c */ /* 0x042fe60000041844 */
[----:B------:R-:W-:Y:S01]  /*a1a0*/  FADD.FTZ R17, R200, R0 ;  /* 0x00000000c8117221 */ /* 0x000fe20000010000 */
[----:B------:R-:W-:Y:S02]  /*a1b0*/  MOV R0, UR15 ;  /* 0x0000000f00007c02 */ /* 0x000fe40008000f00 */
[----:B------:R-:W-:Y:S01]  /*a1c0*/  @P0 IADD3 R16, R19, UR10, RZ ;  /* 0x0000000a13100c10 */ /* 0x000fe2000fffe0ff */
[----:B------:R-:W-:Y:S01]  /*a1d0*/  FADD.FTZ R22, R201, R17 ;  /* 0x00000011c9167221 */ /* 0x000fe20000010000 */
[C---:B------:R-:W-:Y:S01]  /*a1e0*/  HMMA.16816.F32.BF16 R72, R160.reuse, R14, R72 ;  /* 0x0000000ea048723c */ /* 0x040fe20000041848 */
[----:B------:R1:W3:Y:S01]  /*a1f0*/  LDSM.16.MT88.4 R12, [R101+0x8900] ;  /* 0x00890000650c783b */ /* 0x0002e20000004200 */
[----:B------:R-:W-:Y:S02]  /*a200*/  @UP0 USHF.L.U32 UR10, UR6, 0x6, URZ ;  /* 0x00000006060a0899 */ /* 0x000fe4000800063f */
[----:B------:R-:W-:Y:S01]  /*a210*/  @P0 IMAD R0, R0, 0x4800, R21 ;  /* 0x0000480000000824 */ /* 0x000fe200078e0215 */
[----:B------:R-:W-:Y:S01]  /*a220*/  @P0 SHF.L.U64.HI R18, R18, 0x1, R16 ;  /* 0x0000000112120819 */ /* 0x000fe20000010210 */
[----:B------:R-:W-:Y:S01]  /*a230*/  FADD.FTZ R19, R207, R20 ;  /* 0x00000014cf137221 */ /* 0x000fe20000010000 */
[----:B------:R-:W-:Y:S01]  /*a240*/  @P0 IADD3 R16, P6, R2, c[0x0][0x1c8], RZ ;  /* 0x0000720002100a10 */ /* 0x000fe20007fde0ff */
[----:B------:R-:W-:Y:S01]  /*a250*/  FADD.FTZ R22, R183, R22 ;  /* 0x00000016b7167221 */ /* 0x000fe20000010000 */
[----:B------:R-:W-:Y:S01]  /*a260*/  @P0 SHF.L.U32 R0, R0, 0x1, RZ ;  /* 0x0000000100000819 */ /* 0x000fe200000006ff */
[----:B------:R-:W-:Y:S01]  /*a270*/  UISETP.GE.AND UP0, UPT, UR5, 0x1, UPT ;  /* 0x000000010500788c */ /* 0x000fe2000bf06270 */
[C---:B--2---:R-:W-:Y:S03]  /*a280*/  HMMA.16816.F32.BF16 R76, R160.reuse, R4, R76 ;  /* 0x00000004a04c723c */ /* 0x044fe6000004184c */
[----:B------:R-:W-:Y:S01]  /*a290*/  @P0 IADD3.X R17, R18, c[0x0][0x1cc], RZ, P6, !PT ;  /* 0x0000730012110a10 */ /* 0x000fe200037fe4ff */
[----:B------:R-:W-:Y:S01]  /*a2a0*/  FADD.FTZ R19, R191, R19 ;  /* 0x00000013bf137221 */ /* 0x000fe20000010000 */
[----:B------:R-:W-:Y:S02]  /*a2b0*/  @P0 IADD3 R20, P5, R2, 0x80, RZ ;  /* 0x0000008002140810 */ /* 0x000fe40007fbe0ff */
[----:B------:R-:W-:Y:S01]  /*a2c0*/  FADD.FTZ R4, R182, R22 ;  /* 0x00000016b6047221 */ /* 0x000fe20000010000 */
[----:B------:R-:W-:Y:S01]  /*a2d0*/  @!PT LDS RZ, [RZ] ;  /* 0x00000000fffff984 */ /* 0x000fe20000000800 */
[----:B------:R-:W-:Y:S01]  /*a2e0*/  @!PT LDS RZ, [RZ] ;  /* 0x00000000fffff984 */ /* 0x000fe20000000800 */
[----:B------:R-:W-:Y:S01]  /*a2f0*/  @!PT LDS RZ, [RZ] ;  /* 0x00000000fffff984 */ /* 0x000fe20000000800 */
[----:B------:R2:W-:Y:S01]  /*a300*/  @P0 LDGSTS.E.BYPASS.LTC128B.128 [R0+0x12100], [R16.64], !P4 ;  /* 0x1210000010000fae */ /* 0x0005e2000e101d54 */
[----:B------:R-:W-:Y:S01]  /*a310*/  @P0 IADD3 R20, P1, R20, c[0x0][0x1c8], RZ ;  /* 0x0000720014140a10 */ /* 0x000fe20007f3e0ff */
[C---:B------:R-:W-:Y:S03]  /*a320*/  HMMA.16816.F32.BF16 R80, R160.reuse, R6, R80 ;  /* 0x00000006a050723c */ /* 0x040fe60000041850 */
[----:B------:R-:W-:Y:S01]  /*a330*/  @P0 IADD3.X R21, RZ, c[0x0][0x1cc], R18, P1, P5 ;  /* 0x00007300ff150a10 */ /* 0x000fe20000fea412 */
[----:B------:R-:W-:Y:S01]  /*a340*/  FADD.FTZ R4, R180, R4 ;  /* 0x00000004b4047221 */ /* 0x000fe20000010000 */
[----:B------:R-:W-:Y:S01]  /*a350*/  @P0 IADD3 R2, P5, R2, 0x100, RZ ;  /* 0x0000010002020810 */ /* 0x000fe20007fbe0ff */
[----:B------:R-:W-:Y:S01]  /*a360*/  FADD.FTZ R5, R190, R19 ;  /* 0x00000013be057221 */ /* 0x000fe20000010000 */
[----:B-1----:R-:W-:Y:S01]  /*a370*/  MOV R101, R3 ;  /* 0x0000000300657202 */ /* 0x002fe20000000f00 */
[----:B------:R2:W-:Y:S01]  /*a380*/  @P0 LDGSTS.E.BYPASS.LTC128B.128 [R0+0x15100], [R20.64], !P3 ;  /* 0x1510000014000fae */ /* 0x0005e2000d901d54 */
[----:B------:R-:W-:Y:S01]  /*a390*/  @P0 IADD3 R6, P1, R2, c[0x0][0x1c8], RZ ;  /* 0x0000720002060a10 */ /* 0x000fe20007f3e0ff */
[C---:B------:R-:W-:Y:S03]  /*a3a0*/  HMMA.16816.F32.BF16 R84, R160.reuse, R8, R84 ;  /* 0x00000008a054723c */ /* 0x040fe60000041854 */
[----:B------:R-:W-:Y:S01]  /*a3b0*/  @P0 IADD3.X R7, RZ, c[0x0][0x1cc], R18, P1, P5 ;  /* 0x00007300ff070a10 */ /* 0x000fe20000fea412 */
[----:B------:R-:W-:Y:S04]  /*a3c0*/  FADD.FTZ R5, R188, R5 ;  /* 0x00000005bc057221 */ /* 0x000fe80000010000 */
[----:B------:R1:W-:Y:S01]  /*a3d0*/  @P0 LDGSTS.E.BYPASS.LTC128B.128 [R0+0x18100], [R6.64], !P2 ;  /* 0x1810000006000fae */ /* 0x0003e2000d101d54 */
[----:B------:R-:W-:Y:S01]  /*a3e0*/  FADD.FTZ R2, R189, R5 ;  /* 0x00000005bd027221 */ /* 0x000fe20000010000 */
[C---:B------:R-:W-:Y:S03]  /*a3f0*/  HMMA.16816.F32.BF16 R88, R160.reuse, R10, R88 ;  /* 0x0000000aa058723c */ /* 0x040fe60000041858 */
[----:B------:R-:W-:Y:S01]  /*a400*/  FADD.FTZ R5, R181, R4 ;  /* 0x00000004b5057221 */ /* 0x000fe20000010000 */
[----:B------:R-:W-:Y:S01]  /*a410*/  @P0 IADD3 R4, P1, R16, UR10, RZ ;  /* 0x0000000a10040c10 */ /* 0x000fe2000ff3e0ff */
[----:B------:R-:W-:Y:S02]  /*a420*/  FADD.FTZ R18, R178, R2 ;  /* 0x00000002b2127221 */ /* 0x000fe40000010000 */
[----:B------:R-:W-:Y:S01]  /*a430*/  FADD.FTZ R2, R176, R5 ;  /* 0x00000005b0027221 */ /* 0x000fe20000010000 */
[----:B------:R-:W-:Y:S01]  /*a440*/  @P0 IADD3.X R5, R17, UR13, RZ, P1, !PT ;  /* 0x0000000d11050c10 */ /* 0x000fe20008ffe4ff */
[----:B------:R-:W-:Y:S01]  /*a450*/  FADD.FTZ R8, R179, R18 ;  /* 0x00000012b3087221 */ /* 0x000fe20000010000 */
[C---:B---3--:R-:W-:Y:S03]  /*a460*/  HMMA.16816.F32.BF16 R92, R160.reuse, R12, R92 ;  /* 0x0000000ca05c723c */ /* 0x048fe6000004185c */
[----:B------:R3:W-:Y:S01]  /*a470*/  @P0 LDGSTS.E.BYPASS.LTC128B.128 [R0+0x13100], [R4.64], !P4 ;  /* 0x1310000004000fae */ /* 0x0007e2000e101d54 */
[----:B------:R-:W-:Y:S04]  /*a480*/  FADD.FTZ R2, R177, R2 ;  /* 0x00000002b1027221 */ /* 0x000fe80000010000 */
[----:B------:R-:W-:Y:S01]  /*a490*/  FADD.FTZ R2, R173, R2 ;  /* 0x00000002ad027221 */ /* 0x000fe20000010000 */
[----:B------:R-:W-:Y:S02]  /*a4a0*/  HMMA.16816.F32.BF16 R96, R160, R14, R96 ;  /* 0x0000000ea060723c */ /* 0x000fe40000041860 */
[----:B------:R3:W-:Y:S01]  /*a4b0*/  @P0 LDGSTS.E.BYPASS.LTC128B.128 [R0+0x16100], [R4.64+0x80], !P3 ;  /* 0x1610008004000fae */ /* 0x0007e2000d901d54 */
[----:B------:R-:W-:Y:S01]  /*a4c0*/  FADD.FTZ R2, R172, R2 ;  /* 0x00000002ac027221 */ /* 0x000fe20000010000 */
[----:B-1----:R-:W-:Y:S01]  /*a4d0*/  @P0 IADD3 R6, P1, R4, UR10, RZ ;  /* 0x0000000a04060c10 */ /* 0x002fe2000ff3e0ff */
[----:B------:R-:W-:Y:S05]  /*a4e0*/  UIADD3 UR10, UR5, 0x1, URZ ;  /* 0x00000001050a7890 */ /* 0x000fea000fffe03f */
[----:B------:R3:W-:Y:S01]  /*a4f0*/  @P0 LDGSTS.E.BYPASS.LTC128B.128 [R0+0x19100], [R4.64+0x100], !P2 ;  /* 0x1910010004000fae */ /* 0x0007e2000d101d54 */
[----:B------:R-:W-:Y:S01]  /*a500*/  USEL UR5, UR10, URZ, !UP0 ;  /* 0x0000003f0a057287 */ /* 0x000fe2000c000000 */
[----:B------:R-:W-:Y:S06]  /*a510*/  @P0 IADD3.X R7, R5, UR13, RZ, P1, !PT ;  /* 0x0000000d05070c10 */ /* 0x000fec0008ffe4ff */
[----:B------:R2:W-:Y:S08]  /*a520*/  @P0 LDGSTS.E.BYPASS.LTC128B.128 [R0+0x14100], [R6.64], !P4 ;  /* 0x1410000006000fae */ /* 0x0005f0000e101d54 */
[----:B------:R2:W-:Y:S08]  /*a530*/  @P0 LDGSTS.E.BYPASS.LTC128B.128 [R0+0x17100], [R6.64+0x80], !P3 ;  /* 0x1710008006000fae */ /* 0x0005f0000d901d54 */
[----:B------:R2:W-:Y:S01]  /*a540*/  @P0 LDGSTS.E.BYPASS.LTC128B.128 [R0+0x1a100], [R6.64+0x100], !P2 ;  /* 0x1a10010006000fae */ /* 0x0005e2000d101d54 */
[----:B------:R-:W-:Y:S01]  /*a550*/  ISETP.LT.AND P0, PT, RZ, UR16, PT ;  /* 0x00000010ff007c0c */ /* 0x000fe2000bf01270 */
[----:B------:R-:W-:Y:S01]  /*a560*/  UMOV UR16, UR14 ;  /* 0x0000000e00107c82 */ /* 0x000fe20008000000 */
[----:B---3--:R-:W-:Y:S05]  /*a570*/  FADD.FTZ R4, R175, R8 ;  /* 0x00000008af047221 */ /* 0x008fea0000010000 */
        /* <DEDUP_REMOVED lines=11> */
[----:B------:R1:W-:Y:S04]  /*a630*/  STL [R1+0x4], R4 ;  /* 0x0000040401007387 */ /* 0x0003e80000100800 */
[----:B------:R1:W-:Y:S01]  /*a640*/  STL [R1+0x8], R2 ;  /* 0x0000080201007387 */ /* 0x0003e20000100800 */
[----:B------:R-:W-:-:S05]  /*a650*/  @P0 BRA `(.L_x_664) ;  /* 0xffffc06000000947 */ /* 0x000fca000383ffff */
.L_x_663:
[----:B-1----:R-:W2:Y:S04]  /*a660*/  LDL.LU R2, [R1+0x4] ;  /* 0x0000040001027983 */ /* 0x002ea80000300800 */
        /* <DEDUP_REMOVED lines=124> */
.L_x_659:
        /* <DEDUP_REMOVED lines=152> */
.L_x_666:
        /* <DEDUP_REMOVED lines=139> */
.L_x_668:
[----:B---3--:R-:W-:Y:S05]  /*c060*/  BSYNC B0 ;  /* 0x0000000000007941 */ /* 0x008fea0003800000 */
.L_x_667:
        /* <DEDUP_REMOVED lines=23> */
.L_x_670:
[----:B------:R-:W-:Y:S05]  /*c1e0*/  BSYNC B0 ;  /* 0x0000000000007941 */ /* 0x000fea0003800000 */
.L_x_669:
        /* <DEDUP_REMOVED lines=23> */
.L_x_672:
[----:B------:R-:W-:Y:S05]  /*c360*/  BSYNC B0 ;  /* 0x0000000000007941 */ /* 0x000fea0003800000 */
.L_x_671:
        /* <DEDUP_REMOVED lines=24> */
.L_x_665:
        /* <DEDUP_REMOVED lines=19> */
.L_x_673:
        /* <DEDUP_REMOVED lines=42> */
.L_x_675:
[----:B------:R-:W-:Y:S05]  /*c8c0*/  BSYNC B0 ;  /* 0x0000000000007941 */ /* 0x000fea0003800000 */
.L_x_674:
        /* <DEDUP_REMOVED lines=66> */
.L_x_677:
[----:B------:R-:W-:Y:S05]  /*ccf0*/  BSYNC B0 ;  /* 0x0000000000007941 */ /* 0x000fea0003800000 */
.L_x_676:
        /* <DEDUP_REMOVED lines=21> */
.L_x_679:
[----:B------:R-:W-:Y:S05]  /*ce50*/  BSYNC B0 ;  /* 0x0000000000007941 */ /* 0x000fea0003800000 */
.L_x_678:
        /* <DEDUP_REMOVED lines=21> */
.L_x_681:
[----:B------:R-:W-:Y:S05]  /*cfb0*/  BSYNC B0 ;  /* 0x0000000000007941 */ /* 0x000fea0003800000 */
.L_x_680:
        /* <DEDUP_REMOVED lines=22> */
.L_x_682:
        /* <DEDUP_REMOVED lines=14> */
.L_x_1343:


//--------------------- .text._ZN7cutlass13device_kernelIN5flash19enable_sm80_to_sm89INS1_16FlashAttnFwdSm80INS1_25CollectiveMainloopFwdSm80ILi8ELi2ELb0EN4cute5tupleIJNS5_1CILi128EEENS7_ILi64EEENS7_ILi192EEEEEELi192ENS_10bfloat16_tEfNS_4arch4Sm80ELb0ELb0ELb1ELb1ELb0ELb1ELb1ELb0EEENS1_21CollectiveEpilogueFwdINS6_IJS8_SA_S9_EEENS6_IJNS7_ILi1EEESI_SI_EEESC_SE_Li256ELb1ELb1ELb0ELb0EEENS1_19SingleTileSchedulerILb1ELb0ELb1ELi128EEEEEEEEEvNT_6ParamsE --------------------------
	.section	.text._ZN7cutlass13device_kernelIN5flash19enable_sm80_to_sm89INS1_16FlashAttnFwdSm80INS1_25CollectiveMainloopFwdSm80ILi8ELi2ELb0EN4cute5tupleIJNS5_1CILi128EEENS7_ILi64EEENS7_ILi192EEEEEELi192ENS_10bfloat16_tEfNS_4arch4Sm80ELb0ELb0ELb1ELb1ELb0ELb1ELb1ELb0EEENS1_21CollectiveEpilogueFwdINS6_IJS8_SA_S9_EEENS6_IJNS7_ILi1EEESI_SI_EEESC_SE_Li256ELb1ELb1ELb0ELb0EEENS1_19SingleTileSchedulerILb1ELb0ELb1ELi128EEEEEEEEEvNT_6ParamsE,"ax",@progbits
	.sectioninfo	@"SHI_REGISTERS=237"
	.align	128
.text._ZN7cutlass13device_kernelIN5flash19enable_sm80_to_sm89INS1_16FlashAttnFwdSm80INS1_25CollectiveMainloopFwdSm80ILi8ELi2ELb0EN4cute5tupleIJNS5_1CILi128EEENS7_ILi64EEENS7_ILi192EEEEEELi192ENS_10bfloat16_tEfNS_4arch4Sm80ELb0ELb0ELb1ELb1ELb0ELb1ELb1ELb0EEENS1_21CollectiveEpilogueFwdINS6_IJS8_SA_S9_EEENS6_IJNS7_ILi1EEESI_SI_EEESC_SE_Li256ELb1ELb1ELb0ELb0EEENS1_19SingleTileSchedulerILb1ELb0ELb1ELi128EEEEEEEEEvNT_6ParamsE:
        .type           _ZN7cutlass13device_kernelIN5flash19enable_sm80_to_sm89INS1_16FlashAttnFwdSm80INS1_25CollectiveMainloopFwdSm80ILi8ELi2ELb0EN4cute5tupleIJNS5_1CILi128EEENS7_ILi64EEENS7_ILi192EEEEEELi192ENS_10bfloat16_tEfNS_4arch4Sm80ELb0ELb0ELb1ELb1ELb0ELb1ELb1ELb0EEENS1_21CollectiveEpilogueFwdINS6_IJS8_SA_S9_EEENS6_IJNS7_ILi1EEESI_SI_EEESC_SE_Li256ELb1ELb1ELb0ELb0EEENS1_19SingleTileSchedulerILb1ELb0ELb1ELi128EEEEEEEEEvNT_6ParamsE,@function
        .size           _ZN7cutlass13device_kernelIN5flash19enable_sm80_to_sm89INS1_16FlashAttnFwdSm80INS1_25CollectiveMainloopFwdSm80ILi8ELi2ELb0EN4cute5tupleIJNS5_1CILi128EEENS7_ILi64EEENS7_ILi192EEEEEELi192ENS_10bfloat16_tEfNS_4arch4Sm80ELb0ELb0ELb1ELb1ELb0ELb1ELb1ELb0EEENS1_21CollectiveEpilogueFwdINS6_IJS8_SA_S9_EEENS6_IJNS7_ILi1EEESI_SI_EEESC_SE_Li256ELb1ELb1ELb0ELb0EEENS1_19SingleTileSchedulerILb1ELb0ELb1ELi128EEEEEEEEEvNT_6ParamsE,(.L_x_1344 - _ZN7cutlass13device_kernelIN5flash19enable_sm80_to_sm89INS1_16FlashAttnFwdSm80INS1_25CollectiveMainloopFwdSm80ILi8ELi2ELb0EN4cute5tupleIJNS5_1CILi128EEENS7_ILi64EEENS7_ILi192EEEEEELi192ENS_10bfloat16_tEfNS_4arch4Sm80ELb0ELb0ELb1ELb1ELb0ELb1ELb1ELb0EEENS1_21CollectiveEpilogueFwdINS6_IJS8_SA_S9_EEENS6_IJNS7_ILi1EEESI_SI_EEESC_SE_Li256ELb1ELb1ELb0ELb0EEENS1_19SingleTileSchedulerILb1ELb0ELb1ELi128EEEEEEEEEvNT_6ParamsE)
        .other          _ZN7cutlass13device_kernelIN5flash19enable_sm80_to_sm89INS1_16FlashAttnFwdSm80INS1_25CollectiveMainloopFwdSm80ILi8ELi2ELb0EN4cute5tupleIJNS5_1CILi128EEENS7_ILi64EEENS7_ILi192EEEEEELi192ENS_10bfloat16_tEfNS_4arch4Sm80ELb0ELb0ELb1ELb1ELb0ELb1ELb1ELb0EEENS1_21CollectiveEpilogueFwdINS6_IJS8_SA_S9_EEENS6_IJNS7_ILi1EEESI_SI_EEESC_SE_Li256ELb1ELb1ELb0ELb0EEENS1_19SingleTileSchedulerILb1ELb0ELb1ELi128EEEEEEEEEvNT_6ParamsE,@"STO_CUDA_ENTRY STV_DEFAULT"
_ZN7cutlass13device_kernelIN5flash19enable_sm80_to_sm89INS1_16FlashAttnFwdSm80INS1_25CollectiveMainloopFwdSm80ILi8ELi2ELb0EN4cute5tupleIJNS5_1CILi128EEENS7_ILi64EEENS7_ILi192EEEEEELi192ENS_10bfloat16_tEfNS_4arch4Sm80ELb0ELb0ELb1ELb1ELb0ELb1ELb1ELb0EEENS1_21CollectiveEpilogueFwdINS6_IJS8_SA_S9_EEENS6_IJNS7_ILi1EEESI_SI_EEESC_SE_Li256ELb1ELb1ELb0ELb0EEENS1_19SingleTileSchedulerILb1ELb0ELb1ELi128EEEEEEEEEvNT_6ParamsE:
        /* <DEDUP_REMOVED lines=16> */
.L_x_684:
        /* <DEDUP_REMOVED lines=8> */
.L_x_686:
[----:B------:R-:W-:-:S05]  /*0180*/  MOV R5, c[0x0][0x54c] ;  /* 0x0001530000057a02 */ /* 0x000fca0000000f00 */
.L_x_685:
[----:B-----5:R-:W-:Y:S01]  /*0190*/  IMAD R5, R5, c[0x0][0x548], RZ ;  /* 0x0001520005057a24 */ /* 0x020fe200078e02ff */
[----:B------:R-:W-:-:S04]  /*01a0*/  SHF.L.U32 R0, R91, 0x7, RZ ;  /* 0x000000075b007819 */ /* 0x000fc800000006ff */
[----:B------:R-:W-:-:S04]  /*01b0*/  ISETP.GE.AND P0, PT, R0, R5, PT ;  /* 0x000000050000720c */ /* 0x000fc80003f06270 */
[----:B------:R-:W-:Y:S01]  /*01c0*/  SEL R192, R192, 0xffffffff, !P0 ;  /* 0xffffffffc0c07807 */ /* 0x000fe20004000000 */
[----:B------:R-:W-:Y:S05]  /*01d0*/  BRA `(.L_x_687) ;  /* 0x0000012000007947 */ /* 0x000fea0003800000 */
.L_x_683:
[----:B---3--:R-:W-:-:S04]  /*01e0*/  ISETP.NE.U32.AND P0, PT, RZ, c[0x0][0x568], PT ;  /* 0x00015a00ff007a0c */ /* 0x008fc80003f05070 */
[----:B------:R-:W-:-:S13]  /*01f0*/  ISETP.NE.AND.EX P0, PT, RZ, c[0x0][0x56c], PT, P0 ;  /* 0x00015b00ff007a0c */ /* 0x000fda0003f05300 */
[----:B------:R-:W-:Y:S05]  /*0200*/  @!P0 BRA `(.L_x_688) ;  /* 0x0000002000008947 */ /* 0x000fea0003800000 */
[----:B------:R1:W5:Y:S01]  /*0210*/  LDG.E R5, [R4.64] ;  /* 0x0000000604057981 */ /* 0x000362000c1e1900 */
[----:B------:R-:W-:Y:S05]  /*0220*/  BRA `(.L_x_689) ;  /* 0x0000009000007947 */ /* 0x000fea0003800000 */
.L_x_688:
        /* <DEDUP_REMOVED lines=8> */
.L_x_690:
[----:B------:R-:W-:-:S05]  /*02b0*/  MOV R5, c[0x0][0x54c] ;  /* 0x0001530000057a02 */ /* 0x000fca0000000f00 */
.L_x_689:
[----:B-----5:R-:W-:Y:S01]  /*02c0*/  IMAD R5, R5, c[0x0][0x548], RZ ;  /* 0x0001520005057a24 */ /* 0x020fe200078e02ff */
[----:B------:R-:W-:-:S04]  /*02d0*/  SHF.L.U32 R0, R91, 0x7, RZ ;  /* 0x000000075b007819 */ /* 0x000fc800000006ff */
[----:B------:R-:W-:-:S04]  /*02e0*/  ISETP.GE.AND P0, PT, R0, R5, PT ;  /* 0x000000050000720c */ /* 0x000fc80003f06270 */
[----:B------:R-:W-:-:S04]  /*02f0*/  SEL R192, R192, 0xffffffff, !P0 ;  /* 0xffffffffc0c07807 */ /* 0x000fc80004000000 */
.L_x_687:
        /* <DEDUP_REMOVED lines=14> */
[CC--:B-1----:R-:W-:Y:S01]  /*03e0*/  IMAD.WIDE R4, R192.reuse, R3.reuse, c[0x0][0x350] ;  /* 0x0000d400c0047625 */ /* 0x0c2fe200078e0203 */
[----:B------:R-:W-:Y:S02]  /*03f0*/  ISETP.NE.AND.EX P1, PT, RZ, c[0x0][0x34c], PT, P1 ;  /* 0x0000d300ff007a0c */ /* 0x000fe40003f25310 */
[----:B------:R-:W-:Y:S01]  /*0400*/  ISETP.NE.AND.EX P5, PT, RZ, c[0x0][0x354], PT, P3 ;  /* 0x0000d500ff007a0c */ /* 0x000fe20003fa5330 */
[----:B------:R-:W-:Y:S01]  /*0410*/  @P2 IMAD.WIDE R14, R192, R3, c[0x0][0x370] ;  /* 0x0000dc00c00e2625 */ /* 0x000fe200078e0203 */
[----:B------:R-:W-:-:S03]  /*0420*/  ISETP.NE.AND.EX P4, PT, RZ, c[0x0][0x35c], PT, P4 ;  /* 0x0000d700ff007a0c */ /* 0x000fc60003f85340 */
[CC--:B------:R-:W-:Y:S01]  /*0430*/  IMAD.WIDE R8, R192.reuse, R3.reuse, c[0x0][0x358] ;  /* 0x0000d600c0087625 */ /* 0x0c0fe200078e0203 */
[----:B------:R1:W5:Y:S01]  /*0440*/  @P2 LDG.E R96, [R14.64] ;  /* 0x000000060e602981 */ /* 0x000362000c1e1900 */
[----:B------:R-:W-:Y:S02]  /*0450*/  P2R R6, PR, RZ, 0x20 ;  /* 0x00000020ff067803 */ /* 0x000fe40000000000 */
[----:B------:R-:W-:Y:S02]  /*0460*/  @P0 IMAD.WIDE R12, R192, R3, c[0x0][0x360] ;  /* 0x0000d800c00c0625 */ /* 0x000fe400078e0203 */
[----:B------:R1:W5:Y:S04]  /*0470*/  @P1 LDG.E R97, [R10.64] ;  /* 0x000000060a611981 */ /* 0x000368000c1e1900 */
[----:B------:R1:W5:Y:S04]  /*0480*/  @P0 LDG.E R93, [R12.64] ;  /* 0x000000060c5d0981 */ /* 0x000368000c1e1900 */
[----:B------:R1:W5:Y:S04]  /*0490*/  @P5 LDG.E R95, [R4.64] ;  /* 0x00000006045f5981 */ /* 0x000368000c1e1900 */
[----:B------:R1:W5:Y:S04]  /*04a0*/  @P4 LDG.E R21, [R8.64] ;  /* 0x0000000608154981 */ /* 0x000368000c1e1900 */
[----:B------:R-:W2:Y:S01]  /*04b0*/  S2R R195, SR_CTAID.Y ;  /* 0x0000000000c37919 */ /* 0x000ea20000002600 */
[----:B------:R-:W-:-:S02]  /*04c0*/  IMAD.MOV.U32 R2, RZ, RZ, c[0x0][0x1d0] ;  /* 0x00007400ff027624 */ /* 0x000fc400078e00ff */
[----:B------:R-:W-:Y:S01]  /*04d0*/  IMAD.MOV.U32 R99, RZ, RZ, c[0x0][0x228] ;  /* 0x00008a00ff637624 */ /* 0x000fe200078e00ff */
[----:B--2---:R-:W-:Y:S01]  /*04e0*/  SHF.R.S32.HI R94, RZ, 0x1f, R195 ;  /* 0x0000001fff5e7819 */ /* 0x004fe200000114c3 */
[----:B------:R-:W-:Y:S05]  /*04f0*/  @P0 BRA `(.L_x_691) ;  /* 0x0000004000000947 */ /* 0x000fea0003800000 */
[----:B-1----:R-:W-:Y:S05]  /*0500*/  @!P1 BRA `(.L_x_691) ;  /* 0x0000003000009947 */ /* 0x002fea0003800000 */
[----:B-----5:R-:W2:Y:S04]  /*0510*/  LDG.E R93, [R10.64] ;  /* 0x000000060a5d7981 */ /* 0x020ea8000c1e1900 */
[----:B------:R-:W2:Y:S02]  /*0520*/  LDG.E R0, [R10.64+0x4] ;  /* 0x000004060a007981 */ /* 0x000ea4000c1e1900 */
[----:B--2---:R-:W-:Y:S02]  /*0530*/  IADD3 R93, -R93, R0, RZ ;  /* 0x000000005d5d7210 */ /* 0x004fe40007ffe1ff */
.L_x_691:
[----:B-1----:R-:W-:-:S04]  /*0540*/  ISETP.NE.U32.AND P0, PT, RZ, c[0x0][0x368], PT ;  /* 0x0000da00ff007a0c */ /* 0x002fc80003f05070 */
[----:B------:R-:W-:-:S13]  /*0550*/  ISETP.NE.AND.EX P0, PT, RZ, c[0x0][0x36c], PT, P0 ;  /* 0x0000db00ff007a0c */ /* 0x000fda0003f05300 */
[----:B------:R-:W-:Y:S05]  /*0560*/  @!P0 BRA `(.L_x_692) ;  /* 0x0000003000008947 */ /* 0x000fea0003800000 */
[----:B------:R-:W-:-:S05]  /*0570*/  IMAD.WIDE R4, R192, R3, c[0x0][0x368] ;  /* 0x0000da00c0047625 */ /* 0x000fca00078e0203 */
[----:B------:R1:W5:Y:S01]  /*0580*/  LDG.E R2, [R4.64] ;  /* 0x0000000604027981 */ /* 0x000362000c1e1900 */
[----:B------:R-:W-:Y:S05]  /*0590*/  BRA `(.L_x_693) ;  /* 0x0000004000007947 */ /* 0x000fea0003800000 */
.L_x_692:
[----:B------:R-:W-:Y:S05]  /*05a0*/  @!P5 BRA `(.L_x_693) ;  /* 0x000000300000d947 */ /* 0x000fea0003800000 */
[----:B------:R-:W2:Y:S04]  /*05b0*/  LDG.E R2, [R4.64] ;  /* 0x0000000604027981 */ /* 0x000ea8000c1e1900 */
[----:B------:R-:W2:Y:S02]  /*05c0*/  LDG.E R7, [R4.64+0x4] ;  /* 0x0000040604077981 */ /* 0x000ea4000c1e1900 */
[----:B--2---:R-:W-:Y:S02]  /*05d0*/  IADD3 R2, -R2, R7, RZ ;  /* 0x0000000702027210 */ /* 0x004fe40007ffe1ff */
.L_x_693:
[----:B-1----:R-:W2:Y:S04]  /*05e0*/  @P4 LDG.E R4, [R8.64] ;  /* 0x0000000608044981 */ /* 0x002ea8000c1e1900 */
[----:B------:R-:W2:Y:S01]  /*05f0*/  @P4 LDG.E R5, [R8.64+0x4] ;  /* 0x0000040608054981 */ /* 0x000ea2000c1e1900 */
[----:B-----5:R-:W-:Y:S01]  /*0600*/  IMAD.IADD R0, R2, 0x1, -R96 ;  /* 0x0000000102007824 */ /* 0x020fe200078e0a60 */
[----:B------:R-:W-:Y:S01]  /*0610*/  ISETP.NE.U32.AND P0, PT, RZ, c[0x0][0x378], PT ;  /* 0x0000de00ff007a0c */ /* 0x000fe20003f05070 */
[----:B------:R-:W-:-:S03]  /*0620*/  IMAD.MOV.U32 R92, RZ, RZ, R2 ;  /* 0x000000ffff5c7224 */ /* 0x000fc600078e0002 */
[----:B------:R-:W-:Y:S01]  /*0630*/  ISETP.NE.AND.EX P0, PT, RZ, c[0x0][0x37c], PT, P0 ;  /* 0x0000df00ff007a0c */ /* 0x000fe20003f05300 */
[----:B------:R-:W-:-:S05]  /*0640*/  IMAD.MOV R11, RZ, RZ, -R0 ;  /* 0x000000ffff0b7224 */ /* 0x000fca00078e0a00 */
[----:B------:R-:W-:-:S07]  /*0650*/  IMNMX R11, RZ, R11, !PT ;  /* 0x0000000bff0b7217 */ /* 0x000fce0007800200 */
[----:B------:R-:W-:-:S05]  /*0660*/  @P0 IMAD.WIDE R12, R192, R3, c[0x0][0x378] ;  /* 0x0000de00c00c0625 */ /* 0x000fca00078e0203 */
[----:B------:R1:W5:Y:S01]  /*0670*/  @P0 LDG.E R92, [R12.64] ;  /* 0x000000060c5c0981 */ /* 0x000362000c1e1900 */
[----:B--2---:R-:W-:-:S04]  /*0680*/  @P4 IMAD.IADD R99, R5, 0x1, -R4 ;  /* 0x0000000105634824 */ /* 0x004fc800078e0a04 */
[----:B------:R-:W-:-:S05]  /*0690*/  IMAD.IADD R89, R0, 0x1, R99 ;  /* 0x0000000100597824 */ /* 0x000fca00078e0263 */
[----:B------:R-:W-:-:S04]  /*06a0*/  IADD3 R4, R89, 0x3f, RZ ;  /* 0x0000003f59047810 */ /* 0x000fc80007ffe0ff */
[----:B------:R-:W-:-:S04]  /*06b0*/  SHF.R.S32.HI R133, RZ, 0x1f, R4 ;  /* 0x0000001fff857819 */ /* 0x000fc80000011404 */
[----:B------:R-:W-:-:S04]  /*06c0*/  LEA.HI R133, R133, R4, RZ, 0x6 ;  /* 0x0000000485857211 */ /* 0x000fc800078f30ff */
[----:B------:R-:W-:-:S05]  /*06d0*/  LOP3.LUT R5, R133, 0xffffffc0, RZ, 0xc0, !PT ;  /* 0xffffffc085057812 */ /* 0x000fca00078ec0ff */
[----:B------:R-:W-:-:S05]  /*06e0*/  IMAD.IADD R0, R5, 0x1, -R0 ;  /* 0x0000000105007824 */ /* 0x000fca00078e0a00 */
[----:B------:R-:W-:-:S04]  /*06f0*/  IMNMX R0, R0, R99, PT ;  /* 0x0000006300007217 */ /* 0x000fc80003800200 */
[----:B------:R-:W-:Y:S02]  /*0700*/  ISETP.GT.AND P0, PT, R0, R11, PT ;  /* 0x0000000b0000720c */ /* 0x000fe40003f04270 */
[----:B------:R-:W-:-:S11]  /*0710*/  SHF.R.U32.HI R11, RZ, 0x6, R11 ;  /* 0x00000006ff0b7819 */ /* 0x000fd6000001160b */
        /* <DEDUP_REMOVED lines=12> */
[----:B------:R-:W-:Y:S01]  /*07e0*/  IMAD.MOV.U32 R102, RZ, RZ, c[0x0][0x238] ;  /* 0x00008e00ff667624 */ /* 0x000fe200078e00ff */
[----:B------:R-:W-:Y:S01]  /*07f0*/  SHF.R.S32.HI R3, RZ, 0x1f, R21 ;  /* 0x0000001fff037819 */ /* 0x000fe20000011415 */
[----:B------:R-:W-:Y:S01]  /*0800*/  IMAD.MOV.U32 R137, RZ, RZ, 0x6 ;  /* 0x00000006ff897424 */ /* 0x000fe200078e00ff */
[-C--:B------:R-:W-:Y:S01]  /*0810*/  LEA.HI R5, R7, R90.reuse, RZ, 0x3 ;  /* 0x0000005a07057211 */ /* 0x080fe200078f18ff */
[----:B------:R-:W-:Y:S01]  /*0820*/  IMAD R14, R94, c[0x0][0x240], RZ ;  /* 0x000090005e0e7a24 */ /* 0x000fe200078e02ff */
[----:B------:R-:W-:Y:S01]  /*0830*/  IADD3 R18, R0, -0x1, RZ ;  /* 0xffffffff00127810 */ /* 0x000fe20007ffe0ff */
[----:B------:R-:W-:Y:S01]  /*0840*/  IMAD.SHL.U32 R103, R102, 0x40, RZ ;  /* 0x0000004066677824 */ /* 0x000fe200078e00ff */
[----:B------:R-:W-:Y:S01]  /*0850*/  SHF.R.S32.HI R4, RZ, 0x3, R5 ;  /* 0x00000003ff047819 */ /* 0x000fe20000011405 */
[----:B------:R-:W-:Y:S01]  /*0860*/  IMAD R22, R94, c[0x0][0x260], RZ ;  /* 0x000098005e167a24 */ /* 0x000fe200078e02ff */
[----:B------:R-:W-:Y:S01]  /*0870*/  LOP3.LUT R5, R5, 0x1ffffff8, RZ, 0xc0, !PT ;  /* 0x1ffffff805057812 */ /* 0x000fe200078ec0ff */
[----:B------:R-:W-:Y:S01]  /*0880*/  IMAD.SHL.U32 R105, R102, 0x20, RZ ;  /* 0x0000002066697824 */ /* 0x000fe200078e00ff */
[----:B------:R-:W-:Y:S01]  /*0890*/  IADD3 R21, P0, R4, R21, RZ ;  /* 0x0000001504157210 */ /* 0x000fe20007f1e0ff */
[----:B------:R-:W-:Y:S01]  /*08a0*/  IMAD R22, R195, c[0x0][0x264], R22 ;  /* 0x00009900c3167a24 */ /* 0x000fe200078e0216 */
[----:B------:R-:W-:Y:S01]  /*08b0*/  SHF.L.U64.HI R101, R102, R137, c[0x0][0x23c] ;  /* 0x00008f0066657619 */ /* 0x000fe20000010289 */
[----:B------:R-:W-:Y:S01]  /*08c0*/  IMAD.IADD R8, R90, 0x1, -R5 ;  /* 0x000000015a087824 */ /* 0x000fe200078e0a05 */
[----:B------:R-:W-:Y:S01]  /*08d0*/  LEA.HI.X.SX32 R10, R4, R3, 0x1, P0 ;  /* 0x00000003040a7211 */ /* 0x000fe200000f0eff */
[----:B------:R-:W-:Y:S01]  /*08e0*/  IMAD.MOV.U32 R5, RZ, RZ, c[0x0][0x258] ;  /* 0x00009600ff057624 */ /* 0x000fe200078e00ff */
[----:B------:R-:W-:Y:S01]  /*08f0*/  SHF.R.S32.HI R15, RZ, 0x1f, R192 ;  /* 0x0000001fff0f7819 */ /* 0x000fe200000114c0 */
[----:B------:R-:W-:Y:S01]  /*0900*/  IMAD.SHL.U32 R8, R8, 0x8, RZ ;  /* 0x0000000808087824 */ /* 0x000fe200078e00ff */
[----:B------:R-:W-:Y:S01]  /*0910*/  SEL R150, R192, RZ, !P4 ;  /* 0x000000ffc0967207 */ /* 0x000fe20006000000 */
[C---:B------:R-:W-:Y:S01]  /*0920*/  IMAD R152, R10.reuse, c[0x0][0x238], RZ ;  /* 0x00008e000a987a24 */ /* 0x040fe200078e02ff */
[----:B------:R-:W-:Y:S01]  /*0930*/  SHF.L.U64.HI R98, R5, R137, c[0x0][0x25c] ;  /* 0x0000970005627619 */ /* 0x000fe20000010289 */
[----:B------:R-:W-:Y:S01]  /*0940*/  IMAD R10, R10, c[0x0][0x258], RZ ;  /* 0x000096000a0a7a24 */ /* 0x000fe200078e02ff */
[----:B------:R-:W-:Y:S01]  /*0950*/  SHF.R.S32.HI R9, RZ, 0x1f, R8 ;  /* 0x0000001fff097819 */ /* 0x000fe20000011408 */
[----:B------:R-:W-:Y:S01]  /*0960*/  IMAD R152, R21, c[0x0][0x23c], R152 ;  /* 0x00008f0015987a24 */ /* 0x000fe200078e0298 */
[----:B------:R-:W-:Y:S01]  /*0970*/  SEL R155, R15, RZ, !P4 ;  /* 0x000000ff0f9b7207 */ /* 0x000fe20006000000 */
[C---:B------:R-:W-:Y:S01]  /*0980*/  IMAD R3, R21.reuse, c[0x0][0x25c], R10 ;  /* 0x0000970015037a24 */ /* 0x040fe200078e020a */
[----:B------:R-:W-:Y:S01]  /*0990*/  ISETP.GE.AND P5, PT, R8, c[0x0][0x1d4], PT ;  /* 0x0000750008007a0c */ /* 0x000fe20003fa6270 */
[----:B------:R-:W-:Y:S01]  /*09a0*/  IMAD.WIDE.U32 R12, R21, c[0x0][0x238], R8 ;  /* 0x00008e00150c7a25 */ /* 0x000fe200078e0008 */
[----:B------:R-:W-:Y:S01]  /*09b0*/  LEA.HI R30, R7, R90, RZ, 0x2 ;  /* 0x0000005a071e7211 */ /* 0x000fe200078f10ff */
[----:B------:R-:W-:Y:S01]  /*09c0*/  ULDC.U8 UR4, c[0x0][0x298] ;  /* 0x0000a60000047ab9 */ /* 0x000fe20000000000 */
[----:B------:R-:W-:Y:S01]  /*09d0*/  LOP3.LUT R194, R194, 0xfffffffd, RZ, 0xc0, !PT ;  /* 0xfffffffdc2c27812 */ /* 0x000fe200078ec0ff */
[----:B------:R-:W-:Y:S01]  /*09e0*/  IMAD.IADD R153, R13, 0x1, R152 ;  /* 0x000000010d997824 */ /* 0x000fe200078e0298 */
[----:B------:R-:W-:Y:S01]  /*09f0*/  SHF.R.S32.HI R115, RZ, 0x2, R30 ;  /* 0x00000002ff737819 */ /* 0x000fe2000001141e */
[----:B------:R-:W-:Y:S01]  /*0a00*/  IMAD.WIDE.U32 R20, R21, c[0x0][0x258], R8 ;  /* 0x0000960015147a25 */ /* 0x000fe200078e0008 */
[----:B------:R-:W-:-:S02]  /*0a10*/  SHF.R.S32.HI R9, RZ, 0x1f, R18 ;  /* 0x0000001fff097819 */ /* 0x000fc40000011412 */
[----:B-----5:R-:W-:Y:S01]  /*0a20*/  SHF.R.S32.HI R117, RZ, 0x1f, R92 ;  /* 0x0000001fff757819 */ /* 0x020fe2000001145c */
[----:B------:R-:W-:Y:S02]  /*0a30*/  IMAD.MOV.U32 R152, RZ, RZ, R12 ;  /* 0x000000ffff987224 */ /* 0x000fe400078e000c */
[----:B------:R-:W-:Y:S02]  /*0a40*/  IMAD.IADD R21, R21, 0x1, R3 ;  /* 0x0000000115157824 */ /* 0x000fe400078e0203 */
[C---:B------:R-:W-:Y:S02]  /*0a50*/  IMAD R3, R195.reuse, c[0x0][0x244], R14 ;  /* 0x00009100c3037a24 */ /* 0x040fe400078e020e */
[----:B------:R-:W-:-:S04]  /*0a60*/  IMAD.WIDE.U32 R152, R195, c[0x0][0x240], R152 ;  /* 0x00009000c3987a25 */ /* 0x000fc800078e0098 */
[----:B------:R-:W-:Y:S02]  /*0a70*/  IMAD.IADD R153, R153, 0x1, R3 ;  /* 0x0000000199997824 */ /* 0x000fe400078e0203 */
[-C--:B------:R-:W-:Y:S02]  /*0a80*/  IMAD R12, R101, R18.reuse, RZ ;  /* 0x00000012650c7224 */ /* 0x080fe400078e02ff */
[----:B------:R-:W-:Y:S02]  /*0a90*/  IMAD.SHL.U32 R3, R4, 0x40, RZ ;  /* 0x0000004004037824 */ /* 0x000fe400078e00ff */
[----:B------:R-:W-:Y:S01]  /*0aa0*/  IMAD.IADD R13, R99, 0x1, -R4 ;  /* 0x00000001630d7824 */ /* 0x000fe200078e0a04 */
[----:B------:R-:W-:Y:S01]  /*0ab0*/  IADD3 R4, R8, 0x40, RZ ;  /* 0x0000004008047810 */ /* 0x000fe20007ffe0ff */
[----:B------:R-:W-:Y:S01]  /*0ac0*/  IMAD.SHL.U32 R100, R5, 0x40, RZ ;  /* 0x0000004005647824 */ /* 0x000fe200078e00ff */
[----:B------:R-:W-:Y:S01]  /*0ad0*/  LOP3.LUT R3, R3, 0x1c0, RZ, 0xc0, !PT ;  /* 0x000001c003037812 */ /* 0x000fe200078ec0ff */
[----:B------:R-:W-:Y:S01]  /*0ae0*/  IMAD R10, R98, R18, RZ ;  /* 0x00000012620a7224 */ /* 0x000fe200078e02ff */
[----:B------:R-:W-:Y:S01]  /*0af0*/  ISETP.GE.AND P4, PT, R4, c[0x0][0x1d4], PT ;  /* 0x0000750004007a0c */ /* 0x000fe20003f86270 */
[----:B------:R-:W-:-:S02]  /*0b00*/  IMAD R19, R9, R103, R12 ;  /* 0x0000006709137224 */ /* 0x000fc400078e020c */
[----:B------:R-:W-:Y:S02]  /*0b10*/  IMAD R12, R18, -0x40, R13 ;  /* 0xffffffc0120c7824 */ /* 0x000fe400078e020d */
[----:B------:R-:W-:Y:S02]  /*0b20*/  IMAD R157, R155, c[0x0][0x248], RZ ;  /* 0x000092009b9d7a24 */ /* 0x000fe400078e02ff */
[----:B------:R-:W-:Y:S01]  /*0b30*/  IMAD R9, R9, R100, R10 ;  /* 0x0000006409097224 */ /* 0x000fe200078e020a */
[----:B------:R-:W-:Y:S01]  /*0b40*/  LOP3.LUT R10, R3, 0x38, R8, 0xf8, !PT ;  /* 0x00000038030a7812 */ /* 0x000fe200078ef808 */
[C---:B------:R-:W-:Y:S01]  /*0b50*/  IMAD R157, R150.reuse, c[0x0][0x24c], R157 ;  /* 0x00009300969d7a24 */ /* 0x040fe200078e029d */
[----:B------:R-:W-:Y:S01]  /*0b60*/  SHF.R.U32.HI R3, RZ, 0x3, R3 ;  /* 0x00000003ff037819 */ /* 0x000fe20000011603 */
[----:B------:R-:W-:Y:S01]  /*0b70*/  IMAD.WIDE.U32 R152, R150, c[0x0][0x248], R152 ;  /* 0x0000920096987a25 */ /* 0x000fe200078e0098 */
[C---:B------:R-:W-:Y:S02]  /*0b80*/  ISETP.GE.AND P1, PT, R12.reuse, 0x21, PT ;  /* 0x000000210c00780c */ /* 0x040fe40003f26270 */
[----:B------:R-:W-:Y:S01]  /*0b90*/  ISETP.GE.AND P2, PT, R12, 0x1, PT ;  /* 0x000000010c00780c */ /* 0x000fe20003f46270 */
[----:B------:R-:W-:Y:S01]  /*0ba0*/  IMAD.IADD R157, R153, 0x1, R157 ;  /* 0x00000001999d7824 */ /* 0x000fe200078e029d */
[----:B------:R-:W-:Y:S01]  /*0bb0*/  LOP3.LUT R3, R10, R3, RZ, 0x3c, !PT ;  /* 0x000000030a037212 */ /* 0x000fe200078e3cff */
[----:B------:R-:W-:Y:S01]  /*0bc0*/  IMAD.MOV.U32 R156, RZ, RZ, R152 ;  /* 0x000000ffff9c7224 */ /* 0x000fe200078e0098 */
[----:B------:R-:W-:Y:S01]  /*0bd0*/  LEA.HI R10, R7, R90, RZ, 0x6 ;  /* 0x0000005a070a7211 */ /* 0x000fe200078f30ff */
[----:B------:R-:W-:Y:S01]  /*0be0*/  IMAD.WIDE.U32 R20, R195, c[0x0][0x260], R20 ;  /* 0x00009800c3147a25 */ /* 0x000fe200078e0014 */
[----:B------:R-:W-:-:S03]  /*0bf0*/  IADD3 R8, R8, 0x80, RZ ;  /* 0x0000008008087810 */ /* 0x000fc60007ffe0ff */
[----:B------:R-:W-:-:S04]  /*0c00*/  IMAD.WIDE.U32 R12, R18, R103, R156 ;  /* 0x00000067120c7225 */ /* 0x000fc800078e009c */
[----:B------:R-:W-:Y:S01]  /*0c10*/  IMAD.MOV.U32 R106, RZ, RZ, 0x5 ;  /* 0x00000005ff6a7424 */ /* 0x000fe200078e00ff */
[----:B------:R-:W-:Y:S01]  /*0c20*/  @P1 IADD3 R4, P6, R105, R12, RZ ;  /* 0x0000000c69041210 */ /* 0x000fe20007fde0ff */
[----:B------:R-:W-:Y:S02]  /*0c30*/  IMAD.SHL.U32 R10, R10, 0x8, RZ ;  /* 0x000000080a0a7824 */ /* 0x000fe400078e00ff */
[----:B------:R-:W-:Y:S01]  /*0c40*/  IMAD.IADD R23, R21, 0x1, R22 ;  /* 0x0000000115177824 */ /* 0x000fe200078e0216 */
[-C--:B------:R-:W-:Y:S01]  /*0c50*/  SHF.L.U64.HI R102, R102, R106.reuse, c[0x0][0x23c] ;  /* 0x00008f0066667619 */ /* 0x080fe2000001026a */
[----:B------:R-:W-:Y:S01]  /*0c60*/  IMAD.MOV.U32 R22, RZ, RZ, R20 ;  /* 0x000000ffff167224 */ /* 0x000fe200078e0014 */
[----:B------:R-:W-:Y:S01]  /*0c70*/  @P2 LEA R20, P0, R12, c[0x0][0x220], 0x1 ;  /* 0x000088000c142a11 */ /* 0x000fe200078008ff */
[----:B------:R-:W-:Y:S01]  /*0c80*/  IMAD R155, R155, c[0x0][0x268], RZ ;  /* 0x00009a009b9b7a24 */ /* 0x000fe200078e02ff */
[----:B------:R-:W-:Y:S01]  /*0c90*/  LOP3.LUT R10, R3, 0xfffffe00, R10, 0xf8, !PT ;  /* 0xfffffe00030a7812 */ /* 0x000fe200078ef80a */
[----:B------:R-:W-:Y:S01]  /*0ca0*/  IMAD.IADD R13, R13, 0x1, R19 ;  /* 0x000000010d0d7824 */ /* 0x000fe200078e0213 */
[----:B------:R-:W-:Y:S01]  /*0cb0*/  SHF.L.U64.HI R106, R5, R106, c[0x0][0x25c] ;  /* 0x00009700056a7619 */ /* 0x000fe2000001026a */
[----:B------:R-:W-:-:S02]  /*0cc0*/  IMAD R155, R150, c[0x0][0x26c], R155 ;  /* 0x00009b00969b7a24 */ /* 0x000fc400078e029b */
[----:B------:R-:W-:Y:S01]  /*0cd0*/  IMAD.WIDE.U32 R150, R150, c[0x0][0x268], R22 ;  /* 0x00009a0096967a25 */ /* 0x000fe200078e0016 */
[--C-:B------:R-:W-:Y:S02]  /*0ce0*/  @P2 LEA.HI.X R21, R12, c[0x0][0x224], R13.reuse, 0x1, P0 ;  /* 0x000089000c152a11 */ /* 0x100fe400000f0c0d */
[----:B------:R-:W-:Y:S01]  /*0cf0*/  @P1 LEA R22, P0, R4, c[0x0][0x220], 0x1 ;  /* 0x0000880004161a11 */ /* 0x000fe200078008ff */
[----:B------:R-:W-:Y:S01]  /*0d00*/  @P1 IMAD.X R3, R102, 0x1, R13, P6 ;  /* 0x0000000166031824 */ /* 0x000fe200030e060d */
[----:B------:R-:W-:Y:S01]  /*0d10*/  ISETP.NE.AND P6, PT, R6, RZ, PT ;  /* 0x000000ff0600720c */ /* 0x000fe20003fc5270 */
[----:B------:R-:W-:Y:S02]  /*0d20*/  @P2 IMAD.SHL.U32 R12, R10, 0x2, RZ ;  /* 0x000000020a0c2824 */ /* 0x000fe400078e00ff */
[----:B------:R-:W-:Y:S01]  /*0d30*/  IMAD.SHL.U32 R107, R5, 0x20, RZ ;  /* 0x00000020056b7824 */ /* 0x000fe200078e00ff */
[----:B------:R-:W-:Y:S01]  /*0d40*/  @P1 LEA.HI.X R23, R4, c[0x0][0x224], R3, 0x1, P0 ;  /* 0x0000890004171a11 */ /* 0x000fe200000f0c03 */
[----:B------:R-:W-:Y:S01]  /*0d50*/  @P1 IMAD.SHL.U32 R5, R10, 0x2, RZ ;  /* 0x000000020a051824 */ /* 0x000fe200078e00ff */
[----:B------:R-:W-:Y:S01]  /*0d60*/  @!PT LDS RZ, [RZ] ;  /* 0x00000000fffff984 */ /* 0x000fe20000000800 */
[----:B------:R-:W-:Y:S01]  /*0d70*/  @!PT LDS RZ, [RZ] ;  /* 0x00000000fffff984 */ /* 0x000fe20000000800 */
[----:B------:R-:W-:Y:S01]  /*0d80*/  @!PT LDS RZ, [RZ] ;  /* 0x00000000fffff984 */ /* 0x000fe20000000800 */
[----:B------:R1:W-:Y:S01]  /*0d90*/  @P2 LDGSTS.E.BYPASS.LTC128B.128 [R12+0xc100], [R20.64], !P5 ;  /* 0x0c100000140c2fae */ /* 0x0003e2000e901d46 */
[----:B------:R-:W-:Y:S01]  /*0da0*/  IMAD.IADD R155, R151, 0x1, R155 ;  /* 0x00000001979b7824 */ /* 0x000fe200078e029b */
[----:B------:R-:W-:Y:S01]  /*0db0*/  ISETP.GT.AND P0, PT, R18, R11, PT ;  /* 0x0000000b1200720c */ /* 0x000fe20003f04270 */
[----:B------:R-:W-:Y:S01]  /*0dc0*/  IMAD.MOV.U32 R154, RZ, RZ, R150 ;  /* 0x000000ffff9a7224 */ /* 0x000fe200078e0096 */
[----:B------:R1:W-:Y:S01]  /*0dd0*/  @P2 LDGSTS.E.BYPASS.LTC128B.128 [R12+0xe100], [R20.64+0x80], !P4 ;  /* 0x0e100080140c2fae */ /* 0x0003e2000e101d46 */
[----:B------:R-:W-:-:S02]  /*0de0*/  IMAD.MOV.U32 R104, RZ, RZ, 0x1 ;  /* 0x00000001ff687424 */ /* 0x000fc400078e00ff */
[----:B------:R-:W-:Y:S02]  /*0df0*/  IMAD.IADD R170, R95, 0x1, R2 ;  /* 0x000000015faa7824 */ /* 0x000fe400078e0202 */
[----:B------:R-:W-:Y:S02]  /*0e00*/  IMAD.MOV.U32 R13, RZ, RZ, c[0x0][0x27c] ;  /* 0x00009f00ff0d7624 */ /* 0x000fe400078e00ff */
[----:B------:R-:W-:-:S04]  /*0e10*/  IMAD.WIDE.U32 R28, R170, c[0x0][0x1e0], RZ ;  /* 0x00007800aa1c7a25 */ /* 0x000fc800078e00ff */
[----:B------:R-:W-:Y:S02]  /*0e20*/  IMAD.SHL.U32 R13, R13, 0x2, RZ ;  /* 0x000000020d0d7824 */ /* 0x000fe400078e00ff */
[----:B------:R-:W-:Y:S02]  /*0e30*/  IMAD R168, R94, c[0x0][0x1e8], RZ ;  /* 0x00007a005ea87a24 */ /* 0x000fe400078e02ff */
[----:B------:R-:W-:-:S04]  /*0e40*/  IMAD.WIDE.U32 R172, R115, c[0x0][0x1e0], RZ ;  /* 0x0000780073ac7a25 */ /* 0x000fc800078e00ff */
[----:B------:R-:W-:Y:S02]  /*0e50*/  IMAD R168, R195, c[0x0][0x1ec], R168 ;  /* 0x00007b00c3a87a24 */ /* 0x000fe400078e02a8 */
[----:B------:R-:W-:Y:S02]  /*0e60*/  IMAD.MOV.U32 R67, RZ, RZ, 0x1 ;  /* 0x00000001ff437424 */ /* 0x000fe400078e00ff */
[----:B------:R-:W-:Y:S01]  /*0e70*/  IMAD.MOV.U32 R55, RZ, RZ, RZ ;  /* 0x000000ffff377224 */ /* 0x000fe200078e00ff */
[----:B--2---:R-:W-:Y:S01]  /*0e80*/  @P3 SHF.R.S32.HI R17, RZ, 0x1f, R16 ;  /* 0x0000001fff113819 */ /* 0x004fe20000011410 */
[----:B------:R-:W-:Y:S02]  /*0e90*/  @!P3 IMAD.MOV.U32 R16, RZ, RZ, R192 ;  /* 0x000000ffff10b224 */ /* 0x000fe400078e00c0 */
[----:B------:R-:W-:Y:S01]  /*0ea0*/  @!P3 IMAD.MOV.U32 R17, RZ, RZ, R15 ;  /* 0x000000ffff11b224 */ /* 0x000fe200078e000f */
[----:B------:R-:W-:Y:S01]  /*0eb0*/  ISETP.GE.AND P3, PT, R8, c[0x0][0x1d4], PT ;  /* 0x0000750008007a0c */ /* 0x000fe20003f66270 */
[----:B------:R-:W-:Y:S01]  /*0ec0*/  IMAD.WIDE.U32 R14, R18, R100, R154 ;  /* 0x00000064120e7225 */ /* 0x000fe200078e009a */
[----:B------:R-:W-:-:S02]  /*0ed0*/  SEL R166, R16, RZ, !P6 ;  /* 0x000000ff10a67207 */ /* 0x000fc40007000000 */
[----:B------:R-:W-:Y:S01]  /*0ee0*/  SEL R4, R17, RZ, !P6 ;  /* 0x000000ff11047207 */ /* 0x000fe20007000000 */
[----:B------:R-:W-:Y:S01]  /*0ef0*/  IMAD.IADD R9, R15, 0x1, R9 ;  /* 0x000000010f097824 */ /* 0x000fe200078e0209 */
[----:B------:R-:W-:Y:S01]  /*0f00*/  @P2 LEA R16, P6, R14, c[0x0][0x250], 0x1 ;  /* 0x000094000e102a11 */ /* 0x000fe200078c08ff */
[----:B------:R-:W-:Y:S02]  /*0f10*/  @P2 IMAD.SHL.U32 R8, R10, 0x2, RZ ;  /* 0x000000020a082824 */ /* 0x000fe400078e00ff */
[----:B------:R-:W-:Y:S01]  /*0f20*/  IMAD R125, R4, c[0x0][0x1f0], RZ ;  /* 0x00007c00047d7a24 */ /* 0x000fe200078e02ff */
[----:B------:R-:W-:Y:S01]  /*0f30*/  @P2 LEA.HI.X R17, R14, c[0x0][0x254], R9, 0x1, P6 ;  /* 0x000095000e112a11 */ /* 0x000fe200030f0c09 */
[----:B------:R-:W-:Y:S01]  /*0f40*/  IMAD R123, R4, c[0x0][0x218], RZ ;  /* 0x00008600047b7a24 */ /* 0x000fe200078e02ff */
[----:B------:R-:W-:Y:S01]  /*0f50*/  @P1 IADD3 R3, P6, R107, R14, RZ ;  /* 0x0000000e6b031210 */ /* 0x000fe20007fde0ff */
[----:B------:R1:W-:Y:S01]  /*0f60*/  @P2 LDGSTS.E.BYPASS.LTC128B.128 [R12+0x10100], [R20.64+0x100], !P3 ;  /* 0x10100100140c2fae */ /* 0x0003e2000d901d46 */
[----:B------:R-:W-:Y:S01]  /*0f70*/  @P0 IADD3 R14, R0, -0x2, RZ ;  /* 0xfffffffe000e0810 */ /* 0x000fe20007ffe0ff */
[----:B------:R-:W-:-:S02]  /*0f80*/  IMAD R125, R166, c[0x0][0x1f4], R125 ;  /* 0x00007d00a67d7a24 */ /* 0x000fc400078e027d */
[----:B------:R2:W-:Y:S01]  /*0f90*/  @P1 LDGSTS.E.BYPASS.LTC128B.128 [R5+0xd100], [R22.64], !P5 ;  /* 0x0d10000016051fae */ /* 0x0005e2000e901d46 */
[----:B------:R-:W-:Y:S01]  /*0fa0*/  @P0 SHF.R.S32.HI R0, RZ, 0x1f, R14 ;  /* 0x0000001fff000819 */ /* 0x000fe2000001140e */
[----:B------:R-:W-:Y:S02]  /*0fb0*/  @P0 IMAD R6, R101, R14, RZ ;  /* 0x0000000e65060224 */ /* 0x000fe400078e02ff */
[----:B------:R2:W-:Y:S01]  /*0fc0*/  @P1 LDGSTS.E.BYPASS.LTC128B.128 [R5+0xf100], [R22.64+0x80], !P4 ;  /* 0x0f10008016051fae */ /* 0x0005e2000e101d46 */
[----:B------:R-:W-:Y:S02]  /*0fd0*/  IMAD.MOV.U32 R4, RZ, RZ, c[0x0][0x280] ;  /* 0x0000a000ff047624 */ /* 0x000fe400078e00ff */
[----:B------:R-:W-:Y:S01]  /*0fe0*/  @P0 IMAD R6, R0, R103, R6 ;  /* 0x0000006700060224 */ /* 0x000fe200078e0206 */
[----:B------:R2:W-:Y:S01]  /*0ff0*/  @P1 LDGSTS.E.BYPASS.LTC128B.128 [R5+0x11100], [R22.64+0x100], !P3 ;  /* 0x1110010016051fae */ /* 0x0005e2000d901d46 */
[----:B------:R-:W-:Y:S01]  /*1000*/  @P1 IMAD.X R0, R106, 0x1, R9, P6 ;  /* 0x000000016a001824 */ /* 0x000fe200030e0609 */
[----:B------:R-:W-:Y:S01]  /*1010*/  SHF.L.U64.HI R131, R4, R137, c[0x0][0x284] ;  /* 0x0000a10004837619 */ /* 0x000fe20000010289 */
[----:B------:R-:W-:Y:S01]  /*1020*/  IMAD R123, R166, c[0x0][0x21c], R123 ;  /* 0x00008700a67b7a24 */ /* 0x000fe200078e027b */
[----:B------:R-:W0:Y:S01]  /*1030*/  LDGDEPBAR ;  /* 0x00000000000079af */ /* 0x000e220000000000 */
[----:B------:R-:W-:-:S03]  /*1040*/  IMAD.SHL.U32 R135, R4, 0x40, RZ ;  /* 0x0000004004877824 */ /* 0x000fc600078e00ff */
[----:B------:R-:W-:Y:S01]  /*1050*/  BAR.SYNC.DEFER_BLOCKING 0x0 ;  /* 0x0000000000007b1d */ /* 0x000fe20000010000 */
[----:B--2---:R-:W-:Y:S02]  /*1060*/  LOP3.LUT R5, R30, 0xfffffffc, RZ, 0xc0, !PT ;  /* 0xfffffffc1e057812 */ /* 0x004fe400078ec0ff */
[----:B------:R-:W-:-:S03]  /*1070*/  SHF.R.S32.HI R30, RZ, 0x1f, R30 ;  /* 0x0000001fff1e7819 */ /* 0x000fc6000001141e */
[----:B------:R-:W-:Y:S01]  /*1080*/  @!PT LDS RZ, [RZ] ;  /* 0x00000000fffff984 */ /* 0x000fe20000000800 */
[----:B------:R-:W-:Y:S01]  /*1090*/  @!PT LDS RZ, [RZ] ;  /* 0x00000000fffff984 */ /* 0x000fe20000000800 */
[----:B------:R-:W-:Y:S01]  /*10a0*/  @!PT LDS RZ, [RZ] ;  /* 0x00000000fffff984 */ /* 0x000fe20000000800 */
[----:B------:R2:W-:Y:S01]  /*10b0*/  @P2 LDGSTS.E.BYPASS.LTC128B.128 [R8+0x100], [R16.64], !P5 ;  /* 0x0010000010082fae */ /* 0x0005e2000e901d46 */
[----:B------:R-:W-:Y:S01]  /*10c0*/  IMAD.IADD R22, R90, 0x1, -R5 ;  /* 0x000000015a167824 */ /* 0x000fe200078e0a05 */
[----:B------:R-:W-:Y:S02]  /*10d0*/  SHF.R.S32.HI R5, RZ, 0x1f, R170 ;  /* 0x0000001fff057819 */ /* 0x000fe400000114aa */
[----:B------:R2:W-:Y:S01]  /*10e0*/  @P2 LDGSTS.E.BYPASS.LTC128B.128 [R8+0x2100], [R16.64+0x80], !P4 ;  /* 0x0210008010082fae */ /* 0x0005e2000e101d46 */
[----:B-1----:R-:W-:Y:S01]  /*10f0*/  IMAD.SHL.U32 R20, R22, 0x4, RZ ;  /* 0x0000000416147824 */ /* 0x002fe200078e00ff */
[----:B------:R-:W-:Y:S01]  /*1100*/  LEA.HI R30, R30, R115, RZ, 0x3 ;  /* 0x000000731e1e7211 */ /* 0x000fe200078f18ff */
[----:B------:R-:W-:Y:S01]  /*1110*/  IMAD.SHL.U32 R22, R22, 0x8, RZ ;  /* 0x0000000816167824 */ /* 0x000fe200078e00ff */
[----:B------:R2:W-:Y:S01]  /*1120*/  @P2 LDGSTS.E.BYPASS.LTC128B.128 [R8+0x4100], [R16.64+0x100], !P3 ;  /* 0x0410010010082fae */ /* 0x0005e2000d901d46 */
[----:B------:R-:W-:Y:S02]  /*1130*/  ISETP.LE.AND P2, PT, R104, c[0x0][0x27c], PT ;  /* 0x00009f0068007a0c */ /* 0x000fe40003f43270 */
[----:B------:R-:W-:-:S02]  /*1140*/  IADD3 R19, R20, 0x20, RZ ;  /* 0x0000002014137810 */ /* 0x000fc40007ffe0ff */
[----:B------:R-:W-:Y:S02]  /*1150*/  LOP3.LUT R30, R30, 0xfffffff8, RZ, 0xc0, !PT ;  /* 0xfffffff81e1e7812 */ /* 0x000fe400078ec0ff */
[----:B------:R-:W-:Y:S01]  /*1160*/  SHF.R.S32.HI R23, RZ, 0x1f, R22 ;  /* 0x0000001fff177819 */ /* 0x000fe20000011416 */
[----:B------:R-:W-:Y:S01]  /*1170*/  IMAD.IADD R15, R20, 0x1, R19 ;  /* 0x00000001140f7824 */ /* 0x000fe200078e0213 */
[----:B------:R-:W-:Y:S02]  /*1180*/  SHF.R.S32.HI R21, RZ, 0x1f, R20 ;  /* 0x0000001fff157819 */ /* 0x000fe40000011414 */
[C---:B------:R-:W-:Y:S01]  /*1190*/  IADD3 R145, R22.reuse, 0x60, RZ ;  /* 0x0000006016917810 */ /* 0x040fe20007ffe0ff */
[C-C-:B------:R-:W-:Y:S01]  /*11a0*/  IMAD.WIDE.U32 R164, R115.reuse, c[0x0][0x290], R22.reuse ;  /* 0x0000a40073a47a25 */ /* 0x140fe200078e0016 */
[----:B------:R-:W-:Y:S02]  /*11b0*/  IADD3 R144, R22, 0x80, RZ ;  /* 0x0000008016907810 */ /* 0x000fe40007ffe0ff */
[----:B------:R-:W-:Y:S01]  /*11c0*/  @P2 LOP3.LUT R194, R194, 0x2, RZ, 0xfc, !PT ;  /* 0x00000002c2c22812 */ /* 0x000fe200078efcff */
[----:B------:R-:W-:Y:S01]  /*11d0*/  IMAD.WIDE.U32 R162, R115, c[0x0][0x280], R22 ;  /* 0x0000a00073a27a25 */ /* 0x000fe200078e0016 */
[----:B------:R-:W-:-:S02]  /*11e0*/  @P1 LEA R32, P2, R3, c[0x0][0x250], 0x1 ;  /* 0x0000940003201a11 */ /* 0x000fc400078408ff */
[----:B------:R-:W-:Y:S01]  /*11f0*/  LOP3.LUT R194, R194, 0xfffffffe, RZ, 0xc0, !PT ;  /* 0xfffffffec2c27812 */ /* 0x000fe200078ec0ff */
[----:B------:R-:W-:Y:S01]  /*1200*/  IMAD.WIDE.U32 R38, R115, c[0x0][0x290], R20 ;  /* 0x0000a40073267a25 */ /* 0x000fe200078e0014 */
[----:B------:R-:W-:Y:S02]  /*1210*/  @P1 LEA.HI.X R33, R3, c[0x0][0x254], R0, 0x1, P2 ;  /* 0x0000950003211a11 */ /* 0x000fe400010f0c00 */
[----:B------:R-:W-:Y:S01]  /*1220*/  ISETP.GE.AND P2, PT, R22, c[0x0][0x27c], PT ;  /* 0x00009f0016007a0c */ /* 0x000fe20003f46270 */
[----:B------:R-:W-:Y:S01]  /*1230*/  IMAD R3, R5, c[0x0][0x1e0], RZ ;  /* 0x0000780005037a24 */ /* 0x000fe200078e02ff */
[----:B------:R-:W-:Y:S01]  /*1240*/  IADD3 R0, -R13, c[0x0][0x1d4], RZ ;  /* 0x000075000d007a10 */ /* 0x000fe20007ffe1ff */
[----:B------:R-:W-:Y:S01]  /*1250*/  IMAD.WIDE.U32 R36, R115, c[0x0][0x280], R20 ;  /* 0x0000a00073247a25 */ /* 0x000fe200078e0014 */
[----:B------:R-:W-:Y:S02]  /*1260*/  SEL R9, RZ, c[0x0][0x27c], !P2 ;  /* 0x00009f00ff097a07 */ /* 0x000fe40005000000 */
[----:B--2---:R-:W-:Y:S01]  /*1270*/  IADD3 R17, R20, 0x40, RZ ;  /* 0x0000004014117810 */ /* 0x004fe20007ffe0ff */
[----:B------:R-:W-:Y:S01]  /*1280*/  IMAD R3, R170, c[0x0][0x1e4], R3 ;  /* 0x00007900aa037a24 */ /* 0x000fe200078e0203 */
[-C--:B------:R-:W-:Y:S01]  /*1290*/  SEL R2, R13, R0.reuse, !P2 ;  /* 0x000000000d027207 */ /* 0x080fe20005000000 */
[----:B------:R-:W-:Y:S01]  /*12a0*/  IMAD.IADD R9, R22, 0x1, R9 ;  /* 0x0000000116097824 */ /* 0x000fe200078e0209 */
[----:B------:R-:W-:Y:S01]  /*12b0*/  ISETP.GE.AND P2, PT, R15, c[0x0][0x27c], PT ;  /* 0x00009f000f007a0c */ /* 0x000fe20003f46270 */
[----:B------:R-:W-:Y:S01]  /*12c0*/  IMAD.IADD R16, R20, 0x1, R17 ;  /* 0x0000000114107824 */ /* 0x000fe200078e0211 */
[----:B------:R-:W-:Y:S01]  /*12d0*/  SHF.R.S32.HI R8, RZ, 0x1f, R115 ;  /* 0x0000001fff087819 */ /* 0x000fe20000011473 */
[----:B------:R-:W-:Y:S01]  /*12e0*/  IMAD.IADD R29, R29, 0x1, R3 ;  /* 0x000000011d1d7824 */ /* 0x000fe200078e0203 */
[----:B------:R-:W-:Y:S01]  /*12f0*/  SEL R26, RZ, c[0x0][0x27c], !P2 ;  /* 0x00009f00ff1a7a07 */ /* 0x000fe20005000000 */
[----:B------:R-:W-:Y:S01]  /*1300*/  IMAD.WIDE.U32 R34, R195, c[0x0][0x210], R22 ;  /* 0x00008400c3227a25 */ /* 0x000fe200078e0016 */
[----:B------:R-:W-:-:S02]  /*1310*/  SEL R3, R13, R0, !P2 ;  /* 0x000000000d037207 */ /* 0x000fc40005000000 */
[----:B------:R-:W-:Y:S01]  /*1320*/  SHF.R.S32.HI R24, RZ, 0x1f, R9 ;  /* 0x0000001fff187819 */ /* 0x000fe20000011409 */
[----:B------:R-:W-:Y:S01]  /*1330*/  IMAD.WIDE.U32 R28, R195, c[0x0][0x1e8], R28 ;  /* 0x00007a00c31c7a25 */ /* 0x000fe200078e001c */
[----:B------:R-:W-:Y:S02]  /*1340*/  ISETP.GE.AND P2, PT, R16, c[0x0][0x27c], PT ;  /* 0x00009f0010007a0c */ /* 0x000fe40003f46270 */
[-C--:B------:R-:W-:Y:S01]  /*1350*/  LEA.HI R142, R24, R9.reuse, RZ, 0x3 ;  /* 0x00000009188e7211 */ /* 0x080fe200078f18ff */
[C---:B------:R-:W-:Y:S01]  /*1360*/  IMAD R160, R8.reuse, c[0x0][0x290], RZ ;  /* 0x0000a40008a07a24 */ /* 0x040fe200078e02ff */
[----:B------:R-:W-:Y:S01]  /*1370*/  SHF.R.S32.HI R12, RZ, 0x1f, R3 ;  /* 0x0000001fff0c7819 */ /* 0x000fe20000011403 */
[----:B------:R-:W-:Y:S01]  /*1380*/  IMAD.IADD R169, R29, 0x1, R168 ;  /* 0x000000011da97824 */ /* 0x000fe200078e02a8 */
[----:B------:R-:W-:Y:S01]  /*1390*/  SEL R0, R13, R0, !P2 ;  /* 0x000000000d007207 */ /* 0x000fe20005000000 */
[----:B------:R-:W-:Y:S01]  /*13a0*/  IMAD R158, R8, c[0x0][0x280], RZ ;  /* 0x0000a000089e7a24 */ /* 0x000fe200078e02ff */
[----:B------:R-:W-:Y:S01]  /*13b0*/  LEA.HI R24, R24, R9, RZ, 0x6 ;  /* 0x0000000918187211 */ /* 0x000fe200078f30ff */
[----:B------:R-:W-:Y:S01]  /*13c0*/  IMAD.IADD R9, R115, 0x1, -R30 ;  /* 0x0000000173097824 */ /* 0x000fe200078e0a1e */
[----:B------:R-:W-:Y:S01]  /*13d0*/  SHF.R.S32.HI R13, RZ, 0x1f, R2 ;  /* 0x0000001fff0d7819 */ /* 0x000fe20000011402 */
[----:B------:R-:W-:Y:S01]  /*13e0*/  IMAD.MOV.U32 R168, RZ, RZ, R28 ;  /* 0x000000ffffa87224 */ /* 0x000fe200078e001c */
[----:B------:R-:W-:Y:S01]  /*13f0*/  SEL R27, RZ, c[0x0][0x27c], !P2 ;  /* 0x00009f00ff1b7a07 */ /* 0x000fe20005000000 */
[----:B------:R-:W-:Y:S01]  /*1400*/  IMAD.SHL.U32 R24, R24, 0x40, RZ ;  /* 0x0000004018187824 */ /* 0x000fe200078e00ff */
[----:B------:R-:W-:Y:S01]  /*1410*/  LEA.HI R12, R12, R3, RZ, 0x4 ;  /* 0x000000030c0c7211 */ /* 0x000fe200078f20ff */
[----:B------:R-:W-:Y:S01]  /*1420*/  IMAD.IADD R3, R26, 0x1, R15 ;  /* 0x000000011a037824 */ /* 0x000fe200078e020f */
[----:B------:R-:W-:Y:S01]  /*1430*/  LEA.HI R13, R13, R2, RZ, 0x4 ;  /* 0x000000020d0d7211 */ /* 0x000fe200078f20ff */
[----:B------:R-:W-:Y:S01]  /*1440*/  IMAD.IADD R27, R27, 0x1, R16 ;  /* 0x000000011b1b7824 */ /* 0x000fe200078e0210 */
[----:B------:R-:W-:Y:S01]  /*1450*/  LEA.HI R2, R7, R90, RZ, 0x5 ;  /* 0x0000005a07027211 */ /* 0x000fe200078f28ff */
[----:B------:R-:W-:Y:S01]  /*1460*/  IMAD.WIDE.U32 R168, R166, c[0x0][0x1f0], R168 ;  /* 0x00007c00a6a87a25 */ /* 0x000fe200078e00a8 */
[----:B------:R-:W-:-:S02]  /*1470*/  LOP3.LUT P6, RZ, R9, 0x4, RZ, 0xc0, !PT ;  /* 0x0000000409ff7812 */ /* 0x000fc400078cc0ff */
[----:B------:R-:W-:Y:S01]  /*1480*/  SHF.R.S32.HI R7, RZ, 0x1f, R0 ;  /* 0x0000001fff077819 */ /* 0x000fe20000011400 */
[----:B------:R-:W-:Y:S01]  /*1490*/  IMAD.SHL.U32 R9, R9, 0x40, RZ ;  /* 0x0000004009097824 */ /* 0x000fe200078e00ff */
[----:B------:R-:W-:Y:S01]  /*14a0*/  SHF.R.S32.HI R112, RZ, 0x1f, R3 ;  /* 0x0000001fff707819 */ /* 0x000fe20000011403 */
[----:B------:R-:W-:Y:S01]  /*14b0*/  IMAD.SHL.U32 R2, R2, 0x10, RZ ;  /* 0x0000001002027824 */ /* 0x000fe200078e00ff */
[----:B------:R-:W-:Y:S01]  /*14c0*/  LEA.HI R7, R7, R0, RZ, 0x4 ;  /* 0x0000000007077211 */ /* 0x000fe200078f20ff */
[----:B------:R-:W-:Y:S01]  /*14d0*/  IMAD.IADD R125, R169, 0x1, R125 ;  /* 0x00000001a97d7824 */ /* 0x000fe200078e027d */
[----:B------:R-:W-:Y:S01]  /*14e0*/  LOP3.LUT R9, R9, 0x1c0, RZ, 0xc0, !PT ;  /* 0x000001c009097812 */ /* 0x000fe200078ec0ff */
[----:B------:R-:W-:Y:S01]  /*14f0*/  IMAD R28, R94, c[0x0][0x210], RZ ;  /* 0x000084005e1c7a24 */ /* 0x000fe200078e02ff */
[----:B------:R-:W-:Y:S01]  /*1500*/  SHF.R.S32.HI R0, RZ, 0x1f, R27 ;  /* 0x0000001fff007819 */ /* 0x000fe2000001141b */
[C---:B------:R-:W-:Y:S01]  /*1510*/  IMAD R160, R115.reuse, c[0x0][0x294], R160 ;  /* 0x0000a50073a07a24 */ /* 0x040fe200078e02a0 */
[CC--:B------:R-:W-:Y:S01]  /*1520*/  LEA.HI R141, R112.reuse, R3.reuse, RZ, 0x3 ;  /* 0x00000003708d7211 */ /* 0x0c0fe200078f18ff */
[----:B------:R-:W-:Y:S01]  /*1530*/  IMAD R158, R115, c[0x0][0x284], R158 ;  /* 0x0000a100739e7a24 */ /* 0x000fe200078e029e */
[----:B------:R-:W-:Y:S01]  /*1540*/  SHF.R.S32.HI R12, RZ, 0x4, R12 ;  /* 0x00000004ff0c7819 */ /* 0x000fe2000001140c */
[----:B------:R-:W-:Y:S01]  /*1550*/  IMAD R28, R195, c[0x0][0x214], R28 ;  /* 0x00008500c31c7a24 */ /* 0x000fe200078e021c */
[----:B------:R-:W-:Y:S01]  /*1560*/  LEA.HI R112, R112, R3, RZ, 0x6 ;  /* 0x0000000370707211 */ /* 0x000fe200078f30ff */
[----:B------:R-:W-:Y:S01]  /*1570*/  IMAD.IADD R165, R165, 0x1, R160 ;  /* 0x00000001a5a57824 */ /* 0x000fe200078e02a0 */
[----:B------:R-:W-:Y:S01]  /*1580*/  SHF.R.U32.HI R3, RZ, 0x3, R9 ;  /* 0x00000003ff037819 */ /* 0x000fe20000011609 */
[----:B------:R-:W-:Y:S01]  /*1590*/  IMAD.IADD R163, R163, 0x1, R158 ;  /* 0x00000001a3a37824 */ /* 0x000fe200078e029e */
[----:B------:R-:W-:Y:S01]  /*15a0*/  SHF.R.S32.HI R13, RZ, 0x4, R13 ;  /* 0x00000004ff0d7819 */ /* 0x000fe2000001140d */
[----:B------:R-:W-:Y:S01]  /*15b0*/  IMAD.SHL.U32 R112, R112, 0x40, RZ ;  /* 0x0000004070707824 */ /* 0x000fe200078e00ff */
[----:B------:R-:W-:Y:S01]  /*15c0*/  LOP3.LUT R30, R9, 0x38, R142, 0xf8, !PT ;  /* 0x00000038091e7812 */ /* 0x000fe200078ef88e */
[----:B------:R-:W-:Y:S01]  /*15d0*/  IMAD.IADD R161, R160, 0x1, R39 ;  /* 0x00000001a0a17824 */ /* 0x000fe200078e0227 */
[-C--:B------:R-:W-:Y:S01]  /*15e0*/  LEA.HI R140, R0, R27.reuse, RZ, 0x3 ;  /* 0x0000001b008c7211 */ /* 0x080fe200078f18ff */
[----:B------:R-:W-:Y:S01]  /*15f0*/  IMAD.IADD R159, R158, 0x1, R37 ;  /* 0x000000019e9f7824 */ /* 0x000fe200078e0225 */
[----:B------:R-:W-:Y:S01]  /*1600*/  SHF.R.S32.HI R7, RZ, 0x4, R7 ;  /* 0x00000004ff077819 */ /* 0x000fe20000011407 */
[----:B------:R-:W-:Y:S01]  /*1610*/  IMAD.IADD R29, R35, 0x1, R28 ;  /* 0x00000001231d7824 */ /* 0x000fe200078e021c */
[----:B------:R-:W-:Y:S01]  /*1620*/  LEA.HI.SX32 R109, R141, R12, 0x1d ;  /* 0x0000000c8d6d7211 */ /* 0x000fe200078feaff */
[----:B------:R-:W-:Y:S01]  /*1630*/  IMAD.MOV.U32 R160, RZ, RZ, R38 ;  /* 0x000000ffffa07224 */ /* 0x000fe200078e0026 */
[----:B------:R-:W-:Y:S01]  /*1640*/  LEA.HI R0, R0, R27, RZ, 0x6 ;  /* 0x0000001b00007211 */ /* 0x000fe200078f30ff */
[----:B------:R-:W-:Y:S01]  /*1650*/  IMAD.MOV.U32 R158, RZ, RZ, R36 ;  /* 0x000000ffff9e7224 */ /* 0x000fe200078e0024 */
[----:B------:R-:W-:Y:S01]  /*1660*/  LOP3.LUT R2, R2, 0xfffffe00, RZ, 0xc0, !PT ;  /* 0xfffffe0002027812 */ /* 0x000fe200078ec0ff */
[----:B------:R-:W-:Y:S01]  /*1670*/  IMAD.MOV.U32 R28, RZ, RZ, R34 ;  /* 0x000000ffff1c7224 */ /* 0x000fe200078e0022 */
[----:B------:R-:W-:Y:S01]  /*1680*/  LOP3.LUT R24, R24, 0xfffff000, RZ, 0xc0, !PT ;  /* 0xfffff00018187812 */ /* 0x000fe200078ec0ff */
[----:B------:R-:W-:Y:S01]  /*1690*/  IMAD.SHL.U32 R0, R0, 0x40, RZ ;  /* 0x0000004000007824 */ /* 0x000fe200078e00ff */
[----:B------:R-:W-:Y:S01]  /*16a0*/  LOP3.LUT R113, R30, R3, RZ, 0x3c, !PT ;  /* 0x000000031e717212 */ /* 0x000fe200078e3cff */
[----:B------:R-:W-:Y:S01]  /*16b0*/  IMAD.WIDE.U32 R162, R92, c[0x0][0x280], R162 ;  /* 0x0000a0005ca27a25 */ /* 0x000fe200078e00a2 */
[----:B------:R-:W-:-:S02]  /*16c0*/  LEA.HI.SX32 R110, R142, R13, 0x1d ;  /* 0x0000000d8e6e7211 */ /* 0x000fc400078feaff */
[----:B------:R-:W-:Y:S01]  /*16d0*/  LEA.HI.SX32 R108, R140, R7, 0x1d ;  /* 0x000000078c6c7211 */ /* 0x000fe200078feaff */
[----:B------:R-:W-:Y:S01]  /*16e0*/  IMAD.WIDE.U32 R166, R166, c[0x0][0x218], R28 ;  /* 0x00008600a6a67a25 */ /* 0x000fe200078e001c */
[----:B------:R-:W-:Y:S02]  /*16f0*/  SHF.R.S32.HI R12, RZ, 0x1f, R109 ;  /* 0x0000001fff0c7819 */ /* 0x000fe4000001146d */
[----:B------:R-:W-:Y:S01]  /*1700*/  IADD3 R113, R113, R24, R2 ;  /* 0x0000001871717210 */ /* 0x000fe20007ffe002 */
[C---:B------:R-:W-:Y:S01]  /*1710*/  IMAD.WIDE.U32 R164, R92.reuse, c[0x0][0x290], R164 ;  /* 0x0000a4005ca47a25 */ /* 0x040fe200078e00a4 */
[----:B------:R-:W-:Y:S02]  /*1720*/  SHF.R.S32.HI R13, RZ, 0x1f, R110 ;  /* 0x0000001fff0d7819 */ /* 0x000fe4000001146e */
[----:B------:R-:W-:Y:S01]  /*1730*/  SHF.R.S32.HI R7, RZ, 0x1f, R108 ;  /* 0x0000001fff077819 */ /* 0x000fe2000001146c */
[----:B------:R-:W-:Y:S01]  /*1740*/  IMAD.WIDE.U32 R160, R92, c[0x0][0x290], R160 ;  /* 0x0000a4005ca07a25 */ /* 0x000fe200078e00a0 */
[----:B------:R-:W-:-:S02]  /*1750*/  LOP3.LUT R24, R9, 0x38, R140, 0xf8, !PT ;  /* 0x0000003809187812 */ /* 0x000fc400078ef88c */
[----:B------:R-:W-:Y:S01]  /*1760*/  LEA.HI R12, R12, R109, RZ, 0x3 ;  /* 0x0000006d0c0c7211 */ /* 0x000fe200078f18ff */
[----:B------:R-:W-:Y:S01]  /*1770*/  IMAD.SHL.U32 R109, R109, 0x8, RZ ;  /* 0x000000086d6d7824 */ /* 0x000fe200078e00ff */
[----:B------:R-:W-:Y:S01]  /*1780*/  LOP3.LUT R26, R9, 0x38, R141, 0xf8, !PT ;  /* 0x00000038091a7812 */ /* 0x000fe200078ef88d */
[----:B------:R-:W-:Y:S01]  /*1790*/  IMAD.WIDE.U32 R158, R92, c[0x0][0x280], R158 ;  /* 0x0000a0005c9e7a25 */ /* 0x000fe200078e009e */
[----:B------:R-:W-:Y:S02]  /*17a0*/  LEA.HI R13, R13, R110, RZ, 0x3 ;  /* 0x0000006e0d0d7211 */ /* 0x000fe400078f18ff */
[----:B------:R-:W-:Y:S01]  /*17b0*/  LEA.HI R7, R7, R108, RZ, 0x3 ;  /* 0x0000006c07077211 */ /* 0x000fe200078f18ff */
[----:B------:R-:W-:Y:S01]  /*17c0*/  IMAD.SHL.U32 R110, R110, 0x8, RZ ;  /* 0x000000086e6e7824 */ /* 0x000fe200078e00ff */
[----:B------:R-:W-:Y:S01]  /*17d0*/  LOP3.LUT R0, R0, 0xfffff000, RZ, 0xc0, !PT ;  /* 0xfffff00000007812 */ /* 0x000fe200078ec0ff */
[----:B------:R-:W-:Y:S01]  /*17e0*/  IMAD.SHL.U32 R108, R108, 0x8, RZ ;  /* 0x000000086c6c7824 */ /* 0x000fe200078e00ff */
[-C--:B------:R-:W-:Y:S01]  /*17f0*/  LOP3.LUT R111, R24, R3.reuse, RZ, 0x3c, !PT ;  /* 0x00000003186f7212 */ /* 0x080fe200078e3cff */
[----:B------:R-:W-:Y:S01]  /*1800*/  IMAD.SHL.U32 R12, R12, 0x200, RZ ;  /* 0x000002000c0c7824 */ /* 0x000fe200078e00ff */
[----:B------:R-:W-:Y:S01]  /*1810*/  LOP3.LUT R25, R26, R3, RZ, 0x3c, !PT ;  /* 0x000000031a197212 */ /* 0x000fe200078e3cff */
[----:B------:R-:W-:Y:S01]  /*1820*/  IMAD.SHL.U32 R7, R7, 0x200, RZ ;  /* 0x0000020007077824 */ /* 0x000fe200078e00ff */
[----:B------:R-:W-:Y:S01]  /*1830*/  LOP3.LUT R26, R9, 0x38, R109, 0xf8, !PT ;  /* 0x00000038091a7812 */ /* 0x000fe200078ef86d */
[----:B------:R-:W-:Y:S01]  /*1840*/  IMAD.SHL.U32 R13, R13, 0x200, RZ ;  /* 0x000002000d0d7824 */ /* 0x000fe200078e00ff */
[----:B------:R-:W-:Y:S01]  /*1850*/  IADD3 R111, R111, R0, R2 ;  /* 0x000000006f6f7210 */ /* 0x000fe20007ffe002 */
[----:B------:R-:W-:Y:S01]  /*1860*/  IMAD.IADD R123, R167, 0x1, R123 ;  /* 0x00000001a77b7824 */ /* 0x000fe200078e027b */
[----:B------:R-:W-:-:S02]  /*1870*/  LOP3.LUT R0, R9, 0x18, R22, 0xf8, !PT ;  /* 0x0000001809007812 */ /* 0x000fc400078ef816 */
[C---:B------:R-:W-:Y:S02]  /*1880*/  LOP3.LUT R30, R9.reuse, 0x38, R110, 0xf8, !PT ;  /* 0x00000038091e7812 */ /* 0x040fe400078ef86e */
[----:B------:R-:W-:Y:S02]  /*1890*/  LOP3.LUT R24, R9, 0x38, R108, 0xf8, !PT ;  /* 0x0000003809187812 */ /* 0x000fe400078ef86c */
[----:B------:R-:W-:Y:S01]  /*18a0*/  LOP3.LUT R9, R26, R3, RZ, 0x3c, !PT ;  /* 0x000000031a097212 */ /* 0x000fe200078e3cff */
[----:B------:R-:W-:Y:S01]  /*18b0*/  @P0 IMAD.WIDE.U32 R26, R14, R103, R156 ;  /* 0x000000670e1a0225 */ /* 0x000fe200078e009c */
[----:B------:R-:W-:Y:S02]  /*18c0*/  LOP3.LUT R112, R112, 0xfffff000, RZ, 0xc0, !PT ;  /* 0xfffff00070707812 */ /* 0x000fe400078ec0ff */
[----:B------:R-:W-:Y:S01]  /*18d0*/  LOP3.LUT R114, R12, 0xfffff000, RZ, 0xc0, !PT ;  /* 0xfffff0000c727812 */ /* 0x000fe200078ec0ff */
[----:B------:R-:W-:Y:S01]  /*18e0*/  @P1 IMAD.SHL.U32 R14, R10, 0x2, RZ ;  /* 0x000000020a0e1824 */ /* 0x000fe200078e00ff */
[----:B------:R-:W-:Y:S01]  /*18f0*/  IADD3 R112, R25, R112, R2 ;  /* 0x0000007019707210 */ /* 0x000fe20007ffe002 */
[----:B------:R-:W-:Y:S01]  /*1900*/  @P0 IMAD.IADD R6, R27, 0x1, R6 ;  /* 0x000000011b060824 */ /* 0x000fe200078e0206 */
[----:B------:R-:W-:-:S02]  /*1910*/  LOP3.LUT R0, R2, R0, R3, 0xf6, !PT ;  /* 0x0000000002007212 */ /* 0x000fc400078ef603 */
[----:B------:R1:W-:Y:S01]  /*1920*/  @P1 LDGSTS.E.BYPASS.LTC128B.128 [R14+0x1100], [R32.64], !P5 ;  /* 0x01100000200e1fae */ /* 0x0003e2000e901d46 */
[-C--:B------:R-:W-:Y:S02]  /*1930*/  LOP3.LUT R25, R30, R3.reuse, RZ, 0x3c, !PT ;  /* 0x000000031e197212 */ /* 0x080fe400078e3cff */
[----:B------:R-:W-:Y:S01]  /*1940*/  LOP3.LUT R3, R24, R3, RZ, 0x3c, !PT ;  /* 0x0000000318037212 */ /* 0x000fe200078e3cff */
[----:B------:R1:W-:Y:S01]  /*1950*/  @P1 LDGSTS.E.BYPASS.LTC128B.128 [R14+0x3100], [R32.64+0x80], !P4 ;  /* 0x03100080200e1fae */ /* 0x0003e2000e101d46 */
[----:B------:R-:W-:Y:S02]  /*1960*/  LOP3.LUT R138, R7, 0xfffff000, RZ, 0xc0, !PT ;  /* 0xfffff000078a7812 */ /* 0x000fe400078ec0ff */
[----:B------:R-:W-:Y:S01]  /*1970*/  LOP3.LUT R116, R13, 0xfffff000, RZ, 0xc0, !PT ;  /* 0xfffff0000d747812 */ /* 0x000fe200078ec0ff */
[----:B------:R1:W-:Y:S01]  /*1980*/  @P1 LDGSTS.E.BYPASS.LTC128B.128 [R14+0x5100], [R32.64+0x100], !P3 ;  /* 0x05100100200e1fae */ /* 0x0003e2000d901d46 */
[----:B------:R-:W-:Y:S02]  /*1990*/  @P0 LEA R12, P1, R26, c[0x0][0x220], 0x1 ;  /* 0x000088001a0c0a11 */ /* 0x000fe400078208ff */
[----:B------:R-:W-:Y:S01]  /*19a0*/  IADD3 R138, R3, R138, R2 ;  /* 0x0000008a038a7210 */ /* 0x000fe20007ffe002 */
[----:B------:R-:W-:Y:S01]  /*19b0*/  @P0 IMAD.SHL.U32 R3, R10, 0x2, RZ ;  /* 0x000000020a030824 */ /* 0x000fe200078e00ff */
[----:B------:R-:W-:Y:S01]  /*19c0*/  @P0 LEA.HI.X R13, R26, c[0x0][0x224], R6, 0x1, P1 ;  /* 0x000089001a0d0a11 */ /* 0x000fe200008f0c06 */
[----:B------:R-:W0:Y:S01]  /*19d0*/  LDGDEPBAR ;  /* 0x00000000000079af */ /* 0x000e220000000000 */
[----:B------:R-:W-:Y:S01]  /*19e0*/  @P0 LEA R24, P1, R105, R12, 0x1 ;  /* 0x0000000c69180211 */ /* 0x000fe200078208ff */
[----:B------:R-:W-:Y:S01]  /*19f0*/  IMAD.MOV.U32 R6, RZ, RZ, c[0x0][0x290] ;  /* 0x0000a400ff067624 */ /* 0x000fe200078e00ff */
[----:B------:R-:W-:Y:S01]  /*1a00*/  IADD3 R116, R25, R116, R2 ;  /* 0x0000007419747210 */ /* 0x000fe20007ffe002 */
[----:B------:R2:W-:Y:S01]  /*1a10*/  @P0 LDGSTS.E.BYPASS.LTC128B.128 [R3+0x12100], [R12.64], !P5 ;  /* 0x121000000c030fae */ /* 0x0005e2000e901d46 */
[----:B------:R-:W-:Y:S01]  /*1a20*/  @P0 LEA.HI.X R25, R105, R13, R102, 0x1, P1 ;  /* 0x0000000d69190211 */ /* 0x000fe200008f0c66 */
[----:B------:R-:W-:Y:S01]  /*1a30*/  IMAD.SHL.U32 R129, R6, 0x40, RZ ;  /* 0x0000004006817824 */ /* 0x000fe200078e00ff */
[----:B------:R-:W-:Y:S01]  /*1a40*/  IADD3 R114, R9, R114, R2 ;  /* 0x0000007209727210 */ /* 0x000fe20007ffe002 */
[----:B------:R2:W-:Y:S01]  /*1a50*/  @P0 LDGSTS.E.BYPASS.LTC128B.128 [R3+0x14100], [R12.64+0x80], !P4 ;  /* 0x141000800c030fae */ /* 0x0005e2000e101d46 */
[----:B------:R-:W-:Y:S01]  /*1a60*/  IMAD.MOV.U32 R2, RZ, RZ, c[0x0][0x1e0] ;  /* 0x00007800ff027624 */ /* 0x000fe200078e00ff */
[----:B------:R-:W-:-:S02]  /*1a70*/  LOP3.LUT R142, R142, 0xfffffff8, RZ, 0xc0, !PT ;  /* 0xfffffff88e8e7812 */ /* 0x000fc400078ec0ff */
[----:B------:R2:W-:Y:S01]  /*1a80*/  @P0 LDGSTS.E.BYPASS.LTC128B.128 [R3+0x16100], [R12.64+0x100], !P3 ;  /* 0x161001000c030fae */ /* 0x0005e2000d901d46 */
[----:B------:R-:W-:Y:S01]  /*1a90*/  LOP3.LUT R141, R141, 0xfffffff8, RZ, 0xc0, !PT ;  /* 0xfffffff88d8d7812 */ /* 0x000fe200078ec0ff */
[----:B------:R-:W-:Y:S01]  /*1aa0*/  IMAD.SHL.U32 R139, R2, 0x40, RZ ;  /* 0x00000040028b7824 */ /* 0x000fe200078e00ff */
[----:B------:R-:W-:Y:S01]  /*1ab0*/  LOP3.LUT R140, R140, 0xfffffff8, RZ, 0xc0, !PT ;  /* 0xfffffff88c8c7812 */ /* 0x000fe200078ec0ff */
[----:B------:R3:W-:Y:S01]  /*1ac0*/  @P0 LDGSTS.E.BYPASS.LTC128B.128 [R3+0x13100], [R24.64], !P5 ;  /* 0x1310000018030fae */ /* 0x0007e2000e901d46 */
[-C--:B------:R-:W-:Y:S02]  /*1ad0*/  SHF.L.U64.HI R127, R6, R137.reuse, c[0x0][0x294] ;  /* 0x0000a500067f7619 */ /* 0x080fe40000010289 */
[----:B------:R-:W-:Y:S01]  /*1ae0*/  SHF.L.U64.HI R137, R2, R137, c[0x0][0x1e4] ;  /* 0x0000790002897619 */ /* 0x000fe20000010289 */
[----:B------:R3:W-:Y:S01]  /*1af0*/  @P0 LDGSTS.E.BYPASS.LTC128B.128 [R3+0x15100], [R24.64+0x80], !P4 ;  /* 0x1510008018030fae */ /* 0x0007e2000e101d46 */
[----:B------:R-:W-:Y:S02]  /*1b00*/  IADD3 R143, R22, 0xa0, RZ ;  /* 0x000000a0168f7810 */ /* 0x000fe40007ffe0ff */
[----:B-1----:R-:W-:Y:S01]  /*1b10*/  IADD3 R14, R20, 0x10, RZ ;  /* 0x00000010140e7810 */ /* 0x002fe20007ffe0ff */
[----:B------:R3:W-:Y:S01]  /*1b20*/  @P0 LDGSTS.E.BYPASS.LTC128B.128 [R3+0x17100], [R24.64+0x100], !P3 ;  /* 0x1710010018030fae */ /* 0x0007e2000d901d46 */
[----:B------:R-:W-:-:S02]  /*1b30*/  IADD3 R170, P0, R170, R115, RZ ;  /* 0x00000073aaaa7210 */ /* 0x000fc40007f1e0ff */
[----:B------:R-:W-:Y:S01]  /*1b40*/  SHF.R.S32.HI R136, RZ, 0x1f, R142 ;  /* 0x0000001fff887819 */ /* 0x000fe2000001148e */
[----:B------:R-:W0:Y:S01]  /*1b50*/  LDGDEPBAR ;  /* 0x00000000000079af */ /* 0x000e220000000000 */
[----:B------:R-:W-:Y:S01]  /*1b60*/  SHF.R.S32.HI R130, RZ, 0x1f, R110 ;  /* 0x0000001fff827819 */ /* 0x000fe2000001146e */
[----:B------:R-:W-:Y:S01]  /*1b70*/  IMAD.X R171, R5, 0x1, R8, P0 ;  /* 0x0000000105ab7824 */ /* 0x000fe200000e0608 */
[----:B------:R-:W-:Y:S01]  /*1b80*/  IADD3 R122, P1, P0, R168, R172, R22 ;  /* 0x000000aca87a7210 */ /* 0x000fe2000783e016 */
[----:B------:R-:W-:Y:S01]  /*1b90*/  IMAD R8, R8, c[0x0][0x1e0], RZ ;  /* 0x0000780008087a24 */ /* 0x000fe200078e02ff */
[----:B------:R-:W-:Y:S02]  /*1ba0*/  SHF.R.S32.HI R134, RZ, 0x1f, R141 ;  /* 0x0000001fff867819 */ /* 0x000fe4000001148d */
[----:B------:R-:W-:Y:S01]  /*1bb0*/  SHF.R.S32.HI R132, RZ, 0x1f, R140 ;  /* 0x0000001fff847819 */ /* 0x000fe2000001148c */
[----:B------:R-:W-:Y:S01]  /*1bc0*/  IMAD R5, R115, c[0x0][0x1e4], R8 ;  /* 0x0000790073057a24 */ /* 0x000fe200078e0208 */
[----:B------:R-:W-:-:S02]  /*1bd0*/  SHF.R.S32.HI R128, RZ, 0x1f, R109 ;  /* 0x0000001fff807819 */ /* 0x000fc4000001146d */
[C---:B--2---:R-:W-:Y:S01]  /*1be0*/  IADD3 R13, R20.reuse, 0x30, RZ ;  /* 0x00000030140d7810 */ /* 0x044fe20007ffe0ff */
[----:B------:R-:W-:Y:S01]  /*1bf0*/  IMAD.IADD R124, R173, 0x1, R5 ;  /* 0x00000001ad7c7824 */ /* 0x000fe200078e0205 */
[----:B------:R-:W-:Y:S02]  /*1c00*/  IADD3 R12, R20, 0x50, RZ ;  /* 0x00000050140c7810 */ /* 0x000fe40007ffe0ff */
[----:B------:R-:W-:Y:S02]  /*1c10*/  SHF.R.S32.HI R126, RZ, 0x1f, R108 ;  /* 0x0000001fff7e7819 */ /* 0x000fe4000001146c */
[----:B------:R-:W-:Y:S02]  /*1c20*/  IADD3.X R121, R125, R124, R23, P1, P0 ;  /* 0x0000007c7d797210 */ /* 0x000fe40000fe0417 */
[----:B------:R-:W-:Y:S01]  /*1c30*/  ISETP.NE.AND P0, PT, RZ, UR4, PT ;  /* 0x00000004ff007c0c */ /* 0x000fe2000bf05270 */
[C---:B---3--:R-:W-:Y:S02]  /*1c40*/  IMAD R3, R117.reuse, c[0x0][0x290], RZ ;  /* 0x0000a40075037a24 */ /* 0x048fe400078e02ff */
[----:B------:R-:W-:-:S02]  /*1c50*/  IMAD R117, R117, c[0x0][0x280], RZ ;  /* 0x0000a00075757a24 */ /* 0x000fc400078e02ff */
[C---:B------:R-:W-:Y:S02]  /*1c60*/  IMAD R3, R92.reuse, c[0x0][0x294], R3 ;  /* 0x0000a5005c037a24 */ /* 0x040fe400078e0203 */
[----:B------:R-:W-:Y:S02]  /*1c70*/  IMAD R117, R92, c[0x0][0x284], R117 ;  /* 0x0000a1005c757a24 */ /* 0x000fe400078e0275 */
[----:B------:R-:W-:-:S04]  /*1c80*/  IMAD.IADD R120, R165, 0x1, R3 ;  /* 0x00000001a5787824 */ /* 0x000fc800078e0203 */
[----:B------:R-:W-:Y:S01]  /*1c90*/  @P0 LOP3.LUT R194, R194, 0x1, RZ, 0xfc, !PT ;  /* 0x00000001c2c20812 */ /* 0x000fe200078efcff */
[----:B------:R-:W-:Y:S02]  /*1ca0*/  IMAD.IADD R119, R163, 0x1, R117 ;  /* 0x00000001a3777824 */ /* 0x000fe400078e0275 */
[----:B------:R-:W-:Y:S02]  /*1cb0*/  IMAD.IADD R118, R3, 0x1, R161 ;  /* 0x0000000103767824 */ /* 0x000fe400078e02a1 */
[----:B------:R-:W-:Y:S02]  /*1cc0*/  IMAD.IADD R117, R117, 0x1, R159 ;  /* 0x0000000175757824 */ /* 0x000fe400078e029f */
.L_x_719:
[----:B------:R-:W-:Y:S01]  /*1cd0*/  SHF.R.S32.HI R4, RZ, 0x1f, R18 ;  /* 0x0000001fff047819 */ /* 0x000fe20000011412 */
[----:B------:R-:W-:Y:S04]  /*1ce0*/  DEPBAR.LE SB0, 0x2 ;  /* 0x000080800000791a */ /* 0x000fe80000000000 */
[----:B------:R-:W-:Y:S01]  /*1cf0*/  BAR.SYNC.DEFER_BLOCKING 0x0 ;  /* 0x0000000000007b1d */ /* 0x000fe20000010000 */
[----:B------:R-:W-:Y:S01]  /*1d00*/  ISETP.LE.AND P1, PT, R104, c[0x0][0x27c], PT ;  /* 0x00009f0068007a0c */ /* 0x000fe20003f23270 */
[-C--:B------:R-:W-:Y:S02]  /*1d10*/  IMAD R149, R137, R18.reuse, RZ ;  /* 0x0000001289957224 */ /* 0x080fe400078e02ff */
[----:B------:R-:W-:Y:S04]  /*1d20*/  IMAD.WIDE.U32 R28, R139, R18, RZ ;  /* 0x000000128b1c7225 */ /* 0x000fe800078e00ff */
[----:B------:R-:W-:Y:S01]  /*1d30*/  IMAD R149, R4, R139, R149 ;  /* 0x0000008b04957224 */ /* 0x000fe200078e0295 */
[----:B-1----:R-:W-:Y:S01]  /*1d40*/  IADD3 R6, P0, R122, R28, RZ ;  /* 0x0000001c7a067210 */ /* 0x002fe20007f1e0ff */
[----:B------:R-:W-:Y:S02]  /*1d50*/  IMAD R2, R55, 0x3000, R0 ;  /* 0x0000300037027824 */ /* 0x000fe400078e0200 */
[----:B------:R-:W-:Y:S03]  /*1d60*/  IMAD.IADD R149, R29, 0x1, R149 ;  /* 0x000000011d957824 */ /* 0x000fe600078e0295 */
[----:B------:R-:W-:Y:S01]  /*1d70*/  IADD3 R147, R2, 0x20, RZ ;  /* 0x0000002002937810 */ /* 0x000fe20007ffe0ff */
[----:B------:R-:W-:Y:S01]  /*1d80*/  IMAD.X R3, R149, 0x1, R121, P0 ;  /* 0x0000000195037824 */ /* 0x000fe200000e0679 */
[----:B------:R-:W-:Y:S02]  /*1d90*/  LEA R80, P0, R6, c[0x0][0x1c8], 0x1 ;  /* 0x0000720006507a11 */ /* 0x000fe400078008ff */
[----:B------:R-:W-:Y:S02]  /*1da0*/  @P6 IADD3 R147, R2, -0x20, RZ ;  /* 0xffffffe002936810 */ /* 0x000fe40007ffe0ff */
[----:B------:R-:W-:Y:S02]  /*1db0*/  LEA.HI.X R81, R6, c[0x0][0x1cc], R3, 0x1, P0 ;  /* 0x0000730006517a11 */ /* 0x000fe400000f0c03 */
[----:B------:R-:W-:Y:S01]  /*1dc0*/  LEA R148, R2, 0x100, 0x1 ;  /* 0x0000010002947811 */ /* 0x000fe200078e08ff */
[----:B------:R-:W-:Y:S01]  /*1dd0*/  BSSY B1, `(.L_x_695) ;  /* 0x00003a9000017945 */ /* 0x000fe20003800000 */
[----:B------:R-:W-:Y:S01]  /*1de0*/  LEA R147, R147, 0x100, 0x1 ;  /* 0x0000010093937811 */ /* 0x000fe200078e08ff */
[----:B-----5:R-:W-:-:S05]  /*1df0*/  @!P1 BRA `(.L_x_696) ;  /* 0x0000389000009947 */ /* 0x020fca0003800000 */
[-C--:B------:R-:W-:Y:S01]  /*1e00*/  IMAD R9, R131, R18.reuse, RZ ;  /* 0x0000001283097224 */ /* 0x080fe200078e02ff */
[----:B------:R-:W-:Y:S01]  /*1e10*/  LOP3.LUT P1, RZ, R194, 0x1, RZ, 0xc0, !PT ;  /* 0x00000001c2ff7812 */ /* 0x000fe2000782c0ff */
[-C--:B------:R-:W-:Y:S02]  /*1e20*/  IMAD R3, R127, R18.reuse, RZ ;  /* 0x000000127f037224 */ /* 0x080fe400078e02ff */
[----:B------:R-:W-:Y:S02]  /*1e30*/  IMAD R146, R18, -0x40, R99 ;  /* 0xffffffc012927824 */ /* 0x000fe400078e0263 */
[C---:B------:R-:W-:Y:S02]  /*1e40*/  IMAD R9, R4.reuse, R135, R9 ;  /* 0x0000008704097224 */ /* 0x040fe400078e0209 */
[----:B------:R-:W-:Y:S01]  /*1e50*/  IMAD R3, R4, R129, R3 ;  /* 0x0000008104037224 */ /* 0x000fe200078e0203 */
[----:B------:R-:W-:Y:S01]  /*1e60*/  IMNMX R146, R146, 0x40, PT ;  /* 0x0000004092927817 */ /* 0x000fe20003800200 */
[-C--:B------:R-:W-:Y:S04]  /*1e70*/  IMAD.WIDE.U32 R6, R135, R18.reuse, RZ ;  /* 0x0000001287067225 */ /* 0x080fe800078e00ff */
[----:B------:R-:W-:Y:S01]  /*1e80*/  IMAD.WIDE.U32 R4, R129, R18, RZ ;  /* 0x0000001281047225 */ /* 0x000fe200078e00ff */
[----:B------:R-:W-:Y:S04]  /*1e90*/  IADD3 R2, R7, R9, RZ ;  /* 0x0000000907027210 */ /* 0x000fe80007ffe0ff */
        /* <DEDUP_REMOVED lines=61> */
.L_x_699:
[----:B------:R-:W-:Y:S05]  /*2270*/  BSYNC B0 ;  /* 0x0000000000007941 */ /* 0x000fea0003800000 */
.L_x_698:
[----:B------:R-:W-:-:S05]  /*2280*/  @P1 BRA `(.L_x_700) ;  /* 0x000035d000001947 */ /* 0x000fca0003800000 */
[----:B------:R-:W-:Y:S01]  /*2290*/  ISETP.GE.AND P0, PT, R22, c[0x0][0x1d4], PT ;  /* 0x0000750016007a0c */ /* 0x000fe20003f06270 */
[----:B-----5:R-:W-:Y:S01]  /*22a0*/  IMAD.MOV.U32 R3, RZ, RZ, R32 ;  /* 0x000000ffff037224 */ /* 0x020fe200078e0020 */
[----:B------:R-:W-:Y:S01]  /*22b0*/  BSSY B0, `(.L_x_701) ;  /* 0x0000060000007945 */ /* 0x000fe20003800000 */
[----:B------:R-:W-:Y:S02]  /*22c0*/  IMAD.MOV.U32 R2, RZ, RZ, R33 ;  /* 0x000000ffff027224 */ /* 0x000fe400078e0021 */
[----:B------:R-:W-:Y:S01]  /*22d0*/  IMAD.MOV.U32 R25, RZ, RZ, R60 ;  /* 0x000000ffff197224 */ /* 0x000fe200078e003c */
[----:B-1----:R-:W-:Y:S01]  /*22e0*/  PRMT R9, R3, 0x7610, R9 ;  /* 0x0000761003097816 */ /* 0x002fe20000000009 */
        /* <DEDUP_REMOVED lines=47> */
[----:B------:R-:W-:Y:S02]  /*25e0*/  @!P0 PRMT R43, R44, 0x5410, R43 ;  /* 0x000054102c2b8816 */ /* 0x000fe4000000002b */
[----:B------:R-:W-:Y:S01]  /*25f0*/  @!P0 PRMT R42, R45, 0x5410, R42 ;  /* 0x000054102d2a8816 */ /* 0x000fe2000000002a */
[C---:B------:R-:W-:Y:S01]  /*2600*/  @!P0 IMAD.U32 R50, R52.reuse, 0x10000, RZ ;  /* 0x0001000034328824 */ /* 0x040fe200078e00ff */
[----:B------:R-:W-:Y:S02]  /*2610*/  @!P0 SHF.R.U32.HI R56, RZ, 0x10, R79 ;  /* 0x00000010ff388819 */ /* 0x000fe4000001164f */
[----:B------:R-:W-:Y:S02]  /*2620*/  @!P0 LOP3.LUT R52, R52, 0xffff0000, RZ, 0xc0, !PT ;  /* 0xffff000034348812 */ /* 0x000fe400078ec0ff */
[----:B------:R-:W-:Y:S02]  /*2630*/  @!P0 SHF.L.U32 R44, R43, 0x10, RZ ;  /* 0x000000102b2c8819 */ /* 0x000fe400000006ff */
[----:B------:R-:W-:Y:S02]  /*2640*/  @!P0 PRMT R56, R51, 0x5410, R56 ;  /* 0x0000541033388816 */ /* 0x000fe40000000038 */
[----:B------:R-:W-:Y:S01]  /*2650*/  @!P0 LOP3.LUT R43, R43, 0xffff0000, RZ, 0xc0, !PT ;  /* 0xffff00002b2b8812 */ /* 0x000fe200078ec0ff */
[C---:B-1----:R-:W-:Y:S01]  /*2660*/  @!P0 IMAD.U32 R51, R24.reuse, 0x10000, RZ ;  /* 0x0001000018338824 */ /* 0x042fe200078e00ff */
[----:B------:R-:W-:Y:S02]  /*2670*/  @!P0 LOP3.LUT R45, R24, 0xffff0000, RZ, 0xc0, !PT ;  /* 0xffff0000182d8812 */ /* 0x000fe400078ec0ff */
[C---:B------:R-:W-:Y:S02]  /*2680*/  @!P0 LOP3.LUT R46, R25.reuse, 0xffff0000, RZ, 0xc0, !PT ;  /* 0xffff0000192e8812 */ /* 0x040fe400078ec0ff */
[----:B------:R-:W-:Y:S01]  /*2690*/  @!P0 SHF.L.U32 R54, R25, 0x10, RZ ;  /* 0x0000001019368819 */ /* 0x000fe200000006ff */
[----:B------:R-:W-:Y:S01]  /*26a0*/  @!P0 FMUL.FTZ R83, R45, R50 ;  /* 0x000000322d538220 */ /* 0x000fe20000410000 */
        /* <DEDUP_REMOVED lines=11> */
[----:B------:R-:W-:Y:S01]  /*2760*/  @!P0 SHF.L.U32 R50, R26, 0x10, RZ ;  /* 0x000000101a328819 */ /* 0x000fe200000006ff */
[C---:B------:R-:W-:Y:S01]  /*2770*/  @!P0 IMAD.U32 R51, R56.reuse, 0x10000, RZ ;  /* 0x0001000038338824 */ /* 0x040fe200078e00ff */
[----:B------:R-:W-:Y:S01]  /*2780*/  @!P0 LOP3.LUT R56, R56, 0xffff0000, RZ, 0xc0, !PT ;  /* 0xffff000038388812 */ /* 0x000fe200078ec0ff */
        /* <DEDUP_REMOVED lines=18> */
.L_x_702:
[----:B------:R-:W-:Y:S05]  /*28b0*/  BSYNC B0 ;  /* 0x0000000000007941 */ /* 0x000fea0003800000 */
.L_x_701:
        /* <DEDUP_REMOVED lines=56> */
.L_x_704:
[----:B------:R-:W-:Y:S05]  /*2c40*/  BSYNC B0 ;  /* 0x0000000000007941 */ /* 0x000fea0003800000 */
.L_x_703:
        /* <DEDUP_REMOVED lines=56> */
.L_x_706:
[----:B------:R-:W-:Y:S05]  /*2fd0*/  BSYNC B0 ;  /* 0x0000000000007941 */ /* 0x000fea0003800000 */
.L_x_705:
        /* <DEDUP_REMOVED lines=56> */
.L_x_708:
[----:B------:R-:W-:Y:S05]  /*3360*/  BSYNC B0 ;  /* 0x0000000000007941 */ /* 0x000fea0003800000 */
.L_x_707:
        /* <DEDUP_REMOVED lines=56> */
.L_x_710:
[----:B------:R-:W-:Y:S05]  /*36f0*/  BSYNC B0 ;  /* 0x0000000000007941 */ /* 0x000fea0003800000 */
.L_x_709:
        /* <DEDUP_REMOVED lines=56> */
.L_x_697:
        /* <DEDUP_REMOVED lines=47> */
.L_x_712:
[----:B------:R-:W-:Y:S05]  /*3d70*/  BSYNC B0 ;  /* 0x0000000000007941 */ /* 0x000fea0003800000 */
.L_x_711:
[----:B------:R-:W-:Y:S04]  /*3d80*/  IADD3 R175, P0, R172, R28, RZ ;  /* 0x0000001cacaf7210 */ /* 0x000fe80007f1e0ff */
[----:B------:R-:W-:Y:S01]  /*3d90*/  IADD3.X R149, R124, R149, RZ, P0, !PT ;  /* 0x000000957c957210 */ /* 0x000fe200007fe4ff */
        /* <DEDUP_REMOVED lines=33> */
[----:B------:R-:W-:Y:S01]  /*3fb0*/  IMAD R177, R55, 0x3000, RZ ;  /* 0x0000300037b17824 */ /* 0x000fe200078e02ff */
[----:B------:R-:W-:Y:S02]  /*3fc0*/  PRMT R88, R7, 0x7610, R88 ;  /* 0x0000761007587816 */ /* 0x000fe40000000058 */
[----:B------:R-:W-:Y:S01]  /*3fd0*/  PRMT R87, R6, 0x7610, R87 ;  /* 0x0000761006577816 */ /* 0x000fe20000000057 */
[----:B------:R-:W-:-:S05]  /*3fe0*/  @P0 BRA `(.L_x_714) ;  /* 0x000007a000000947 */ /* 0x000fca0003800000 */
[----:B------:R-:W-:Y:S01]  /*3ff0*/  ISETP.GE.AND P2, PT, R110, c[0x0][0x1d4], PT ;  /* 0x000075006e007a0c */ /* 0x000fe20003f46270 */
[--C-:B------:R-:W-:Y:S01]  /*4000*/  IMAD.IADD R183, R116, 0x1, R177.reuse ;  /* 0x0000000174b77824 */ /* 0x100fe200078e02b1 */
[C---:B------:R-:W-:Y:S01]  /*4010*/  IADD3 R181, P1, P0, R168.reuse, R175, R142 ;  /* 0x000000afa8b57210 */ /* 0x040fe2000783e08e */
[----:B------:R-:W-:Y:S01]  /*4020*/  IMAD.IADD R182, R113, 0x1, R177 ;  /* 0x0000000171b67824 */ /* 0x000fe200078e02b1 */
[----:B------:R-:W-:Y:S01]  /*4030*/  MOV R48, R41 ;  /* 0x0000002900307202 */ /* 0x000fe20000000f00 */
[----:B------:R-:W-:Y:S01]  /*4040*/  IMAD.MOV.U32 R52, RZ, RZ, R57 ;  /* 0x000000ffff347224 */ /* 0x000fe200078e0039 */
[C---:B------:R-:W-:Y:S01]  /*4050*/  IADD3.X R176, R125.reuse, R149, R136, P1, P0 ;  /* 0x000000957db07210 */ /* 0x040fe20000fe0488 */
[----:B------:R-:W-:Y:S02]  /*4060*/  IMAD.MOV.U32 R50, RZ, RZ, R42 ;  /* 0x000000ffff327224 */ /* 0x000fe400078e002a */
[----:B------:R-:W-:Y:S02]  /*4070*/  IMAD.MOV.U32 R54, RZ, RZ, R56 ;  /* 0x000000ffff367224 */ /* 0x000fe400078e0038 */
[----:B------:R-:W-:Y:S02]  /*4080*/  IMAD.MOV.U32 R49, RZ, RZ, R40 ;  /* 0x000000ffff317224 */ /* 0x000fe400078e0028 */
[----:B------:R-:W-:Y:S01]  /*4090*/  @!P2 IADD3 R179, P1, P0, R168, R175, R110 ;  /* 0x000000afa8b3a210 */ /* 0x000fe2000783e06e */
[----:B------:R-:W-:Y:S02]  /*40a0*/  IMAD.MOV.U32 R60, RZ, RZ, R58 ;  /* 0x000000ffff3c7224 */ /* 0x000fe400078e003a */
[----:B------:R-:W-:Y:S01]  /*40b0*/  IMAD.MOV.U32 R66, RZ, RZ, R59 ;  /* 0x000000ffff427224 */ /* 0x000fe200078e003b */
[----:B------:R-:W-:Y:S02]  /*40c0*/  @!P2 IADD3.X R174, R125, R149, R130, P1, P0 ;  /* 0x000000957daea210 */ /* 0x000fe40000fe0482 */
[C---:B------:R-:W-:Y:S04]  /*40d0*/  LEA R180, P0, R181.reuse, c[0x0][0x1c8], 0x1 ;  /* 0x00007200b5b47a11 */ /* 0x040fe800078008ff */
[----:B------:R-:W-:Y:S01]  /*40e0*/  LEA.HI.X R181, R181, c[0x0][0x1cc], R176, 0x1, P0 ;  /* 0x00007300b5b57a11 */ /* 0x000fe200000f0cb0 */
[----:B------:R-:W-:Y:S01]  /*40f0*/  IMAD.SHL.U32 R176, R183, 0x2, RZ ;  /* 0x00000002b7b07824 */ /* 0x000fe200078e00ff */
[C---:B------:R-:W-:Y:S04]  /*4100*/  @!P2 LEA R178, P0, R179.reuse, c[0x0][0x1c8], 0x1 ;  /* 0x00007200b3b2aa11 */ /* 0x040fe800078008ff */
[----:B------:R-:W-:Y:S01]  /*4110*/  @!P2 LEA.HI.X R179, R179, c[0x0][0x1cc], R174, 0x1, P0 ;  /* 0x00007300b3b3aa11 */ /* 0x000fe200000f0cae */
[----:B------:R-:W1:Y:S01]  /*4120*/  LDS.128 R28, [R176+0xc100] ;  /* 0x00c10000b01c7984 */ /* 0x000e620000000c00 */
[----:B------:R-:W-:Y:S02]  /*4130*/  SHF.L.U32 R174, R182, 0x1, RZ ;  /* 0x00000001b6ae7819 */ /* 0x000fe400000006ff */
[----:B------:R-:W-:Y:S05]  /*4140*/  ISETP.GE.AND P0, PT, R22, c[0x0][0x27c], PT ;  /* 0x00009f0016007a0c */ /* 0x000fea0003f06270 */
[----:B------:R-:W2:Y:S08]  /*4150*/  LDS.128 R80, [R174+0xc100] ;  /* 0x00c10000ae507984 */ /* 0x000eb00000000c00 */
[----:B------:R-:W-:Y:S02]  /*4160*/  @!P0 SHF.R.U64 R61, R56, 0x10, R57 ;  /* 0x00000010383d8819 */ /* 0x000fe40000001239 */
[----:B------:R-:W-:Y:S02]  /*4170*/  @!P0 SHF.R.U64 R63, R58, 0x10, R59 ;  /* 0x000000103a3f8819 */ /* 0x000fe4000000123b */
[----:B------:R-:W-:Y:S02]  /*4180*/  @!P0 PRMT R58, R54, 0x5410, R61 ;  /* 0x00005410363a8816 */ /* 0x000fe4000000003d */
[----:B------:R-:W-:Y:S02]  /*4190*/  @!P0 SHF.R.U32.HI R51, RZ, 0x10, R41 ;  /* 0x00000010ff338819 */ /* 0x000fe40000011629 */
[----:B------:R-:W-:Y:S02]  /*41a0*/  @!P0 SHF.R.U32.HI R59, RZ, 0x10, R59 ;  /* 0x00000010ff3b8819 */ /* 0x000fe4000001163b */
[----:B------:R-:W-:Y:S02]  /*41b0*/  @!P0 PRMT R48, R48, 0x5410, R51 ;  /* 0x0000541030308816 */ /* 0x000fe40000000033 */
[----:B------:R-:W-:Y:S02]  /*41c0*/  @!P0 PRMT R66, R66, 0x5410, R59 ;  /* 0x0000541042428816 */ /* 0x000fe4000000003b */
[----:B------:R-:W-:Y:S02]  /*41d0*/  @!P0 PRMT R60, R60, 0x5410, R63 ;  /* 0x000054103c3c8816 */ /* 0x000fe4000000003f */
[----:B------:R-:W-:Y:S01]  /*41e0*/  @!P0 SHF.R.U32.HI R57, RZ, 0x10, R57 ;  /* 0x00000010ff398819 */ /* 0x000fe20000011639 */
[----:B------:R-:W-:Y:S01]  /*41f0*/  @!P0 IMAD.U32 R64, R66, 0x10000, RZ ;  /* 0x0001000042408824 */ /* 0x000fe200078e00ff */
[----:B------:R-:W-:Y:S02]  /*4200*/  @!P0 SHF.R.U64 R53, R42, 0x10, R43 ;  /* 0x000000102a358819 */ /* 0x000fe4000000122b */
[----:B------:R-:W-:Y:S01]  /*4210*/  @!P0 PRMT R56, R52, 0x5410, R57 ;  /* 0x0000541034388816 */ /* 0x000fe20000000039 */
[----:B------:R-:W-:Y:S01]  /*4220*/  @!P0 IMAD.U32 R57, R58, 0x10000, RZ ;  /* 0x000100003a398824 */ /* 0x000fe200078e00ff */
[----:B------:R-:W-:Y:S01]  /*4230*/  @!P0 SHF.R.U32.HI R42, RZ, 0x10, R43 ;  /* 0x00000010ff2a8819 */ /* 0x000fe2000001162b */
[----:B-1----:R-:W-:Y:S01]  /*4240*/  @!P0 IMAD.U32 R51, R29, 0x10000, RZ ;  /* 0x000100001d338824 */ /* 0x002fe200078e00ff */
[C---:B------:R-:W-:Y:S02]  /*4250*/  @!P0 SHF.L.U32 R54, R56.reuse, 0x10, RZ ;  /* 0x0000001038368819 */ /* 0x040fe400000006ff */
[----:B------:R-:W-:Y:S02]  /*4260*/  @!P0 LOP3.LUT R56, R56, 0xffff0000, RZ, 0xc0, !PT ;  /* 0xffff000038388812 */ /* 0x000fe400078ec0ff */
[----:B------:R-:W-:Y:S01]  /*4270*/  @!P0 LOP3.LUT R66, R66, 0xffff0000, RZ, 0xc0, !PT ;  /* 0xffff000042428812 */ /* 0x000fe200078ec0ff */
[----:B------:R-:W-:Y:S01]  /*4280*/  @!P0 FMUL.FTZ R176, R51, R54 ;  /* 0x0000003633b08220 */ /* 0x000fe20000410000 */
[----:B------:R-:W-:Y:S01]  /*4290*/  @!P0 SHF.R.U64 R40, R40, 0x10, R41 ;  /* 0x0000001028288819 */ /* 0x000fe20000001229 */
[----:B--2---:R-:W-:Y:S01]  /*42a0*/  @!P0 IMAD.U32 R52, R80, 0x10000, RZ ;  /* 0x0001000050348824 */ /* 0x004fe200078e00ff */
[C---:B------:R-:W-:Y:S01]  /*42b0*/  @!P0 SHF.L.U32 R59, R81.reuse, 0x10, RZ ;  /* 0x00000010513b8819 */ /* 0x040fe200000006ff */
[C---:B------:R-:W-:Y:S01]  /*42c0*/  @!P0 IMAD.U32 R63, R82.reuse, 0x10000, RZ ;  /* 0x00010000523f8824 */ /* 0x040fe200078e00ff */
[----:B------:R-:W-:Y:S01]  /*42d0*/  @!P0 LOP3.LUT R61, R81, 0xffff0000, RZ, 0xc0, !PT ;  /* 0xffff0000513d8812 */ /* 0x000fe200078ec0ff */
[C---:B------:R-:W-:Y:S01]  /*42e0*/  @!P0 IMAD.U32 R65, R83.reuse, 0x10000, RZ ;  /* 0x0001000053418824 */ /* 0x040fe200078e00ff */
[----:B------:R-:W-:Y:S02]  /*42f0*/  @!P0 LOP3.LUT R62, R82, 0xffff0000, RZ, 0xc0, !PT ;  /* 0xffff0000523e8812 */ /* 0x000fe400078ec0ff */
[----:B------:R-:W-:Y:S02]  /*4300*/  @!P0 LOP3.LUT R68, R83, 0xffff0000, RZ, 0xc0, !PT ;  /* 0xffff000053448812 */ /* 0x000fe400078ec0ff */
[----:B------:R-:W-:Y:S02]  /*4310*/  @!P0 PRMT R40, R49, 0x5410, R40 ;  /* 0x0000541031288816 */ /* 0x000fe40000000028 */
[----:B------:R-:W-:Y:S02]  /*4320*/  MOV R41, R43 ;  /* 0x0000002b00297202 */ /* 0x000fe40000000f00 */
[----:B------:R-:W-:Y:S01]  /*4330*/  @!P0 PRMT R43, R50, 0x5410, R53 ;  /* 0x00005410322b8816 */ /* 0x000fe20000000035 */
[----:B------:R-:W-:Y:S01]  /*4340*/  @!P0 IMAD.U32 R50, R28, 0x10000, RZ ;  /* 0x000100001c328824 */ /* 0x000fe200078e00ff */
[----:B------:R-:W-:Y:S01]  /*4350*/  @!P0 PRMT R41, R41, 0x5410, R42 ;  /* 0x0000541029298816 */ /* 0x000fe2000000002a */
[C---:B------:R-:W-:Y:S01]  /*4360*/  @!P0 IMAD.U32 R49, R40.reuse, 0x10000, RZ ;  /* 0x0001000028318824 */ /* 0x040fe200078e00ff */
[----:B------:R-:W-:Y:S01]  /*4370*/  @!P0 LOP3.LUT R40, R40, 0xffff0000, RZ, 0xc0, !PT ;  /* 0xffff000028288812 */ /* 0x000fe200078ec0ff */
[----:B------:R-:W-:Y:S02]  /*4380*/  @!P0 FMUL.FTZ R174, R50, R57 ;  /* 0x0000003932ae8220 */ /* 0x000fe40000410000 */
[----:B------:R-:W-:Y:S02]  /*4390*/  @!P0 IMAD.U32 R42, R48, 0x10000, RZ ;  /* 0x00010000302a8824 */ /* 0x000fe400078e00ff */
[-C--:B------:R-:W-:Y:S02]  /*43a0*/  @!P0 FMUL.FTZ R2, R50, R49.reuse ;  /* 0x0000003132028220 */ /* 0x080fe40000410000 */
[----:B------:R-:W-:Y:S01]  /*43b0*/  @!P0 FFMA.FTZ R174, R52, R49, -R174 ;  /* 0x0000003134ae8223 */ /* 0x000fe200000108ae */
[----:B------:R-:W-:Y:S01]  /*43c0*/  @!P0 LOP3.LUT R49, R29, 0xffff0000, RZ, 0xc0, !PT ;  /* 0xffff00001d318812 */ /* 0x000fe200078ec0ff */
[----:B------:R-:W-:Y:S01]  /*43d0*/  @!P0 FFMA.FTZ R2, R57, R52, R2 ;  /* 0x0000003439028223 */ /* 0x000fe20000010002 */
[----:B------:R-:W-:Y:S01]  /*43e0*/  @!P0 LOP3.LUT R57, R80, 0xffff0000, RZ, 0xc0, !PT ;  /* 0xffff000050398812 */ /* 0x000fe200078ec0ff */
[-C--:B------:R-:W-:Y:S01]  /*43f0*/  @!P0 FMUL.FTZ R4, R51, R42.reuse ;  /* 0x0000002a33048220 */ /* 0x080fe20000410000 */
[----:B------:R-:W-:Y:S01]  /*4400*/  @!P0 LOP3.LUT R51, R28, 0xffff0000, RZ, 0xc0, !PT ;  /* 0xffff00001c338812 */ /* 0x000fe200078ec0ff */
[----:B------:R-:W-:Y:S01]  /*4410*/  @!P0 FFMA.FTZ R176, R59, R42, -R176 ;  /* 0x0000002a3bb08223 */ /* 0x000fe200000108b0 */
[----:B------:R-:W-:Y:S01]  /*4420*/  @!P0 LOP3.LUT R42, R48, 0xffff0000, RZ, 0xc0, !PT ;  /* 0xffff0000302a8812 */ /* 0x000fe200078ec0ff */
[C---:B------:R-:W-:Y:S01]  /*4430*/  @!P0 FMUL.FTZ R183, R49.reuse, R56 ;  /* 0x0000003831b78220 */ /* 0x040fe20000410000 */
[----:B------:R-:W-:Y:S01]  /*4440*/  @!P0 LOP3.LUT R52, R58, 0xffff0000, RZ, 0xc0, !PT ;  /* 0xffff00003a348812 */ /* 0x000fe200078ec0ff */
[C---:B------:R-:W-:Y:S01]  /*4450*/  @!P0 IMAD.U32 R58, R60.reuse, 0x10000, RZ ;  /* 0x000100003c3a8824 */ /* 0x040fe200078e00ff */
[----:B------:R-:W-:Y:S01]  /*4460*/  @!P0 LOP3.LUT R60, R60, 0xffff0000, RZ, 0xc0, !PT ;  /* 0xffff00003c3c8812 */ /* 0x000fe200078ec0ff */
[----:B------:R-:W-:Y:S02]  /*4470*/  @!P0 FMUL.FTZ R5, R49, R42 ;  /* 0x0000002a31058220 */ /* 0x000fe40000410000 */
[----:B------:R-:W-:Y:S02]  /*4480*/  @!P0 FMUL.FTZ R185, R51, R52 ;  /* 0x0000003433b98220 */ /* 0x000fe40000410000 */
[----:B------:R-:W-:Y:S01]  /*4490*/  @!P0 FFMA.FTZ R183, R61, R42, -R183 ;  /* 0x0000002a3db78223 */ /* 0x000fe200000108b7 */
[C---:B------:R-:W-:Y:S01]  /*44a0*/  @!P0 LOP3.LUT R42, R30.reuse, 0xffff0000, RZ, 0xc0, !PT ;  /* 0xffff00001e2a8812 */ /* 0x040fe200078ec0ff */
[-C--:B------:R-:W-:Y:S02]  /*44b0*/  @!P0 FMUL.FTZ R3, R51, R40.reuse ;  /* 0x0000002833038220 */ /* 0x080fe40000410000 */
[----:B------:R-:W-:Y:S01]  /*44c0*/  @!P0 FFMA.FTZ R185, R57, R40, -R185 ;  /* 0x0000002839b98223 */ /* 0x000fe200000108b9 */
[C---:B------:R-:W-:Y:S01]  /*44d0*/  @!P0 SHF.L.U32 R40, R43.reuse, 0x10, RZ ;  /* 0x000000102b288819 */ /* 0x040fe200000006ff */
[----:B------:R-:W-:Y:S01]  /*44e0*/  @!P0 IMAD.U32 R49, R30, 0x10000, RZ ;  /* 0x000100001e318824 */ /* 0x000fe200078e00ff */
[----:B------:R-:W-:Y:S01]  /*44f0*/  @!P0 LOP3.LUT R43, R43, 0xffff0000, RZ, 0xc0, !PT ;  /* 0xffff00002b2b8812 */ /* 0x000fe200078ec0ff */
[C---:B------:R-:W-:Y:S01]  /*4500*/  @!P0 FMUL.FTZ R189, R42.reuse, R60 ;  /* 0x0000003c2abd8220 */ /* 0x040fe20000410000 */
[----:B------:R-:W-:Y:S01]  /*4510*/  @!P0 F2FP.BF16.PACK_AB R176, R183, R176 ;  /* 0x000000b0b7b0823e */ /* 0x000fe200000010ff */
[----:B------:R-:W-:Y:S01]  /*4520*/  @!P0 FMUL.FTZ R184, R49, R58 ;  /* 0x0000003a31b88220 */ /* 0x000fe20000410000 */
[----:B------:R-:W-:Y:S01]  /*4530*/  @!P0 F2FP.BF16.PACK_AB R185, R185, R174 ;  /* 0x000000aeb9b9823e */ /* 0x000fe200000010ff */
[-C--:B------:R-:W-:Y:S01]  /*4540*/  @!P0 FMUL.FTZ R7, R42, R43.reuse ;  /* 0x0000002b2a078220 */ /* 0x080fe20000410000 */
[C---:B------:R-:W-:Y:S01]  /*4550*/  @!P0 LOP3.LUT R42, R31.reuse, 0xffff0000, RZ, 0xc0, !PT ;  /* 0xffff00001f2a8812 */ /* 0x040fe200078ec0ff */
[----:B------:R-:W-:Y:S01]  /*4560*/  @!P0 FFMA.FTZ R189, R62, R43, -R189 ;  /* 0x0000002b3ebd8223 */ /* 0x000fe200000108bd */
[----:B------:R-:W-:Y:S01]  /*4570*/  @!P0 SHF.L.U32 R43, R31, 0x10, RZ ;  /* 0x000000101f2b8819 */ /* 0x000fe200000006ff */
[-C--:B------:R-:W-:Y:S01]  /*4580*/  @!P0 FMUL.FTZ R6, R49, R40.reuse ;  /* 0x0000002831068220 */ /* 0x080fe20000410000 */
[----:B------:R-:W-:Y:S01]  /*4590*/  @!P0 MOV R80, R185 ;  /* 0x000000b900508202 */ /* 0x000fe20000000f00 */
        /* <DEDUP_REMOVED lines=9> */
[----:B------:R-:W-:Y:S02]  /*4630*/  @!P0 FFMA.FTZ R5, R56, R61, R5 ;  /* 0x0000003d38058223 */ /* 0x000fe40000010005 */
[----:B------:R-:W-:Y:S02]  /*4640*/  @!P0 FFMA.FTZ R182, R65, R40, -R182 ;  /* 0x0000002841b68223 */ /* 0x000fe400000108b6 */
[----:B------:R-:W-:Y:S01]  /*4650*/  @!P0 FFMA.FTZ R187, R68, R41, -R187 ;  /* 0x0000002944bb8223 */ /* 0x000fe200000108bb */
[----:B------:R-:W-:Y:S01]  /*4660*/  @!P0 F2FP.BF16.PACK_AB R183, R5, R4 ;  /* 0x0000000405b7823e */ /* 0x000fe200000010ff */
        /* <DEDUP_REMOVED lines=18> */
.L_x_714:
[----:B------:R-:W-:Y:S05]  /*4790*/  BSYNC B0 ;  /* 0x0000000000007941 */ /* 0x000fea0003800000 */
.L_x_713:
[----:B------:R-:W-:Y:S01]  /*47a0*/  ISETP.GE.AND P0, PT, R15, c[0x0][0x1d4], PT ;  /* 0x000075000f007a0c */ /* 0x000fe20003f06270 */
[----:B------:R-:W-:Y:S01]  /*47b0*/  @!UPT UIADD3 URZ, URZ, URZ, URZ ;  /* 0x0000003f3f3ff290 */ /* 0x000fe2000fffe03f */
[----:B------:R-:W-:Y:S11]  /*47c0*/  BSSY B0, `(.L_x_715) ;  /* 0x0000074000007945 */ /* 0x000ff60003800000 */
[----:B------:R-:W-:-:S05]  /*47d0*/  @P0 BRA `(.L_x_716) ;  /* 0x0000072000000947 */ /* 0x000fca0003800000 */
[----:B------:R-:W-:Y:S01]  /*47e0*/  ISETP.GE.AND P2, PT, R109, c[0x0][0x1d4], PT ;  /* 0x000075006d007a0c */ /* 0x000fe20003f46270 */
[----:B------:R-:W-:Y:S01]  /*47f0*/  IMAD.IADD R68, R114, 0x1, R177 ;  /* 0x0000000172447824 */ /* 0x000fe200078e02b1 */
[----:B------:R-:W-:Y:S03]  /*4800*/  IADD3 R65, P1, P0, R168, R175, R141 ;  /* 0x000000afa8417210 */ /* 0x000fe6000783e08d */
[----:B------:R-:W-:Y:S01]  /*4810*/  IMAD.SHL.U32 R66, R68, 0x2, RZ ;  /* 0x0000000244427824 */ /* 0x000fe200078e00ff */
[C---:B------:R-:W-:Y:S04]  /*4820*/  IADD3.X R58, R125.reuse, R149, R134, P1, P0 ;  /* 0x000000957d3a7210 */ /* 0x040fe80000fe0486 */
[----:B-1----:R-:W1:Y:S03]  /*4830*/  LDS.128 R28, [R66+0xc100] ;  /* 0x00c10000421c7984 */ /* 0x002e660000000c00 */
[----:B------:R-:W-:Y:S04]  /*4840*/  @!P2 IADD3 R63, P1, P0, R168, R175, R109 ;  /* 0x000000afa83fa210 */ /* 0x000fe8000783e06d */
[----:B------:R-:W-:Y:S02]  /*4850*/  @!P2 IADD3.X R60, R125, R149, R128, P1, P0 ;  /* 0x000000957d3ca210 */ /* 0x000fe40000fe0480 */
[C---:B------:R-:W-:Y:S04]  /*4860*/  LEA R64, P0, R65.reuse, c[0x0][0x1c8], 0x1 ;  /* 0x0000720041407a11 */ /* 0x040fe800078008ff */
[----:B------:R-:W-:Y:S02]  /*4870*/  LEA.HI.X R65, R65, c[0x0][0x1cc], R58, 0x1, P0 ;  /* 0x0000730041417a11 */ /* 0x000fe400000f0c3a */
[C---:B------:R-:W-:Y:S04]  /*4880*/  @!P2 LEA R62, P0, R63.reuse, c[0x0][0x1c8], 0x1 ;  /* 0x000072003f3eaa11 */ /* 0x040fe800078008ff */
[----:B------:R-:W-:Y:S01]  /*4890*/  @!P2 LEA.HI.X R63, R63, c[0x0][0x1cc], R60, 0x1, P0 ;  /* 0x000073003f3faa11 */ /* 0x000fe200000f0c3c */
[----:B------:R-:W-:Y:S01]  /*48a0*/  IMAD.IADD R60, R112, 0x1, R177 ;  /* 0x00000001703c7824 */ /* 0x000fe200078e02b1 */
[----:B------:R-:W-:Y:S03]  /*48b0*/  ISETP.GE.AND P0, PT, R15, c[0x0][0x27c], PT ;  /* 0x00009f000f007a0c */ /* 0x000fe60003f06270 */
[----:B------:R-:W-:Y:S05]  /*48c0*/  IMAD.SHL.U32 R58, R60, 0x2, RZ ;  /* 0x000000023c3a7824 */ /* 0x000fea00078e00ff */
[----:B------:R2:W3:Y:S05]  /*48d0*/  LDS.128 R80, [R58+0xc100] ;  /* 0x00c100003a507984 */ /* 0x0004ea0000000c00 */
[----:B------:R-:W-:Y:S02]  /*48e0*/  @!P0 SHF.R.U64 R34, R34, 0x10, R35 ;  /* 0x0000001022228819 */ /* 0x000fe40000001223 */
[----:B------:R-:W-:Y:S02]  /*48f0*/  @!P0 SHF.R.U32.HI R49, RZ, 0x10, R79 ;  /* 0x00000010ff318819 */ /* 0x000fe4000001164f */
[----:B------:R-:W-:Y:S01]  /*4900*/  @!P0 PRMT R47, R47, 0x5410, R34 ;  /* 0x000054102f2f8816 */ /* 0x000fe20000000022 */
[C---:B-1----:R-:W-:Y:S01]  /*4910*/  @!P0 IMAD.U32 R34, R28.reuse, 0x10000, RZ ;  /* 0x000100001c228824 */ /* 0x042fe200078e00ff */
[----:B------:R-:W-:Y:S02]  /*4920*/  @!P0 SHF.R.U32.HI R41, RZ, 0x10, R35 ;  /* 0x00000010ff298819 */ /* 0x000fe40000011623 */
[----:B------:R-:W-:Y:S02]  /*4930*/  @!P0 LOP3.LUT R35, R28, 0xffff0000, RZ, 0xc0, !PT ;  /* 0xffff00001c238812 */ /* 0x000fe400078ec0ff */
[----:B------:R-:W-:Y:S02]  /*4940*/  @!P0 PRMT R86, R86, 0x5410, R49 ;  /* 0x0000541056568816 */ /* 0x000fe40000000031 */
[----:B------:R-:W-:Y:S02]  /*4950*/  @!P0 SHF.R.U64 R32, R32, 0x10, R33 ;  /* 0x0000001020208819 */ /* 0x000fe40000001221 */
[C---:B------:R-:W-:Y:S01]  /*4960*/  @!P0 LOP3.LUT R56, R86.reuse, 0xffff0000, RZ, 0xc0, !PT ;  /* 0xffff000056388812 */ /* 0x040fe200078ec0ff */
[----:B------:R-:W-:Y:S01]  /*4970*/  @!P0 IMAD.U32 R59, R86, 0x10000, RZ ;  /* 0x00010000563b8824 */ /* 0x000fe200078e00ff */
[----:B------:R-:W-:Y:S02]  /*4980*/  @!P0 SHF.R.U64 R43, R76, 0x10, R77 ;  /* 0x000000104c2b8819 */ /* 0x000fe4000000124d */
[----:B------:R-:W-:Y:S02]  /*4990*/  @!P0 PRMT R45, R45, 0x5410, R32 ;  /* 0x000054102d2d8816 */ /* 0x000fe40000000020 */
[----:B------:R-:W-:Y:S02]  /*49a0*/  @!P0 SHF.R.U32.HI R33, RZ, 0x10, R33 ;  /* 0x00000010ff218819 */ /* 0x000fe40000011621 */
[C---:B------:R-:W-:Y:S02]  /*49b0*/  @!P0 LOP3.LUT R32, R45.reuse, 0xffff0000, RZ, 0xc0, !PT ;  /* 0xffff00002d208812 */ /* 0x040fe400078ec0ff */
[----:B------:R-:W-:Y:S02]  /*49c0*/  @!P0 PRMT R88, R88, 0x5410, R43 ;  /* 0x0000541058588816 */ /* 0x000fe4000000002b */
[----:B------:R-:W-:Y:S01]  /*49d0*/  @!P0 PRMT R44, R44, 0x5410, R33 ;  /* 0x000054102c2c8816 */ /* 0x000fe20000000021 */
[----:B------:R-:W-:Y:S01]  /*49e0*/  @!P0 IMAD.U32 R33, R45, 0x10000, RZ ;  /* 0x000100002d218824 */ /* 0x000fe200078e00ff */
[C---:B------:R-:W-:Y:S01]  /*49f0*/  @!P0 SHF.L.U32 R43, R88.reuse, 0x10, RZ ;  /* 0x00000010582b8819 */ /* 0x040fe200000006ff */
[----:B------:R-:W-:Y:S01]  /*4a00*/  @!P0 FMUL.FTZ R3, R35, R32 ;  /* 0x0000002023038220 */ /* 0x000fe20000410000 */
[----:B------:R-:W-:Y:S01]  /*4a10*/  @!P0 LOP3.LUT R42, R88, 0xffff0000, RZ, 0xc0, !PT ;  /* 0xffff0000582a8812 */ /* 0x000fe200078ec0ff */
[----:B------:R-:W-:Y:S01]  /*4a20*/  @!P0 FMUL.FTZ R2, R34, R33 ;  /* 0x0000002122028220 */ /* 0x000fe20000410000 */
[----:B------:R-:W-:Y:S01]  /*4a30*/  @!P0 PRMT R46, R46, 0x5410, R41 ;  /* 0x000054102e2e8816 */ /* 0x000fe20000000029 */
[----:B--2---:R-:W-:Y:S01]  /*4a40*/  @!P0 FMUL.FTZ R58, R34, R43 ;  /* 0x0000002b223a8220 */ /* 0x004fe20000410000 */
[C---:B---3--:R-:W-:Y:S01]  /*4a50*/  @!P0 LOP3.LUT R49, R80.reuse, 0xffff0000, RZ, 0xc0, !PT ;  /* 0xffff000050318812 */ /* 0x048fe200078ec0ff */
[----:B------:R-:W-:Y:S01]  /*4a60*/  @!P0 IMAD.U32 R40, R80, 0x10000, RZ ;  /* 0x0001000050288824 */ /* 0x000fe200078e00ff */
[----:B------:R-:W-:Y:S01]  /*4a70*/  @!P0 SHF.L.U32 R34, R29, 0x10, RZ ;  /* 0x000000101d228819 */ /* 0x000fe200000006ff */
[----:B------:R-:W-:Y:S01]  /*4a80*/  @!P0 FMUL.FTZ R179, R35, R42 ;  /* 0x0000002a23b38220 */ /* 0x000fe20000410000 */
[----:B------:R-:W-:Y:S01]  /*4a90*/  @!P0 LOP3.LUT R35, R29, 0xffff0000, RZ, 0xc0, !PT ;  /* 0xffff00001d238812 */ /* 0x000fe200078ec0ff */
[----:B------:R-:W-:Y:S01]  /*4aa0*/  @!P0 FFMA.FTZ R2, R43, R40, R2 ;  /* 0x000000282b028223 */ /* 0x000fe20000010002 */
[----:B------:R-:W-:Y:S01]  /*4ab0*/  @!P0 LOP3.LUT R51, R81, 0xffff0000, RZ, 0xc0, !PT ;  /* 0xffff000051338812 */ /* 0x000fe200078ec0ff */
[----:B------:R-:W-:Y:S01]  /*4ac0*/  @!P0 FFMA.FTZ R58, R40, R33, -R58 ;  /* 0x00000021283a8223 */ /* 0x000fe2000001083a */
[----:B------:R-:W-:Y:S01]  /*4ad0*/  @!P0 LOP3.LUT R61, R83, 0xffff0000, RZ, 0xc0, !PT ;  /* 0xffff0000533d8812 */ /* 0x000fe200078ec0ff */
[----:B------:R-:W-:Y:S01]  /*4ae0*/  @!P0 FFMA.FTZ R179, R49, R32, -R179 ;  /* 0x0000002031b38223 */ /* 0x000fe200000108b3 */
[----:B------:R-:W-:Y:S01]  /*4af0*/  @!P0 LOP3.LUT R57, R82, 0xffff0000, RZ, 0xc0, !PT ;  /* 0xffff000052398812 */ /* 0x000fe200078ec0ff */
[----:B------:R-:W-:Y:S01]  /*4b00*/  @!P0 IMAD.U32 R33, R44, 0x10000, RZ ;  /* 0x000100002c218824 */ /* 0x000fe200078e00ff */
[----:B------:R-:W-:Y:S01]  /*4b10*/  @!P0 SHF.R.U32.HI R76, RZ, 0x10, R77 ;  /* 0x00000010ff4c8819 */ /* 0x000fe2000001164d */
[----:B------:R-:W-:Y:S01]  /*4b20*/  @!P0 IMAD.U32 R40, R81, 0x10000, RZ ;  /* 0x0001000051288824 */ /* 0x000fe200078e00ff */
[----:B------:R-:W-:Y:S01]  /*4b30*/  @!P0 F2FP.BF16.PACK_AB R58, R179, R58 ;  /* 0x0000003ab33a823e */ /* 0x000fe200000010ff */
[----:B------:R-:W-:Y:S01]  /*4b40*/  @!P0 FMUL.FTZ R4, R34, R33 ;  /* 0x0000002122048220 */ /* 0x000fe20000410000 */
[----:B------:R-:W-:Y:S01]  /*4b50*/  @!P0 PRMT R87, R87, 0x5410, R76 ;  /* 0x0000541057578816 */ /* 0x000fe2000000004c */
[----:B------:R-:W-:Y:S01]  /*4b60*/  @!P0 IMAD.U32 R54, R83, 0x10000, RZ ;  /* 0x0001000053368824 */ /* 0x000fe200078e00ff */
[----:B------:R-:W-:Y:S01]  /*4b70*/  @!P0 LOP3.LUT R32, R44, 0xffff0000, RZ, 0xc0, !PT ;  /* 0xffff00002c208812 */ /* 0x000fe200078ec0ff */
[----:B------:R-:W-:Y:S01]  /*4b80*/  @!P0 IMAD.U32 R50, R82, 0x10000, RZ ;  /* 0x0001000052328824 */ /* 0x000fe200078e00ff */
[C---:B------:R-:W-:Y:S01]  /*4b90*/  @!P0 LOP3.LUT R48, R87.reuse, 0xffff0000, RZ, 0xc0, !PT ;  /* 0xffff000057308812 */ /* 0x040fe200078ec0ff */
[----:B------:R-:W-:Y:S01]  /*4ba0*/  @!P0 IMAD.U32 R43, R87, 0x10000, RZ ;  /* 0x00010000572b8824 */ /* 0x000fe200078e00ff */
[----:B------:R-:W-:Y:S01]  /*4bb0*/  @!P0 SHF.R.U64 R78, R78, 0x10, R79 ;  /* 0x000000104e4e8819 */ /* 0x000fe2000000124f */
[C---:B------:R-:W-:Y:S02]  /*4bc0*/  @!P0 FMUL.FTZ R5, R35.reuse, R32 ;  /* 0x0000002023058220 */ /* 0x040fe40000410000 */
[----:B------:R-:W-:Y:S01]  /*4bd0*/  @!P0 FMUL.FTZ R181, R35, R48 ;  /* 0x0000003023b58220 */ /* 0x000fe20000410000 */
[C---:B------:R-:W-:Y:S01]  /*4be0*/  @!P0 LOP3.LUT R35, R31.reuse, 0xffff0000, RZ, 0xc0, !PT ;  /* 0xffff00001f238812 */ /* 0x040fe200078ec0ff */
[----:B------:R-:W-:Y:S01]  /*4bf0*/  @!P0 FMUL.FTZ R60, R34, R43 ;  /* 0x0000002b223c8220 */ /* 0x000fe20000410000 */
[----:B------:R-:W-:Y:S01]  /*4c00*/  @!P0 SHF.L.U32 R34, R31, 0x10, RZ ;  /* 0x000000101f228819 */ /* 0x000fe200000006ff */
[----:B------:R-:W-:Y:S01]  /*4c10*/  @!P0 FFMA.FTZ R181, R51, R32, -R181 ;  /* 0x0000002033b58223 */ /* 0x000fe200000108b5 */
[----:B------:R-:W-:Y:S01]  /*4c20*/  @!P0 LOP3.LUT R32, R46, 0xffff0000, RZ, 0xc0, !PT ;  /* 0xffff00002e208812 */ /* 0x000fe200078ec0ff */
[----:B------:R-:W-:Y:S01]  /*4c30*/  @!P0 FFMA.FTZ R60, R40, R33, -R60 ;  /* 0x00000021283c8223 */ /* 0x000fe2000001083c */
[----:B------:R-:W-:Y:S01]  /*4c40*/  @!P0 PRMT R85, R85, 0x5410, R78 ;  /* 0x0000541055558816 */ /* 0x000fe2000000004e */
[----:B------:R-:W-:Y:S02]  /*4c50*/  @!P0 IMAD.U32 R33, R46, 0x10000, RZ ;  /* 0x000100002e218824 */ /* 0x000fe400078e00ff */
[C---:B------:R-:W-:Y:S01]  /*4c60*/  @!P0 FMUL.FTZ R66, R34.reuse, R59 ;  /* 0x0000003b22428220 */ /* 0x040fe20000410000 */
[----:B------:R-:W-:Y:S01]  /*4c70*/  @!P0 F2FP.BF16.PACK_AB R181, R181, R60 ;  /* 0x0000003cb5b5823e */ /* 0x000fe200000010ff */
[----:B------:R-:W-:Y:S01]  /*4c80*/  @!P0 FMUL.FTZ R183, R35, R56 ;  /* 0x0000003823b78220 */ /* 0x000fe20000410000 */
[----:B------:R-:W-:Y:S01]  /*4c90*/  @!P0 LOP3.LUT R52, R85, 0xffff0000, RZ, 0xc0, !PT ;  /* 0xffff000055348812 */ /* 0x000fe200078ec0ff */
[----:B------:R-:W-:Y:S01]  /*4ca0*/  @!P0 FMUL.FTZ R8, R34, R33 ;  /* 0x0000002122088220 */ /* 0x000fe20000410000 */
[----:B------:R-:W-:Y:S01]  /*4cb0*/  @!P0 MOV R81, R181 ;  /* 0x000000b500518202 */ /* 0x000fe20000000f00 */
[-C--:B------:R-:W-:Y:S01]  /*4cc0*/  @!P0 FMUL.FTZ R9, R35, R32.reuse ;  /* 0x0000002023098220 */ /* 0x080fe20000410000 */
[C---:B------:R-:W-:Y:S01]  /*4cd0*/  @!P0 SHF.L.U32 R34, R30.reuse, 0x10, RZ ;  /* 0x000000101e228819 */ /* 0x040fe200000006ff */
[----:B------:R-:W-:Y:S01]  /*4ce0*/  @!P0 IMAD.U32 R53, R85, 0x10000, RZ ;  /* 0x0001000055358824 */ /* 0x000fe200078e00ff */
[----:B------:R-:W-:Y:S01]  /*4cf0*/  @!P0 LOP3.LUT R35, R30, 0xffff0000, RZ, 0xc0, !PT ;  /* 0xffff00001e238812 */ /* 0x000fe200078ec0ff */
        /* <DEDUP_REMOVED lines=32> */
.L_x_716:
[----:B------:R-:W-:Y:S05]  /*4f00*/  BSYNC B0 ;  /* 0x0000000000007941 */ /* 0x000fea0003800000 */
.L_x_715:
[----:B------:R-:W-:Y:S11]  /*4f10*/  ISETP.GE.AND P0, PT, R16, c[0x0][0x1d4], PT ;  /* 0x0000750010007a0c */ /* 0x000ff60003f06270 */
[----:B------:R-:W-:Y:S02]  /*4f20*/  @!UPT UIADD3 URZ, URZ, URZ, URZ ;  /* 0x0000003f3f3ff290 */ /* 0x000fe4000fffe03f */
[----:B------:R-:W-:-:S05]  /*4f30*/  @P0 BRA `(.L_x_700) ;  /* 0x0000092000000947 */ /* 0x000fca0003800000 */
[----:B------:R-:W-:Y:S01]  /*4f40*/  IADD3 R61, P1, P0, R168, R175, R140 ;  /* 0x000000afa83d7210 */ /* 0x000fe2000783e08c */
[--C-:B------:R-:W-:Y:S02]  /*4f50*/  IMAD.IADD R60, R138, 0x1, R177.reuse ;  /* 0x000000018a3c7824 */ /* 0x100fe400078e02b1 */
[----:B------:R-:W-:Y:S01]  /*4f60*/  IMAD.IADD R177, R111, 0x1, R177 ;  /* 0x000000016fb17824 */ /* 0x000fe200078e02b1 */
[----:B------:R-:W-:Y:S01]  /*4f70*/  IADD3.X R54, R125, R149, R132, P1, P0 ;  /* 0x000000957d367210 */ /* 0x000fe20000fe0484 */
[----:B-1----:R-:W-:Y:S01]  /*4f80*/  IMAD.SHL.U32 R63, R60, 0x2, RZ ;  /* 0x000000023c3f7824 */ /* 0x002fe200078e00ff */
[----:B------:R-:W-:Y:S02]  /*4f90*/  LEA R60, P0, R61, c[0x0][0x1c8], 0x1 ;  /* 0x000072003d3c7a11 */ /* 0x000fe400078008ff */
[----:B------:R-:W-:Y:S02]  /*4fa0*/  SHF.L.U32 R62, R177, 0x1, RZ ;  /* 0x00000001b13e7819 */ /* 0x000fe400000006ff */
[----:B------:R-:W-:Y:S01]  /*4fb0*/  LEA.HI.X R61, R61, c[0x0][0x1cc], R54, 0x1, P0 ;  /* 0x000073003d3d7a11 */ /* 0x000fe200000f0c36 */
[----:B------:R-:W1:Y:S01]  /*4fc0*/  LDS.128 R28, [R63+0xc100] ;  /* 0x00c100003f1c7984 */ /* 0x000e620000000c00 */
[----:B------:R-:W-:Y:S07]  /*4fd0*/  ISETP.GE.AND P0, PT, R16, c[0x0][0x27c], PT ;  /* 0x00009f0010007a0c */ /* 0x000fee0003f06270 */
[----:B------:R-:W2:Y:S06]  /*4fe0*/  LDS.128 R56, [R62+0xc100] ;  /* 0x00c100003e387984 */ /* 0x000eac0000000c00 */
[----:B------:R-:W-:Y:S02]  /*4ff0*/  @!P0 SHF.R.U64 R35, R72, 0x10, R73 ;  /* 0x0000001048238819 */ /* 0x000fe40000001249 */
[--C-:B------:R-:W-:Y:S02]  /*5000*/  @!P0 SHF.R.U64 R24, R24, 0x10, R25.reuse ;  /* 0x0000001018188819 */ /* 0x100fe40000001219 */
[----:B------:R-:W-:Y:S02]  /*5010*/  @!P0 SHF.R.U32.HI R25, RZ, 0x10, R25 ;  /* 0x00000010ff198819 */ /* 0x000fe40000011619 */
[----:B------:R-:W-:Y:S02]  /*5020*/  @!P0 PRMT R37, R37, 0x5410, R24 ;  /* 0x0000541025258816 */ /* 0x000fe40000000018 */
[----:B------:R-:W-:Y:S02]  /*5030*/  @!P0 PRMT R36, R36, 0x5410, R25 ;  /* 0x0000541024248816 */ /* 0x000fe40000000019 */
[----:B------:R-:W-:Y:S01]  /*5040*/  @!P0 PRMT R84, R84, 0x5410, R35 ;  /* 0x0000541054548816 */ /* 0x000fe20000000023 */
[----:B------:R-:W-:Y:S01]  /*5050*/  @!P0 IMAD.U32 R25, R37, 0x10000, RZ ;  /* 0x0001000025198824 */ /* 0x000fe200078e00ff */
[----:B------:R-:W-:Y:S02]  /*5060*/  @!P0 SHF.R.U64 R41, R74, 0x10, R75 ;  /* 0x000000104a298819 */ /* 0x000fe4000000124b */
[C---:B------:R-:W-:Y:S01]  /*5070*/  @!P0 LOP3.LUT R40, R84.reuse, 0xffff0000, RZ, 0xc0, !PT ;  /* 0xffff000054288812 */ /* 0x040fe200078ec0ff */
[----:B------:R-:W-:Y:S01]  /*5080*/  @!P0 IMAD.U32 R35, R84, 0x10000, RZ ;  /* 0x0001000054238824 */ /* 0x000fe200078e00ff */
[--C-:B------:R-:W-:Y:S02]  /*5090*/  @!P0 SHF.R.U64 R26, R26, 0x10, R27.reuse ;  /* 0x000000101a1a8819 */ /* 0x100fe4000000121b */
[----:B------:R-:W-:Y:S02]  /*50a0*/  @!P0 SHF.R.U32.HI R27, RZ, 0x10, R27 ;  /* 0x00000010ff1b8819 */ /* 0x000fe4000001161b */
[----:B------:R-:W-:Y:S02]  /*50b0*/  @!P0 PRMT R39, R39, 0x5410, R26 ;  /* 0x0000541027278816 */ /* 0x000fe4000000001a */
[----:B------:R-:W-:Y:S02]  /*50c0*/  @!P0 PRMT R38, R38, 0x5410, R27 ;  /* 0x0000541026268816 */ /* 0x000fe4000000001b */
[----:B------:R-:W-:Y:S01]  /*50d0*/  @!P0 PRMT R70, R70, 0x5410, R41 ;  /* 0x0000541046468816 */ /* 0x000fe20000000029 */
[C---:B-1----:R-:W-:Y:S01]  /*50e0*/  @!P0 IMAD.U32 R24, R28.reuse, 0x10000, RZ ;  /* 0x000100001c188824 */ /* 0x042fe200078e00ff */
[----:B------:R-:W-:Y:S01]  /*50f0*/  @!P0 LOP3.LUT R26, R28, 0xffff0000, RZ, 0xc0, !PT ;  /* 0xffff00001c1a8812 */ /* 0x000fe200078ec0ff */
[----:B------:R-:W-:Y:S01]  /*5100*/  @!P0 IMAD.U32 R27, R29, 0x10000, RZ ;  /* 0x000100001d1b8824 */ /* 0x000fe200078e00ff */
[----:B------:R-:W-:Y:S01]  /*5110*/  @!P0 LOP3.LUT R48, R70, 0xffff0000, RZ, 0xc0, !PT ;  /* 0xffff000046308812 */ /* 0x000fe200078ec0ff */
[----:B------:R-:W-:Y:S01]  /*5120*/  @!P0 FMUL.FTZ R54, R24, R35 ;  /* 0x0000002318368220 */ /* 0x000fe20000410000 */
[----:B------:R-:W-:Y:S01]  /*5130*/  @!P0 LOP3.LUT R33, R30, 0xffff0000, RZ, 0xc0, !PT ;  /* 0xffff00001e218812 */ /* 0x000fe200078ec0ff */
[-C--:B------:R-:W-:Y:S01]  /*5140*/  @!P0 FMUL.FTZ R2, R24, R25.reuse ;  /* 0x0000001918028220 */ /* 0x080fe20000410000 */
[----:B------:R-:W-:Y:S01]  /*5150*/  @!P0 SHF.R.U32.HI R72, RZ, 0x10, R73 ;  /* 0x00000010ff488819 */ /* 0x000fe20000011649 */
[----:B------:R-:W-:Y:S01]  /*5160*/  @!P0 IMAD.U32 R24, R36, 0x10000, RZ ;  /* 0x0001000024188824 */ /* 0x000fe200078e00ff */
[----:B--2---:R-:W-:Y:S01]  /*5170*/  @!P0 SHF.L.U32 R34, R56, 0x10, RZ ;  /* 0x0000001038228819 */ /* 0x004fe200000006ff */
[----:B------:R-:W-:Y:S01]  /*5180*/  @!P0 FMUL.FTZ R63, R26, R40 ;  /* 0x000000281a3f8220 */ /* 0x000fe20000410000 */
[----:B------:R-:W-:Y:S01]  /*5190*/  @!P0 SHF.L.U32 R43, R57, 0x10, RZ ;  /* 0x00000010392b8819 */ /* 0x000fe200000006ff */
[----:B------:R-:W-:Y:S01]  /*51a0*/  @!P0 FMUL.FTZ R4, R27, R24 ;  /* 0x000000181b048220 */ /* 0x000fe20000410000 */
[----:B------:R-:W-:Y:S01]  /*51b0*/  @!P0 LOP3.LUT R42, R56, 0xffff0000, RZ, 0xc0, !PT ;  /* 0xffff0000382a8812 */ /* 0x000fe200078ec0ff */
[----:B------:R-:W-:Y:S01]  /*51c0*/  @!P0 FFMA.FTZ R54, R34, R25, -R54 ;  /* 0x0000001922368223 */ /* 0x000fe20000010836 */
[----:B------:R-:W-:Y:S01]  /*51d0*/  @!P0 LOP3.LUT R46, R57, 0xffff0000, RZ, 0xc0, !PT ;  /* 0xffff0000392e8812 */ /* 0x000fe200078ec0ff */
[----:B------:R-:W-:Y:S01]  /*51e0*/  @!P0 IMAD.U32 R45, R70, 0x10000, RZ ;  /* 0x00010000462d8824 */ /* 0x000fe200078e00ff */
[C---:B------:R-:W-:Y:S01]  /*51f0*/  @!P0 LOP3.LUT R49, R58.reuse, 0xffff0000, RZ, 0xc0, !PT ;  /* 0xffff00003a318812 */ /* 0x040fe200078ec0ff */
[----:B------:R-:W-:Y:S01]  /*5200*/  @!P0 IMAD.U32 R47, R58, 0x10000, RZ ;  /* 0x000100003a2f8824 */ /* 0x000fe200078e00ff */
[----:B------:R-:W-:Y:S01]  /*5210*/  @!P0 LOP3.LUT R53, R59, 0xffff0000, RZ, 0xc0, !PT ;  /* 0xffff00003b358812 */ /* 0x000fe200078ec0ff */
[----:B------:R-:W-:Y:S01]  /*5220*/  @!P0 IMAD.U32 R32, R31, 0x10000, RZ ;  /* 0x000100001f208824 */ /* 0x000fe200078e00ff */
[----:B------:R-:W-:Y:S01]  /*5230*/  @!P0 LOP3.LUT R25, R37, 0xffff0000, RZ, 0xc0, !PT ;  /* 0xffff000025198812 */ /* 0x000fe200078ec0ff */
[----:B------:R-:W-:Y:S01]  /*5240*/  @!P0 FMUL.FTZ R68, R33, R48 ;  /* 0x0000003021448220 */ /* 0x000fe20000410000 */
[----:B------:R-:W-:Y:S01]  /*5250*/  @!P0 PRMT R71, R71, 0x5410, R72 ;  /* 0x0000541047478816 */ /* 0x000fe20000000048 */
[----:B------:R-:W-:Y:S01]  /*5260*/  @!P0 FFMA.FTZ R2, R35, R34, R2 ;  /* 0x0000002223028223 */ /* 0x000fe20000010002 */
[----:B------:R-:W-:Y:S01]  /*5270*/  @!P0 SHF.R.U32.HI R74, RZ, 0x10, R75 ;  /* 0x00000010ff4a8819 */ /* 0x000fe2000001164b */
[-C--:B------:R-:W-:Y:S01]  /*5280*/  @!P0 FMUL.FTZ R3, R26, R25.reuse ;  /* 0x000000191a038220 */ /* 0x080fe20000410000 */
[C---:B------:R-:W-:Y:S01]  /*5290*/  @!P0 LOP3.LUT R44, R71.reuse, 0xffff0000, RZ, 0xc0, !PT ;  /* 0xffff0000472c8812 */ /* 0x040fe200078ec0ff */
[----:B------:R-:W-:Y:S01]  /*52a0*/  @!P0 IMAD.U32 R41, R71, 0x10000, RZ ;  /* 0x0001000047298824 */ /* 0x000fe200078e00ff */
[----:B------:R-:W-:Y:S01]  /*52b0*/  @!P0 LOP3.LUT R26, R29, 0xffff0000, RZ, 0xc0, !PT ;  /* 0xffff00001d1a8812 */ /* 0x000fe200078ec0ff */
[----:B------:R-:W-:Y:S01]  /*52c0*/  @!P0 FFMA.FTZ R63, R42, R25, -R63 ;  /* 0x000000192a3f8223 */ /* 0x000fe2000001083f */
[----:B------:R-:W-:Y:S01]  /*52d0*/  @!P0 LOP3.LUT R25, R36, 0xffff0000, RZ, 0xc0, !PT ;  /* 0xffff000024198812 */ /* 0x000fe200078ec0ff */
[----:B------:R-:W-:Y:S01]  /*52e0*/  @!P0 FMUL.FTZ R62, R27, R41 ;  /* 0x000000291b3e8220 */ /* 0x000fe20000410000 */
[----:B------:R-:W-:Y:S01]  /*52f0*/  @!P0 PRMT R69, R69, 0x5410, R74 ;  /* 0x0000541045458816 */ /* 0x000fe2000000004a */
[----:B------:R-:W-:Y:S01]  /*5300*/  @!P0 IMAD.U32 R27, R30, 0x10000, RZ ;  /* 0x000100001e1b8824 */ /* 0x000fe200078e00ff */
[----:B------:R-:W-:Y:S01]  /*5310*/  @!P0 F2FP.BF16.PACK_AB R54, R63, R54 ;  /* 0x000000363f36823e */ /* 0x000fe200000010ff */
[----:B------:R-:W-:Y:S01]  /*5320*/  @!P0 FFMA.FTZ R62, R43, R24, -R62 ;  /* 0x000000182b3e8223 */ /* 0x000fe2000001083e */
[----:B------:R-:W-:Y:S01]  /*5330*/  @!P0 SHF.L.U32 R24, R39, 0x10, RZ ;  /* 0x0000001027188819 */ /* 0x000fe200000006ff */
[C---:B------:R-:W-:Y:S01]  /*5340*/  @!P0 FMUL.FTZ R65, R26.reuse, R44 ;  /* 0x0000002c1a418220 */ /* 0x040fe20000410000 */
[----:B------:R-:W-:Y:S01]  /*5350*/  @!P0 MOV R56, R54 ;  /* 0x0000003600388202 */ /* 0x000fe20000000f00 */
[----:B------:R-:W-:Y:S01]  /*5360*/  @!P0 FMUL.FTZ R64, R27, R45 ;  /* 0x0000002d1b408220 */ /* 0x000fe20000410000 */
[----:B------:R-:W-:Y:S01]  /*5370*/  @!P0 LOP3.LUT R52, R69, 0xffff0000, RZ, 0xc0, !PT ;  /* 0xffff000045348812 */ /* 0x000fe200078ec0ff */
[-C--:B------:R-:W-:Y:S01]  /*5380*/  @!P0 FMUL.FTZ R6, R27, R24.reuse ;  /* 0x000000181b068220 */ /* 0x080fe20000410000 */
[----:B------:R-:W-:Y:S01]  /*5390*/  @!P0 LOP3.LUT R27, R31, 0xffff0000, RZ, 0xc0, !PT ;  /* 0xffff00001f1b8812 */ /* 0x000fe200078ec0ff */
[----:B------:R-:W-:Y:S02]  /*53a0*/  @!P0 IMAD.U32 R51, R69, 0x10000, RZ ;  /* 0x0001000045338824 */ /* 0x000fe400078e00ff */
[-C--:B------:R-:W-:Y:S01]  /*53b0*/  @!P0 FMUL.FTZ R5, R26, R25.reuse ;  /* 0x000000191a058220 */ /* 0x080fe20000410000 */
[----:B------:R-:W-:Y:S01]  /*53c0*/  @!P0 LOP3.LUT R26, R39, 0xffff0000, RZ, 0xc0, !PT ;  /* 0xffff0000271a8812 */ /* 0x000fe200078ec0ff */
[----:B------:R-:W-:Y:S01]  /*53d0*/  @!P0 FFMA.FTZ R65, R46, R25, -R65 ;  /* 0x000000192e418223 */ /* 0x000fe20000010841 */
[C---:B------:R-:W-:Y:S01]  /*53e0*/  @!P0 SHF.L.U32 R25, R38.reuse, 0x10, RZ ;  /* 0x0000001026198819 */ /* 0x040fe200000006ff */
[----:B------:R-:W-:Y:S01]  /*53f0*/  @!P0 FFMA.FTZ R64, R47, R24, -R64 ;  /* 0x000000182f408223 */ /* 0x000fe20000010840 */
[----:B------:R-:W-:Y:S01]  /*5400*/  @!P0 LOP3.LUT R24, R38, 0xffff0000, RZ, 0xc0, !PT ;  /* 0xffff000026188812 */ /* 0x000fe200078ec0ff */
[----:B------:R-:W-:Y:S01]  /*5410*/  @!P0 IMAD.U32 R50, R59, 0x10000, RZ ;  /* 0x000100003b328824 */ /* 0x000fe200078e00ff */
[----:B------:R-:W-:Y:S01]  /*5420*/  @!P0 F2FP.BF16.PACK_AB R65, R65, R62 ;  /* 0x0000003e4141823e */ /* 0x000fe200000010ff */
        /* <DEDUP_REMOVED lines=15> */
[----:B------:R-:W-:Y:S02]  /*5520*/  @!P0 FMUL.FTZ R9, R27, R24 ;  /* 0x000000181b098220 */ /* 0x000fe40000410000 */
[----:B------:R-:W-:Y:S02]  /*5530*/  @!P0 FFMA.FTZ R7, R48, R49, R7 ;  /* 0x0000003130078223 */ /* 0x000fe40000010007 */
[----:B------:R-:W-:Y:S02]  /*5540*/  @!P0 FFMA.FTZ R8, R51, R50, R8 ;  /* 0x0000003233088223 */ /* 0x000fe40000010008 */
[----:B------:R-:W-:Y:S01]  /*5550*/  @!P0 IMAD.MOV.U32 R57, RZ, RZ, R65 ;  /* 0x000000ffff398224 */ /* 0x000fe200078e0041 */
[----:B------:R-:W-:Y:S01]  /*5560*/  @!P0 F2FP.BF16.PACK_AB R62, R7, R6 ;  /* 0x00000006073e823e */ /* 0x000fe200000010ff */
[----:B------:R-:W-:Y:S01]  /*5570*/  @!P0 IMAD.MOV.U32 R58, RZ, RZ, R63 ;  /* 0x000000ffff3a8224 */ /* 0x000fe200078e003f */
[----:B------:R-:W-:Y:S01]  /*5580*/  @!P0 F2FP.BF16.PACK_AB R63, R5, R4 ;  /* 0x00000004053f823e */ /* 0x000fe200000010ff */
        /* <DEDUP_REMOVED lines=16> */
.L_x_696:
        /* <DEDUP_REMOVED lines=29> */
.L_x_700:
[----:B------:R-:W-:Y:S05]  /*5860*/  BSYNC B1 ;  /* 0x0000000000017941 */ /* 0x000fea0003800000 */
.L_x_695:
[C---:B------:R-:W-:Y:S01]  /*5870*/  ISETP.GT.AND P0, PT, R18.reuse, R11, PT ;  /* 0x0000000b1200720c */ /* 0x040fe20003f04270 */
[----:B------:R-:W-:Y:S01]  /*5880*/  @!UPT UIADD3 URZ, URZ, URZ, URZ ;  /* 0x0000003f3f3ff290 */ /* 0x000fe2000fffe03f */
[----:B------:R-:W-:Y:S11]  /*5890*/  BSSY B0, `(.L_x_717) ;  /* 0x0000042000007945 */ /* 0x000ff60003800000 */
[----:B-12---:R-:W-:Y:S01]  /*58a0*/  @P0 IADD3 R5, R18, -0x1, RZ ;  /* 0xffffffff12050810 */ /* 0x006fe20007ffe0ff */
[----:B------:R-:W-:Y:S02]  /*58b0*/  @P0 IMAD.MOV.U32 R6, RZ, RZ, R150 ;  /* 0x000000ffff060224 */ /* 0x000fe400078e0096 */
[----:B------:R-:W-:Y:S01]  /*58c0*/  @P0 IMAD.MOV.U32 R7, RZ, RZ, R155 ;  /* 0x000000ffff070224 */ /* 0x000fe200078e009b */
[----:B------:R-:W-:Y:S01]  /*58d0*/  @P0 SHF.R.S32.HI R4, RZ, 0x1f, R5 ;  /* 0x0000001fff040819 */ /* 0x000fe20000011405 */
[----:B------:R-:W-:Y:S02]  /*58e0*/  @P0 IMAD R3, R98, R5, RZ ;  /* 0x0000000562030224 */ /* 0x000fe400078e02ff */
[-C--:B------:R-:W-:Y:S04]  /*58f0*/  @P0 IMAD.WIDE.U32 R6, R5, R100.reuse, R6 ;  /* 0x0000006405060225 */ /* 0x080fe800078e0006 */
[----:B------:R-:W-:Y:S01]  /*5900*/  @P0 IMAD R3, R4, R100, R3 ;  /* 0x0000006404030224 */ /* 0x000fe200078e0203 */
[----:B------:R-:W-:Y:S01]  /*5910*/  @P0 LEA R8, P1, R6, c[0x0][0x250], 0x1 ;  /* 0x0000940006080a11 */ /* 0x000fe200078208ff */
[----:B------:R-:W-:Y:S02]  /*5920*/  @P0 IMAD R2, R67, 0x3000, R10 ;  /* 0x0000300043020824 */ /* 0x000fe400078e020a */
[----:B------:R-:W-:Y:S02]  /*5930*/  @P0 IMAD.IADD R3, R7, 0x1, R3 ;  /* 0x0000000107030824 */ /* 0x000fe400078e0203 */
[----:B------:R-:W-:Y:S03]  /*5940*/  @P0 IMAD.SHL.U32 R4, R2, 0x2, RZ ;  /* 0x0000000202040824 */ /* 0x000fe600078e00ff */
[----:B------:R-:W-:Y:S02]  /*5950*/  @P0 LEA.HI.X R9, R6, c[0x0][0x254], R3, 0x1, P1 ;  /* 0x0000950006090a11 */ /* 0x000fe400008f0c03 */
[----:B------:R-:W-:Y:S02]  /*5960*/  @P0 LEA R6, P1, R107, R8, 0x1 ;  /* 0x000000086b060211 */ /* 0x000fe400078208ff */
[----:B------:R-:W-:Y:S01]  /*5970*/  IADD3 R3, R67, 0x1, RZ ;  /* 0x0000000143037810 */ /* 0x000fe20007ffe0ff */
        /* <DEDUP_REMOVED lines=9> */
[----:B------:R1:W-:Y:S01]  /*5a10*/  @P0 LDGSTS.E.BYPASS.LTC128B.128 [R4+0x5100], [R6.64+0x100], !P3 ;  /* 0x0510010006040fae */ /* 0x0003e2000d901d46 */
[----:B------:R-:W-:Y:S03]  /*5a20*/  ISETP.GE.AND P0, PT, R67, 0x1, PT ;  /* 0x000000014300780c */ /* 0x000fe60003f06270 */
[----:B------:R-:W0:Y:S01]  /*5a30*/  LDGDEPBAR ;  /* 0x00000000000079af */ /* 0x000e220000000000 */
[----:B------:R-:W-:Y:S02]  /*5a40*/  SEL R67, R3, RZ, !P0 ;  /* 0x000000ff03437207 */ /* 0x000fe40004000000 */
[----:B------:R-:W-:Y:S01]  /*5a50*/  ISETP.GE.AND P0, PT, R115, R146, PT ;  /* 0x000000927300720c */ /* 0x000fe20003f06270 */
[----:B------:R-:W-:Y:S04]  /*5a60*/  DEPBAR.LE SB0, 0x2 ;  /* 0x000080800000791a */ /* 0x000fe80000000000 */
[----:B------:R-:W-:Y:S08]  /*5a70*/  BAR.SYNC.DEFER_BLOCKING 0x0 ;  /* 0x0000000000007b1d */ /* 0x000ff00000010000 */
[----:B------:R-:W-:-:S05]  /*5a80*/  @P0 BRA `(.L_x_718) ;  /* 0x0000022000000947 */ /* 0x000fca0003800000 */
[C---:B-1----:R-:W-:Y:S01]  /*5a90*/  LEA R4, P0, R18.reuse, R170, 0x6 ;  /* 0x000000aa12047211 */ /* 0x042fe200078030ff */
[----:B------:R-:W-:Y:S02]  /*5aa0*/  IMAD.MOV.U32 R28, RZ, RZ, R166 ;  /* 0x000000ffff1c7224 */ /* 0x000fe400078e00a6 */
[----:B------:R-:W-:Y:S01]  /*5ab0*/  IMAD.MOV.U32 R29, RZ, RZ, R123 ;  /* 0x000000ffff1d7224 */ /* 0x000fe200078e007b */
[----:B------:R-:W-:Y:S03]  /*5ac0*/  LEA.HI.X.SX32 R5, R18, R171, 0x6, P0 ;  /* 0x000000ab12057211 */ /* 0x000fe600000f36ff */
[----:B------:R-:W-:Y:S04]  /*5ad0*/  IMAD.WIDE.U32 R28, R4, c[0x0][0x208], R28 ;  /* 0x00008200041c7a25 */ /* 0x000fe800078e001c */
[----:B------:R-:W-:Y:S01]  /*5ae0*/  IMAD R2, R5, c[0x0][0x208], RZ ;  /* 0x0000820005027a24 */ /* 0x000fe200078e02ff */
[----:B------:R-:W-:Y:S03]  /*5af0*/  LEA R8, P0, R28, c[0x0][0x1f8], 0x1 ;  /* 0x00007e001c087a11 */ /* 0x000fe600078008ff */
[----:B------:R-:W-:Y:S04]  /*5b00*/  IMAD R2, R4, c[0x0][0x20c], R2 ;  /* 0x0000830004027a24 */ /* 0x000fe800078e0202 */
[----:B------:R-:W-:Y:S05]  /*5b10*/  IMAD.IADD R2, R29, 0x1, R2 ;  /* 0x000000011d027824 */ /* 0x000fea00078e0202 */
[----:B------:R-:W-:Y:S02]  /*5b20*/  LEA.HI.X R9, R28, c[0x0][0x1fc], R2, 0x1, P0 ;  /* 0x00007f001c097a11 */ /* 0x000fe400000f0c02 */
[----:B------:R-:W-:Y:S11]  /*5b30*/  ISETP.GE.AND P0, PT, R22, c[0x0][0x1d4], PT ;  /* 0x0000750016007a0c */ /* 0x000ff60003f06270 */
[----:B------:R-:W-:Y:S02]  /*5b40*/  @!UPT UIADD3 URZ, URZ, URZ, URZ ;  /* 0x0000003f3f3ff290 */ /* 0x000fe4000fffe03f */
[----:B-----5:R-:W1:Y:S04]  /*5b50*/  @!P0 LDS.128 R24, [R148] ;  /* 0x0000000094188984 */ /* 0x020e680000000c00 */
        /* <DEDUP_REMOVED lines=21> */
.L_x_718:
[----:B-1----:R-:W-:Y:S05]  /*5cb0*/  BSYNC B0 ;  /* 0x0000000000007941 */ /* 0x002fea0003800000 */
.L_x_717:
[----:B------:R-:W-:Y:S04]  /*5cc0*/  IADD3 R2, R18, -0x2, RZ ;  /* 0xfffffffe12027810 */ /* 0x000fe80007ffe0ff */
[C---:B------:R-:W-:Y:S11]  /*5cd0*/  ISETP.GE.AND P0, PT, R2.reuse, R11, PT ;  /* 0x0000000b0200720c */ /* 0x040ff60003f06270 */
[----:B------:R-:W-:Y:S02]  /*5ce0*/  @!UPT UIADD3 URZ, URZ, URZ, URZ ;  /* 0x0000003f3f3ff290 */ /* 0x000fe4000fffe03f */
[----:B------:R-:W-:Y:S01]  /*5cf0*/  @P0 SHF.R.S32.HI R5, RZ, 0x1f, R2 ;  /* 0x0000001fff050819 */ /* 0x000fe20000011402 */
[----:B------:R-:W-:Y:S02]  /*5d00*/  @P0 IMAD R4, R101, R2, RZ ;  /* 0x0000000265040224 */ /* 0x000fe400078e02ff */
[----:B------:R-:W-:Y:S02]  /*5d10*/  @P0 IMAD.MOV.U32 R6, RZ, RZ, R152 ;  /* 0x000000ffff060224 */ /* 0x000fe400078e0098 */
[----:B------:R-:W-:Y:S02]  /*5d20*/  @P0 IMAD.MOV.U32 R7, RZ, RZ, R157 ;  /* 0x000000ffff070224 */ /* 0x000fe400078e009d */
[-C--:B------:R-:W-:Y:S02]  /*5d30*/  @P0 IMAD R4, R5, R103.reuse, R4 ;  /* 0x0000006705040224 */ /* 0x080fe400078e0204 */
[----:B------:R-:W-:Y:S04]  /*5d40*/  @P0 IMAD.WIDE.U32 R6, R2, R103, R6 ;  /* 0x0000006702060225 */ /* 0x000fe800078e0006 */
[----:B------:R-:W-:Y:S01]  /*5d50*/  @P0 IMAD.IADD R4, R7, 0x1, R4 ;  /* 0x0000000107040824 */ /* 0x000fe200078e0204 */
[C---:B------:R-:W-:Y:S01]  /*5d60*/  @P0 LEA R8, P1, R6.reuse, c[0x0][0x220], 0x1 ;  /* 0x0000880006080a11 */ /* 0x040fe200078208ff */
[----:B------:R-:W-:Y:S03]  /*5d70*/  @P0 IMAD R3, R67, 0x3000, R10 ;  /* 0x0000300043030824 */ /* 0x000fe600078e020a */
[----:B------:R-:W-:Y:S01]  /*5d80*/  @P0 LEA.HI.X R9, R6, c[0x0][0x224], R4, 0x1, P1 ;  /* 0x0000890006090a11 */ /* 0x000fe200008f0c04 */
[----:B------:R-:W-:Y:S01]  /*5d90*/  @P0 IMAD.SHL.U32 R5, R3, 0x2, RZ ;  /* 0x0000000203050824 */ /* 0x000fe200078e00ff */
[----:B------:R-:W-:Y:S02]  /*5da0*/  @P0 LEA R6, P1, R105, R8, 0x1 ;  /* 0x0000000869060211 */ /* 0x000fe400078208ff */
[----:B------:R-:W-:Y:S02]  /*5db0*/  IADD3 R4, R55, 0x1, RZ ;  /* 0x0000000137047810 */ /* 0x000fe40007ffe0ff */
        /* <DEDUP_REMOVED lines=13> */
[C---:B------:R-:W-:Y:S02]  /*5e90*/  ISETP.GT.AND P0, PT, R18.reuse, R11, PT ;  /* 0x0000000b1200720c */ /* 0x040fe40003f04270 */
[----:B------:R-:W-:Y:S11]  /*5ea0*/  IADD3 R18, R18, -0x1, RZ ;  /* 0xffffffff12127810 */ /* 0x000ff60007ffe0ff */
[----:B------:R-:W-:-:S05]  /*5eb0*/  @P0 BRA `(.L_x_719) ;  /* 0xffffbe1000000947 */ /* 0x000fca000383ffff */
[----:B------:R-:W-:Y:S06]  /*5ec0*/  BAR.SYNC.DEFER_BLOCKING 0x0 ;  /* 0x0000000000007b1d */ /* 0x000fec0000010000 */
.L_x_694:
[----:B-1----:R-:W-:Y:S01]  /*5ed0*/  ISETP.GE.AND P0, PT, R89, 0x1, PT ;  /* 0x000000015900780c */ /* 0x002fe20003f06270 */
[----:B------:R-:W-:Y:S01]  /*5ee0*/  IMAD.IADD R2, R95, 0x1, R96 ;  /* 0x000000015f027824 */ /* 0x000fe200078e0260 */
[----:B------:R-:W-:Y:S01]  /*5ef0*/  PLOP3.LUT P2, PT, PT, PT, PT, 0x80, 0x0 ;  /* 0x000000000000781c */ /* 0x000fe20003f4f070 */
[----:B------:R-:W-:Y:S01]  /*5f00*/  CS2R R98, SRZ ;  /* 0x0000000000627805 */ /* 0x000fe2000001ff00 */
[----:B------:R-:W-:Y:S01]  /*5f10*/  CS2R R10, SRZ ;  /* 0x00000000000a7805 */ /* 0x000fe2000001ff00 */
[----:B------:R-:W-:Y:S01]  /*5f20*/  MOV R96, RZ ;  /* 0x000000ff00607202 */ /* 0x000fe20000000f00 */
[----:B------:R-:W-:Y:S01]  /*5f30*/  IMAD.MOV.U32 R95, RZ, RZ, RZ ;  /* 0x000000ffff5f7224 */ /* 0x000fe200078e00ff */
[----:B------:R-:W-:Y:S01]  /*5f40*/  CS2R R8, SRZ ;  /* 0x0000000000087805 */ /* 0x000fe2000001ff00 */
[----:B------:R-:W-:Y:S01]  /*5f50*/  CS2R R6, SRZ ;  /* 0x0000000000067805 */ /* 0x000fe2000001ff00 */
[----:B------:R-:W-:Y:S01]  /*5f60*/  MOV R13, RZ ;  /* 0x000000ff000d7202 */ /* 0x000fe20000000f00 */
[----:B------:R-:W-:Y:S01]  /*5f70*/  IMAD.MOV.U32 R4, RZ, RZ, RZ ;  /* 0x000000ffff047224 */ /* 0x000fe200078e00ff */
[----:B------:R-:W-:Y:S01]  /*5f80*/  MOV R88, RZ ;  /* 0x000000ff00587202 */ /* 0x000fe20000000f00 */
        /* <DEDUP_REMOVED lines=50> */
[----:B------:R-:W-:Y:S01]  /*62b0*/  IMAD.WIDE.U32 R20, R97, c[0x0][0x178], RZ ;  /* 0x00005e0061147a25 */ /* 0x000fe200078e00ff */
[----:B------:R-:W-:Y:S01]  /*62c0*/  SHF.R.S32.HI R0, RZ, 0x1f, R97 ;  /* 0x0000001fff007819 */ /* 0x000fe20000011461 */
[----:B------:R-:W-:Y:S01]  /*62d0*/  BSSY B0, `(.L_x_721) ;  /* 0x000009f000007945 */ /* 0x000fe20003800000 */
[-C--:B------:R-:W-:Y:S01]  /*62e0*/  LEA.HI R5, R9, R90.reuse, RZ, 0x3 ;  /* 0x0000005a09057211 */ /* 0x080fe200078f18ff */
[----:B------:R-:W-:Y:S01]  /*62f0*/  IMAD R42, R93, c[0x0][0x2c4], RZ ;  /* 0x0000b1005d2a7a24 */ /* 0x000fe200078e02ff */
[----:B------:R-:W-:Y:S01]  /*6300*/  LEA.HI R13, R9, R90, RZ, 0x4 ;  /* 0x0000005a090d7211 */ /* 0x000fe200078f20ff */
[----:B------:R-:W-:Y:S01]  /*6310*/  IMAD R0, R0, c[0x0][0x178], RZ ;  /* 0x00005e0000007a24 */ /* 0x000fe200078e02ff */
[----:B------:R-:W-:Y:S02]  /*6320*/  SHF.R.S32.HI R6, RZ, 0x3, R5 ;  /* 0x00000003ff067819 */ /* 0x000fe40000011405 */
[----:B------:R-:W-:Y:S01]  /*6330*/  LOP3.LUT R15, R5, 0xfffffff8, RZ, 0xc0, !PT ;  /* 0xfffffff8050f7812 */ /* 0x000fe200078ec0ff */
[----:B------:R-:W-:Y:S01]  /*6340*/  IMAD R7, R97, c[0x0][0x17c], R0 ;  /* 0x00005f0061077a24 */ /* 0x000fe200078e0200 */
[----:B------:R-:W-:Y:S01]  /*6350*/  SHF.R.S32.HI R8, RZ, 0x4, R13 ;  /* 0x00000004ff087819 */ /* 0x000fe2000001140d */
[----:B------:R-:W-:Y:S01]  /*6360*/  IMAD.SHL.U32 R201, R6, 0x40, RZ ;  /* 0x0000004006c97824 */ /* 0x000fe200078e00ff */
[----:B------:R-:W-:Y:S01]  /*6370*/  ISETP.NE.U32.AND P3, PT, RZ, c[0x0][0x348], PT ;  /* 0x0000d200ff007a0c */ /* 0x000fe20003f65070 */
[----:B------:R-:W-:Y:S01]  /*6380*/  IMAD.IADD R15, R90, 0x1, -R15 ;  /* 0x000000015a0f7824 */ /* 0x000fe200078e0a0f */
[----:B------:R-:W-:Y:S01]  /*6390*/  LEA.HI R3, R13, R8, RZ, 0x1 ;  /* 0x000000080d037211 */ /* 0x000fe200078f08ff */
[----:B------:R-:W-:Y:S01]  /*63a0*/  IMAD.MOV.U32 R0, RZ, RZ, 0x1 ;  /* 0x00000001ff007424 */ /* 0x000fe200078e00ff */
[----:B------:R-:W-:Y:S01]  /*63b0*/  LOP3.LUT R201, R201, 0x1c0, RZ, 0xc0, !PT ;  /* 0x000001c0c9c97812 */ /* 0x000fe200078ec0ff */
[----:B------:R-:W-:Y:S01]  /*63c0*/  IMAD.SHL.U32 R16, R15, 0x8, RZ ;  /* 0x000000080f107824 */ /* 0x000fe200078e00ff */
[----:B------:R-:W-:Y:S01]  /*63d0*/  LOP3.LUT R3, R3, 0xfffffffe, RZ, 0xc0, !PT ;  /* 0xfffffffe03037812 */ /* 0x000fe200078ec0ff */
[----:B------:R-:W-:Y:S01]  /*63e0*/  IMAD.IADD R21, R21, 0x1, R7 ;  /* 0x0000000115157824 */ /* 0x000fe200078e0207 */
[----:B------:R-:W-:-:S02]  /*63f0*/  ISETP.NE.AND P4, PT, R0, c[0x0][0x2c4], PT ;  /* 0x0000b10000007a0c */ /* 0x000fc40003f85270 */
[----:B------:R-:W-:Y:S01]  /*6400*/  LOP3.LUT R0, R201, 0x38, R16, 0xf8, !PT ;  /* 0x00000038c9007812 */ /* 0x000fe200078ef810 */
[----:B------:R-:W-:Y:S01]  /*6410*/  IMAD.IADD R3, R8, 0x1, -R3 ;  /* 0x0000000108037824 */ /* 0x000fe200078e0a03 */
[----:B------:R-:W-:Y:S01]  /*6420*/  SHF.R.U32.HI R201, RZ, 0x3, R201 ;  /* 0x00000003ffc97819 */ /* 0x000fe200000116c9 */
[----:B------:R-:W-:Y:S01]  /*6430*/  IMAD.SHL.U32 R8, R15, 0x40, RZ ;  /* 0x000000400f087824 */ /* 0x000fe200078e00ff */
[----:B------:R-:W-:Y:S01]  /*6440*/  IADD3 R7, R16, 0x80, RZ ;  /* 0x0000008010077810 */ /* 0x000fe20007ffe0ff */
[----:B------:R-:W-:Y:S01]  /*6450*/  IMAD.WIDE.U32 R20, R195, c[0x0][0x1b8], R20 ;  /* 0x00006e00c3147a25 */ /* 0x000fe200078e0014 */
[----:B------:R-:W-:Y:S02]  /*6460*/  LOP3.LUT R201, R0, R201, RZ, 0x3c, !PT ;  /* 0x000000c900c97212 */ /* 0x000fe400078e3cff */
[C---:B------:R-:W-:Y:S01]  /*6470*/  ISETP.GE.AND P2, PT, R7.reuse, c[0x0][0x1d4], PT ;  /* 0x0000750007007a0c */ /* 0x040fe20003f46270 */
[----:B------:R-:W-:Y:S01]  /*6480*/  IMAD R0, R94, c[0x0][0x1b8], RZ ;  /* 0x00006e005e007a24 */ /* 0x000fe200078e02ff */
[----:B------:R-:W-:-:S02]  /*6490*/  ISETP.GE.AND P1, PT, R7, c[0x0][0x198], PT ;  /* 0x0000660007007a0c */ /* 0x000fc40003f26270 */
[----:B-1----:R-:W-:Y:S01]  /*64a0*/  SHF.R.S32.HI R11, RZ, 0x1f, R192 ;  /* 0x0000001fff0b7819 */ /* 0x002fe200000114c0 */
[----:B------:R-:W-:Y:S01]  /*64b0*/  IMAD R7, R195, c[0x0][0x1bc], R0 ;  /* 0x00006f00c3077a24 */ /* 0x000fe200078e0200 */
[----:B------:R-:W-:Y:S01]  /*64c0*/  ISETP.NE.AND.EX P3, PT, RZ, c[0x0][0x34c], PT, P3 ;  /* 0x0000d300ff007a0c */ /* 0x000fe20003f65330 */
[----:B------:R-:W-:Y:S01]  /*64d0*/  IMAD R0, R15, 0x20, R6 ;  /* 0x000000200f007824 */ /* 0x000fe200078e0206 */
[----:B------:R-:W-:Y:S01]  /*64e0*/  LOP3.LUT R8, R8, 0x1c0, RZ, 0xc0, !PT ;  /* 0x000001c008087812 */ /* 0x000fe200078ec0ff */
[----:B------:R-:W-:Y:S01]  /*64f0*/  IMAD.IADD R21, R21, 0x1, R7 ;  /* 0x0000000115157824 */ /* 0x000fe200078e0207 */
[----:B------:R-:W-:Y:S01]  /*6500*/  SEL R19, R11, RZ, !P3 ;  /* 0x000000ff0b137207 */ /* 0x000fe20005800000 */
[----:B------:R-:W-:Y:S01]  /*6510*/  IMAD R17, R91, 0x80, R0 ;  /* 0x000000805b117824 */ /* 0x000fe200078e0200 */
[----:B------:R-:W-:Y:S02]  /*6520*/  LOP3.LUT R5, R8, 0x8, R5, 0xf8, !PT ;  /* 0x0000000808057812 */ /* 0x000fe400078ef805 */
[----:B------:R-:W-:Y:S01]  /*6530*/  LOP3.LUT R194, R194, 0xfffffffe, RZ, 0xc0, !PT ;  /* 0xfffffffec2c27812 */ /* 0x000fe200078ec0ff */
[----:B------:R-:W-:Y:S01]  /*6540*/  @P4 IMAD.HI.U32 R0, R17, c[0x0][0x2c8], RZ ;  /* 0x0000b20011004a27 */ /* 0x000fe200078e00ff */
[----:B------:R-:W-:-:S02]  /*6550*/  SEL R14, R192, RZ, !P3 ;  /* 0x000000ffc00e7207 */ /* 0x000fc40005800000 */
[----:B------:R-:W-:Y:S01]  /*6560*/  SHF.R.U32.HI R8, RZ, 0x3, R8 ;  /* 0x00000003ff087819 */ /* 0x000fe20000011608 */
[----:B------:R-:W-:Y:S01]  /*6570*/  IMAD.MOV.U32 R24, RZ, RZ, R17 ;  /* 0x000000ffff187224 */ /* 0x000fe200078e0011 */
[----:B------:R-:W-:Y:S01]  /*6580*/  @P4 SHF.R.U32.HI R24, RZ, c[0x0][0x2cc], R0 ;  /* 0x0000b300ff184a19 */ /* 0x000fe20000011600 */
[----:B------:R-:W-:Y:S01]  /*6590*/  IMAD R19, R19, c[0x0][0x1c0], RZ ;  /* 0x0000700013137a24 */ /* 0x000fe200078e02ff */
[----:B------:R-:W-:Y:S02]  /*65a0*/  LOP3.LUT R13, R13, 0xfffffff0, RZ, 0xc0, !PT ;  /* 0xfffffff00d0d7812 */ /* 0x000fe400078ec0ff */
[----:B------:R-:W-:Y:S01]  /*65b0*/  @P2 LOP3.LUT R194, R194, 0x1, RZ, 0xfc, !PT ;  /* 0x00000001c2c22812 */ /* 0x000fe200078efcff */
[----:B------:R-:W-:Y:S01]  /*65c0*/  IMAD R19, R14, c[0x0][0x1c4], R19 ;  /* 0x000071000e137a24 */ /* 0x000fe200078e0213 */
[----:B------:R-:W-:Y:S01]  /*65d0*/  P2R R10, PR, RZ, 0x2 ;  /* 0x00000002ff0a7803 */ /* 0x000fe20000000000 */
[----:B------:R-:W-:Y:S01]  /*65e0*/  IMAD.IADD R0, R90, 0x1, -R13 ;  /* 0x000000015a007824 */ /* 0x000fe200078e0a0d */
[----:B------:R-:W-:-:S02]  /*65f0*/  LOP3.LUT R8, R5, R8, RZ, 0x3c, !PT ;  /* 0x0000000805087212 */ /* 0x000fc400078e3cff */
[C---:B------:R-:W-:Y:S02]  /*6600*/  LOP3.LUT P2, RZ, R15.reuse, 0x4, RZ, 0xc0, !PT ;  /* 0x000000040fff7812 */ /* 0x040fe4000784c0ff */
[----:B------:R-:W-:Y:S01]  /*6610*/  LOP3.LUT P1, RZ, R15, 0x2, RZ, 0xc0, !PT ;  /* 0x000000020fff7812 */ /* 0x000fe2000782c0ff */
[----:B------:R-:W-:Y:S01]  /*6620*/  IMAD.WIDE.U32 R14, R14, c[0x0][0x1c0], R20 ;  /* 0x000070000e0e7a25 */ /* 0x000fe200078e0014 */
[----:B------:R-:W-:Y:S02]  /*6630*/  SHF.R.S32.HI R5, RZ, 0x1f, R24 ;  /* 0x0000001fff057819 */ /* 0x000fe40000011418 */
[----:B------:R-:W-:Y:S01]  /*6640*/  SHF.R.S32.HI R7, RZ, 0x1f, R2 ;  /* 0x0000001fff077819 */ /* 0x000fe20000011402 */
[----:B------:R-:W-:Y:S01]  /*6650*/  IMAD.IADD R15, R15, 0x1, R19 ;  /* 0x000000010f0f7824 */ /* 0x000fe200078e0213 */
[----:B------:R-:W-:Y:S01]  /*6660*/  IADD3 R21, P3, R6, R2, RZ ;  /* 0x0000000206157210 */ /* 0x000fe20007f7e0ff */
[----:B------:R-:W-:Y:S01]  /*6670*/  IMAD R5, R5, c[0x0][0x1b0], RZ ;  /* 0x00006c0005057a24 */ /* 0x000fe200078e02ff */
[----:B------:R-:W-:-:S02]  /*6680*/  IADD3 R18, -R24, RZ, RZ ;  /* 0x000000ff18127210 */ /* 0x000fc40007ffe1ff */
[----:B------:R-:W-:Y:S01]  /*6690*/  LEA.HI.X.SX32 R2, R6, R7, 0x1, P3 ;  /* 0x0000000706027211 */ /* 0x000fe200018f0eff */
[C---:B------:R-:W-:Y:S01]  /*66a0*/  IMAD R13, R24.reuse, c[0x0][0x1b4], R5 ;  /* 0x00006d00180d7a24 */ /* 0x040fe200078e0205 */
[----:B------:R-:W-:Y:S01]  /*66b0*/  SHF.R.S32.HI R7, RZ, 0x1f, R0 ;  /* 0x0000001fff077819 */ /* 0x000fe20000011400 */
[----:B------:R-:W-:Y:S01]  /*66c0*/  IMAD.WIDE.U32 R24, R24, c[0x0][0x1b0], R14 ;  /* 0x00006c0018187a25 */ /* 0x000fe200078e000e */
[----:B------:R-:W-:Y:S02]  /*66d0*/  LEA.HI R93, R9, R90, RZ, 0x5 ;  /* 0x0000005a095d7211 */ /* 0x000fe400078f28ff */
[----:B------:R-:W-:Y:S01]  /*66e0*/  ISETP.GE.AND P6, PT, R16, c[0x0][0x1d4], PT ;  /* 0x0000750010007a0c */ /* 0x000fe20003fc6270 */
[C---:B------:R-:W-:Y:S02]  /*66f0*/  IMAD R14, R2.reuse, c[0x0][0x1e0], RZ ;  /* 0x00007800020e7a24 */ /* 0x040fe400078e02ff */
[----:B------:R-:W-:Y:S01]  /*6700*/  IMAD R12, R2, c[0x0][0x208], RZ ;  /* 0x00008200020c7a24 */ /* 0x000fe200078e02ff */
[----:B------:R-:W-:Y:S01]  /*6710*/  LEA.HI R2, R7, R0, RZ, 0x3 ;  /* 0x0000000007027211 */ /* 0x000fe200078f18ff */
[----:B------:R-:W-:Y:S01]  /*6720*/  IMAD R18, R18, c[0x0][0x2c4], R17 ;  /* 0x0000b10012127a24 */ /* 0x000fe200078e0211 */
[----:B------:R-:W-:Y:S01]  /*6730*/  SHF.R.S32.HI R17, RZ, 0x1f, R16 ;  /* 0x0000001fff117819 */ /* 0x000fe20000011410 */
[C---:B------:R-:W-:Y:S01]  /*6740*/  IMAD R14, R21.reuse, c[0x0][0x1e4], R14 ;  /* 0x00007900150e7a24 */ /* 0x040fe200078e020e */
[C---:B------:R-:W-:Y:S01]  /*6750*/  LOP3.LUT R7, R2.reuse, 0xfffffff8, RZ, 0xc0, !PT ;  /* 0xfffffff802077812 */ /* 0x040fe200078ec0ff */
[C---:B------:R-:W-:Y:S01]  /*6760*/  IMAD R12, R21.reuse, c[0x0][0x20c], R12 ;  /* 0x00008300150c7a24 */ /* 0x040fe200078e020c */
[----:B------:R-:W-:Y:S01]  /*6770*/  SHF.R.S32.HI R5, RZ, 0x1f, R18 ;  /* 0x0000001fff057819 */ /* 0x000fe20000011412 */
[----:B------:R-:W-:Y:S01]  /*6780*/  IMAD.WIDE.U32 R22, R21, c[0x0][0x1e0], R16 ;  /* 0x0000780015167a25 */ /* 0x000fe200078e0010 */
[----:B------:R-:W-:-:S03]  /*6790*/  SHF.L.U32 R2, R2, 0x6, RZ ;  /* 0x0000000602027819 */ /* 0x000fc600000006ff */
[----:B------:R-:W-:-:S04]  /*67a0*/  IMAD.WIDE.U32 R20, R21, c[0x0][0x208], R16 ;  /* 0x0000820015147a25 */ /* 0x000fc800078e0010 */
[----:B------:R-:W-:Y:S01]  /*67b0*/  IMAD.IADD R7, R0, 0x1, -R7 ;  /* 0x0000000100077824 */ /* 0x000fe200078e0a07 */
[----:B------:R-:W-:Y:S01]  /*67c0*/  LEA.HI R0, R9, R90, RZ, 0x6 ;  /* 0x0000005a09007211 */ /* 0x000fe200078f30ff */
[----:B------:R-:W-:Y:S02]  /*67d0*/  IMAD.IADD R25, R25, 0x1, R13 ;  /* 0x0000000119197824 */ /* 0x000fe400078e020d */
[----:B------:R-:W-:Y:S01]  /*67e0*/  IMAD.IADD R21, R21, 0x1, R12 ;  /* 0x0000000115157824 */ /* 0x000fe200078e020c */
[----:B------:R-:W-:Y:S01]  /*67f0*/  LOP3.LUT P4, RZ, R7, 0x4, RZ, 0xc0, !PT ;  /* 0x0000000407ff7812 */ /* 0x000fe2000788c0ff */
[----:B------:R-:W-:Y:S02]  /*6800*/  IMAD.IADD R23, R23, 0x1, R14 ;  /* 0x0000000117177824 */ /* 0x000fe400078e020e */
[----:B------:R-:W-:Y:S02]  /*6810*/  IMAD.SHL.U32 R14, R7, 0x40, RZ ;  /* 0x00000040070e7824 */ /* 0x000fe400078e00ff */
[----:B------:R-:W-:-:S02]  /*6820*/  IMAD R5, R5, c[0x0][0x1a8], RZ ;  /* 0x00006a0005057a24 */ /* 0x000fc400078e02ff */
[----:B------:R-:W-:Y:S01]  /*6830*/  IMAD.SHL.U32 R0, R0, 0x8, RZ ;  /* 0x0000000800007824 */ /* 0x000fe200078e00ff */
[----:B------:R-:W-:Y:S01]  /*6840*/  LOP3.LUT R14, R14, 0x1c0, RZ, 0xc0, !PT ;  /* 0x000001c00e0e7812 */ /* 0x000fe200078ec0ff */
[C---:B------:R-:W-:Y:S02]  /*6850*/  IMAD R5, R18.reuse, c[0x0][0x1ac], R5 ;  /* 0x00006b0012057a24 */ /* 0x040fe400078e0205 */
[----:B------:R-:W-:Y:S01]  /*6860*/  IMAD.WIDE.U32 R18, R18, c[0x0][0x1a8], R24 ;  /* 0x00006a0012127a25 */ /* 0x000fe200078e0018 */
[----:B------:R-:W-:-:S03]  /*6870*/  LOP3.LUT R201, R201, 0xfffffe00, R0, 0xf8, !PT ;  /* 0xfffffe00c9c97812 */ /* 0x000fc600078ef800 */
[----:B------:R-:W-:Y:S01]  /*6880*/  IMAD.IADD R15, R19, 0x1, R5 ;  /* 0x00000001130f7824 */ /* 0x000fe200078e0205 */
[----:B------:R-:W-:Y:S01]  /*6890*/  LEA R5, P3, R18, c[0x0][0x160], 0x1 ;  /* 0x0000580012057a11 */ /* 0x000fe200078608ff */
[----:B------:R-:W-:-:S03]  /*68a0*/  IMAD.WIDE.U32 R204, R195, c[0x0][0x1e8], R22 ;  /* 0x00007a00c3cc7a25 */ /* 0x000fc600078e0016 */
[----:B------:R-:W-:Y:S01]  /*68b0*/  LEA.HI.X R0, R18, c[0x0][0x164], R15, 0x1, P3 ;  /* 0x0000590012007a11 */ /* 0x000fe200018f0c0f */
[----:B------:R-:W-:Y:S01]  /*68c0*/  IMAD R15, R91, 0x80, R6 ;  /* 0x000000805b0f7824 */ /* 0x000fe200078e0206 */
[----:B------:R-:W-:Y:S01]  /*68d0*/  ISETP.NE.U32.AND P3, PT, RZ, c[0x0][0x350], PT ;  /* 0x0000d400ff007a0c */ /* 0x000fe20003f65070 */
[----:B------:R-:W-:Y:S01]  /*68e0*/  IMAD.WIDE.U32 R20, R195, c[0x0][0x210], R20 ;  /* 0x00008400c3147a25 */ /* 0x000fe200078e0014 */
[----:B------:R1:W3:Y:S02]  /*68f0*/  SHFL.IDX PT, R18, R5, RZ, 0x181f ;  /* 0x00181fff05127589 */ /* 0x0002e400000e0000 */
[----:B------:R-:W-:Y:S02]  /*6900*/  ISETP.NE.AND.EX P3, PT, RZ, c[0x0][0x354], PT, P3 ;  /* 0x0000d500ff007a0c */ /* 0x000fe40003f65330 */
[----:B------:R1:W4:Y:S01]  /*6910*/  SHFL.IDX PT, R19, R0, RZ, 0x181f ;  /* 0x00181fff00137589 */ /* 0x00032200000e0000 */
[----:B--2---:R-:W-:Y:S01]  /*6920*/  @P0 SHF.R.S32.HI R13, RZ, 0x1f, R4 ;  /* 0x0000001fff0d0819 */ /* 0x004fe20000011404 */
[----:B------:R-:W-:Y:S01]  /*6930*/  @!P0 IMAD.MOV.U32 R13, RZ, RZ, R11 ;  /* 0x000000ffff0d8224 */ /* 0x000fe200078e000b */
[----:B------:R-:W-:Y:S01]  /*6940*/  @P0 MOV R12, R4 ;  /* 0x00000004000c0202 */ /* 0x000fe20000000f00 */
[----:B------:R-:W-:Y:S01]  /*6950*/  IMAD R4, R94, c[0x0][0x1e8], RZ ;  /* 0x00007a005e047a24 */ /* 0x000fe200078e02ff */
[----:B------:R-:W-:Y:S01]  /*6960*/  P2R R11, PR, RZ, 0x10 ;  /* 0x00000010ff0b7803 */ /* 0x000fe20000000000 */
[----:B------:R-:W-:Y:S01]  /*6970*/  @!P0 IMAD.MOV.U32 R12, RZ, RZ, R192 ;  /* 0x000000ffff0c8224 */ /* 0x000fe200078e00c0 */
[----:B------:R-:W-:Y:S01]  /*6980*/  LOP3.LUT P0, RZ, R7, 0x2, RZ, 0xc0, !PT ;  /* 0x0000000207ff7812 */ /* 0x000fe2000780c0ff */
[----:B------:R-:W-:-:S02]  /*6990*/  IMAD R11, R195, c[0x0][0x1ec], R4 ;  /* 0x00007b00c30b7a24 */ /* 0x000fc400078e0204 */
[C---:B------:R-:W-:Y:S01]  /*69a0*/  IMAD R4, R3.reuse, 0x200, R8 ;  /* 0x0000020003047824 */ /* 0x040fe200078e0208 */
[----:B------:R-:W-:Y:S01]  /*69b0*/  SEL R202, R12, RZ, !P3 ;  /* 0x000000ff0cca7207 */ /* 0x000fe20005800000 */
[----:B------:R-:W-:Y:S01]  /*69c0*/  IMAD.SHL.U32 R3, R3, 0x8, RZ ;  /* 0x0000000803037824 */ /* 0x000fe200078e00ff */
[----:B------:R-:W-:Y:S01]  /*69d0*/  SEL R12, R13, RZ, !P3 ;  /* 0x000000ff0d0c7207 */ /* 0x000fe20005800000 */
[----:B------:R-:W-:Y:S01]  /*69e0*/  IMAD.IADD R205, R11, 0x1, R205 ;  /* 0x000000010bcd7824 */ /* 0x000fe200078e02cd */
[----:B------:R-:W-:Y:S01]  /*69f0*/  LEA.HI R11, R9, R90, RZ, 0x3 ;  /* 0x0000005a090b7211 */ /* 0x000fe200078f18ff */
[----:B------:R-:W-:Y:S01]  /*6a00*/  IMAD R94, R94, c[0x0][0x210], RZ ;  /* 0x000084005e5e7a24 */ /* 0x000fe200078e02ff */
[----:B------:R-:W-:Y:S01]  /*6a10*/  LOP3.LUT R3, R14, 0x8, R3, 0xf8, !PT ;  /* 0x000000080e037812 */ /* 0x000fe200078ef803 */
[C---:B------:R-:W-:Y:S01]  /*6a20*/  IMAD R209, R12.reuse, c[0x0][0x1f0], RZ ;  /* 0x00007c000cd17a24 */ /* 0x040fe200078e02ff */
[----:B------:R-:W-:Y:S01]  /*6a30*/  SHF.R.U32.HI R14, RZ, 0x3, R14 ;  /* 0x00000003ff0e7819 */ /* 0x000fe2000001160e */
[----:B------:R-:W-:Y:S01]  /*6a40*/  IMAD R94, R195, c[0x0][0x214], R94 ;  /* 0x00008500c35e7a24 */ /* 0x000fe200078e025e */
[----:B------:R-:W-:Y:S01]  /*6a50*/  LOP3.LUT R11, R11, 0xfffffff8, RZ, 0xc0, !PT ;  /* 0xfffffff80b0b7812 */ /* 0x000fe200078ec0ff */
[----:B------:R-:W-:Y:S01]  /*6a60*/  IMAD R207, R12, c[0x0][0x218], RZ ;  /* 0x000086000ccf7a24 */ /* 0x000fe200078e02ff */
[----:B------:R-:W-:Y:S01]  /*6a70*/  LOP3.LUT R3, R3, R14, RZ, 0x3c, !PT ;  /* 0x0000000e03037212 */ /* 0x000fe200078e3cff */
[----:B------:R-:W-:-:S02]  /*6a80*/  IMAD.IADD R95, R94, 0x1, R21 ;  /* 0x000000015e5f7824 */ /* 0x000fc400078e0215 */
[----:B------:R-:W-:Y:S01]  /*6a90*/  IMAD.IADD R8, R90, 0x1, -R11 ;  /* 0x000000015a087824 */ /* 0x000fe200078e0a0b */
[----:B------:R-:W-:Y:S01]  /*6aa0*/  LOP3.LUT R2, R3, 0xfffffe00, R2, 0xf8, !PT ;  /* 0xfffffe0003027812 */ /* 0x000fe200078ef802 */
[----:B------:R-:W-:Y:S01]  /*6ab0*/  IMAD.MOV.U32 R3, RZ, RZ, 0x10 ;  /* 0x00000010ff037424 */ /* 0x000fe200078e00ff */
[----:B------:R-:W-:Y:S01]  /*6ac0*/  IADD3 R11, R16, 0x40, RZ ;  /* 0x00000040100b7810 */ /* 0x000fe20007ffe0ff */
[----:B------:R-:W-:Y:S02]  /*6ad0*/  IMAD.MOV.U32 R94, RZ, RZ, R20 ;  /* 0x000000ffff5e7224 */ /* 0x000fe400078e0014 */
[C---:B------:R-:W-:Y:S01]  /*6ae0*/  IMAD R209, R202.reuse, c[0x0][0x1f4], R209 ;  /* 0x00007d00cad17a24 */ /* 0x040fe200078e02d1 */
[----:B------:R-:W-:Y:S01]  /*6af0*/  SEL R3, R3, 0xfffffff0, !P0 ;  /* 0xfffffff003037807 */ /* 0x000fe20004000000 */
[C---:B------:R-:W-:Y:S01]  /*6b00*/  IMAD R207, R202.reuse, c[0x0][0x21c], R207 ;  /* 0x00008700cacf7a24 */ /* 0x040fe200078e02cf */
[----:B------:R-:W-:Y:S01]  /*6b10*/  ISETP.GE.AND P0, PT, R15, R42, PT ;  /* 0x0000002a0f00720c */ /* 0x000fe20003f06270 */
[----:B------:R-:W-:Y:S01]  /*6b20*/  IMAD.WIDE.U32 R204, R202, c[0x0][0x1f0], R204 ;  /* 0x00007c00cacc7a25 */ /* 0x000fe200078e00cc */
[----:B------:R-:W-:-:S02]  /*6b30*/  ISETP.GE.AND P5, PT, R11, c[0x0][0x1d4], PT ;  /* 0x000075000b007a0c */ /* 0x000fc40003fa6270 */
[----:B------:R-:W-:Y:S01]  /*6b40*/  ISETP.GE.AND P4, PT, R11, c[0x0][0x198], PT ;  /* 0x000066000b007a0c */ /* 0x000fe20003f86270 */
[----:B------:R-:W-:Y:S02]  /*6b50*/  IMAD.SHL.U32 R8, R8, 0x8, RZ ;  /* 0x0000000808087824 */ /* 0x000fe400078e00ff */
[----:B------:R-:W-:-:S03]  /*6b60*/  IMAD.WIDE.U32 R202, R202, c[0x0][0x218], R94 ;  /* 0x00008600caca7a25 */ /* 0x000fc600078e005e */
[----:B------:R-:W-:Y:S01]  /*6b70*/  ISETP.GE.AND P3, PT, R8, c[0x0][0x198], PT ;  /* 0x0000660008007a0c */ /* 0x000fe20003f66270 */
[----:B------:R-:W-:Y:S02]  /*6b80*/  IMAD.IADD R209, R205, 0x1, R209 ;  /* 0x00000001cdd17824 */ /* 0x000fe400078e02d1 */
[----:B------:R-:W-:Y:S01]  /*6b90*/  IMAD.IADD R207, R203, 0x1, R207 ;  /* 0x00000001cbcf7824 */ /* 0x000fe200078e02cf */
[----:B------:R-:W-:Y:S05]  /*6ba0*/  @P0 BRA `(.L_x_722) ;  /* 0x0000011000000947 */ /* 0x000fea0003800000 */
[C---:B-1-34-:R-:W-:Y:S02]  /*6bb0*/  IADD3 R12, R8.reuse, 0x80, RZ ;  /* 0x00000080080c7810 */ /* 0x05afe40007ffe0ff */
[----:B------:R-:W-:Y:S02]  /*6bc0*/  SHF.R.S32.HI R14, RZ, 0x1f, R11 ;  /* 0x0000001fff0e7819 */ /* 0x000fe4000001140b */
[----:B------:R-:W-:Y:S02]  /*6bd0*/  LEA R20, P0, R8, R18, 0x1 ;  /* 0x0000001208147211 */ /* 0x000fe400078008ff */
[----:B------:R-:W-:-:S02]  /*6be0*/  SHF.R.S32.HI R13, RZ, 0x1f, R12 ;  /* 0x0000001fff0d7819 */ /* 0x000fc4000001140c */
[----:B------:R-:W-:Y:S02]  /*6bf0*/  LEA.HI R14, R14, R11, RZ, 0x3 ;  /* 0x0000000b0e0e7211 */ /* 0x000fe400078f18ff */
[----:B------:R-:W-:Y:S02]  /*6c00*/  LEA.HI.X R21, R8, R19, R17, 0x1, P0 ;  /* 0x0000001308157211 */ /* 0x000fe400000f0c11 */
[----:B------:R-:W-:Y:S01]  /*6c10*/  LEA.HI R13, R13, R12, RZ, 0x3 ;  /* 0x0000000c0d0d7211 */ /* 0x000fe200078f18ff */
[----:B------:R-:W-:Y:S01]  /*6c20*/  IMAD.SHL.U32 R12, R201, 0x2, RZ ;  /* 0x00000002c90c7824 */ /* 0x000fe200078e00ff */
[----:B------:R-:W-:Y:S02]  /*6c30*/  ISETP.NE.AND P0, PT, R10, RZ, PT ;  /* 0x000000ff0a00720c */ /* 0x000fe40003f05270 */
[----:B------:R-:W-:Y:S02]  /*6c40*/  LOP3.LUT R14, R14, 0xfffffff8, RZ, 0xc0, !PT ;  /* 0xfffffff80e0e7812 */ /* 0x000fe400078ec0ff */
[----:B------:R-:W-:Y:S01]  /*6c50*/  LOP3.LUT R13, R13, 0xfffffff8, RZ, 0xc0, !PT ;  /* 0xfffffff80d0d7812 */ /* 0x000fe200078ec0ff */
[----:B------:R-:W-:Y:S01]  /*6c60*/  @!PT LDS RZ, [RZ] ;  /* 0x00000000fffff984 */ /* 0x000fe20000000800 */
[----:B------:R1:W-:Y:S02]  /*6c70*/  LDGSTS.E.BYPASS.LTC128B.128 [R12+0x18100], [R20.64], !P3 ;  /* 0x18100000140c7fae */ /* 0x0003e4000d901d46 */
[----:B------:R-:W-:-:S04]  /*6c80*/  IMAD.WIDE R22, R14, 0x2, R18 ;  /* 0x000000020e167825 */ /* 0x000fc800078e0212 */
[----:B------:R-:W-:Y:S01]  /*6c90*/  IMAD.WIDE R18, R13, 0x2, R18 ;  /* 0x000000020d127825 */ /* 0x000fe200078e0212 */
[----:B------:R1:W-:Y:S04]  /*6ca0*/  LDGSTS.E.BYPASS.LTC128B.128 [R12+0x1c100], [R22.64], !P4 ;  /* 0x1c100000160c7fae */ /* 0x0003e8000e101d46 */
[----:B------:R1:W-:Y:S02]  /*6cb0*/  LDGSTS.E.BYPASS.LTC128B.128 [R12+0x20100], [R18.64], !P0 ;  /* 0x20100000120c7fae */ /* 0x0003e4000c101d46 */
.L_x_722:
[----:B-1-34-:R-:W-:Y:S05]  /*6cc0*/  BSYNC B0 ;  /* 0x0000000000007941 */ /* 0x01afea0003800000 */
.L_x_721:
        /* <DEDUP_REMOVED lines=8> */
[----:B---3--:R-:W-:Y:S02]  /*6d50*/  LEA R20, P0, R8, R18, 0x1 ;  /* 0x0000001208147211 */ /* 0x008fe400078008ff */
[----:B------:R-:W-:Y:S02]  /*6d60*/  SHF.R.S32.HI R12, RZ, 0x1f, R13 ;  /* 0x0000001fff0c7819 */ /* 0x000fe4000001140d */
[----:B------:R-:W-:Y:S02]  /*6d70*/  LEA.HI R14, R14, R11, RZ, 0x3 ;  /* 0x0000000b0e0e7211 */ /* 0x000fe400078f18ff */
[----:B--2---:R-:W-:-:S02]  /*6d80*/  LEA.HI.X R21, R8, R19, R17, 0x1, P0 ;  /* 0x0000001308157211 */ /* 0x004fc400000f0c11 */
        /* <DEDUP_REMOVED lines=11> */
.L_x_724:
[----:B------:R-:W-:Y:S05]  /*6e40*/  BSYNC B0 ;  /* 0x0000000000007941 */ /* 0x000fea0003800000 */
.L_x_723:
        /* <DEDUP_REMOVED lines=8> */
[----:B---3--:R-:W-:Y:S02]  /*6ed0*/  LEA R20, P0, R8, R18, 0x1 ;  /* 0x0000001208147211 */ /* 0x008fe400078008ff */
[----:B------:R-:W-:Y:S02]  /*6ee0*/  SHF.R.S32.HI R12, RZ, 0x1f, R13 ;  /* 0x0000001fff0c7819 */ /* 0x000fe4000001140d */
[----:B------:R-:W-:Y:S02]  /*6ef0*/  LEA.HI R14, R14, R11, RZ, 0x3 ;  /* 0x0000000b0e0e7211 */ /* 0x000fe400078f18ff */
[----:B----4-:R-:W-:-:S02]  /*6f00*/  LEA.HI.X R21, R8, R19, R17, 0x1, P0 ;  /* 0x0000001308157211 */ /* 0x010fc400000f0c11 */
        /* <DEDUP_REMOVED lines=11> */
.L_x_726:
[----:B------:R-:W-:Y:S05]  /*6fc0*/  BSYNC B0 ;  /* 0x0000000000007941 */ /* 0x000fea0003800000 */
.L_x_725:
[----:B------:R-:W-:Y:S01]  /*6fd0*/  IADD3 R15, R15, 0x60, RZ ;  /* 0x000000600f0f7810 */ /* 0x000fe20007ffe0ff */
[----:B---3--:R-:W3:Y:S01]  /*6fe0*/  SHFL.IDX PT, R18, R5, 0x3, 0x181f ;  /* 0x00781f0005127f89 */ /* 0x008ee200000e0000 */
[----:B------:R-:W-:Y:S01]  /*6ff0*/  P2R R13, PR, RZ, 0x4 ;  /* 0x00000004ff0d7803 */ /* 0x000fe20000000000 */
[----:B------:R-:W-:Y:S01]  /*7000*/  IMAD.SHL.U32 R134, R201, 0x2, RZ ;  /* 0x00000002c9867824 */ /* 0x000fe200078e00ff */
[----:B------:R-:W-:Y:S01]  /*7010*/  ISETP.GE.AND P0, PT, R15, R42, PT ;  /* 0x0000002a0f00720c */ /* 0x000fe20003f06270 */
[----:B----4-:R4:W5:Y:S01]  /*7020*/  SHFL.IDX PT, R19, R0, 0x3, 0x181f ;  /* 0x00781f0000137f89 */ /* 0x01096200000e0000 */
[----:B------:R-:W-:Y:S01]  /*7030*/  ISETP.NE.AND P2, PT, R10, RZ, PT ;  /* 0x000000ff0a00720c */ /* 0x000fe20003f45270 */
[----:B------:R-:W-:Y:S01]  /*7040*/  IMAD.MOV.U32 R88, RZ, RZ, 0x6 ;  /* 0x00000006ff587424 */ /* 0x000fe200078e00ff */
[----:B------:R-:W-:Y:S01]  /*7050*/  P2R R12, PR, RZ, 0x2 ;  /* 0x00000002ff0c7803 */ /* 0x000fe20000000000 */
[----:B------:R-:W-:Y:S01]  /*7060*/  IMAD.MOV.U32 R206, RZ, RZ, R202 ;  /* 0x000000ffffce7224 */ /* 0x000fe200078e00ca */
[----:B------:R-:W-:Y:S01]  /*7070*/  LEA.HI.SX32 R95, R133, 0xffffffff, 0x1a ;  /* 0xffffffff855f7811 */ /* 0x000fe200078fd2ff */
[----:B------:R-:W-:Y:S01]  /*7080*/  IMAD.MOV.U32 R208, RZ, RZ, R204 ;  /* 0x000000ffffd07224 */ /* 0x000fe200078e00cc */
[----:B------:R-:W-:Y:S01]  /*7090*/  SHF.R.S32.HI R47, RZ, 0x5, R93 ;  /* 0x00000005ff2f7819 */ /* 0x000fe2000001145d */
[----:B------:R-:W-:Y:S01]  /*70a0*/  IMAD.IADD R6, R89, 0x1, -R6 ;  /* 0x0000000159067824 */ /* 0x000fe200078e0a06 */
[----:B------:R-:W-:Y:S01]  /*70b0*/  IADD3 R200, R134, 0x100, RZ ;  /* 0x0000010086c87810 */ /* 0x000fe20007ffe0ff */
[----:B------:R-:W-:-:S02]  /*70c0*/  IMAD.MOV.U32 R198, RZ, RZ, 0x5 ;  /* 0x00000005ffc67424 */ /* 0x000fc400078e00ff */
[----:B------:R-:W-:-:S04]  /*70d0*/  @!P0 SHF.R.S32.HI R10, RZ, 0x1f, R11 ;  /* 0x0000001fff0a8819 */ /* 0x000fc8000001140b */
[----:B------:R-:W-:Y:S02]  /*70e0*/  @!P0 LEA.HI R15, R10, R11, RZ, 0x3 ;  /* 0x0000000b0a0f8211 */ /* 0x000fe400078f18ff */
[----:B------:R-:W-:Y:S02]  /*70f0*/  SHF.R.S32.HI R10, RZ, 0x1f, R95 ;  /* 0x0000001fff0a7819 */ /* 0x000fe4000001145f */
[C---:B---3--:R-:W-:Y:S02]  /*7100*/  @!P0 LEA R16, P1, R8.reuse, R18, 0x1 ;  /* 0x0000001208108211 */ /* 0x048fe400078208ff */
[----:B------:R-:W-:Y:S02]  /*7110*/  @!P0 LOP3.LUT R15, R15, 0xfffffff8, RZ, 0xc0, !PT ;  /* 0xfffffff80f0f8812 */ /* 0x000fe400078ec0ff */
[C---:B-12-4-:R-:W-:Y:S02]  /*7120*/  IADD3 R0, R8.reuse, 0x80, RZ ;  /* 0x0000008008007810 */ /* 0x056fe40007ffe0ff */
[----:B-----5:R-:W-:Y:S01]  /*7130*/  @!P0 LEA.HI.X R17, R8, R19, R17, 0x1, P1 ;  /* 0x0000001308118211 */ /* 0x020fe200008f0c11 */
[----:B------:R-:W-:Y:S01]  /*7140*/  @!P0 IMAD.WIDE R14, R15, 0x2, R18 ;  /* 0x000000020f0e8825 */ /* 0x000fe200078e0212 */
[----:B------:R-:W-:-:S02]  /*7150*/  @!P0 SHF.R.S32.HI R5, RZ, 0x1f, R0 ;  /* 0x0000001fff058819 */ /* 0x000fc40000011400 */
[----:B------:R-:W-:Y:S01]  /*7160*/  LOP3.LUT P1, RZ, R194, 0x1, RZ, 0xc0, !PT ;  /* 0x00000001c2ff7812 */ /* 0x000fe2000782c0ff */
[----:B------:R-:W-:Y:S01]  /*7170*/  @!PT LDS RZ, [RZ] ;  /* 0x00000000fffff984 */ /* 0x000fe20000000800 */
[----:B------:R1:W-:Y:S01]  /*7180*/  @!P0 LDGSTS.E.BYPASS.LTC128B.128 [R134+0x1b100], [R16.64], !P3 ;  /* 0x1b10000010868fae */ /* 0x0003e2000d901d46 */
[----:B------:R-:W-:Y:S02]  /*7190*/  @!P0 LEA.HI R5, R5, R0, RZ, 0x3 ;  /* 0x0000000005058211 */ /* 0x000fe400078f18ff */
[----:B------:R-:W-:Y:S01]  /*71a0*/  ISETP.GE.AND P3, PT, R89, 0x41, PT ;  /* 0x000000415900780c */ /* 0x000fe20003f66270 */
[----:B------:R2:W-:Y:S01]  /*71b0*/  @!P0 LDGSTS.E.BYPASS.LTC128B.128 [R134+0x1f100], [R14.64], !P4 ;  /* 0x1f1000000e868fae */ /* 0x0005e2000e101d46 */
[----:B------:R-:W-:-:S05]  /*71c0*/  @!P0 LOP3.LUT R5, R5, 0xfffffff8, RZ, 0xc0, !PT ;  /* 0xfffffff805058812 */ /* 0x000fca00078ec0ff */
[----:B------:R-:W-:-:S04]  /*71d0*/  @!P0 IMAD.WIDE R20, R5, 0x2, R18 ;  /* 0x0000000205148825 */ /* 0x000fc800078e0212 */
[----:B------:R-:W-:Y:S01]  /*71e0*/  IMAD.MOV.U32 R5, RZ, RZ, c[0x0][0x208] ;  /* 0x00008200ff057624 */ /* 0x000fe200078e00ff */
[----:B------:R3:W-:Y:S03]  /*71f0*/  @!P0 LDGSTS.E.BYPASS.LTC128B.128 [R134+0x23100], [R20.64], !P2 ;  /* 0x2310000014868fae */ /* 0x0007e6000d101d46 */
[C---:B------:R-:W-:Y:S01]  /*7200*/  IMAD.SHL.U32 R199, R5.reuse, 0x20, RZ ;  /* 0x0000002005c77824 */ /* 0x040fe200078e00ff */
[----:B------:R-:W0:Y:S01]  /*7210*/  LDGDEPBAR ;  /* 0x00000000000079af */ /* 0x000e220000000000 */
[C---:B-1----:R-:W-:Y:S01]  /*7220*/  SHF.L.U64.HI R16, R5.reuse, R88, c[0x0][0x20c] ;  /* 0x0000830005107619 */ /* 0x042fe20000010258 */
[----:B------:R-:W-:Y:S02]  /*7230*/  IMAD.SHL.U32 R17, R5, 0x40, RZ ;  /* 0x0000004005117824 */ /* 0x000fe400078e00ff */
[----:B--2---:R-:W-:Y:S02]  /*7240*/  IMAD.MOV.U32 R15, RZ, RZ, c[0x0][0x1e0] ;  /* 0x00007800ff0f7624 */ /* 0x004fe400078e00ff */
[----:B------:R-:W-:-:S02]  /*7250*/  IMAD R14, R16, R95, RZ ;  /* 0x0000005f100e7224 */ /* 0x000fc400078e02ff */
[-C--:B------:R-:W-:Y:S01]  /*7260*/  IMAD.WIDE.U32 R18, R95, R17.reuse, R206 ;  /* 0x000000115f127225 */ /* 0x080fe200078e00ce */
[C---:B------:R-:W-:Y:S02]  /*7270*/  SHF.L.U64.HI R88, R15.reuse, R88, c[0x0][0x1e4] ;  /* 0x000079000f587619 */ /* 0x040fe40000010258 */
[CC--:B------:R-:W-:Y:S01]  /*7280*/  SHF.L.U64.HI R196, R15.reuse, R198.reuse, c[0x0][0x1e4] ;  /* 0x000079000fc47619 */ /* 0x0c0fe200000102c6 */
[----:B------:R-:W-:Y:S01]  /*7290*/  IMAD R14, R10, R17, R14 ;  /* 0x000000110a0e7224 */ /* 0x000fe200078e020e */
[----:B------:R-:W-:Y:S01]  /*72a0*/  BAR.SYNC.DEFER_BLOCKING 0x0 ;  /* 0x0000000000007b1d */ /* 0x000fe20000010000 */
[----:B------:R-:W-:Y:S01]  /*72b0*/  LEA R22, P0, R18, c[0x0][0x1f8], 0x1 ;  /* 0x00007e0012167a11 */ /* 0x000fe200078008ff */
[----:B------:R-:W-:Y:S01]  /*72c0*/  IMAD.SHL.U32 R153, R15, 0x40, RZ ;  /* 0x000000400f997824 */ /* 0x000fe200078e00ff */
[----:B------:R-:W-:Y:S01]  /*72d0*/  SHF.L.U64.HI R198, R5, R198, c[0x0][0x20c] ;  /* 0x0000830005c67619 */ /* 0x000fe200000102c6 */
[----:B------:R-:W-:Y:S01]  /*72e0*/  IMAD.IADD R14, R19, 0x1, R14 ;  /* 0x00000001130e7824 */ /* 0x000fe200078e020e */
[----:B------:R-:W-:Y:S01]  /*72f0*/  @P3 LEA.HI.SX32 R19, R133, 0xfffffffe, 0x1a ;  /* 0xfffffffe85133811 */ /* 0x000fe200078fd2ff */
[----:B------:R-:W-:Y:S01]  /*7300*/  IMAD.SHL.U32 R197, R15, 0x20, RZ ;  /* 0x000000200fc57824 */ /* 0x000fe200078e00ff */
[----:B------:R-:W-:-:S02]  /*7310*/  SHF.L.U64.HI R5, R199, 0x1, R198 ;  /* 0x00000001c7057819 */ /* 0x000fc400000102c6 */
[----:B------:R-:W-:Y:S01]  /*7320*/  LEA.HI.X R23, R18, c[0x0][0x1fc], R14, 0x1, P0 ;  /* 0x00007f0012177a11 */ /* 0x000fe200000f0c0e */
[----:B------:R-:W-:Y:S01]  /*7330*/  @P3 IMAD R14, R88, R19, RZ ;  /* 0x00000013580e3224 */ /* 0x000fe200078e02ff */
[----:B------:R-:W-:Y:S01]  /*7340*/  @P3 SHF.R.S32.HI R18, RZ, 0x1f, R19 ;  /* 0x0000001fff123819 */ /* 0x000fe20000011413 */
[----:B---3--:R-:W-:-:S04]  /*7350*/  @P3 IMAD.WIDE.U32 R20, R19, R153, R208 ;  /* 0x0000009913143225 */ /* 0x008fc800078e00d0 */
[----:B------:R-:W-:Y:S01]  /*7360*/  @P3 IMAD R14, R18, R153, R14 ;  /* 0x00000099120e3224 */ /* 0x000fe200078e020e */
[----:B------:R-:W-:-:S03]  /*7370*/  @P3 LEA R18, P0, R20, c[0x0][0x1c8], 0x1 ;  /* 0x0000720014123a11 */ /* 0x000fc600078008ff */
[----:B------:R-:W-:-:S05]  /*7380*/  @P3 IMAD.IADD R14, R21, 0x1, R14 ;  /* 0x00000001150e3824 */ /* 0x000fca00078e020e */
[----:B------:R-:W-:Y:S01]  /*7390*/  @P3 LEA.HI.X R19, R20, c[0x0][0x1cc], R14, 0x1, P0 ;  /* 0x0000730014133a11 */ /* 0x000fe200000f0c0e */
[----:B------:R-:W-:Y:S02]  /*73a0*/  IMAD R14, R88, R95, RZ ;  /* 0x0000005f580e7224 */ /* 0x000fe400078e02ff */
[----:B------:R-:W-:-:S04]  /*73b0*/  IMAD.WIDE.U32 R20, R95, R153, R208 ;  /* 0x000000995f147225 */ /* 0x000fc800078e00d0 */
[----:B------:R-:W-:Y:S02]  /*73c0*/  IMAD R14, R10, R153, R14 ;  /* 0x000000990a0e7224 */ /* 0x000fe400078e020e */
[----:B------:R-:W-:Y:S02]  /*73d0*/  IMAD R10, R95, -0x40, R6 ;  /* 0xffffffc05f0a7824 */ /* 0x000fe400078e0206 */
[----:B------:R-:W-:Y:S01]  /*73e0*/  IMAD.IADD R21, R21, 0x1, R14 ;  /* 0x0000000115157824 */ /* 0x000fe200078e020e */
[----:B------:R-:W-:Y:S02]  /*73f0*/  P2R R14, PR, RZ, 0x8 ;  /* 0x00000008ff0e7803 */ /* 0x000fe40000000000 */
[----:B------:R-:W-:-:S13]  /*7400*/  ISETP.GE.AND P4, PT, R10, 0x1, PT ;  /* 0x000000010a00780c */ /* 0x000fda0003f86270 */
[----:B------:R-:W-:-:S04]  /*7410*/  @P4 LEA R24, P0, R20, c[0x0][0x1c8], 0x1 ;  /* 0x0000720014184a11 */ /* 0x000fc800078008ff */
[----:B------:R-:W-:Y:S02]  /*7420*/  @P4 LEA.HI.X R25, R20, c[0x0][0x1cc], R21, 0x1, P0 ;  /* 0x0000730014194a11 */ /* 0x000fe400000f0c15 */
[----:B------:R-:W-:-:S03]  /*7430*/  ISETP.GE.AND P0, PT, R10, 0x21, PT ;  /* 0x000000210a00780c */ /* 0x000fc60003f06270 */
[----:B------:R-:W-:Y:S01]  /*7440*/  @!PT LDS RZ, [RZ] ;  /* 0x00000000fffff984 */ /* 0x000fe20000000800 */
[----:B------:R-:W-:Y:S01]  /*7450*/  @!PT LDS RZ, [RZ] ;  /* 0x00000000fffff984 */ /* 0x000fe20000000800 */
[----:B------:R-:W-:Y:S01]  /*7460*/  @!PT LDS RZ, [RZ] ;  /* 0x00000000fffff984 */ /* 0x000fe20000000800 */
[----:B------:R1:W-:Y:S04]  /*7470*/  @P4 LDGSTS.E.BYPASS.LTC128B.128 [R134+0xc100], [R24.64], !P6 ;  /* 0x0c10000018864fae */ /* 0x0003e8000f101d46 */
[----:B------:R1:W-:Y:S04]  /*7480*/  @P4 LDGSTS.E.BYPASS.LTC128B.128 [R134+0xe100], [R24.64+0x80], !P5 ;  /* 0x0e10008018864fae */ /* 0x0003e8000e901d46 */
[----:B------:R1:W-:Y:S02]  /*7490*/  @P4 LDGSTS.E.BYPASS.LTC128B.128 [R134+0x10100], [R24.64+0x100], !P1 ;  /* 0x1010010018864fae */ /* 0x0003e4000c901d46 */
[----:B------:R-:W-:-:S05]  /*74a0*/  @P0 IADD3 R6, P2, R197, R20, RZ ;  /* 0x00000014c5060210 */ /* 0x000fca0007f5e0ff */
[----:B------:R-:W-:Y:S01]  /*74b0*/  @P0 IMAD.X R21, R196, 0x1, R21, P2 ;  /* 0x00000001c4150824 */ /* 0x000fe200010e0615 */
[----:B------:R-:W-:-:S04]  /*74c0*/  @P0 LEA R20, P2, R6, c[0x0][0x1c8], 0x1 ;  /* 0x0000720006140a11 */ /* 0x000fc800078408ff */
[----:B------:R-:W-:Y:S01]  /*74d0*/  @P0 LEA.HI.X R21, R6, c[0x0][0x1cc], R21, 0x1, P2 ;  /* 0x0000730006150a11 */ /* 0x000fe200010f0c15 */
[----:B------:R-:W-:Y:S01]  /*74e0*/  IMAD.SHL.U32 R6, R199, 0x2, RZ ;  /* 0x00000002c7067824 */ /* 0x000fe200078e00ff */
[----:B------:R-:W-:-:S03]  /*74f0*/  ISETP.GE.AND P2, PT, R8, c[0x0][0x1d4], PT ;  /* 0x0000750008007a0c */ /* 0x000fc60003f46270 */
[----:B------:R1:W-:Y:S01]  /*7500*/  @P0 LDGSTS.E.BYPASS.LTC128B.128 [R134+0xd100], [R20.64], !P6 ;  /* 0x0d10000014860fae */ /* 0x0003e2000f101d46 */
[----:B------:R-:W-:-:S03]  /*7510*/  IADD3 R28, P4, R6, R22, RZ ;  /* 0x00000016061c7210 */ /* 0x000fc60007f9e0ff */
[----:B------:R1:W-:Y:S02]  /*7520*/  @P0 LDGSTS.E.BYPASS.LTC128B.128 [R134+0xf100], [R20.64+0x80], !P5 ;  /* 0x0f10008014860fae */ /* 0x0003e4000e901d46 */
[----:B------:R-:W-:Y:S01]  /*7530*/  IMAD.X R29, R5, 0x1, R23, P4 ;  /* 0x00000001051d7824 */ /* 0x000fe200020e0617 */
[C---:B------:R-:W-:Y:S01]  /*7540*/  @P3 LEA R26, P4, R197.reuse, R18, 0x1 ;  /* 0x00000012c51a3211 */ /* 0x040fe200078808ff */
[----:B------:R1:W-:Y:S01]  /*7550*/  @P0 LDGSTS.E.BYPASS.LTC128B.128 [R134+0x11100], [R20.64+0x100], !P1 ;  /* 0x1110010014860fae */ /* 0x0003e2000c901d46 */
[C---:B------:R-:W-:Y:S02]  /*7560*/  ISETP.LT.OR P0, PT, R10.reuse, 0x1, P2 ;  /* 0x000000010a00780c */ /* 0x040fe40001701670 */
[----:B------:R-:W-:Y:S01]  /*7570*/  @P3 LEA.HI.X R27, R197, R19, R196, 0x1, P4 ;  /* 0x00000013c51b3211 */ /* 0x000fe200020f0cc4 */
[----:B------:R-:W0:Y:S01]  /*7580*/  LDGDEPBAR ;  /* 0x00000000000079af */ /* 0x000e220000000000 */
[----:B------:R-:W-:Y:S02]  /*7590*/  ISETP.GE.AND P4, PT, R11, c[0x0][0x1d4], PT ;  /* 0x000075000b007a0c */ /* 0x000fe40003f86270 */
[----:B------:R-:W-:-:S07]  /*75a0*/  ISETP.LT.OR P2, PT, R10, 0x21, P2 ;  /* 0x000000210a00780c */ /* 0x000fce0001741670 */
[----:B------:R1:W-:Y:S01]  /*75b0*/  LDGSTS.E.BYPASS.LTC128B.128 [R134+0x100], [R22.64], !P0 ;  /* 0x0010000016867fae */ /* 0x0003e2000c101d46 */
[C---:B------:R-:W-:Y:S02]  /*75c0*/  ISETP.LT.OR P0, PT, R10.reuse, 0x1, P4 ;  /* 0x000000010a00780c */ /* 0x040fe40002701670 */
[----:B------:R-:W-:-:S11]  /*75d0*/  ISETP.LT.OR P4, PT, R10, 0x21, P4 ;  /* 0x000000210a00780c */ /* 0x000fd60002781670 */
[----:B------:R1:W-:Y:S01]  /*75e0*/  LDGSTS.E.BYPASS.LTC128B.128 [R134+0x2100], [R22.64+0x80], !P0 ;  /* 0x0210008016867fae */ /* 0x0003e2000c101d46 */
[----:B------:R-:W-:Y:S01]  /*75f0*/  ISETP.GE.AND P0, PT, R0, c[0x0][0x1d4], PT ;  /* 0x0000750000007a0c */ /* 0x000fe20003f06270 */
[----:B------:R-:W-:-:S03]  /*7600*/  IMAD R0, R47, 0x400, R2 ;  /* 0x000004002f007824 */ /* 0x000fc600078e0202 */
[C---:B------:R-:W-:Y:S02]  /*7610*/  ISETP.LT.OR P3, PT, R10.reuse, 0x1, P0 ;  /* 0x000000010a00780c */ /* 0x040fe40000761670 */
[----:B------:R-:W-:-:S11]  /*7620*/  ISETP.LT.OR P0, PT, R10, 0x21, P0 ;  /* 0x000000210a00780c */ /* 0x000fd60000701670 */
[----:B------:R1:W-:Y:S01]  /*7630*/  LDGSTS.E.BYPASS.LTC128B.128 [R134+0x4100], [R22.64+0x100], !P3 ;  /* 0x0410010016867fae */ /* 0x0003e2000d901d46 */
[----:B------:R-:W-:-:S03]  /*7640*/  ISETP.NE.AND P3, PT, R14, RZ, PT ;  /* 0x000000ff0e00720c */ /* 0x000fc60003f65270 */
[----:B------:R1:W-:Y:S01]  /*7650*/  LDGSTS.E.BYPASS.LTC128B.128 [R134+0x1100], [R28.64], !P2 ;  /* 0x011000001c867fae */ /* 0x0003e2000d101d46 */
[----:B------:R-:W-:-:S03]  /*7660*/  ISETP.NE.AND P2, PT, R13, RZ, PT ;  /* 0x000000ff0d00720c */ /* 0x000fc60003f45270 */
[----:B------:R1:W-:Y:S04]  /*7670*/  LDGSTS.E.BYPASS.LTC128B.128 [R134+0x3100], [R28.64+0x80], !P4 ;  /* 0x031000801c867fae */ /* 0x0003e8000e101d46 */
[----:B------:R1:W-:Y:S01]  /*7680*/  LDGSTS.E.BYPASS.LTC128B.128 [R134+0x5100], [R28.64+0x100], !P0 ;  /* 0x051001001c867fae */ /* 0x0003e2000c101d46 */
[----:B------:R-:W-:-:S03]  /*7690*/  ISETP.LT.AND P0, PT, RZ, c[0x0][0x27c], PT ;  /* 0x00009f00ff007a0c */ /* 0x000fc60003f01270 */
[----:B------:R-:W0:Y:S04]  /*76a0*/  LDGDEPBAR ;  /* 0x00000000000079af */ /* 0x000e280000000000 */
[----:B------:R1:W-:Y:S04]  /*76b0*/  @P3 LDGSTS.E.BYPASS.LTC128B.128 [R134+0x12100], [R18.64], !P6 ;  /* 0x1210000012863fae */ /* 0x0003e8000f101d46 */
[----:B------:R1:W-:Y:S04]  /*76c0*/  @P3 LDGSTS.E.BYPASS.LTC128B.128 [R134+0x14100], [R18.64+0x80], !P5 ;  /* 0x1410008012863fae */ /* 0x0003e8000e901d46 */
[----:B------:R1:W-:Y:S04]  /*76d0*/  @P3 LDGSTS.E.BYPASS.LTC128B.128 [R134+0x16100], [R18.64+0x100], !P1 ;  /* 0x1610010012863fae */ /* 0x0003e8000c901d46 */
[----:B------:R1:W-:Y:S04]  /*76e0*/  @P3 LDGSTS.E.BYPASS.LTC128B.128 [R134+0x13100], [R26.64], !P6 ;  /* 0x131000001a863fae */ /* 0x0003e8000f101d46 */
[----:B------:R1:W-:Y:S04]  /*76f0*/  @P3 LDGSTS.E.BYPASS.LTC128B.128 [R134+0x15100], [R26.64+0x80], !P5 ;  /* 0x151000801a863fae */ /* 0x0003e8000e901d46 */
[----:B------:R1:W-:Y:S01]  /*7700*/  @P3 LDGSTS.E.BYPASS.LTC128B.128 [R134+0x17100], [R26.64+0x100], !P1 ;  /* 0x171001001a863fae */ /* 0x0003e2000c901d46 */
[----:B------:R-:W-:-:S03]  /*7710*/  ISETP.NE.AND P1, PT, R12, RZ, PT ;  /* 0x000000ff0c00720c */ /* 0x000fc60003f25270 */
[----:B------:R-:W0:Y:S01]  /*7720*/  LDGDEPBAR ;  /* 0x00000000000079af */ /* 0x000e220000000000 */
[----:B------:R-:W-:Y:S05]  /*7730*/  @P0 BRA `(.L_x_727) ;  /* 0x0000002000000947 */ /* 0x000fea0003800000 */
[----:B------:R-:W-:-:S04]  /*7740*/  DEPBAR.LE SB0, 0x3 ;  /* 0x000080c00000791a */ /* 0x000fc80000000000 */
[----:B------:R-:W-:Y:S05]  /*7750*/  BRA `(.L_x_728) ;  /* 0x00005c1000007947 */ /* 0x000fea0003800000 */
.L_x_727:
[----:B------:R-:W-:Y:S01]  /*7760*/  SHF.R.S32.HI R8, RZ, 0x1f, R92 ;  /* 0x0000001fff087819 */ /* 0x000fe2000001145c */
[----:B------:R-:W-:Y:S01]  /*7770*/  IMAD.WIDE.U32 R12, R92, c[0x0][0x280], RZ ;  /* 0x0000a0005c0c7a25 */ /* 0x000fe200078e00ff */
[----:B------:R-:W-:Y:S01]  /*7780*/  ULDC.U8 UR4, c[0x0][0x298] ;  /* 0x0000a60000047ab9 */ /* 0x000fe20000000000 */
[-C--:B-1----:R-:W-:Y:S01]  /*7790*/  LEA.HI R18, R9, R90.reuse, RZ, 0x2 ;  /* 0x0000005a09127211 */ /* 0x082fe200078f10ff */
[----:B------:R-:W-:Y:S01]  /*77a0*/  BSSY B2, `(.L_x_728) ;  /* 0x00005bc000027945 */ /* 0x000fe20003800000 */
[----:B------:R-:W-:Y:S01]  /*77b0*/  IMAD R11, R8, c[0x0][0x280], RZ ;  /* 0x0000a000080b7a24 */ /* 0x000fe200078e02ff */
[----:B------:R-:W-:Y:S02]  /*77c0*/  LEA R40, P0, R12, c[0x0][0x270], 0x1 ;  /* 0x00009c000c287a11 */ /* 0x000fe400078008ff */
[----:B------:R-:W-:Y:S01]  /*77d0*/  LOP3.LUT R9, R18, 0xfffffffc, RZ, 0xc0, !PT ;  /* 0xfffffffc12097812 */ /* 0x000fe200078ec0ff */
[----:B------:R-:W-:Y:S01]  /*77e0*/  IMAD R10, R92, c[0x0][0x284], R11 ;  /* 0x0000a1005c0a7a24 */ /* 0x000fe200078e020b */
[----:B------:R-:W-:Y:S01]  /*77f0*/  SHF.R.S32.HI R18, RZ, 0x2, R18 ;  /* 0x00000002ff127819 */ /* 0x000fe20000011412 */
[----:B------:R-:W-:Y:S01]  /*7800*/  IMAD R11, R8, c[0x0][0x290], RZ ;  /* 0x0000a400080b7a24 */ /* 0x000fe200078e02ff */
[----:B------:R-:W-:Y:S01]  /*7810*/  IADD3 R44, -R9, R90, RZ ;  /* 0x0000005a092c7210 */ /* 0x000fe20007ffe1ff */
[----:B------:R-:W-:-:S02]  /*7820*/  IMAD.IADD R10, R10, 0x1, R13 ;  /* 0x000000010a0a7824 */ /* 0x000fc400078e020d */
[----:B------:R-:W-:Y:S01]  /*7830*/  IMAD R8, R92, c[0x0][0x294], R11 ;  /* 0x0000a5005c087a24 */ /* 0x000fe200078e020b */
[----:B------:R-:W-:Y:S01]  /*7840*/  SHF.L.U32 R19, R44, 0x3, RZ ;  /* 0x000000032c137819 */ /* 0x000fe200000006ff */
[----:B------:R-:W-:Y:S01]  /*7850*/  IMAD R37, R91, 0x80, R18 ;  /* 0x000000805b257824 */ /* 0x000fe200078e0212 */
[----:B------:R-:W-:Y:S01]  /*7860*/  LEA.HI.X R41, R12, c[0x0][0x274], R10, 0x1, P0 ;  /* 0x00009d000c297a11 */ /* 0x000fe200000f0c0a */
[----:B------:R-:W-:-:S04]  /*7870*/  IMAD.WIDE.U32 R12, R92, c[0x0][0x290], RZ ;  /* 0x0000a4005c0c7a25 */ /* 0x000fc800078e00ff */
[----:B------:R-:W-:Y:S01]  /*7880*/  IMAD.IADD R8, R8, 0x1, R13 ;  /* 0x0000000108087824 */ /* 0x000fe200078e020d */
[----:B------:R-:W-:-:S04]  /*7890*/  LEA R48, P0, R12, c[0x0][0x288], 0x1 ;  /* 0x0000a2000c307a11 */ /* 0x000fc800078008ff */
[----:B------:R-:W-:Y:S02]  /*78a0*/  LEA.HI.X R49, R12, c[0x0][0x28c], R8, 0x1, P0 ;  /* 0x0000a3000c317a11 */ /* 0x000fe400000f0c08 */
[----:B------:R-:W-:-:S13]  /*78b0*/  ISETP.NE.AND P0, PT, RZ, UR4, PT ;  /* 0x00000004ff007c0c */ /* 0x000fda000bf05270 */
        /* <DEDUP_REMOVED lines=17> */
[C---:B------:R-:W-:Y:S01]  /*79d0*/  ISETP.GE.AND P0, PT, R13.reuse, c[0x0][0x27c], PT ;  /* 0x00009f000d007a0c */ /* 0x040fe20003f06270 */
[----:B------:R-:W-:Y:S01]  /*79e0*/  CS2R R38, SRZ ;  /* 0x0000000000267805 */ /* 0x000fe2000001ff00 */
[----:B------:R-:W-:Y:S01]  /*79f0*/  CS2R R26, SRZ ;  /* 0x00000000001a7805 */ /* 0x000fe2000001ff00 */
[----:B------:R-:W-:-:S10]  /*7a00*/  IADD3 R8, R13, 0x10, RZ ;  /* 0x000000100d087810 */ /* 0x000fd40007ffe0ff */
[----:B------:R-:W-:-:S04]  /*7a10*/  @!P0 IMAD.WIDE R24, R13, 0x2, R40 ;  /* 0x000000020d188825 */ /* 0x000fc800078e0228 */
[----:B------:R-:W-:Y:S01]  /*7a20*/  @!P0 IMAD.WIDE R14, R13, 0x2, R48 ;  /* 0x000000020d0e8825 */ /* 0x000fe200078e0230 */
[----:B------:R1:W5:Y:S04]  /*7a30*/  @!P0 LD.E.64 R38, [R24.64] ;  /* 0x0000000618268980 */ /* 0x000368000c101b00 */
[----:B------:R2:W5:Y:S01]  /*7a40*/  @!P0 LD.E.64 R26, [R14.64] ;  /* 0x000000060e1a8980 */ /* 0x000562000c101b00 */
[----:B------:R-:W-:Y:S01]  /*7a50*/  ISETP.GE.AND P0, PT, R8, c[0x0][0x27c], PT ;  /* 0x00009f0008007a0c */ /* 0x000fe20003f06270 */
[----:B------:R-:W-:Y:S01]  /*7a60*/  CS2R R32, SRZ ;  /* 0x0000000000207805 */ /* 0x000fe2000001ff00 */
[----:B------:R-:W-:-:S11]  /*7a70*/  CS2R R22, SRZ ;  /* 0x0000000000167805 */ /* 0x000fd6000001ff00 */
[----:B------:R-:W-:-:S04]  /*7a80*/  @!P0 SHF.R.S32.HI R9, RZ, 0x1f, R8 ;  /* 0x0000001fff098819 */ /* 0x000fc80000011408 */
[----:B------:R-:W-:-:S04]  /*7a90*/  @!P0 LEA.HI R9, R9, R8, RZ, 0x2 ;  /* 0x0000000809098211 */ /* 0x000fc800078f10ff */
[----:B------:R-:W-:Y:S02]  /*7aa0*/  @!P0 LOP3.LUT R9, R9, 0xfffffffc, RZ, 0xc0, !PT ;  /* 0xfffffffc09098812 */ /* 0x000fe400078ec0ff */
[----:B------:R-:W-:-:S03]  /*7ab0*/  IADD3 R8, R13, 0x20, RZ ;  /* 0x000000200d087810 */ /* 0x000fc60007ffe0ff */
[----:B------:R-:W-:-:S04]  /*7ac0*/  @!P0 IMAD.WIDE R10, R9, 0x2, R40 ;  /* 0x00000002090a8825 */ /* 0x000fc800078e0228 */
[----:B------:R-:W-:Y:S01]  /*7ad0*/  @!P0 IMAD.WIDE R20, R9, 0x2, R48 ;  /* 0x0000000209148825 */ /* 0x000fe200078e0230 */
[----:B------:R3:W5:Y:S04]  /*7ae0*/  @!P0 LD.E.64 R32, [R10.64] ;  /* 0x000000060a208980 */ /* 0x000768000c101b00 */
[----:B------:R4:W5:Y:S01]  /*7af0*/  @!P0 LD.E.64 R22, [R20.64] ;  /* 0x0000000614168980 */ /* 0x000962000c101b00 */
[----:B------:R-:W-:Y:S01]  /*7b00*/  ISETP.GE.AND P0, PT, R8, c[0x0][0x27c], PT ;  /* 0x00009f0008007a0c */ /* 0x000fe20003f06270 */
[----:B------:R-:W-:Y:S01]  /*7b10*/  CS2R R28, SRZ ;  /* 0x00000000001c7805 */ /* 0x000fe2000001ff00 */
[----:B--2---:R-:W-:-:S11]  /*7b20*/  CS2R R14, SRZ ;  /* 0x00000000000e7805 */ /* 0x004fd6000001ff00 */
        /* <DEDUP_REMOVED lines=9> */
[----:B-1----:R-:W-:Y:S01]  /*7bc0*/  CS2R R24, SRZ ;  /* 0x0000000000187805 */ /* 0x002fe2000001ff00 */
[----:B---3--:R-:W-:-:S11]  /*7bd0*/  CS2R R10, SRZ ;  /* 0x00000000000a7805 */ /* 0x008fd6000001ff00 */
[----:B------:R-:W-:-:S04]  /*7be0*/  @!P0 SHF.R.S32.HI R9, RZ, 0x1f, R8 ;  /* 0x0000001fff098819 */ /* 0x000fc80000011408 */
[----:B------:R-:W-:-:S04]  /*7bf0*/  @!P0 LEA.HI R9, R9, R8, RZ, 0x2 ;  /* 0x0000000809098211 */ /* 0x000fc800078f10ff */
[----:B------:R-:W-:Y:S02]  /*7c00*/  @!P0 LOP3.LUT R9, R9, 0xfffffffc, RZ, 0xc0, !PT ;  /* 0xfffffffc09098812 */ /* 0x000fe400078ec0ff */
[----:B------:R-:W-:-:S03]  /*7c10*/  IADD3 R8, R13, 0x40, RZ ;  /* 0x000000400d087810 */ /* 0x000fc60007ffe0ff */
[----:B----4-:R-:W-:-:S04]  /*7c20*/  @!P0 IMAD.WIDE R20, R9, 0x2, R40 ;  /* 0x0000000209148825 */ /* 0x010fc800078e0228 */
[----:B------:R-:W-:Y:S01]  /*7c30*/  @!P0 IMAD.WIDE R30, R9, 0x2, R48 ;  /* 0x00000002091e8825 */ /* 0x000fe200078e0230 */
[----:B------:R1:W5:Y:S04]  /*7c40*/  @!P0 LD.E.64 R24, [R20.64] ;  /* 0x0000000614188980 */ /* 0x000368000c101b00 */
[----:B------:R3:W5:Y:S01]  /*7c50*/  @!P0 LD.E.64 R10, [R30.64] ;  /* 0x000000061e0a8980 */ /* 0x000762000c101b00 */
[----:B------:R-:W-:Y:S01]  /*7c60*/  ISETP.GE.AND P0, PT, R8, c[0x0][0x27c], PT ;  /* 0x00009f0008007a0c */ /* 0x000fe20003f06270 */
[----:B--2---:R-:W-:-:S12]  /*7c70*/  CS2R R34, SRZ ;  /* 0x0000000000227805 */ /* 0x004fd8000001ff00 */
[----:B------:R-:W-:-:S04]  /*7c80*/  @!P0 SHF.R.S32.HI R9, RZ, 0x1f, R8 ;  /* 0x0000001fff098819 */ /* 0x000fc80000011408 */
[----:B------:R-:W-:-:S04]  /*7c90*/  @!P0 LEA.HI R9, R9, R8, RZ, 0x2 ;  /* 0x0000000809098211 */ /* 0x000fc800078f10ff */
[----:B------:R-:W-:Y:S02]  /*7ca0*/  @!P0 LOP3.LUT R12, R9, 0xfffffffc, RZ, 0xc0, !PT ;  /* 0xfffffffc090c8812 */ /* 0x000fe400078ec0ff */
[----:B------:R-:W-:-:S03]  /*7cb0*/  CS2R R8, SRZ ;  /* 0x0000000000087805 */ /* 0x000fc6000001ff00 */
[----:B------:R-:W-:-:S04]  /*7cc0*/  @!P0 IMAD.WIDE R36, R12, 0x2, R40 ;  /* 0x000000020c248825 */ /* 0x000fc800078e0228 */
[----:B------:R-:W-:Y:S01]  /*7cd0*/  @!P0 IMAD.WIDE R44, R12, 0x2, R48 ;  /* 0x000000020c2c8825 */ /* 0x000fe200078e0230 */
[----:B------:R-:W-:Y:S01]  /*7ce0*/  IADD3 R12, R13, 0x50, RZ ;  /* 0x000000500d0c7810 */ /* 0x000fe20007ffe0ff */
[----:B------:R2:W5:Y:S04]  /*7cf0*/  @!P0 LD.E.64 R34, [R36.64] ;  /* 0x0000000624228980 */ /* 0x000568000c101b00 */
[----:B------:R2:W5:Y:S01]  /*7d00*/  @!P0 LD.E.64 R8, [R44.64] ;  /* 0x000000062c088980 */ /* 0x000562000c101b00 */
[----:B------:R-:W-:Y:S01]  /*7d10*/  ISETP.GE.AND P0, PT, R12, c[0x0][0x27c], PT ;  /* 0x00009f000c007a0c */ /* 0x000fe20003f06270 */
[----:B---3--:R-:W-:Y:S01]  /*7d20*/  CS2R R30, SRZ ;  /* 0x00000000001e7805 */ /* 0x008fe2000001ff00 */
[----:B------:R-:W-:-:S11]  /*7d30*/  CS2R R64, SRZ ;  /* 0x0000000000407805 */ /* 0x000fd6000001ff00 */
[----:B-1----:R-:W-:-:S04]  /*7d40*/  @!P0 SHF.R.S32.HI R21, RZ, 0x1f, R12 ;  /* 0x0000001fff158819 */ /* 0x002fc8000001140c */
[----:B------:R-:W-:-:S04]  /*7d50*/  @!P0 LEA.HI R12, R21, R12, RZ, 0x2 ;  /* 0x0000000c150c8211 */ /* 0x000fc800078f10ff */
[----:B------:R-:W-:-:S05]  /*7d60*/  @!P0 LOP3.LUT R12, R12, 0xfffffffc, RZ, 0xc0, !PT ;  /* 0xfffffffc0c0c8812 */ /* 0x000fca00078ec0ff */
[----:B------:R-:W-:-:S04]  /*7d70*/  @!P0 IMAD.WIDE R40, R12, 0x2, R40 ;  /* 0x000000020c288825 */ /* 0x000fc800078e0228 */
[----:B------:R-:W-:Y:S01]  /*7d80*/  @!P0 IMAD.WIDE R48, R12, 0x2, R48 ;  /* 0x000000020c308825 */ /* 0x000fe200078e0230 */
[----:B------:R2:W5:Y:S04]  /*7d90*/  @!P0 LD.E.64 R30, [R40.64] ;  /* 0x00000006281e8980 */ /* 0x000568000c101b00 */
[----:B------:R2:W5:Y:S02]  /*7da0*/  @!P0 LD.E.64 R64, [R48.64] ;  /* 0x0000000630408980 */ /* 0x000564000c101b00 */
.L_x_731:
[----:B------:R-:W-:Y:S05]  /*7db0*/  BSYNC B0 ;  /* 0x0000000000007941 */ /* 0x000fea0003800000 */
.L_x_730:
[----:B------:R-:W-:Y:S01]  /*7dc0*/  SHF.R.S32.HI R21, RZ, 0x1f, R18 ;  /* 0x0000001fff157819 */ /* 0x000fe20000011412 */
[----:B------:R-:W-:Y:S01]  /*7dd0*/  IMAD R43, R91, -0x80, R42 ;  /* 0xffffff805b2b7824 */ /* 0x000fe200078e022a */
[--C-:B--2--5:R-:W-:Y:S01]  /*7de0*/  SHF.R.U64 R37, R32, 0x10, R33.reuse ;  /* 0x0000001020257819 */ /* 0x124fe20000001221 */
[----:B------:R-:W-:Y:S01]  /*7df0*/  IMAD.MOV.U32 R60, RZ, RZ, R32 ;  /* 0x000000ffff3c7224 */ /* 0x000fe200078e0020 */
[----:B------:R-:W-:Y:S01]  /*7e00*/  LEA.HI R21, R21, R18, RZ, 0x3 ;  /* 0x0000001215157211 */ /* 0x000fe200078f18ff */
[----:B------:R-:W-:Y:S01]  /*7e10*/  IMAD.MOV.U32 R61, RZ, RZ, R33 ;  /* 0x000000ffff3d7224 */ /* 0x000fe200078e0021 */
[----:B------:R-:W-:Y:S01]  /*7e20*/  IMNMX R43, R43, 0x80, PT ;  /* 0x000000802b2b7817 */ /* 0x000fe20003800200 */
[----:B------:R-:W-:Y:S01]  /*7e30*/  IMAD.MOV.U32 R58, RZ, RZ, R28 ;  /* 0x000000ffff3a7224 */ /* 0x000fe200078e001c */
[----:B------:R-:W-:Y:S01]  /*7e40*/  LOP3.LUT R21, R21, 0xfffffff8, RZ, 0xc0, !PT ;  /* 0xfffffff815157812 */ /* 0x000fe200078ec0ff */
[----:B------:R-:W-:Y:S01]  /*7e50*/  IMAD.MOV.U32 R59, RZ, RZ, R29 ;  /* 0x000000ffff3b7224 */ /* 0x000fe200078e001d */
[----:B------:R-:W-:Y:S01]  /*7e60*/  SHF.R.U32.HI R36, RZ, 0x10, R33 ;  /* 0x00000010ff247819 */ /* 0x000fe20000011621 */
[----:B------:R-:W-:Y:S01]  /*7e70*/  IMAD.MOV.U32 R62, RZ, RZ, R38 ;  /* 0x000000ffff3e7224 */ /* 0x000fe200078e0026 */
[----:B------:R-:W-:Y:S01]  /*7e80*/  SHF.R.U64 R33, R28, 0x10, R29 ;  /* 0x000000101c217819 */ /* 0x000fe2000000121d */
[----:B------:R-:W-:Y:S01]  /*7e90*/  IMAD.IADD R20, R18, 0x1, -R21 ;  /* 0x0000000112147824 */ /* 0x000fe200078e0a15 */
[----:B------:R-:W-:Y:S01]  /*7ea0*/  SHF.R.U32.HI R32, RZ, 0x10, R29 ;  /* 0x00000010ff207819 */ /* 0x000fe2000001161d */
[--C-:B------:R-:W-:Y:S01]  /*7eb0*/  IMAD.MOV.U32 R63, RZ, RZ, R39.reuse ;  /* 0x000000ffff3f7224 */ /* 0x100fe200078e0027 */
[--C-:B------:R-:W-:Y:S01]  /*7ec0*/  SHF.R.U64 R41, R38, 0x10, R39.reuse ;  /* 0x0000001026297819 */ /* 0x100fe20000001227 */
[C---:B------:R-:W-:Y:S01]  /*7ed0*/  IMAD.SHL.U32 R12, R20.reuse, 0x40, RZ ;  /* 0x00000040140c7824 */ /* 0x040fe200078e00ff */
[----:B------:R-:W-:Y:S01]  /*7ee0*/  LOP3.LUT P0, RZ, R20, 0x4, RZ, 0xc0, !PT ;  /* 0x0000000414ff7812 */ /* 0x000fe2000780c0ff */
[----:B------:R-:W-:Y:S01]  /*7ef0*/  IMAD.MOV.U32 R56, RZ, RZ, R24 ;  /* 0x000000ffff387224 */ /* 0x000fe200078e0018 */
[----:B------:R-:W-:Y:S01]  /*7f00*/  SHF.R.U32.HI R40, RZ, 0x10, R39 ;  /* 0x00000010ff287819 */ /* 0x000fe20000011627 */
[--C-:B------:R-:W-:Y:S01]  /*7f10*/  IMAD.MOV.U32 R57, RZ, RZ, R25.reuse ;  /* 0x000000ffff397224 */ /* 0x100fe200078e0019 */
[----:B------:R-:W-:Y:S01]  /*7f20*/  LOP3.LUT R12, R12, 0x1c0, RZ, 0xc0, !PT ;  /* 0x000001c00c0c7812 */ /* 0x000fe200078ec0ff */
[----:B------:R-:W-:Y:S01]  /*7f30*/  IMAD.MOV.U32 R54, RZ, RZ, R34 ;  /* 0x000000ffff367224 */ /* 0x000fe200078e0022 */
[----:B------:R-:W-:Y:S01]  /*7f40*/  SHF.R.U64 R29, R24, 0x10, R25 ;  /* 0x00000010181d7819 */ /* 0x000fe20000001219 */
[----:B------:R-:W-:Y:S01]  /*7f50*/  IMAD.MOV.U32 R55, RZ, RZ, R35 ;  /* 0x000000ffff377224 */ /* 0x000fe200078e0023 */
[----:B------:R-:W-:Y:S01]  /*7f60*/  LOP3.LUT R19, R12, 0x18, R19, 0xf8, !PT ;  /* 0x000000180c137812 */ /* 0x000fe200078ef813 */
[----:B------:R-:W-:Y:S01]  /*7f70*/  IMAD.MOV.U32 R50, RZ, RZ, R26 ;  /* 0x000000ffff327224 */ /* 0x000fe200078e001a */
[----:B------:R-:W-:Y:S01]  /*7f80*/  SHF.R.U32.HI R12, RZ, 0x3, R12 ;  /* 0x00000003ff0c7819 */ /* 0x000fe2000001160c */
[----:B------:R-:W-:Y:S01]  /*7f90*/  IMAD.MOV.U32 R51, RZ, RZ, R27 ;  /* 0x000000ffff337224 */ /* 0x000fe200078e001b */
[----:B------:R-:W-:Y:S01]  /*7fa0*/  SHF.R.U32.HI R28, RZ, 0x10, R25 ;  /* 0x00000010ff1c7819 */ /* 0x000fe20000011619 */
[----:B------:R-:W-:Y:S01]  /*7fb0*/  IMAD.MOV.U32 R48, RZ, RZ, R22 ;  /* 0x000000ffff307224 */ /* 0x000fe200078e0016 */
[----:B------:R-:W-:Y:S01]  /*7fc0*/  LOP3.LUT R12, R19, R12, RZ, 0x3c, !PT ;  /* 0x0000000c130c7212 */ /* 0x000fe200078e3cff */
[----:B------:R-:W-:Y:S01]  /*7fd0*/  IMAD.MOV.U32 R49, RZ, RZ, R23 ;  /* 0x000000ffff317224 */ /* 0x000fe200078e0017 */
[--C-:B------:R-:W-:Y:S01]  /*7fe0*/  SHF.R.U64 R25, R34, 0x10, R35.reuse ;  /* 0x0000001022197819 */ /* 0x100fe20000001223 */
[----:B------:R-:W-:Y:S01]  /*7ff0*/  IMAD.MOV.U32 R44, RZ, RZ, R10 ;  /* 0x000000ffff2c7224 */ /* 0x000fe200078e000a */
[----:B------:R-:W-:Y:S01]  /*8000*/  SHF.R.U32.HI R24, RZ, 0x10, R35 ;  /* 0x00000010ff187819 */ /* 0x000fe20000011623 */
[----:B------:R-:W-:Y:S01]  /*8010*/  IMAD R21, R47, 0x200, R12 ;  /* 0x000002002f157824 */ /* 0x000fe200078e020c */
[----:B------:R-:W-:Y:S01]  /*8020*/  SHF.R.U64 R39, R26, 0x10, R27 ;  /* 0x000000101a277819 */ /* 0x000fe2000000121b */
[----:B------:R-:W-:Y:S01]  /*8030*/  IMAD.MOV.U32 R45, RZ, RZ, R11 ;  /* 0x000000ffff2d7224 */ /* 0x000fe200078e000b */
[----:B------:R-:W-:Y:S01]  /*8040*/  SHF.R.U32.HI R38, RZ, 0x10, R27 ;  /* 0x00000010ff267819 */ /* 0x000fe2000001161b */
[----:B------:R-:W-:Y:S01]  /*8050*/  IMAD.MOV.U32 R53, RZ, RZ, R30 ;  /* 0x000000ffff357224 */ /* 0x000fe200078e001e */
[C---:B------:R-:W-:Y:S01]  /*8060*/  IADD3 R12, R21.reuse, 0x20, RZ ;  /* 0x00000020150c7810 */ /* 0x040fe20007ffe0ff */
[----:B------:R-:W-:Y:S01]  /*8070*/  IMAD.MOV.U32 R52, RZ, RZ, R31 ;  /* 0x000000ffff347224 */ /* 0x000fe200078e001f */
[----:B------:R-:W-:Y:S01]  /*8080*/  @P0 IADD3 R12, R21, -0x20, RZ ;  /* 0xffffffe0150c0810 */ /* 0x000fe20007ffe0ff */
[----:B------:R-:W-:Y:S01]  /*8090*/  IMAD.MOV.U32 R46, RZ, RZ, R14 ;  /* 0x000000ffff2e7224 */ /* 0x000fe200078e000e */
[----:B------:R-:W-:Y:S01]  /*80a0*/  ISETP.GE.AND P0, PT, R18, R43, PT ;  /* 0x0000002b1200720c */ /* 0x000fe20003f06270 */
[----:B------:R-:W-:Y:S01]  /*80b0*/  IMAD.MOV.U32 R47, RZ, RZ, R15 ;  /* 0x000000ffff2f7224 */ /* 0x000fe200078e000f */
[----:B------:R-:W-:Y:S01]  /*80c0*/  SHF.R.U64 R35, R22, 0x10, R23 ;  /* 0x0000001016237819 */ /* 0x000fe20000001217 */
[----:B------:R-:W-:-:S04]  /*80d0*/  DEPBAR.LE SB0, 0x3 ;  /* 0x000080c00000791a */ /* 0x000fc80000000000 */
[----:B------:R-:W-:Y:S01]  /*80e0*/  SHF.R.U32.HI R34, RZ, 0x10, R23 ;  /* 0x00000010ff227819 */ /* 0x000fe20000011617 */
[----:B------:R-:W-:Y:S01]  /*80f0*/  BSSY B1, `(.L_x_732) ;  /* 0x000012a000017945 */ /* 0x000fe20003800000 */
[--C-:B------:R-:W-:Y:S01]  /*8100*/  SHF.R.U64 R27, R10, 0x10, R11.reuse ;  /* 0x000000100a1b7819 */ /* 0x100fe2000000120b */
[----:B------:R-:W-:Y:S01]  /*8110*/  IMAD.MOV.U32 R10, RZ, RZ, R8 ;  /* 0x000000ffff0a7224 */ /* 0x000fe200078e0008 */
[----:B------:R-:W-:Y:S01]  /*8120*/  SHF.R.U32.HI R26, RZ, 0x10, R11 ;  /* 0x00000010ff1a7819 */ /* 0x000fe2000001160b */
[----:B------:R-:W-:Y:S01]  /*8130*/  IMAD.MOV.U32 R11, RZ, RZ, R9 ;  /* 0x000000ffff0b7224 */ /* 0x000fe200078e0009 */
[--C-:B------:R-:W-:Y:S02]  /*8140*/  SHF.R.U64 R20, R30, 0x10, R31.reuse ;  /* 0x000000101e147819 */ /* 0x100fe4000000121f */
[----:B------:R-:W-:Y:S02]  /*8150*/  SHF.R.U32.HI R19, RZ, 0x10, R31 ;  /* 0x00000010ff137819 */ /* 0x000fe4000001161f */
[--C-:B------:R-:W-:Y:S01]  /*8160*/  SHF.R.U64 R23, R8, 0x10, R9.reuse ;  /* 0x0000001008177819 */ /* 0x100fe20000001209 */
[----:B------:R-:W-:Y:S01]  /*8170*/  IMAD.MOV.U32 R8, RZ, RZ, R64 ;  /* 0x000000ffff087224 */ /* 0x000fe200078e0040 */
[----:B------:R-:W-:Y:S01]  /*8180*/  SHF.R.U32.HI R22, RZ, 0x10, R9 ;  /* 0x00000010ff167819 */ /* 0x000fe20000011609 */
[----:B------:R-:W-:Y:S01]  /*8190*/  IMAD.MOV.U32 R9, RZ, RZ, R65 ;  /* 0x000000ffff097224 */ /* 0x000fe200078e0041 */
[----:B------:R-:W-:-:S02]  /*81a0*/  SHF.R.U64 R31, R14, 0x10, R15 ;  /* 0x000000100e1f7819 */ /* 0x000fc4000000120f */
[----:B------:R-:W-:Y:S02]  /*81b0*/  SHF.R.U32.HI R30, RZ, 0x10, R15 ;  /* 0x00000010ff1e7819 */ /* 0x000fe4000001160f */
[--C-:B------:R-:W-:Y:S02]  /*81c0*/  SHF.R.U64 R15, R64, 0x10, R65.reuse ;  /* 0x00000010400f7819 */ /* 0x100fe40000001241 */
[----:B------:R-:W-:Y:S02]  /*81d0*/  SHF.R.U32.HI R14, RZ, 0x10, R65 ;  /* 0x00000010ff0e7819 */ /* 0x000fe40000011641 */
        /* <DEDUP_REMOVED lines=24> */
[----:B------:R-:W-:Y:S02]  /*8360*/  LEA R21, R21, 0x18100, 0x1 ;  /* 0x0001810015157811 */ /* 0x000fe400078e08ff */
[----:B------:R-:W-:Y:S01]  /*8370*/  LEA R12, R12, 0x18100, 0x1 ;  /* 0x000181000c0c7811 */ /* 0x000fe200078e08ff */
[----:B------:R-:W-:Y:S06]  /*8380*/  BAR.SYNC.DEFER_BLOCKING 0x0 ;  /* 0x0000000000007b1d */ /* 0x000fec0000010000 */
[----:B------:R-:W-:Y:S05]  /*8390*/  @P0 BRA `(.L_x_733) ;  /* 0x00000ff000000947 */ /* 0x000fea0003800000 */
[----:B------:R-:W-:Y:S01]  /*83a0*/  ISETP.GE.AND P0, PT, R13, c[0x0][0x27c], PT ;  /* 0x00009f000d007a0c */ /* 0x000fe20003f06270 */
[----:B------:R-:W-:-:S12]  /*83b0*/  BSSY B0, `(.L_x_734) ;  /* 0x0000028000007945 */ /* 0x000fd80003800000 */
[----:B------:R-:W-:Y:S05]  /*83c0*/  @P0 BRA `(.L_x_735) ;  /* 0x0000026000000947 */ /* 0x000fea0003800000 */
[----:B------:R-:W1:Y:S01]  /*83d0*/  LDS.128 R8, [R21] ;  /* 0x0000000015087984 */ /* 0x000e620000000c00 */
[----:B------:R-:W-:Y:S01]  /*83e0*/  SHF.L.U32 R51, R41, 0x10, RZ ;  /* 0x0000001029337819 */ /* 0x000fe200000006ff */
[C---:B------:R-:W-:Y:S01]  /*83f0*/  IMAD.U32 R47, R39.reuse, 0x10000, RZ ;  /* 0x00010000272f7824 */ /* 0x040fe200078e00ff */
[----:B------:R-:W-:Y:S02]  /*8400*/  LOP3.LUT R45, R39, 0xffff0000, RZ, 0xc0, !PT ;  /* 0xffff0000272d7812 */ /* 0x000fe400078ec0ff */
[----:B------:R-:W-:Y:S02]  /*8410*/  LOP3.LUT R49, R41, 0xffff0000, RZ, 0xc0, !PT ;  /* 0xffff000029317812 */ /* 0x000fe400078ec0ff */
[----:B------:R-:W-:Y:S02]  /*8420*/  SHF.L.U32 R53, R40, 0x10, RZ ;  /* 0x0000001028357819 */ /* 0x000fe400000006ff */
[----:B-1----:R-:W-:Y:S02]  /*8430*/  LOP3.LUT R42, R8, 0xffff0000, RZ, 0xc0, !PT ;  /* 0xffff0000082a7812 */ /* 0x002fe400078ec0ff */
[----:B------:R-:W-:-:S02]  /*8440*/  LOP3.LUT R50, R9, 0xffff0000, RZ, 0xc0, !PT ;  /* 0xffff000009327812 */ /* 0x000fc400078ec0ff */
[----:B------:R-:W-:Y:S02]  /*8450*/  SHF.L.U32 R44, R8, 0x10, RZ ;  /* 0x00000010082c7819 */ /* 0x000fe400000006ff */
[----:B------:R-:W-:Y:S01]  /*8460*/  SHF.L.U32 R8, R9, 0x10, RZ ;  /* 0x0000001009087819 */ /* 0x000fe200000006ff */
[----:B------:R-:W-:Y:S01]  /*8470*/  FMUL.FTZ R9, R42, R47 ;  /* 0x0000002f2a097220 */ /* 0x000fe20000410000 */
[----:B------:R-:W-:Y:S01]  /*8480*/  SHF.L.U32 R48, R10, 0x10, RZ ;  /* 0x000000100a307819 */ /* 0x000fe200000006ff */
[----:B------:R-:W-:Y:S01]  /*8490*/  FMUL.FTZ R42, R42, R51 ;  /* 0x000000332a2a7220 */ /* 0x000fe20000410000 */
[----:B------:R-:W-:Y:S01]  /*84a0*/  LOP3.LUT R46, R10, 0xffff0000, RZ, 0xc0, !PT ;  /* 0xffff00000a2e7812 */ /* 0x000fe200078ec0ff */
[C---:B------:R-:W-:Y:S01]  /*84b0*/  IMAD.U32 R10, R11.reuse, 0x10000, RZ ;  /* 0x000100000b0a7824 */ /* 0x040fe200078e00ff */
[----:B------:R-:W-:Y:S01]  /*84c0*/  LOP3.LUT R52, R11, 0xffff0000, RZ, 0xc0, !PT ;  /* 0xffff00000b347812 */ /* 0x000fe200078ec0ff */
[----:B------:R-:W-:Y:S02]  /*84d0*/  FMUL.FTZ R11, R50, R45 ;  /* 0x0000002d320b7220 */ /* 0x000fe40000410000 */
[----:B------:R-:W-:Y:S01]  /*84e0*/  FFMA.FTZ R42, R44, R47, R42 ;  /* 0x0000002f2c2a7223 */ /* 0x000fe2000001002a */
[----:B------:R-:W-:Y:S01]  /*84f0*/  LOP3.LUT R47, R38, 0xffff0000, RZ, 0xc0, !PT ;  /* 0xffff0000262f7812 */ /* 0x000fe200078ec0ff */
[----:B------:R-:W-:-:S02]  /*8500*/  FMUL.FTZ R50, R50, R49 ;  /* 0x0000003132327220 */ /* 0x000fc40000410000 */
[----:B------:R-:W-:Y:S01]  /*8510*/  FFMA.FTZ R11, R8, R49, -R11 ;  /* 0x00000031080b7223 */ /* 0x000fe2000001080b */
[----:B------:R-:W-:Y:S01]  /*8520*/  SHF.L.U32 R49, R38, 0x10, RZ ;  /* 0x0000001026317819 */ /* 0x000fe200000006ff */
[----:B------:R-:W-:Y:S01]  /*8530*/  FFMA.FTZ R9, R44, R51, -R9 ;  /* 0x000000332c097223 */ /* 0x000fe20000010809 */
[----:B------:R-:W-:Y:S01]  /*8540*/  LOP3.LUT R51, R40, 0xffff0000, RZ, 0xc0, !PT ;  /* 0xffff000028337812 */ /* 0x000fe200078ec0ff */
[----:B------:R-:W-:Y:S02]  /*8550*/  FFMA.FTZ R50, R8, R45, R50 ;  /* 0x0000002d08327223 */ /* 0x000fe40000010032 */
[----:B------:R-:W-:Y:S02]  /*8560*/  FMUL.FTZ R8, R46, R49 ;  /* 0x000000312e087220 */ /* 0x000fe40000410000 */
[----:B------:R-:W-:Y:S02]  /*8570*/  FMUL.FTZ R44, R52, R47 ;  /* 0x0000002f342c7220 */ /* 0x000fe40000410000 */
[----:B------:R-:W-:-:S02]  /*8580*/  FMUL.FTZ R46, R46, R53 ;  /* 0x000000352e2e7220 */ /* 0x000fc40000410000 */
[----:B------:R-:W-:Y:S02]  /*8590*/  FMUL.FTZ R52, R52, R51 ;  /* 0x0000003334347220 */ /* 0x000fe40000410000 */
[----:B------:R-:W-:Y:S01]  /*85a0*/  FFMA.FTZ R53, R48, R53, -R8 ;  /* 0x0000003530357223 */ /* 0x000fe20000010808 */
[----:B------:R-:W-:Y:S01]  /*85b0*/  F2FP.BF16.PACK_AB R8, R42, R9 ;  /* 0x000000092a08723e */ /* 0x000fe200000010ff */
[----:B------:R-:W-:Y:S01]  /*85c0*/  FFMA.FTZ R46, R48, R49, R46 ;  /* 0x00000031302e7223 */ /* 0x000fe2000001002e */
[----:B------:R-:W-:Y:S01]  /*85d0*/  F2FP.BF16.PACK_AB R9, R50, R11 ;  /* 0x0000000b3209723e */ /* 0x000fe200000010ff */
[C---:B------:R-:W-:Y:S02]  /*85e0*/  FFMA.FTZ R44, R10.reuse, R51, -R44 ;  /* 0x000000330a2c7223 */ /* 0x040fe4000001082c */
[----:B------:R-:W-:Y:S01]  /*85f0*/  FFMA.FTZ R47, R10, R47, R52 ;  /* 0x0000002f0a2f7223 */ /* 0x000fe20000010034 */
[----:B------:R-:W-:-:S04]  /*8600*/  F2FP.BF16.PACK_AB R10, R46, R53 ;  /* 0x000000352e0a723e */ /* 0x000fc800000010ff */
[----:B------:R-:W-:-:S05]  /*8610*/  F2FP.BF16.PACK_AB R11, R47, R44 ;  /* 0x0000002c2f0b723e */ /* 0x000fca00000010ff */
[----:B------:R1:W-:Y:S02]  /*8620*/  STS.128 [R21], R8 ;  /* 0x0000000815007388 */ /* 0x0003e40000000c00 */
.L_x_735:
[----:B------:R-:W-:Y:S05]  /*8630*/  BSYNC B0 ;  /* 0x0000000000007941 */ /* 0x000fea0003800000 */
.L_x_734:
[----:B-1----:R-:W-:Y:S01]  /*8640*/  IADD3 R8, R13, 0x10, RZ ;  /* 0x000000100d087810 */ /* 0x002fe20007ffe0ff */
[----:B------:R-:W-:Y:S03]  /*8650*/  BSSY B0, `(.L_x_736) ;  /* 0x0000029000007945 */ /* 0x000fe60003800000 */
[----:B------:R-:W-:-:S13]  /*8660*/  ISETP.GE.AND P0, PT, R8, c[0x0][0x27c], PT ;  /* 0x00009f0008007a0c */ /* 0x000fda0003f06270 */
        /* <DEDUP_REMOVED lines=39> */
.L_x_737:
[----:B------:R-:W-:Y:S05]  /*88e0*/  BSYNC B0 ;  /* 0x0000000000007941 */ /* 0x000fea0003800000 */
.L_x_736:
[----:B-1----:R-:W-:Y:S01]  /*88f0*/  IADD3 R8, R13, 0x20, RZ ;  /* 0x000000200d087810 */ /* 0x002fe20007ffe0ff */
[----:B------:R-:W-:Y:S03]  /*8900*/  BSSY B0, `(.L_x_738) ;  /* 0x0000029000007945 */ /* 0x000fe60003800000 */
[----:B------:R-:W-:-:S13]  /*8910*/  ISETP.GE.AND P0, PT, R8, c[0x0][0x27c], PT ;  /* 0x00009f0008007a0c */ /* 0x000fda0003f06270 */
[----:B------:R-:W-:Y:S05]  /*8920*/  @P0 BRA `(.L_x_739) ;  /* 0x0000026000000947 */ /* 0x000fea0003800000 */
[----:B------:R-:W1:Y:S01]  /*8930*/  LDS.128 R8, [R21+0x4000] ;  /* 0x0040000015087984 */ /* 0x000e620000000c00 */
        /* <DEDUP_REMOVED lines=36> */
[----:B------:R1:W-:Y:S02]  /*8b80*/  STS.128 [R21+0x4000], R8 ;  /* 0x0040000815007388 */ /* 0x0003e40000000c00 */
.L_x_739:
[----:B------:R-:W-:Y:S05]  /*8b90*/  BSYNC B0 ;  /* 0x0000000000007941 */ /* 0x000fea0003800000 */
.L_x_738:
        /* <DEDUP_REMOVED lines=42> */
.L_x_741:
[----:B------:R-:W-:Y:S05]  /*8e40*/  BSYNC B0 ;  /* 0x0000000000007941 */ /* 0x000fea0003800000 */
.L_x_740:
        /* <DEDUP_REMOVED lines=42> */
.L_x_743:
[----:B------:R-:W-:Y:S05]  /*90f0*/  BSYNC B0 ;  /* 0x0000000000007941 */ /* 0x000fea0003800000 */
.L_x_742:
[----:B-1----:R-:W-:-:S04]  /*9100*/  IADD3 R8, R13, 0x50, RZ ;  /* 0x000000500d087810 */ /* 0x002fc80007ffe0ff */
[----:B------:R-:W-:-:S13]  /*9110*/  ISETP.GE.AND P0, PT, R8, c[0x0][0x27c], PT ;  /* 0x00009f0008007a0c */ /* 0x000fda0003f06270 */
[----:B------:R-:W-:Y:S05]  /*9120*/  @P0 BRA `(.L_x_733) ;  /* 0x0000026000000947 */ /* 0x000fea0003800000 */
[----:B------:R-:W1:Y:S01]  /*9130*/  LDS.128 R8, [R12+0x8000] ;  /* 0x008000000c087984 */ /* 0x000e620000000c00 */
[C---:B------:R-:W-:Y:S01]  /*9140*/  SHF.L.U32 R51, R20.reuse, 0x10, RZ ;  /* 0x0000001014337819 */ /* 0x040fe200000006ff */
        /* <DEDUP_REMOVED lines=36> */
.L_x_733:
[----:B------:R-:W-:Y:S05]  /*9390*/  BSYNC B1 ;  /* 0x0000000000017941 */ /* 0x000fea0003800000 */
.L_x_732:
        /* <DEDUP_REMOVED lines=20> */
[-C--:B------:R-:W-:Y:S02]  /*94e0*/  FMUL.FTZ R11, R39, R43.reuse ;  /* 0x0000002b270b7220 */ /* 0x080fe40000410000 */
        /* <DEDUP_REMOVED lines=15> */
[-C--:B------:R-:W-:Y:S01]  /*95e0*/  FFMA.FTZ R18, R18, R47.reuse, -R8 ;  /* 0x0000002f12127223 */ /* 0x080fe20000010808 */
[----:B------:R-:W-:Y:S01]  /*95f0*/  F2FP.BF16.PACK_AB R8, R41, R10 ;  /* 0x0000000a2908723e */ /* 0x000fe200000010ff */
[----:B------:R-:W-:-:S02]  /*9600*/  FFMA.FTZ R11, R11, R47, R46 ;  /* 0x0000002f0b0b7223 */ /* 0x000fc4000001002e */
[-C--:B------:R-:W-:Y:S02]  /*9610*/  FFMA.FTZ R39, R40, R45.reuse, -R39 ;  /* 0x0000002d28277223 */ /* 0x080fe40000010827 */
[----:B------:R-:W-:Y:S01]  /*9620*/  FFMA.FTZ R48, R38, R45, R48 ;  /* 0x0000002d26307223 */ /* 0x000fe20000010030 */
[----:B------:R-:W-:-:S04]  /*9630*/  F2FP.BF16.PACK_AB R10, R11, R18 ;  /* 0x000000120b0a723e */ /* 0x000fc800000010ff */
[----:B------:R-:W-:-:S05]  /*9640*/  F2FP.BF16.PACK_AB R11, R48, R39 ;  /* 0x00000027300b723e */ /* 0x000fca00000010ff */
[----:B------:R1:W-:Y:S02]  /*9650*/  STS.128 [R21+0x2000], R8 ;  /* 0x0020000815007388 */ /* 0x0003e40000000c00 */
.L_x_746:
[----:B------:R-:W-:Y:S05]  /*9660*/  BSYNC B0 ;  /* 0x0000000000007941 */ /* 0x000fea0003800000 */
.L_x_745:
[----:B-1----:R-:W-:Y:S01]  /*9670*/  IADD3 R8, R13, 0x10, RZ ;  /* 0x000000100d087810 */ /* 0x002fe20007ffe0ff */
[----:B------:R-:W-:Y:S03]  /*9680*/  BSSY B0, `(.L_x_747) ;  /* 0x0000029000007945 */ /* 0x000fe60003800000 */
[----:B------:R-:W-:-:S13]  /*9690*/  ISETP.GE.AND P0, PT, R8, c[0x0][0x27c], PT ;  /* 0x00009f0008007a0c */ /* 0x000fda0003f06270 */
[----:B------:R-:W-:Y:S05]  /*96a0*/  @P0 BRA `(.L_x_748) ;  /* 0x0000026000000947 */ /* 0x000fea0003800000 */
[----:B------:R-:W1:Y:S01]  /*96b0*/  LDS.128 R8, [R12+0x2000] ;  /* 0x002000000c087984 */ /* 0x000e620000000c00 */
        /* <DEDUP_REMOVED lines=37> */
.L_x_748:
[----:B------:R-:W-:Y:S05]  /*9910*/  BSYNC B0 ;  /* 0x0000000000007941 */ /* 0x000fea0003800000 */
.L_x_747:
        /* <DEDUP_REMOVED lines=42> */
.L_x_750:
[----:B------:R-:W-:Y:S05]  /*9bc0*/  BSYNC B0 ;  /* 0x0000000000007941 */ /* 0x000fea0003800000 */
.L_x_749:
        /* <DEDUP_REMOVED lines=42> */
.L_x_752:
[----:B------:R-:W-:Y:S05]  /*9e70*/  BSYNC B0 ;  /* 0x0000000000007941 */ /* 0x000fea0003800000 */
.L_x_751:
        /* <DEDUP_REMOVED lines=42> */
.L_x_754:
[----:B------:R-:W-:Y:S05]  /*a120*/  BSYNC B0 ;  /* 0x0000000000007941 */ /* 0x000fea0003800000 */
.L_x_753:
        /* <DEDUP_REMOVED lines=42> */
.L_x_729:
        /* <DEDUP_REMOVED lines=18> */
[----:B------:R-:W-:Y:S01]  /*a4f0*/  CS2R R10, SRZ ;  /* 0x00000000000a7805 */ /* 0x000fe2000001ff00 */
[----:B------:R-:W-:Y:S01]  /*a500*/  CS2R R8, SRZ ;  /* 0x0000000000087805 */ /* 0x000fe2000001ff00 */
[----:B------:R-:W-:-:S08]  /*a510*/  IADD3 R13, R19, 0x20, RZ ;  /* 0x00000020130d7810 */ /* 0x000fd00007ffe0ff */
[----:B------:R-:W-:-:S04]  /*a520*/  @!P0 IMAD.WIDE R22, R19, 0x2, R40 ;  /* 0x0000000213168825 */ /* 0x000fc800078e0228 */
[----:B------:R-:W-:Y:S01]  /*a530*/  @!P0 IMAD.WIDE R24, R19, 0x2, R48 ;  /* 0x0000000213188825 */ /* 0x000fe200078e0230 */
[----:B------:R1:W5:Y:S04]  /*a540*/  @!P0 LD.E.128 R32, [R22.64] ;  /* 0x0000000616208980 */ /* 0x000368000c101d00 */
[----:B------:R2:W5:Y:S01]  /*a550*/  @!P0 LD.E.128 R8, [R24.64] ;  /* 0x0000000618088980 */ /* 0x000562000c101d00 */
[----:B------:R-:W-:Y:S01]  /*a560*/  ISETP.GE.AND P0, PT, R13, c[0x0][0x27c], PT ;  /* 0x00009f000d007a0c */ /* 0x000fe20003f06270 */
[----:B------:R-:W-:Y:S01]  /*a570*/  CS2R R30, SRZ ;  /* 0x00000000001e7805 */ /* 0x000fe2000001ff00 */
[----:B------:R-:W-:Y:S01]  /*a580*/  CS2R R28, SRZ ;  /* 0x00000000001c7805 */ /* 0x000fe2000001ff00 */
[----:B------:R-:W-:-:S10]  /*a590*/  CS2R R14, SRZ ;  /* 0x00000000000e7805 */ /* 0x000fd4000001ff00 */
[----:B------:R-:W-:-:S04]  /*a5a0*/  @!P0 SHF.R.S32.HI R12, RZ, 0x1f, R13 ;  /* 0x0000001fff0c8819 */ /* 0x000fc8000001140d */
[----:B------:R-:W-:-:S04]  /*a5b0*/  @!P0 LEA.HI R12, R12, R13, RZ, 0x3 ;  /* 0x0000000d0c0c8211 */ /* 0x000fc800078f18ff */
[----:B------:R-:W-:Y:S02]  /*a5c0*/  @!P0 LOP3.LUT R20, R12, 0xfffffff8, RZ, 0xc0, !PT ;  /* 0xfffffff80c148812 */ /* 0x000fe400078ec0ff */
[----:B------:R-:W-:Y:S01]  /*a5d0*/  CS2R R12, SRZ ;  /* 0x00000000000c7805 */ /* 0x000fe2000001ff00 */
[----:B------:R-:W-:Y:S02]  /*a5e0*/  IADD3 R21, R19, 0x40, RZ ;  /* 0x0000004013157810 */ /* 0x000fe40007ffe0ff */
[----:B-1----:R-:W-:-:S04]  /*a5f0*/  @!P0 IMAD.WIDE R22, R20, 0x2, R40 ;  /* 0x0000000214168825 */ /* 0x002fc800078e0228 */
[----:B------:R-:W-:Y:S01]  /*a600*/  @!P0 IMAD.WIDE R36, R20, 0x2, R48 ;  /* 0x0000000214248825 */ /* 0x000fe200078e0230 */
[----:B------:R1:W5:Y:S04]  /*a610*/  @!P0 LD.E.128 R28, [R22.64] ;  /* 0x00000006161c8980 */ /* 0x000368000c101d00 */
[----:B------:R3:W5:Y:S01]  /*a620*/  @!P0 LD.E.128 R12, [R36.64] ;  /* 0x00000006240c8980 */ /* 0x000762000c101d00 */
[----:B------:R-:W-:Y:S01]  /*a630*/  ISETP.GE.AND P0, PT, R21, c[0x0][0x27c], PT ;  /* 0x00009f0015007a0c */ /* 0x000fe20003f06270 */
[----:B------:R-:W-:Y:S01]  /*a640*/  CS2R R26, SRZ ;  /* 0x00000000001a7805 */ /* 0x000fe2000001ff00 */
[----:B--2---:R-:W-:-:S11]  /*a650*/  CS2R R24, SRZ ;  /* 0x0000000000187805 */ /* 0x004fd6000001ff00 */
[----:B------:R-:W-:-:S04]  /*a660*/  @!P0 SHF.R.S32.HI R20, RZ, 0x1f, R21 ;  /* 0x0000001fff148819 */ /* 0x000fc80000011415 */
[----:B------:R-:W-:Y:S01]  /*a670*/  @!P0 LEA.HI R20, R20, R21, RZ, 0x3 ;  /* 0x0000001514148211 */ /* 0x000fe200078f18ff */
[----:B-1----:R-:W-:-:S03]  /*a680*/  CS2R R22, SRZ ;  /* 0x0000000000167805 */ /* 0x002fc6000001ff00 */
[----:B------:R-:W-:-:S05]  /*a690*/  @!P0 LOP3.LUT R20, R20, 0xfffffff8, RZ, 0xc0, !PT ;  /* 0xfffffff814148812 */ /* 0x000fca00078ec0ff */
[----:B------:R-:W-:-:S04]  /*a6a0*/  @!P0 IMAD.WIDE R40, R20, 0x2, R40 ;  /* 0x0000000214288825 */ /* 0x000fc800078e0228 */
[----:B------:R-:W-:Y:S01]  /*a6b0*/  @!P0 IMAD.WIDE R48, R20, 0x2, R48 ;  /* 0x0000000214308825 */ /* 0x000fe200078e0230 */
[----:B------:R3:W5:Y:S01]  /*a6c0*/  @!P0 LD.E.128 R24, [R40.64] ;  /* 0x0000000628188980 */ /* 0x000762000c101d00 */
[----:B------:R-:W-:-:S06]  /*a6d0*/  CS2R R20, SRZ ;  /* 0x0000000000147805 */ /* 0x000fcc000001ff00 */
[----:B------:R3:W5:Y:S02]  /*a6e0*/  @!P0 LD.E.128 R20, [R48.64] ;  /* 0x0000000630148980 */ /* 0x000764000c101d00 */
.L_x_756:
[----:B------:R-:W-:Y:S05]  /*a6f0*/  BSYNC B0 ;  /* 0x0000000000007941 */ /* 0x000fea0003800000 */
.L_x_755:
[--C-:B-----5:R-:W-:Y:S01]  /*a700*/  SHF.R.U64 R39, R8, 0x10, R9.reuse ;  /* 0x0000001008277819 */ /* 0x120fe20000001209 */
[--C-:B------:R-:W-:Y:S01]  /*a710*/  IMAD.MOV.U32 R38, RZ, RZ, R9.reuse ;  /* 0x000000ffff267224 */ /* 0x100fe200078e0009 */
[----:B------:R-:W-:Y:S01]  /*a720*/  SHF.R.U32.HI R51, RZ, 0x10, R9 ;  /* 0x00000010ff337819 */ /* 0x000fe20000011609 */
[--C-:B------:R-:W-:Y:S01]  /*a730*/  IMAD.MOV.U32 R66, RZ, RZ, R33.reuse ;  /* 0x000000ffff427224 */ /* 0x100fe200078e0021 */
[--C-:B------:R-:W-:Y:S01]  /*a740*/  SHF.R.U64 R43, R32, 0x10, R33.reuse ;  /* 0x00000010202b7819 */ /* 0x100fe20000001221 */
[----:B------:R-:W-:Y:S01]  /*a750*/  IMAD.MOV.U32 R50, RZ, RZ, R12 ;  /* 0x000000ffff327224 */ /* 0x000fe200078e000c */
[----:B------:R-:W-:Y:S01]  /*a760*/  SHF.R.U32.HI R65, RZ, 0x10, R33 ;  /* 0x00000010ff417819 */ /* 0x000fe20000011621 */
[----:B------:R-:W-:Y:S01]  /*a770*/  IMAD.MOV.U32 R45, RZ, RZ, R20 ;  /* 0x000000ffff2d7224 */ /* 0x000fe200078e0014 */
[----:B------:R-:W-:Y:S01]  /*a780*/  SHF.R.U64 R9, R12, 0x10, R13 ;  /* 0x000000100c097819 */ /* 0x000fe2000000120d */
[--C-:B------:R-:W-:Y:S01]  /*a790*/  IMAD.MOV.U32 R63, RZ, RZ, R35.reuse ;  /* 0x000000ffff3f7224 */ /* 0x100fe200078e0023 */
[--C-:B---3--:R-:W-:Y:S01]  /*a7a0*/  SHF.R.U64 R41, R34, 0x10, R35.reuse ;  /* 0x0000001022297819 */ /* 0x108fe20000001223 */
[----:B------:R-:W-:Y:S01]  /*a7b0*/  IMAD.MOV.U32 R60, RZ, RZ, R30 ;  /* 0x000000ffff3c7224 */ /* 0x000fe200078e001e */
[----:B------:R-:W-:Y:S01]  /*a7c0*/  SHF.R.U32.HI R40, RZ, 0x10, R35 ;  /* 0x00000010ff287819 */ /* 0x000fe20000011623 */
[----:B------:R-:W-:Y:S01]  /*a7d0*/  IMAD R91, R91, -0x80, R42 ;  /* 0xffffff805b5b7824 */ /* 0x000fe200078e022a */
[----:B------:R-:W-:Y:S01]  /*a7e0*/  SHF.R.U64 R33, R30, 0x10, R31 ;  /* 0x000000101e217819 */ /* 0x000fe2000000121f */
[----:B------:R-:W-:Y:S01]  /*a7f0*/  IMAD.MOV.U32 R62, RZ, RZ, R28 ;  /* 0x000000ffff3e7224 */ /* 0x000fe200078e001c */
[----:B------:R-:W-:Y:S01]  /*a800*/  SHF.R.U64 R12, R20, 0x10, R21 ;  /* 0x00000010140c7819 */ /* 0x000fe20000001215 */
[----:B------:R-:W-:Y:S01]  /*a810*/  IMAD.MOV.U32 R46, RZ, RZ, R8 ;  /* 0x000000ffff2e7224 */ /* 0x000fe200078e0008 */
[----:B------:R-:W-:Y:S01]  /*a820*/  SHF.R.U64 R35, R28, 0x10, R29 ;  /* 0x000000101c237819 */ /* 0x000fe2000000121d */
[--C-:B------:R-:W-:Y:S01]  /*a830*/  IMAD.MOV.U32 R36, RZ, RZ, R11.reuse ;  /* 0x000000ffff247224 */ /* 0x100fe200078e000b */
[----:B------:R-:W-:Y:S01]  /*a840*/  SHF.R.U64 R37, R10, 0x10, R11 ;  /* 0x000000100a257819 */ /* 0x000fe2000000120b */
        /* <DEDUP_REMOVED lines=15> */
[----:B------:R-:W-:Y:S01]  /*a940*/  PRMT R23, R45, 0x5410, R12 ;  /* 0x000054102d177816 */ /* 0x000fe2000000000c */
[----:B------:R-:W-:Y:S01]  /*a950*/  IMAD.MOV.U32 R54, RZ, RZ, R24 ;  /* 0x000000ffff367224 */ /* 0x000fe200078e0018 */
[----:B------:R-:W-:Y:S01]  /*a960*/  IMNMX R45, R91, 0x80, PT ;  /* 0x000000805b2d7817 */ /* 0x000fe20003800200 */
[----:B------:R-:W-:Y:S01]  /*a970*/  IMAD.MOV.U32 R48, RZ, RZ, R10 ;  /* 0x000000ffff307224 */ /* 0x000fe200078e000a */
[----:B------:R-:W-:Y:S01]  /*a980*/  SHF.R.U32.HI R34, RZ, 0x10, R29 ;  /* 0x00000010ff227819 */ /* 0x000fe2000001161d */
[----:B------:R-:W-:Y:S01]  /*a990*/  IMAD.MOV.U32 R29, RZ, RZ, R25 ;  /* 0x000000ffff1d7224 */ /* 0x000fe200078e0019 */
[----:B------:R-:W-:Y:S01]  /*a9a0*/  ISETP.GE.AND P0, PT, R18, R45, PT ;  /* 0x0000002d1200720c */ /* 0x000fe20003f06270 */
[----:B------:R-:W-:Y:S01]  /*a9b0*/  IMAD.MOV.U32 R56, RZ, RZ, R26 ;  /* 0x000000ffff387224 */ /* 0x000fe200078e001a */
[----:B------:R-:W-:Y:S01]  /*a9c0*/  SHF.R.U32.HI R32, RZ, 0x10, R31 ;  /* 0x00000010ff207819 */ /* 0x000fe2000001161f */
[----:B------:R-:W-:Y:S01]  /*a9d0*/  IMAD.MOV.U32 R52, RZ, RZ, R14 ;  /* 0x000000ffff347224 */ /* 0x000fe200078e000e */
[----:B------:R-:W-:Y:S01]  /*a9e0*/  SHF.R.U64 R31, R24, 0x10, R25 ;  /* 0x00000010181f7819 */ /* 0x000fe20000001219 */
[----:B------:R-:W-:Y:S01]  /*a9f0*/  IMAD.MOV.U32 R24, RZ, RZ, R27 ;  /* 0x000000ffff187224 */ /* 0x000fe200078e001b */
[----:B------:R-:W-:Y:S01]  /*aa00*/  SHF.R.U32.HI R58, RZ, 0x10, R25 ;  /* 0x00000010ff3a7819 */ /* 0x000fe20000011619 */
[----:B------:R-:W-:Y:S01]  /*aa10*/  IMAD.MOV.U32 R10, RZ, RZ, R22 ;  /* 0x000000ffff0a7224 */ /* 0x000fe200078e0016 */
[----:B------:R-:W-:Y:S01]  /*aa20*/  SHF.R.U64 R25, R26, 0x10, R27 ;  /* 0x000000101a197819 */ /* 0x000fe2000000121b */
[----:B------:R-:W-:-:S04]  /*aa30*/  DEPBAR.LE SB0, 0x3 ;  /* 0x000080c00000791a */ /* 0x000fc80000000000 */
[----:B------:R-:W-:Y:S01]  /*aa40*/  SHF.R.U32.HI R49, RZ, 0x10, R27 ;  /* 0x00000010ff317819 */ /* 0x000fe2000001161b */
[----:B------:R-:W-:Y:S01]  /*aa50*/  BSSY B1, `(.L_x_757) ;  /* 0x0000150000017945 */ /* 0x000fe20003800000 */
        /* <DEDUP_REMOVED lines=84> */
[C---:B------:R-:W-:Y:S01]  /*afa0*/  FFMA.FTZ R56, R49.reuse, R66, -R56 ;  /* 0x0000004231387223 */ /* 0x040fe20000010838 */
        /* <DEDUP_REMOVED lines=9> */
[----:B------:R-:W-:Y:S02]  /*b040*/  IMAD.U32 R64, R36, 0x10000, RZ ;  /* 0x0001000024407824 */ /* 0x000fe400078e00ff */
[----:B------:R-:W-:Y:S02]  /*b050*/  FFMA.FTZ R8, R50, R54, R61 ;  /* 0x0000003632087223 */ /* 0x000fe4000001003d */
[----:B------:R-:W-:Y:S01]  /*b060*/  FFMA.FTZ R54, R52, R59, -R57 ;  /* 0x0000003b34367223 */ /* 0x000fe20000010839 */
        /* <DEDUP_REMOVED lines=25> */
.L_x_760:
[----:B------:R-:W-:Y:S05]  /*b200*/  BSYNC B0 ;  /* 0x0000000000007941 */ /* 0x000fea0003800000 */
.L_x_759:
        /* <DEDUP_REMOVED lines=8> */
[-C--:B------:R-:W-:Y:S01]  /*b290*/  LEA.HI R10, R11, R12.reuse, RZ, 0x3 ;  /* 0x0000000c0b0a7211 */ /* 0x080fe200078f18ff */
        /* <DEDUP_REMOVED lines=45> */
[----:B------:R-:W-:Y:S01]  /*b570*/  SHF.L.U32 R9, R11, 0x10, RZ ;  /* 0x000000100b097819 */ /* 0x000fe200000006ff */
        /* <DEDUP_REMOVED lines=14> */
[C---:B------:R-:W-:Y:S01]  /*b660*/  FFMA.FTZ R56, R51.reuse, R56, -R61 ;  /* 0x0000003833387223 */ /* 0x040fe2000001083d */
[----:B------:R-:W-:Y:S01]  /*b670*/  SHF.L.U32 R11, R30, 0x10, RZ ;  /* 0x000000101e0b7819 */ /* 0x000fe200000006ff */
[----:B------:R-:W-:Y:S01]  /*b680*/  FFMA.FTZ R51, R51, R54, R57 ;  /* 0x0000003633337223 */ /* 0x000fe20000010039 */
[----:B------:R-:W-:Y:S01]  /*b690*/  F2FP.BF16.PACK_AB R8, R8, R49 ;  /* 0x000000310808723e */ /* 0x000fe200000010ff */
[C---:B------:R-:W-:Y:S02]  /*b6a0*/  FMUL.FTZ R57, R59.reuse, R10 ;  /* 0x0000000a3b397220 */ /* 0x040fe40000410000 */
        /* <DEDUP_REMOVED lines=32> */
.L_x_762:
[----:B------:R-:W-:Y:S05]  /*b8b0*/  BSYNC B0 ;  /* 0x0000000000007941 */ /* 0x000fea0003800000 */
.L_x_761:
[----:B-1----:R-:W-:-:S04]  /*b8c0*/  IADD3 R12, R19, 0x40, RZ ;  /* 0x00000040130c7810 */ /* 0x002fc80007ffe0ff */
        /* <DEDUP_REMOVED lines=8> */
[----:B------:R-:W-:Y:S02]  /*b950*/  LEA.HI R11, R11, R12, RZ, 0x6 ;  /* 0x0000000c0b0b7211 */ /* 0x000fe400078f30ff */
[----:B------:R-:W-:Y:S02]  /*b960*/  SHF.R.S32.HI R13, RZ, 0x3, R10 ;  /* 0x00000003ff0d7819 */ /* 0x000fe4000001140a */
[----:B------:R-:W-:-:S02]  /*b970*/  LOP3.LUT R9, R9, 0x1c0, RZ, 0xc0, !PT ;  /* 0x000001c009097812 */ /* 0x000fc400078ec0ff */
[----:B------:R-:W-:Y:S02]  /*b980*/  LEA.HI R8, R8, R13, RZ, 0x1d ;  /* 0x0000000d08087211 */ /* 0x000fe400078fe8ff */
[----:B------:R-:W-:Y:S02]  /*b990*/  LOP3.LUT R15, R9, 0x38, R10, 0xf8, !PT ;  /* 0x00000038090f7812 */ /* 0x000fe400078ef80a */
[----:B------:R-:W-:Y:S02]  /*b9a0*/  SHF.R.S32.HI R13, RZ, 0x1f, R8 ;  /* 0x0000001fff0d7819 */ /* 0x000fe40000011408 */
[----:B------:R-:W-:Y:S02]  /*b9b0*/  SHF.R.U32.HI R10, RZ, 0x3, R9 ;  /* 0x00000003ff0a7819 */ /* 0x000fe40000011609 */
[----:B------:R-:W-:Y:S01]  /*b9c0*/  LEA.HI R13, R13, R8, RZ, 0x3 ;  /* 0x000000080d0d7211 */ /* 0x000fe200078f18ff */
[----:B------:R-:W-:Y:S01]  /*b9d0*/  IMAD.SHL.U32 R8, R8, 0x8, RZ ;  /* 0x0000000808087824 */ /* 0x000fe200078e00ff */
[----:B------:R-:W-:-:S02]  /*b9e0*/  SHF.L.U32 R11, R11, 0x7, RZ ;  /* 0x000000070b0b7819 */ /* 0x000fc400000006ff */
[----:B------:R-:W-:Y:S02]  /*b9f0*/  SHF.L.U32 R13, R13, 0xa, RZ ;  /* 0x0000000a0d0d7819 */ /* 0x000fe400000006ff */
[----:B------:R-:W-:Y:S02]  /*ba00*/  LOP3.LUT R9, R9, 0x38, R8, 0xf8, !PT ;  /* 0x0000003809097812 */ /* 0x000fe400078ef808 */
[----:B------:R-:W-:Y:S02]  /*ba10*/  LOP3.LUT R8, R13, 0x7fffe000, RZ, 0xc0, !PT ;  /* 0x7fffe0000d087812 */ /* 0x000fe400078ec0ff */
[----:B------:R-:W-:Y:S02]  /*ba20*/  LOP3.LUT R12, R11, 0x7fffe000, RZ, 0xc0, !PT ;  /* 0x7fffe0000b0c7812 */ /* 0x000fe400078ec0ff */
[----:B------:R-:W-:Y:S02]  /*ba30*/  LOP3.LUT R9, R9, R10, RZ, 0x3c, !PT ;  /* 0x0000000a09097212 */ /* 0x000fe400078e3cff */
[C---:B------:R-:W-:Y:S01]  /*ba40*/  LEA R8, R47.reuse, R8, 0x9 ;  /* 0x000000082f087211 */ /* 0x040fe200078e48ff */
[----:B------:R-:W-:Y:S01]  /*ba50*/  IMAD R12, R47, 0x200, R12 ;  /* 0x000002002f0c7824 */ /* 0x000fe200078e020c */
[----:B------:R-:W-:-:S02]  /*ba60*/  LOP3.LUT R15, R15, R10, RZ, 0x3c, !PT ;  /* 0x0000000a0f0f7212 */ /* 0x000fc400078e3cff */
[----:B------:R-:W-:Y:S01]  /*ba70*/  LOP3.LUT R57, R23, 0xffff0000, RZ, 0xc0, !PT ;  /* 0xffff000017397812 */ /* 0x000fe200078ec0ff */
[----:B------:R-:W-:Y:S01]  /*ba80*/  IMAD.IADD R47, R8, 0x1, R9 ;  /* 0x00000001082f7824 */ /* 0x000fe200078e0209 */
[----:B------:R-:W-:Y:S01]  /*ba90*/  SHF.L.U32 R64, R24, 0x10, RZ ;  /* 0x0000001018407819 */ /* 0x000fe200000006ff */
[----:B------:R-:W-:Y:S02]  /*baa0*/  IMAD.IADD R12, R12, 0x1, R15 ;  /* 0x000000010c0c7824 */ /* 0x000fe400078e020f */
[----:B------:R-:W-:Y:S02]  /*bab0*/  IMAD.SHL.U32 R47, R47, 0x2, RZ ;  /* 0x000000022f2f7824 */ /* 0x000fe400078e00ff */
[----:B------:R-:W-:-:S03]  /*bac0*/  IMAD.SHL.U32 R46, R12, 0x2, RZ ;  /* 0x000000020c2e7824 */ /* 0x000fc600078e00ff */
[----:B------:R-:W1:Y:S04]  /*bad0*/  LDS.128 R8, [R47+0x18100] ;  /* 0x018100002f087984 */ /* 0x000e680000000c00 */
[----:B------:R-:W2:Y:S01]  /*bae0*/  LDS.128 R12, [R46+0x18100] ;  /* 0x018100002e0c7984 */ /* 0x000ea20000000c00 */
[----:B-1----:R-:W-:Y:S01]  /*baf0*/  IMAD.U32 R55, R8, 0x10000, RZ ;  /* 0x0001000008377824 */ /* 0x002fe200078e00ff */
[C---:B------:R-:W-:Y:S01]  /*bb00*/  LOP3.LUT R59, R10.reuse, 0xffff0000, RZ, 0xc0, !PT ;  /* 0xffff00000a3b7812 */ /* 0x040fe200078ec0ff */
[----:B------:R-:W-:Y:S01]  /*bb10*/  IMAD.U32 R53, R10, 0x10000, RZ ;  /* 0x000100000a357824 */ /* 0x000fe200078e00ff */
[----:B------:R-:W-:Y:S01]  /*bb20*/  LOP3.LUT R8, R8, 0xffff0000, RZ, 0xc0, !PT ;  /* 0xffff000008087812 */ /* 0x000fe200078ec0ff */
[----:B------:R-:W-:Y:S01]  /*bb30*/  FMUL.FTZ R56, R55, R54 ;  /* 0x0000003637387220 */ /* 0x000fe20000410000 */
[C---:B--2---:R-:W-:Y:S01]  /*bb40*/  SHF.L.U32 R49, R12.reuse, 0x10, RZ ;  /* 0x000000100c317819 */ /* 0x044fe200000006ff */
[C---:B------:R-:W-:Y:S01]  /*bb50*/  IMAD.U32 R50, R13.reuse, 0x10000, RZ ;  /* 0x000100000d327824 */ /* 0x040fe200078e00ff */
[----:B------:R-:W-:Y:S01]  /*bb60*/  LOP3.LUT R52, R12, 0xffff0000, RZ, 0xc0, !PT ;  /* 0xffff00000c347812 */ /* 0x000fe200078ec0ff */
[C---:B------:R-:W-:Y:S01]  /*bb70*/  IMAD.U32 R51, R14.reuse, 0x10000, RZ ;  /* 0x000100000e337824 */ /* 0x040fe200078e00ff */
[----:B------:R-:W-:Y:S01]  /*bb80*/  LOP3.LUT R12, R13, 0xffff0000, RZ, 0xc0, !PT ;  /* 0xffff00000d0c7812 */ /* 0x000fe200078ec0ff */
[-C--:B------:R-:W-:Y:S01]  /*bb90*/  FMUL.FTZ R10, R55, R62.reuse ;  /* 0x0000003e370a7220 */ /* 0x080fe20000410000 */
[----:B------:R-:W-:Y:S01]  /*bba0*/  LOP3.LUT R48, R14, 0xffff0000, RZ, 0xc0, !PT ;  /* 0xffff00000e307812 */ /* 0x000fe200078ec0ff */
[----:B------:R-:W-:Y:S01]  /*bbb0*/  FFMA.FTZ R56, R49, R62, -R56 ;  /* 0x0000003e31387223 */ /* 0x000fe20000010838 */
[----:B------:R-:W-:Y:S01]  /*bbc0*/  SHF.L.U32 R13, R15, 0x10, RZ ;  /* 0x000000100f0d7819 */ /* 0x000fe200000006ff */
[----:B------:R-:W-:Y:S01]  /*bbd0*/  FFMA.FTZ R49, R49, R54, R10 ;  /* 0x0000003631317223 */ /* 0x000fe2000001000a */
[----:B------:R-:W-:Y:S01]  /*bbe0*/  LOP3.LUT R14, R15, 0xffff0000, RZ, 0xc0, !PT ;  /* 0xffff00000f0e7812 */ /* 0x000fe200078ec0ff */
[----:B------:R-:W-:Y:S01]  /*bbf0*/  IMAD.U32 R62, R21, 0x10000, RZ ;  /* 0x00010000153e7824 */ /* 0x000fe200078e00ff */
[C---:B------:R-:W-:Y:S01]  /*bc00*/  SHF.L.U32 R15, R9.reuse, 0x10, RZ ;  /* 0x00000010090f7819 */ /* 0x040fe200000006ff */
[----:B------:R-:W-:Y:S01]  /*bc10*/  FMUL.FTZ R55, R8, R57 ;  /* 0x0000003908377220 */ /* 0x000fe20000410000 */
[----:B------:R-:W-:Y:S01]  /*bc20*/  LOP3.LUT R60, R9, 0xffff0000, RZ, 0xc0, !PT ;  /* 0xffff0000093c7812 */ /* 0x000fe200078ec0ff */
[----:B------:R-:W-:Y:S01]  /*bc30*/  FMUL.FTZ R61, R53, R62 ;  /* 0x0000003e353d7220 */ /* 0x000fe20000410000 */
[----:B------:R-:W-:-:S02]  /*bc40*/  SHF.L.U32 R9, R11, 0x10, RZ ;  /* 0x000000100b097819 */ /* 0x000fc400000006ff */
[----:B------:R-:W-:Y:S02]  /*bc50*/  LOP3.LUT R58, R11, 0xffff0000, RZ, 0xc0, !PT ;  /* 0xffff00000b3a7812 */ /* 0x000fe400078ec0ff */
[----:B------:R-:W-:Y:S02]  /*bc60*/  LOP3.LUT R11, R27, 0xffff0000, RZ, 0xc0, !PT ;  /* 0xffff00001b0b7812 */ /* 0x000fe400078ec0ff */
[----:B------:R-:W-:Y:S02]  /*bc70*/  SHF.L.U32 R54, R25, 0x10, RZ ;  /* 0x0000001019367819 */ /* 0x000fe400000006ff */
[----:B------:R-:W-:Y:S01]  /*bc80*/  LOP3.LUT R10, R21, 0xffff0000, RZ, 0xc0, !PT ;  /* 0xffff0000150a7812 */ /* 0x000fe200078ec0ff */
[-C--:B------:R-:W-:Y:S02]  /*bc90*/  FMUL.FTZ R8, R8, R11.reuse ;  /* 0x0000000b08087220 */ /* 0x080fe40000410000 */
[----:B------:R-:W-:Y:S02]  /*bca0*/  FFMA.FTZ R55, R52, R11, -R55 ;  /* 0x0000000b34377223 */ /* 0x000fe40000010837 */
[-C--:B------:R-:W-:Y:S01]  /*bcb0*/  FMUL.FTZ R11, R53, R54.reuse ;  /* 0x00000036350b7220 */ /* 0x080fe20000410000 */
[----:B------:R-:W-:Y:S01]  /*bcc0*/  LOP3.LUT R53, R25, 0xffff0000, RZ, 0xc0, !PT ;  /* 0xffff000019357812 */ /* 0x000fe200078ec0ff */
[----:B------:R-:W-:Y:S01]  /*bcd0*/  FFMA.FTZ R54, R51, R54, -R61 ;  /* 0x0000003633367223 */ /* 0x000fe2000001083d */
[----:B------:R-:W-:Y:S01]  /*bce0*/  LOP3.LUT R61, R26, 0xffff0000, RZ, 0xc0, !PT ;  /* 0xffff00001a3d7812 */ /* 0x000fe200078ec0ff */
[----:B------:R-:W-:-:S02]  /*bcf0*/  FFMA.FTZ R8, R52, R57, R8 ;  /* 0x0000003934087223 */ /* 0x000fc40000010008 */
[----:B------:R-:W-:Y:S01]  /*bd00*/  FFMA.FTZ R51, R51, R62, R11 ;  /* 0x0000003e33337223 */ /* 0x000fe2000001000b */
[----:B------:R-:W-:Y:S01]  /*bd10*/  SHF.L.U32 R11, R22, 0x10, RZ ;  /* 0x00000010160b7819 */ /* 0x000fe200000006ff */
[C---:B------:R-:W-:Y:S01]  /*bd20*/  FMUL.FTZ R57, R59.reuse, R10 ;  /* 0x0000000a3b397220 */ /* 0x040fe20000410000 */
[----:B------:R-:W-:Y:S01]  /*bd30*/  F2FP.BF16.PACK_AB R8, R8, R49 ;  /* 0x000000310808723e */ /* 0x000fe200000010ff */
[----:B------:R-:W-:Y:S02]  /*bd40*/  IMAD.U32 R52, R26, 0x10000, RZ ;  /* 0x000100001a347824 */ /* 0x000fe400078e00ff */
[-C--:B------:R-:W-:Y:S02]  /*bd50*/  FMUL.FTZ R59, R59, R53.reuse ;  /* 0x000000353b3b7220 */ /* 0x080fe40000410000 */
[----:B------:R-:W-:Y:S02]  /*bd60*/  FFMA.FTZ R53, R48, R53, -R57 ;  /* 0x0000003530357223 */ /* 0x000fe40000010839 */
[----:B------:R-:W-:-:S02]  /*bd70*/  FMUL.FTZ R57, R15, R11 ;  /* 0x0000000b0f397220 */ /* 0x000fc40000410000 */
[-C--:B------:R-:W-:Y:S02]  /*bd80*/  FMUL.FTZ R15, R15, R52.reuse ;  /* 0x000000340f0f7220 */ /* 0x080fe40000410000 */
[----:B------:R-:W-:Y:S02]  /*bd90*/  IMAD.U32 R62, R20, 0x10000, RZ ;  /* 0x00010000143e7824 */ /* 0x000fe400078e00ff */
        /* <DEDUP_REMOVED lines=11> */
[----:B------:R-:W-:Y:S02]  /*be50*/  FMUL.FTZ R13, R60, R9 ;  /* 0x000000093c0d7220 */ /* 0x000fe40000410000 */
[----:B------:R-:W-:Y:S02]  /*be60*/  FMUL.FTZ R59, R58, R57 ;  /* 0x000000393a3b7220 */ /* 0x000fe40000410000 */
[----:B------:R-:W-:Y:S02]  /*be70*/  FMUL.FTZ R60, R60, R61 ;  /* 0x0000003d3c3c7220 */ /* 0x000fe40000410000 */
        /* <DEDUP_REMOVED lines=13> */
.L_x_758:
[----:B------:R-:W-:Y:S05]  /*bf50*/  BSYNC B1 ;  /* 0x0000000000017941 */ /* 0x000fea0003800000 */
.L_x_757:
        /* <DEDUP_REMOVED lines=8> */
[----:B------:R-:W-:-:S03]  /*bfe0*/  IMAD.SHL.U32 R10, R18, 0x40, RZ ;  /* 0x00000040120a7824 */ /* 0x000fc600078e00ff */
[----:B------:R-:W-:Y:S02]  /*bff0*/  LEA.HI R44, R9, R44, RZ, 0x1d ;  /* 0x0000002c092c7211 */ /* 0x000fe400078fe8ff */
[----:B------:R-:W-:Y:S02]  /*c000*/  LEA.HI R8, R11, R18, RZ, 0x3 ;  /* 0x000000120b087211 */ /* 0x000fe400078f18ff */
[----:B------:R-:W-:Y:S01]  /*c010*/  SHF.R.S32.HI R9, RZ, 0x1f, R44 ;  /* 0x0000001fff097819 */ /* 0x000fe2000001142c */
[----:B------:R-:W-:Y:S01]  /*c020*/  IMAD.SHL.U32 R11, R44, 0x8, RZ ;  /* 0x000000082c0b7824 */ /* 0x000fe200078e00ff */
[----:B------:R-:W-:Y:S02]  /*c030*/  LOP3.LUT R10, R10, 0x1c0, RZ, 0xc0, !PT ;  /* 0x000001c00a0a7812 */ /* 0x000fe400078ec0ff */
[----:B------:R-:W-:Y:S02]  /*c040*/  LEA.HI R9, R9, R44, RZ, 0x3 ;  /* 0x0000002c09097211 */ /* 0x000fe400078f18ff */
[----:B------:R-:W-:-:S02]  /*c050*/  SHF.L.U32 R8, R8, 0x6, RZ ;  /* 0x0000000608087819 */ /* 0x000fc400000006ff */
[----:B------:R-:W-:Y:S01]  /*c060*/  LOP3.LUT R12, R10, 0x38, R19, 0xf8, !PT ;  /* 0x000000380a0c7812 */ /* 0x000fe200078ef813 */
[----:B------:R-:W-:Y:S01]  /*c070*/  IMAD.SHL.U32 R9, R9, 0x400, RZ ;  /* 0x0000040009097824 */ /* 0x000fe200078e00ff */
[----:B------:R-:W-:Y:S02]  /*c080*/  SHF.R.U32.HI R13, RZ, 0x3, R10 ;  /* 0x00000003ff0d7819 */ /* 0x000fe4000001160a */
[----:B------:R-:W-:Y:S02]  /*c090*/  LOP3.LUT R8, R8, 0xfffffe00, RZ, 0xc0, !PT ;  /* 0xfffffe0008087812 */ /* 0x000fe400078ec0ff */
[----:B------:R-:W-:Y:S02]  /*c0a0*/  LOP3.LUT R10, R10, 0x38, R11, 0xf8, !PT ;  /* 0x000000380a0a7812 */ /* 0x000fe400078ef80b */
[----:B------:R-:W-:Y:S02]  /*c0b0*/  LOP3.LUT R12, R8, R12, R13, 0xf6, !PT ;  /* 0x0000000c080c7212 */ /* 0x000fe400078ef60d */
[----:B------:R-:W-:-:S02]  /*c0c0*/  LOP3.LUT R13, R10, R13, RZ, 0x3c, !PT ;  /* 0x0000000d0a0d7212 */ /* 0x000fc400078e3cff */
[----:B------:R-:W-:Y:S02]  /*c0d0*/  LOP3.LUT R9, R9, 0x7fffe000, RZ, 0xc0, !PT ;  /* 0x7fffe00009097812 */ /* 0x000fe400078ec0ff */
[----:B------:R-:W-:Y:S02]  /*c0e0*/  SHF.L.U32 R45, R12, 0x1, RZ ;  /* 0x000000010c2d7819 */ /* 0x000fe400000006ff */
[----:B------:R-:W-:-:S03]  /*c0f0*/  IADD3 R44, R13, R9, R8 ;  /* 0x000000090d2c7210 */ /* 0x000fc60007ffe008 */
[----:B------:R-:W1:Y:S02]  /*c100*/  LDS.128 R12, [R45+0x18100] ;  /* 0x018100002d0c7984 */ /* 0x000e640000000c00 */
[----:B------:R-:W-:-:S05]  /*c110*/  IMAD.SHL.U32 R44, R44, 0x2, RZ ;  /* 0x000000022c2c7824 */ /* 0x000fca00078e00ff */
[----:B------:R-:W2:Y:S01]  /*c120*/  LDS.128 R8, [R44+0x18100] ;  /* 0x018100002c087984 */ /* 0x000ea20000000c00 */
[C---:B-1----:R-:W-:Y:S01]  /*c130*/  IMAD.U32 R47, R12.reuse, 0x10000, RZ ;  /* 0x000100000c2f7824 */ /* 0x042fe200078e00ff */
[----:B------:R-:W-:Y:S01]  /*c140*/  LOP3.LUT R46, R12, 0xffff0000, RZ, 0xc0, !PT ;  /* 0xffff00000c2e7812 */ /* 0x000fe200078ec0ff */
[----:B------:R-:W-:Y:S01]  /*c150*/  IMAD.U32 R48, R14, 0x10000, RZ ;  /* 0x000100000e307824 */ /* 0x000fe200078e00ff */
[C---:B------:R-:W-:Y:S02]  /*c160*/  SHF.L.U32 R12, R13.reuse, 0x10, RZ ;  /* 0x000000100d0c7819 */ /* 0x040fe400000006ff */
[----:B------:R-:W-:Y:S02]  /*c170*/  LOP3.LUT R49, R13, 0xffff0000, RZ, 0xc0, !PT ;  /* 0xffff00000d317812 */ /* 0x000fe400078ec0ff */
[C---:B------:R-:W-:Y:S01]  /*c180*/  SHF.L.U32 R13, R15.reuse, 0x10, RZ ;  /* 0x000000100f0d7819 */ /* 0x040fe200000006ff */
[----:B--2---:R-:W-:Y:S01]  /*c190*/  IMAD.U32 R52, R8, 0x10000, RZ ;  /* 0x0001000008347824 */ /* 0x004fe200078e00ff */
[----:B------:R-:W-:Y:S01]  /*c1a0*/  LOP3.LUT R53, R15, 0xffff0000, RZ, 0xc0, !PT ;  /* 0xffff00000f357812 */ /* 0x000fe200078ec0ff */
[----:B------:R-:W-:Y:S01]  /*c1b0*/  IMAD.U32 R15, R37, 0x10000, RZ ;  /* 0x00010000250f7824 */ /* 0x000fe200078e00ff */
[----:B------:R-:W-:-:S02]  /*c1c0*/  SHF.L.U32 R50, R10, 0x10, RZ ;  /* 0x000000100a327819 */ /* 0x000fc400000006ff */
[----:B------:R-:W-:Y:S02]  /*c1d0*/  LOP3.LUT R51, R8, 0xffff0000, RZ, 0xc0, !PT ;  /* 0xffff000008337812 */ /* 0x000fe400078ec0ff */
[C---:B------:R-:W-:Y:S02]  /*c1e0*/  SHF.L.U32 R8, R9.reuse, 0x10, RZ ;  /* 0x0000001009087819 */ /* 0x040fe400000006ff */
[----:B------:R-:W-:Y:S01]  /*c1f0*/  LOP3.LUT R56, R9, 0xffff0000, RZ, 0xc0, !PT ;  /* 0xffff000009387812 */ /* 0x000fe200078ec0ff */
[----:B------:R-:W-:Y:S01]  /*c200*/  IMAD.U32 R9, R41, 0x10000, RZ ;  /* 0x0001000029097824 */ /* 0x000fe200078e00ff */
        /* <DEDUP_REMOVED lines=11> */
[-C--:B------:R-:W-:Y:S01]  /*c2c0*/  FMUL.FTZ R57, R37, R55.reuse ;  /* 0x0000003725397220 */ /* 0x080fe20000410000 */
[----:B------:R-:W-:Y:S01]  /*c2d0*/  LOP3.LUT R43, R43, 0xffff0000, RZ, 0xc0, !PT ;  /* 0xffff00002b2b7812 */ /* 0x000fe200078ec0ff */
[-C--:B------:R-:W-:Y:S01]  /*c2e0*/  FMUL.FTZ R48, R9, R52.reuse ;  /* 0x0000003409307220 */ /* 0x080fe20000410000 */
[----:B------:R-:W-:Y:S01]  /*c2f0*/  SHF.L.U32 R54, R11, 0x10, RZ ;  /* 0x000000100b367819 */ /* 0x000fe200000006ff */
[----:B------:R-:W-:Y:S01]  /*c300*/  FMUL.FTZ R55, R41, R55 ;  /* 0x0000003729377220 */ /* 0x000fe20000410000 */
[----:B------:R-:W-:Y:S01]  /*c310*/  LOP3.LUT R11, R11, 0xffff0000, RZ, 0xc0, !PT ;  /* 0xffff00000b0b7812 */ /* 0x000fe200078ec0ff */
[----:B------:R-:W-:-:S02]  /*c320*/  FMUL.FTZ R52, R15, R52 ;  /* 0x000000340f347220 */ /* 0x000fc40000410000 */
[-C--:B------:R-:W-:Y:S02]  /*c330*/  FFMA.FTZ R57, R41, R14.reuse, -R57 ;  /* 0x0000000e29397223 */ /* 0x080fe40000010839 */
[----:B------:R-:W-:Y:S01]  /*c340*/  FFMA.FTZ R55, R37, R14, R55 ;  /* 0x0000000e25377223 */ /* 0x000fe20000010037 */
[----:B------:R-:W-:Y:S01]  /*c350*/  SHF.L.U32 R37, R40, 0x10, RZ ;  /* 0x0000001028257819 */ /* 0x000fe200000006ff */
[----:B------:R-:W-:Y:S01]  /*c360*/  FFMA.FTZ R52, R9, R47, R52 ;  /* 0x0000002f09347223 */ /* 0x000fe20000010034 */
[C---:B------:R-:W-:Y:S01]  /*c370*/  SHF.L.U32 R9, R38.reuse, 0x10, RZ ;  /* 0x0000001026097819 */ /* 0x040fe200000006ff */
[----:B------:R-:W-:Y:S01]  /*c380*/  FMUL.FTZ R14, R39, R51 ;  /* 0x00000033270e7220 */ /* 0x000fe20000410000 */
[----:B------:R-:W-:Y:S01]  /*c390*/  LOP3.LUT R38, R38, 0xffff0000, RZ, 0xc0, !PT ;  /* 0xffff000026267812 */ /* 0x000fe200078ec0ff */
[----:B------:R-:W-:Y:S01]  /*c3a0*/  FFMA.FTZ R48, R15, R47, -R48 ;  /* 0x0000002f0f307223 */ /* 0x000fe20000010830 */
[----:B------:R-:W-:Y:S01]  /*c3b0*/  LOP3.LUT R40, R40, 0xffff0000, RZ, 0xc0, !PT ;  /* 0xffff000028287812 */ /* 0x000fe200078ec0ff */
[C---:B------:R-:W-:Y:S01]  /*c3c0*/  IMAD.U32 R15, R42.reuse, 0x10000, RZ ;  /* 0x000100002a0f7824 */ /* 0x040fe200078e00ff */
[----:B------:R-:W-:Y:S01]  /*c3d0*/  LOP3.LUT R42, R42, 0xffff0000, RZ, 0xc0, !PT ;  /* 0xffff00002a2a7812 */ /* 0x000fe200078ec0ff */
[----:B------:R-:W-:-:S02]  /*c3e0*/  FMUL.FTZ R51, R43, R51 ;  /* 0x000000332b337220 */ /* 0x000fc40000410000 */
[----:B------:R-:W-:Y:S02]  /*c3f0*/  FFMA.FTZ R43, R43, R46, -R14 ;  /* 0x0000002e2b2b7223 */ /* 0x000fe4000001080e */
[C---:B------:R-:W-:Y:S01]  /*c400*/  IMAD.U32 R14, R36.reuse, 0x10000, RZ ;  /* 0x00010000240e7824 */ /* 0x040fe200078e00ff */
[----:B------:R-:W-:Y:S01]  /*c410*/  LOP3.LUT R36, R36, 0xffff0000, RZ, 0xc0, !PT ;  /* 0xffff000024247812 */ /* 0x000fe200078ec0ff */
[-C--:B------:R-:W-:Y:S02]  /*c420*/  FMUL.FTZ R41, R9, R8.reuse ;  /* 0x0000000809297220 */ /* 0x080fe40000410000 */
[----:B------:R-:W-:Y:S02]  /*c430*/  FMUL.FTZ R8, R15, R8 ;  /* 0x000000080f087220 */ /* 0x000fe40000410000 */
[----:B------:R-:W-:Y:S02]  /*c440*/  FFMA.FTZ R51, R39, R46, R51 ;  /* 0x0000002e27337223 */ /* 0x000fe40000010033 */
[----:B------:R-:W-:-:S02]  /*c450*/  FFMA.FTZ R41, R15, R12, -R41 ;  /* 0x0000000c0f297223 */ /* 0x000fc40000010829 */
[----:B------:R-:W-:Y:S02]  /*c460*/  FFMA.FTZ R9, R9, R12, R8 ;  /* 0x0000000c09097223 */ /* 0x000fe40000010008 */
[----:B------:R-:W-:Y:S02]  /*c470*/  FMUL.FTZ R46, R14, R54 ;  /* 0x000000360e2e7220 */ /* 0x000fe40000410000 */
[----:B------:R-:W-:Y:S02]  /*c480*/  FMUL.FTZ R12, R38, R56 ;  /* 0x00000038260c7220 */ /* 0x000fe40000410000 */
[----:B------:R-:W-:Y:S02]  /*c490*/  FMUL.FTZ R8, R36, R11 ;  /* 0x0000000b24087220 */ /* 0x000fe40000410000 */
[----:B------:R-:W-:Y:S02]  /*c4a0*/  FMUL.FTZ R54, R37, R54 ;  /* 0x0000003625367220 */ /* 0x000fe40000410000 */
[----:B------:R-:W-:-:S02]  /*c4b0*/  FMUL.FTZ R56, R42, R56 ;  /* 0x000000382a387220 */ /* 0x000fc40000410000 */
[----:B------:R-:W-:Y:S02]  /*c4c0*/  FMUL.FTZ R11, R40, R11 ;  /* 0x0000000b280b7220 */ /* 0x000fe40000410000 */
[----:B------:R-:W-:Y:S02]  /*c4d0*/  FFMA.FTZ R15, R37, R13, -R46 ;  /* 0x0000000d250f7223 */ /* 0x000fe4000001082e */
[----:B------:R-:W-:Y:S01]  /*c4e0*/  FFMA.FTZ R42, R42, R49, -R12 ;  /* 0x000000312a2a7223 */ /* 0x000fe2000001080c */
[----:B------:R-:W-:Y:S01]  /*c4f0*/  F2FP.BF16.PACK_AB R12, R43, R48 ;  /* 0x000000302b0c723e */ /* 0x000fe200000010ff */
        /* <DEDUP_REMOVED lines=13> */
.L_x_764:
[----:B------:R-:W-:Y:S05]  /*c5d0*/  BSYNC B0 ;  /* 0x0000000000007941 */ /* 0x000fea0003800000 */
.L_x_763:
        /* <DEDUP_REMOVED lines=27> */
[----:B------:R-:W-:Y:S02]  /*c790*/  IADD3 R12, R15, R12, R9 ;  /* 0x0000000c0f0c7210 */ /* 0x000fe40007ffe009 */
[----:B------:R-:W-:Y:S02]  /*c7a0*/  LOP3.LUT R36, R11, R8, RZ, 0x3c, !PT ;  /* 0x000000080b247212 */ /* 0x000fe400078e3cff */
[----:B------:R-:W-:Y:S01]  /*c7b0*/  LOP3.LUT R10, R10, 0x7fffe000, RZ, 0xc0, !PT ;  /* 0x7fffe0000a0a7812 */ /* 0x000fe200078ec0ff */
[----:B------:R-:W-:-:S03]  /*c7c0*/  IMAD.SHL.U32 R37, R12, 0x2, RZ ;  /* 0x000000020c257824 */ /* 0x000fc600078e00ff */
[----:B------:R-:W-:Y:S02]  /*c7d0*/  IADD3 R36, R36, R10, R9 ;  /* 0x0000000a24247210 */ /* 0x000fe40007ffe009 */
[----:B------:R-:W1:Y:S02]  /*c7e0*/  LDS.128 R12, [R37+0x18100] ;  /* 0x01810000250c7984 */ /* 0x000e640000000c00 */
[----:B------:R-:W-:-:S05]  /*c7f0*/  SHF.L.U32 R36, R36, 0x1, RZ ;  /* 0x0000000124247819 */ /* 0x000fca00000006ff */
[----:B------:R-:W2:Y:S01]  /*c800*/  LDS.128 R8, [R36+0x18100] ;  /* 0x0181000024087984 */ /* 0x000ea20000000c00 */
        /* <DEDUP_REMOVED lines=16> */
[----:B------:R-:W-:Y:S01]  /*c910*/  FMUL.FTZ R42, R44, R42 ;  /* 0x0000002a2c2a7220 */ /* 0x000fe20000410000 */
[----:B------:R-:W-:Y:S01]  /*c920*/  SHF.L.U32 R40, R14, 0x10, RZ ;  /* 0x000000100e287819 */ /* 0x000fe200000006ff */
        /* <DEDUP_REMOVED lines=8> */
[----:B------:R-:W-:Y:S01]  /*c9b0*/  FMUL.FTZ R15, R44, R15 ;  /* 0x0000000f2c0f7220 */ /* 0x000fe20000410000 */
[----:B------:R-:W-:Y:S01]  /*c9c0*/  LOP3.LUT R14, R14, 0xffff0000, RZ, 0xc0, !PT ;  /* 0xffff00000e0e7812 */ /* 0x000fe200078ec0ff */
[-C--:B------:R-:W-:Y:S01]  /*c9d0*/  FMUL.FTZ R39, R35, R47.reuse ;  /* 0x0000002f23277220 */ /* 0x080fe20000410000 */
[----:B------:R-:W-:Y:S01]  /*c9e0*/  LOP3.LUT R11, R11, 0xffff0000, RZ, 0xc0, !PT ;  /* 0xffff00000b0b7812 */ /* 0x000fe200078ec0ff */
[----:B------:R-:W-:-:S02]  /*c9f0*/  FMUL.FTZ R47, R9, R47 ;  /* 0x0000002f092f7220 */ /* 0x000fc40000410000 */
[-C--:B------:R-:W-:Y:S02]  /*ca00*/  FFMA.FTZ R49, R44, R38.reuse, -R49 ;  /* 0x000000262c317223 */ /* 0x080fe40000010831 */
[----:B------:R-:W-:Y:S02]  /*ca10*/  FFMA.FTZ R15, R31, R38, R15 ;  /* 0x000000261f0f7223 */ /* 0x000fe4000001000f */
[-C--:B------:R-:W-:Y:S02]  /*ca20*/  FFMA.FTZ R39, R9, R40.reuse, -R39 ;  /* 0x0000002809277223 */ /* 0x080fe40000010827 */
[----:B------:R-:W-:Y:S01]  /*ca30*/  FFMA.FTZ R47, R35, R40, R47 ;  /* 0x00000028232f7223 */ /* 0x000fe2000001002f */
[C---:B------:R-:W-:Y:S01]  /*ca40*/  SHF.L.U32 R40, R28.reuse, 0x10, RZ ;  /* 0x000000101c287819 */ /* 0x040fe200000006ff */
[-C--:B------:R-:W-:Y:S01]  /*ca50*/  FMUL.FTZ R38, R29, R46.reuse ;  /* 0x0000002e1d267220 */ /* 0x080fe20000410000 */
[----:B------:R-:W-:Y:S01]  /*ca60*/  LOP3.LUT R28, R28, 0xffff0000, RZ, 0xc0, !PT ;  /* 0xffff00001c1c7812 */ /* 0x000fe200078ec0ff */
[----:B------:R-:W-:-:S02]  /*ca70*/  FMUL.FTZ R46, R33, R46 ;  /* 0x0000002e212e7220 */ /* 0x000fc40000410000 */
[C---:B------:R-:W-:Y:S01]  /*ca80*/  IMAD.U32 R9, R30.reuse, 0x10000, RZ ;  /* 0x000100001e097824 */ /* 0x040fe200078e00ff */
[----:B------:R-:W-:Y:S01]  /*ca90*/  LOP3.LUT R30, R30, 0xffff0000, RZ, 0xc0, !PT ;  /* 0xffff00001e1e7812 */ /* 0x000fe200078ec0ff */
[C---:B------:R-:W-:Y:S01]  /*caa0*/  IMAD.U32 R31, R34.reuse, 0x10000, RZ ;  /* 0x00010000221f7824 */ /* 0x040fe200078e00ff */
[----:B------:R-:W-:Y:S01]  /*cab0*/  LOP3.LUT R34, R34, 0xffff0000, RZ, 0xc0, !PT ;  /* 0xffff000022227812 */ /* 0x000fe200078ec0ff */
[C---:B------:R-:W-:Y:S01]  /*cac0*/  IMAD.U32 R44, R32.reuse, 0x10000, RZ ;  /* 0x00010000202c7824 */ /* 0x040fe200078e00ff */
[----:B------:R-:W-:Y:S01]  /*cad0*/  LOP3.LUT R32, R32, 0xffff0000, RZ, 0xc0, !PT ;  /* 0xffff000020207812 */ /* 0x000fe200078ec0ff */
[-C--:B------:R-:W-:Y:S02]  /*cae0*/  FFMA.FTZ R38, R33, R14.reuse, -R38 ;  /* 0x0000000e21267223 */ /* 0x080fe40000010826 */
[----:B------:R-:W-:Y:S02]  /*caf0*/  FFMA.FTZ R46, R29, R14, R46 ;  /* 0x0000000e1d2e7223 */ /* 0x000fe4000001002e */
[----:B------:R-:W-:-:S02]  /*cb00*/  FMUL.FTZ R33, R9, R8 ;  /* 0x0000000809217220 */ /* 0x000fc40000410000 */
[-C--:B------:R-:W-:Y:S02]  /*cb10*/  FMUL.FTZ R14, R40, R45.reuse ;  /* 0x0000002d280e7220 */ /* 0x080fe40000410000 */
[C---:B------:R-:W-:Y:S02]  /*cb20*/  FMUL.FTZ R8, R31.reuse, R8 ;  /* 0x000000081f087220 */ /* 0x040fe40000410000 */
[C---:B------:R-:W-:Y:S02]  /*cb30*/  FMUL.FTZ R45, R44.reuse, R45 ;  /* 0x0000002d2c2d7220 */ /* 0x040fe40000410000 */
[-C--:B------:R-:W-:Y:S02]  /*cb40*/  FFMA.FTZ R33, R31, R12.reuse, -R33 ;  /* 0x0000000c1f217223 */ /* 0x080fe40000010821 */
[----:B------:R-:W-:Y:S02]  /*cb50*/  FFMA.FTZ R9, R9, R12, R8 ;  /* 0x0000000c09097223 */ /* 0x000fe40000010008 */
[----:B------:R-:W-:Y:S01]  /*cb60*/  FFMA.FTZ R44, R44, R13, -R14 ;  /* 0x0000000d2c2c7223 */ /* 0x000fe2000001080e */
[----:B------:R-:W-:Y:S01]  /*cb70*/  F2FP.BF16.PACK_AB R14, R38, R39 ;  /* 0x00000027260e723e */ /* 0x000fe200000010ff */
[----:B------:R-:W-:-:S02]  /*cb80*/  FFMA.FTZ R45, R40, R13, R45 ;  /* 0x0000000d282d7223 */ /* 0x000fc4000001002d */
[-C--:B------:R-:W-:Y:S02]  /*cb90*/  FMUL.FTZ R13, R30, R48.reuse ;  /* 0x000000301e0d7220 */ /* 0x080fe40000410000 */
[-C--:B------:R-:W-:Y:S02]  /*cba0*/  FMUL.FTZ R12, R28, R11.reuse ;  /* 0x0000000b1c0c7220 */ /* 0x080fe40000410000 */
        /* <DEDUP_REMOVED lines=15> */
.L_x_766:
[----:B------:R-:W-:Y:S05]  /*cca0*/  BSYNC B0 ;  /* 0x0000000000007941 */ /* 0x000fea0003800000 */
.L_x_765:
        /* <DEDUP_REMOVED lines=13> */
[----:B------:R-:W-:Y:S02]  /*cd80*/  LOP3.LUT R12, R12, 0x1c0, RZ, 0xc0, !PT ;  /* 0x000001c00c0c7812 */ /* 0x000fe400078ec0ff */
        /* <DEDUP_REMOVED lines=12> */
[----:B------:R-:W-:Y:S02]  /*ce50*/  LOP3.LUT R9, R11, 0x7fffe000, RZ, 0xc0, !PT ;  /* 0x7fffe0000b097812 */ /* 0x000fe400078ec0ff */
[----:B------:R-:W-:-:S02]  /*ce60*/  IADD3 R13, R14, R13, R8 ;  /* 0x0000000d0e0d7210 */ /* 0x000fc40007ffe008 */
[----:B------:R-:W-:-:S03]  /*ce70*/  IADD3 R9, R10, R9, R8 ;  /* 0x000000090a097210 */ /* 0x000fc60007ffe008 */
[----:B------:R-:W-:Y:S01]  /*ce80*/  IMAD.SHL.U32 R19, R13, 0x2, RZ ;  /* 0x000000020d137824 */ /* 0x000fe200078e00ff */
[----:B------:R-:W-:-:S04]  /*ce90*/  SHF.L.U32 R18, R9, 0x1, RZ ;  /* 0x0000000109127819 */ /* 0x000fc800000006ff */
[----:B------:R-:W1:Y:S04]  /*cea0*/  LDS.128 R12, [R19+0x18100] ;  /* 0x01810000130c7984 */ /* 0x000e680000000c00 */
[----:B------:R-:W2:Y:S01]  /*ceb0*/  LDS.128 R8, [R18+0x18100] ;  /* 0x0181000012087984 */ /* 0x000ea20000000c00 */
[C---:B-1----:R-:W-:Y:S01]  /*cec0*/  IMAD.U32 R29, R12.reuse, 0x10000, RZ ;  /* 0x000100000c1d7824 */ /* 0x042fe200078e00ff */
        /* <DEDUP_REMOVED lines=8> */
[----:B------:R-:W-:Y:S01]  /*cf50*/  SHF.L.U32 R32, R10, 0x10, RZ ;  /* 0x000000100a207819 */ /* 0x000fe200000006ff */
[----:B------:R-:W-:Y:S01]  /*cf60*/  IMAD.U32 R15, R21, 0x10000, RZ ;  /* 0x00010000150f7824 */ /* 0x000fe200078e00ff */
[----:B------:R-:W-:Y:S01]  /*cf70*/  LOP3.LUT R38, R9, 0xffff0000, RZ, 0xc0, !PT ;  /* 0xffff000009267812 */ /* 0x000fe200078ec0ff */
[----:B------:R-:W-:Y:S01]  /*cf80*/  IMAD.U32 R36, R11, 0x10000, RZ ;  /* 0x000100000b247824 */ /* 0x000fe200078e00ff */
[----:B------:R-:W-:-:S02]  /*cf90*/  SHF.L.U32 R9, R25, 0x10, RZ ;  /* 0x0000001019097819 */ /* 0x000fc400000006ff */
[----:B------:R-:W-:Y:S01]  /*cfa0*/  LOP3.LUT R37, R10, 0xffff0000, RZ, 0xc0, !PT ;  /* 0xffff00000a257812 */ /* 0x000fe200078ec0ff */
[-C--:B------:R-:W-:Y:S01]  /*cfb0*/  FMUL.FTZ R10, R15, R32.reuse ;  /* 0x000000200f0a7220 */ /* 0x080fe20000410000 */
[C---:B------:R-:W-:Y:S01]  /*cfc0*/  SHF.L.U32 R30, R14.reuse, 0x10, RZ ;  /* 0x000000100e1e7819 */ /* 0x040fe200000006ff */
[----:B------:R-:W-:Y:S01]  /*cfd0*/  FMUL.FTZ R32, R9, R32 ;  /* 0x0000002009207220 */ /* 0x000fe20000410000 */
[----:B------:R-:W-:Y:S02]  /*cfe0*/  LOP3.LUT R21, R21, 0xffff0000, RZ, 0xc0, !PT ;  /* 0xffff000015157812 */ /* 0x000fe400078ec0ff */
        /* <DEDUP_REMOVED lines=11> */
[----:B------:R-:W-:-:S02]  /*d0a0*/  FMUL.FTZ R30, R9, R34 ;  /* 0x00000022091e7220 */ /* 0x000fc40000410000 */
[----:B------:R-:W-:Y:S02]  /*d0b0*/  FMUL.FTZ R34, R15, R34 ;  /* 0x000000220f227220 */ /* 0x000fe40000410000 */
[-C--:B------:R-:W-:Y:S02]  /*d0c0*/  FFMA.FTZ R39, R25, R14.reuse, -R39 ;  /* 0x0000000e19277223 */ /* 0x080fe40000010827 */
[----:B------:R-:W-:Y:S02]  /*d0d0*/  FFMA.FTZ R37, R21, R14, R37 ;  /* 0x0000000e15257223 */ /* 0x000fe40000010025 */
[----:B------:R-:W-:Y:S02]  /*d0e0*/  FFMA.FTZ R34, R9, R29, R34 ;  /* 0x0000001d09227223 */ /* 0x000fe40000010022 */
[----:B------:R-:W-:Y:S02]  /*d0f0*/  FMUL.FTZ R14, R23, R33 ;  /* 0x00000021170e7220 */ /* 0x000fe40000410000 */
[----:B------:R-:W-:-:S02]  /*d100*/  FFMA.FTZ R30, R15, R29, -R30 ;  /* 0x0000001d0f1e7223 */ /* 0x000fc4000001081e */
[C---:B------:R-:W-:Y:S01]  /*d110*/  IMAD.U32 R9, R22.reuse, 0x10000, RZ ;  /* 0x0001000016097824 */ /* 0x040fe200078e00ff */
[----:B------:R-:W-:Y:S01]  /*d120*/  LOP3.LUT R22, R22, 0xffff0000, RZ, 0xc0, !PT ;  /* 0xffff000016167812 */ /* 0x000fe200078ec0ff */
[C---:B------:R-:W-:Y:S01]  /*d130*/  IMAD.U32 R15, R26.reuse, 0x10000, RZ ;  /* 0x000100001a0f7824 */ /* 0x040fe200078e00ff */
[----:B------:R-:W-:Y:S01]  /*d140*/  LOP3.LUT R26, R26, 0xffff0000, RZ, 0xc0, !PT ;  /* 0xffff00001a1a7812 */ /* 0x000fe200078ec0ff */
[C---:B------:R-:W-:Y:S02]  /*d150*/  FMUL.FTZ R33, R27.reuse, R33 ;  /* 0x000000211b217220 */ /* 0x040fe40000410000 */
[----:B------:R-:W-:Y:S01]  /*d160*/  FFMA.FTZ R27, R27, R28, -R14 ;  /* 0x0000001c1b1b7223 */ /* 0x000fe2000001080e */
[C---:B------:R-:W-:Y:S01]  /*d170*/  SHF.L.U32 R14, R20.reuse, 0x10, RZ ;  /* 0x00000010140e7819 */ /* 0x040fe200000006ff */
[-C--:B------:R-:W-:Y:S01]  /*d180*/  FMUL.FTZ R25, R9, R8.reuse ;  /* 0x0000000809197220 */ /* 0x080fe20000410000 */
[----:B------:R-:W-:Y:S01]  /*d190*/  LOP3.LUT R20, R20, 0xffff0000, RZ, 0xc0, !PT ;  /* 0xffff000014147812 */ /* 0x000fe200078ec0ff */
[C---:B------:R-:W-:Y:S01]  /*d1a0*/  IMAD.U32 R21, R24.reuse, 0x10000, RZ ;  /* 0x0001000018157824 */ /* 0x040fe200078e00ff */
[----:B------:R-:W-:Y:S01]  /*d1b0*/  LOP3.LUT R24, R24, 0xffff0000, RZ, 0xc0, !PT ;  /* 0xffff000018187812 */ /* 0x000fe200078ec0ff */
[----:B------:R-:W-:-:S02]  /*d1c0*/  FMUL.FTZ R8, R15, R8 ;  /* 0x000000080f087220 */ /* 0x000fc40000410000 */
[----:B------:R-:W-:Y:S02]  /*d1d0*/  FFMA.FTZ R33, R23, R28, R33 ;  /* 0x0000001c17217223 */ /* 0x000fe40000010021 */
[-C--:B------:R-:W-:Y:S02]  /*d1e0*/  FFMA.FTZ R25, R15, R12.reuse, -R25 ;  /* 0x0000000c0f197223 */ /* 0x080fe40000010819 */
[----:B------:R-:W-:Y:S02]  /*d1f0*/  FFMA.FTZ R9, R9, R12, R8 ;  /* 0x0000000c09097223 */ /* 0x000fe40000010008 */
[----:B------:R-:W-:Y:S02]  /*d200*/  FMUL.FTZ R28, R14, R36 ;  /* 0x000000240e1c7220 */ /* 0x000fe40000410000 */
[----:B------:R-:W-:Y:S02]  /*d210*/  FMUL.FTZ R12, R22, R38 ;  /* 0x00000026160c7220 */ /* 0x000fe40000410000 */
[----:B------:R-:W-:-:S02]  /*d220*/  FMUL.FTZ R8, R20, R11 ;  /* 0x0000000b14087220 */ /* 0x000fc40000410000 */
[C---:B------:R-:W-:Y:S02]  /*d230*/  FMUL.FTZ R36, R21.reuse, R36 ;  /* 0x0000002415247220 */ /* 0x040fe40000410000 */
[----:B------:R-:W-:Y:S02]  /*d240*/  FMUL.FTZ R38, R26, R38 ;  /* 0x000000261a267220 */ /* 0x000fe40000410000 */
        /* <DEDUP_REMOVED lines=17> */
.L_x_744:
[----:B------:R-:W-:Y:S05]  /*d360*/  BSYNC B2 ;  /* 0x0000000000027941 */ /* 0x000fea0003800000 */
.L_x_728:
[----:B------:R-:W-:-:S04]  /*d370*/  DEPBAR.LE SB0, 0x2 ;  /* 0x000080800000791a */ /* 0x000fc80000000000 */
[----:B------:R-:W-:Y:S01]  /*d380*/  IMAD.SHL.U32 R32, R0, 0x2, RZ ;  /* 0x0000000200207824 */ /* 0x000fe200078e00ff */
[----:B------:R-:W-:Y:S01]  /*d390*/  BAR.SYNC.DEFER_BLOCKING 0x0 ;  /* 0x0000000000007b1d */ /* 0x000fe20000010000 */
[----:B------:R-:W-:Y:S01]  /*d3a0*/  IMAD.SHL.U32 R191, R4, 0x2, RZ ;  /* 0x0000000204bf7824 */ /* 0x000fe200078e00ff */
[----:B------:R-:W-:Y:S01]  /*d3b0*/  LEA R190, R0, 0x18100, 0x1 ;  /* 0x0001810000be7811 */ /* 0x000fe200078e08ff */
[----:B------:R-:W-:Y:S01]  /*d3c0*/  IMAD.MOV.U32 R4, RZ, RZ, 0x20 ;  /* 0x00000020ff047424 */ /* 0x000fe200078e00ff */
[----:B-1----:R-:W-:Y:S01]  /*d3d0*/  @P3 LEA.HI.SX32 R9, R133, 0xfffffffe, 0x1a ;  /* 0xfffffffe85093811 */ /* 0x002fe200078fd2ff */
[----:B------:R-:W-:Y:S01]  /*d3e0*/  IMAD.SHL.U32 R189, R3, 0x2, RZ ;  /* 0x0000000203bd7824 */ /* 0x000fe200078e00ff */
[----:B------:R-:W-:Y:S01]  /*d3f0*/  P2R R135, PR, RZ, 0x2 ;  /* 0x00000002ff877803 */ /* 0x000fe20000000000 */
[----:B------:R-:W-:Y:S01]  /*d400*/  IMAD R95, R95, -0x40, R89 ;  /* 0xffffffc05f5f7824 */ /* 0x000fe200078e0259 */
[----:B------:R-:W-:Y:S01]  /*d410*/  SEL R0, R4, 0xffffffe0, !P1 ;  /* 0xffffffe004007807 */ /* 0x000fe20004800000 */
[----:B------:R-:W-:Y:S01]  /*d420*/  IMAD.IADD R3, R190, 0x1, R189 ;  /* 0x00000001be037824 */ /* 0x000fe200078e02bd */
[----:B------:R-:W-:Y:S01]  /*d430*/  @P3 SHF.R.S32.HI R8, RZ, 0x1f, R9 ;  /* 0x0000001fff083819 */ /* 0x000fe20000011409 */
[----:B------:R-:W-:Y:S01]  /*d440*/  @P3 IMAD R16, R16, R9, RZ ;  /* 0x0000000910103224 */ /* 0x000fe200078e02ff */
[----:B------:R-:W-:Y:S01]  /*d450*/  LOP3.LUT P1, RZ, R194, 0x1, RZ, 0xc0, !PT ;  /* 0x00000001c2ff7812 */ /* 0x000fe2000782c0ff */
[----:B------:R-:W-:Y:S01]  /*d460*/  IMAD.IADD R91, R191, 0x1, R0 ;  /* 0x00000001bf5b7824 */ /* 0x000fe200078e0200 */
[----:B------:R-:W-:Y:S01]  /*d470*/  LOP3.LUT P4, RZ, R7, 0x4, RZ, 0xc0, !PT ;  /* 0x0000000407ff7812 */ /* 0x000fe2000788c0ff */
[----:B------:R-:W-:Y:S01]  /*d480*/  @P3 IMAD.WIDE.U32 R10, R9, R17, R206 ;  /* 0x00000011090a3225 */ /* 0x000fe200078e00ce */
[----:B------:R-:W-:-:S03]  /*d490*/  LOP3.LUT R93, R93, 0xffffffe0, RZ, 0xc0, !PT ;  /* 0xffffffe05d5d7812 */ /* 0x000fc600078ec0ff */
[----:B------:R-:W-:Y:S01]  /*d4a0*/  @P3 IMAD R8, R8, R17, R16 ;  /* 0x0000001108083224 */ /* 0x000fe200078e0210 */
[----:B------:R-:W-:Y:S01]  /*d4b0*/  @P3 LEA R60, P0, R10, c[0x0][0x1f8], 0x1 ;  /* 0x00007e000a3c3a11 */ /* 0x000fe200078008ff */
[----:B------:R-:W-:Y:S02]  /*d4c0*/  IMAD.MOV.U32 R4, RZ, RZ, 0x40 ;  /* 0x00000040ff047424 */ /* 0x000fe400078e00ff */
[----:B------:R-:W-:Y:S01]  /*d4d0*/  @P3 IMAD.IADD R8, R11, 0x1, R8 ;  /* 0x000000010b083824 */ /* 0x000fe200078e0208 */
[----:B------:R-:W-:Y:S01]  /*d4e0*/  LDSM.16.M88.4 R32, [R32+0x18100] ;  /* 0x018100002020783b */ /* 0x000fe20000000200 */
[----:B------:R-:W-:Y:S01]  /*d4f0*/  IMAD.IADD R90, R90, 0x1, -R93 ;  /* 0x000000015a5a7824 */ /* 0x000fe200078e0a5d */
[----:B------:R-:W-:Y:S01]  /*d500*/  SEL R0, R4, 0xffffffc0, !P4 ;  /* 0xffffffc004007807 */ /* 0x000fe20006000000 */
[----:B------:R-:W-:Y:S01]  /*d510*/  IMAD.SHL.U32 R185, R2, 0x2, RZ ;  /* 0x0000000202b97824 */ /* 0x000fe200078e00ff */
[----:B------:R-:W1:Y:S01]  /*d520*/  LDSM.16.M88.4 R20, [R191+0xc100] ;  /* 0x00c10000bf14783b */ /* 0x000e620000000200 */
[----:B------:R-:W-:-:S02]  /*d530*/  @P3 LEA.HI.X R61, R10, c[0x0][0x1fc], R8, 0x1, P0 ;  /* 0x00007f000a3d3a11 */ /* 0x000fc400000f0c08 */
[----:B------:R-:W-:Y:S01]  /*d540*/  @P3 IADD3 R72, P0, R6, R60, RZ ;  /* 0x0000003c06483210 */ /* 0x000fe20007f1e0ff */
[----:B------:R-:W2:Y:S01]  /*d550*/  LDSM.16.M88.4 R48, [R191+0xc900] ;  /* 0x00c90000bf30783b */ /* 0x000ea20000000200 */
[----:B------:R-:W-:Y:S01]  /*d560*/  SEL R188, R4, 0xffffffc0, !P2 ;  /* 0xffffffc004bc7807 */ /* 0x000fe20005000000 */
[----:B------:R-:W-:Y:S02]  /*d570*/  IMAD.IADD R187, R190, 0x1, R0 ;  /* 0x00000001bebb7824 */ /* 0x000fe400078e0200 */
[----:B------:R-:W3:Y:S01]  /*d580*/  LDSM.16.M88.4 R64, [R191+0xd100] ;  /* 0x00d10000bf40783b */ /* 0x000ee20000000200 */
[----:B------:R-:W-:Y:S02]  /*d590*/  @P3 IMAD.X R73, R5, 0x1, R61, P0 ;  /* 0x0000000105493824 */ /* 0x000fe400000e063d */
[----:B------:R-:W-:Y:S01]  /*d5a0*/  IMAD.IADD R94, R191, 0x1, R188 ;  /* 0x00000001bf5e7824 */ /* 0x000fe200078e02bc */
[----:B------:R-:W-:Y:S01]  /*d5b0*/  LDSM.16.M88.4 R56, [R3] ;  /* 0x000000000338783b */ /* 0x000fe20000000200 */
[----:B------:R-:W-:-:S02]  /*d5c0*/  IMAD.IADD R186, R3, 0x1, R0 ;  /* 0x0000000103ba7824 */ /* 0x000fc400078e0200 */
[----:B------:R-:W-:Y:S01]  /*d5d0*/  IMAD.IADD R92, R188, 0x1, R91 ;  /* 0x00000001bc5c7824 */ /* 0x000fe200078e025b */
[----:B------:R-:W4:Y:S01]  /*d5e0*/  LDSM.16.M88.4 R44, [R91+0xc100] ;  /* 0x00c100005b2c783b */ /* 0x000f220000000200 */
[C-C-:B------:R-:W-:Y:S02]  /*d5f0*/  IMAD.IADD R175, R189.reuse, 0x1, R185.reuse ;  /* 0x00000001bdaf7824 */ /* 0x140fe400078e02b9 */
[C---:B------:R-:W-:Y:S01]  /*d600*/  IMAD.IADD R184, R0.reuse, 0x1, R185 ;  /* 0x0000000100b87824 */ /* 0x040fe200078e02b9 */
[----:B------:R-:W5:Y:S01]  /*d610*/  LDSM.16.M88.4 R12, [R91+0xc900] ;  /* 0x00c900005b0c783b */ /* 0x000f620000000200 */
[----:B------:R-:W-:Y:S02]  /*d620*/  IMAD.IADD R0, R0, 0x1, R175 ;  /* 0x0000000100007824 */ /* 0x000fe400078e02af */
[----:B------:R-:W-:Y:S01]  /*d630*/  IMAD.IADD R162, R189, 0x1, R184 ;  /* 0x00000001bda27824 */ /* 0x000fe200078e02b8 */
[----:B------:R-:W3:Y:S04]  /*d640*/  LDSM.16.M88.4 R52, [R191+0xd900] ;  /* 0x00d90000bf34783b */ /* 0x000ee80000000200 */
[----:B------:R-:W3:Y:S04]  /*d650*/  LDSM.16.M88.4 R8, [R91+0xd100] ;  /* 0x00d100005b08783b */ /* 0x000ee80000000200 */
[----:B------:R-:W-:Y:S04]  /*d660*/  LDSM.16.M88.4 R40, [R91+0xd900] ;  /* 0x00d900005b28783b */ /* 0x000fe80000000200 */
[----:B------:R-:W-:Y:S01]  /*d670*/  @!PT LDS RZ, [RZ] ;  /* 0x00000000fffff984 */ /* 0x000fe20000000800 */
[----:B------:R-:W-:Y:S01]  /*d680*/  @!PT LDS RZ, [RZ] ;  /* 0x00000000fffff984 */ /* 0x000fe20000000800 */
[----:B------:R-:W-:Y:S01]  /*d690*/  @!PT LDS RZ, [RZ] ;  /* 0x00000000fffff984 */ /* 0x000fe20000000800 */
[----:B------:R3:W-:Y:S01]  /*d6a0*/  @P3 LDGSTS.E.BYPASS.LTC128B.128 [R134+0x6100], [R60.64], !P6 ;  /* 0x061000003c863fae */ /* 0x0007e2000f101d46 */
[C---:B-1----:R-:W-:Y:S03]  /*d6b0*/  HMMA.16816.F32.BF16 R24, R32.reuse, R20, RZ ;  /* 0x000000142018723c */ /* 0x042fe600000418ff */
[----:B------:R1:W-:Y:S04]  /*d6c0*/  @P3 LDGSTS.E.BYPASS.LTC128B.128 [R134+0x8100], [R60.64+0x80], !P5 ;  /* 0x081000803c863fae */ /* 0x0003e8000e901d46 */
[----:B------:R1:W-:Y:S01]  /*d6d0*/  @P3 LDGSTS.E.BYPASS.LTC128B.128 [R134+0xa100], [R60.64+0x100], !P1 ;  /* 0x0a1001003c863fae */ /* 0x0003e2000c901d46 */
[C---:B------:R-:W-:Y:S03]  /*d6e0*/  HMMA.16816.F32.BF16 R20, R32.reuse, R22, RZ ;  /* 0x000000162014723c */ /* 0x040fe600000418ff */
[----:B------:R1:W-:Y:S04]  /*d6f0*/  @P3 LDGSTS.E.BYPASS.LTC128B.128 [R134+0x7100], [R72.64], !P6 ;  /* 0x0710000048863fae */ /* 0x0003e8000f101d46 */
[----:B------:R1:W-:Y:S01]  /*d700*/  @P3 LDGSTS.E.BYPASS.LTC128B.128 [R134+0x9100], [R72.64+0x80], !P5 ;  /* 0x0910008048863fae */ /* 0x0003e2000e901d46 */
[C---:B--2---:R-:W-:Y:S03]  /*d710*/  HMMA.16816.F32.BF16 R36, R32.reuse, R48, RZ ;  /* 0x000000302024723c */ /* 0x044fe600000418ff */
[----:B------:R1:W-:Y:S04]  /*d720*/  @P3 LDGSTS.E.BYPASS.LTC128B.128 [R134+0xb100], [R72.64+0x100], !P1 ;  /* 0x0b10010048863fae */ /* 0x0003e8000c901d46 */
[----:B------:R-:W-:Y:S01]  /*d730*/  LDSM.16.M88.4 R4, [R187] ;  /* 0x00000000bb04783b */ /* 0x000fe20000000200 */
[C---:B------:R-:W-:Y:S03]  /*d740*/  HMMA.16816.F32.BF16 R48, R32.reuse, R50, RZ ;  /* 0x000000322030723c */ /* 0x040fe600000418ff */
[----:B------:R-:W2:Y:S04]  /*d750*/  LDSM.16.M88.4 R16, [R94+0xc100] ;  /* 0x00c100005e10783b */ /* 0x000ea80000000200 */
[----:B------:R-:W2:Y:S01]  /*d760*/  LDSM.16.M88.4 R28, [R94+0xc900] ;  /* 0x00c900005e1c783b */ /* 0x000ea20000000200 */
[C---:B---3--:R-:W-:Y:S03]  /*d770*/  HMMA.16816.F32.BF16 R68, R32.reuse, R64, RZ ;  /* 0x000000402044723c */ /* 0x048fe600000418ff */
[----:B------:R-:W-:Y:S04]  /*d780*/  LDSM.16.M88.4 R76, [R91+0xe100] ;  /* 0x00e100005b4c783b */ /* 0x000fe80000000200 */
[----:B------:R-:W-:Y:S01]  /*d790*/  LDSM.16.M88.4 R84, [R92+0xe900] ;  /* 0x00e900005c54783b */ /* 0x000fe20000000200 */
[----:B------:R-:W-:Y:S03]  /*d7a0*/  HMMA.16816.F32.BF16 R64, R32, R66, RZ ;  /* 0x000000422040723c */ /* 0x000fe600000418ff */
[----:B------:R-:W-:Y:S04]  /*d7b0*/  LDSM.16.M88.4 R80, [R191+0x10900] ;  /* 0x01090000bf50783b */ /* 0x000fe80000000200 */
[----:B-1----:R-:W-:Y:S01]  /*d7c0*/  LDSM.16.M88.4 R72, [R92+0xe100] ;  /* 0x00e100005c48783b */ /* 0x002fe20000000200 */
[C---:B----4-:R-:W-:Y:S03]  /*d7d0*/  HMMA.16816.F32.BF16 R24, R56.reuse, R44, R24 ;  /* 0x0000002c3818723c */ /* 0x050fe60000041818 */
[----:B------:R-:W0:Y:S05]  /*d7e0*/  LDGDEPBAR ;  /* 0x00000000000079af */ /* 0x000e2a0000000000 */
[C---:B------:R-:W-:Y:S01]  /*d7f0*/  HMMA.16816.F32.BF16 R20, R56.reuse, R46, R20 ;  /* 0x0000002e3814723c */ /* 0x040fe20000041814 */
[----:B------:R-:W-:Y:S07]  /*d800*/  LDSM.16.M88.4 R44, [R92+0xc900] ;  /* 0x00c900005c2c783b */ /* 0x000fee0000000200 */
[C---:B-----5:R-:W-:Y:S08]  /*d810*/  HMMA.16816.F32.BF16 R36, R56.reuse, R12, R36 ;  /* 0x0000000c3824723c */ /* 0x060ff00000041824 */
[----:B------:R-:W-:Y:S01]  /*d820*/  HMMA.16816.F32.BF16 R48, R56, R14, R48 ;  /* 0x0000000e3830723c */ /* 0x000fe20000041830 */
[----:B------:R-:W1:Y:S07]  /*d830*/  LDSM.16.M88.4 R12, [R94+0xd100] ;  /* 0x00d100005e0c783b */ /* 0x000e6e0000000200 */
[C---:B------:R-:W-:Y:S08]  /*d840*/  HMMA.16816.F32.BF16 R60, R32.reuse, R52, RZ ;  /* 0x00000034203c723c */ /* 0x040ff000000418ff */
[----:B------:R-:W-:Y:S01]  /*d850*/  HMMA.16816.F32.BF16 R32, R32, R54, RZ ;  /* 0x000000362020723c */ /* 0x000fe200000418ff */
[----:B------:R-:W-:Y:S07]  /*d860*/  LDSM.16.M88.4 R52, [R92+0xc100] ;  /* 0x00c100005c34783b */ /* 0x000fee0000000200 */
[C---:B------:R-:W-:Y:S08]  /*d870*/  HMMA.16816.F32.BF16 R68, R56.reuse, R8, R68 ;  /* 0x000000083844723c */ /* 0x040ff00000041844 */
[----:B------:R-:W-:Y:S01]  /*d880*/  HMMA.16816.F32.BF16 R64, R56, R10, R64 ;  /* 0x0000000a3840723c */ /* 0x000fe20000041840 */
[----:B------:R-:W3:Y:S07]  /*d890*/  LDSM.16.M88.4 R8, [R94+0xd900] ;  /* 0x00d900005e08783b */ /* 0x000eee0000000200 */
[C---:B--2---:R-:W-:Y:S08]  /*d8a0*/  HMMA.16816.F32.BF16 R24, R4.reuse, R16, R24 ;  /* 0x000000100418723c */ /* 0x044ff00000041818 */
[----:B------:R-:W-:Y:S01]  /*d8b0*/  HMMA.16816.F32.BF16 R20, R4, R18, R20 ;  /* 0x000000120414723c */ /* 0x000fe20000041814 */
[----:B------:R-:W2:Y:S07]  /*d8c0*/  LDSM.16.M88.4 R16, [R186] ;  /* 0x00000000ba10783b */ /* 0x000eae0000000200 */
[C---:B------:R-:W-:Y:S08]  /*d8d0*/  HMMA.16816.F32.BF16 R60, R56.reuse, R40, R60 ;  /* 0x00000028383c723c */ /* 0x040ff0000004183c */
[----:B------:R-:W-:Y:S01]  /*d8e0*/  HMMA.16816.F32.BF16 R56, R56, R42, R32 ;  /* 0x0000002a3838723c */ /* 0x000fe20000041820 */
[----:B------:R-:W-:Y:S04]  /*d8f0*/  LDSM.16.M88.4 R32, [R190+0x4000] ;  /* 0x00400000be20783b */ /* 0x000fe80000000200 */
[----:B------:R-:W-:Y:S03]  /*d900*/  LDSM.16.M88.4 R40, [R92+0xd100] ;  /* 0x00d100005c28783b */ /* 0x000fe60000000200 */
[C---:B------:R-:W-:Y:S08]  /*d910*/  HMMA.16816.F32.BF16 R36, R4.reuse, R28, R36 ;  /* 0x0000001c0424723c */ /* 0x040ff00000041824 */
[C---:B------:R-:W-:Y:S01]  /*d920*/  HMMA.16816.F32.BF16 R48, R4.reuse, R30, R48 ;  /* 0x0000001e0430723c */ /* 0x040fe20000041830 */
[----:B------:R-:W-:Y:S07]  /*d930*/  LDSM.16.M88.4 R28, [R92+0xd900] ;  /* 0x00d900005c1c783b */ /* 0x000fee0000000200 */
[C---:B-1----:R-:W-:Y:S08]  /*d940*/  HMMA.16816.F32.BF16 R68, R4.reuse, R12, R68 ;  /* 0x0000000c0444723c */ /* 0x042ff00000041844 */
[C---:B------:R-:W-:Y:S01]  /*d950*/  HMMA.16816.F32.BF16 R64, R4.reuse, R14, R64 ;  /* 0x0000000e0440723c */ /* 0x040fe20000041840 */
[----:B------:R-:W1:Y:S07]  /*d960*/  LDSM.16.M88.4 R12, [R191+0xe100] ;  /* 0x00e10000bf0c783b */ /* 0x000e6e0000000200 */
[C---:B---3--:R-:W-:Y:S08]  /*d970*/  HMMA.16816.F32.BF16 R60, R4.reuse, R8, R60 ;  /* 0x00000008043c723c */ /* 0x048ff0000004183c */
[----:B------:R-:W-:Y:S01]  /*d980*/  HMMA.16816.F32.BF16 R56, R4, R10, R56 ;  /* 0x0000000a0438723c */ /* 0x000fe20000041838 */
[----:B------:R-:W3:Y:S04]  /*d990*/  LDSM.16.M88.4 R4, [R191+0xe900] ;  /* 0x00e90000bf04783b */ /* 0x000ee80000000200 */
[----:B------:R-:W-:Y:S03]  /*d9a0*/  LDSM.16.M88.4 R8, [R191+0xf100] ;  /* 0x00f10000bf08783b */ /* 0x000fe60000000200 */
[C---:B--2---:R-:W-:Y:S08]  /*d9b0*/  HMMA.16816.F32.BF16 R24, R16.reuse, R52, R24 ;  /* 0x000000341018723c */ /* 0x044ff00000041818 */
[C---:B------:R-:W-:Y:S01]  /*d9c0*/  HMMA.16816.F32.BF16 R20, R16.reuse, R54, R20 ;  /* 0x000000361014723c */ /* 0x040fe20000041814 */
[----:B------:R-:W-:Y:S07]  /*d9d0*/  LDSM.16.M88.4 R52, [R91+0xf900] ;  /* 0x00f900005b34783b */ /* 0x000fee0000000200 */
[C---:B------:R-:W-:Y:S08]  /*d9e0*/  HMMA.16816.F32.BF16 R36, R16.reuse, R44, R36 ;  /* 0x0000002c1024723c */ /* 0x040ff00000041824 */
[----:B------:R-:W-:Y:S01]  /*d9f0*/  HMMA.16816.F32.BF16 R48, R16, R46, R48 ;  /* 0x0000002e1030723c */ /* 0x000fe20000041830 */
[----:B------:R-:W2:Y:S07]  /*da00*/  LDSM.16.M88.4 R44, [R3+0x4000] ;  /* 0x00400000032c783b */ /* 0x000eae0000000200 */
[C---:B-1----:R-:W-:Y:S08]  /*da10*/  HMMA.16816.F32.BF16 R24, R32.reuse, R12, R24 ;  /* 0x0000000c2018723c */ /* 0x042ff00000041818 */
[----:B------:R-:W-:Y:S01]  /*da20*/  HMMA.16816.F32.BF16 R20, R32, R14, R20 ;  /* 0x0000000e2014723c */ /* 0x000fe20000041814 */
[----:B------:R-:W-:Y:S07]  /*da30*/  LDSM.16.M88.4 R12, [R187+0x4000] ;  /* 0x00400000bb0c783b */ /* 0x000fee0000000200 */
[C---:B------:R-:W-:Y:S08]  /*da40*/  HMMA.16816.F32.BF16 R68, R16.reuse, R40, R68 ;  /* 0x000000281044723c */ /* 0x040ff00000041844 */
[C---:B------:R-:W-:Y:S01]  /*da50*/  HMMA.16816.F32.BF16 R64, R16.reuse, R42, R64 ;  /* 0x0000002a1040723c */ /* 0x040fe20000041840 */
[----:B------:R-:W-:Y:S07]  /*da60*/  LDSM.16.M88.4 R40, [R191+0xf900] ;  /* 0x00f90000bf28783b */ /* 0x000fee0000000200 */
[C---:B------:R-:W-:Y:S08]  /*da70*/  HMMA.16816.F32.BF16 R60, R16.reuse, R28, R60 ;  /* 0x0000001c103c723c */ /* 0x040ff0000004183c */
[----:B------:R-:W-:Y:S01]  /*da80*/  HMMA.16816.F32.BF16 R56, R16, R30, R56 ;  /* 0x0000001e1038723c */ /* 0x000fe20000041838 */
[----:B------:R-:W1:Y:S04]  /*da90*/  LDSM.16.M88.4 R16, [R94+0xe100] ;  /* 0x00e100005e10783b */ /* 0x000e680000000200 */
[----:B------:R-:W-:Y:S03]  /*daa0*/  LDSM.16.M88.4 R28, [R91+0xe900] ;  /* 0x00e900005b1c783b */ /* 0x000fe60000000200 */
[C---:B---3--:R-:W-:Y:S08]  /*dab0*/  HMMA.16816.F32.BF16 R36, R32.reuse, R4, R36 ;  /* 0x000000042024723c */ /* 0x048ff00000041824 */
[----:B------:R-:W-:Y:S01]  /*dac0*/  HMMA.16816.F32.BF16 R48, R32, R6, R48 ;  /* 0x000000062030723c */ /* 0x000fe20000041830 */
[----:B------:R-:W3:Y:S07]  /*dad0*/  LDSM.16.M88.4 R4, [R91+0xf100] ;  /* 0x00f100005b04783b */ /* 0x000eee0000000200 */
[C---:B--2---:R-:W-:Y:S08]  /*dae0*/  HMMA.16816.F32.BF16 R24, R44.reuse, R76, R24 ;  /* 0x0000004c2c18723c */ /* 0x044ff00000041818 */
[----:B------:R-:W-:Y:S01]  /*daf0*/  HMMA.16816.F32.BF16 R20, R44, R78, R20 ;  /* 0x0000004e2c14723c */ /* 0x000fe20000041814 */
        /* <DEDUP_REMOVED lines=8> */
[----:B------:R-:W-:Y:S01]  /*db80*/  HMMA.16816.F32.BF16 R56, R32, R42, R56 ;  /* 0x0000002a2038723c */ /* 0x000fe20000041838 */
[----:B------:R-:W-:Y:S04]  /*db90*/  LDSM.16.M88.4 R40, [R191+0x10100] ;  /* 0x01010000bf28783b */ /* 0x000fe80000000200 */
[----:B------:R-:W-:Y:S03]  /*dba0*/  LDSM.16.M88.4 R32, [R94+0xe900] ;  /* 0x00e900005e20783b */ /* 0x000fe60000000200 */
[C---:B---3--:R-:W-:Y:S08]  /*dbb0*/  HMMA.16816.F32.BF16 R68, R44.reuse, R4, R68 ;  /* 0x000000042c44723c */ /* 0x048ff00000041844 */
[C---:B------:R-:W-:Y:S01]  /*dbc0*/  HMMA.16816.F32.BF16 R64, R44.reuse, R6, R64 ;  /* 0x000000062c40723c */ /* 0x040fe20000041840 */
[----:B------:R-:W1:Y:S07]  /*dbd0*/  LDSM.16.M88.4 R4, [R190+0x8000] ;  /* 0x00800000be04783b */ /* 0x000e6e0000000200 */
[C---:B------:R-:W-:Y:S08]  /*dbe0*/  HMMA.16816.F32.BF16 R36, R44.reuse, R28, R36 ;  /* 0x0000001c2c24723c */ /* 0x040ff00000041824 */
[----:B------:R-:W-:Y:S01]  /*dbf0*/  HMMA.16816.F32.BF16 R48, R44, R30, R48 ;  /* 0x0000001e2c30723c */ /* 0x000fe20000041830 */
[----:B------:R-:W3:Y:S07]  /*dc00*/  LDSM.16.M88.4 R28, [R94+0xf100] ;  /* 0x00f100005e1c783b */ /* 0x000eee0000000200 */
[C---:B--2---:R-:W-:Y:S08]  /*dc10*/  HMMA.16816.F32.BF16 R24, R8.reuse, R72, R24 ;  /* 0x000000480818723c */ /* 0x044ff00000041818 */
[----:B------:R-:W-:Y:S01]  /*dc20*/  HMMA.16816.F32.BF16 R20, R8, R74, R20 ;  /* 0x0000004a0814723c */ /* 0x000fe20000041814 */
[----:B------:R-:W-:Y:S07]  /*dc30*/  LDSM.16.M88.4 R72, [R92+0xf900] ;  /* 0x00f900005c48783b */ /* 0x000fee0000000200 */
[C---:B------:R-:W-:Y:S08]  /*dc40*/  HMMA.16816.F32.BF16 R60, R44.reuse, R52, R60 ;  /* 0x000000342c3c723c */ /* 0x040ff0000004183c */
[----:B------:R-:W-:Y:S01]  /*dc50*/  HMMA.16816.F32.BF16 R56, R44, R54, R56 ;  /* 0x000000362c38723c */ /* 0x000fe20000041838 */
[----:B------:R-:W-:Y:S04]  /*dc60*/  LDSM.16.M88.4 R44, [R3+0x8000] ;  /* 0x00800000032c783b */ /* 0x000fe80000000200 */
[----:B------:R-:W2:Y:S03]  /*dc70*/  LDSM.16.M88.4 R52, [R91+0x10100] ;  /* 0x010100005b34783b */ /* 0x000ea60000000200 */
[C---:B-1----:R-:W-:Y:S08]  /*dc80*/  HMMA.16816.F32.BF16 R24, R4.reuse, R40, R24 ;  /* 0x000000280418723c */ /* 0x042ff00000041818 */
[----:B------:R-:W-:Y:S01]  /*dc90*/  HMMA.16816.F32.BF16 R20, R4, R42, R20 ;  /* 0x0000002a0414723c */ /* 0x000fe20000041814 */
[----:B------:R-:W-:Y:S07]  /*dca0*/  LDSM.16.M88.4 R40, [R91+0x10900] ;  /* 0x010900005b28783b */ /* 0x000fee0000000200 */
[C---:B------:R-:W-:Y:S08]  /*dcb0*/  HMMA.16816.F32.BF16 R36, R12.reuse, R32, R36 ;  /* 0x000000200c24723c */ /* 0x040ff00000041824 */
[C---:B------:R-:W-:Y:S01]  /*dcc0*/  HMMA.16816.F32.BF16 R48, R12.reuse, R34, R48 ;  /* 0x000000220c30723c */ /* 0x040fe20000041830 */
[----:B------:R-:W-:Y:S07]  /*dcd0*/  LDSM.16.M88.4 R32, [R187+0x8000] ;  /* 0x00800000bb20783b */ /* 0x000fee0000000200 */
[C---:B---3--:R-:W-:Y:S08]  /*dce0*/  HMMA.16816.F32.BF16 R68, R12.reuse, R28, R68 ;  /* 0x0000001c0c44723c */ /* 0x048ff00000041844 */
[----:B------:R-:W-:Y:S01]  /*dcf0*/  HMMA.16816.F32.BF16 R64, R12, R30, R64 ;  /* 0x0000001e0c40723c */ /* 0x000fe20000041840 */
[----:B------:R-:W1:Y:S07]  /*dd00*/  LDSM.16.M88.4 R28, [R94+0x10100] ;  /* 0x010100005e1c783b */ /* 0x000e6e0000000200 */
[C---:B--2---:R-:W-:Y:S08]  /*dd10*/  HMMA.16816.F32.BF16 R24, R44.reuse, R52, R24 ;  /* 0x000000342c18723c */ /* 0x044ff00000041818 */
[----:B------:R-:W-:Y:S01]  /*dd20*/  HMMA.16816.F32.BF16 R20, R44, R54, R20 ;  /* 0x000000362c14723c */ /* 0x000fe20000041814 */
[----:B------:R-:W2:Y:S07]  /*dd30*/  LDSM.16.M88.4 R52, [R191+0x11100] ;  /* 0x01110000bf34783b */ /* 0x000eae0000000200 */
[C---:B------:R-:W-:Y:S08]  /*dd40*/  HMMA.16816.F32.BF16 R60, R12.reuse, R16, R60 ;  /* 0x000000100c3c723c */ /* 0x040ff0000004183c */
[----:B------:R-:W-:Y:S01]  /*dd50*/  HMMA.16816.F32.BF16 R56, R12, R18, R56 ;  /* 0x000000120c38723c */ /* 0x000fe20000041838 */
[----:B------:R-:W-:Y:S04]  /*dd60*/  LDSM.16.M88.4 R16, [R186+0x8000] ;  /* 0x00800000ba10783b */ /* 0x000fe80000000200 */
[----:B------:R-:W3:Y:S03]  /*dd70*/  LDSM.16.M88.4 R12, [R92+0x10100] ;  /* 0x010100005c0c783b */ /* 0x000ee60000000200 */
[C---:B------:R-:W-:Y:S08]  /*dd80*/  HMMA.16816.F32.BF16 R36, R8.reuse, R84, R36 ;  /* 0x000000540824723c */ /* 0x040ff00000041824 */
[C---:B------:R-:W-:Y:S08]  /*dd90*/  HMMA.16816.F32.BF16 R48, R8.reuse, R86, R48 ;  /* 0x000000560830723c */ /* 0x040ff00000041830 */
[----:B------:R-:W-:Y:S01]  /*dda0*/  HMMA.16816.F32.BF16 R84, R8, R76, R68 ;  /* 0x0000004c0854723c */ /* 0x000fe20000041844 */
[----:B------:R-:W-:Y:S07]  /*ddb0*/  LDSM.16.M88.4 R68, [R94+0x10900] ;  /* 0x010900005e44783b */ /* 0x000fee0000000200 */
[C---:B-1----:R-:W-:Y:S08]  /*ddc0*/  HMMA.16816.F32.BF16 R24, R32.reuse, R28, R24 ;  /* 0x0000001c2018723c */ /* 0x042ff00000041818 */
[----:B------:R-:W-:Y:S01]  /*ddd0*/  HMMA.16816.F32.BF16 R20, R32, R30, R20 ;  /* 0x0000001e2014723c */ /* 0x000fe20000041814 */
[----:B------:R-:W1:Y:S07]  /*dde0*/  LDSM.16.M88.4 R28, [R91+0x11100] ;  /* 0x011100005b1c783b */ /* 0x000e6e0000000200 */
[----:B--2---:R-:W-:Y:S08]  /*ddf0*/  HMMA.16816.F32.BF16 R84, R4, R52, R84 ;  /* 0x000000340454723c */ /* 0x004ff00000041854 */
[----:B------:R-:W-:Y:S08]  /*de00*/  HMMA.16816.F32.BF16 R60, R8, R72, R60 ;  /* 0x00000048083c723c */ /* 0x000ff0000004183c */
[----:B---3--:R-:W-:Y:S08]  /*de10*/  HMMA.16816.F32.BF16 R24, R16, R12, R24 ;  /* 0x0000000c1018723c */ /* 0x008ff00000041818 */
[----:B------:R-:W-:Y:S01]  /*de20*/  HMMA.16816.F32.BF16 R56, R8, R74, R56 ;  /* 0x0000004a0838723c */ /* 0x000fe20000041838 */
[----:B------:R-:W2:Y:S07]  /*de30*/  LDSM.16.M88.4 R72, [R191+0x11900] ;  /* 0x01190000bf48783b */ /* 0x000eae0000000200 */
[C---:B------:R-:W-:Y:S08]  /*de40*/  HMMA.16816.F32.BF16 R36, R4.reuse, R80, R36 ;  /* 0x000000500424723c */ /* 0x040ff00000041824 */
[----:B------:R-:W-:Y:S01]  /*de50*/  HMMA.16816.F32.BF16 R48, R4, R82, R48 ;  /* 0x000000520430723c */ /* 0x000fe20000041830 */
[----:B------:R-:W-:-:S02]  /*de60*/  FMUL.FTZ R3, R24, c[0x0][0x320] ;  /* 0x0000c80018037a20 */ /* 0x000fc40000410000 */
[----:B------:R-:W-:-:S04]  /*de70*/  FMUL.FTZ R52, R25, c[0x0][0x320] ;  /* 0x0000c80019347a20 */ /* 0x000fc80000410000 */
[----:B------:R-:W-:Y:S01]  /*de80*/  MUFU.TANH R3, R3 ;  /* 0x0000000300037308 */ /* 0x000fe20000002400 */
[----:B------:R-:W-:Y:S01]  /*de90*/  HMMA.16816.F32.BF16 R64, R8, R78, R64 ;  /* 0x0000004e0840723c */ /* 0x000fe20000041840 */
[----:B------:R-:W-:Y:S06]  /*dea0*/  LDSM.16.M88.4 R8, [R92+0x10900] ;  /* 0x010900005c08783b */ /* 0x000fec0000000200 */
[----:B------:R-:W-:Y:S01]  /*deb0*/  MUFU.TANH R52, R52 ;  /* 0x0000003400347308 */ /* 0x000fe20000002400 */
[C---:B-1----:R-:W-:Y:S07]  /*dec0*/  HMMA.16816.F32.BF16 R84, R44.reuse, R28, R84 ;  /* 0x0000001c2c54723c */ /* 0x042fee0000041854 */
[----:B------:R-:W-:Y:S01]  /*ded0*/  FMUL.FTZ R28, R26, c[0x0][0x320] ;  /* 0x0000c8001a1c7a20 */ /* 0x000fe20000410000 */
[----:B------:R-:W-:Y:S01]  /*dee0*/  HMMA.16816.F32.BF16 R36, R44, R40, R36 ;  /* 0x000000282c24723c */ /* 0x000fe20000041824 */
[----:B------:R-:W-:-:S02]  /*def0*/  FMUL.FTZ R29, R27, c[0x0][0x320] ;  /* 0x0000c8001b1d7a20 */ /* 0x000fc40000410000 */
[----:B------:R-:W1:Y:S02]  /*df00*/  LDSM.16.M88.4 R24, [R91+0x11900] ;  /* 0x011900005b18783b */ /* 0x000e640000000200 */
[----:B------:R-:W3:Y:S03]  /*df10*/  MUFU.TANH R28, R28 ;  /* 0x0000001c001c7308 */ /* 0x000ee60000002400 */
[----:B------:R-:W-:Y:S01]  /*df20*/  HMMA.16816.F32.BF16 R48, R44, R42, R48 ;  /* 0x0000002a2c30723c */ /* 0x000fe20000041830 */
[----:B------:R-:W-:Y:S04]  /*df30*/  LDSM.16.M88.4 R40, [R92+0x11100] ;  /* 0x011100005c28783b */ /* 0x000fe80000000200 */
[----:B------:R-:W4:Y:S03]  /*df40*/  MUFU.TANH R29, R29 ;  /* 0x0000001d001d7308 */ /* 0x000f260000002400 */
[----:B------:R-:W-:Y:S01]  /*df50*/  HMMA.16816.F32.BF16 R20, R16, R14, R20 ;  /* 0x0000000e1014723c */ /* 0x000fe20000041814 */
[----:B------:R-:W5:Y:S07]  /*df60*/  LDSM.16.M88.4 R12, [R94+0x11100] ;  /* 0x011100005e0c783b */ /* 0x000f6e0000000200 */
[C---:B------:R-:W-:Y:S08]  /*df70*/  HMMA.16816.F32.BF16 R64, R4.reuse, R54, R64 ;  /* 0x000000360440723c */ /* 0x040ff00000041840 */
[C---:B--2---:R-:W-:Y:S08]  /*df80*/  HMMA.16816.F32.BF16 R60, R4.reuse, R72, R60 ;  /* 0x00000048043c723c */ /* 0x044ff0000004183c */
[----:B------:R-:W-:Y:S01]  /*df90*/  HMMA.16816.F32.BF16 R56, R4, R74, R56 ;  /* 0x0000004a0438723c */ /* 0x000fe20000041838 */
[----:B------:R-:W2:Y:S01]  /*dfa0*/  LDSM.16.M88.4 R4, [R94+0x11900] ;  /* 0x011900005e04783b */ /* 0x000ea20000000200 */
[----:B------:R-:W-:-:S02]  /*dfb0*/  FMUL.FTZ R20, R20, c[0x0][0x320] ;  /* 0x0000c80014147a20 */ /* 0x000fc40000410000 */
[----:B------:R-:W-:Y:S02]  /*dfc0*/  FMUL.FTZ R22, R22, c[0x0][0x320] ;  /* 0x0000c80016167a20 */ /* 0x000fe40000410000 */
[----:B------:R-:W-:Y:S02]  /*dfd0*/  FMUL.FTZ R21, R21, c[0x0][0x320] ;  /* 0x0000c80015157a20 */ /* 0x000fe40000410000 */
[C---:B------:R-:W-:Y:S01]  /*dfe0*/  HMMA.16816.F32.BF16 R36, R32.reuse, R68, R36 ;  /* 0x000000442024723c */ /* 0x040fe20000041824 */
[----:B------:R-:W1:Y:S07]  /*dff0*/  MUFU.TANH R20, R20 ;  /* 0x0000001400147308 */ /* 0x000e6e0000002400 */
[----:B------:R-:W-:Y:S01]  /*e000*/  HMMA.16816.F32.BF16 R48, R32, R70, R48 ;  /* 0x000000462030723c */ /* 0x000fe20000041830 */
[----:B------:R-:W2:Y:S07]  /*e010*/  MUFU.TANH R22, R22 ;  /* 0x0000001600167308 */ /* 0x000eae0000002400 */
[C---:B------:R-:W-:Y:S01]  /*e020*/  HMMA.16816.F32.BF16 R64, R44.reuse, R30, R64 ;  /* 0x0000001e2c40723c */ /* 0x040fe20000041840 */
[----:B------:R-:W2:Y:S07]  /*e030*/  MUFU.TANH R21, R21 ;  /* 0x0000001500157308 */ /* 0x000eae0000002400 */
[----:B-1----:R-:W-:Y:S08]  /*e040*/  HMMA.16816.F32.BF16 R60, R44, R24, R60 ;  /* 0x000000182c3c723c */ /* 0x002ff0000004183c */
[C---:B------:R-:W-:Y:S08]  /*e050*/  HMMA.16816.F32.BF16 R36, R16.reuse, R8, R36 ;  /* 0x000000081024723c */ /* 0x040ff00000041824 */
[----:B------:R-:W-:Y:S01]  /*e060*/  HMMA.16816.F32.BF16 R48, R16, R10, R48 ;  /* 0x0000000a1030723c */ /* 0x000fe20000041830 */
[----:B------:R-:W1:Y:S01]  /*e070*/  LDSM.16.M88.4 R8, [R92+0x11900] ;  /* 0x011900005c08783b */ /* 0x000e620000000200 */
[----:B------:R-:W-:-:S04]  /*e080*/  DEPBAR.LE SB0, 0x2 ;  /* 0x000080800000791a */ /* 0x000fc80000000000 */
[----:B------:R-:W-:Y:S02]  /*e090*/  BAR.SYNC.DEFER_BLOCKING 0x0 ;  /* 0x0000000000007b1d */ /* 0x000fe40000010000 */
[----:B-----5:R-:W-:Y:S07]  /*e0a0*/  HMMA.16816.F32.BF16 R84, R32, R12, R84 ;  /* 0x0000000c2054723c */ /* 0x020fee0000041854 */
[----:B------:R-:W-:Y:S01]  /*e0b0*/  FMUL.FTZ R12, R23, c[0x0][0x320] ;  /* 0x0000c800170c7a20 */ /* 0x000fe20000410000 */
[----:B------:R-:W-:Y:S01]  /*e0c0*/  HMMA.16816.F32.BF16 R56, R44, R26, R56 ;  /* 0x0000001a2c38723c */ /* 0x000fe20000041838 */
[----:B------:R-:W-:-:S02]  /*e0d0*/  FMUL.FTZ R13, R36, c[0x0][0x320] ;  /* 0x0000c800240d7a20 */ /* 0x000fc40000410000 */
[----:B------:R-:W-:Y:S02]  /*e0e0*/  FMUL.FTZ R30, R38, c[0x0][0x320] ;  /* 0x0000c800261e7a20 */ /* 0x000fe40000410000 */
[----:B------:R-:W-:Y:S01]  /*e0f0*/  FMUL.FTZ R23, R37, c[0x0][0x320] ;  /* 0x0000c80025177a20 */ /* 0x000fe20000410000 */
[----:B------:R-:W5:Y:S01]  /*e100*/  MUFU.TANH R12, R12 ;  /* 0x0000000c000c7308 */ /* 0x000f620000002400 */
[----:B------:R-:W-:Y:S01]  /*e110*/  FMUL.FTZ R24, R39, c[0x0][0x320] ;  /* 0x0000c80027187a20 */ /* 0x000fe20000410000 */
[C---:B------:R-:W-:Y:S01]  /*e120*/  HMMA.16816.F32.BF16 R64, R32.reuse, R14, R64 ;  /* 0x0000000e2040723c */ /* 0x040fe20000041840 */
[----:B------:R-:W-:Y:S02]  /*e130*/  FMUL.FTZ R25, R48, c[0x0][0x320] ;  /* 0x0000c80030197a20 */ /* 0x000fe40000410000 */
[----:B------:R-:W-:Y:S02]  /*e140*/  FMUL.FTZ R49, R49, c[0x0][0x320] ;  /* 0x0000c80031317a20 */ /* 0x000fe40000410000 */
[----:B------:R-:W-:Y:S01]  /*e150*/  FMUL.FTZ R26, R51, c[0x0][0x320] ;  /* 0x0000c800331a7a20 */ /* 0x000fe20000410000 */
[----:B------:R-:W1:Y:S01]  /*e160*/  MUFU.TANH R13, R13 ;  /* 0x0000000d000d7308 */ /* 0x000e620000002400 */
[----:B------:R-:W-:Y:S01]  /*e170*/  FMUL.FTZ R15, R50, c[0x0][0x320] ;  /* 0x0000c800320f7a20 */ /* 0x000fe20000410000 */
[----:B--2---:R-:W-:Y:S01]  /*e180*/  HMMA.16816.F32.BF16 R60, R32, R4, R60 ;  /* 0x00000004203c723c */ /* 0x004fe2000004183c */
[----:B------:R-:W-:Y:S04]  /*e190*/  LDSM.16.MT88.4 R124, [R185+0x100] ;  /* 0x00010000b97c783b */ /* 0x000fe80000004200 */
[----:B------:R-:W-:Y:S01]  /*e1a0*/  LDSM.16.MT88.4 R116, [R175+0x100] ;  /* 0x00010000af74783b */ /* 0x000fe20000004200 */
[----:B------:R-:W2:Y:S01]  /*e1b0*/  MUFU.TANH R30, R30 ;  /* 0x0000001e001e7308 */ /* 0x000ea20000002400 */
[----:B------:R-:W-:Y:S01]  /*e1c0*/  SHF.R.S32.HI R5, RZ, 0x1f, R90 ;  /* 0x0000001fff057819 */ /* 0x000fe2000001145a */
[----:B------:R-:W-:Y:S01]  /*e1d0*/  HMMA.16816.F32.BF16 R84, R16, R40, R84 ;  /* 0x000000281054723c */ /* 0x000fe20000041854 */
[----:B------:R-:W-:Y:S02]  /*e1e0*/  LDSM.16.MT88.4 R108, [R184+0x100] ;  /* 0x00010000b86c783b */ /* 0x000fe40000004200 */
[----:B------:R-:W-:-:S02]  /*e1f0*/  LEA.HI R5, R5, R90, RZ, 0x2 ;  /* 0x0000005a05057211 */ /* 0x000fc400078f10ff */
[----:B------:R-:W-:Y:S01]  /*e200*/  LDSM.16.MT88.4 R100, [R0+0x100] ;  /* 0x000100000064783b */ /* 0x000fe20000004200 */
[----:B------:R-:W1:Y:S01]  /*e210*/  MUFU.TANH R23, R23 ;  /* 0x0000001700177308 */ /* 0x000e620000002400 */
[----:B------:R-:W-:Y:S01]  /*e220*/  LOP3.LUT R5, R5, 0x7ffffffc, RZ, 0xc0, !PT ;  /* 0x7ffffffc05057812 */ /* 0x000fe200078ec0ff */
[----:B------:R-:W-:Y:S01]  /*e230*/  HMMA.16816.F32.BF16 R56, R32, R6, R56 ;  /* 0x000000062038723c */ /* 0x000fe20000041838 */
[----:B------:R-:W-:Y:S03]  /*e240*/  LDSM.16.MT88.4 R72, [R185+0x4100] ;  /* 0x00410000b948783b */ /* 0x000fe60000004200 */
[----:B------:R-:W-:Y:S01]  /*e250*/  IMAD.IADD R4, R90, 0x1, -R5 ;  /* 0x000000015a047824 */ /* 0x000fe200078e0a05 */
[----:B------:R-:W-:Y:S01]  /*e260*/  LDSM.16.MT88.4 R80, [R175+0x4100] ;  /* 0x00410000af50783b */ /* 0x000fe20000004200 */
[----:B------:R-:W2:Y:S02]  /*e270*/  MUFU.TANH R24, R24 ;  /* 0x0000001800187308 */ /* 0x000ea40000002400 */
[----:B------:R-:W-:Y:S01]  /*e280*/  IMAD R4, R4, -0x2, R95 ;  /* 0xfffffffe04047824 */ /* 0x000fe200078e025f */
[C---:B------:R-:W-:Y:S01]  /*e290*/  HMMA.16816.F32.BF16 R64, R16.reuse, R42, R64 ;  /* 0x0000002a1040723c */ /* 0x040fe20000041840 */
[----:B------:R-:W-:Y:S03]  /*e2a0*/  LDSM.16.MT88.4 R40, [R185+0x2100] ;  /* 0x00210000b928783b */ /* 0x000fe60000004200 */
[C---:B------:R-:W-:Y:S01]  /*e2b0*/  ISETP.GT.AND P0, PT, R4.reuse, RZ, PT ;  /* 0x000000ff0400720c */ /* 0x040fe20003f04270 */
[----:B------:R-:W2:Y:S01]  /*e2c0*/  MUFU.TANH R25, R25 ;  /* 0x0000001900197308 */ /* 0x000ea20000002400 */
[----:B------:R-:W-:Y:S01]  /*e2d0*/  ISETP.GT.AND P2, PT, R4, 0x1, PT ;  /* 0x000000010400780c */ /* 0x000fe20003f44270 */
[----:B------:R-:W-:Y:S01]  /*e2e0*/  FMUL.FTZ R84, R84, c[0x0][0x320] ;  /* 0x0000c80054547a20 */ /* 0x000fe20000410000 */
[----:B---3--:R-:W-:Y:S01]  /*e2f0*/  FSEL R28, R28, -INF , P0 ;  /* 0xff8000001c1c7808 */ /* 0x008fe20000000000 */
[C---:B-1----:R-:W-:Y:S01]  /*e300*/  HMMA.16816.F32.BF16 R60, R16.reuse, R8, R60 ;  /* 0x00000008103c723c */ /* 0x042fe2000004183c */
[----:B------:R-:W-:Y:S01]  /*e310*/  FSEL R3, R3, -INF , P0 ;  /* 0xff80000003037808 */ /* 0x000fe20000000000 */
[----:B------:R-:W-:Y:S01]  /*e320*/  FMUL.FTZ R86, R86, c[0x0][0x320] ;  /* 0x0000c80056567a20 */ /* 0x000fe20000410000 */
[----:B------:R-:W-:Y:S01]  /*e330*/  ISETP.GT.AND P0, PT, R4, 0x8, PT ;  /* 0x000000080400780c */ /* 0x000fe20003f04270 */
[----:B------:R-:W1:Y:S01]  /*e340*/  MUFU.TANH R15, R15 ;  /* 0x0000000f000f7308 */ /* 0x000e620000002400 */
[----:B------:R-:W-:Y:S01]  /*e350*/  FSEL R52, R52, -INF , P2 ;  /* 0xff80000034347808 */ /* 0x000fe20001000000 */
[----:B------:R-:W-:Y:S01]  /*e360*/  FMUL.FTZ R85, R85, c[0x0][0x320] ;  /* 0x0000c80055557a20 */ /* 0x000fe20000410000 */
[----:B----4-:R-:W-:Y:S01]  /*e370*/  FSEL R31, R29, -INF , P2 ;  /* 0xff8000001d1f7808 */ /* 0x010fe20001000000 */
[----:B------:R-:W-:Y:S01]  /*e380*/  HMMA.16816.F32.BF16 R56, R16, R10, R56 ;  /* 0x0000000a1038723c */ /* 0x000fe20000041838 */
[----:B------:R-:W-:Y:S01]  /*e390*/  ISETP.GT.AND P2, PT, R4, 0x9, PT ;  /* 0x000000090400780c */ /* 0x000fe20003f44270 */
[----:B------:R-:W-:Y:S01]  /*e3a0*/  FMUL.FTZ R87, R87, c[0x0][0x320] ;  /* 0x0000c80057577a20 */ /* 0x000fe20000410000 */
[----:B------:R-:W-:Y:S01]  /*e3b0*/  FSEL R33, R20, -INF , P0 ;  /* 0xff80000014217808 */ /* 0x000fe20000000000 */
[----:B------:R3:W4:Y:S01]  /*e3c0*/  MUFU.TANH R14, R49 ;  /* 0x00000031000e7308 */ /* 0x0007220000002400 */
[----:B------:R-:W-:Y:S01]  /*e3d0*/  FMNMX.FTZ R6, R3, R52, !PT ;  /* 0x0000003403067209 */ /* 0x000fe20007810000 */
[----:B------:R-:W-:Y:S01]  /*e3e0*/  LDSM.16.MT88.4 R140, [R175+0x900] ;  /* 0x00090000af8c783b */ /* 0x000fe20000004200 */
[----:B------:R-:W-:Y:S01]  /*e3f0*/  FSEL R29, R22, -INF , P0 ;  /* 0xff800000161d7808 */ /* 0x000fe20000000000 */
[----:B------:R-:W-:Y:S01]  /*e400*/  FMUL.FTZ R64, R64, c[0x0][0x320] ;  /* 0x0000c80040407a20 */ /* 0x000fe20000410000 */
[----:B------:R-:W-:Y:S01]  /*e410*/  ISETP.GT.AND P0, PT, R4, 0x10, PT ;  /* 0x000000100400780c */ /* 0x000fe20003f04270 */
[----:B------:R-:W-:Y:S01]  /*e420*/  FMUL.FTZ R66, R66, c[0x0][0x320] ;  /* 0x0000c80042427a20 */ /* 0x000fe20000410000 */
[----:B------:R-:W-:Y:S01]  /*e430*/  FSEL R21, R21, -INF , P2 ;  /* 0xff80000015157808 */ /* 0x000fe20001000000 */
[----:B------:R-:W1:Y:S01]  /*e440*/  MUFU.TANH R26, R26 ;  /* 0x0000001a001a7308 */ /* 0x000e620000002400 */
[----:B------:R-:W-:Y:S01]  /*e450*/  FMNMX.FTZ R6, R33, R6, !PT ;  /* 0x0000000621067209 */ /* 0x000fe20007810000 */
[----:B------:R-:W-:Y:S01]  /*e460*/  FMUL.FTZ R65, R65, c[0x0][0x320] ;  /* 0x0000c80041417a20 */ /* 0x000fe20000410000 */
[----:B-----5:R-:W-:Y:S01]  /*e470*/  FSEL R27, R12, -INF , P2 ;  /* 0xff8000000c1b7808 */ /* 0x020fe20001000000 */
[----:B------:R-:W-:Y:S01]  /*e480*/  FMUL.FTZ R60, R60, c[0x0][0x320] ;  /* 0x0000c8003c3c7a20 */ /* 0x000fe20000410000 */
[----:B------:R-:W-:Y:S01]  /*e490*/  ISETP.GT.AND P2, PT, R4, 0x11, PT ;  /* 0x000000110400780c */ /* 0x000fe20003f44270 */
[----:B------:R-:W-:Y:S01]  /*e4a0*/  FMUL.FTZ R61, R61, c[0x0][0x320] ;  /* 0x0000c8003d3d7a20 */ /* 0x000fe20000410000 */
[----:B------:R-:W-:Y:S01]  /*e4b0*/  FSEL R11, R13, -INF , P0 ;  /* 0xff8000000d0b7808 */ /* 0x000fe20000000000 */
[----:B------:R-:W5:Y:S01]  /*e4c0*/  MUFU.TANH R217, R84 ;  /* 0x0000005400d97308 */ /* 0x000f620000002400 */
[----:B------:R-:W-:Y:S01]  /*e4d0*/  FMNMX.FTZ R6, R21, R6, !PT ;  /* 0x0000000615067209 */ /* 0x000fe20007810000 */
[----:B------:R-:W-:Y:S01]  /*e4e0*/  FMUL.FTZ R67, R67, c[0x0][0x320] ;  /* 0x0000c80043437a20 */ /* 0x000fe20000410000 */
[----:B--2---:R-:W-:Y:S01]  /*e4f0*/  FSEL R19, R30, -INF , P0 ;  /* 0xff8000001e137808 */ /* 0x004fe20000000000 */
[----:B------:R-:W-:Y:S01]  /*e500*/  FMUL.FTZ R62, R62, c[0x0][0x320] ;  /* 0x0000c8003e3e7a20 */ /* 0x000fe20000410000 */
[----:B------:R-:W-:Y:S01]  /*e510*/  ISETP.GT.AND P0, PT, R4, 0x18, PT ;  /* 0x000000180400780c */ /* 0x000fe20003f04270 */
[----:B------:R-:W-:Y:S01]  /*e520*/  FMUL.FTZ R56, R56, c[0x0][0x320] ;  /* 0x0000c80038387a20 */ /* 0x000fe20000410000 */
[----:B------:R-:W-:Y:S01]  /*e530*/  FSEL R9, R23, -INF , P2 ;  /* 0xff80000017097808 */ /* 0x000fe20001000000 */
[----:B------:R-:W2:Y:S01]  /*e540*/  MUFU.TANH R213, R86 ;  /* 0x0000005600d57308 */ /* 0x000ea20000002400 */
[----:B------:R-:W-:Y:S01]  /*e550*/  FMNMX.FTZ R6, R11, R6, !PT ;  /* 0x000000060b067209 */ /* 0x000fe20007810000 */
[----:B------:R-:W-:Y:S01]  /*e560*/  FMUL.FTZ R57, R57, c[0x0][0x320] ;  /* 0x0000c80039397a20 */ /* 0x000fe20000410000 */
[----:B------:R-:W-:Y:S01]  /*e570*/  FSEL R17, R24, -INF , P2 ;  /* 0xff80000018117808 */ /* 0x000fe20001000000 */
[----:B------:R-:W-:Y:S01]  /*e580*/  FMUL.FTZ R63, R63, c[0x0][0x320] ;  /* 0x0000c8003f3f7a20 */ /* 0x000fe20000410000 */
[----:B------:R-:W-:Y:S01]  /*e590*/  ISETP.GT.AND P2, PT, R4, 0x19, PT ;  /* 0x000000190400780c */ /* 0x000fe20003f44270 */
[----:B------:R-:W-:Y:S01]  /*e5a0*/  FMUL.FTZ R58, R58, c[0x0][0x320] ;  /* 0x0000c8003a3a7a20 */ /* 0x000fe20000410000 */
[----:B------:R-:W-:Y:S01]  /*e5b0*/  FSEL R7, R25, -INF , P0 ;  /* 0xff80000019077808 */ /* 0x000fe20000000000 */
[----:B------:R-:W2:Y:S01]  /*e5c0*/  MUFU.TANH R171, R85 ;  /* 0x0000005500ab7308 */ /* 0x000ea20000002400 */
[----:B------:R-:W-:Y:S01]  /*e5d0*/  FMNMX.FTZ R6, R9, R6, !PT ;  /* 0x0000000609067209 */ /* 0x000fe20007810000 */
[----:B------:R-:W-:Y:S01]  /*e5e0*/  FMUL.FTZ R59, R59, c[0x0][0x320] ;  /* 0x0000c8003b3b7a20 */ /* 0x000fe20000410000 */
[----:B-1----:R-:W-:Y:S01]  /*e5f0*/  FSEL R15, R15, -INF , P0 ;  /* 0xff8000000f0f7808 */ /* 0x002fe20000000000 */
[----:B---3--:R-:W-:Y:S01]  /*e600*/  LDSM.16.MT88.4 R48, [R175+0x2100] ;  /* 0x00210000af30783b */ /* 0x008fe20000004200 */
[----:B------:R-:W-:-:S02]  /*e610*/  ISETP.GT.AND P0, PT, R4, 0x20, PT ;  /* 0x000000200400780c */ /* 0x000fc40003f04270 */
[----:B----4-:R-:W-:Y:S01]  /*e620*/  FSEL R5, R14, -INF , P2 ;  /* 0xff8000000e057808 */ /* 0x010fe20001000000 */
[----:B------:R-:W1:Y:S01]  /*e630*/  MUFU.TANH R177, R87 ;  /* 0x0000005700b17308 */ /* 0x000e620000002400 */
[----:B------:R-:W-:Y:S01]  /*e640*/  FMNMX.FTZ R6, R7, R6, !PT ;  /* 0x0000000607067209 */ /* 0x000fe20007810000 */
[----:B------:R-:W-:Y:S01]  /*e650*/  LDSM.16.MT88.4 R136, [R184+0x900] ;  /* 0x00090000b888783b */ /* 0x000fe20000004200 */
[----:B------:R-:W-:Y:S02]  /*e660*/  FMNMX.FTZ R8, R28, R31, !PT ;  /* 0x0000001f1c087209 */ /* 0x000fe40007810000 */
[----:B------:R-:W-:Y:S02]  /*e670*/  FSEL R13, R26, -INF , P2 ;  /* 0xff8000001a0d7808 */ /* 0x000fe40001000000 */
[----:B------:R-:W-:Y:S01]  /*e680*/  ISETP.GT.AND P2, PT, R4, 0x21, PT ;  /* 0x000000210400780c */ /* 0x000fe20003f44270 */
[----:B------:R-:W3:Y:S01]  /*e690*/  MUFU.TANH R215, R64 ;  /* 0x0000004000d77308 */ /* 0x000ee20000002400 */
[----:B-----5:R-:W-:-:S02]  /*e6a0*/  FSEL R217, R217, -INF , P0 ;  /* 0xff800000d9d97808 */ /* 0x020fc40000000000 */
[----:B------:R-:W-:Y:S02]  /*e6b0*/  FMNMX.FTZ R6, R5, R6, !PT ;  /* 0x0000000605067209 */ /* 0x000fe40007810000 */
[----:B------:R-:W-:Y:S02]  /*e6c0*/  FMNMX.FTZ R8, R29, R8, !PT ;  /* 0x000000081d087209 */ /* 0x000fe40007810000 */
[----:B--2---:R-:W-:Y:S01]  /*e6d0*/  FSEL R213, R213, -INF , P0 ;  /* 0xff800000d5d57808 */ /* 0x004fe20000000000 */
[----:B------:R-:W2:Y:S01]  /*e6e0*/  MUFU.TANH R211, R66 ;  /* 0x0000004200d37308 */ /* 0x000ea20000002400 */
[----:B------:R-:W-:Y:S02]  /*e6f0*/  ISETP.GT.AND P0, PT, R4, 0x28, PT ;  /* 0x000000280400780c */ /* 0x000fe40003f04270 */
[----:B------:R-:W-:Y:S02]  /*e700*/  FSEL R171, R171, -INF , P2 ;  /* 0xff800000abab7808 */ /* 0x000fe40001000000 */
[----:B------:R-:W-:-:S02]  /*e710*/  FMNMX.FTZ R6, R217, R6, !PT ;  /* 0x00000006d9067209 */ /* 0x000fc40007810000 */
[----:B------:R-:W-:Y:S01]  /*e720*/  FMNMX.FTZ R8, R27, R8, !PT ;  /* 0x000000081b087209 */ /* 0x000fe20007810000 */
[----:B------:R-:W4:Y:S01]  /*e730*/  MUFU.TANH R169, R65 ;  /* 0x0000004100a97308 */ /* 0x000f220000002400 */
[----:B-1----:R-:W-:Y:S02]  /*e740*/  FSEL R177, R177, -INF , P2 ;  /* 0xff800000b1b17808 */ /* 0x002fe40001000000 */
[----:B------:R-:W-:Y:S02]  /*e750*/  ISETP.GT.AND P2, PT, R4, 0x29, PT ;  /* 0x000000290400780c */ /* 0x000fe40003f44270 */
[----:B---3--:R-:W-:Y:S02]  /*e760*/  FSEL R215, R215, -INF , P0 ;  /* 0xff800000d7d77808 */ /* 0x008fe40000000000 */
[----:B------:R-:W-:Y:S01]  /*e770*/  FMNMX.FTZ R6, R171, R6, !PT ;  /* 0x00000006ab067209 */ /* 0x000fe20007810000 */
[----:B------:R-:W1:Y:S01]  /*e780*/  MUFU.TANH R193, R60 ;  /* 0x0000003c00c17308 */ /* 0x000e620000002400 */
[----:B------:R-:W-:-:S02]  /*e790*/  FMNMX.FTZ R8, R19, R8, !PT ;  /* 0x0000000813087209 */ /* 0x000fc40007810000 */
[----:B--2---:R-:W-:Y:S02]  /*e7a0*/  FSEL R211, R211, -INF , P0 ;  /* 0xff800000d3d37808 */ /* 0x004fe40000000000 */
[C---:B------:R-:W-:Y:S02]  /*e7b0*/  ISETP.GT.AND P0, PT, R4.reuse, 0x30, PT ;  /* 0x000000300400780c */ /* 0x040fe40003f04270 */
[----:B------:R-:W-:Y:S01]  /*e7c0*/  FMNMX.FTZ R6, R215, R6, !PT ;  /* 0x00000006d7067209 */ /* 0x000fe20007810000 */
[----:B------:R-:W2:Y:S01]  /*e7d0*/  MUFU.TANH R179, R67 ;  /* 0x0000004300b37308 */ /* 0x000ea20000002400 */
[----:B----4-:R-:W-:Y:S02]  /*e7e0*/  FSEL R169, R169, -INF , P2 ;  /* 0xff800000a9a97808 */ /* 0x010fe40001000000 */
[----:B------:R-:W-:Y:S02]  /*e7f0*/  FMNMX.FTZ R8, R17, R8, !PT ;  /* 0x0000000811087209 */ /* 0x000fe40007810000 */
[----:B------:R-:W-:-:S02]  /*e800*/  ISETP.GT.AND P4, PT, R4, 0x31, PT ;  /* 0x000000310400780c */ /* 0x000fc40003f84270 */
[----:B------:R-:W-:Y:S01]  /*e810*/  FMNMX.FTZ R6, R169, R6, !PT ;  /* 0x00000006a9067209 */ /* 0x000fe20007810000 */
[----:B------:R-:W3:Y:S01]  /*e820*/  MUFU.TANH R61, R61 ;  /* 0x0000003d003d7308 */ /* 0x000ee20000002400 */
[----:B-1----:R-:W-:Y:S02]  /*e830*/  FSEL R193, R193, -INF , P0 ;  /* 0xff800000c1c17808 */ /* 0x002fe40000000000 */
[----:B------:R-:W-:Y:S02]  /*e840*/  FMNMX.FTZ R8, R15, R8, !PT ;  /* 0x000000080f087209 */ /* 0x000fe40007810000 */
[----:B------:R-:W-:Y:S02]  /*e850*/  FMNMX.FTZ R6, R193, R6, !PT ;  /* 0x00000006c1067209 */ /* 0x000fe40007810000 */
[----:B------:R-:W-:Y:S01]  /*e860*/  FMNMX.FTZ R8, R13, R8, !PT ;  /* 0x000000080d087209 */ /* 0x000fe20007810000 */
[----:B------:R-:W1:Y:S01]  /*e870*/  MUFU.TANH R181, R56 ;  /* 0x0000003800b57308 */ /* 0x000e620000002400 */
[----:B--2---:R-:W-:Y:S01]  /*e880*/  FSEL R179, R179, -INF , P2 ;  /* 0xff800000b3b37808 */ /* 0x004fe20001000000 */
[----:B------:R-:W-:Y:S01]  /*e890*/  LDSM.16.MT88.4 R64, [R162+0x2100] ;  /* 0x00210000a240783b */ /* 0x000fe20000004200 */
[----:B------:R-:W-:-:S02]  /*e8a0*/  ISETP.GT.AND P2, PT, R4, 0x38, PT ;  /* 0x000000380400780c */ /* 0x000fc40003f44270 */
[----:B------:R-:W-:-:S03]  /*e8b0*/  FMNMX.FTZ R8, R213, R8, !PT ;  /* 0x00000008d5087209 */ /* 0x000fc60007810000 */
[----:B------:R-:W2:Y:S01]  /*e8c0*/  MUFU.TANH R62, R62 ;  /* 0x0000003e003e7308 */ /* 0x000ea20000002400 */
[----:B---3--:R-:W-:-:S04]  /*e8d0*/  FSEL R183, R61, -INF , P4 ;  /* 0xff8000003db77808 */ /* 0x008fc80002000000 */
[----:B------:R-:W-:-:S03]  /*e8e0*/  FMNMX.FTZ R6, R183, R6, !PT ;  /* 0x00000006b7067209 */ /* 0x000fc60007810000 */
[----:B------:R-:W3:Y:S01]  /*e8f0*/  MUFU.TANH R151, R57 ;  /* 0x0000003900977308 */ /* 0x000ee20000002400 */
[----:B-1----:R-:W-:-:S07]  /*e900*/  FSEL R181, R181, -INF , P2 ;  /* 0xff800000b5b57808 */ /* 0x002fce0001000000 */
[----:B------:R-:W1:Y:S01]  /*e910*/  MUFU.TANH R63, R63 ;  /* 0x0000003f003f7308 */ /* 0x000e620000002400 */
[----:B--2---:R-:W-:Y:S02]  /*e920*/  FSEL R149, R62, -INF , P0 ;  /* 0xff8000003e957808 */ /* 0x004fe40000000000 */
[----:B------:R-:W-:Y:S02]  /*e930*/  ISETP.GT.AND P0, PT, R4, 0x39, PT ;  /* 0x000000390400780c */ /* 0x000fe40003f04270 */
[----:B------:R-:W-:Y:S02]  /*e940*/  FMNMX.FTZ R4, R181, R6, !PT ;  /* 0x00000006b5047209 */ /* 0x000fe40007810000 */
[----:B------:R-:W-:Y:S01]  /*e950*/  FMNMX.FTZ R6, R177, R8, !PT ;  /* 0x00000008b1067209 */ /* 0x000fe20007810000 */
[----:B------:R-:W2:Y:S01]  /*e960*/  MUFU.TANH R145, R58 ;  /* 0x0000003a00917308 */ /* 0x000ea20000002400 */
[----:B---3--:R-:W-:Y:S02]  /*e970*/  FSEL R151, R151, -INF , P0 ;  /* 0xff80000097977808 */ /* 0x008fe40000000000 */
[----:B------:R-:W-:-:S02]  /*e980*/  FMNMX.FTZ R6, R211, R6, !PT ;  /* 0x00000006d3067209 */ /* 0x000fc40007810000 */
[----:B------:R-:W-:Y:S02]  /*e990*/  FMNMX.FTZ R4, R151, R4, !PT ;  /* 0x0000000497047209 */ /* 0x000fe40007810000 */
[----:B------:R-:W-:Y:S01]  /*e9a0*/  FMNMX.FTZ R6, R179, R6, !PT ;  /* 0x00000006b3067209 */ /* 0x000fe20007810000 */
[----:B------:R-:W3:Y:S01]  /*e9b0*/  MUFU.TANH R173, R59 ;  /* 0x0000003b00ad7308 */ /* 0x000ee20000002400 */
[----:B-1----:R-:W-:Y:S01]  /*e9c0*/  FSEL R147, R63, -INF , P4 ;  /* 0xff8000003f937808 */ /* 0x002fe20002000000 */
[----:B------:R-:W1:Y:S01]  /*e9d0*/  SHFL.BFLY PT, R25, R4, 0x2, 0x1f ;  /* 0x0c401f0004197f89 */ /* 0x000e6200000e0000 */
[----:B------:R-:W-:-:S04]  /*e9e0*/  FMNMX.FTZ R6, R149, R6, !PT ;  /* 0x0000000695067209 */ /* 0x000fc80007810000 */
[----:B------:R-:W-:Y:S02]  /*e9f0*/  FMNMX.FTZ R6, R147, R6, !PT ;  /* 0x0000000693067209 */ /* 0x000fe40007810000 */
[----:B--2---:R-:W-:-:S04]  /*ea00*/  FSEL R145, R145, -INF , P2 ;  /* 0xff80000091917808 */ /* 0x004fc80001000000 */
[----:B------:R-:W-:Y:S02]  /*ea10*/  FMNMX.FTZ R6, R145, R6, !PT ;  /* 0x0000000691067209 */ /* 0x000fe40007810000 */
[----:B---3--:R-:W-:Y:S01]  /*ea20*/  FSEL R173, R173, -INF , P0 ;  /* 0xff800000adad7808 */ /* 0x008fe20000000000 */
[----:B------:R-:W-:Y:S03]  /*ea30*/  LDSM.16.MT88.4 R56, [R184+0x2100] ;  /* 0x00210000b838783b */ /* 0x000fe60000004200 */
        /* <DEDUP_REMOVED lines=8> */
[----:B------:R-:W-:-:S05]  /*eac0*/  FMUL.FTZ R144, R132, c[0x0][0x2d0] ;  /* 0x0000b40084907a20 */ /* 0x000fca0000410000 */
[----:B------:R-:W-:-:S05]  /*ead0*/  FSEL R144, R144, RZ, P0 ;  /* 0x000000ff90907208 */ /* 0x000fca0000000000 */
[--C-:B------:R-:W-:Y:S02]  /*eae0*/  FFMA.FTZ R165, R3, c[0x0][0x2d0], -R144.reuse ;  /* 0x0000b40003a57a23 */ /* 0x100fe40000010890 */
[--C-:B------:R-:W-:Y:S02]  /*eaf0*/  FFMA.FTZ R158, R52, c[0x0][0x2d0], -R144.reuse ;  /* 0x0000b400349e7a23 */ /* 0x100fe40000010890 */
[--C-:B------:R-:W-:Y:S02]  /*eb00*/  FFMA.FTZ R161, R33, c[0x0][0x2d0], -R144.reuse ;  /* 0x0000b40021a17a23 */ /* 0x100fe40000010890 */
[--C-:B------:R-:W-:Y:S01]  /*eb10*/  FFMA.FTZ R154, R21, c[0x0][0x2d0], -R144.reuse ;  /* 0x0000b400159a7a23 */ /* 0x100fe20000010890 */
[----:B------:R-:W-:Y:S01]  /*eb20*/  MUFU.EX2 R165, R165 ;  /* 0x000000a500a57308 */ /* 0x000fe20000000800 */
[----:B--2---:R-:W-:Y:S01]  /*eb30*/  FMNMX.FTZ R3, R23, R4, !PT ;  /* 0x0000000417037209 */ /* 0x004fe20007810000 */
[--C-:B------:R-:W-:Y:S01]  /*eb40*/  FFMA.FTZ R159, R11, c[0x0][0x2d0], -R144.reuse ;  /* 0x0000b4000b9f7a23 */ /* 0x100fe20000010890 */
[----:B------:R-:W-:Y:S01]  /*eb50*/  LDSM.16.MT88.4 R20, [R162+0x2900] ;  /* 0x00290000a214783b */ /* 0x000fe20000004200 */
[--C-:B------:R-:W-:Y:S01]  /*eb60*/  FFMA.FTZ R152, R9, c[0x0][0x2d0], -R144.reuse ;  /* 0x0000b40009987a23 */ /* 0x100fe20000010890 */
[C---:B------:R-:W-:Y:S01]  /*eb70*/  FSETP.NEU.FTZ.AND P0, PT, R3.reuse, -INF , PT ;  /* 0xff8000000300780b */ /* 0x040fe20003f1d000 */
[----:B------:R-:W-:Y:S01]  /*eb80*/  FMUL.FTZ R168, R3, c[0x0][0x2d0] ;  /* 0x0000b40003a87a20 */ /* 0x000fe20000410000 */
[----:B------:R-:W1:Y:S01]  /*eb90*/  LDSM.16.MT88.4 R8, [R184+0x4100] ;  /* 0x00410000b808783b */ /* 0x000e620000004200 */
[--C-:B------:R-:W-:Y:S01]  /*eba0*/  FFMA.FTZ R155, R7, c[0x0][0x2d0], -R144.reuse ;  /* 0x0000b400079b7a23 */ /* 0x100fe20000010890 */
[----:B------:R-:W2:Y:S01]  /*ebb0*/  MUFU.EX2 R158, R158 ;  /* 0x0000009e009e7308 */ /* 0x000ea20000000800 */
[--C-:B------:R-:W-:Y:S01]  /*ebc0*/  FFMA.FTZ R90, R5, c[0x0][0x2d0], -R144.reuse ;  /* 0x0000b400055a7a23 */ /* 0x100fe20000010890 */
[----:B------:R-:W-:Y:S01]  /*ebd0*/  FSEL R168, R168, RZ, P0 ;  /* 0x000000ffa8a87208 */ /* 0x000fe20000000000 */
[----:B------:R3:W4:Y:S01]  /*ebe0*/  LDSM.16.MT88.4 R4, [R0+0x4100] ;  /* 0x004100000004783b */ /* 0x0007220000004200 */
[--C-:B------:R-:W-:Y:S01]  /*ebf0*/  FFMA.FTZ R166, R217, c[0x0][0x2d0], -R144.reuse ;  /* 0x0000b400d9a67a23 */ /* 0x100fe20000010890 */
[----:B------:R-:W-:Y:S01]  /*ec00*/  ISETP.GE.AND P0, PT, R89, 0x81, PT ;  /* 0x000000815900780c */ /* 0x000fe20003f06270 */
[----:B------:R-:W-:Y:S01]  /*ec10*/  FFMA.FTZ R171, R171, c[0x0][0x2d0], -R144 ;  /* 0x0000b400abab7a23 */ /* 0x000fe20000010890 */
[----:B------:R-:W-:Y:S01]  /*ec20*/  LDSM.16.MT88.4 R32, [R162+0x900] ;  /* 0x00090000a220783b */ /* 0x000fe20000004200 */
[--C-:B------:R-:W-:Y:S01]  /*ec30*/  FFMA.FTZ R167, R28, c[0x0][0x2d0], -R168.reuse ;  /* 0x0000b4001ca77a23 */ /* 0x100fe200000108a8 */
[----:B------:R-:W-:Y:S01]  /*ec40*/  MUFU.EX2 R161, R161 ;  /* 0x000000a100a17308 */ /* 0x000fe20000000800 */
[----:B------:R-:W-:-:S02]  /*ec50*/  FFMA.FTZ R160, R31, c[0x0][0x2d0], -R168 ;  /* 0x0000b4001fa07a23 */ /* 0x000fc400000108a8 */
[--C-:B------:R-:W-:Y:S02]  /*ec60*/  FFMA.FTZ R163, R29, c[0x0][0x2d0], -R168.reuse ;  /* 0x0000b4001da37a23 */ /* 0x100fe400000108a8 */
[--C-:B------:R-:W-:Y:S01]  /*ec70*/  FFMA.FTZ R156, R27, c[0x0][0x2d0], -R168.reuse ;  /* 0x0000b4001b9c7a23 */ /* 0x100fe200000108a8 */
[----:B------:R-:W-:Y:S01]  /*ec80*/  LDSM.16.MT88.4 R28, [R175+0x2900] ;  /* 0x00290000af1c783b */ /* 0x000fe20000004200 */
[--C-:B------:R-:W-:Y:S01]  /*ec90*/  FFMA.FTZ R91, R15, c[0x0][0x2d0], -R168.reuse ;  /* 0x0000b4000f5b7a23 */ /* 0x100fe200000108a8 */
[----:B------:R-:W5:Y:S01]  /*eca0*/  MUFU.EX2 R154, R154 ;  /* 0x0000009a009a7308 */ /* 0x000f620000000800 */
[----:B--2---:R-:W-:Y:S01]  /*ecb0*/  F2FP.BF16.PACK_AB R96, R158, R165 ;  /* 0x000000a59e60723e */ /* 0x004fe200000010ff */
[--C-:B------:R-:W-:Y:S01]  /*ecc0*/  FFMA.FTZ R157, R19, c[0x0][0x2d0], -R168.reuse ;  /* 0x0000b400139d7a23 */ /* 0x100fe200000108a8 */
[----:B------:R-:W-:Y:S01]  /*ecd0*/  LDSM.16.MT88.4 R24, [R185+0x900] ;  /* 0x00090000b918783b */ /* 0x000fe20000004200 */
[----:B------:R-:W-:Y:S02]  /*ece0*/  FFMA.FTZ R2, R17, c[0x0][0x2d0], -R168 ;  /* 0x0000b40011027a23 */ /* 0x000fe400000108a8 */
[----:B------:R-:W-:Y:S01]  /*ecf0*/  FFMA.FTZ R164, R215, c[0x0][0x2d0], -R144 ;  /* 0x0000b400d7a47a23 */ /* 0x000fe20000010890 */
[----:B------:R-:W-:Y:S01]  /*ed00*/  LDSM.16.MT88.4 R16, [R184+0x2900] ;  /* 0x00290000b810783b */ /* 0x000fe20000004200 */
[----:B------:R-:W-:Y:S01]  /*ed10*/  MUFU.EX2 R167, R167 ;  /* 0x000000a700a77308 */ /* 0x000fe20000000800 */
[----:B---3--:R-:W-:-:S02]  /*ed20*/  FFMA.FTZ R0, R13, c[0x0][0x2d0], -R168 ;  /* 0x0000b4000d007a23 */ /* 0x008fc400000108a8 */
[----:B------:R-:W2:Y:S01]  /*ed30*/  LDSM.16.MT88.4 R12, [R185+0x2900] ;  /* 0x00290000b90c783b */ /* 0x000ea20000004200 */
[----:B------:R-:W-:Y:S02]  /*ed40*/  FFMA.FTZ R169, R169, c[0x0][0x2d0], -R144 ;  /* 0x0000b400a9a97a23 */ /* 0x000fe40000010890 */
[--C-:B------:R-:W-:Y:S02]  /*ed50*/  FFMA.FTZ R170, R213, c[0x0][0x2d0], -R168.reuse ;  /* 0x0000b400d5aa7a23 */ /* 0x100fe400000108a8 */
[----:B------:R-:W3:Y:S01]  /*ed60*/  MUFU.EX2 R160, R160 ;  /* 0x000000a000a07308 */ /* 0x000ee20000000800 */
[----:B-----5:R-:W-:Y:S01]  /*ed70*/  F2FP.BF16.PACK_AB R98, R154, R161 ;  /* 0x000000a19a62723e */ /* 0x020fe200000010ff */
[--C-:B------:R-:W-:Y:S02]  /*ed80*/  FFMA.FTZ R177, R177, c[0x0][0x2d0], -R168.reuse ;  /* 0x0000b400b1b17a23 */ /* 0x100fe400000108a8 */
[--C-:B------:R-:W-:Y:S02]  /*ed90*/  FFMA.FTZ R172, R211, c[0x0][0x2d0], -R168.reuse ;  /* 0x0000b400d3ac7a23 */ /* 0x100fe400000108a8 */
[----:B------:R-:W-:-:S02]  /*eda0*/  FFMA.FTZ R179, R179, c[0x0][0x2d0], -R168 ;  /* 0x0000b400b3b37a23 */ /* 0x000fc400000108a8 */
[----:B------:R-:W-:Y:S01]  /*edb0*/  MUFU.EX2 R163, R163 ;  /* 0x000000a300a37308 */ /* 0x000fe20000000800 */
[--C-:B------:R-:W-:Y:S02]  /*edc0*/  FFMA.FTZ R176, R181, c[0x0][0x2d0], -R144.reuse ;  /* 0x0000b400b5b07a23 */ /* 0x100fe40000010890 */
[--C-:B------:R-:W-:Y:S02]  /*edd0*/  FFMA.FTZ R174, R193, c[0x0][0x2d0], -R144.reuse ;  /* 0x0000b400c1ae7a23 */ /* 0x100fe40000010890 */
[--C-:B------:R-:W-:Y:S02]  /*ede0*/  FFMA.FTZ R183, R183, c[0x0][0x2d0], -R144.reuse ;  /* 0x0000b400b7b77a23 */ /* 0x100fe40000010890 */
[----:B------:R-:W-:Y:S01]  /*edf0*/  FFMA.FTZ R223, R151, c[0x0][0x2d0], -R144 ;  /* 0x0000b40097df7a23 */ /* 0x000fe20000010890 */
[----:B------:R-:W5:Y:S01]  /*ee00*/  MUFU.EX2 R156, R156 ;  /* 0x0000009c009c7308 */ /* 0x000f620000000800 */
[----:B---3--:R-:W-:Y:S01]  /*ee10*/  F2FP.BF16.PACK_AB R97, R160, R167 ;  /* 0x000000a7a061723e */ /* 0x008fe200000010ff */
[----:B------:R-:W-:-:S02]  /*ee20*/  FFMA.FTZ R178, R149, c[0x0][0x2d0], -R168 ;  /* 0x0000b40095b27a23 */ /* 0x000fc400000108a8 */
[--C-:B------:R-:W-:Y:S01]  /*ee30*/  FFMA.FTZ R181, R147, c[0x0][0x2d0], -R168.reuse ;  /* 0x0000b40093b57a23 */ /* 0x100fe200000108a8 */
[----:B------:R-:W-:Y:S01]  /*ee40*/  LDSM.16.MT88.4 R148, [R175+0x1900] ;  /* 0x00190000af94783b */ /* 0x000fe20000004200 */
[--C-:B------:R-:W-:Y:S02]  /*ee50*/  FFMA.FTZ R180, R145, c[0x0][0x2d0], -R168.reuse ;  /* 0x0000b40091b47a23 */ /* 0x100fe400000108a8 */
[----:B------:R-:W-:Y:S01]  /*ee60*/  MUFU.EX2 R159, R159 ;  /* 0x0000009f009f7308 */ /* 0x000fe20000000800 */
[----:B------:R-:W-:Y:S01]  /*ee70*/  FFMA.FTZ R221, R173, c[0x0][0x2d0], -R168 ;  /* 0x0000b400addd7a23 */ /* 0x000fe200000108a8 */
[----:B------:R-:W-:Y:S01]  /*ee80*/  LDSM.16.MT88.4 R144, [R175+0x3900] ;  /* 0x00390000af90783b */ /* 0x000fe20000004200 */
[----:B------:R-:W-:Y:S02]  /*ee90*/  FADD.FTZ R158, R165, R158 ;  /* 0x0000009ea59e7221 */ /* 0x000fe40000010000 */
[----:B------:R-:W-:Y:S02]  /*eea0*/  FADD.FTZ R160, R167, R160 ;  /* 0x000000a0a7a07221 */ /* 0x000fe40000010000 */
[----:B------:R-:W-:Y:S01]  /*eeb0*/  FADD.FTZ R161, R161, R158 ;  /* 0x0000009ea1a17221 */ /* 0x000fe20000010000 */
[----:B-----5:R-:W-:Y:S01]  /*eec0*/  F2FP.BF16.PACK_AB R99, R156, R163 ;  /* 0x000000a39c63723e */ /* 0x020fe200000010ff */
[----:B------:R-:W3:Y:S01]  /*eed0*/  MUFU.EX2 R152, R152 ;  /* 0x0000009800987308 */ /* 0x000ee20000000800 */
[----:B------:R-:W-:-:S02]  /*eee0*/  FADD.FTZ R163, R163, R160 ;  /* 0x000000a0a3a37221 */ /* 0x000fc40000010000 */
        /* <DEDUP_REMOVED lines=21> */
[----:B------:R-:W2:Y:S06]  /*f040*/  MUFU.EX2 R169, R169 ;  /* 0x000000a900a97308 */ /* 0x000eac0000000800 */
[C---:B------:R-:W-:Y:S02]  /*f050*/  HMMA.16816.F32.BF16 R76, R96.reuse, R80, RZ ;  /* 0x00000050604c723c */ /* 0x040fe400000418ff */
[----:B------:R-:W-:Y:S06]  /*f060*/  MUFU.EX2 R170, R170 ;  /* 0x000000aa00aa7308 */ /* 0x000fec0000000800 */
[C---:B-1----:R-:W-:Y:S02]  /*f070*/  HMMA.16816.F32.BF16 R84, R96.reuse, R8, RZ ;  /* 0x000000086054723c */ /* 0x042fe400000418ff */
        /* <DEDUP_REMOVED lines=21> */
[C---:B----4-:R-:W-:Y:S07]  /*f1d0*/  HMMA.16816.F32.BF16 R92, R96.reuse, R4, RZ ;  /* 0x00000004605c723c */ /* 0x050fee00000418ff */
[----:B---3--:R-:W-:Y:S01]  /*f1e0*/  F2FP.BF16.PACK_AB R4, R152, R159 ;  /* 0x0000009f9804723e */ /* 0x008fe200000010ff */
[----:B------:R-:W-:Y:S01]  /*f1f0*/  HMMA.16816.F32.BF16 R96, R96, R6, RZ ;  /* 0x000000066060723c */ /* 0x000fe200000418ff */
[----:B-----5:R-:W-:Y:S01]  /*f200*/  F2FP.BF16.PACK_AB R5, R2, R157 ;  /* 0x0000009d0205723e */ /* 0x020fe200000010ff */
[----:B------:R-:W-:-:S02]  /*f210*/  FADD.FTZ R159, R159, R154 ;  /* 0x0000009a9f9f7221 */ /* 0x000fc40000010000 */
[----:B------:R-:W-:Y:S02]  /*f220*/  FADD.FTZ R157, R157, R156 ;  /* 0x0000009c9d9d7221 */ /* 0x000fe40000010000 */
[----:B------:R-:W-:Y:S01]  /*f230*/  FADD.FTZ R152, R152, R159 ;  /* 0x0000009f98987221 */ /* 0x000fe20000010000 */
[----:B------:R-:W-:Y:S01]  /*f240*/  F2FP.BF16.PACK_AB R6, R90, R155 ;  /* 0x0000009b5a06723e */ /* 0x000fe200000010ff */
[----:B------:R-:W-:Y:S01]  /*f250*/  FADD.FTZ R2, R2, R157 ;  /* 0x0000009d02027221 */ /* 0x000fe20000010000 */
[----:B------:R-:W-:Y:S01]  /*f260*/  F2FP.BF16.PACK_AB R7, R0, R91 ;  /* 0x0000005b0007723e */ /* 0x000fe200000010ff */
[----:B------:R-:W-:Y:S02]  /*f270*/  FADD.FTZ R155, R155, R152 ;  /* 0x000000989b9b7221 */ /* 0x000fe40000010000 */
[----:B------:R-:W-:Y:S02]  /*f280*/  FADD.FTZ R91, R91, R2 ;  /* 0x000000025b5b7221 */ /* 0x000fe40000010000 */
[----:B------:R-:W-:-:S02]  /*f290*/  FADD.FTZ R155, R90, R155 ;  /* 0x0000009b5a9b7221 */ /* 0x000fc40000010000 */
[C---:B--2---:R-:W-:Y:S08]  /*f2a0*/  HMMA.16816.F32.BF16 R36, R4.reuse, R12, R36 ;  /* 0x0000000c0424723c */ /* 0x044ff00000041824 */
        /* <DEDUP_REMOVED lines=8> */
[C---:B------:R-:W-:Y:S08]  /*f330*/  HMMA.16816.F32.BF16 R60, R4.reuse, R20, R60 ;  /* 0x00000014043c723c */ /* 0x040ff0000004183c */
[C---:B------:R-:W-:Y:S01]  /*f340*/  HMMA.16816.F32.BF16 R64, R4.reuse, R22, R64 ;  /* 0x000000160440723c */ /* 0x040fe20000041840 */
[----:B------:R-:W5:Y:S07]  /*f350*/  LDSM.16.MT88.4 R20, [R162+0x4900] ;  /* 0x00490000a214783b */ /* 0x000f6e0000004200 */
        /* <DEDUP_REMOVED lines=18> */
[C---:B----4-:R-:W-:Y:S08]  /*f480*/  HMMA.16816.F32.BF16 R68, R4.reuse, R24, R68 ;  /* 0x000000180444723c */ /* 0x050ff00000041844 */
[C---:B------:R-:W-:Y:S01]  /*f490*/  HMMA.16816.F32.BF16 R72, R4.reuse, R26, R72 ;  /* 0x0000001a0448723c */ /* 0x040fe20000041848 */
[----:B------:R-:W-:Y:S07]  /*f4a0*/  LDSM.16.MT88.4 R24, [R185+0x5100] ;  /* 0x00510000b918783b */ /* 0x000fee0000004200 */
[C---:B-----5:R-:W-:Y:S08]  /*f4b0*/  HMMA.16816.F32.BF16 R92, R4.reuse, R20, R92 ;  /* 0x00000014045c723c */ /* 0x060ff0000004185c */
[----:B------:R-:W-:Y:S01]  /*f4c0*/  HMMA.16816.F32.BF16 R96, R4, R22, R96 ;  /* 0x000000160460723c */ /* 0x000fe20000041860 */
[----:B------:R-:W4:Y:S06]  /*f4d0*/  LDSM.16.MT88.4 R20, [R185+0x3100] ;  /* 0x00310000b914783b */ /* 0x000f2c0000004200 */
[----:B------:R-:W-:Y:S01]  /*f4e0*/  F2FP.BF16.PACK_AB R4, R171, R166 ;  /* 0x000000a6ab04723e */ /* 0x000fe200000010ff */
[----:B------:R-:W-:Y:S01]  /*f4f0*/  FADD.FTZ R166, R166, R155 ;  /* 0x0000009ba6a67221 */ /* 0x000fe20000010000 */
[----:B------:R-:W-:-:S02]  /*f500*/  F2FP.BF16.PACK_AB R6, R169, R164 ;  /* 0x000000a4a906723e */ /* 0x000fc400000010ff */
[----:B-1----:R-:W-:Y:S01]  /*f510*/  F2FP.BF16.PACK_AB R5, R177, R170 ;  /* 0x000000aab105723e */ /* 0x002fe200000010ff */
[----:B------:R-:W-:Y:S01]  /*f520*/  FADD.FTZ R171, R171, R166 ;  /* 0x000000a6abab7221 */ /* 0x000fe20000010000 */
[----:B------:R-:W-:-:S03]  /*f530*/  F2FP.BF16.PACK_AB R7, R179, R172 ;  /* 0x000000acb307723e */ /* 0x000fc600000010ff */
[----:B------:R-:W-:-:S04]  /*f540*/  FADD.FTZ R164, R164, R171 ;  /* 0x000000aba4a47221 */ /* 0x000fc80000010000 */
[----:B--2---:R-:W-:Y:S01]  /*f550*/  HMMA.16816.F32.BF16 R128, R4, R12, R128 ;  /* 0x0000000c0480723c */ /* 0x004fe20000041880 */
[----:B------:R-:W-:-:S07]  /*f560*/  FADD.FTZ R169, R169, R164 ;  /* 0x000000a4a9a97221 */ /* 0x000fce0000010000 */
[C---:B------:R-:W-:Y:S01]  /*f570*/  HMMA.16816.F32.BF16 R124, R4.reuse, R14, R124 ;  /* 0x0000000e047c723c */ /* 0x040fe2000004187c */
[----:B------:R-:W1:Y:S07]  /*f580*/  LDSM.16.MT88.4 R12, [R184+0x3100] ;  /* 0x00310000b80c783b */ /* 0x000e6e0000004200 */
[C---:B---3--:R-:W-:Y:S08]  /*f590*/  HMMA.16816.F32.BF16 R120, R4.reuse, R16, R120 ;  /* 0x000000100478723c */ /* 0x048ff00000041878 */
[C---:B------:R-:W-:Y:S01]  /*f5a0*/  HMMA.16816.F32.BF16 R116, R4.reuse, R18, R116 ;  /* 0x000000120474723c */ /* 0x040fe20000041874 */
[----:B------:R-:W2:Y:S07]  /*f5b0*/  LDSM.16.MT88.4 R16, [R162+0x3100] ;  /* 0x00310000a210783b */ /* 0x000eae0000004200 */
[C---:B----4-:R-:W-:Y:S08]  /*f5c0*/  HMMA.16816.F32.BF16 R36, R4.reuse, R20, R36 ;  /* 0x000000140424723c */ /* 0x050ff00000041824 */
        /* <DEDUP_REMOVED lines=11> */
[----:B------:R-:W-:Y:S07]  /*f680*/  LDSM.16.MT88.4 R20, [R162+0x3900] ;  /* 0x00390000a214783b */ /* 0x000fee0000004200 */
        /* <DEDUP_REMOVED lines=28> */
[C---:B------:R-:W-:Y:S08]  /*f850*/  HMMA.16816.F32.BF16 R60, R4.reuse, R20, R60 ;  /* 0x00000014043c723c */ /* 0x040ff0000004183c */
[C---:B------:R-:W-:Y:S01]  /*f860*/  HMMA.16816.F32.BF16 R64, R4.reuse, R22, R64 ;  /* 0x000000160440723c */ /* 0x040fe20000041840 */
[----:B------:R-:W3:Y:S07]  /*f870*/  LDSM.16.MT88.4 R20, [R162+0x5900] ;  /* 0x00590000a214783b */ /* 0x000eee0000004200 */
[C---:B--2---:R-:W-:Y:S07]  /*f880*/  HMMA.16816.F32.BF16 R68, R4.reuse, R16, R68 ;  /* 0x000000100444723c */ /* 0x044fee0000041844 */
[----:B------:R-:W-:Y:S01]  /*f890*/  @P0 LEA.HI.SX32 R17, R133, 0xfffffffd, 0x1a ;  /* 0xfffffffd85110811 */ /* 0x000fe200078fd2ff */
[----:B------:R-:W-:Y:S03]  /*f8a0*/  HMMA.16816.F32.BF16 R72, R4, R18, R72 ;  /* 0x000000120448723c */ /* 0x000fe60000041848 */
[----:B------:R-:W-:Y:S01]  /*f8b0*/  @P0 SHF.R.S32.HI R16, RZ, 0x1f, R17 ;  /* 0x0000001fff100819 */ /* 0x000fe20000011411 */
[----:B------:R-:W-:-:S03]  /*f8c0*/  @P0 IMAD R88, R88, R17, RZ ;  /* 0x0000001158580224 */ /* 0x000fc600078e02ff */
[-C--:B------:R-:W-:Y:S01]  /*f8d0*/  @P0 IMAD.WIDE.U32 R18, R17, R153.reuse, R208 ;  /* 0x0000009911120225 */ /* 0x080fe200078e00d0 */
[C---:B------:R-:W-:Y:S03]  /*f8e0*/  HMMA.16816.F32.BF16 R120, R4.reuse, R148, R120 ;  /* 0x000000940478723c */ /* 0x040fe60000041878 */
[----:B------:R-:W-:Y:S02]  /*f8f0*/  FADD.FTZ R17, R0, R91 ;  /* 0x0000005b00117221 */ /* 0x000fe40000010000 */
[----:B------:R-:W-:Y:S02]  /*f900*/  @P0 IMAD R153, R16, R153, R88 ;  /* 0x0000009910990224 */ /* 0x000fe400078e0258 */
[----:B------:R-:W-:Y:S01]  /*f910*/  FADD.FTZ R170, R170, R17 ;  /* 0x00000011aaaa7221 */ /* 0x000fe20000010000 */
[----:B-1----:R-:W-:Y:S01]  /*f920*/  HMMA.16816.F32.BF16 R84, R4, R12, R84 ;  /* 0x0000000c0454723c */ /* 0x002fe20000041854 */
[----:B------:R-:W-:-:S02]  /*f930*/  @P0 IMAD.IADD R153, R19, 0x1, R153 ;  /* 0x0000000113990824 */ /* 0x000fc400078e0299 */
[----:B------:R-:W-:-:S04]  /*f940*/  FADD.FTZ R177, R177, R170 ;  /* 0x000000aab1b17221 */ /* 0x000fc80000010000 */
[----:B------:R-:W-:Y:S01]  /*f950*/  @P0 LEA R12, P2, R18, c[0x0][0x1c8], 0x1 ;  /* 0x00007200120c0a11 */ /* 0x000fe200078408ff */
[----:B------:R-:W-:Y:S01]  /*f960*/  FADD.FTZ R172, R172, R177 ;  /* 0x000000b1acac7221 */ /* 0x000fe20000010000 */
[----:B------:R-:W-:Y:S02]  /*f970*/  HMMA.16816.F32.BF16 R88, R4, R14, R8 ;  /* 0x0000000e0458723c */ /* 0x000fe40000041808 */
[----:B------:R-:W-:Y:S01]  /*f980*/  @P0 LEA.HI.X R13, R18, c[0x0][0x1cc], R153, 0x1, P2 ;  /* 0x00007300120d0a11 */ /* 0x000fe200010f0c99 */
[----:B------:R-:W-:-:S04]  /*f990*/  FADD.FTZ R179, R179, R172 ;  /* 0x000000acb3b37221 */ /* 0x000fc80000010000 */
[C---:B------:R-:W-:Y:S01]  /*f9a0*/  @P0 LEA R8, P2, R197.reuse, R12, 0x1 ;  /* 0x0000000cc5080211 */ /* 0x040fe200078408ff */
[----:B------:R-:W-:Y:S01]  /*f9b0*/  FADD.FTZ R178, R178, R179 ;  /* 0x000000b3b2b27221 */ /* 0x000fe20000010000 */
[----:B------:R-:W-:Y:S01]  /*f9c0*/  @!PT LDS RZ, [RZ] ;  /* 0x00000000fffff984 */ /* 0x000fe20000000800 */
[----:B------:R-:W-:Y:S01]  /*f9d0*/  @!PT LDS RZ, [RZ] ;  /* 0x00000000fffff984 */ /* 0x000fe20000000800 */
[----:B------:R-:W-:Y:S01]  /*f9e0*/  @!PT LDS RZ, [RZ] ;  /* 0x00000000fffff984 */ /* 0x000fe20000000800 */
[----:B------:R1:W-:Y:S01]  /*f9f0*/  @P0 LDGSTS.E.BYPASS.LTC128B.128 [R134+0xc100], [R12.64], !P6 ;  /* 0x0c1000000c860fae */ /* 0x0003e2000f101d46 */
[C---:B------:R-:W-:Y:S01]  /*fa00*/  HMMA.16816.F32.BF16 R116, R4.reuse, R150, R116 ;  /* 0x000000960474723c */ /* 0x040fe20000041874 */
[----:B------:R-:W-:Y:S01]  /*fa10*/  @P0 LEA.HI.X R9, R197, R13, R196, 0x1, P2 ;  /* 0x0000000dc5090211 */ /* 0x000fe200010f0cc4 */
[----:B------:R-:W-:Y:S01]  /*fa20*/  FADD.FTZ R181, R181, R178 ;  /* 0x000000b2b5b57221 */ /* 0x000fe20000010000 */
[----:B------:R1:W-:Y:S03]  /*fa30*/  @P0 LDGSTS.E.BYPASS.LTC128B.128 [R134+0xe100], [R12.64+0x80], !P5 ;  /* 0x0e1000800c860fae */ /* 0x0003e6000e901d46 */
[----:B------:R-:W-:Y:S01]  /*fa40*/  FADD.FTZ R180, R180, R181 ;  /* 0x000000b5b4b47221 */ /* 0x000fe20000010000 */
[----:B------:R1:W-:Y:S01]  /*fa50*/  @P0 LDGSTS.E.BYPASS.LTC128B.128 [R134+0x10100], [R12.64+0x100], !P1 ;  /* 0x101001000c860fae */ /* 0x0003e2000c901d46 */
[C---:B------:R-:W-:Y:S02]  /*fa60*/  HMMA.16816.F32.BF16 R44, R4.reuse, R144, R44 ;  /* 0x00000090042c723c */ /* 0x040fe4000004182c */
[----:B------:R-:W-:Y:S01]  /*fa70*/  FADD.FTZ R221, R221, R180 ;  /* 0x000000b4dddd7221 */ /* 0x000fe20000010000 */
[----:B------:R1:W-:Y:S04]  /*fa80*/  @P0 LDGSTS.E.BYPASS.LTC128B.128 [R134+0xd100], [R8.64], !P6 ;  /* 0x0d10000008860fae */ /* 0x0003e8000f101d46 */
[----:B------:R1:W-:Y:S01]  /*fa90*/  @P0 LDGSTS.E.BYPASS.LTC128B.128 [R134+0xf100], [R8.64+0x80], !P5 ;  /* 0x0f10008008860fae */ /* 0x0003e2000e901d46 */
[----:B------:R-:W-:Y:S03]  /*faa0*/  HMMA.16816.F32.BF16 R48, R4, R146, R48 ;  /* 0x000000920430723c */ /* 0x000fe60000041830 */
[----:B------:R1:W-:Y:S01]  /*fab0*/  @P0 LDGSTS.E.BYPASS.LTC128B.128 [R134+0x11100], [R8.64+0x100], !P1 ;  /* 0x1110010008860fae */ /* 0x0003e2000c901d46 */
[----:B------:R-:W-:-:S03]  /*fac0*/  ISETP.NE.AND P1, PT, R135, RZ, PT ;  /* 0x000000ff8700720c */ /* 0x000fc60003f25270 */
[----:B------:R-:W0:Y:S01]  /*fad0*/  LDGDEPBAR ;  /* 0x00000000000079af */ /* 0x000e220000000000 */
        /* <DEDUP_REMOVED lines=11> */
[----:B------:R-:W-:Y:S01]  /*fb90*/  HMMA.16816.F32.BF16 R96, R4, R22, R96 ;  /* 0x000000160460723c */ /* 0x000fe20000041860 */
[----:B------:R-:W-:Y:S07]  /*fba0*/  @!P3 BRA `(.L_x_767) ;  /* 0x00002f400000b947 */ /* 0x000fee0003800000 */
[C---:B-1----:R-:W-:Y:S01]  /*fbb0*/  IADD3 R217, P0, R202.reuse, 0x40, RZ ;  /* 0x00000040cad97810 */ /* 0x042fe20007f1e0ff */
[----:B------:R-:W-:Y:S01]  /*fbc0*/  IMAD.MOV.U32 R135, RZ, RZ, 0x20 ;  /* 0x00000020ff877424 */ /* 0x000fe200078e00ff */
[----:B------:R-:W-:Y:S01]  /*fbd0*/  IADD3 R215, P3, R202, 0x80, RZ ;  /* 0x00000080cad77810 */ /* 0x000fe20007f7e0ff */
[----:B------:R-:W-:Y:S01]  /*fbe0*/  IMAD.MOV.U32 R0, RZ, RZ, R3 ;  /* 0x000000ffff007224 */ /* 0x000fe200078e0003 */
[C---:B------:R-:W-:Y:S01]  /*fbf0*/  IADD3 R213, P2, R204.reuse, 0x40, RZ ;  /* 0x00000040ccd57810 */ /* 0x040fe20007f5e0ff */
[--C-:B------:R-:W-:Y:S01]  /*fc00*/  IMAD.X R216, RZ, RZ, R207.reuse, P0 ;  /* 0x000000ffffd87224 */ /* 0x100fe200000e06cf */
[----:B------:R-:W-:Y:S01]  /*fc10*/  IADD3 R211, P0, R204, 0x80, RZ ;  /* 0x00000080ccd37810 */ /* 0x000fe20007f1e0ff */
[----:B------:R-:W-:Y:S01]  /*fc20*/  IMAD.X R214, RZ, RZ, R207, P3 ;  /* 0x000000ffffd67224 */ /* 0x000fe200018e06cf */
[----:B------:R-:W-:Y:S01]  /*fc30*/  LEA.HI.SX32 R219, R133, 0xfffffffe, 0x1a ;  /* 0xfffffffe85db7811 */ /* 0x000fe200078fd2ff */
[----:B------:R-:W-:Y:S01]  /*fc40*/  IMAD.MOV.U32 R133, RZ, RZ, R132 ;  /* 0x000000ffff857224 */ /* 0x000fe200078e0084 */
[----:B------:R-:W-:Y:S01]  /*fc50*/  MOV R218, RZ ;  /* 0x000000ff00da7202 */ /* 0x000fe20000000f00 */
[----:B------:R-:W-:Y:S01]  /*fc60*/  IMAD.X R212, RZ, RZ, R209, P2 ;  /* 0x000000ffffd47224 */ /* 0x000fe200010e06d1 */
[----:B------:R-:W-:Y:S01]  /*fc70*/  IADD3.X R210, RZ, R209, RZ, P0, !PT ;  /* 0x000000d1ffd27210 */ /* 0x000fe200007fe4ff */
[----:B------:R-:W-:Y:S01]  /*fc80*/  UMOV UR5, 0x1 ;  /* 0x0000000100057882 */ /* 0x000fe20000000000 */
[----:B------:R-:W-:-:S02]  /*fc90*/  IADD3 R134, R190, R189, RZ ;  /* 0x000000bdbe867210 */ /* 0x000fc40007ffe0ff */
[----:B------:R-:W-:Y:S02]  /*fca0*/  SEL R135, R135, 0xffffffe0, !P1 ;  /* 0xffffffe087877807 */ /* 0x000fe40004800000 */
.L_x_768:
[----:B------:R-:W-:Y:S04]  /*fcb0*/  DEPBAR.LE SB0, 0x2 ;  /* 0x000080800000791a */ /* 0x000fe80000000000 */
[----:B------:R-:W-:Y:S01]  /*fcc0*/  BAR.SYNC.DEFER_BLOCKING 0x0 ;  /* 0x0000000000007b1d */ /* 0x000fe20000010000 */
[----:B------:R-:W-:Y:S01]  /*fcd0*/  UIMAD UR4, UR5, 0x6000, URZ ;  /* 0x00006000050478a4 */ /* 0x000fe2000f8e023f */
[C---:B------:R-:W-:Y:S01]  /*fce0*/  ISETP.NE.AND P0, PT, R219.reuse, RZ, PT ;  /* 0x000000ffdb00720c */ /* 0x040fe20003f05270 */
[----:B------:R-:W-:Y:S01]  /*fcf0*/  UIADD3 UR8, UR5, 0x1, URZ ;  /* 0x0000000105087890 */ /* 0x000fe2000fffe03f */
[----:B------:R-:W-:Y:S01]  /*fd00*/  IADD3 R220, R219, -0x1, RZ ;  /* 0xffffffffdbdc7810 */ /* 0x000fe20007ffe0ff */
[----:B------:R-:W-:Y:S02]  /*fd10*/  UISETP.GE.AND UP0, UPT, UR5, 0x1, UPT ;  /* 0x000000010500788c */ /* 0x000fe4000bf06270 */
[----:B------:R-:W-:Y:S02]  /*fd20*/  IADD3 R132, R191, UR4, RZ ;  /* 0x00000004bf847c10 */ /* 0x000fe4000fffe0ff */
[----:B------:R-:W-:Y:S02]  /*fd30*/  USEL UR5, UR8, URZ, !UP0 ;  /* 0x0000003f08057287 */ /* 0x000fe4000c000000 */
[----:B------:R-:W-:Y:S04]  /*fd40*/  IADD3 R193, R135, R132, RZ ;  /* 0x0000008487c17210 */ /* 0x000fe80007ffe0ff */
[----:B------:R-:W-:Y:S01]  /*fd50*/  @P0 SHF.R.S32.HI R2, RZ, 0x1f, R220 ;  /* 0x0000001fff020819 */ /* 0x000fe200000114dc */
[----:B------:R-:W-:Y:S04]  /*fd60*/  @P0 IMAD.WIDE.U32 R12, R220, c[0x0][0x208], RZ ;  /* 0x00008200dc0c0a25 */ /* 0x000fe800078e00ff */
[----:B------:R-:W-:Y:S01]  /*fd70*/  @P0 IMAD R2, R2, c[0x0][0x208], RZ ;  /* 0x0000820002020a24 */ /* 0x000fe200078e02ff */
[----:B------:R-:W-:Y:S01]  /*fd80*/  @P0 SHF.L.U32 R28, R12, 0x6, RZ ;  /* 0x000000060c1c0819 */ /* 0x000fe200000006ff */
[----:B------:R-:W-:Y:S02]  /*fd90*/  LDSM.16.M88.4 R136, [R190] ;  /* 0x00000000be88783b */ /* 0x000fe40000000200 */
[----:B------:R-:W-:Y:S01]  /*fda0*/  @P0 IMAD R2, R220, c[0x0][0x20c], R2 ;  /* 0x00008300dc020a24 */ /* 0x000fe200078e0202 */
[C---:B------:R-:W-:Y:S02]  /*fdb0*/  @P0 IADD3 R16, P1, R28.reuse, R202, RZ ;  /* 0x000000ca1c100210 */ /* 0x040fe40007f3e0ff */
[----:B------:R-:W-:Y:S02]  /*fdc0*/  @P0 IADD3 R3, P2, R28, R217, RZ ;  /* 0x000000d91c030210 */ /* 0x000fe40007f5e0ff */
[----:B------:R-:W-:Y:S01]  /*fdd0*/  @P0 IADD3 R2, R13, R2, RZ ;  /* 0x000000020d020210 */ /* 0x000fe20007ffe0ff */
[----:B-1----:R-:W1:Y:S01]  /*fde0*/  LDSM.16.M88.4 R140, [R191+UR4+0xc100] ;  /* 0x00c10004bf8c783b */ /* 0x002e620008000200 */
[----:B------:R-:W-:Y:S02]  /*fdf0*/  @P0 LEA R170, P3, R16, c[0x0][0x1f8], 0x1 ;  /* 0x00007e0010aa0a11 */ /* 0x000fe400078608ff */
[----:B------:R-:W-:Y:S04]  /*fe00*/  @P0 SHF.L.U64.HI R31, R12, 0x6, R2 ;  /* 0x000000060c1f0819 */ /* 0x000fe80000010202 */
[----:B------:R-:W-:Y:S01]  /*fe10*/  @P0 IADD3.X R17, R31, R207, RZ, P1, !PT ;  /* 0x000000cf1f110210 */ /* 0x000fe20000ffe4ff */
[----:B------:R-:W2:Y:S01]  /*fe20*/  LDSM.16.M88.4 R144, [R191+UR4+0xc900] ;  /* 0x00c90004bf90783b */ /* 0x000ea20008000200 */
[----:B------:R-:W-:Y:S02]  /*fe30*/  @P0 LEA R164, P1, R3, c[0x0][0x1f8], 0x1 ;  /* 0x00007e0003a40a11 */ /* 0x000fe400078208ff */
[----:B------:R-:W-:Y:S02]  /*fe40*/  @P0 LEA.HI.X R171, R16, c[0x0][0x1fc], R17, 0x1, P3 ;  /* 0x00007f0010ab0a11 */ /* 0x000fe400018f0c11 */
[----:B------:R-:W-:Y:S02]  /*fe50*/  @P0 IADD3.X R2, R31, R216, RZ, P2, !PT ;  /* 0x000000d81f020210 */ /* 0x000fe400017fe4ff */
[----:B------:R-:W-:Y:S01]  /*fe60*/  @P0 IADD3 R30, P2, R199, R28, RZ ;  /* 0x0000001cc71e0210 */ /* 0x000fe20007f5e0ff */
[----:B------:R-:W3:Y:S01]  /*fe70*/  LDSM.16.M88.4 R148, [R191+UR4+0xd100] ;  /* 0x00d10004bf94783b */ /* 0x000ee20008000200 */
[----:B------:R-:W-:Y:S02]  /*fe80*/  @P0 LEA.HI.X R165, R3, c[0x0][0x1fc], R2, 0x1, P1 ;  /* 0x00007f0003a50a11 */ /* 0x000fe400008f0c02 */
[----:B------:R-:W-:Y:S02]  /*fe90*/  @P0 IADD3 R28, P3, R28, R215, RZ ;  /* 0x000000d71c1c0210 */ /* 0x000fe40007f7e0ff */
[----:B------:R-:W-:Y:S02]  /*fea0*/  @P0 IADD3 R32, P1, R30, R202, RZ ;  /* 0x000000ca1e200210 */ /* 0x000fe40007f3e0ff */
[----:B------:R-:W-:Y:S01]  /*feb0*/  @P0 IADD3.X R3, R198, R31, RZ, P2, !PT ;  /* 0x0000001fc6030210 */ /* 0x000fe200017fe4ff */
[----:B------:R-:W4:Y:S01]  /*fec0*/  LDSM.16.M88.4 R152, [R191+UR4+0xd900] ;  /* 0x00d90004bf98783b */ /* 0x000f220008000200 */
[----:B------:R-:W-:Y:S02]  /*fed0*/  @P0 LEA R168, P2, R28, c[0x0][0x1f8], 0x1 ;  /* 0x00007e001ca80a11 */ /* 0x000fe400078408ff */
[----:B------:R-:W-:Y:S02]  /*fee0*/  @P0 IADD3.X R31, R31, R214, RZ, P3, !PT ;  /* 0x000000d61f1f0210 */ /* 0x000fe40001ffe4ff */
[----:B------:R-:W-:Y:S02]  /*fef0*/  @P0 IADD3 R2, P4, R30, R217, RZ ;  /* 0x000000d91e020210 */ /* 0x000fe40007f9e0ff */
[----:B------:R-:W-:Y:S01]  /*ff00*/  @P0 LEA.HI.X R169, R28, c[0x0][0x1fc], R31, 0x1, P2 ;  /* 0x00007f001ca90a11 */ /* 0x000fe200010f0c1f */
[----:B------:R-:W-:Y:S01]  /*ff10*/  LDSM.16.M88.4 R156, [R193+0xc900] ;  /* 0x00c90000c19c783b */ /* 0x000fe20000000200 */
[----:B------:R-:W-:Y:S02]  /*ff20*/  @P0 LEA R174, P2, R2, c[0x0][0x1f8], 0x1 ;  /* 0x00007e0002ae0a11 */ /* 0x000fe400078408ff */
[----:B------:R-:W-:Y:S02]  /*ff30*/  @P0 IADD3.X R29, R3, R207, RZ, P1, !PT ;  /* 0x000000cf031d0210 */ /* 0x000fe40000ffe4ff */
[----:B------:R-:W-:Y:S02]  /*ff40*/  @P0 LEA R166, P1, R32, c[0x0][0x1f8], 0x1 ;  /* 0x00007e0020a60a11 */ /* 0x000fe400078208ff */
[----:B------:R-:W-:Y:S01]  /*ff50*/  @P0 IADD3 R35, P3, R30, R215, RZ ;  /* 0x000000d71e230210 */ /* 0x000fe20007f7e0ff */
[C---:B-1----:R-:W-:Y:S01]  /*ff60*/  HMMA.16816.F32.BF16 R4, R136.reuse, R140, RZ ;  /* 0x0000008c8804723c */ /* 0x042fe200000418ff */
[----:B------:R-:W-:Y:S02]  /*ff70*/  LDSM.16.M88.4 R160, [R193+0xd900] ;  /* 0x00d90000c1a0783b */ /* 0x000fe40000000200 */
[----:B------:R-:W-:Y:S02]  /*ff80*/  @P0 LEA.HI.X R167, R32, c[0x0][0x1fc], R29, 0x1, P1 ;  /* 0x00007f0020a70a11 */ /* 0x000fe400008f0c1d */
[----:B------:R-:W-:Y:S02]  /*ff90*/  @P0 LEA R172, P1, R35, c[0x0][0x1f8], 0x1 ;  /* 0x00007e0023ac0a11 */ /* 0x000fe400078208ff */
[----:B------:R-:W-:Y:S01]  /*ffa0*/  @P0 IADD3.X R33, R3, R216, RZ, P4, !PT ;  /* 0x000000d803210210 */ /* 0x000fe200027fe4ff */
[C---:B------:R-:W-:Y:S01]  /*ffb0*/  HMMA.16816.F32.BF16 R8, R136.reuse, R142, RZ ;  /* 0x0000008e8808723c */ /* 0x040fe200000418ff */
[----:B------:R-:W-:Y:S01]  /*ffc0*/  LDSM.16.M88.4 R140, [R134] ;  /* 0x00000000868c783b */ /* 0x000fe20000000200 */
[----:B------:R-:W-:Y:S02]  /*ffd0*/  LOP3.LUT P4, RZ, R194, 0x1, RZ, 0xc0, !PT ;  /* 0x00000001c2ff7812 */ /* 0x000fe4000788c0ff */
[----:B------:R-:W-:Y:S02]  /*ffe0*/  @P0 LEA.HI.X R175, R2, c[0x0][0x1fc], R33, 0x1, P2 ;  /* 0x00007f0002af0a11 */ /* 0x000fe400010f0c21 */
[-C--:B------:R-:W-:Y:S02]  /*fff0*/  IADD3 R2, R188, R132.reuse, RZ ;  /* 0x00000084bc027210 */ /* 0x080fe40007ffe0ff */
[C---:B--2---:R-:W-:Y:S01]  /*10000*/  HMMA.16816.F32.BF16 R12, R136.reuse, R144, RZ ;  /* 0x00000090880c723c */ /* 0x044fe200000418ff */
[----:B------:R-:W-:Y:S03]  /*10010*/  IADD3 R132, R135, R132, R188 ;  /* 0x0000008487847210 */ /* 0x000fe60007ffe0bc */
[----:B------:R-:W-:Y:S01]  /*10020*/  @P0 IADD3.X R32, R3, R214, RZ, P3, !PT ;  /* 0x000000d603200210 */ /* 0x000fe20001ffe4ff */
[----:B------:R-:W-:Y:S03]  /*10030*/  @P0 IMAD R3, R218, 0x6000, R200 ;  /* 0x00006000da030824 */ /* 0x000fe600078e02c8 */
[C---:B------:R-:W-:Y:S01]  /*10040*/  HMMA.16816.F32.BF16 R16, R136.reuse, R146, RZ ;  /* 0x000000928810723c */ /* 0x040fe200000418ff */
[----:B------:R-:W1:Y:S03]  /*10050*/  LDSM.16.M88.4 R144, [R193+0xc100] ;  /* 0x00c10000c190783b */ /* 0x000e660000000200 */
[----:B------:R-:W-:Y:S04]  /*10060*/  @P0 LEA.HI.X R173, R35, c[0x0][0x1fc], R32, 0x1, P1 ;  /* 0x00007f0023ad0a11 */ /* 0x000fe800008f0c20 */
[C---:B---3--:R-:W-:Y:S08]  /*10070*/  HMMA.16816.F32.BF16 R20, R136.reuse, R148, RZ ;  /* 0x000000948814723c */ /* 0x048ff000000418ff */
[C---:B------:R-:W-:Y:S01]  /*10080*/  HMMA.16816.F32.BF16 R24, R136.reuse, R150, RZ ;  /* 0x000000968818723c */ /* 0x040fe200000418ff */
[----:B------:R-:W2:Y:S07]  /*10090*/  LDSM.16.M88.4 R148, [R193+0xd100] ;  /* 0x00d10000c194783b */ /* 0x000eae0000000200 */
[C---:B----4-:R-:W-:Y:S01]  /*100a0*/  HMMA.16816.F32.BF16 R28, R136.reuse, R152, RZ ;  /* 0x00000098881c723c */ /* 0x050fe200000418ff */
[----:B------:R-:W-:Y:S01]  /*100b0*/  @!PT LDS RZ, [RZ] ;  /* 0x00000000fffff984 */ /* 0x000fe20000000800 */
[----:B------:R-:W-:Y:S01]  /*100c0*/  @!PT LDS RZ, [RZ] ;  /* 0x00000000fffff984 */ /* 0x000fe20000000800 */
[----:B------:R-:W-:Y:S01]  /*100d0*/  @!PT LDS RZ, [RZ] ;  /* 0x00000000fffff984 */ /* 0x000fe20000000800 */
[----:B------:R3:W-:Y:S07]  /*100e0*/  @P0 LDGSTS.E.BYPASS.LTC128B.128 [R3], [R170.64], !P6 ;  /* 0x00000000aa030fae */ /* 0x0007ee000f101d46 */
[----:B------:R-:W-:Y:S01]  /*100f0*/  HMMA.16816.F32.BF16 R32, R136, R154, RZ ;  /* 0x0000009a8820723c */ /* 0x000fe200000418ff */
[----:B------:R3:W-:Y:S07]  /*10100*/  @P0 LDGSTS.E.BYPASS.LTC128B.128 [R3+0x2000], [R164.64], !P5 ;  /* 0x02000000a4030fae */ /* 0x0007ee000e901d46 */
[C---:B-1----:R-:W-:Y:S01]  /*10110*/  HMMA.16816.F32.BF16 R4, R140.reuse, R144, R4 ;  /* 0x000000908c04723c */ /* 0x042fe20000041804 */
[----:B------:R3:W-:Y:S07]  /*10120*/  @P0 LDGSTS.E.BYPASS.LTC128B.128 [R3+0x4000], [R168.64], !P4 ;  /* 0x04000000a8030fae */ /* 0x0007ee000e101d46 */
[C---:B------:R-:W-:Y:S01]  /*10130*/  HMMA.16816.F32.BF16 R8, R140.reuse, R146, R8 ;  /* 0x000000928c08723c */ /* 0x040fe20000041808 */
[----:B------:R3:W-:Y:S07]  /*10140*/  @P0 LDGSTS.E.BYPASS.LTC128B.128 [R3+0x1000], [R166.64], !P6 ;  /* 0x01000000a6030fae */ /* 0x0007ee000f101d46 */
[C---:B------:R-:W-:Y:S01]  /*10150*/  HMMA.16816.F32.BF16 R12, R140.reuse, R156, R12 ;  /* 0x0000009c8c0c723c */ /* 0x040fe2000004180c */
[----:B------:R3:W-:Y:S07]  /*10160*/  @P0 LDGSTS.E.BYPASS.LTC128B.128 [R3+0x3000], [R174.64], !P5 ;  /* 0x03000000ae030fae */ /* 0x0007ee000e901d46 */
[C---:B------:R-:W-:Y:S01]  /*10170*/  HMMA.16816.F32.BF16 R16, R140.reuse, R158, R16 ;  /* 0x0000009e8c10723c */ /* 0x040fe20000041810 */
[----:B------:R3:W-:Y:S02]  /*10180*/  @P0 LDGSTS.E.BYPASS.LTC128B.128 [R3+0x5000], [R172.64], !P4 ;  /* 0x05000000ac030fae */ /* 0x0007e4000e101d46 */
[----:B------:R-:W-:Y:S05]  /*10190*/  ISETP.GE.AND P0, PT, R219, 0x2, PT ;  /* 0x00000002db00780c */ /* 0x000fea0003f06270 */
[C---:B--2---:R-:W-:Y:S01]  /*101a0*/  HMMA.16816.F32.BF16 R20, R140.reuse, R148, R20 ;  /* 0x000000948c14723c */ /* 0x044fe20000041814 */
[----:B------:R-:W-:Y:S07]  /*101b0*/  LDSM.16.M88.4 R136, [R187] ;  /* 0x00000000bb88783b */ /* 0x000fee0000000200 */
[C---:B------:R-:W-:Y:S01]  /*101c0*/  HMMA.16816.F32.BF16 R24, R140.reuse, R150, R24 ;  /* 0x000000968c18723c */ /* 0x040fe20000041818 */
[----:B------:R-:W1:Y:S07]  /*101d0*/  LDSM.16.M88.4 R152, [R2+0xc100] ;  /* 0x00c100000298783b */ /* 0x000e6e0000000200 */
[C---:B------:R-:W-:Y:S01]  /*101e0*/  HMMA.16816.F32.BF16 R28, R140.reuse, R160, R28 ;  /* 0x000000a08c1c723c */ /* 0x040fe2000004181c */
[----:B------:R-:W2:Y:S03]  /*101f0*/  LDSM.16.M88.4 R144, [R2+0xc900] ;  /* 0x00c900000290783b */ /* 0x000ea60000000200 */
[----:B---3--:R-:W-:Y:S04]  /*10200*/  IADD3 R3, R188, R193, RZ ;  /* 0x000000c1bc037210 */ /* 0x008fe80007ffe0ff */
[----:B------:R-:W-:Y:S01]  /*10210*/  HMMA.16816.F32.BF16 R32, R140, R162, R32 ;  /* 0x000000a28c20723c */ /* 0x000fe20000041820 */
[----:B------:R-:W3:Y:S08]  /*10220*/  LDSM.16.M88.4 R156, [R2+0xd100] ;  /* 0x00d10000029c783b */ /* 0x000ef00000000200 */
[----:B------:R-:W0:Y:S08]  /*10230*/  LDGDEPBAR ;  /* 0x00000000000079af */ /* 0x000e300000000000 */
[----:B------:R-:W4:Y:S01]  /*10240*/  LDSM.16.M88.4 R148, [R2+0xd900] ;  /* 0x00d900000294783b */ /* 0x000f220000000200 */
[C---:B-1----:R-:W-:Y:S07]  /*10250*/  HMMA.16816.F32.BF16 R4, R136.reuse, R152, R4 ;  /* 0x000000988804723c */ /* 0x042fee0000041804 */
[----:B------:R-:W-:Y:S01]  /*10260*/  LDSM.16.M88.4 R164, [R186] ;  /* 0x00000000baa4783b */ /* 0x000fe20000000200 */
[C---:B------:R-:W-:Y:S07]  /*10270*/  HMMA.16816.F32.BF16 R8, R136.reuse, R154, R8 ;  /* 0x0000009a8808723c */ /* 0x040fee0000041808 */
[----:B------:R-:W1:Y:S01]  /*10280*/  LDSM.16.M88.4 R168, [R3+0xc100] ;  /* 0x00c1000003a8783b */ /* 0x000e620000000200 */
[C---:B--2---:R-:W-:Y:S07]  /*10290*/  HMMA.16816.F32.BF16 R12, R136.reuse, R144, R12 ;  /* 0x00000090880c723c */ /* 0x044fee000004180c */
[----:B------:R-:W2:Y:S01]  /*102a0*/  LDSM.16.M88.4 R140, [R3+0xc900] ;  /* 0x00c90000038c783b */ /* 0x000ea20000000200 */
[C---:B------:R-:W-:Y:S07]  /*102b0*/  HMMA.16816.F32.BF16 R16, R136.reuse, R146, R16 ;  /* 0x000000928810723c */ /* 0x040fee0000041810 */
[----:B------:R-:W5:Y:S01]  /*102c0*/  LDSM.16.M88.4 R152, [R3+0xd100] ;  /* 0x00d100000398783b */ /* 0x000f620000000200 */
[C---:B---3--:R-:W-:Y:S07]  /*102d0*/  HMMA.16816.F32.BF16 R20, R136.reuse, R156, R20 ;  /* 0x0000009c8814723c */ /* 0x048fee0000041814 */
[----:B------:R-:W3:Y:S01]  /*102e0*/  LDSM.16.M88.4 R144, [R3+0xd900] ;  /* 0x00d900000390783b */ /* 0x000ee20000000200 */
[C---:B------:R-:W-:Y:S07]  /*102f0*/  HMMA.16816.F32.BF16 R24, R136.reuse, R158, R24 ;  /* 0x0000009e8818723c */ /* 0x040fee0000041818 */
[----:B------:R-:W-:Y:S01]  /*10300*/  LDSM.16.M88.4 R156, [R191+UR4+0xe900] ;  /* 0x00e90004bf9c783b */ /* 0x000fe20008000200 */
[C---:B----4-:R-:W-:Y:S07]  /*10310*/  HMMA.16816.F32.BF16 R28, R136.reuse, R148, R28 ;  /* 0x00000094881c723c */ /* 0x050fee000004181c */
[----:B------:R-:W-:Y:S01]  /*10320*/  LDSM.16.M88.4 R160, [R191+UR4+0xf900] ;  /* 0x00f90004bfa0783b */ /* 0x000fe20008000200 */
[----:B------:R-:W-:Y:S07]  /*10330*/  HMMA.16816.F32.BF16 R32, R136, R150, R32 ;  /* 0x000000968820723c */ /* 0x000fee0000041820 */
[----:B------:R-:W-:Y:S01]  /*10340*/  LDSM.16.M88.4 R136, [R190+0x4000] ;  /* 0x00400000be88783b */ /* 0x000fe20000000200 */
[C---:B-1----:R-:W-:Y:S07]  /*10350*/  HMMA.16816.F32.BF16 R4, R164.reuse, R168, R4 ;  /* 0x000000a8a404723c */ /* 0x042fee0000041804 */
[----:B------:R-:W1:Y:S01]  /*10360*/  LDSM.16.M88.4 R148, [R191+UR4+0xe100] ;  /* 0x00e10004bf94783b */ /* 0x000e620008000200 */
[C---:B------:R-:W-:Y:S07]  /*10370*/  HMMA.16816.F32.BF16 R8, R164.reuse, R170, R8 ;  /* 0x000000aaa408723c */ /* 0x040fee0000041808 */
[----:B------:R-:W-:Y:S01]  /*10380*/  LDSM.16.M88.4 R168, [R193+0xe100] ;  /* 0x00e10000c1a8783b */ /* 0x000fe20000000200 */
[C---:B--2---:R-:W-:Y:S07]  /*10390*/  HMMA.16816.F32.BF16 R12, R164.reuse, R140, R12 ;  /* 0x0000008ca40c723c */ /* 0x044fee000004180c */
[----:B------:R-:W-:Y:S01]  /*103a0*/  LDSM.16.M88.4 R172, [R193+0xe900] ;  /* 0x00e90000c1ac783b */ /* 0x000fe20000000200 */
[C---:B------:R-:W-:Y:S07]  /*103b0*/  HMMA.16816.F32.BF16 R16, R164.reuse, R142, R16 ;  /* 0x0000008ea410723c */ /* 0x040fee0000041810 */
[----:B------:R-:W2:Y:S01]  /*103c0*/  LDSM.16.M88.4 R140, [R191+UR4+0xf100] ;  /* 0x00f10004bf8c783b */ /* 0x000ea20008000200 */
[C---:B-----5:R-:W-:Y:S07]  /*103d0*/  HMMA.16816.F32.BF16 R20, R164.reuse, R152, R20 ;  /* 0x00000098a414723c */ /* 0x060fee0000041814 */
[----:B------:R-:W-:Y:S01]  /*103e0*/  LDSM.16.M88.4 R176, [R2+0xe100] ;  /* 0x00e1000002b0783b */ /* 0x000fe20000000200 */
[C---:B------:R-:W-:Y:S07]  /*103f0*/  HMMA.16816.F32.BF16 R24, R164.reuse, R154, R24 ;  /* 0x0000009aa418723c */ /* 0x040fee0000041818 */
[----:B------:R-:W4:Y:S01]  /*10400*/  LDSM.16.M88.4 R152, [R134+0x4000] ;  /* 0x004000008698783b */ /* 0x000f220000000200 */
[C---:B---3--:R-:W-:Y:S07]  /*10410*/  HMMA.16816.F32.BF16 R28, R164.reuse, R144, R28 ;  /* 0x00000090a41c723c */ /* 0x048fee000004181c */
[----:B------:R-:W-:Y:S01]  /*10420*/  LDSM.16.M88.4 R180, [R191+UR4+0x10100] ;  /* 0x01010004bfb4783b */ /* 0x000fe20008000200 */
[----:B------:R-:W-:Y:S07]  /*10430*/  HMMA.16816.F32.BF16 R32, R164, R146, R32 ;  /* 0x00000092a420723c */ /* 0x000fee0000041820 */
[----:B------:R-:W3:Y:S01]  /*10440*/  LDSM.16.M88.4 R144, [R193+0xf100] ;  /* 0x00f10000c190783b */ /* 0x000ee20000000200 */
[C---:B-1----:R-:W-:Y:S07]  /*10450*/  HMMA.16816.F32.BF16 R4, R136.reuse, R148, R4 ;  /* 0x000000948804723c */ /* 0x042fee0000041804 */
[----:B------:R-:W-:Y:S01]  /*10460*/  LDSM.16.M88.4 R164, [R187+0x4000] ;  /* 0x00400000bba4783b */ /* 0x000fe20000000200 */
[C---:B------:R-:W-:Y:S07]  /*10470*/  HMMA.16816.F32.BF16 R8, R136.reuse, R150, R8 ;  /* 0x000000968808723c */ /* 0x040fee0000041808 */
[----:B------:R-:W1:Y:S01]  /*10480*/  LDSM.16.M88.4 R148, [R193+0xf900] ;  /* 0x00f90000c194783b */ /* 0x000e620000000200 */
[C---:B------:R-:W-:Y:S08]  /*10490*/  HMMA.16816.F32.BF16 R12, R136.reuse, R156, R12 ;  /* 0x0000009c880c723c */ /* 0x040ff0000004180c */
[C---:B------:R-:W-:Y:S01]  /*104a0*/  HMMA.16816.F32.BF16 R16, R136.reuse, R158, R16 ;  /* 0x0000009e8810723c */ /* 0x040fe20000041810 */
[----:B------:R-:W-:Y:S07]  /*104b0*/  LDSM.16.M88.4 R156, [R2+0xf900] ;  /* 0x00f90000029c783b */ /* 0x000fee0000000200 */
[C---:B--2---:R-:W-:Y:S08]  /*104c0*/  HMMA.16816.F32.BF16 R20, R136.reuse, R140, R20 ;  /* 0x0000008c8814723c */ /* 0x044ff00000041814 */
[C---:B------:R-:W-:Y:S01]  /*104d0*/  HMMA.16816.F32.BF16 R24, R136.reuse, R142, R24 ;  /* 0x0000008e8818723c */ /* 0x040fe20000041818 */
[----:B------:R-:W-:Y:S07]  /*104e0*/  LDSM.16.M88.4 R140, [R2+0xf100] ;  /* 0x00f10000028c783b */ /* 0x000fee0000000200 */
[C---:B------:R-:W-:Y:S08]  /*104f0*/  HMMA.16816.F32.BF16 R28, R136.reuse, R160, R28 ;  /* 0x000000a0881c723c */ /* 0x040ff0000004181c */
[----:B------:R-:W-:Y:S01]  /*10500*/  HMMA.16816.F32.BF16 R32, R136, R162, R32 ;  /* 0x000000a28820723c */ /* 0x000fe20000041820 */
[----:B------:R-:W2:Y:S07]  /*10510*/  LDSM.16.M88.4 R136, [R2+0xe900] ;  /* 0x00e900000288783b */ /* 0x000eae0000000200 */
[C---:B----4-:R-:W-:Y:S01]  /*10520*/  HMMA.16816.F32.BF16 R4, R152.reuse, R168, R4 ;  /* 0x000000a89804723c */ /* 0x050fe20000041804 */
[----:B------:R-:W-:Y:S07]  /*10530*/  LDSM.16.M88.4 R160, [R186+0x4000] ;  /* 0x00400000baa0783b */ /* 0x000fee0000000200 */
[C---:B------:R-:W-:Y:S01]  /*10540*/  HMMA.16816.F32.BF16 R8, R152.reuse, R170, R8 ;  /* 0x000000aa9808723c */ /* 0x040fe20000041808 */
[----:B------:R-:W4:Y:S07]  /*10550*/  LDSM.16.M88.4 R168, [R3+0xe100] ;  /* 0x00e1000003a8783b */ /* 0x000f2e0000000200 */
        /* <DEDUP_REMOVED lines=9> */
[C---:B------:R-:W-:Y:S01]  /*105f0*/  HMMA.16816.F32.BF16 R4, R164.reuse, R176, R4 ;  /* 0x000000b0a404723c */ /* 0x040fe20000041804 */
[----:B------:R-:W5:Y:S07]  /*10600*/  LDSM.16.M88.4 R152, [R132+0xf900] ;  /* 0x00f900008498783b */ /* 0x000f6e0000000200 */
[C---:B------:R-:W-:Y:S01]  /*10610*/  HMMA.16816.F32.BF16 R8, R164.reuse, R178, R8 ;  /* 0x000000b2a408723c */ /* 0x040fe20000041808 */
[----:B------:R-:W-:Y:S07]  /*10620*/  LDSM.16.M88.4 R176, [R193+0x10100] ;  /* 0x01010000c1b0783b */ /* 0x000fee0000000200 */
[C---:B--2---:R-:W-:Y:S08]  /*10630*/  HMMA.16816.F32.BF16 R12, R164.reuse, R136, R12 ;  /* 0x00000088a40c723c */ /* 0x044ff0000004180c */
[C---:B------:R-:W-:Y:S01]  /*10640*/  HMMA.16816.F32.BF16 R16, R164.reuse, R138, R16 ;  /* 0x0000008aa410723c */ /* 0x040fe20000041810 */
[----:B------:R-:W2:Y:S07]  /*10650*/  LDSM.16.M88.4 R136, [R191+UR4+0x10900] ;  /* 0x01090004bf88783b */ /* 0x000eae0008000200 */
[C---:B------:R-:W-:Y:S08]  /*10660*/  HMMA.16816.F32.BF16 R20, R164.reuse, R140, R20 ;  /* 0x0000008ca414723c */ /* 0x040ff00000041814 */
[C---:B------:R-:W-:Y:S01]  /*10670*/  HMMA.16816.F32.BF16 R24, R164.reuse, R142, R24 ;  /* 0x0000008ea418723c */ /* 0x040fe20000041818 */
[----:B------:R-:W1:Y:S07]  /*10680*/  LDSM.16.M88.4 R140, [R191+UR4+0x11100] ;  /* 0x01110004bf8c783b */ /* 0x000e6e0008000200 */
[C---:B------:R-:W-:Y:S08]  /*10690*/  HMMA.16816.F32.BF16 R28, R164.reuse, R156, R28 ;  /* 0x0000009ca41c723c */ /* 0x040ff0000004181c */
[----:B------:R-:W-:Y:S01]  /*106a0*/  HMMA.16816.F32.BF16 R32, R164, R158, R32 ;  /* 0x0000009ea420723c */ /* 0x000fe20000041820 */
[----:B------:R-:W2:Y:S07]  /*106b0*/  LDSM.16.M88.4 R156, [R191+UR4+0x11900] ;  /* 0x01190004bf9c783b */ /* 0x000eae0008000200 */
[C---:B----4-:R-:W-:Y:S01]  /*106c0*/  HMMA.16816.F32.BF16 R4, R160.reuse, R168, R4 ;  /* 0x000000a8a004723c */ /* 0x050fe20000041804 */
[----:B------:R-:W4:Y:S07]  /*106d0*/  LDSM.16.M88.4 R164, [R134+0x8000] ;  /* 0x0080000086a4783b */ /* 0x000f2e0000000200 */
[C---:B------:R-:W-:Y:S01]  /*106e0*/  HMMA.16816.F32.BF16 R8, R160.reuse, R170, R8 ;  /* 0x000000aaa008723c */ /* 0x040fe20000041808 */
[----:B------:R-:W-:Y:S07]  /*106f0*/  LDSM.16.M88.4 R168, [R2+0x10100] ;  /* 0x0101000002a8783b */ /* 0x000fee0000000200 */
[C---:B---3--:R-:W-:Y:S08]  /*10700*/  HMMA.16816.F32.BF16 R12, R160.reuse, R144, R12 ;  /* 0x00000090a00c723c */ /* 0x048ff0000004180c */
[C---:B------:R-:W-:Y:S01]  /*10710*/  HMMA.16816.F32.BF16 R16, R160.reuse, R146, R16 ;  /* 0x00000092a010723c */ /* 0x040fe20000041810 */
[----:B------:R-:W3:Y:S07]  /*10720*/  LDSM.16.M88.4 R144, [R193+0x10900] ;  /* 0x01090000c190783b */ /* 0x000eee0000000200 */
[C---:B-1----:R-:W-:Y:S08]  /*10730*/  HMMA.16816.F32.BF16 R20, R160.reuse, R148, R20 ;  /* 0x00000094a014723c */ /* 0x042ff00000041814 */
[C---:B------:R-:W-:Y:S01]  /*10740*/  HMMA.16816.F32.BF16 R24, R160.reuse, R150, R24 ;  /* 0x00000096a018723c */ /* 0x040fe20000041818 */
[----:B------:R-:W1:Y:S07]  /*10750*/  LDSM.16.M88.4 R148, [R193+0x11100] ;  /* 0x01110000c194783b */ /* 0x000e6e0000000200 */
[C---:B-----5:R-:W-:Y:S08]  /*10760*/  HMMA.16816.F32.BF16 R28, R160.reuse, R152, R28 ;  /* 0x00000098a01c723c */ /* 0x060ff0000004181c */
[----:B------:R-:W-:Y:S01]  /*10770*/  HMMA.16816.F32.BF16 R32, R160, R154, R32 ;  /* 0x0000009aa020723c */ /* 0x000fe20000041820 */
[----:B------:R-:W5:Y:S07]  /*10780*/  LDSM.16.M88.4 R152, [R193+0x11900] ;  /* 0x01190000c198783b */ /* 0x000f6e0000000200 */
        /* <DEDUP_REMOVED lines=15> */
[C---:B------:R-:W-:Y:S08]  /*10880*/  HMMA.16816.F32.BF16 R8, R164.reuse, R178, R8 ;  /* 0x000000b2a408723c */ /* 0x040ff00000041808 */
[C---:B---3--:R-:W-:Y:S08]  /*10890*/  HMMA.16816.F32.BF16 R12, R164.reuse, R144, R12 ;  /* 0x00000090a40c723c */ /* 0x048ff0000004180c */
[C---:B------:R-:W-:Y:S08]  /*108a0*/  HMMA.16816.F32.BF16 R16, R164.reuse, R146, R16 ;  /* 0x00000092a410723c */ /* 0x040ff00000041810 */
[C---:B-1----:R-:W-:Y:S08]  /*108b0*/  HMMA.16816.F32.BF16 R20, R164.reuse, R148, R20 ;  /* 0x00000094a414723c */ /* 0x042ff00000041814 */
[C---:B------:R-:W-:Y:S08]  /*108c0*/  HMMA.16816.F32.BF16 R24, R164.reuse, R150, R24 ;  /* 0x00000096a418723c */ /* 0x040ff00000041818 */
[C---:B-----5:R-:W-:Y:S08]  /*108d0*/  HMMA.16816.F32.BF16 R28, R164.reuse, R152, R28 ;  /* 0x00000098a41c723c */ /* 0x060ff0000004181c */
[----:B------:R-:W-:Y:S08]  /*108e0*/  HMMA.16816.F32.BF16 R32, R164, R154, R32 ;  /* 0x0000009aa420723c */ /* 0x000ff00000041820 */
[C---:B------:R-:W-:Y:S08]  /*108f0*/  HMMA.16816.F32.BF16 R4, R160.reuse, R168, R4 ;  /* 0x000000a8a004723c */ /* 0x040ff00000041804 */
[C---:B------:R-:W-:Y:S08]  /*10900*/  HMMA.16816.F32.BF16 R8, R160.reuse, R170, R8 ;  /* 0x000000aaa008723c */ /* 0x040ff00000041808 */
[C---:B--2---:R-:W-:Y:S08]  /*10910*/  HMMA.16816.F32.BF16 R12, R160.reuse, R136, R12 ;  /* 0x00000088a00c723c */ /* 0x044ff0000004180c */
[C---:B------:R-:W-:Y:S01]  /*10920*/  HMMA.16816.F32.BF16 R16, R160.reuse, R138, R16 ;  /* 0x0000008aa010723c */ /* 0x040fe20000041810 */
[----:B------:R-:W1:Y:S07]  /*10930*/  LDSM.16.M88.4 R136, [R132+0x10900] ;  /* 0x010900008488783b */ /* 0x000e6e0000000200 */
[C---:B------:R-:W-:Y:S08]  /*10940*/  HMMA.16816.F32.BF16 R20, R160.reuse, R140, R20 ;  /* 0x0000008ca014723c */ /* 0x040ff00000041814 */
[C---:B------:R-:W-:Y:S01]  /*10950*/  HMMA.16816.F32.BF16 R24, R160.reuse, R142, R24 ;  /* 0x0000008ea018723c */ /* 0x040fe20000041818 */
[----:B------:R-:W2:Y:S07]  /*10960*/  LDSM.16.M88.4 R140, [R132+0x11100] ;  /* 0x01110000848c783b */ /* 0x000eae0000000200 */
[C---:B------:R-:W-:Y:S08]  /*10970*/  HMMA.16816.F32.BF16 R28, R160.reuse, R156, R28 ;  /* 0x0000009ca01c723c */ /* 0x040ff0000004181c */
[----:B------:R-:W-:Y:S08]  /*10980*/  HMMA.16816.F32.BF16 R32, R160, R158, R32 ;  /* 0x0000009ea020723c */ /* 0x000ff00000041820 */
[C---:B----4-:R-:W-:Y:S08]  /*10990*/  HMMA.16816.F32.BF16 R4, R172.reuse, R180, R4 ;  /* 0x000000b4ac04723c */ /* 0x050ff00000041804 */
[C---:B------:R-:W-:Y:S08]  /*109a0*/  HMMA.16816.F32.BF16 R8, R172.reuse, R182, R8 ;  /* 0x000000b6ac08723c */ /* 0x040ff00000041808 */
[C---:B-1----:R-:W-:Y:S08]  /*109b0*/  HMMA.16816.F32.BF16 R12, R172.reuse, R136, R12 ;  /* 0x00000088ac0c723c */ /* 0x042ff0000004180c */
[C---:B------:R-:W-:Y:S04]  /*109c0*/  HMMA.16816.F32.BF16 R16, R172.reuse, R138, R16 ;  /* 0x0000008aac10723c */ /* 0x040fe80000041810 */
[----:B------:R-:W-:Y:S02]  /*109d0*/  FMUL.FTZ R162, R4, c[0x0][0x320] ;  /* 0x0000c80004a27a20 */ /* 0x000fe40000410000 */
[----:B------:R-:W-:Y:S02]  /*109e0*/  FMUL.FTZ R157, R5, c[0x0][0x320] ;  /* 0x0000c800059d7a20 */ /* 0x000fe40000410000 */
[C---:B--2---:R-:W-:Y:S02]  /*109f0*/  HMMA.16816.F32.BF16 R20, R172.reuse, R140, R20 ;  /* 0x0000008cac14723c */ /* 0x044fe40000041814 */
[----:B------:R-:W1:Y:S02]  /*10a00*/  MUFU.TANH R162, R162 ;  /* 0x000000a200a27308 */ /* 0x000e640000002400 */
[----:B------:R-:W-:Y:S02]  /*10a10*/  FMUL.FTZ R9, R9, c[0x0][0x320] ;  /* 0x0000c80009097a20 */ /* 0x000fe40000410000 */
[----:B------:R-:W-:Y:S02]  /*10a20*/  FMUL.FTZ R10, R10, c[0x0][0x320] ;  /* 0x0000c8000a0a7a20 */ /* 0x000fe40000410000 */
[C---:B------:R-:W-:Y:S04]  /*10a30*/  HMMA.16816.F32.BF16 R24, R172.reuse, R142, R24 ;  /* 0x0000008eac18723c */ /* 0x040fe80000041818 */
[----:B------:R-:W-:Y:S01]  /*10a40*/  FMUL.FTZ R11, R11, c[0x0][0x320] ;  /* 0x0000c8000b0b7a20 */ /* 0x000fe20000410000 */
[----:B------:R-:W-:Y:S01]  /*10a50*/  MUFU.TANH R165, R9 ;  /* 0x0000000900a57308 */ /* 0x000fe20000002400 */
[----:B------:R-:W-:Y:S02]  /*10a60*/  FMUL.FTZ R163, R8, c[0x0][0x320] ;  /* 0x0000c80008a37a20 */ /* 0x000fe40000410000 */
[----:B------:R-:W-:Y:S04]  /*10a70*/  FMUL.FTZ R161, R6, c[0x0][0x320] ;  /* 0x0000c80006a17a20 */ /* 0x000fe80000410000 */
[----:B------:R-:W-:Y:S02]  /*10a80*/  FMUL.FTZ R160, R7, c[0x0][0x320] ;  /* 0x0000c80007a07a20 */ /* 0x000fe40000410000 */
[----:B------:R-:W-:Y:S01]  /*10a90*/  FMUL.FTZ R169, R12, c[0x0][0x320] ;  /* 0x0000c8000ca97a20 */ /* 0x000fe20000410000 */
[----:B------:R-:W-:Y:S01]  /*10aa0*/  MUFU.TANH R234, R10 ;  /* 0x0000000a00ea7308 */ /* 0x000fe20000002400 */
[----:B------:R-:W-:Y:S02]  /*10ab0*/  FMUL.FTZ R13, R13, c[0x0][0x320] ;  /* 0x0000c8000d0d7a20 */ /* 0x000fe40000410000 */
[----:B------:R-:W-:Y:S01]  /*10ac0*/  FMUL.FTZ R14, R14, c[0x0][0x320] ;  /* 0x0000c8000e0e7a20 */ /* 0x000fe20000410000 */
[----:B-1----:R-:W-:Y:S01]  /*10ad0*/  FMNMX.FTZ R2, R162, R133, !PT ;  /* 0x00000085a2027209 */ /* 0x002fe20007810000 */
[----:B------:R-:W-:Y:S02]  /*10ae0*/  FMUL.FTZ R15, R15, c[0x0][0x320] ;  /* 0x0000c8000f0f7a20 */ /* 0x000fe40000410000 */
[----:B------:R-:W-:Y:S02]  /*10af0*/  FMUL.FTZ R16, R16, c[0x0][0x320] ;  /* 0x0000c80010107a20 */ /* 0x000fe40000410000 */
[----:B------:R-:W-:Y:S01]  /*10b00*/  FMUL.FTZ R17, R17, c[0x0][0x320] ;  /* 0x0000c80011117a20 */ /* 0x000fe20000410000 */
[----:B------:R1:W-:Y:S01]  /*10b10*/  MUFU.TANH R176, R11 ;  /* 0x0000000b00b07308 */ /* 0x0003e20000002400 */
        /* <DEDUP_REMOVED lines=12> */
[----:B-1----:R-:W1:Y:S01]  /*10be0*/  LDSM.16.M88.4 R8, [R132+0x11900] ;  /* 0x011900008408783b */ /* 0x002e620000000200 */
[----:B------:R-:W-:Y:S08]  /*10bf0*/  DEPBAR.LE SB0, 0x2 ;  /* 0x000080800000791a */ /* 0x000ff00000000000 */
[----:B------:R-:W4:Y:S01]  /*10c00*/  MUFU.TANH R160, R160 ;  /* 0x000000a000a07308 */ /* 0x000f220000002400 */
[----:B------:R-:W-:Y:S01]  /*10c10*/  BAR.SYNC.DEFER_BLOCKING 0x0 ;  /* 0x0000000000007b1d */ /* 0x000fe20000010000 */
[----:B--2---:R-:W-:Y:S02]  /*10c20*/  FMNMX.FTZ R2, R157, R2, !PT ;  /* 0x000000029d027209 */ /* 0x004fe40007810000 */
[----:B---3--:R-:W-:Y:S04]  /*10c30*/  FMNMX.FTZ R3, R161, R0, !PT ;  /* 0x00000000a1037209 */ /* 0x008fe80007810000 */
[----:B----4-:R-:W-:Y:S01]  /*10c40*/  FMNMX.FTZ R3, R160, R3, !PT ;  /* 0x00000003a0037209 */ /* 0x010fe20007810000 */
[----:B------:R-:W-:Y:S01]  /*10c50*/  LDSM.16.MT88.4 R140, [R184+UR4+0x2900] ;  /* 0x00290004b88c783b */ /* 0x000fe20008004200 */
[----:B------:R-:W2:Y:S02]  /*10c60*/  MUFU.TANH R163, R163 ;  /* 0x000000a300a37308 */ /* 0x000ea40000002400 */
[----:B------:R-:W-:Y:S04]  /*10c70*/  FMNMX.FTZ R3, R234, R3, !PT ;  /* 0x00000003ea037209 */ /* 0x000fe80007810000 */
[----:B------:R-:W-:Y:S01]  /*10c80*/  FMNMX.FTZ R3, R176, R3, !PT ;  /* 0x00000003b0037209 */ /* 0x000fe20007810000 */
[C---:B-1----:R-:W-:Y:S01]  /*10c90*/  HMMA.16816.F32.BF16 R28, R172.reuse, R8, R28 ;  /* 0x00000008ac1c723c */ /* 0x042fe2000004181c */
[----:B------:R-:W-:Y:S02]  /*10ca0*/  LDSM.16.MT88.4 R148, [R185+UR4+0x3900] ;  /* 0x00390004b994783b */ /* 0x000fe40008004200 */
[----:B------:R-:W1:Y:S05]  /*10cb0*/  MUFU.TANH R169, R169 ;  /* 0x000000a900a97308 */ /* 0x000e6a0000002400 */
[----:B------:R-:W-:Y:S05]  /*10cc0*/  HMMA.16816.F32.BF16 R32, R172, R10, R32 ;  /* 0x0000000aac20723c */ /* 0x000fea0000041820 */
[----:B------:R-:W3:Y:S01]  /*10cd0*/  MUFU.TANH R181, R13 ;  /* 0x0000000d00b57308 */ /* 0x000ee20000002400 */
[----:B--2---:R-:W-:Y:S06]  /*10ce0*/  FMNMX.FTZ R2, R163, R2, !PT ;  /* 0x00000002a3027209 */ /* 0x004fec0007810000 */
[----:B------:R-:W-:Y:S03]  /*10cf0*/  FMNMX.FTZ R2, R165, R2, !PT ;  /* 0x00000002a5027209 */ /* 0x000fe60007810000 */
        /* <DEDUP_REMOVED lines=15> */
[----:B-1----:R-:W-:Y:S01]  /*10df0*/  FMNMX.FTZ R3, R180, R3, !PT ;  /* 0x00000003b4037209 */ /* 0x002fe20007810000 */
[----:B------:R-:W-:Y:S08]  /*10e00*/  LDSM.16.MT88.4 R12, [R185+UR4+0x100] ;  /* 0x00010004b90c783b */ /* 0x000ff00008004200 */
[----:B------:R-:W1:Y:S01]  /*10e10*/  MUFU.TANH R230, R18 ;  /* 0x0000001200e67308 */ /* 0x000e620000002400 */
[----:B---3--:R-:W-:Y:S02]  /*10e20*/  FMNMX.FTZ R2, R171, R2, !PT ;  /* 0x00000002ab027209 */ /* 0x008fe40007810000 */
[----:B------:R-:W-:Y:S07]  /*10e30*/  IADD3 R16, R184, UR4, RZ ;  /* 0x00000004b8107c10 */ /* 0x000fee000fffe0ff */
        /* <DEDUP_REMOVED lines=30> */
[----:B------:R-:W-:Y:S08]  /*11020*/  LDSM.16.MT88.4 R28, [R184+UR4+0x100] ;  /* 0x00010004b81c783b */ /* 0x000ff00008004200 */
[----:B------:R-:W3:Y:S01]  /*11030*/  MUFU.TANH R158, R34 ;  /* 0x00000022009e7308 */ /* 0x000ee20000002400 */
[----:B--2---:R-:W-:Y:S09]  /*11040*/  FMNMX.FTZ R2, R173, R2, !PT ;  /* 0x00000002ad027209 */ /* 0x004ff20007810000 */
[----:B------:R-:W2:Y:S01]  /*11050*/  MUFU.TANH R156, R35 ;  /* 0x00000023009c7308 */ /* 0x000ea20000002400 */
[----:B-1----:R-:W-:Y:S05]  /*11060*/  FMNMX.FTZ R11, R159, R2, !PT ;  /* 0x000000029f0b7209 */ /* 0x002fea0007810000 */
[----:B------:R-:W1:Y:S01]  /*11070*/  SHFL.BFLY PT, R2, R11, 0x2, 0x1f ;  /* 0x0c401f000b027f89 */ /* 0x000e6200000e0000 */
[----:B---3--:R-:W-:Y:S04]  /*11080*/  FMNMX.FTZ R3, R158, R3, !PT ;  /* 0x000000039e037209 */ /* 0x008fe80007810000 */
[----:B--2---:R-:W-:Y:S05]  /*11090*/  FMNMX.FTZ R10, R156, R3, !PT ;  /* 0x000000039c0a7209 */ /* 0x004fea0007810000 */
[----:B------:R-:W2:Y:S01]  /*110a0*/  SHFL.BFLY PT, R3, R10, 0x2, 0x1f ;  /* 0x0c401f000a037f89 */ /* 0x000ea200000e0000 */
[----:B-1----:R-:W-:Y:S07]  /*110b0*/  FMNMX.FTZ R9, R11, R2, !PT ;  /* 0x000000020b097209 */ /* 0x002fee0007810000 */
[----:B------:R-:W1:Y:S01]  /*110c0*/  SHFL.BFLY PT, R132, R9, 0x1, 0x1f ;  /* 0x0c201f0009847f89 */ /* 0x000e6200000e0000 */
[----:B--2---:R-:W-:Y:S07]  /*110d0*/  FMNMX.FTZ R8, R10, R3, !PT ;  /* 0x000000030a087209 */ /* 0x004fee0007810000 */
[----:B------:R-:W2:Y:S01]  /*110e0*/  SHFL.BFLY PT, R3, R8, 0x1, 0x1f ;  /* 0x0c201f0008037f89 */ /* 0x000ea200000e0000 */
[----:B-1----:R-:W-:Y:S05]  /*110f0*/  FMNMX.FTZ R132, R9, R132, !PT ;  /* 0x0000008409847209 */ /* 0x002fea0007810000 */
[C---:B------:R-:W-:Y:S02]  /*11100*/  FADD.FTZ R4, -R132.reuse, R133 ;  /* 0x0000008584047221 */ /* 0x040fe40000010100 */
[----:B------:R-:W-:Y:S02]  /*11110*/  FMUL.FTZ R178, R132, c[0x0][0x2d0] ;  /* 0x0000b40084b27a20 */ /* 0x000fe40000410000 */
[----:B------:R-:W-:Y:S02]  /*11120*/  FMUL.FTZ R2, R4, c[0x0][0x2d0] ;  /* 0x0000b40004027a20 */ /* 0x000fe40000410000 */
[--C-:B------:R-:W-:Y:S02]  /*11130*/  FFMA.FTZ R167, R157, c[0x0][0x2d0], -R178.reuse ;  /* 0x0000b4009da77a23 */ /* 0x100fe400000108b2 */
[--C-:B------:R-:W-:Y:S02]  /*11140*/  FFMA.FTZ R168, R162, c[0x0][0x2d0], -R178.reuse ;  /* 0x0000b400a2a87a23 */ /* 0x100fe400000108b2 */
[--C-:B------:R-:W-:Y:S01]  /*11150*/  FFMA.FTZ R166, R163, c[0x0][0x2d0], -R178.reuse ;  /* 0x0000b400a3a67a23 */ /* 0x100fe200000108b2 */
[----:B------:R-:W1:Y:S01]  /*11160*/  MUFU.EX2 R2, R2 ;  /* 0x0000000200027308 */ /* 0x000e620000000800 */
[--C-:B------:R-:W-:Y:S02]  /*11170*/  FFMA.FTZ R163, R165, c[0x0][0x2d0], -R178.reuse ;  /* 0x0000b400a5a37a23 */ /* 0x100fe400000108b2 */
[--C-:B------:R-:W-:Y:S01]  /*11180*/  FFMA.FTZ R169, R169, c[0x0][0x2d0], -R178.reuse ;  /* 0x0000b400a9a97a23 */ /* 0x100fe200000108b2 */
[----:B--2---:R-:W-:Y:S01]  /*11190*/  FMNMX.FTZ R3, R8, R3, !PT ;  /* 0x0000000308037209 */ /* 0x004fe20007810000 */
[--C-:B------:R-:W-:Y:S01]  /*111a0*/  FFMA.FTZ R174, R181, c[0x0][0x2d0], -R178.reuse ;  /* 0x0000b400b5ae7a23 */ /* 0x100fe200000108b2 */
[----:B------:R-:W-:Y:S01]  /*111b0*/  IADD3 R8, R185, UR4, RZ ;  /* 0x00000004b9087c10 */ /* 0x000fe2000fffe0ff */
[----:B------:R-:W-:Y:S02]  /*111c0*/  FFMA.FTZ R171, R171, c[0x0][0x2d0], -R178 ;  /* 0x0000b400abab7a23 */ /* 0x000fe400000108b2 */
[C---:B------:R-:W-:Y:S01]  /*111d0*/  FMUL.FTZ R157, R3.reuse, c[0x0][0x2d0] ;  /* 0x0000b400039d7a20 */ /* 0x040fe20000410000 */
[----:B------:R-:W-:Y:S01]  /*111e0*/  MUFU.EX2 R168, R168 ;  /* 0x000000a800a87308 */ /* 0x000fe20000000800 */
[----:B------:R-:W-:Y:S01]  /*111f0*/  FADD.FTZ R4, -R3, R0 ;  /* 0x0000000003047221 */ /* 0x000fe20000010100 */
[----:B------:R-:W-:Y:S01]  /*11200*/  IADD3 R133, R189, R8, RZ ;  /* 0x00000008bd857210 */ /* 0x000fe20007ffe0ff */
[--C-:B------:R-:W-:Y:S02]  /*11210*/  FFMA.FTZ R165, R161, c[0x0][0x2d0], -R157.reuse ;  /* 0x0000b400a1a57a23 */ /* 0x100fe4000001089d */
[--C-:B------:R-:W-:Y:S01]  /*11220*/  FFMA.FTZ R164, R160, c[0x0][0x2d0], -R157.reuse ;  /* 0x0000b400a0a47a23 */ /* 0x100fe2000001089d */
[----:B------:R-:W-:Y:S01]  /*11230*/  IADD3 R160, R189, R16, RZ ;  /* 0x00000010bda07210 */ /* 0x000fe20007ffe0ff */
[--C-:B------:R-:W-:Y:S01]  /*11240*/  FFMA.FTZ R162, R234, c[0x0][0x2d0], -R157.reuse ;  /* 0x0000b400eaa27a23 */ /* 0x100fe2000001089d */
[----:B------:R-:W2:Y:S01]  /*11250*/  LDSM.16.MT88.4 R20, [R133+0x100] ;  /* 0x000100008514783b */ /* 0x000ea20000004200 */
[--C-:B------:R-:W-:Y:S01]  /*11260*/  FFMA.FTZ R161, R176, c[0x0][0x2d0], -R157.reuse ;  /* 0x0000b400b0a17a23 */ /* 0x100fe2000001089d */
[----:B------:R-:W3:Y:S01]  /*11270*/  MUFU.EX2 R167, R167 ;  /* 0x000000a700a77308 */ /* 0x000ee20000000800 */
[----:B------:R-:W-:Y:S02]  /*11280*/  FMUL.FTZ R0, R4, c[0x0][0x2d0] ;  /* 0x0000b40004007a20 */ /* 0x000fe40000410000 */
[--C-:B------:R-:W-:Y:S02]  /*11290*/  FFMA.FTZ R176, R179, c[0x0][0x2d0], -R178.reuse ;  /* 0x0000b400b3b07a23 */ /* 0x100fe400000108b2 */
[C---:B-1----:R-:W-:Y:S01]  /*112a0*/  FMUL.FTZ R4, R2.reuse, R128 ;  /* 0x0000008002047220 */ /* 0x042fe20000410000 */
[----:B------:R-:W-:Y:S01]  /*112b0*/  LDSM.16.MT88.4 R136, [R133+0x2900] ;  /* 0x002900008588783b */ /* 0x000fe20000004200 */
[C---:B------:R-:W-:Y:S02]  /*112c0*/  FMUL.FTZ R5, R2.reuse, R129 ;  /* 0x0000008102057220 */ /* 0x040fe40000410000 */
[C---:B------:R-:W-:Y:S01]  /*112d0*/  FMUL.FTZ R8, R2.reuse, R124 ;  /* 0x0000007c02087220 */ /* 0x040fe20000410000 */
[----:B------:R-:W1:Y:S01]  /*112e0*/  MUFU.EX2 R0, R0 ;  /* 0x0000000000007308 */ /* 0x000e620000000800 */
[C---:B------:R-:W-:Y:S02]  /*112f0*/  FMUL.FTZ R9, R2.reuse, R125 ;  /* 0x0000007d02097220 */ /* 0x040fe40000410000 */
[C---:B------:R-:W-:Y:S01]  /*11300*/  FMUL.FTZ R16, R2.reuse, R116 ;  /* 0x0000007402107220 */ /* 0x040fe20000410000 */
[----:B------:R-:W-:Y:S01]  /*11310*/  LDSM.16.MT88.4 R144, [R160+0x1900] ;  /* 0x00190000a090783b */ /* 0x000fe20000004200 */
[C---:B------:R-:W-:Y:S02]  /*11320*/  FMUL.FTZ R17, R2.reuse, R117 ;  /* 0x0000007502117220 */ /* 0x040fe40000410000 */
[C---:B------:R-:W-:Y:S02]  /*11330*/  FMUL.FTZ R24, R2.reuse, R108 ;  /* 0x0000006c02187220 */ /* 0x040fe40000410000 */
[C---:B------:R-:W-:Y:S01]  /*11340*/  FMUL.FTZ R25, R2.reuse, R109 ;  /* 0x0000006d02197220 */ /* 0x040fe20000410000 */
[----:B------:R-:W-:Y:S01]  /*11350*/  MUFU.EX2 R166, R166 ;  /* 0x000000a600a67308 */ /* 0x000fe20000000800 */
[C---:B------:R-:W-:Y:S01]  /*11360*/  FMUL.FTZ R32, R2.reuse, R100 ;  /* 0x0000006402207220 */ /* 0x040fe20000410000 */
[----:B------:R-:W-:Y:S01]  /*11370*/  LDSM.16.MT88.4 R152, [R133+0x3900] ;  /* 0x003900008598783b */ /* 0x000fe20000004200 */
[C---:B------:R-:W-:Y:S01]  /*11380*/  FMUL.FTZ R33, R2.reuse, R101 ;  /* 0x0000006502217220 */ /* 0x040fe20000410000 */
[----:B---3--:R-:W-:Y:S01]  /*11390*/  F2FP.BF16.PACK_AB R128, R167, R168 ;  /* 0x000000a8a780723e */ /* 0x008fe200000010ff */
[C---:B------:R-:W-:Y:S02]  /*113a0*/  FMUL.FTZ R36, R2.reuse, R36 ;  /* 0x0000002402247220 */ /* 0x040fe40000410000 */
[C---:B------:R-:W-:Y:S02]  /*113b0*/  FMUL.FTZ R37, R2.reuse, R37 ;  /* 0x0000002502257220 */ /* 0x040fe40000410000 */
[C---:B------:R-:W-:Y:S01]  /*113c0*/  FMUL.FTZ R40, R2.reuse, R40 ;  /* 0x0000002802287220 */ /* 0x040fe20000410000 */
[----:B------:R-:W3:Y:S01]  /*113d0*/  MUFU.EX2 R163, R163 ;  /* 0x000000a300a37308 */ /* 0x000ee20000000800 */
[C---:B------:R-:W-:Y:S02]  /*113e0*/  FMUL.FTZ R41, R2.reuse, R41 ;  /* 0x0000002902297220 */ /* 0x040fe40000410000 */
[----:B------:R-:W-:Y:S02]  /*113f0*/  FMUL.FTZ R44, R2, R44 ;  /* 0x0000002c022c7220 */ /* 0x000fe40000410000 */
[C---:B-1----:R-:W-:Y:S02]  /*11400*/  FMUL.FTZ R6, R0.reuse, R130 ;  /* 0x0000008200067220 */ /* 0x042fe40000410000 */
[C---:B------:R-:W-:Y:S02]  /*11410*/  FMUL.FTZ R7, R0.reuse, R131 ;  /* 0x0000008300077220 */ /* 0x040fe40000410000 */
[C---:B------:R-:W-:Y:S01]  /*11420*/  FMUL.FTZ R10, R0.reuse, R126 ;  /* 0x0000007e000a7220 */ /* 0x040fe20000410000 */
[----:B------:R-:W-:Y:S01]  /*11430*/  MUFU.EX2 R165, R165 ;  /* 0x000000a500a57308 */ /* 0x000fe20000000800 */
[C---:B------:R-:W-:Y:S02]  /*11440*/  FMUL.FTZ R11, R0.reuse, R127 ;  /* 0x0000007f000b7220 */ /* 0x040fe40000410000 */
[C---:B------:R-:W-:Y:S01]  /*11450*/  FMUL.FTZ R18, R0.reuse, R118 ;  /* 0x0000007600127220 */ /* 0x040fe20000410000 */
[----:B------:R-:W-:Y:S01]  /*11460*/  LDSM.16.MT88.4 R124, [R185+UR4+0x2900] ;  /* 0x00290004b97c783b */ /* 0x000fe20008004200 */
[C---:B------:R-:W-:Y:S02]  /*11470*/  FMUL.FTZ R19, R0.reuse, R119 ;  /* 0x0000007700137220 */ /* 0x040fe40000410000 */
[C---:B------:R-:W-:Y:S02]  /*11480*/  FMUL.FTZ R26, R0.reuse, R110 ;  /* 0x0000006e001a7220 */ /* 0x040fe40000410000 */
[C---:B------:R-:W-:Y:S01]  /*11490*/  FMUL.FTZ R27, R0.reuse, R111 ;  /* 0x0000006f001b7220 */ /* 0x040fe20000410000 */
[----:B------:R-:W1:Y:S01]  /*114a0*/  MUFU.EX2 R164, R164 ;  /* 0x000000a400a47308 */ /* 0x000e620000000800 */
[C---:B------:R-:W-:Y:S01]  /*114b0*/  FMUL.FTZ R34, R0.reuse, R102 ;  /* 0x0000006600227220 */ /* 0x040fe20000410000 */
[----:B------:R-:W-:Y:S01]  /*114c0*/  LDSM.16.MT88.4 R108, [R160+0x2100] ;  /* 0x00210000a06c783b */ /* 0x000fe20000004200 */
[C---:B------:R-:W-:Y:S01]  /*114d0*/  FMUL.FTZ R35, R0.reuse, R103 ;  /* 0x0000006700237220 */ /* 0x040fe20000410000 */
[----:B---3--:R-:W-:Y:S01]  /*114e0*/  F2FP.BF16.PACK_AB R130, R163, R166 ;  /* 0x000000a6a382723e */ /* 0x008fe200000010ff */
[C---:B------:R-:W-:Y:S02]  /*114f0*/  FMUL.FTZ R38, R0.reuse, R38 ;  /* 0x0000002600267220 */ /* 0x040fe40000410000 */
[C---:B------:R-:W-:Y:S02]  /*11500*/  FMUL.FTZ R39, R0.reuse, R39 ;  /* 0x0000002700277220 */ /* 0x040fe40000410000 */
[C---:B------:R-:W-:Y:S01]  /*11510*/  FMUL.FTZ R42, R0.reuse, R42 ;  /* 0x0000002a002a7220 */ /* 0x040fe20000410000 */
[----:B------:R-:W-:Y:S01]  /*11520*/  MUFU.EX2 R162, R162 ;  /* 0x000000a200a27308 */ /* 0x000fe20000000800 */
[----:B------:R-:W-:Y:S01]  /*11530*/  LDSM.16.MT88.4 R100, [R184+UR4+0x2100] ;  /* 0x00210004b864783b */ /* 0x000fe20008004200 */
[----:B------:R-:W-:Y:S02]  /*11540*/  FMUL.FTZ R43, R0, R43 ;  /* 0x0000002b002b7220 */ /* 0x000fe40000410000 */
[----:B------:R-:W-:Y:S02]  /*11550*/  FMUL.FTZ R45, R2, R45 ;  /* 0x0000002d022d7220 */ /* 0x000fe40000410000 */
[C---:B------:R-:W-:Y:S02]  /*11560*/  FMUL.FTZ R46, R0.reuse, R46 ;  /* 0x0000002e002e7220 */ /* 0x040fe40000410000 */
[----:B------:R-:W-:Y:S01]  /*11570*/  FMUL.FTZ R47, R0, R47 ;  /* 0x0000002f002f7220 */ /* 0x000fe20000410000 */
[----:B------:R-:W-:Y:S01]  /*11580*/  LDSM.16.MT88.4 R116, [R133+0x900] ;  /* 0x000900008574783b */ /* 0x000fe20000004200 */
[----:B------:R-:W3:Y:S01]  /*11590*/  MUFU.EX2 R161, R161 ;  /* 0x000000a100a17308 */ /* 0x000ee20000000800 */
[C---:B------:R-:W-:Y:S02]  /*115a0*/  FMUL.FTZ R48, R2.reuse, R48 ;  /* 0x0000003002307220 */ /* 0x040fe40000410000 */
[----:B------:R-:W-:Y:S01]  /*115b0*/  FMUL.FTZ R49, R2, R49 ;  /* 0x0000003102317220 */ /* 0x000fe20000410000 */
[----:B-1----:R-:W-:Y:S01]  /*115c0*/  F2FP.BF16.PACK_AB R129, R164, R165 ;  /* 0x000000a5a481723e */ /* 0x002fe200000010ff */
[C---:B------:R-:W-:Y:S02]  /*115d0*/  FMUL.FTZ R50, R0.reuse, R50 ;  /* 0x0000003200327220 */ /* 0x040fe40000410000 */
[----:B------:R-:W-:Y:S02]  /*115e0*/  FMUL.FTZ R51, R0, R51 ;  /* 0x0000003300337220 */ /* 0x000fe40000410000 */
[C---:B------:R-:W-:Y:S01]  /*115f0*/  FMUL.FTZ R52, R2.reuse, R52 ;  /* 0x0000003402347220 */ /* 0x040fe20000410000 */
[----:B------:R-:W-:Y:S01]  /*11600*/  MUFU.EX2 R169, R169 ;  /* 0x000000a900a97308 */ /* 0x000fe20000000800 */
[----:B------:R-:W-:Y:S02]  /*11610*/  FMUL.FTZ R53, R2, R53 ;  /* 0x0000003502357220 */ /* 0x000fe40000410000 */
[C---:B------:R-:W-:Y:S02]  /*11620*/  FMUL.FTZ R54, R0.reuse, R54 ;  /* 0x0000003600367220 */ /* 0x040fe40000410000 */
[----:B------:R-:W-:Y:S02]  /*11630*/  FMUL.FTZ R55, R0, R55 ;  /* 0x0000003700377220 */ /* 0x000fe40000410000 */
[C---:B------:R-:W-:Y:S02]  /*11640*/  FMUL.FTZ R56, R2.reuse, R56 ;  /* 0x0000003802387220 */ /* 0x040fe40000410000 */
[----:B------:R-:W-:Y:S01]  /*11650*/  FMUL.FTZ R57, R2, R57 ;  /* 0x0000003902397220 */ /* 0x000fe20000410000 */
[----:B------:R-:W1:Y:S01]  /*11660*/  MUFU.EX2 R174, R174 ;  /* 0x000000ae00ae7308 */ /* 0x000e620000000800 */
[C---:B------:R-:W-:Y:S02]  /*11670*/  FMUL.FTZ R58, R0.reuse, R58 ;  /* 0x0000003a003a7220 */ /* 0x040fe40000410000 */
[----:B------:R-:W-:Y:S01]  /*11680*/  FMUL.FTZ R59, R0, R59 ;  /* 0x0000003b003b7220 */ /* 0x000fe20000410000 */
[----:B---3--:R-:W-:Y:S01]  /*11690*/  F2FP.BF16.PACK_AB R131, R161, R162 ;  /* 0x000000a2a183723e */ /* 0x008fe200000010ff */
[C---:B------:R-:W-:Y:S02]  /*116a0*/  FMUL.FTZ R60, R2.reuse, R60 ;  /* 0x0000003c023c7220 */ /* 0x040fe40000410000 */
[----:B------:R-:W-:Y:S02]  /*116b0*/  FMUL.FTZ R61, R2, R61 ;  /* 0x0000003d023d7220 */ /* 0x000fe40000410000 */
[C---:B------:R-:W-:Y:S01]  /*116c0*/  FMUL.FTZ R62, R0.reuse, R62 ;  /* 0x0000003e003e7220 */ /* 0x040fe20000410000 */
[----:B------:R-:W-:Y:S01]  /*116d0*/  MUFU.EX2 R171, R171 ;  /* 0x000000ab00ab7308 */ /* 0x000fe20000000800 */
[C---:B------:R-:W-:Y:S05]  /*116e0*/  HMMA.16816.F32.BF16 R4, R128.reuse, R12, R4 ;  /* 0x0000000c8004723c */ /* 0x040fea0000041804 */
[----:B------:R-:W-:Y:S02]  /*116f0*/  FMUL.FTZ R63, R0, R63 ;  /* 0x0000003f003f7220 */ /* 0x000fe40000410000 */
[C---:B------:R-:W-:Y:S01]  /*11700*/  FMUL.FTZ R12, R2.reuse, R120 ;  /* 0x00000078020c7220 */ /* 0x040fe20000410000 */
[C---:B------:R-:W-:Y:S01]  /*11710*/  HMMA.16816.F32.BF16 R8, R128.reuse, R14, R8 ;  /* 0x0000000e8008723c */ /* 0x040fe20000041808 */
[----:B------:R-:W-:Y:S03]  /*11720*/  MUFU.EX2 R176, R176 ;  /* 0x000000b000b07308 */ /* 0x000fe60000000800 */
[C---:B------:R-:W-:Y:S02]  /*11730*/  FMUL.FTZ R13, R2.reuse, R121 ;  /* 0x00000079020d7220 */ /* 0x040fe40000410000 */
[----:B------:R-:W-:Y:S02]  /*11740*/  FMUL.FTZ R64, R2, R64 ;  /* 0x0000004002407220 */ /* 0x000fe40000410000 */
[C---:B------:R-:W-:Y:S04]  /*11750*/  FMUL.FTZ R14, R0.reuse, R122 ;  /* 0x0000007a000e7220 */ /* 0x040fe80000410000 */
[----:B------:R-:W-:Y:S02]  /*11760*/  FMUL.FTZ R15, R0, R123 ;  /* 0x0000007b000f7220 */ /* 0x000fe40000410000 */
[----:B------:R-:W3:Y:S01]  /*11770*/  LDSM.16.MT88.4 R120, [R160+0x100] ;  /* 0x00010000a078783b */ /* 0x000ee20000004200 */
[----:B------:R-:W-:Y:S02]  /*11780*/  FMUL.FTZ R65, R2, R65 ;  /* 0x0000004102417220 */ /* 0x000fe40000410000 */
[C---:B------:R-:W-:Y:S02]  /*11790*/  FMUL.FTZ R66, R0.reuse, R66 ;  /* 0x0000004200427220 */ /* 0x040fe40000410000 */
[C---:B--2---:R-:W-:Y:S03]  /*117a0*/  HMMA.16816.F32.BF16 R12, R128.reuse, R20, R12 ;  /* 0x00000014800c723c */ /* 0x044fe6000004180c */
        /* <DEDUP_REMOVED lines=8> */
[----:B------:R-:W2:Y:S01]  /*11830*/  LDSM.16.MT88.4 R112, [R185+UR4+0x2100] ;  /* 0x00210004b970783b */ /* 0x000ea20008004200 */
[C---:B------:R-:W-:Y:S02]  /*11840*/  FMUL.FTZ R70, R0.reuse, R70 ;  /* 0x0000004600467220 */ /* 0x040fe40000410000 */
[----:B------:R-:W-:Y:S02]  /*11850*/  FMUL.FTZ R71, R0, R71 ;  /* 0x0000004700477220 */ /* 0x000fe40000410000 */
[C---:B------:R-:W-:Y:S03]  /*11860*/  HMMA.16816.F32.BF16 R20, R128.reuse, R28, R20 ;  /* 0x0000001c8014723c */ /* 0x040fe60000041814 */
[C---:B------:R-:W-:Y:S02]  /*11870*/  FMUL.FTZ R72, R2.reuse, R72 ;  /* 0x0000004802487220 */ /* 0x040fe40000410000 */
[C---:B------:R-:W-:Y:S02]  /*11880*/  FMUL.FTZ R73, R2.reuse, R73 ;  /* 0x0000004902497220 */ /* 0x040fe40000410000 */
[C---:B------:R-:W-:Y:S01]  /*11890*/  FMUL.FTZ R28, R2.reuse, R104 ;  /* 0x00000068021c7220 */ /* 0x040fe20000410000 */
[C---:B------:R-:W-:Y:S04]  /*118a0*/  HMMA.16816.F32.BF16 R24, R128.reuse, R30, R24 ;  /* 0x0000001e8018723c */ /* 0x040fe80000041818 */
[----:B------:R-:W-:Y:S02]  /*118b0*/  FMUL.FTZ R29, R2, R105 ;  /* 0x00000069021d7220 */ /* 0x000fe40000410000 */
[C---:B------:R-:W-:Y:S02]  /*118c0*/  FMUL.FTZ R74, R0.reuse, R74 ;  /* 0x0000004a004a7220 */ /* 0x040fe40000410000 */
[C---:B------:R-:W-:Y:S04]  /*118d0*/  FMUL.FTZ R30, R0.reuse, R106 ;  /* 0x0000006a001e7220 */ /* 0x040fe80000410000 */
[C---:B------:R-:W-:Y:S02]  /*118e0*/  FMUL.FTZ R31, R0.reuse, R107 ;  /* 0x0000006b001f7220 */ /* 0x040fe40000410000 */
[----:B------:R-:W4:Y:S01]  /*118f0*/  LDSM.16.MT88.4 R104, [R133+0x2100] ;  /* 0x002100008568783b */ /* 0x000f220000004200 */
[----:B------:R-:W-:Y:S02]  /*11900*/  FMUL.FTZ R75, R0, R75 ;  /* 0x0000004b004b7220 */ /* 0x000fe40000410000 */
[C---:B------:R-:W-:Y:S02]  /*11910*/  FMUL.FTZ R84, R2.reuse, R84 ;  /* 0x0000005402547220 */ /* 0x040fe40000410000 */
[C---:B---3--:R-:W-:Y:S03]  /*11920*/  HMMA.16816.F32.BF16 R28, R128.reuse, R120, R28 ;  /* 0x00000078801c723c */ /* 0x048fe6000004181c */
[----:B------:R-:W-:Y:S02]  /*11930*/  FMUL.FTZ R85, R2, R85 ;  /* 0x0000005502557220 */ /* 0x000fe40000410000 */
[C---:B------:R-:W-:Y:S02]  /*11940*/  FMUL.FTZ R86, R0.reuse, R86 ;  /* 0x0000005600567220 */ /* 0x040fe40000410000 */
[----:B------:R-:W-:Y:S01]  /*11950*/  FMUL.FTZ R87, R0, R87 ;  /* 0x0000005700577220 */ /* 0x000fe20000410000 */
[C---:B------:R-:W-:Y:S01]  /*11960*/  HMMA.16816.F32.BF16 R32, R128.reuse, R122, R32 ;  /* 0x0000007a8020723c */ /* 0x040fe20000041820 */
[----:B------:R-:W-:Y:S03]  /*11970*/  LDSM.16.MT88.4 R120, [R160+0x900] ;  /* 0x00090000a078783b */ /* 0x000fe60000004200 */
[--C-:B------:R-:W-:Y:S02]  /*11980*/  FFMA.FTZ R179, R232, c[0x0][0x2d0], -R157.reuse ;  /* 0x0000b400e8b37a23 */ /* 0x100fe4000001089d */
[--C-:B------:R-:W-:Y:S02]  /*11990*/  FFMA.FTZ R180, R180, c[0x0][0x2d0], -R157.reuse ;  /* 0x0000b400b4b47a23 */ /* 0x100fe4000001089d */
[C---:B--2---:R-:W-:Y:S02]  /*119a0*/  HMMA.16816.F32.BF16 R36, R128.reuse, R112, R36 ;  /* 0x000000708024723c */ /* 0x044fe40000041824 */
[----:B------:R-:W-:Y:S02]  /*119b0*/  MUFU.EX2 R179, R179 ;  /* 0x000000b300b37308 */ /* 0x000fe40000000800 */
[--C-:B------:R-:W-:Y:S02]  /*119c0*/  FFMA.FTZ R181, R230, c[0x0][0x2d0], -R157.reuse ;  /* 0x0000b400e6b57a23 */ /* 0x100fe4000001089d */
[--C-:B------:R-:W-:Y:S02]  /*119d0*/  FFMA.FTZ R182, R182, c[0x0][0x2d0], -R157.reuse ;  /* 0x0000b400b6b67a23 */ /* 0x100fe4000001089d */
[C---:B------:R-:W-:Y:S01]  /*119e0*/  HMMA.16816.F32.BF16 R40, R128.reuse, R114, R40 ;  /* 0x000000728028723c */ /* 0x040fe20000041828 */
[----:B------:R-:W-:Y:S03]  /*119f0*/  LDSM.16.MT88.4 R112, [R185+UR4+0x900] ;  /* 0x00090004b970783b */ /* 0x000fe60008004200 */
[C---:B------:R-:W-:Y:S01]  /*11a00*/  FMUL.FTZ R88, R2.reuse, R88 ;  /* 0x0000005802587220 */ /* 0x040fe20000410000 */
[----:B------:R-:W2:Y:S01]  /*11a10*/  MUFU.EX2 R180, R180 ;  /* 0x000000b400b47308 */ /* 0x000ea20000000800 */
[----:B------:R-:W-:Y:S02]  /*11a20*/  FMUL.FTZ R89, R2, R89 ;  /* 0x0000005902597220 */ /* 0x000fe40000410000 */
[C---:B------:R-:W-:Y:S01]  /*11a30*/  FMUL.FTZ R90, R0.reuse, R90 ;  /* 0x0000005a005a7220 */ /* 0x040fe20000410000 */
[C---:B----4-:R-:W-:Y:S03]  /*11a40*/  HMMA.16816.F32.BF16 R44, R128.reuse, R104, R44 ;  /* 0x00000068802c723c */ /* 0x050fe6000004182c */
[----:B------:R-:W-:Y:S03]  /*11a50*/  FMUL.FTZ R91, R0, R91 ;  /* 0x0000005b005b7220 */ /* 0x000fe60000410000 */
[----:B------:R-:W-:Y:S01]  /*11a60*/  MUFU.EX2 R181, R181 ;  /* 0x000000b500b57308 */ /* 0x000fe20000000800 */
[C---:B------:R-:W-:Y:S02]  /*11a70*/  FMUL.FTZ R92, R2.reuse, R92 ;  /* 0x0000005c025c7220 */ /* 0x040fe40000410000 */
[----:B------:R-:W-:Y:S01]  /*11a80*/  FMUL.FTZ R93, R2, R93 ;  /* 0x0000005d025d7220 */ /* 0x000fe20000410000 */
[C---:B------:R-:W-:Y:S01]  /*11a90*/  HMMA.16816.F32.BF16 R48, R128.reuse, R106, R48 ;  /* 0x0000006a8030723c */ /* 0x040fe20000041830 */
[----:B------:R-:W3:Y:S02]  /*11aa0*/  LDSM.16.MT88.4 R104, [R185+UR4+0x4100] ;  /* 0x00410004b968783b */ /* 0x000ee40008004200 */
[C---:B------:R-:W-:Y:S02]  /*11ab0*/  FMUL.FTZ R94, R0.reuse, R94 ;  /* 0x0000005e005e7220 */ /* 0x040fe40000410000 */
[----:B------:R-:W-:Y:S01]  /*11ac0*/  FMUL.FTZ R95, R0, R95 ;  /* 0x0000005f005f7220 */ /* 0x000fe20000410000 */
[----:B------:R-:W4:Y:S02]  /*11ad0*/  MUFU.EX2 R182, R182 ;  /* 0x000000b600b67308 */ /* 0x000f240000000800 */
[C---:B------:R-:W-:Y:S04]  /*11ae0*/  HMMA.16816.F32.BF16 R52, R128.reuse, R100, R52 ;  /* 0x000000648034723c */ /* 0x040fe80000041834 */
[C---:B------:R-:W-:Y:S02]  /*11af0*/  FMUL.FTZ R96, R2.reuse, R96 ;  /* 0x0000006002607220 */ /* 0x040fe40000410000 */
[----:B------:R-:W-:Y:S02]  /*11b00*/  FMUL.FTZ R97, R2, R97 ;  /* 0x0000006102617220 */ /* 0x000fe40000410000 */
[C---:B------:R-:W-:Y:S01]  /*11b10*/  HMMA.16816.F32.BF16 R56, R128.reuse, R102, R56 ;  /* 0x000000668038723c */ /* 0x040fe20000041838 */
[----:B------:R-:W5:Y:S03]  /*11b20*/  LDSM.16.MT88.4 R100, [R133+0x4100] ;  /* 0x004100008564783b */ /* 0x000f660000004200 */
[C---:B------:R-:W-:Y:S02]  /*11b30*/  FMUL.FTZ R98, R0.reuse, R98 ;  /* 0x0000006200627220 */ /* 0x040fe40000410000 */
[----:B------:R-:W-:Y:S02]  /*11b40*/  FMUL.FTZ R99, R0, R99 ;  /* 0x0000006300637220 */ /* 0x000fe40000410000 */
[C---:B------:R-:W-:Y:S04]  /*11b50*/  HMMA.16816.F32.BF16 R60, R128.reuse, R108, R60 ;  /* 0x0000006c803c723c */ /* 0x040fe8000004183c */
[--C-:B------:R-:W-:Y:S02]  /*11b60*/  FFMA.FTZ R227, R227, c[0x0][0x2d0], -R178.reuse ;  /* 0x0000b400e3e37a23 */ /* 0x100fe400000108b2 */
[--C-:B------:R-:W-:Y:S02]  /*11b70*/  FFMA.FTZ R230, R183, c[0x0][0x2d0], -R178.reuse ;  /* 0x0000b400b7e67a23 */ /* 0x100fe400000108b2 */
[C---:B------:R-:W-:Y:S01]  /*11b80*/  HMMA.16816.F32.BF16 R64, R128.reuse, R110, R64 ;  /* 0x0000006e8040723c */ /* 0x040fe20000041840 */
[----:B------:R-:W1:Y:S01]  /*11b90*/  LDSM.16.MT88.4 R108, [R184+UR4+0x4100] ;  /* 0x00410004b86c783b */ /* 0x000e620008004200 */
[----:B------:R-:W-:Y:S02]  /*11ba0*/  MUFU.EX2 R227, R227 ;  /* 0x000000e300e37308 */ /* 0x000fe40000000800 */
[--C-:B------:R-:W-:Y:S02]  /*11bb0*/  FFMA.FTZ R183, R225, c[0x0][0x2d0], -R178.reuse ;  /* 0x0000b400e1b77a23 */ /* 0x100fe400000108b2 */
[--C-:B------:R-:W-:Y:S02]  /*11bc0*/  FFMA.FTZ R232, R193, c[0x0][0x2d0], -R178.reuse ;  /* 0x0000b400c1e87a23 */ /* 0x100fe400000108b2 */
[--C-:B------:R-:W-:Y:S01]  /*11bd0*/  FFMA.FTZ R193, R226, c[0x0][0x2d0], -R157.reuse ;  /* 0x0000b400e2c17a23 */ /* 0x100fe2000001089d */
[C---:B---3--:R-:W-:Y:S03]  /*11be0*/  HMMA.16816.F32.BF16 R68, R128.reuse, R104, R68 ;  /* 0x000000688044723c */ /* 0x048fe60000041844 */
[--C-:B------:R-:W-:Y:S01]  /*11bf0*/  FFMA.FTZ R224, R224, c[0x0][0x2d0], -R157.reuse ;  /* 0x0000b400e0e07a23 */ /* 0x100fe2000001089d */
[----:B------:R-:W-:Y:S01]  /*11c00*/  MUFU.EX2 R230, R230 ;  /* 0x000000e600e67308 */ /* 0x000fe20000000800 */
[--C-:B------:R-:W-:Y:S02]  /*11c10*/  FFMA.FTZ R225, R228, c[0x0][0x2d0], -R157.reuse ;  /* 0x0000b400e4e17a23 */ /* 0x100fe4000001089d */
[--C-:B------:R-:W-:Y:S01]  /*11c20*/  FFMA.FTZ R222, R222, c[0x0][0x2d0], -R157.reuse ;  /* 0x0000b400dede7a23 */ /* 0x100fe2000001089d */
[C---:B------:R-:W-:Y:S01]  /*11c30*/  HMMA.16816.F32.BF16 R72, R128.reuse, R106, R72 ;  /* 0x0000006a8048723c */ /* 0x040fe20000041848 */
[----:B------:R-:W3:Y:S03]  /*11c40*/  LDSM.16.MT88.4 R104, [R160+0x4100] ;  /* 0x00410000a068783b */ /* 0x000ee60000004200 */
[C---:B------:R-:W-:Y:S02]  /*11c50*/  FMUL.FTZ R76, R2.reuse, R76 ;  /* 0x0000004c024c7220 */ /* 0x040fe40000410000 */
[----:B------:R-:W-:Y:S01]  /*11c60*/  FMUL.FTZ R77, R2, R77 ;  /* 0x0000004d024d7220 */ /* 0x000fe20000410000 */
[----:B------:R-:W-:Y:S01]  /*11c70*/  MUFU.EX2 R183, R183 ;  /* 0x000000b700b77308 */ /* 0x000fe20000000800 */
[C---:B------:R-:W-:Y:S04]  /*11c80*/  FMUL.FTZ R78, R0.reuse, R78 ;  /* 0x0000004e004e7220 */ /* 0x040fe80000410000 */
[----:B------:R-:W-:Y:S02]  /*11c90*/  FMUL.FTZ R79, R0, R79 ;  /* 0x0000004f004f7220 */ /* 0x000fe40000410000 */
[--C-:B------:R-:W-:Y:S02]  /*11ca0*/  FFMA.FTZ R177, R177, c[0x0][0x2d0], -R178.reuse ;  /* 0x0000b400b1b17a23 */ /* 0x100fe400000108b2 */
[--C-:B------:R-:W-:Y:S01]  /*11cb0*/  FFMA.FTZ R226, R175, c[0x0][0x2d0], -R178.reuse ;  /* 0x0000b400afe27a23 */ /* 0x100fe200000108b2 */
[----:B------:R-:W-:Y:S01]  /*11cc0*/  MUFU.EX2 R232, R232 ;  /* 0x000000e800e87308 */ /* 0x000fe20000000800 */
[--C-:B------:R-:W-:Y:S01]  /*11cd0*/  FFMA.FTZ R173, R173, c[0x0][0x2d0], -R178.reuse ;  /* 0x0000b400adad7a23 */ /* 0x100fe200000108b2 */
[C---:B-----5:R-:W-:Y:S03]  /*11ce0*/  HMMA.16816.F32.BF16 R76, R128.reuse, R100, R76 ;  /* 0x00000064804c723c */ /* 0x060fe6000004184c */
[C---:B------:R-:W-:Y:S02]  /*11cf0*/  FMUL.FTZ R80, R2.reuse, R80 ;  /* 0x0000005002507220 */ /* 0x040fe40000410000 */
[----:B------:R-:W-:Y:S02]  /*11d00*/  FMUL.FTZ R81, R2, R81 ;  /* 0x0000005102517220 */ /* 0x000fe40000410000 */
[----:B------:R-:W-:Y:S01]  /*11d10*/  FMUL.FTZ R82, R0, R82 ;  /* 0x0000005200527220 */ /* 0x000fe20000410000 */
[----:B-1----:R-:W-:Y:S01]  /*11d20*/  F2FP.BF16.PACK_AB R100, R174, R169 ;  /* 0x000000a9ae64723e */ /* 0x002fe200000010ff */
[----:B------:R-:W-:Y:S01]  /*11d30*/  FMUL.FTZ R83, R0, R83 ;  /* 0x0000005300537220 */ /* 0x000fe20000410000 */
[----:B------:R-:W-:Y:S02]  /*11d40*/  MUFU.EX2 R193, R193 ;  /* 0x000000c100c17308 */ /* 0x000fe40000000800 */
[----:B------:R-:W-:Y:S01]  /*11d50*/  FFMA.FTZ R178, R159, c[0x0][0x2d0], -R178 ;  /* 0x0000b4009fb27a23 */ /* 0x000fe200000108b2 */
[----:B--2---:R-:W-:Y:S01]  /*11d60*/  F2FP.BF16.PACK_AB R101, R180, R179 ;  /* 0x000000b3b465723e */ /* 0x004fe200000010ff */
[--C-:B------:R-:W-:Y:S02]  /*11d70*/  FFMA.FTZ R172, R172, c[0x0][0x2d0], -R157.reuse ;  /* 0x0000b400acac7a23 */ /* 0x100fe4000001089d */
[C---:B------:R-:W-:Y:S03]  /*11d80*/  HMMA.16816.F32.BF16 R80, R128.reuse, R102, R80 ;  /* 0x000000668050723c */ /* 0x040fe60000041850 */
[--C-:B------:R-:W-:Y:S01]  /*11d90*/  FFMA.FTZ R175, R170, c[0x0][0x2d0], -R157.reuse ;  /* 0x0000b400aaaf7a23 */ /* 0x100fe2000001089d */
[----:B------:R-:W-:Y:S01]  /*11da0*/  MUFU.EX2 R224, R224 ;  /* 0x000000e000e07308 */ /* 0x000fe20000000800 */
[--C-:B------:R-:W-:Y:S02]  /*11db0*/  FFMA.FTZ R170, R158, c[0x0][0x2d0], -R157.reuse ;  /* 0x0000b4009eaa7a23 */ /* 0x100fe4000001089d */
[----:B------:R-:W-:Y:S01]  /*11dc0*/  FFMA.FTZ R157, R156, c[0x0][0x2d0], -R157 ;  /* 0x0000b4009c9d7a23 */ /* 0x000fe2000001089d */
[C---:B------:R-:W-:Y:S04]  /*11dd0*/  HMMA.16816.F32.BF16 R84, R128.reuse, R108, R84 ;  /* 0x0000006c8054723c */ /* 0x040fe80000041854 */
[----:B------:R-:W-:Y:S01]  /*11de0*/  F2FP.BF16.PACK_AB R102, R176, R171 ;  /* 0x000000abb066723e */ /* 0x000fe200000010ff */
[----:B------:R-:W-:Y:S01]  /*11df0*/  FFMA.FTZ R168, R2, R223, R168 ;  /* 0x000000df02a87223 */ /* 0x000fe200000100a8 */
[----:B------:R1:W-:Y:S01]  /*11e00*/  MUFU.EX2 R229, R157 ;  /* 0x0000009d00e57308 */ /* 0x0003e20000000800 */
[----:B----4-:R-:W-:Y:S01]  /*11e10*/  F2FP.BF16.PACK_AB R103, R182, R181 ;  /* 0x000000b5b667723e */ /* 0x010fe200000010ff */
[C---:B------:R-:W-:Y:S01]  /*11e20*/  HMMA.16816.F32.BF16 R88, R128.reuse, R110, R88 ;  /* 0x0000006e8058723c */ /* 0x040fe20000041858 */
[----:B------:R-:W2:Y:S03]  /*11e30*/  LDSM.16.MT88.4 R108, [R184+UR4+0x900] ;  /* 0x00090004b86c783b */ /* 0x000ea60008004200 */
[----:B------:R-:W-:Y:S02]  /*11e40*/  FFMA.FTZ R165, R0, R221, R165 ;  /* 0x000000dd00a57223 */ /* 0x000fe400000100a5 */
[----:B------:R-:W-:Y:S02]  /*11e50*/  FADD.FTZ R167, R167, R168 ;  /* 0x000000a8a7a77221 */ /* 0x000fe40000010000 */
[C---:B---3--:R-:W-:Y:S01]  /*11e60*/  HMMA.16816.F32.BF16 R92, R128.reuse, R104, R92 ;  /* 0x00000068805c723c */ /* 0x048fe2000004185c */
[----:B------:R-:W-:Y:S03]  /*11e70*/  MUFU.EX2 R225, R225 ;  /* 0x000000e100e17308 */ /* 0x000fe60000000800 */
[----:B------:R-:W-:Y:S02]  /*11e80*/  FADD.FTZ R165, R164, R165 ;  /* 0x000000a5a4a57221 */ /* 0x000fe40000010000 */
[----:B------:R-:W-:Y:S02]  /*11e90*/  FADD.FTZ R166, R166, R167 ;  /* 0x000000a7a6a67221 */ /* 0x000fe40000010000 */
[----:B------:R-:W-:Y:S01]  /*11ea0*/  HMMA.16816.F32.BF16 R96, R128, R106, R96 ;  /* 0x0000006a8060723c */ /* 0x000fe20000041860 */
[----:B------:R-:W3:Y:S02]  /*11eb0*/  LDSM.16.MT88.4 R104, [R160+0x2900] ;  /* 0x00290000a068783b */ /* 0x000ee40000004200 */
[----:B------:R-:W-:Y:S01]  /*11ec0*/  MUFU.EX2 R222, R222 ;  /* 0x000000de00de7308 */ /* 0x000fe20000000800 */
[----:B------:R-:W-:Y:S04]  /*11ed0*/  FADD.FTZ R166, R163, R166 ;  /* 0x000000a6a3a67221 */ /* 0x000fe80000010000 */
[C---:B------:R-:W-:Y:S01]  /*11ee0*/  HMMA.16816.F32.BF16 R4, R100.reuse, R112, R4 ;  /* 0x000000706404723c */ /* 0x040fe20000041804 */
[----:B-1----:R-:W-:Y:S04]  /*11ef0*/  LDSM.16.MT88.4 R156, [R184+UR4+0x3900] ;  /* 0x00390004b89c783b */ /* 0x002fe80008004200 */
[----:B------:R-:W-:Y:S01]  /*11f00*/  MUFU.EX2 R177, R177 ;  /* 0x000000b100b17308 */ /* 0x000fe20000000800 */
[----:B------:R-:W-:Y:S02]  /*11f10*/  FADD.FTZ R169, R169, R166 ;  /* 0x000000a6a9a97221 */ /* 0x000fe40000010000 */
[C---:B------:R-:W-:Y:S01]  /*11f20*/  HMMA.16816.F32.BF16 R8, R100.reuse, R114, R8 ;  /* 0x000000726408723c */ /* 0x040fe20000041808 */
[----:B------:R-:W-:Y:S03]  /*11f30*/  LDSM.16.MT88.4 R112, [R133+0x4900] ;  /* 0x004900008570783b */ /* 0x000fe60000004200 */
[----:B------:R-:W-:Y:S03]  /*11f40*/  FADD.FTZ R174, R174, R169 ;  /* 0x000000a9aeae7221 */ /* 0x000fe60000010000 */
[----:B------:R-:W1:Y:S01]  /*11f50*/  MUFU.EX2 R226, R226 ;  /* 0x000000e200e27308 */ /* 0x000e620000000800 */
[C---:B------:R-:W-:Y:S04]  /*11f60*/  HMMA.16816.F32.BF16 R12, R100.reuse, R116, R12 ;  /* 0x00000074640c723c */ /* 0x040fe8000004180c */
[----:B------:R-:W-:Y:S04]  /*11f70*/  FADD.FTZ R171, R171, R174 ;  /* 0x000000aeabab7221 */ /* 0x000fe80000010000 */
[C---:B------:R-:W-:Y:S01]  /*11f80*/  HMMA.16816.F32.BF16 R16, R100.reuse, R118, R16 ;  /* 0x000000766410723c */ /* 0x040fe20000041810 */
[----:B------:R-:W-:Y:S01]  /*11f90*/  LDSM.16.MT88.4 R116, [R184+UR4+0x4900] ;  /* 0x00490004b874783b */ /* 0x000fe20008004200 */
[----:B------:R-:W-:Y:S02]  /*11fa0*/  MUFU.EX2 R173, R173 ;  /* 0x000000ad00ad7308 */ /* 0x000fe40000000800 */
[----:B------:R-:W-:Y:S04]  /*11fb0*/  FADD.FTZ R176, R176, R171 ;  /* 0x000000abb0b07221 */ /* 0x000fe80000010000 */
[C---:B--2---:R-:W-:Y:S04]  /*11fc0*/  HMMA.16816.F32.BF16 R20, R100.reuse, R108, R20 ;  /* 0x0000006c6414723c */ /* 0x044fe80000041814 */
[----:B------:R-:W-:Y:S04]  /*11fd0*/  MUFU.EX2 R178, R178 ;  /* 0x000000b200b27308 */ /* 0x000fe80000000800 */
[C---:B------:R-:W-:Y:S01]  /*11fe0*/  HMMA.16816.F32.BF16 R24, R100.reuse, R110, R24 ;  /* 0x0000006e6418723c */ /* 0x040fe20000041818 */
[----:B------:R-:W2:Y:S05]  /*11ff0*/  LDSM.16.MT88.4 R108, [R185+UR4+0x4900] ;  /* 0x00490004b96c783b */ /* 0x000eaa0008004200 */
[----:B------:R-:W-:Y:S02]  /*12000*/  MUFU.EX2 R172, R172 ;  /* 0x000000ac00ac7308 */ /* 0x000fe40000000800 */
[C---:B------:R-:W-:Y:S08]  /*12010*/  HMMA.16816.F32.BF16 R28, R100.reuse, R120, R28 ;  /* 0x00000078641c723c */ /* 0x040ff0000004181c */
[C---:B------:R-:W-:Y:S01]  /*12020*/  HMMA.16816.F32.BF16 R32, R100.reuse, R122, R32 ;  /* 0x0000007a6420723c */ /* 0x040fe20000041820 */
[----:B------:R-:W-:Y:S01]  /*12030*/  LDSM.16.MT88.4 R120, [R160+0x1100] ;  /* 0x00110000a078783b */ /* 0x000fe20000004200 */
[----:B------:R-:W4:Y:S06]  /*12040*/  MUFU.EX2 R175, R175 ;  /* 0x000000af00af7308 */ /* 0x000f2c0000000800 */
[C---:B------:R-:W-:Y:S04]  /*12050*/  HMMA.16816.F32.BF16 R36, R100.reuse, R124, R36 ;  /* 0x0000007c6424723c */ /* 0x040fe80000041824 */
[----:B------:R-:W5:Y:S04]  /*12060*/  MUFU.EX2 R170, R170 ;  /* 0x000000aa00aa7308 */ /* 0x000f680000000800 */
[C---:B------:R-:W-:Y:S01]  /*12070*/  HMMA.16816.F32.BF16 R40, R100.reuse, R126, R40 ;  /* 0x0000007e6428723c */ /* 0x040fe20000041828 */
[----:B------:R-:W-:Y:S07]  /*12080*/  LDSM.16.MT88.4 R124, [R185+UR4+0x3100] ;  /* 0x00310004b97c783b */ /* 0x000fee0008004200 */
[C---:B------:R-:W-:Y:S07]  /*12090*/  HMMA.16816.F32.BF16 R44, R100.reuse, R136, R44 ;  /* 0x00000088642c723c */ /* 0x040fee000004182c */
[----:B-1----:R-:W-:Y:S01]  /*120a0*/  F2FP.BF16.PACK_AB R136, R226, R177 ;  /* 0x000000b1e288723e */ /* 0x002fe200000010ff */
[C---:B------:R-:W-:Y:S04]  /*120b0*/  HMMA.16816.F32.BF16 R48, R100.reuse, R138, R48 ;  /* 0x0000008a6430723c */ /* 0x040fe80000041830 */
[----:B----4-:R-:W-:Y:S03]  /*120c0*/  F2FP.BF16.PACK_AB R137, R175, R172 ;  /* 0x000000acaf89723e */ /* 0x010fe600000010ff */
[----:B------:R-:W-:Y:S01]  /*120d0*/  F2FP.BF16.PACK_AB R138, R178, R173 ;  /* 0x000000adb28a723e */ /* 0x000fe200000010ff */
[C---:B------:R-:W-:Y:S04]  /*120e0*/  HMMA.16816.F32.BF16 R52, R100.reuse, R140, R52 ;  /* 0x0000008c6434723c */ /* 0x040fe80000041834 */
[----:B-----5:R-:W-:Y:S04]  /*120f0*/  F2FP.BF16.PACK_AB R139, R229, R170 ;  /* 0x000000aae58b723e */ /* 0x020fe800000010ff */
[C---:B------:R-:W-:Y:S01]  /*12100*/  HMMA.16816.F32.BF16 R56, R100.reuse, R142, R56 ;  /* 0x0000008e6438723c */ /* 0x040fe20000041838 */
[----:B------:R-:W-:Y:S07]  /*12110*/  LDSM.16.MT88.4 R140, [R184+UR4+0x1900] ;  /* 0x00190004b88c783b */ /* 0x000fee0008004200 */
[C---:B---3--:R-:W-:Y:S08]  /*12120*/  HMMA.16816.F32.BF16 R60, R100.reuse, R104, R60 ;  /* 0x00000068643c723c */ /* 0x048ff0000004183c */
[C---:B------:R-:W-:Y:S01]  /*12130*/  HMMA.16816.F32.BF16 R64, R100.reuse, R106, R64 ;  /* 0x0000006a6440723c */ /* 0x040fe20000041840 */
[----:B------:R-:W1:Y:S07]  /*12140*/  LDSM.16.MT88.4 R104, [R160+0x4900] ;  /* 0x00490000a068783b */ /* 0x000e6e0000004200 */
[C---:B--2---:R-:W-:Y:S08]  /*12150*/  HMMA.16816.F32.BF16 R68, R100.reuse, R108, R68 ;  /* 0x0000006c6444723c */ /* 0x044ff00000041844 */
[C---:B------:R-:W-:Y:S01]  /*12160*/  HMMA.16816.F32.BF16 R72, R100.reuse, R110, R72 ;  /* 0x0000006e6448723c */ /* 0x040fe20000041848 */
[----:B------:R-:W2:Y:S07]  /*12170*/  LDSM.16.MT88.4 R108, [R185+UR4+0x1100] ;  /* 0x00110004b96c783b */ /* 0x000eae0008004200 */
[C---:B------:R-:W-:Y:S08]  /*12180*/  HMMA.16816.F32.BF16 R76, R100.reuse, R112, R76 ;  /* 0x00000070644c723c */ /* 0x040ff0000004184c */
[C---:B------:R-:W-:Y:S01]  /*12190*/  HMMA.16816.F32.BF16 R80, R100.reuse, R114, R80 ;  /* 0x000000726450723c */ /* 0x040fe20000041850 */
[----:B------:R-:W3:Y:S07]  /*121a0*/  LDSM.16.MT88.4 R112, [R133+0x1100] ;  /* 0x001100008570783b */ /* 0x000eee0000004200 */
[C---:B------:R-:W-:Y:S08]  /*121b0*/  HMMA.16816.F32.BF16 R84, R100.reuse, R116, R84 ;  /* 0x000000746454723c */ /* 0x040ff00000041854 */
[C---:B------:R-:W-:Y:S01]  /*121c0*/  HMMA.16816.F32.BF16 R88, R100.reuse, R118, R88 ;  /* 0x000000766458723c */ /* 0x040fe20000041858 */
[----:B------:R-:W4:Y:S07]  /*121d0*/  LDSM.16.MT88.4 R116, [R184+UR4+0x1100] ;  /* 0x00110004b874783b */ /* 0x000f2e0008004200 */
[C---:B-1----:R-:W-:Y:S08]  /*121e0*/  HMMA.16816.F32.BF16 R92, R100.reuse, R104, R92 ;  /* 0x00000068645c723c */ /* 0x042ff0000004185c */
[----:B------:R-:W-:Y:S01]  /*121f0*/  HMMA.16816.F32.BF16 R96, R100, R106, R96 ;  /* 0x0000006a6460723c */ /* 0x000fe20000041860 */
[----:B------:R-:W1:Y:S06]  /*12200*/  LDSM.16.MT88.4 R104, [R133+0x3100] ;  /* 0x003100008568783b */ /* 0x000e6c0000004200 */
        /* <DEDUP_REMOVED lines=11> */
[----:B------:R-:W2:Y:S03]  /*122c0*/  LDSM.16.MT88.4 R108, [R184+UR4+0x3100] ;  /* 0x00310004b86c783b */ /* 0x000ea60008004200 */
[----:B------:R-:W-:Y:S04]  /*122d0*/  FADD.FTZ R226, R226, R177 ;  /* 0x000000b1e2e27221 */ /* 0x000fe80000010000 */
[C---:B---3--:R-:W-:Y:S04]  /*122e0*/  HMMA.16816.F32.BF16 R12, R100.reuse, R112, R12 ;  /* 0x00000070640c723c */ /* 0x048fe8000004180c */
[----:B------:R-:W-:Y:S04]  /*122f0*/  FADD.FTZ R173, R173, R226 ;  /* 0x000000e2adad7221 */ /* 0x000fe80000010000 */
[C---:B------:R-:W-:Y:S01]  /*12300*/  HMMA.16816.F32.BF16 R16, R100.reuse, R114, R16 ;  /* 0x000000726410723c */ /* 0x040fe20000041810 */
[----:B------:R-:W3:Y:S03]  /*12310*/  LDSM.16.MT88.4 R112, [R160+0x3100] ;  /* 0x00310000a070783b */ /* 0x000ee60000004200 */
[----:B------:R-:W-:Y:S04]  /*12320*/  FADD.FTZ R223, R178, R173 ;  /* 0x000000adb2df7221 */ /* 0x000fe80000010000 */
[C---:B----4-:R-:W-:Y:S08]  /*12330*/  HMMA.16816.F32.BF16 R20, R100.reuse, R116, R20 ;  /* 0x000000746414723c */ /* 0x050ff00000041814 */
[C---:B------:R-:W-:Y:S01]  /*12340*/  HMMA.16816.F32.BF16 R24, R100.reuse, R118, R24 ;  /* 0x000000766418723c */ /* 0x040fe20000041818 */
[----:B------:R-:W4:Y:S07]  /*12350*/  LDSM.16.MT88.4 R116, [R185+UR4+0x5100] ;  /* 0x00510004b974783b */ /* 0x000f2e0008004200 */
[C---:B------:R-:W-:Y:S08]  /*12360*/  HMMA.16816.F32.BF16 R28, R100.reuse, R120, R28 ;  /* 0x00000078641c723c */ /* 0x040ff0000004181c */
[C---:B------:R-:W-:Y:S01]  /*12370*/  HMMA.16816.F32.BF16 R32, R100.reuse, R122, R32 ;  /* 0x0000007a6420723c */ /* 0x040fe20000041820 */
[----:B------:R-:W-:Y:S07]  /*12380*/  LDSM.16.MT88.4 R120, [R160+0x5100] ;  /* 0x00510000a078783b */ /* 0x000fee0000004200 */
[C---:B------:R-:W-:Y:S08]  /*12390*/  HMMA.16816.F32.BF16 R36, R100.reuse, R124, R36 ;  /* 0x0000007c6424723c */ /* 0x040ff00000041824 */
[C---:B------:R-:W-:Y:S01]  /*123a0*/  HMMA.16816.F32.BF16 R40, R100.reuse, R126, R40 ;  /* 0x0000007e6428723c */ /* 0x040fe20000041828 */
[----:B------:R-:W-:Y:S07]  /*123b0*/  LDSM.16.MT88.4 R124, [R185+UR4+0x1900] ;  /* 0x00190004b97c783b */ /* 0x000fee0008004200 */
[C---:B-1----:R-:W-:Y:S08]  /*123c0*/  HMMA.16816.F32.BF16 R44, R100.reuse, R104, R44 ;  /* 0x00000068642c723c */ /* 0x042ff0000004182c */
[C---:B------:R-:W-:Y:S01]  /*123d0*/  HMMA.16816.F32.BF16 R48, R100.reuse, R106, R48 ;  /* 0x0000006a6430723c */ /* 0x040fe20000041830 */
[----:B------:R-:W1:Y:S07]  /*123e0*/  LDSM.16.MT88.4 R104, [R133+0x5100] ;  /* 0x005100008568783b */ /* 0x000e6e0000004200 */
[C---:B--2---:R-:W-:Y:S08]  /*123f0*/  HMMA.16816.F32.BF16 R52, R100.reuse, R108, R52 ;  /* 0x0000006c6434723c */ /* 0x044ff00000041834 */
[C---:B------:R-:W-:Y:S01]  /*12400*/  HMMA.16816.F32.BF16 R56, R100.reuse, R110, R56 ;  /* 0x0000006e6438723c */ /* 0x040fe20000041838 */
[----:B------:R-:W2:Y:S07]  /*12410*/  LDSM.16.MT88.4 R108, [R184+UR4+0x5100] ;  /* 0x00510004b86c783b */ /* 0x000eae0008004200 */
[C---:B---3--:R-:W-:Y:S08]  /*12420*/  HMMA.16816.F32.BF16 R60, R100.reuse, R112, R60 ;  /* 0x00000070643c723c */ /* 0x048ff0000004183c */
[C---:B------:R-:W-:Y:S08]  /*12430*/  HMMA.16816.F32.BF16 R64, R100.reuse, R114, R64 ;  /* 0x000000726440723c */ /* 0x040ff00000041840 */
[C---:B----4-:R-:W-:Y:S08]  /*12440*/  HMMA.16816.F32.BF16 R68, R100.reuse, R116, R68 ;  /* 0x000000746444723c */ /* 0x050ff00000041844 */
[C---:B------:R-:W-:Y:S01]  /*12450*/  HMMA.16816.F32.BF16 R72, R100.reuse, R118, R72 ;  /* 0x000000766448723c */ /* 0x040fe20000041848 */
[----:B------:R-:W3:Y:S07]  /*12460*/  LDSM.16.MT88.4 R116, [R133+0x1900] ;  /* 0x001900008574783b */ /* 0x000eee0000004200 */
[C---:B-1----:R-:W-:Y:S08]  /*12470*/  HMMA.16816.F32.BF16 R76, R100.reuse, R104, R76 ;  /* 0x00000068644c723c */ /* 0x042ff0000004184c */
[C---:B------:R-:W-:Y:S08]  /*12480*/  HMMA.16816.F32.BF16 R80, R100.reuse, R106, R80 ;  /* 0x0000006a6450723c */ /* 0x040ff00000041850 */
[C---:B--2---:R-:W-:Y:S08]  /*12490*/  HMMA.16816.F32.BF16 R84, R100.reuse, R108, R84 ;  /* 0x0000006c6454723c */ /* 0x044ff00000041854 */
[C---:B------:R-:W-:Y:S08]  /*124a0*/  HMMA.16816.F32.BF16 R88, R100.reuse, R110, R88 ;  /* 0x0000006e6458723c */ /* 0x040ff00000041858 */
[C---:B------:R-:W-:Y:S08]  /*124b0*/  HMMA.16816.F32.BF16 R92, R100.reuse, R120, R92 ;  /* 0x00000078645c723c */ /* 0x040ff0000004185c */
[----:B------:R-:W-:Y:S08]  /*124c0*/  HMMA.16816.F32.BF16 R96, R100, R122, R96 ;  /* 0x0000007a6460723c */ /* 0x000ff00000041860 */
[C---:B------:R-:W-:Y:S08]  /*124d0*/  HMMA.16816.F32.BF16 R128, R136.reuse, R124, R4 ;  /* 0x0000007c8880723c */ /* 0x040ff00000041804 */
[C---:B------:R-:W-:Y:S01]  /*124e0*/  HMMA.16816.F32.BF16 R124, R136.reuse, R126, R8 ;  /* 0x0000007e887c723c */ /* 0x040fe20000041808 */
[----:B------:R-:W1:Y:S07]  /*124f0*/  LDSM.16.MT88.4 R8, [R160+0x3900] ;  /* 0x00390000a008783b */ /* 0x000e6e0000004200 */
[C---:B---3--:R-:W-:Y:S01]  /*12500*/  HMMA.16816.F32.BF16 R120, R136.reuse, R116, R12 ;  /* 0x000000748878723c */ /* 0x048fe2000004180c */
[----:B------:R-:W2:Y:S07]  /*12510*/  LDSM.16.MT88.4 R12, [R185+UR4+0x5900] ;  /* 0x00590004b90c783b */ /* 0x000eae0008004200 */
[C---:B------:R-:W-:Y:S01]  /*12520*/  HMMA.16816.F32.BF16 R116, R136.reuse, R118, R16 ;  /* 0x000000768874723c */ /* 0x040fe20000041810 */
[----:B------:R3:W4:Y:S07]  /*12530*/  LDSM.16.MT88.4 R16, [R133+0x5900] ;  /* 0x005900008510783b */ /* 0x00072e0000004200 */
[C---:B------:R-:W-:Y:S07]  /*12540*/  HMMA.16816.F32.BF16 R112, R136.reuse, R140, R20 ;  /* 0x0000008c8870723c */ /* 0x040fee0000041814 */
[----:B------:R-:W-:Y:S01]  /*12550*/  @P0 IADD3 R20, R219, -0x2, RZ ;  /* 0xfffffffedb140810 */ /* 0x000fe20007ffe0ff */
[C---:B------:R-:W-:Y:S04]  /*12560*/  HMMA.16816.F32.BF16 R108, R136.reuse, R142, R24 ;  /* 0x0000008e886c723c */ /* 0x040fe80000041818 */
[----:B------:R-:W-:Y:S01]  /*12570*/  @P0 SHF.R.S32.HI R21, RZ, 0x1f, R20 ;  /* 0x0000001fff150819 */ /* 0x000fe20000011414 */
[----:B------:R-:W-:Y:S03]  /*12580*/  @P0 IMAD.WIDE.U32 R22, R20, c[0x0][0x1e0], RZ ;  /* 0x0000780014160a25 */ /* 0x000fe600078e00ff */
[C---:B------:R-:W-:Y:S04]  /*12590*/  HMMA.16816.F32.BF16 R104, R136.reuse, R144, R28 ;  /* 0x000000908868723c */ /* 0x040fe8000004181c */
[----:B------:R-:W-:Y:S01]  /*125a0*/  @P0 SHF.L.U32 R26, R22, 0x6, RZ ;  /* 0x00000006161a0819 */ /* 0x000fe200000006ff */
[----:B------:R-:W-:Y:S01]  /*125b0*/  @P0 IMAD R21, R21, c[0x0][0x1e0], RZ ;  /* 0x0000780015150a24 */ /* 0x000fe200078e02ff */
[----:B---3--:R-:W-:Y:S02]  /*125c0*/  MOV R133, R132 ;  /* 0x0000008400857202 */ /* 0x008fe40000000f00 */
[C---:B------:R-:W-:Y:S04]  /*125d0*/  HMMA.16816.F32.BF16 R100, R136.reuse, R146, R32 ;  /* 0x000000928864723c */ /* 0x040fe80000041820 */
[----:B------:R-:W-:Y:S04]  /*125e0*/  @P0 IMAD R21, R20, c[0x0][0x1e4], R21 ;  /* 0x0000790014150a24 */ /* 0x000fe800078e0215 */
[C---:B------:R-:W-:Y:S04]  /*125f0*/  HMMA.16816.F32.BF16 R36, R136.reuse, R148, R36 ;  /* 0x000000948824723c */ /* 0x040fe80000041824 */
[----:B------:R-:W-:Y:S04]  /*12600*/  @P0 IADD3 R21, R23, R21, RZ ;  /* 0x0000001517150210 */ /* 0x000fe80007ffe0ff */
[C---:B------:R-:W-:Y:S04]  /*12610*/  HMMA.16816.F32.BF16 R40, R136.reuse, R150, R40 ;  /* 0x000000968828723c */ /* 0x040fe80000041828 */
[----:B------:R-:W-:Y:S04]  /*12620*/  @P0 SHF.L.U64.HI R25, R22, 0x6, R21 ;  /* 0x0000000616190819 */ /* 0x000fe80000010215 */
[C---:B------:R-:W-:Y:S08]  /*12630*/  HMMA.16816.F32.BF16 R44, R136.reuse, R152, R44 ;  /* 0x00000098882c723c */ /* 0x040ff0000004182c */
[C---:B------:R-:W-:Y:S08]  /*12640*/  HMMA.16816.F32.BF16 R48, R136.reuse, R154, R48 ;  /* 0x0000009a8830723c */ /* 0x040ff00000041830 */
[C---:B------:R-:W-:Y:S08]  /*12650*/  HMMA.16816.F32.BF16 R52, R136.reuse, R156, R52 ;  /* 0x0000009c8834723c */ /* 0x040ff00000041834 */
[C---:B------:R-:W-:Y:S08]  /*12660*/  HMMA.16816.F32.BF16 R56, R136.reuse, R158, R56 ;  /* 0x0000009e8838723c */ /* 0x040ff00000041838 */
[C---:B-1----:R-:W-:Y:S07]  /*12670*/  HMMA.16816.F32.BF16 R60, R136.reuse, R8, R60 ;  /* 0x00000008883c723c */ /* 0x042fee000004183c */
[----:B------:R-:W-:Y:S01]  /*12680*/  @P0 IADD3 R8, P1, R26, R204, RZ ;  /* 0x000000cc1a080210 */ /* 0x000fe20007f3e0ff */
[C---:B------:R-:W-:Y:S04]  /*12690*/  HMMA.16816.F32.BF16 R64, R136.reuse, R10, R64 ;  /* 0x0000000a8840723c */ /* 0x040fe80000041840 */
[----:B------:R-:W-:Y:S02]  /*126a0*/  @P0 IADD3.X R9, R25, R209, RZ, P1, !PT ;  /* 0x000000d119090210 */ /* 0x000fe40000ffe4ff */
[----:B------:R-:W-:Y:S02]  /*126b0*/  @P0 LEA R22, P3, R8, c[0x0][0x1c8], 0x1 ;  /* 0x0000720008160a11 */ /* 0x000fe400078608ff */
[----:B------:R-:W-:Y:S01]  /*126c0*/  @P0 IADD3 R11, P2, R26, R213, RZ ;  /* 0x000000d51a0b0210 */ /* 0x000fe20007f5e0ff */
[C---:B--2---:R-:W-:Y:S03]  /*126d0*/  HMMA.16816.F32.BF16 R68, R136.reuse, R12, R68 ;  /* 0x0000000c8844723c */ /* 0x044fe60000041844 */
[----:B------:R-:W-:Y:S02]  /*126e0*/  @P0 LEA R20, P1, R11, c[0x0][0x1c8], 0x1 ;  /* 0x000072000b140a11 */ /* 0x000fe400078208ff */
[----:B------:R-:W-:Y:S02]  /*126f0*/  @P0 IADD3.X R10, R25, R212, RZ, P2, !PT ;  /* 0x000000d4190a0210 */ /* 0x000fe400017fe4ff */
[----:B------:R-:W-:Y:S01]  /*12700*/  @P0 LEA.HI.X R23, R8, c[0x0][0x1cc], R9, 0x1, P3 ;  /* 0x0000730008170a11 */ /* 0x000fe200018f0c09 */
[C---:B------:R-:W-:Y:S04]  /*12710*/  HMMA.16816.F32.BF16 R72, R136.reuse, R14, R72 ;  /* 0x0000000e8848723c */ /* 0x040fe80000041848 */
[----:B------:R-:W-:Y:S02]  /*12720*/  @P0 LEA.HI.X R21, R11, c[0x0][0x1cc], R10, 0x1, P1 ;  /* 0x000073000b150a11 */ /* 0x000fe400008f0c0a */
[----:B------:R-:W1:Y:S01]  /*12730*/  LDSM.16.MT88.4 R8, [R184+UR4+0x5900] ;  /* 0x00590004b808783b */ /* 0x000e620008004200 */
[----:B------:R-:W-:Y:S01]  /*12740*/  @P0 IADD3 R24, P1, R197, R26, RZ ;  /* 0x0000001ac5180210 */ /* 0x000fe20007f3e0ff */
[C---:B----4-:R-:W-:Y:S04]  /*12750*/  HMMA.16816.F32.BF16 R76, R136.reuse, R16, R76 ;  /* 0x00000010884c723c */ /* 0x050fe8000004184c */
[----:B------:R-:W-:Y:S02]  /*12760*/  @P0 IADD3 R12, P4, R24, R204, RZ ;  /* 0x000000cc180c0210 */ /* 0x000fe40007f9e0ff */
[----:B------:R-:W-:Y:S02]  /*12770*/  @P0 IADD3.X R29, R196, R25, RZ, P1, !PT ;  /* 0x00000019c41d0210 */ /* 0x000fe40000ffe4ff */
[----:B------:R-:W-:Y:S01]  /*12780*/  @P0 LEA R30, P1, R12, c[0x0][0x1c8], 0x1 ;  /* 0x000072000c1e0a11 */ /* 0x000fe200078208ff */
[C---:B------:R-:W-:Y:S03]  /*12790*/  HMMA.16816.F32.BF16 R80, R136.reuse, R18, R80 ;  /* 0x000000128850723c */ /* 0x040fe60000041850 */
[----:B------:R-:W-:Y:S02]  /*127a0*/  @P0 IADD3.X R13, R29, R209, RZ, P4, !PT ;  /* 0x000000d11d0d0210 */ /* 0x000fe400027fe4ff */
[----:B------:R-:W-:Y:S02]  /*127b0*/  @P0 IADD3 R2, P3, R26, R211, RZ ;  /* 0x000000d31a020210 */ /* 0x000fe40007f7e0ff */
[----:B------:R-:W-:Y:S02]  /*127c0*/  @P0 LEA.HI.X R31, R12, c[0x0][0x1cc], R13, 0x1, P1 ;  /* 0x000073000c1f0a11 */ /* 0x000fe400008f0c0d */
[----:B------:R-:W2:Y:S01]  /*127d0*/  LDSM.16.MT88.4 R12, [R160+0x5900] ;  /* 0x00590000a00c783b */ /* 0x000ea20000004200 */
[C---:B------:R-:W-:Y:S02]  /*127e0*/  ISETP.GE.AND P1, PT, R218.reuse, 0x1, PT ;  /* 0x00000001da00780c */ /* 0x040fe40003f26270 */
[----:B------:R-:W-:Y:S02]  /*127f0*/  IADD3 R218, R218, 0x1, RZ ;  /* 0x00000001dada7810 */ /* 0x000fe40007ffe0ff */
[----:B------:R-:W-:Y:S02]  /*12800*/  @P0 LEA R26, P2, R2, c[0x0][0x1c8], 0x1 ;  /* 0x00007200021a0a11 */ /* 0x000fe400078408ff */
[----:B------:R-:W-:Y:S02]  /*12810*/  SEL R218, R218, RZ, !P1 ;  /* 0x000000ffdada7207 */ /* 0x000fe40004800000 */
[----:B------:R-:W-:Y:S02]  /*12820*/  @P0 IADD3.X R25, R25, R210, RZ, P3, !PT ;  /* 0x000000d219190210 */ /* 0x000fe40001ffe4ff */
[----:B------:R-:W-:Y:S01]  /*12830*/  @P0 IADD3 R0, P4, R24, R213, RZ ;  /* 0x000000d518000210 */ /* 0x000fe20007f9e0ff */
[----:B------:R-:W-:Y:S01]  /*12840*/  @P0 IMAD R28, R218, 0x3000, R201 ;  /* 0x00003000da1c0824 */ /* 0x000fe200078e02c9 */
[----:B------:R-:W-:Y:S01]  /*12850*/  @P0 LEA.HI.X R27, R2, c[0x0][0x1cc], R25, 0x1, P2 ;  /* 0x00007300021b0a11 */ /* 0x000fe200010f0c19 */
[----:B------:R-:W-:Y:S01]  /*12860*/  FADD.FTZ R2, R162, R165 ;  /* 0x000000a5a2027221 */ /* 0x000fe20000010000 */
[----:B------:R-:W-:Y:S02]  /*12870*/  @P0 IADD3 R16, P2, R24, R211, RZ ;  /* 0x000000d318100210 */ /* 0x000fe40007f5e0ff */
[C---:B------:R-:W-:Y:S01]  /*12880*/  @P0 LEA R24, P3, R0.reuse, c[0x0][0x1c8], 0x1 ;  /* 0x0000720000180a11 */ /* 0x040fe200078608ff */
[----:B------:R-:W-:Y:S01]  /*12890*/  FADD.FTZ R2, R161, R2 ;  /* 0x00000002a1027221 */ /* 0x000fe20000010000 */
[----:B------:R-:W-:Y:S01]  /*128a0*/  @P0 IADD3.X R17, R29, R212, RZ, P4, !PT ;  /* 0x000000d41d110210 */ /* 0x000fe200027fe4ff */
[C---:B-1----:R-:W-:Y:S03]  /*128b0*/  HMMA.16816.F32.BF16 R84, R136.reuse, R8, R84 ;  /* 0x000000088854723c */ /* 0x042fe60000041854 */
[----:B------:R-:W-:Y:S01]  /*128c0*/  @P0 LEA.HI.X R25, R0, c[0x0][0x1cc], R17, 0x1, P3 ;  /* 0x0000730000190a11 */ /* 0x000fe200018f0c11 */
[----:B------:R-:W-:Y:S01]  /*128d0*/  FADD.FTZ R179, R179, R2 ;  /* 0x00000002b3b37221 */ /* 0x000fe20000010000 */
[----:B------:R-:W-:Y:S02]  /*128e0*/  @P0 SHF.L.U32 R17, R28, 0x1, RZ ;  /* 0x000000011c110819 */ /* 0x000fe400000006ff */
[----:B------:R-:W-:Y:S01]  /*128f0*/  LOP3.LUT P4, RZ, R194, 0x1, RZ, 0xc0, !PT ;  /* 0x00000001c2ff7812 */ /* 0x000fe2000788c0ff */
[----:B------:R-:W-:Y:S01]  /*12900*/  FADD.FTZ R180, R180, R179 ;  /* 0x000000b3b4b47221 */ /* 0x000fe20000010000 */
[C---:B------:R-:W-:Y:S01]  /*12910*/  @P0 LEA R18, P1, R16.reuse, c[0x0][0x1c8], 0x1 ;  /* 0x0000720010120a11 */ /* 0x040fe200078208ff */
[----:B------:R-:W-:Y:S01]  /*12920*/  @!PT LDS RZ, [RZ] ;  /* 0x00000000fffff984 */ /* 0x000fe20000000800 */
[----:B------:R-:W-:Y:S01]  /*12930*/  @!PT LDS RZ, [RZ] ;  /* 0x00000000fffff984 */ /* 0x000fe20000000800 */
[----:B------:R-:W-:Y:S01]  /*12940*/  @!PT LDS RZ, [RZ] ;  /* 0x00000000fffff984 */ /* 0x000fe20000000800 */
[----:B------:R1:W-:Y:S01]  /*12950*/  @P0 LDGSTS.E.BYPASS.LTC128B.128 [R17+0xc100], [R22.64], !P6 ;  /* 0x0c10000016110fae */ /* 0x0003e2000f101d46 */
[C---:B------:R-:W-:Y:S03]  /*12960*/  HMMA.16816.F32.BF16 R88, R136.reuse, R10, R88 ;  /* 0x0000000a8858723c */ /* 0x040fe60000041858 */
[----:B------:R-:W-:Y:S01]  /*12970*/  @P0 IADD3.X R29, R29, R210, RZ, P2, !PT ;  /* 0x000000d21d1d0210 */ /* 0x000fe200017fe4ff */
[----:B------:R-:W-:Y:S01]  /*12980*/  FADD.FTZ R181, R181, R180 ;  /* 0x000000b4b5b57221 */ /* 0x000fe20000010000 */
[----:B------:R-:W-:Y:S02]  /*12990*/  MOV R0, R3 ;  /* 0x0000000300007202 */ /* 0x000fe40000000f00 */
[----:B------:R1:W-:Y:S01]  /*129a0*/  @P0 LDGSTS.E.BYPASS.LTC128B.128 [R17+0xe100], [R20.64], !P5 ;  /* 0x0e10000014110fae */ /* 0x0003e2000e901d46 */
[----:B------:R-:W-:Y:S01]  /*129b0*/  @P0 LEA.HI.X R19, R16, c[0x0][0x1cc], R29, 0x1, P1 ;  /* 0x0000730010130a11 */ /* 0x000fe200008f0c1d */
[----:B------:R-:W-:Y:S01]  /*129c0*/  FADD.FTZ R182, R182, R181 ;  /* 0x000000b5b6b67221 */ /* 0x000fe20000010000 */
[C---:B--2---:R-:W-:Y:S03]  /*129d0*/  HMMA.16816.F32.BF16 R92, R136.reuse, R12, R92 ;  /* 0x0000000c885c723c */ /* 0x044fe6000004185c */
[----:B------:R-:W-:Y:S02]  /*129e0*/  FADD.FTZ R193, R193, R182 ;  /* 0x000000b6c1c17221 */ /* 0x000fe40000010000 */
[----:B------:R1:W-:Y:S02]  /*129f0*/  @P0 LDGSTS.E.BYPASS.LTC128B.128 [R17+0x10100], [R26.64], !P4 ;  /* 0x101000001a110fae */ /* 0x0003e4000e101d46 */
[----:B------:R-:W-:Y:S01]  /*12a00*/  FADD.FTZ R224, R224, R193 ;  /* 0x000000c1e0e07221 */ /* 0x000fe20000010000 */
[----:B------:R-:W-:Y:S04]  /*12a10*/  HMMA.16816.F32.BF16 R96, R136, R14, R96 ;  /* 0x0000000e8860723c */ /* 0x000fe80000041860 */
[----:B------:R-:W-:Y:S01]  /*12a20*/  FADD.FTZ R225, R225, R224 ;  /* 0x000000e0e1e17221 */ /* 0x000fe20000010000 */
[----:B------:R1:W-:Y:S03]  /*12a30*/  @P0 LDGSTS.E.BYPASS.LTC128B.128 [R17+0xd100], [R30.64], !P6 ;  /* 0x0d1000001e110fae */ /* 0x0003e6000f101d46 */
[----:B------:R-:W-:Y:S04]  /*12a40*/  FADD.FTZ R225, R222, R225 ;  /* 0x000000e1dee17221 */ /* 0x000fe80000010000 */
[----:B------:R-:W-:Y:S01]  /*12a50*/  FADD.FTZ R172, R172, R225 ;  /* 0x000000e1acac7221 */ /* 0x000fe20000010000 */
[----:B------:R1:W-:Y:S03]  /*12a60*/  @P0 LDGSTS.E.BYPASS.LTC128B.128 [R17+0xf100], [R24.64], !P5 ;  /* 0x0f10000018110fae */ /* 0x0003e6000e901d46 */
[----:B------:R-:W-:Y:S04]  /*12a70*/  FADD.FTZ R175, R175, R172 ;  /* 0x000000acafaf7221 */ /* 0x000fe80000010000 */
[----:B------:R-:W-:Y:S01]  /*12a80*/  FADD.FTZ R170, R170, R175 ;  /* 0x000000afaaaa7221 */ /* 0x000fe20000010000 */
[----:B------:R1:W-:Y:S01]  /*12a90*/  @P0 LDGSTS.E.BYPASS.LTC128B.128 [R17+0x11100], [R18.64], !P4 ;  /* 0x1110000012110fae */ /* 0x0003e2000e101d46 */
[----:B------:R-:W-:Y:S02]  /*12aa0*/  ISETP.GT.AND P0, PT, R219, RZ, PT ;  /* 0x000000ffdb00720c */ /* 0x000fe40003f04270 */
[----:B------:R-:W-:Y:S01]  /*12ab0*/  FADD.FTZ R221, R229, R170 ;  /* 0x000000aae5dd7221 */ /* 0x000fe20000010000 */
[----:B------:R-:W-:Y:S04]  /*12ac0*/  MOV R219, R220 ;  /* 0x000000dc00db7202 */ /* 0x000fe80000000f00 */
[----:B------:R-:W0:Y:S06]  /*12ad0*/  LDGDEPBAR ;  /* 0x00000000000079af */ /* 0x000e2c0000000000 */
[----:B------:R-:W-:-:S05]  /*12ae0*/  @P0 BRA `(.L_x_768) ;  /* 0xffffd1c000000947 */ /* 0x000fca000383ffff */
.L_x_767:
[----:B-1----:R-:W1:Y:S01]  /*12af0*/  SHFL.BFLY PT, R6, R223, 0x2, 0x1f ;  /* 0x0c401f00df067f89 */ /* 0x002e6200000e0000 */
[----:B------:R-:W-:-:S02]  /*12b00*/  MOV R4, RZ ;  /* 0x000000ff00047202 */ /* 0x000fc40000000f00 */
[----:B------:R-:W-:Y:S01]  /*12b10*/  MOV R2, RZ ;  /* 0x000000ff00027202 */ /* 0x000fe20000000f00 */
[----:B------:R-:W2:Y:S01]  /*12b20*/  SHFL.BFLY PT, R0, R221, 0x2, 0x1f ;  /* 0x0c401f00dd007f89 */ /* 0x000ea200000e0000 */
        /* <DEDUP_REMOVED lines=14> */
[----:B------:R-:W2:Y:S08]  /*12c10*/  @P0 MUFU.LG2 R12, R0 ;  /* 0x00000000000c0308 */ /* 0x000eb00000000c00 */
[----:B------:R-:W3:Y:S01]  /*12c20*/  @P1 MUFU.LG2 R5, R5 ;  /* 0x0000000500051308 */ /* 0x000ee20000000c00 */
[----:B-1----:R-:W-:-:S02]  /*12c30*/  FMUL.FTZ R128, R4, R128 ;  /* 0x0000008004807220 */ /* 0x002fc40000410000 */
[C---:B------:R-:W-:Y:S02]  /*12c40*/  FMUL.FTZ R129, R4.reuse, R129 ;  /* 0x0000008104817220 */ /* 0x040fe40000410000 */
[C---:B------:R-:W-:Y:S02]  /*12c50*/  FMUL.FTZ R124, R4.reuse, R124 ;  /* 0x0000007c047c7220 */ /* 0x040fe40000410000 */
[----:B------:R-:W-:Y:S01]  /*12c60*/  FMUL.FTZ R125, R4, R125 ;  /* 0x0000007d047d7220 */ /* 0x000fe20000410000 */
[----:B------:R1:W4:Y:S01]  /*12c70*/  @P0 MUFU.RCP R2, R0 ;  /* 0x0000000000020308 */ /* 0x0003220000001000 */
[----:B--2---:R-:W-:Y:S02]  /*12c80*/  @P0 FMUL.FTZ R15, R12, 0.69314718246459960938 ;  /* 0x3f3172180c0f0820 */ /* 0x004fe40000410000 */
[----:B------:R-:W-:Y:S02]  /*12c90*/  @P0 FMUL.FTZ R12, R16, c[0x0][0x2d0] ;  /* 0x0000b400100c0a20 */ /* 0x000fe40000410000 */
[----:B------:R-:W-:-:S02]  /*12ca0*/  FMUL.FTZ R120, R4, R120 ;  /* 0x0000007804787220 */ /* 0x000fc40000410000 */
[C---:B------:R-:W-:Y:S02]  /*12cb0*/  FMUL.FTZ R121, R4.reuse, R121 ;  /* 0x0000007904797220 */ /* 0x040fe40000410000 */
[----:B---3--:R-:W-:Y:S02]  /*12cc0*/  @P1 FMUL.FTZ R5, R5, 0.69314718246459960938 ;  /* 0x3f31721805051820 */ /* 0x008fe40000410000 */
[C---:B------:R-:W-:Y:S02]  /*12cd0*/  FMUL.FTZ R116, R4.reuse, R116 ;  /* 0x0000007404747220 */ /* 0x040fe40000410000 */
[C---:B------:R-:W-:Y:S02]  /*12ce0*/  FMUL.FTZ R117, R4.reuse, R117 ;  /* 0x0000007504757220 */ /* 0x040fe40000410000 */
[C---:B------:R-:W-:Y:S01]  /*12cf0*/  FMUL.FTZ R112, R4.reuse, R112 ;  /* 0x0000007004707220 */ /* 0x040fe20000410000 */
[----:B-1----:R-:W-:Y:S01]  /*12d00*/  MOV R0, 0xff800000 ;  /* 0xff80000000007802 */ /* 0x002fe20000000f00 */
        /* <DEDUP_REMOVED lines=39> */
[C---:B----4-:R-:W-:Y:S02]  /*12f80*/  FMUL.FTZ R130, R2.reuse, R130 ;  /* 0x0000008202827220 */ /* 0x050fe40000410000 */
        /* <DEDUP_REMOVED lines=49> */
.L_x_720:
[----:B------:R-:W-:Y:S01]  /*132a0*/  SHF.R.S32.HI R2, RZ, 0x1f, R195 ;  /* 0x0000001fff027819 */ /* 0x000fe200000114c3 */
[----:B------:R-:W-:Y:S05]  /*132b0*/  @P2 BRA `(.L_x_769) ;  /* 0x0000168000002947 */ /* 0x000fea0003800000 */
[----:B------:R-:W1:Y:S01]  /*132c0*/  S2R R3, SR_TID.X ;  /* 0x0000000000037919 */ /* 0x000e620000002100 */
[----:B------:R-:W-:Y:S02]  /*132d0*/  F2FP.BF16.PACK_AB R96, R11, R96 ;  /* 0x000000600b60723e */ /* 0x000fe400000010ff */
[----:B------:R-:W-:Y:S01]  /*132e0*/  F2FP.BF16.PACK_AB R4, R13, R4 ;  /* 0x000000040d04723e */ /* 0x000fe200000010ff */
[----:B------:R-:W-:Y:S01]  /*132f0*/  BAR.SYNC.DEFER_BLOCKING 0x1, 0x100 ;  /* 0x0044000000007b1d */ /* 0x000fe20000010000 */
[----:B------:R-:W-:Y:S01]  /*13300*/  F2FP.BF16.PACK_AB R6, R9, R6 ;  /* 0x000000060906723e */ /* 0x000fe200000010ff */
[----:B------:R-:W-:Y:S01]  /*13310*/  IMAD.MOV.U32 R13, RZ, RZ, 0x20 ;  /* 0x00000020ff0d7424 */ /* 0x000fe200078e00ff */
        /* <DEDUP_REMOVED lines=9> */
[----:B-1----:R-:W-:Y:S02]  /*133b0*/  SHF.R.S32.HI R12, RZ, 0x1f, R3 ;  /* 0x0000001fff0c7819 */ /* 0x002fe40000011403 */
[----:B------:R-:W-:Y:S02]  /*133c0*/  F2FP.BF16.PACK_AB R114, R115, R114 ;  /* 0x000000727372723e */ /* 0x000fe400000010ff */
[----:B------:R-:W-:Y:S02]  /*133d0*/  LEA.HI R5, R12, R3, RZ, 0x2 ;  /* 0x000000030c057211 */ /* 0x000fe400078f10ff */
[----:B------:R-:W-:-:S02]  /*133e0*/  F2FP.BF16.PACK_AB R108, R109, R108 ;  /* 0x0000006c6d6c723e */ /* 0x000fc400000010ff */
        /* <DEDUP_REMOVED lines=19> */
[----:B------:R-:W-:Y:S02]  /*13520*/  R2P PR, R15, 0x6 ;  /* 0x000000060f007804 */ /* 0x000fe40000000000 */
[----:B------:R-:W-:Y:S01]  /*13530*/  F2FP.BF16.PACK_AB R102, R103, R102 ;  /* 0x000000666766723e */ /* 0x000fe200000010ff */
[----:B------:R-:W-:Y:S01]  /*13540*/  IMAD.U32 R17, R18, 0x2, R17 ;  /* 0x0000000212117824 */ /* 0x000fe200078e0011 */
[----:B------:R-:W-:-:S02]  /*13550*/  F2FP.BF16.PACK_AB R36, R37, R36 ;  /* 0x000000242524723e */ /* 0x000fc400000010ff */
[----:B------:R-:W-:Y:S01]  /*13560*/  SEL R18, R13, 0xffffffe0, !P1 ;  /* 0xffffffe00d127807 */ /* 0x000fe20004800000 */
[----:B------:R-:W-:Y:S01]  /*13570*/  IMAD.SHL.U32 R17, R17, 0x2, RZ ;  /* 0x0000000211117824 */ /* 0x000fe200078e00ff */
[----:B------:R-:W-:Y:S02]  /*13580*/  F2FP.BF16.PACK_AB R38, R39, R38 ;  /* 0x000000262726723e */ /* 0x000fe400000010ff */
[----:B------:R-:W-:Y:S01]  /*13590*/  F2FP.BF16.PACK_AB R40, R41, R40 ;  /* 0x000000282928723e */ /* 0x000fe200000010ff */
[C---:B------:R-:W-:Y:S01]  /*135a0*/  IMAD.IADD R13, R17.reuse, 0x1, R18 ;  /* 0x00000001110d7824 */ /* 0x040fe200078e0212 */
[C---:B------:R-:W-:Y:S01]  /*135b0*/  IADD3 R11, R17.reuse, 0x80, RZ ;  /* 0x00000080110b7810 */ /* 0x040fe20007ffe0ff */
[----:B------:R-:W-:Y:S01]  /*135c0*/  STS [R17+0x80], R128 ;  /* 0x0000808011007388 */ /* 0x000fe20000000800 */
[----:B------:R-:W-:Y:S02]  /*135d0*/  IADD3 R9, R17, 0x70, RZ ;  /* 0x0000007011097810 */ /* 0x000fe40007ffe0ff */
[----:B------:R-:W-:Y:S01]  /*135e0*/  @P0 IADD3 R9, R11, 0x10, RZ ;  /* 0x000000100b090810 */ /* 0x000fe20007ffe0ff */
[----:B------:R-:W-:Y:S01]  /*135f0*/  IMAD.MOV.U32 R11, RZ, RZ, 0x40 ;  /* 0x00000040ff0b7424 */ /* 0x000fe200078e00ff */
[----:B------:R-:W-:Y:S01]  /*13600*/  STS [R17+0x480], R130 ;  /* 0x0004808211007388 */ /* 0x000fe20000000800 */
[----:B------:R-:W-:-:S02]  /*13610*/  F2FP.BF16.PACK_AB R42, R43, R42 ;  /* 0x0000002a2b2a723e */ /* 0x000fc400000010ff */
        /* <DEDUP_REMOVED lines=73> */
[----:B-1----:R-:W-:-:S03]  /*13ab0*/  IMAD.MOV.U32 R17, RZ, RZ, 0x4 ;  /* 0x00000004ff117424 */ /* 0x002fc600078e00ff */
[----:B------:R1:W-:Y:S01]  /*13ac0*/  STS [R15+0x8080], R84 ;  /* 0x008080540f007388 */ /* 0x0003e20000000800 */
[----:B------:R-:W-:-:S03]  /*13ad0*/  IMAD.WIDE R26, R192, R17, c[0x0][0x500] ;  /* 0x00014000c01a7625 */ /* 0x000fc600078e0211 */
        /* <DEDUP_REMOVED lines=8> */
[----:B--2---:R-:W-:-:S02]  /*13b60*/  IMAD.MOV.U32 R11, RZ, RZ, c[0x0][0x388] ;  /* 0x0000e200ff0b7624 */ /* 0x004fc400078e00ff */
[----:B------:R-:W-:-:S03]  /*13b70*/  @P1 IMAD.WIDE R28, R192, R17, c[0x0][0x508] ;  /* 0x00014200c01c1625 */ /* 0x000fc600078e0211 */
        /* <DEDUP_REMOVED lines=10> */
.L_x_770:
[----:B-1----:R-:W-:Y:S01]  /*13c20*/  LOP3.LUT R6, R14, 0xffffffe0, RZ, 0xc0, !PT ;  /* 0xffffffe00e067812 */ /* 0x002fe200078ec0ff */
[----:B------:R-:W1:Y:S01]  /*13c30*/  S2R R54, SR_CTAID.X ;  /* 0x0000000000367919 */ /* 0x000e620000002500 */
[----:B------:R-:W-:Y:S01]  /*13c40*/  SHF.R.S32.HI R14, RZ, 0x1f, R5 ;  /* 0x0000001fff0e7819 */ /* 0x000fe20000011405 */
[----:B------:R-:W-:Y:S01]  /*13c50*/  IMAD R13, R25, c[0x0][0x3a0], RZ ;  /* 0x0000e800190d7a24 */ /* 0x000fe200078e02ff */
[----:B------:R-:W-:Y:S01]  /*13c60*/  LEA.HI R8, R16, R16, RZ, 0x1 ;  /* 0x0000001010087211 */ /* 0x000fe200078f08ff */
[----:B------:R-:W-:Y:S01]  /*13c70*/  IMAD.IADD R6, R3, 0x1, -R6 ;  /* 0x0000000103067824 */ /* 0x000fe200078e0a06 */
[----:B------:R-:W-:Y:S01]  /*13c80*/  LEA.HI R14, R14, R5, RZ, 0x3 ;  /* 0x000000050e0e7211 */ /* 0x000fe200078f18ff */
[----:B------:R-:W-:Y:S01]  /*13c90*/  IMAD.MOV.U32 R19, RZ, RZ, R25 ;  /* 0x000000ffff137224 */ /* 0x000fe200078e0019 */
[----:B------:R-:W-:Y:S01]  /*13ca0*/  LOP3.LUT R9, R8, 0x1ffffffe, RZ, 0xc0, !PT ;  /* 0x1ffffffe08097812 */ /* 0x000fe200078ec0ff */
[----:B------:R-:W-:Y:S01]  /*13cb0*/  IMAD R13, R24, c[0x0][0x3a4], R13 ;  /* 0x0000e900180d7a24 */ /* 0x000fe200078e020d */
[----:B------:R-:W-:Y:S01]  /*13cc0*/  SHF.R.S32.HI R7, RZ, 0x1f, R6 ;  /* 0x0000001fff077819 */ /* 0x000fe20000011406 */
[----:B------:R-:W-:Y:S01]  /*13cd0*/  BSSY B0, `(.L_x_771) ;  /* 0x000007e000007945 */ /* 0x000fe20003800000 */
[----:B------:R-:W-:Y:S01]  /*13ce0*/  LOP3.LUT R14, R14, 0xffffff8, RZ, 0xc0, !PT ;  /* 0x0ffffff80e0e7812 */ /* 0x000fe200078ec0ff */
[----:B------:R-:W-:Y:S01]  /*13cf0*/  IMAD.IADD R16, R16, 0x1, -R9 ;  /* 0x0000000110107824 */ /* 0x000fe200078e0a09 */
[----:B------:R-:W-:Y:S01]  /*13d00*/  LEA.HI R4, R7, R6, RZ, 0x2 ;  /* 0x0000000607047211 */ /* 0x000fe200078f10ff */
[----:B------:R-:W-:Y:S01]  /*13d10*/  IMAD.MOV.U32 R7, RZ, RZ, c[0x0][0x4e8] ;  /* 0x00013a00ff077624 */ /* 0x000fe200078e00ff */
[----:B------:R-:W-:Y:S01]  /*13d20*/  IADD3 R5, R5, -R14, RZ ;  /* 0x8000000e05057210 */ /* 0x000fe20007ffe0ff */
[----:B------:R-:W-:Y:S01]  /*13d30*/  IMAD.WIDE.U32 R14, R24, c[0x0][0x3a0], RZ ;  /* 0x0000e800180e7a25 */ /* 0x000fe200078e00ff */
[----:B------:R-:W-:-:S02]  /*13d40*/  SHF.R.S32.HI R4, RZ, 0x2, R4 ;  /* 0x00000002ff047819 */ /* 0x000fc40000011404 */
[----:B------:R-:W-:Y:S02]  /*13d50*/  ISETP.NE.AND P1, PT, R7, 0x1, PT ;  /* 0x000000010700780c */ /* 0x000fe40003f25270 */
[-C--:B------:R-:W-:Y:S01]  /*13d60*/  LEA.HI R9, R12, R3.reuse, RZ, 0x3 ;  /* 0x000000030c097211 */ /* 0x080fe200078f18ff */
[----:B------:R-:W-:Y:S01]  /*13d70*/  IMAD R5, R5, 0x10, R4 ;  /* 0x0000001005057824 */ /* 0x000fe200078e0204 */
[----:B------:R-:W-:Y:S01]  /*13d80*/  MOV R18, R24 ;  /* 0x0000001800127202 */ /* 0x000fe20000000f00 */
[----:B------:R-:W-:Y:S01]  /*13d90*/  IMAD R4, R2, c[0x0][0x490], RZ ;  /* 0x0001240002047a24 */ /* 0x000fe200078e02ff */
[----:B------:R-:W-:Y:S01]  /*13da0*/  LOP3.LUT P2, RZ, R6, 0x3, RZ, 0xc0, !PT ;  /* 0x0000000306ff7812 */ /* 0x000fe2000784c0ff */
[----:B------:R-:W-:Y:S01]  /*13db0*/  IMAD R7, R16, 0x8, R5 ;  /* 0x0000000810077824 */ /* 0x000fe200078e0205 */
[----:B------:R-:W-:Y:S01]  /*13dc0*/  LEA.HI R12, R12, R3, RZ, 0x6 ;  /* 0x000000030c0c7211 */ /* 0x000fe200078f30ff */
[----:B------:R-:W-:Y:S01]  /*13dd0*/  IMAD R17, R195, c[0x0][0x494], R4 ;  /* 0x00012500c3117a24 */ /* 0x000fe200078e0204 */
[----:B------:R-:W-:Y:S01]  /*13de0*/  LOP3.LUT R4, R9, 0xfffffff8, RZ, 0xc0, !PT ;  /* 0xfffffff809047812 */ /* 0x000fe200078ec0ff */
[----:B------:R-:W-:Y:S01]  /*13df0*/  IMAD.WIDE.U32 R18, R195, c[0x0][0x490], R18 ;  /* 0x00012400c3127a25 */ /* 0x000fe200078e0012 */
[----:B-1----:R-:W-:-:S02]  /*13e00*/  LEA R7, R54, R7, 0x7 ;  /* 0x0000000736077211 */ /* 0x002fc400078e38ff */
[----:B------:R-:W-:Y:S01]  /*13e10*/  SHF.R.S32.HI R9, RZ, 0x3, R9 ;  /* 0x00000003ff097819 */ /* 0x000fe20000011409 */
[----:B------:R-:W-:Y:S01]  /*13e20*/  IMAD.IADD R4, R3, 0x1, -R4 ;  /* 0x0000000103047824 */ /* 0x000fe200078e0a04 */
[----:B------:R-:W-:Y:S01]  /*13e30*/  SHF.R.S32.HI R3, RZ, 0x1f, R192 ;  /* 0x0000001fff037819 */ /* 0x000fe200000114c0 */
[----:B------:R-:W-:Y:S01]  /*13e40*/  @P1 IMAD.HI.U32 R8, R7, c[0x0][0x4ec], RZ ;  /* 0x00013b0007081a27 */ /* 0x000fe200078e00ff */
[----:B------:R-:W-:Y:S02]  /*13e50*/  IADD3 R15, R15, R13, RZ ;  /* 0x0000000d0f0f7210 */ /* 0x000fe40007ffe0ff */
[----:B------:R-:W-:Y:S01]  /*13e60*/  SEL R192, R192, RZ, !P0 ;  /* 0x000000ffc0c07207 */ /* 0x000fe20004000000 */
[----:B------:R-:W-:Y:S01]  /*13e70*/  IMAD.MOV.U32 R6, RZ, RZ, R7 ;  /* 0x000000ffff067224 */ /* 0x000fe200078e0007 */
[----:B------:R-:W-:Y:S01]  /*13e80*/  @P1 SHF.R.U32.HI R6, RZ, c[0x0][0x4f0], R8 ;  /* 0x00013c00ff061a19 */ /* 0x000fe20000011608 */
[----:B------:R-:W-:Y:S01]  /*13e90*/  IMAD R2, R2, c[0x0][0x3e8], RZ ;  /* 0x0000fa0002027a24 */ /* 0x000fe200078e02ff */
[----:B------:R-:W-:Y:S01]  /*13ea0*/  SEL R3, R3, RZ, !P0 ;  /* 0x000000ff03037207 */ /* 0x000fe20004000000 */
[----:B------:R-:W-:Y:S01]  /*13eb0*/  IMAD.IADD R19, R19, 0x1, R17 ;  /* 0x0000000113137824 */ /* 0x000fe200078e0211 */
[----:B------:R-:W-:Y:S01]  /*13ec0*/  LEA R21, R4, R9, 0x5 ;  /* 0x0000000904157211 */ /* 0x000fe200078e28ff */
[--C-:B------:R-:W-:Y:S01]  /*13ed0*/  IMAD.MOV R8, RZ, RZ, -R6.reuse ;  /* 0x000000ffff087224 */ /* 0x100fe200078e0a06 */
[----:B------:R-:W-:Y:S01]  /*13ee0*/  SHF.R.S32.HI R16, RZ, 0x1f, R6 ;  /* 0x0000001fff107819 */ /* 0x000fe20000011406 */
[----:B------:R-:W-:-:S02]  /*13ef0*/  IMAD R17, R195, c[0x0][0x3ec], R2 ;  /* 0x0000fb00c3117a24 */ /* 0x000fc400078e0202 */
[----:B------:R-:W-:-:S04]  /*13f00*/  IMAD.WIDE.U32 R14, R195, c[0x0][0x3e8], R14 ;  /* 0x0000fa00c30e7a25 */ /* 0x000fc800078e000e */
[----:B------:R-:W-:Y:S01]  /*13f10*/  IMAD R8, R8, c[0x0][0x4e8], R7 ;  /* 0x00013a0008087a24 */ /* 0x000fe200078e0207 */
[----:B------:R-:W-:Y:S01]  /*13f20*/  IADD3 R15, R15, R17, RZ ;  /* 0x000000110f0f7210 */ /* 0x000fe20007ffe0ff */
[----:B------:R-:W-:-:S04]  /*13f30*/  IMAD.WIDE.U32 R18, R192, c[0x0][0x498], R18 ;  /* 0x00012600c0127a25 */ /* 0x000fc800078e0012 */
[----:B------:R-:W-:Y:S01]  /*13f40*/  IMAD R13, R3, c[0x0][0x498], RZ ;  /* 0x00012600030d7a24 */ /* 0x000fe200078e02ff */
[----:B------:R-:W-:Y:S01]  /*13f50*/  IADD3 R20, P0, R6, R18, RZ ;  /* 0x0000001206147210 */ /* 0x000fe20007f1e0ff */
[----:B------:R-:W-:Y:S01]  /*13f60*/  IMAD R7, R54, 0x80, R21 ;  /* 0x0000008036077824 */ /* 0x000fe200078e0215 */
[----:B------:R-:W-:Y:S01]  /*13f70*/  SHF.R.S32.HI R18, RZ, 0x1f, R8 ;  /* 0x0000001fff127819 */ /* 0x000fe20000011408 */
[----:B------:R-:W-:Y:S02]  /*13f80*/  IMAD R13, R192, c[0x0][0x49c], R13 ;  /* 0x00012700c00d7a24 */ /* 0x000fe400078e020d */
[----:B------:R-:W-:-:S03]  /*13f90*/  @P1 IMAD.HI.U32 R17, R7, c[0x0][0x4ec], RZ ;  /* 0x00013b0007111a27 */ /* 0x000fc600078e00ff */
[----:B------:R-:W-:Y:S01]  /*13fa0*/  IADD3.X R21, R16, R19, R13, P0, !PT ;  /* 0x0000001310157210 */ /* 0x000fe200007fe40d */
[----:B------:R-:W-:Y:S01]  /*13fb0*/  IMAD.MOV.U32 R6, RZ, RZ, R7 ;  /* 0x000000ffff067224 */ /* 0x000fe200078e0007 */
[----:B------:R-:W-:Y:S01]  /*13fc0*/  @P1 SHF.R.U32.HI R6, RZ, c[0x0][0x4f0], R17 ;  /* 0x00013c00ff061a19 */ /* 0x000fe20000011611 */
[----:B------:R-:W-:Y:S02]  /*13fd0*/  IMAD R17, R18, c[0x0][0x488], RZ ;  /* 0x0001220012117a24 */ /* 0x000fe400078e02ff */
[----:B------:R-:W-:Y:S02]  /*13fe0*/  IMAD.SHL.U32 R2, R9, 0x40, RZ ;  /* 0x0000004009027824 */ /* 0x000fe400078e00ff */
[----:B------:R-:W-:-:S03]  /*13ff0*/  IMAD.WIDE.U32 R20, R8, c[0x0][0x488], R20 ;  /* 0x0001220008147a25 */ /* 0x000fc600078e0014 */
[----:B------:R-:W-:Y:S01]  /*14000*/  LOP3.LUT R13, R2, 0x1c0, RZ, 0xc0, !PT ;  /* 0x000001c0020d7812 */ /* 0x000fe200078ec0ff */
[----:B------:R-:W-:Y:S01]  /*14010*/  IMAD R17, R8, c[0x0][0x48c], R17 ;  /* 0x0001230008117a24 */ /* 0x000fe200078e0211 */
[----:B------:R-:W-:Y:S01]  /*14020*/  LEA R8, P0, R20, c[0x0][0x450], 0x2 ;  /* 0x0001140014087a11 */ /* 0x000fe200078010ff */
[----:B------:R-:W-:Y:S02]  /*14030*/  IMAD.SHL.U32 R2, R4, 0x8, RZ ;  /* 0x0000000804027824 */ /* 0x000fe400078e00ff */
[----:B------:R-:W-:Y:S01]  /*14040*/  IMAD R19, R3, c[0x0][0x3f0], RZ ;  /* 0x0000fc0003137a24 */ /* 0x000fe200078e02ff */
[----:B------:R-:W-:Y:S01]  /*14050*/  IADD3 R17, R21, R17, RZ ;  /* 0x0000001115117210 */ /* 0x000fe20007ffe0ff */
[----:B------:R-:W-:Y:S01]  /*14060*/  SHFL.IDX PT, R32, R8, RZ, 0x1c1f ;  /* 0x001c1fff08207589 */ /* 0x000fe200000e0000 */
[----:B------:R-:W-:Y:S01]  /*14070*/  SHF.R.U32.HI R3, RZ, 0x3, R13 ;  /* 0x00000003ff037819 */ /* 0x000fe2000001160d */
[----:B------:R-:W-:Y:S01]  /*14080*/  IMAD R18, R54, 0x80, R5 ;  /* 0x0000008036127824 */ /* 0x000fe200078e0205 */
[----:B------:R-:W-:Y:S01]  /*14090*/  LOP3.LUT R4, R13, 0x38, R2, 0xf8, !PT ;  /* 0x000000380d047812 */ /* 0x000fe200078ef802 */
[----:B------:R-:W-:Y:S01]  /*140a0*/  SHFL.IDX PT, R34, R8, 0x1, 0x1c1f ;  /* 0x003c1f0008227f89 */ /* 0x000fe200000e0000 */
[----:B------:R-:W-:Y:S01]  /*140b0*/  LEA.HI.X R17, R20, c[0x0][0x454], R17, 0x2, P0 ;  /* 0x0001150014117a11 */ /* 0x000fe200000f1411 */
[----:B------:R-:W-:Y:S01]  /*140c0*/  IMAD R19, R192, c[0x0][0x3f4], R19 ;  /* 0x0000fd00c0137a24 */ /* 0x000fe200078e0213 */
[----:B------:R-:W-:Y:S01]  /*140d0*/  LOP3.LUT R4, R4, R3, RZ, 0x3c, !PT ;  /* 0x0000000304047212 */ /* 0x000fe200078e3cff */
[----:B------:R-:W-:Y:S01]  /*140e0*/  IMAD.WIDE.U32 R14, R192, c[0x0][0x3f0], R14 ;  /* 0x0000fc00c00e7a25 */ /* 0x000fe200078e000e */
[--C-:B------:R-:W-:Y:S01]  /*140f0*/  SHF.R.S32.HI R3, RZ, 0x1f, R6.reuse ;  /* 0x0000001fff037819 */ /* 0x100fe20000011406 */
[----:B------:R-:W1:Y:S01]  /*14100*/  SHFL.IDX PT, R33, R17, RZ, 0x1c1f ;  /* 0x001c1fff11217589 */ /* 0x000e6200000e0000 */
[----:B------:R-:W-:Y:S01]  /*14110*/  IADD3 R20, R18, 0x8, RZ ;  /* 0x0000000812147810 */ /* 0x000fe20007ffe0ff */
[----:B------:R-:W-:Y:S01]  /*14120*/  IMAD.MOV R16, RZ, RZ, -R6 ;  /* 0x000000ffff107224 */ /* 0x000fe200078e0a06 */
[----:B------:R-:W-:Y:S01]  /*14130*/  IADD3 R15, R15, R19, RZ ;  /* 0x000000130f0f7210 */ /* 0x000fe20007ffe0ff */
[----:B------:R-:W2:Y:S01]  /*14140*/  SHFL.IDX PT, R35, R17, 0x1, 0x1c1f ;  /* 0x003c1f0011237f89 */ /* 0x000ea200000e0000 */
[----:B------:R-:W-:Y:S01]  /*14150*/  IMAD R5, R3, c[0x0][0x3e0], RZ ;  /* 0x0000f80003057a24 */ /* 0x000fe200078e02ff */
[----:B------:R-:W-:Y:S01]  /*14160*/  LEA R54, R54, R9, 0x7 ;  /* 0x0000000936367211 */ /* 0x000fe200078e38ff */
[----:B-----5:R-:W-:-:S02]  /*14170*/  IMAD R3, R11, c[0x0][0x4e8], RZ ;  /* 0x00013a000b037a24 */ /* 0x020fc400078e02ff */
[----:B------:R-:W-:Y:S01]  /*14180*/  IMAD R16, R16, c[0x0][0x4e8], R7 ;  /* 0x00013a0010107a24 */ /* 0x000fe200078e0207 */
[----:B------:R-:W-:Y:S01]  /*14190*/  SHF.L.U32 R7, R12, 0x3, RZ ;  /* 0x000000030c077819 */ /* 0x000fe200000006ff */
[----:B------:R-:W-:Y:S01]  /*141a0*/  IMAD R5, R6, c[0x0][0x3e4], R5 ;  /* 0x0000f90006057a24 */ /* 0x000fe200078e0205 */
[-C--:B------:R-:W-:Y:S01]  /*141b0*/  ISETP.GE.OR P1, PT, R18, R3.reuse, P2 ;  /* 0x000000031200720c */ /* 0x080fe20001726670 */
[----:B------:R-:W-:Y:S01]  /*141c0*/  IMAD.WIDE.U32 R14, R6, c[0x0][0x3e0], R14 ;  /* 0x0000f800060e7a25 */ /* 0x000fe200078e000e */
[----:B------:R-:W-:Y:S02]  /*141d0*/  ISETP.GE.OR P0, PT, R20, R3, P2 ;  /* 0x000000031400720c */ /* 0x000fe40001706670 */
[----:B------:R-:W-:Y:S01]  /*141e0*/  SHF.R.S32.HI R6, RZ, 0x1f, R16 ;  /* 0x0000001fff067819 */ /* 0x000fe20000011410 */
[----:B------:R-:W-:Y:S01]  /*141f0*/  IMAD.IADD R15, R15, 0x1, R5 ;  /* 0x000000010f0f7824 */ /* 0x000fe200078e0205 */
[----:B------:R-:W-:-:S03]  /*14200*/  LOP3.LUT R4, R4, 0x7ffffe00, R7, 0xf8, !PT ;  /* 0x7ffffe0004047812 */ /* 0x000fc600078ef807 */
[----:B------:R-:W-:Y:S01]  /*14210*/  IMAD R5, R6, c[0x0][0x3d8], RZ ;  /* 0x0000f60006057a24 */ /* 0x000fe200078e02ff */
[----:B------:R-:W-:Y:S01]  /*14220*/  SHF.L.U32 R58, R4, 0x1, RZ ;  /* 0x00000001043a7819 */ /* 0x000fe200000006ff */
[C---:B------:R-:W-:Y:S02]  /*14230*/  IMAD.WIDE.U32 R56, R16.reuse, c[0x0][0x3d8], R14 ;  /* 0x0000f60010387a25 */ /* 0x040fe400078e000e */
[----:B-1----:R1:W-:Y:S02]  /*14240*/  @!P1 ST.E [R32.64], R0 ;  /* 0x0000000020009985 */ /* 0x0023e4000c101906 */
[----:B------:R-:W-:Y:S02]  /*14250*/  IMAD R8, R16, c[0x0][0x3dc], R5 ;  /* 0x0000f70010087a24 */ /* 0x000fe400078e0205 */
[----:B--2---:R1:W-:Y:S02]  /*14260*/  @!P0 ST.E [R34.64], R10 ;  /* 0x0000000a22008985 */ /* 0x0043e4000c101906 */
        /* <DEDUP_REMOVED lines=16> */
[----:B--2---:R-:W2:Y:S01]  /*14370*/  LDS.128 R48, [R58+0x80] ;  /* 0x000080003a307984 */ /* 0x004ea20000000c00 */
[----:B------:R-:W-:-:S02]  /*14380*/  IADD3 R55, R2, 0x40, RZ ;  /* 0x0000004002377810 */ /* 0x000fc40007ffe0ff */
[C---:B------:R-:W-:Y:S01]  /*14390*/  IADD3 R53, R2.reuse, 0x80, RZ ;  /* 0x0000008002357810 */ /* 0x040fe20007ffe0ff */
[----:B-1----:R-:W1:Y:S01]  /*143a0*/  LDS.128 R32, [R58+0x4080] ;  /* 0x004080003a207984 */ /* 0x002e620000000c00 */
        /* <DEDUP_REMOVED lines=13> */
[----:B--2---:R2:W-:Y:S04]  /*14480*/  @!P2 ST.E.128 [R58.64], R48 ;  /* 0x000000303a00a985 */ /* 0x0045e8000c101d06 */
[----:B-1----:R2:W-:Y:S04]  /*14490*/  @!P1 ST.E.128 [R52.64], R32 ;  /* 0x0000002034009985 */ /* 0x0025e8000c101d06 */
[----:B----4-:R2:W-:Y:S02]  /*144a0*/  @!P0 ST.E.128 [R60.64], R8 ;  /* 0x000000083c008985 */ /* 0x0105e4000c101d06 */
.L_x_772:
[----:B--2---:R-:W-:Y:S05]  /*144b0*/  BSYNC B0 ;  /* 0x0000000000007941 */ /* 0x004fea0003800000 */
.L_x_771:
[----:B-1----:R-:W-:Y:S01]  /*144c0*/  IADD3 R0, R54, 0x20, RZ ;  /* 0x0000002036007810 */ /* 0x002fe20007ffe0ff */
[----:B------:R1:W2:Y:S01]  /*144d0*/  SHFL.IDX PT, R33, R56, 0x1, 0x181f ;  /* 0x00381f0038217f89 */ /* 0x0002a200000e0000 */
[----:B------:R-:W-:Y:S02]  /*144e0*/  BSSY B0, `(.L_x_773) ;  /* 0x0000015000007945 */ /* 0x000fe40003800000 */
[----:B------:R-:W-:Y:S01]  /*144f0*/  ISETP.GE.AND P0, PT, R0, R3, PT ;  /* 0x000000030000720c */ /* 0x000fe20003f06270 */
[----:B------:R1:W4:-:S12]  /*14500*/  SHFL.IDX PT, R32, R57, 0x1, 0x181f ;  /* 0x00381f0039207f89 */ /* 0x00031800000e0000 */
        /* <DEDUP_REMOVED lines=18> */
.L_x_774:
[----:B------:R-:W-:Y:S05]  /*14630*/  BSYNC B0 ;  /* 0x0000000000007941 */ /* 0x000fea0003800000 */
.L_x_773:
[----:B------:R-:W-:Y:S01]  /*14640*/  IADD3 R0, R54, 0x40, RZ ;  /* 0x0000004036007810 */ /* 0x000fe20007ffe0ff */
[----:B--2---:R2:W1:Y:S01]  /*14650*/  SHFL.IDX PT, R17, R56, 0x2, 0x181f ;  /* 0x00581f0038117f89 */ /* 0x00446200000e0000 */
        /* <DEDUP_REMOVED lines=21> */
.L_x_776:
[----:B------:R-:W-:Y:S05]  /*147b0*/  BSYNC B0 ;  /* 0x0000000000007941 */ /* 0x000fea0003800000 */
.L_x_775:
[----:B------:R-:W-:Y:S01]  /*147c0*/  IADD3 R54, R54, 0x60, RZ ;  /* 0x0000006036367810 */ /* 0x000fe20007ffe0ff */
[----:B-1----:R1:W2:Y:S03]  /*147d0*/  SHFL.IDX PT, R9, R56, 0x3, 0x181f ;  /* 0x00781f0038097f89 */ /* 0x0022a600000e0000 */
[----:B------:R-:W-:Y:S01]  /*147e0*/  ISETP.GE.AND P0, PT, R54, R3, PT ;  /* 0x000000033600720c */ /* 0x000fe20003f06270 */
[----:B------:R1:W4:-:S12]  /*147f0*/  SHFL.IDX PT, R8, R57, 0x3, 0x181f ;  /* 0x00781f0039087f89 */ /* 0x00031800000e0000 */
[----:B------:R-:W-:Y:S05]  /*14800*/  @P0 EXIT ;  /* 0x000000000000094d */ /* 0x000fea0003800000 */
[C---:B------:R-:W-:Y:S02]  /*14810*/  IADD3 R3, R2.reuse, 0x40, RZ ;  /* 0x0000004002037810 */ /* 0x040fe40007ffe0ff */
[----:B------:R-:W-:Y:S02]  /*14820*/  ISETP.GE.AND P1, PT, R2, c[0x0][0x3c8], PT ;  /* 0x0000f20002007a0c */ /* 0x000fe40003f26270 */
[----:B------:R-:W-:-:S11]  /*14830*/  ISETP.GE.AND P0, PT, R3, c[0x0][0x3c8], PT ;  /* 0x0000f20003007a0c */ /* 0x000fd60003f06270 */
[----:B--2-4-:R-:W-:Y:S02]  /*14840*/  @!P1 IMAD.WIDE R10, R2, 0x2, R8 ;  /* 0x00000002020a9825 */ /* 0x014fe400078e0208 */
[----:B------:R-:W-:-:S03]  /*14850*/  @!P0 SHF.R.S32.HI R0, RZ, 0x1f, R3 ;  /* 0x0000001fff008819 */ /* 0x000fc60000011403 */
[----:B------:R2:W-:Y:S01]  /*14860*/  @!P1 ST.E.128 [R10.64], R36 ;  /* 0x000000240a009985 */ /* 0x0005e2000c101d06 */
[----:B------:R-:W-:Y:S02]  /*14870*/  @!P0 LEA.HI R0, R0, R3, RZ, 0x3 ;  /* 0x0000000300008211 */ /* 0x000fe400078f18ff */
[----:B------:R-:W-:Y:S02]  /*14880*/  IADD3 R3, R2, 0x80, RZ ;  /* 0x0000008002037810 */ /* 0x000fe40007ffe0ff */
[----:B------:R-:W-:-:S05]  /*14890*/  @!P0 LOP3.LUT R0, R0, 0xfffffff8, RZ, 0xc0, !PT ;  /* 0xfffffff800008812 */ /* 0x000fca00078ec0ff */
[----:B------:R-:W-:-:S05]  /*148a0*/  @!P0 IMAD.WIDE R12, R0, 0x2, R8 ;  /* 0x00000002000c8825 */ /* 0x000fca00078e0208 */
        /* <DEDUP_REMOVED lines=9> */
.L_x_769:
        /* <DEDUP_REMOVED lines=18> */
.L_x_777:
        /* <DEDUP_REMOVED lines=41> */
.L_x_779:
[----:B------:R-:W-:Y:S05]  /*14cf0*/  BSYNC B0 ;  /* 0x0000000000007941 */ /* 0x000fea0003800000 */
.L_x_778:
        /* <DEDUP_REMOVED lines=64> */
.L_x_781:
[----:B------:R-:W-:Y:S05]  /*15100*/  BSYNC B0 ;  /* 0x0000000000007941 */ /* 0x000fea0003800000 */
.L_x_780:
        /* <DEDUP_REMOVED lines=21> */
.L_x_783:
[----:B------:R-:W-:Y:S05]  /*15260*/  BSYNC B0 ;  /* 0x0000000000007941 */ /* 0x000fea0003800000 */
.L_x_782:
        /* <DEDUP_REMOVED lines=21> */
.L_x_785:
[----:B------:R-:W-:Y:S05]  /*153c0*/  BSYNC B0 ;  /* 0x0000000000007941 */ /* 0x000fea0003800000 */
.L_x_784:
        /* <DEDUP_REMOVED lines=22> */
.L_x_786:
        /* <DEDUP_REMOVED lines=13> */
.L_x_1344:


//--------------------- .text._ZN7cutlass13device_kernelIN5flash19enable_sm80_to_sm89INS1_16FlashAttnFwdSm80INS1_25CollectiveMainloopFwdSm80ILi8ELi2ELb0EN4cute5tupleIJNS5_1CILi128EEENS7_ILi64EEENS7_ILi192EEEEEELi192ENS_10bfloat16_tEfNS_4arch4Sm80ELb0ELb1ELb1ELb0ELb0ELb0ELb1ELb0EEENS1_21CollectiveEpilogueFwdINS6_IJS8_SA_S9_EEENS6_IJNS7_ILi1EEESI_SI_EEESC_SE_Li256ELb0ELb1ELb0ELb0EEENS1_19SingleTileSchedulerILb0ELb0ELb1ELi128EEEEEEEEEvNT_6ParamsE --------------------------
	.section	.text._ZN7cutlass13device_kernelIN5flash19enable_sm80_to_sm89INS1_16FlashAttnFwdSm80INS1_25CollectiveMainloopFwdSm80ILi8ELi2ELb0EN4cute5tupleIJNS5_1CILi128EEENS7_ILi64EEENS7_ILi192EEEEEELi192ENS_10bfloat16_tEfNS_4arch4Sm80ELb0ELb1ELb1ELb0ELb0ELb0ELb1ELb0EEENS1_21CollectiveEpilogueFwdINS6_IJS8_SA_S9_EEENS6_IJNS7_ILi1EEESI_SI_EEESC_SE_Li256ELb0ELb1ELb0ELb0EEENS1_19SingleTileSchedulerILb0ELb0ELb1ELi128EEEEEEEEEvNT_6ParamsE,"ax",@progbits
	.sectioninfo	@"SHI_REGISTERS=236"
	.align	128
.text._ZN7cutlass13device_kernelIN5flash19enable_sm80_to_sm89INS1_16FlashAttnFwdSm80INS1_25CollectiveMainloopFwdSm80ILi8ELi2ELb0EN4cute5tupleIJNS5_1CILi128EEENS7_ILi64EEENS7_ILi192EEEEEELi192ENS_10bfloat16_tEfNS_4arch4Sm80ELb0ELb1ELb1ELb0ELb0ELb0ELb1ELb0EEENS1_21CollectiveEpilogueFwdINS6_IJS8_SA_S9_EEENS6_IJNS7_ILi1EEESI_SI_EEESC_SE_Li256ELb0ELb1ELb0ELb0EEENS1_19SingleTileSchedulerILb0ELb0ELb1ELi128EEEEEEEEEvNT_6ParamsE:
        .type           _ZN7cutlass13device_kernelIN5flash19enable_sm80_to_sm89INS1_16FlashAttnFwdSm80INS1_25CollectiveMainloopFwdSm80ILi8ELi2ELb0EN4cute5tupleIJNS5_1CILi128EEENS7_ILi64EEENS7_ILi192EEEEEELi192ENS_10bfloat16_tEfNS_4arch4Sm80ELb0ELb1ELb1ELb0ELb0ELb0ELb1ELb0EEENS1_21CollectiveEpilogueFwdINS6_IJS8_SA_S9_EEENS6_IJNS7_ILi1EEESI_SI_EEESC_SE_Li256ELb0ELb1ELb0ELb0EEENS1_19SingleTileSchedulerILb0ELb0ELb1ELi128EEEEEEEEEvNT_6ParamsE,@function
        .size           _ZN7cutlass13device_kernelIN5flash19enable_sm80_to_sm89INS1_16FlashAttnFwdSm80INS1_25CollectiveMainloopFwdSm80ILi8ELi2ELb0EN4cute5tupleIJNS5_1CILi128EEENS7_ILi64EEENS7_ILi192EEEEEELi192ENS_10bfloat16_tEfNS_4arch4Sm80ELb0ELb1ELb1ELb0ELb0ELb0ELb1ELb0EEENS1_21CollectiveEpilogueFwdINS6_IJS8_SA_S9_EEENS6_IJNS7_ILi1EEESI_SI_EEESC_SE_Li256ELb0ELb1ELb0ELb0EEENS1_19SingleTileSchedulerILb0ELb0ELb1ELi128EEEEEEEEEvNT_6ParamsE,(.L_x_1345 - _ZN7cutlass13device_kernelIN5flash19enable_sm80_to_sm89INS1_16FlashAttnFwdSm80INS1_25CollectiveMainloopFwdSm80ILi8ELi2ELb0EN4cute5tupleIJNS5_1CILi128EEENS7_ILi64EEENS7_ILi192EEEEEELi192ENS_10bfloat16_tEfNS_4arch4Sm80ELb0ELb1ELb1ELb0ELb0ELb0ELb1ELb0EEENS1_21CollectiveEpilogueFwdINS6_IJS8_SA_S9_EEENS6_IJNS7_ILi1EEESI_SI_EEESC_SE_Li256ELb0ELb1ELb0ELb0EEENS1_19SingleTileSchedulerILb0ELb0ELb1ELi128EEEEEEEEEvNT_6ParamsE)
        .other          _ZN7cutlass13device_kernelIN5flash19enable_sm80_to_sm89INS1_16FlashAttnFwdSm80INS1_25CollectiveMainloopFwdSm80ILi8ELi2ELb0EN4cute5tupleIJNS5_1CILi128EEENS7_ILi64EEENS7_ILi192EEEEEELi192ENS_10bfloat16_tEfNS_4arch4Sm80ELb0ELb1ELb1ELb0ELb0ELb0ELb1ELb0EEENS1_21CollectiveEpilogueFwdINS6_IJS8_SA_S9_EEENS6_IJNS7_ILi1EEESI_SI_EEESC_SE_Li256ELb0ELb1ELb0ELb0EEENS1_19SingleTileSchedulerILb0ELb0ELb1ELi128EEEEEEEEEvNT_6ParamsE,@"STO_CUDA_ENTRY STV_DEFAULT"
_ZN7cutlass13device_kernelIN5flash19enable_sm80_to_sm89INS1_16FlashAttnFwdSm80INS1_25CollectiveMainloopFwdSm80ILi8ELi2ELb0EN4cute5tupleIJNS5_1CILi128EEENS7_ILi64EEENS7_ILi192EEEEEELi192ENS_10bfloat16_tEfNS_4arch4Sm80ELb0ELb1ELb1ELb0ELb0ELb0ELb1ELb0EEENS1_21CollectiveEpilogueFwdINS6_IJS8_SA_S9_EEENS6_IJNS7_ILi1EEESI_SI_EEESC_SE_Li256ELb0ELb1ELb0ELb0EEENS1_19SingleTileSchedulerILb0ELb0ELb1ELi128EEEEEEEEEvNT_6ParamsE:
        /* <DEDUP_REMOVED lines=10> */
[----:B-1----:R-:W-:-:S05]  /*00a0*/  USHF.L.U32 UR8, UR20, 0x7, URZ ;  /* 0x0000000714087899 */ /* 0x002fca000800063f */
[----:B------:R-:W-:Y:S02]  /*00b0*/  @UP3 UIADD3 UR10, UR8, 0x7f, URZ ;  /* 0x0000007f080a3890 */ /* 0x000fe4000fffe03f */
[----:B------:R-:W-:Y:S02]  /*00c0*/  UIADD3 UR7, UR8, 0x7f, URZ ;  /* 0x0000007f08077890 */ /* 0x000fe4000fffe03f */
[----:B------:R-:W-:-:S04]  /*00d0*/  UIMAD.WIDE.U32 UR10, UR10, UR4, URZ ;  /* 0x000000040a0a72a5 */ /* 0x000fc8000f8e003f */
[----:B------:R-:W-:-:S03]  /*00e0*/  @UP3 USHF.R.U32.HI UR7, URZ, UR5, UR11 ;  /* 0x000000053f073299 */ /* 0x000fc6000801160b */
[----:B------:R-:W-:Y:S02]  /*00f0*/  ULDC.64 UR4, c[0x0][0x328] ;  /* 0x0000ca0000047ab9 */ /* 0x000fe40000000a00 */
[----:B------:R-:W-:Y:S02]  /*0100*/  UISETP.LE.AND UP2, UPT, UR6, UR5, UPT ;  /* 0x000000050600728c */ /* 0x000fe4000bf43270 */
[----:B------:R-:W-:Y:S02]  /*0110*/  ULDC UR10, c[0x0][0x168] ;  /* 0x00005a00000a7ab9 */ /* 0x000fe40000000800 */
[----:B------:R-:W-:Y:S02]  /*0120*/  UIADD3 UR10, UR6, -UR10, URZ ;  /* 0x8000000a060a7290 */ /* 0x000fe4000fffe03f */
[----:B------:R-:W-:Y:S01]  /*0130*/  PLOP3.LUT P0, PT, PT, PT, UP2, 0x40, 0x0 ;  /* 0x000000000000781c */ /* 0x000fe20003f0e828 */
[----:B------:R-:W-:Y:S02]  /*0140*/  ULDC UR5, c[0x0][0x1d0] ;  /* 0x0000740000057ab9 */ /* 0x000fe40000000800 */
[----:B------:R-:W-:-:S04]  /*0150*/  UIADD3 UR5, UR7, UR5, UR10 ;  /* 0x0000000507057290 */ /* 0x000fc8000fffe00a */
[----:B------:R-:W-:-:S06]  /*0160*/  UIADD3 UR7, UR5, UR4, URZ ;  /* 0x0000000405077290 */ /* 0x000fcc000fffe03f */
        /* <DEDUP_REMOVED lines=12> */
.L_x_788:
[----:B------:R-:W-:Y:S02]  /*0230*/  ULDC UR4, c[0x0][0x32c] ;  /* 0x0000cb0000047ab9 */ /* 0x000fe40000000800 */
[----:B------:R-:W-:-:S03]  /*0240*/  UISETP.NE.AND UP0, UPT, UR6, UR4, UPT ;  /* 0x000000040600728c */ /* 0x000fc6000bf05270 */
[----:B------:R-:W-:Y:S02]  /*0250*/  ULDC.64 UR4, c[0x0][0x330] ;  /* 0x0000cc0000047ab9 */ /* 0x000fe40000000a00 */
[----:B------:R-:W-:-:S06]  /*0260*/  UIMAD.WIDE.U32 UR12, UR10, UR4, URZ ;  /* 0x000000040a0c72a5 */ /* 0x000fcc000f8e003f */
[----:B------:R-:W-:Y:S02]  /*0270*/  @UP0 USHF.R.U32.HI UR10, URZ, UR5, UR13 ;  /* 0x000000053f0a0299 */ /* 0x000fe4000801160d */
.L_x_789:
[----:B------:R-:W-:Y:S02]  /*0280*/  ULDC UR4, c[0x0][0x32c] ;  /* 0x0000cb0000047ab9 */ /* 0x000fe40000000800 */
[----:B------:R-:W-:-:S04]  /*0290*/  UIMAD UR4, UR10, UR4, UR4 ;  /* 0x000000040a0472a4 */ /* 0x000fc8000f8e0204 */
[----:B------:R-:W-:-:S04]  /*02a0*/  UISETP.LT.AND UP0, UPT, UR7, UR4, UPT ;  /* 0x000000040700728c */ /* 0x000fc8000bf01270 */
[----:B------:R-:W-:-:S03]  /*02b0*/  USEL UR7, UR7, UR4, UP0 ;  /* 0x0000000407077287 */ /* 0x000fc60008000000 */
.L_x_787:
        /* <DEDUP_REMOVED lines=35> */
.L_x_791:
[----:B------:R-:W-:Y:S02]  /*04f0*/  ULDC UR4, c[0x0][0x32c] ;  /* 0x0000cb0000047ab9 */ /* 0x000fe40000000800 */
[----:B------:R-:W-:-:S03]  /*0500*/  UISETP.NE.AND UP0, UPT, UR4, 0x1, UPT ;  /* 0x000000010400788c */ /* 0x000fc6000bf05270 */
[----:B------:R-:W-:Y:S02]  /*0510*/  ULDC.64 UR4, c[0x0][0x330] ;  /* 0x0000cc0000047ab9 */ /* 0x000fe40000000a00 */
[----:B------:R-:W-:-:S06]  /*0520*/  UIMAD.WIDE.U32 UR12, UR11, UR4, URZ ;  /* 0x000000040b0c72a5 */ /* 0x000fcc000f8e003f */
[----:B------:R-:W-:Y:S02]  /*0530*/  @UP0 USHF.R.U32.HI UR11, URZ, UR5, UR13 ;  /* 0x000000053f0b0299 */ /* 0x000fe4000801160d */
.L_x_792:
[----:B------:R-:W-:Y:S02]  /*0540*/  ULDC UR4, c[0x0][0x32c] ;  /* 0x0000cb0000047ab9 */ /* 0x000fe40000000800 */
[----:B------:R-:W-:-:S04]  /*0550*/  UIMAD UR4, UR11, UR4, URZ ;  /* 0x000000040b0472a4 */ /* 0x000fc8000f8e023f */
[----:B------:R-:W-:-:S04]  /*0560*/  UISETP.LT.AND UP0, UPT, UR10, UR4, UPT ;  /* 0x000000040a00728c */ /* 0x000fc8000bf01270 */
[----:B------:R-:W-:-:S04]  /*0570*/  USEL UR10, UR10, UR4, !UP0 ;  /* 0x000000040a0a7287 */ /* 0x000fc8000c000000 */
.L_x_790:
[----:B------:R-:W-:Y:S01]  /*0580*/  USHF.R.S32.HI UR4, URZ, 0x1f, UR10 ;  /* 0x0000001f3f047899 */ /* 0x000fe2000801140a */
[----:B------:R-:W-:Y:S01]  /*0590*/  PLOP3.LUT P2, PT, PT, PT, PT, 0x80, 0x0 ;  /* 0x000000000000781c */ /* 0x000fe20003f4f070 */
[----:B------:R-:W-:Y:S01]  /*05a0*/  ULDC.64 UR18, c[0x0][0x118] ;  /* 0x0000460000127ab9 */ /* 0x000fe20000000a00 */
[----:B------:R-:W-:Y:S01]  /*05b0*/  CS2R R98, SRZ ;  /* 0x0000000000627805 */ /* 0x000fe2000001ff00 */
[----:B------:R-:W-:Y:S01]  /*05c0*/  ULEA.HI UR10, UR4, UR10, URZ, 0x6 ;  /* 0x0000000a040a7291 */ /* 0x000fe2000f8f303f */
[----:B------:R-:W-:Y:S01]  /*05d0*/  CS2R R96, SRZ ;  /* 0x0000000000607805 */ /* 0x000fe2000001ff00 */
        /* <DEDUP_REMOVED lines=56> */
[----:B------:R-:W-:Y:S02]  /*0960*/  PLOP3.LUT P1, PT, PT, PT, UP3, 0x80, 0x0 ;  /* 0x000000000000781c */ /* 0x000fe40003f2f038 */
[----:B------:R-:W-:Y:S01]  /*0970*/  PLOP3.LUT P0, PT, PT, PT, UP3, 0x80, 0x0 ;  /* 0x000000000000781c */ /* 0x000fe20003f0f038 */
[----:B------:R-:W-:Y:S01]  /*0980*/  ULDC UR4, c[0x0][0x168] ;  /* 0x00005a0000047ab9 */ /* 0x000fe20000000800 */
[----:B------:R-:W-:Y:S01]  /*0990*/  ISETP.NE.AND.EX P6, PT, RZ, c[0x0][0x344], PT, P6 ;  /* 0x0000d100ff007a0c */ /* 0x000fe20003fc5360 */
[----:B------:R-:W-:Y:S02]  /*09a0*/  UIADD3 UR22, UR17, -0x1, URZ ;  /* 0xffffffff11167890 */ /* 0x000fe4000fffe03f */
[----:B------:R-:W-:-:S10]  /*09b0*/  ULDC.64 UR12, c[0x0][0x1e0] ;  /* 0x00007800000c7ab9 */ /* 0x000fd40000000a00 */
[----:B------:R-:W-:-:S04]  /*09c0*/  @P6 IMAD.MOV.U32 R3, RZ, RZ, 0x4 ;  /* 0x00000004ff036424 */ /* 0x000fc800078e00ff */
[----:B------:R-:W-:-:S06]  /*09d0*/  @P6 IMAD.WIDE R18, R0, R3, c[0x0][0x340] ;  /* 0x0000d00000126625 */ /* 0x000fcc00078e0203 */
[----:B------:R2:W3:Y:S01]  /*09e0*/  @P6 LDG.E R18, [R18.64] ;  /* 0x0000001212126981 */ /* 0x0004e2000c1e1900 */
[-C--:B------:R-:W-:Y:S01]  /*09f0*/  LEA.HI R2, R86, R5.reuse, RZ, 0x3 ;  /* 0x0000000556027211 */ /* 0x080fe200078f18ff */
[----:B-1----:R-:W-:Y:S01]  /*0a00*/  IMAD.WIDE.U32 R14, R12, c[0x0][0x1b8], RZ ;  /* 0x00006e000c0e7a25 */ /* 0x002fe200078e00ff */
[----:B------:R-:W-:Y:S01]  /*0a10*/  SHF.R.S32.HI R7, RZ, 0x1f, R12 ;  /* 0x0000001fff077819 */ /* 0x000fe2000001140c */
[----:B------:R-:W-:Y:S01]  /*0a20*/  UIMAD UR4, UR9, UR4, URZ ;  /* 0x00000004090472a4 */ /* 0x000fe2000f8e023f */
[----:B------:R-:W-:Y:S01]  /*0a30*/  LOP3.LUT R4, R2, 0xfffffff8, RZ, 0xc0, !PT ;  /* 0xfffffff802047812 */ /* 0x000fe200078ec0ff */
[----:B------:R-:W-:Y:S01]  /*0a40*/  UISETP.GT.AND UP0, UPT, UR22, UR10, UPT ;  /* 0x0000000a1600728c */ /* 0x000fe2000bf04270 */
[----:B------:R-:W-:Y:S01]  /*0a50*/  SHF.R.S32.HI R8, RZ, 0x3, R2 ;  /* 0x00000003ff087819 */ /* 0x000fe20000011402 */
[----:B------:R-:W-:Y:S01]  /*0a60*/  IMAD R9, R7, c[0x0][0x1b8], RZ ;  /* 0x00006e0007097a24 */ /* 0x000fe200078e02ff */
[----:B------:R-:W-:Y:S01]  /*0a70*/  USHF.L.U32 UR16, UR22, 0x6, URZ ;  /* 0x0000000616107899 */ /* 0x000fe2000800063f */
[----:B------:R-:W-:Y:S01]  /*0a80*/  IMAD.IADD R207, R5, 0x1, -R4 ;  /* 0x0000000105cf7824 */ /* 0x000fe200078e0a04 */
[----:B------:R-:W-:Y:S01]  /*0a90*/  USHF.L.U32 UR15, UR12, 0x6, URZ ;  /* 0x000000060c0f7899 */ /* 0x000fe2000800063f */
[----:B------:R-:W-:Y:S01]  /*0aa0*/  IMAD R9, R12, c[0x0][0x1bc], R9 ;  /* 0x00006f000c097a24 */ /* 0x000fe200078e0209 */
[----:B------:R-:W-:Y:S01]  /*0ab0*/  UMOV UR23, 0x6 ;  /* 0x0000000600177882 */ /* 0x000fe20000000000 */
[----:B------:R-:W-:Y:S01]  /*0ac0*/  IMAD R3, R207, 0x20, R8 ;  /* 0x00000020cf037824 */ /* 0x000fe200078e0208 */
[----:B------:R-:W-:Y:S01]  /*0ad0*/  USHF.L.U64.HI UR9, UR12, UR23, UR13 ;  /* 0x000000170c097299 */ /* 0x000fe2000801020d */
[----:B------:R-:W-:Y:S01]  /*0ae0*/  IMAD.IADD R15, R15, 0x1, R9 ;  /* 0x000000010f0f7824 */ /* 0x000fe200078e0209 */
[----:B------:R-:W-:Y:S01]  /*0af0*/  USHF.L.U32 UR14, UR12, 0x5, URZ ;  /* 0x000000050c0e7899 */ /* 0x000fe2000800063f */
[----:B------:R-:W-:Y:S01]  /*0b00*/  IMAD.SHL.U32 R193, R8, 0x40, RZ ;  /* 0x0000004008c17824 */ /* 0x000fe200078e00ff */
[----:B------:R-:W-:Y:S01]  /*0b10*/  IADD3 R3, R3, UR8, RZ ;  /* 0x0000000803037c10 */ /* 0x000fe2000fffe0ff */
[----:B------:R-:W-:Y:S01]  /*0b20*/  IMAD.WIDE.U32 R14, R0, c[0x0][0x1c0], R14 ;  /* 0x00007000000e7a25 */ /* 0x000fe200078e000e */
[----:B------:R-:W-:Y:S01]  /*0b30*/  USHF.R.S32.HI UR21, URZ, 0x1f, UR22 ;  /* 0x0000001f3f157899 */ /* 0x000fe20008011416 */
[CC--:B------:R-:W-:Y:S01]  /*0b40*/  LEA.HI R188, R86.reuse, R5.reuse, RZ, 0x4 ;  /* 0x0000000556bc7211 */ /* 0x0c0fe200078f20ff */
[----:B------:R-:W-:Y:S01]  /*0b50*/  UIMAD UR24, UR9, UR22, URZ ;  /* 0x00000016091872a4 */ /* 0x000fe2000f8e023f */
[----:B------:R-:W-:Y:S01]  /*0b60*/  @P1 IMAD.HI.U32 R4, R3, c[0x0][0x2c8], RZ ;  /* 0x0000b20003041a27 */ /* 0x000fe200078e00ff */
[----:B--2---:R-:W-:Y:S01]  /*0b70*/  SHF.R.S32.HI R19, RZ, 0x1f, R0 ;  /* 0x0000001fff137819 */ /* 0x004fe20000011400 */
[----:B------:R-:W-:Y:S01]  /*0b80*/  UMOV UR11, 0x5 ;  /* 0x00000005000b7882 */ /* 0x000fe20000000000 */
[----:B------:R-:W-:Y:S01]  /*0b90*/  LOP3.LUT R193, R193, 0x1c0, RZ, 0xc0, !PT ;  /* 0x000001c0c1c17812 */ /* 0x000fe200078ec0ff */
[----:B------:R-:W-:Y:S01]  /*0ba0*/  IMAD.MOV.U32 R10, RZ, RZ, R3 ;  /* 0x000000ffff0a7224 */ /* 0x000fe200078e0003 */
[----:B------:R-:W-:Y:S01]  /*0bb0*/  @P0 SHF.R.U32.HI R10, RZ, c[0x0][0x2cc], R4 ;  /* 0x0000b300ff0a0a19 */ /* 0x000fe20000011604 */
[----:B------:R-:W-:Y:S01]  /*0bc0*/  IMAD R9, R19, c[0x0][0x1c0], RZ ;  /* 0x0000700013097a24 */ /* 0x000fe200078e02ff */
[----:B------:R-:W-:Y:S01]  /*0bd0*/  UIMAD UR24, UR21, UR15, UR24 ;  /* 0x0000000f151872a4 */ /* 0x000fe2000f8e0218 */
[----:B------:R-:W-:Y:S01]  /*0be0*/  LEA.HI R84, R86, R5, RZ, 0x5 ;  /* 0x0000000556547211 */ /* 0x000fe200078f28ff */
[----:B------:R-:W-:Y:S01]  /*0bf0*/  USHF.L.U64.HI UR13, UR12, UR11, UR13 ;  /* 0x0000000b0c0d7299 */ /* 0x000fe2000801020d */
[----:B------:R-:W-:Y:S01]  /*0c00*/  IMAD R6, R0, c[0x0][0x1c4], R9 ;  /* 0x0000710000067a24 */ /* 0x000fe200078e0209 */
[--C-:B------:R-:W-:Y:S01]  /*0c10*/  SHF.R.S32.HI R9, RZ, 0x1f, R10.reuse ;  /* 0x0000001fff097819 */ /* 0x100fe2000001140a */
[----:B------:R-:W-:-:S02]  /*0c20*/  IMAD.MOV R4, RZ, RZ, -R10 ;  /* 0x000000ffff047224 */ /* 0x000fc400078e0a0a */
[----:B------:R-:W-:Y:S01]  /*0c30*/  IMAD.IADD R15, R15, 0x1, R6 ;  /* 0x000000010f0f7824 */ /* 0x000fe200078e0206 */
[----:B------:R-:W-:Y:S01]  /*0c40*/  IADD3 R6, R8, UR8, RZ ;  /* 0x0000000808067c10 */ /* 0x000fe2000fffe0ff */
[----:B------:R-:W-:Y:S02]  /*0c50*/  IMAD R4, R4, c[0x0][0x2c4], R3 ;  /* 0x0000b10004047a24 */ /* 0x000fe400078e0203 */
[----:B------:R-:W-:Y:S01]  /*0c60*/  IMAD R9, R9, c[0x0][0x1b0], RZ ;  /* 0x00006c0009097a24 */ /* 0x000fe200078e02ff */
[----:B------:R-:W-:Y:S01]  /*0c70*/  ISETP.GE.AND P1, PT, R6, UR4, PT ;  /* 0x0000000406007c0c */ /* 0x000fe2000bf26270 */
[----:B------:R-:W-:Y:S01]  /*0c80*/  IMAD.WIDE.U32 R14, R10, c[0x0][0x1b0], R14 ;  /* 0x00006c000a0e7a25 */ /* 0x000fe200078e000e */
[----:B------:R-:W-:-:S03]  /*0c90*/  SHF.R.S32.HI R3, RZ, 0x1f, R4 ;  /* 0x0000001fff037819 */ /* 0x000fc60000011404 */
[----:B------:R-:W-:Y:S02]  /*0ca0*/  IMAD R9, R10, c[0x0][0x1b4], R9 ;  /* 0x00006d000a097a24 */ /* 0x000fe400078e0209 */
[----:B------:R-:W-:Y:S02]  /*0cb0*/  IMAD R3, R3, c[0x0][0x1a8], RZ ;  /* 0x00006a0003037a24 */ /* 0x000fe400078e02ff */
[----:B------:R-:W-:Y:S01]  /*0cc0*/  IMAD.IADD R15, R15, 0x1, R9 ;  /* 0x000000010f0f7824 */ /* 0x000fe200078e0209 */
[----:B------:R-:W-:Y:S01]  /*0cd0*/  SHF.R.S32.HI R9, RZ, 0x1f, R8 ;  /* 0x0000001fff097819 */ /* 0x000fe20000011408 */
[C---:B------:R-:W-:Y:S02]  /*0ce0*/  IMAD R3, R4.reuse, c[0x0][0x1ac], R3 ;  /* 0x00006b0004037a24 */ /* 0x040fe400078e0203 */
[----:B------:R-:W-:-:S04]  /*0cf0*/  IMAD.WIDE.U32 R14, R4, c[0x0][0x1a8], R14 ;  /* 0x00006a00040e7a25 */ /* 0x000fc800078e000e */
[----:B------:R-:W-:Y:S01]  /*0d00*/  IMAD.SHL.U32 R10, R207, 0x8, RZ ;  /* 0x00000008cf0a7824 */ /* 0x000fe200078e00ff */
[----:B------:R-:W-:Y:S01]  /*0d10*/  LEA R17, P0, R14, c[0x0][0x160], 0x1 ;  /* 0x000058000e117a11 */ /* 0x000fe200078008ff */
[----:B------:R-:W-:Y:S01]  /*0d20*/  IMAD.IADD R16, R15, 0x1, R3 ;  /* 0x000000010f107824 */ /* 0x000fe200078e0203 */
[----:B------:R-:W-:Y:S01]  /*0d30*/  IADD3 R3, R6, 0x40, RZ ;  /* 0x0000004006037810 */ /* 0x000fe20007ffe0ff */
[----:B------:R-:W-:Y:S01]  /*0d40*/  IMAD R13, R9, c[0x0][0x1e0], RZ ;  /* 0x00007800090d7a24 */ /* 0x000fe200078e02ff */
[----:B------:R-:W-:Y:S01]  /*0d50*/  LOP3.LUT R4, R193, 0x38, R10, 0xf8, !PT ;  /* 0x00000038c1047812 */ /* 0x000fe200078ef80a */
[----:B------:R-:W1:Y:S01]  /*0d60*/  SHFL.IDX PT, R24, R17, RZ, 0x181f ;  /* 0x00181fff11187589 */ /* 0x000e6200000e0000 */
[----:B------:R-:W-:Y:S01]  /*0d70*/  LEA.HI.X R16, R14, c[0x0][0x164], R16, 0x1, P0 ;  /* 0x000059000e107a11 */ /* 0x000fe200000f0c10 */
[----:B------:R-:W-:Y:S01]  /*0d80*/  IMAD R9, R9, c[0x0][0x208], RZ ;  /* 0x0000820009097a24 */ /* 0x000fe200078e02ff */
[----:B------:R-:W-:Y:S02]  /*0d90*/  SHF.R.U32.HI R193, RZ, 0x3, R193 ;  /* 0x00000003ffc17819 */ /* 0x000fe400000116c1 */
[----:B------:R-:W-:Y:S01]  /*0da0*/  LEA.HI R14, R86, R5, RZ, 0x6 ;  /* 0x00000005560e7211 */ /* 0x000fe200078f30ff */
[----:B------:R-:W2:Y:S01]  /*0db0*/  SHFL.IDX PT, R25, R16, RZ, 0x181f ;  /* 0x00181fff10197589 */ /* 0x000ea200000e0000 */
[----:B------:R-:W-:Y:S01]  /*0dc0*/  LOP3.LUT R193, R4, R193, RZ, 0x3c, !PT ;  /* 0x000000c104c17212 */ /* 0x000fe200078e3cff */
[----:B------:R-:W-:Y:S01]  /*0dd0*/  IMAD R9, R8, c[0x0][0x20c], R9 ;  /* 0x0000830008097a24 */ /* 0x000fe200078e0209 */
[----:B------:R-:W-:Y:S01]  /*0de0*/  IADD3 R4, R6, 0x20, RZ ;  /* 0x0000002006047810 */ /* 0x000fe20007ffe0ff */
[----:B------:R-:W-:Y:S01]  /*0df0*/  IMAD.SHL.U32 R14, R14, 0x8, RZ ;  /* 0x000000080e0e7824 */ /* 0x000fe200078e00ff */
[----:B------:R-:W-:Y:S01]  /*0e00*/  ISETP.GE.AND P2, PT, R3, UR4, PT ;  /* 0x0000000403007c0c */ /* 0x000fe2000bf46270 */
[----:B------:R-:W-:Y:S01]  /*0e10*/  SHFL.IDX PT, R23, R16, 0x1, 0x181f ;  /* 0x00381f0010177f89 */ /* 0x000fe200000e0000 */
[----:B------:R-:W-:-:S02]  /*0e20*/  ISETP.GE.AND P0, PT, R4, UR4, PT ;  /* 0x0000000404007c0c */ /* 0x000fc4000bf06270 */
[C---:B------:R-:W-:Y:S02]  /*0e30*/  IADD3 R4, R10.reuse, 0x40, RZ ;  /* 0x000000400a047810 */ /* 0x040fe40007ffe0ff */
[----:B------:R-:W-:Y:S02]  /*0e40*/  IADD3 R3, R10, 0x80, RZ ;  /* 0x000000800a037810 */ /* 0x000fe40007ffe0ff */
[----:B------:R-:W-:Y:S01]  /*0e50*/  LOP3.LUT R193, R193, 0xfffffe00, R14, 0xf8, !PT ;  /* 0xfffffe00c1c17812 */ /* 0x000fe200078ef80e */
[----:B------:R-:W-:Y:S01]  /*0e60*/  IMAD R14, R8, c[0x0][0x1e4], R13 ;  /* 0x00007900080e7a24 */ /* 0x000fe200078e020d */
[----:B------:R-:W-:Y:S02]  /*0e70*/  @!P1 SHF.R.S32.HI R13, RZ, 0x1f, R4 ;  /* 0x0000001fff0d9819 */ /* 0x000fe40000011404 */
[----:B------:R-:W-:Y:S01]  /*0e80*/  @!P1 SHF.R.S32.HI R22, RZ, 0x1f, R3 ;  /* 0x0000001fff169819 */ /* 0x000fe20000011403 */
[----:B------:R-:W-:Y:S01]  /*0e90*/  IMAD.SHL.U32 R132, R193, 0x2, RZ ;  /* 0x00000002c1847824 */ /* 0x000fe200078e00ff */
[----:B------:R-:W-:-:S02]  /*0ea0*/  @!P1 LEA.HI R20, R13, R4, RZ, 0x3 ;  /* 0x000000040d149211 */ /* 0x000fc400078f18ff */
[----:B------:R-:W-:Y:S02]  /*0eb0*/  @!P1 LEA.HI R13, R22, R3, RZ, 0x3 ;  /* 0x00000003160d9211 */ /* 0x000fe400078f18ff */
[----:B------:R-:W4:Y:S01]  /*0ec0*/  SHFL.IDX PT, R22, R17, 0x1, 0x181f ;  /* 0x00381f0011167f89 */ /* 0x000f2200000e0000 */
[----:B------:R-:W-:Y:S02]  /*0ed0*/  ISETP.GE.AND P3, PT, R10, c[0x0][0x198], PT ;  /* 0x000066000a007a0c */ /* 0x000fe40003f66270 */
[--C-:B------:R-:W-:Y:S02]  /*0ee0*/  SHF.R.S32.HI R11, RZ, 0x1f, R10.reuse ;  /* 0x0000001fff0b7819 */ /* 0x100fe4000001140a */
[----:B------:R-:W-:Y:S02]  /*0ef0*/  ISETP.GE.AND P4, PT, R4, c[0x0][0x198], PT ;  /* 0x0000660004007a0c */ /* 0x000fe40003f86270 */
[----:B-1----:R-:W-:Y:S01]  /*0f00*/  @!P1 LEA R28, P5, R10, R24, 0x1 ;  /* 0x000000180a1c9211 */ /* 0x002fe200078a08ff */
[----:B------:R-:W-:Y:S01]  /*0f10*/  IMAD.WIDE.U32 R26, R8, c[0x0][0x1e0], R10 ;  /* 0x00007800081a7a25 */ /* 0x000fe200078e000a */
[----:B------:R-:W-:-:S02]  /*0f20*/  @!P1 LOP3.LUT R20, R20, 0xfffffff8, RZ, 0xc0, !PT ;  /* 0xfffffff814149812 */ /* 0x000fc400078ec0ff */
[----:B--2---:R-:W-:Y:S01]  /*0f30*/  @!P1 LEA.HI.X R29, R10, R25, R11, 0x1, P5 ;  /* 0x000000190a1d9211 */ /* 0x004fe200028f0c0b */
[----:B------:R-:W-:Y:S01]  /*0f40*/  IMAD.IADD R15, R27, 0x1, R14 ;  /* 0x000000011b0f7824 */ /* 0x000fe200078e020e */
[----:B------:R-:W-:Y:S01]  /*0f50*/  @!P1 LOP3.LUT R13, R13, 0xfffffff8, RZ, 0xc0, !PT ;  /* 0xfffffff80d0d9812 */ /* 0x000fe200078ec0ff */
[--C-:B------:R-:W-:Y:S01]  /*0f60*/  @!P1 IMAD.WIDE R20, R20, 0x2, R24.reuse ;  /* 0x0000000214149825 */ /* 0x100fe200078e0218 */
[----:B------:R-:W-:Y:S01]  /*0f70*/  ISETP.GE.AND P5, PT, R3, c[0x0][0x198], PT ;  /* 0x0000660003007a0c */ /* 0x000fe20003fa6270 */
[----:B------:R1:W-:Y:S01]  /*0f80*/  @!P1 LDGSTS.E.BYPASS.LTC128B.128 [R132+0x18100], [R28.64], !P3 ;  /* 0x181000001c849fae */ /* 0x0003e2000d901d52 */
[----:B------:R-:W-:Y:S01]  /*0f90*/  IADD3 R6, R6, 0x60, RZ ;  /* 0x0000006006067810 */ /* 0x000fe20007ffe0ff */
[----:B------:R-:W-:Y:S01]  /*0fa0*/  @!P1 IMAD.WIDE R30, R13, 0x2, R24 ;  /* 0x000000020d1e9825 */ /* 0x000fe200078e0218 */
[----:B------:R-:W-:Y:S01]  /*0fb0*/  IADD3 R204, R132, 0x100, RZ ;  /* 0x0000010084cc7810 */ /* 0x000fe20007ffe0ff */
[----:B------:R2:W-:Y:S02]  /*0fc0*/  @!P1 LDGSTS.E.BYPASS.LTC128B.128 [R132+0x1c100], [R20.64], !P4 ;  /* 0x1c10000014849fae */ /* 0x0005e4000e101d52 */
[----:B------:R-:W-:-:S02]  /*0fd0*/  IMAD.MOV.U32 R14, RZ, RZ, R26 ;  /* 0x000000ffff0e7224 */ /* 0x000fc400078e001a */
[----:B------:R-:W-:Y:S02]  /*0fe0*/  IMAD R13, R7, c[0x0][0x1e8], RZ ;  /* 0x00007a00070d7a24 */ /* 0x000fe400078e02ff */
[----:B------:R-:W-:Y:S02]  /*0ff0*/  IMAD.WIDE.U32 R14, R12, c[0x0][0x1e8], R14 ;  /* 0x00007a000c0e7a25 */ /* 0x000fe400078e000e */
[----:B------:R5:W-:Y:S01]  /*1000*/  @!P1 LDGSTS.E.BYPASS.LTC128B.128 [R132+0x20100], [R30.64], !P5 ;  /* 0x201000001e849fae */ /* 0x000be2000e901d52 */
[----:B----4-:R-:W-:Y:S01]  /*1010*/  @!P0 LEA R24, P1, R10, R22, 0x1 ;  /* 0x000000160a188211 */ /* 0x010fe200078208ff */
[----:B------:R-:W-:Y:S02]  /*1020*/  IMAD R196, R12, c[0x0][0x1ec], R13 ;  /* 0x00007b000cc47a24 */ /* 0x000fe400078e020d */
[----:B------:R-:W-:Y:S01]  /*1030*/  IMAD.WIDE.U32 R26, R8, c[0x0][0x208], R10 ;  /* 0x00008200081a7a25 */ /* 0x000fe200078e000a */
[----:B------:R-:W-:Y:S02]  /*1040*/  @!P0 LEA.HI.X R25, R10, R23, R11, 0x1, P1 ;  /* 0x000000170a198211 */ /* 0x000fe400008f0c0b */
[----:B------:R-:W-:Y:S01]  /*1050*/  ISETP.GE.AND P1, PT, R6, UR4, PT ;  /* 0x0000000406007c0c */ /* 0x000fe2000bf26270 */
[----:B------:R-:W-:Y:S01]  /*1060*/  IMAD.IADD R197, R15, 0x1, R196 ;  /* 0x000000010fc57824 */ /* 0x000fe200078e02c4 */
[----:B------:R-:W-:Y:S01]  /*1070*/  @!P0 SHF.R.S32.HI R15, RZ, 0x1f, R4 ;  /* 0x0000001fff0f8819 */ /* 0x000fe20000011404 */
[----:B------:R-:W-:Y:S01]  /*1080*/  IMAD.MOV.U32 R196, RZ, RZ, R14 ;  /* 0x000000ffffc47224 */ /* 0x000fe200078e000e */
[----:B------:R-:W-:Y:S01]  /*1090*/  @!P0 SHF.R.S32.HI R14, RZ, 0x1f, R3 ;  /* 0x0000001fff0e8819 */ /* 0x000fe20000011403 */
[----:B------:R-:W-:Y:S01]  /*10a0*/  IMAD R7, R7, c[0x0][0x210], RZ ;  /* 0x0000840007077a24 */ /* 0x000fe200078e02ff */
[-C--:B------:R-:W-:Y:S01]  /*10b0*/  @!P0 LEA.HI R15, R15, R4.reuse, RZ, 0x3 ;  /* 0x000000040f0f8211 */ /* 0x080fe200078f18ff */
[----:B------:R-:W-:Y:S01]  /*10c0*/  IMAD.IADD R27, R27, 0x1, R9 ;  /* 0x000000011b1b7824 */ /* 0x000fe200078e0209 */
[-C--:B------:R-:W-:Y:S01]  /*10d0*/  @!P0 LEA.HI R14, R14, R3.reuse, RZ, 0x3 ;  /* 0x000000030e0e8211 */ /* 0x080fe200078f18ff */
[C---:B------:R-:W-:Y:S01]  /*10e0*/  IMAD R7, R12.reuse, c[0x0][0x214], R7 ;  /* 0x000085000c077a24 */ /* 0x040fe200078e0207 */
[----:B------:R-:W-:Y:S01]  /*10f0*/  @!P2 SHF.R.S32.HI R9, RZ, 0x1f, R4 ;  /* 0x0000001fff09a819 */ /* 0x000fe20000011404 */
[----:B------:R-:W-:Y:S01]  /*1100*/  IMAD.WIDE.U32 R12, R12, c[0x0][0x210], R26 ;  /* 0x000084000c0c7a25 */ /* 0x000fe200078e001a */
[----:B--2---:R-:W-:Y:S01]  /*1110*/  SHFL.IDX PT, R20, R17, 0x2, 0x181f ;  /* 0x00581f0011147f89 */ /* 0x004fe200000e0000 */
[----:B------:R-:W-:Y:S01]  /*1120*/  @!P2 SHF.R.S32.HI R6, RZ, 0x1f, R3 ;  /* 0x0000001fff06a819 */ /* 0x000fe20000011403 */
[----:B------:R-:W-:Y:S01]  /*1130*/  @UP0 UIADD3 UR4, UR17, -0x2, URZ ;  /* 0xfffffffe11040890 */ /* 0x000fe2000fffe03f */
[----:B------:R-:W-:Y:S01]  /*1140*/  @!P0 LOP3.LUT R15, R15, 0xfffffff8, RZ, 0xc0, !PT ;  /* 0xfffffff80f0f8812 */ /* 0x000fe200078ec0ff */
[----:B------:R-:W2:Y:S01]  /*1150*/  SHFL.IDX PT, R21, R16, 0x2, 0x181f ;  /* 0x00581f0010157f89 */ /* 0x000ea200000e0000 */
[----:B------:R-:W-:Y:S01]  /*1160*/  @!P0 LOP3.LUT R27, R14, 0xfffffff8, RZ, 0xc0, !PT ;  /* 0xfffffff80e1b8812 */ /* 0x000fe200078ec0ff */
[----:B------:R-:W-:Y:S01]  /*1170*/  @UP0 USHF.R.S32.HI UR5, URZ, 0x1f, UR4 ;  /* 0x0000001f3f050899 */ /* 0x000fe20008011404 */
[----:B------:R-:W-:Y:S01]  /*1180*/  @!P2 LEA.HI R9, R9, R4, RZ, 0x3 ;  /* 0x000000040909a211 */ /* 0x000fe200078f18ff */
[----:B-----5:R4:W5:Y:S01]  /*1190*/  SHFL.IDX PT, R30, R17, 0x3, 0x181f ;  /* 0x00781f00111e7f89 */ /* 0x02096200000e0000 */
[-C--:B------:R-:W-:Y:S01]  /*11a0*/  @!P2 LEA.HI R6, R6, R3.reuse, RZ, 0x3 ;  /* 0x000000030606a211 */ /* 0x080fe200078f18ff */
[--C-:B------:R-:W-:Y:S01]  /*11b0*/  @!P0 IMAD.WIDE R32, R15, 0x2, R22.reuse ;  /* 0x000000020f208825 */ /* 0x100fe200078e0216 */
[----:B------:R-:W-:Y:S01]  /*11c0*/  @!P2 LOP3.LUT R9, R9, 0xfffffff8, RZ, 0xc0, !PT ;  /* 0xfffffff80909a812 */ /* 0x000fe200078ec0ff */
[----:B------:R-:W5:Y:S01]  /*11d0*/  SHFL.IDX PT, R31, R16, 0x3, 0x181f ;  /* 0x00781f00101f7f89 */ /* 0x000f6200000e0000 */
[----:B-1----:R-:W-:Y:S01]  /*11e0*/  @!P2 LOP3.LUT R29, R6, 0xfffffff8, RZ, 0xc0, !PT ;  /* 0xfffffff8061da812 */ /* 0x002fe200078ec0ff */
[----:B------:R-:W-:Y:S01]  /*11f0*/  @!P0 IMAD.WIDE R34, R27, 0x2, R22 ;  /* 0x000000021b228825 */ /* 0x000fe200078e0216 */
[----:B------:R-:W-:Y:S01]  /*1200*/  @!P1 SHF.R.S32.HI R6, RZ, 0x1f, R3 ;  /* 0x0000001fff069819 */ /* 0x000fe20000011403 */
[----:B------:R1:W-:Y:S03]  /*1210*/  @!P0 LDGSTS.E.BYPASS.LTC128B.128 [R132+0x19100], [R24.64], !P3 ;  /* 0x1910000018848fae */ /* 0x0003e6000d901d52 */
[----:B------:R-:W-:Y:S01]  /*1220*/  @!P1 LEA.HI R6, R6, R3, RZ, 0x3 ;  /* 0x0000000306069211 */ /* 0x000fe200078f18ff */
[----:B------:R3:W-:Y:S04]  /*1230*/  @!P0 LDGSTS.E.BYPASS.LTC128B.128 [R132+0x1d100], [R32.64], !P4 ;  /* 0x1d10000020848fae */ /* 0x0007e8000e101d52 */
[----:B------:R3:W-:Y:S01]  /*1240*/  @!P0 LDGSTS.E.BYPASS.LTC128B.128 [R132+0x21100], [R34.64], !P5 ;  /* 0x2110000022848fae */ /* 0x0007e2000e901d52 */
[----:B--2---:R-:W-:Y:S01]  /*1250*/  @!P2 IMAD.WIDE R14, R9, 0x2, R20 ;  /* 0x00000002090ea825 */ /* 0x004fe200078e0214 */
[----:B------:R-:W-:-:S02]  /*1260*/  @!P1 SHF.R.S32.HI R9, RZ, 0x1f, R4 ;  /* 0x0000001fff099819 */ /* 0x000fc40000011404 */
[----:B----4-:R-:W-:Y:S01]  /*1270*/  @!P1 LOP3.LUT R17, R6, 0xfffffff8, RZ, 0xc0, !PT ;  /* 0xfffffff806119812 */ /* 0x010fe200078ec0ff */
[----:B------:R-:W-:Y:S01]  /*1280*/  @!P2 IMAD.WIDE R22, R29, 0x2, R20 ;  /* 0x000000021d16a825 */ /* 0x000fe200078e0214 */
[C---:B------:R-:W-:Y:S02]  /*1290*/  @!P2 LEA R20, P0, R10.reuse, R20, 0x1 ;  /* 0x000000140a14a211 */ /* 0x040fe400078008ff */
[----:B------:R-:W-:Y:S01]  /*12a0*/  @!P1 LEA.HI R9, R9, R4, RZ, 0x3 ;  /* 0x0000000409099211 */ /* 0x000fe200078f18ff */
[----:B------:R-:W-:Y:S01]  /*12b0*/  IMAD.U32 R6, RZ, RZ, UR16 ;  /* 0x00000010ff067e24 */ /* 0x000fe2000f8e00ff */
[C-C-:B------:R-:W-:Y:S02]  /*12c0*/  @!P2 LEA.HI.X R21, R10.reuse, R21, R11.reuse, 0x1, P0 ;  /* 0x000000150a15a211 */ /* 0x140fe400000f0c0b */
[C---:B-----5:R-:W-:Y:S02]  /*12d0*/  @!P1 LEA R26, P0, R10.reuse, R30, 0x1 ;  /* 0x0000001e0a1a9211 */ /* 0x060fe400078008ff */
[----:B------:R-:W-:Y:S01]  /*12e0*/  @!P1 LOP3.LUT R9, R9, 0xfffffff8, RZ, 0xc0, !PT ;  /* 0xfffffff809099812 */ /* 0x000fe200078ec0ff */
[----:B------:R2:W-:Y:S01]  /*12f0*/  @!P2 LDGSTS.E.BYPASS.LTC128B.128 [R132+0x1a100], [R20.64], !P3 ;  /* 0x1a1000001484afae */ /* 0x0005e2000d901d52 */
[----:B------:R-:W-:Y:S01]  /*1300*/  @!P1 LEA.HI.X R27, R10, R31, R11, 0x1, P0 ;  /* 0x0000001f0a1b9211 */ /* 0x000fe200000f0c0b */
[----:B------:R-:W-:Y:S01]  /*1310*/  IMAD.U32 R11, RZ, RZ, UR14 ;  /* 0x0000000eff0b7e24 */ /* 0x000fe2000f8e00ff */
[----:B------:R-:W-:Y:S01]  /*1320*/  PLOP3.LUT P0, PT, PT, PT, UP0, 0x80, 0x0 ;  /* 0x000000000000781c */ /* 0x000fe20003f0f008 */
[----:B-1----:R-:W-:Y:S01]  /*1330*/  @!P1 IMAD.WIDE R24, R9, 0x2, R30 ;  /* 0x0000000209189825 */ /* 0x002fe200078e021e */
[----:B------:R1:W-:Y:S01]  /*1340*/  @!P2 LDGSTS.E.BYPASS.LTC128B.128 [R132+0x1e100], [R14.64], !P4 ;  /* 0x1e1000000e84afae */ /* 0x0003e2000e101d52 */
[----:B------:R-:W-:-:S02]  /*1350*/  IADD3 R8, -R6, c[0x0][0x1d0], -R8 ;  /* 0x0000740006087a10 */ /* 0x000fc40007ffe908 */
[----:B------:R-:W-:Y:S01]  /*1360*/  @!P1 IMAD.WIDE R30, R17, 0x2, R30 ;  /* 0x00000002111e9825 */ /* 0x000fe200078e021e */
[----:B------:R4:W-:Y:S01]  /*1370*/  @!P2 LDGSTS.E.BYPASS.LTC128B.128 [R132+0x22100], [R22.64], !P5 ;  /* 0x221000001684afae */ /* 0x0009e2000e901d52 */
[----:B------:R-:W-:Y:S02]  /*1380*/  PLOP3.LUT P2, PT, PT, PT, UP0, 0x80, 0x0 ;  /* 0x000000000000781c */ /* 0x000fe40003f4f008 */
[----:B------:R-:W-:Y:S01]  /*1390*/  IMAD.U32 R17, RZ, RZ, UR4 ;  /* 0x00000004ff117e24 */ /* 0x000fe2000f8e00ff */
[----:B------:R5:W-:Y:S01]  /*13a0*/  @!P1 LDGSTS.E.BYPASS.LTC128B.128 [R132+0x1b100], [R26.64], !P3 ;  /* 0x1b1000001a849fae */ /* 0x000be2000d901d52 */
[----:B------:R-:W-:Y:S01]  /*13b0*/  @UP0 UIMAD UR4, UR9, UR4, URZ ;  /* 0x00000004090402a4 */ /* 0x000fe2000f8e023f */
[----:B------:R-:W-:Y:S01]  /*13c0*/  PLOP3.LUT P3, PT, PT, PT, UP0, 0x80, 0x0 ;  /* 0x000000000000781c */ /* 0x000fe20003f6f008 */
[----:B------:R-:W-:Y:S01]  /*13d0*/  IMAD.U32 R9, RZ, RZ, UR22 ;  /* 0x00000016ff097e24 */ /* 0x000fe2000f8e00ff */
[----:B------:R5:W-:Y:S01]  /*13e0*/  @!P1 LDGSTS.E.BYPASS.LTC128B.128 [R132+0x1f100], [R24.64], !P4 ;  /* 0x1f10000018849fae */ /* 0x000be2000e101d52 */
[----:B------:R-:W-:Y:S01]  /*13f0*/  ISETP.GE.AND P4, PT, R8, 0x1, PT ;  /* 0x000000010800780c */ /* 0x000fe20003f86270 */
[----:B------:R-:W-:-:S02]  /*1400*/  @UP0 UIMAD UR4, UR5, UR15, UR4 ;  /* 0x0000000f050402a4 */ /* 0x000fc4000f8e0204 */
[----:B------:R3:W-:Y:S01]  /*1410*/  @!P1 LDGSTS.E.BYPASS.LTC128B.128 [R132+0x23100], [R30.64], !P5 ;  /* 0x231000001e849fae */ /* 0x0007e2000e901d52 */
[----:B------:R-:W-:Y:S02]  /*1420*/  PLOP3.LUT P5, PT, PT, PT, UP0, 0x80, 0x0 ;  /* 0x000000000000781c */ /* 0x000fe40003faf008 */
[----:B------:R-:W-:Y:S01]  /*1430*/  PLOP3.LUT P1, PT, PT, PT, UP0, 0x80, 0x0 ;  /* 0x000000000000781c */ /* 0x000fe20003f2f008 */
[----:B------:R-:W0:Y:S01]  /*1440*/  LDGDEPBAR ;  /* 0x00000000000079af */ /* 0x000e220000000000 */
[----:B--2---:R-:W-:Y:S02]  /*1450*/  IMAD.IADD R21, R13, 0x1, R7 ;  /* 0x000000010d157824 */ /* 0x004fe400078e0207 */
[----:B------:R-:W-:Y:S02]  /*1460*/  IMAD.MOV.U32 R20, RZ, RZ, R12 ;  /* 0x000000ffff147224 */ /* 0x000fe400078e000c */
[----:B-1----:R-:W-:Y:S01]  /*1470*/  IMAD.U32 R15, RZ, RZ, UR14 ;  /* 0x0000000eff0f7e24 */ /* 0x002fe2000f8e00ff */
[----:B---3--:R-:W-:Y:S01]  /*1480*/  @P6 SHF.R.S32.HI R195, RZ, 0x1f, R18 ;  /* 0x0000001fffc36819 */ /* 0x008fe20000011412 */
[----:B------:R-:W-:-:S02]  /*1490*/  @!P6 IMAD.MOV.U32 R195, RZ, RZ, R19 ;  /* 0x000000ffffc3e224 */ /* 0x000fc400078e0013 */
[----:B------:R-:W-:Y:S02]  /*14a0*/  @P6 IMAD.MOV.U32 R194, RZ, RZ, R18 ;  /* 0x000000ffffc26224 */ /* 0x000fe400078e0012 */
[----:B------:R-:W-:Y:S01]  /*14b0*/  @!P6 IMAD.MOV.U32 R194, RZ, RZ, R0 ;  /* 0x000000ffffc2e224 */ /* 0x000fe200078e0000 */
[----:B------:R-:W-:Y:S01]  /*14c0*/  BAR.SYNC.DEFER_BLOCKING 0x0 ;  /* 0x0000000000007b1d */ /* 0x000fe20000010000 */
[----:B------:R-:W-:Y:S01]  /*14d0*/  IMAD R203, R195, c[0x0][0x1f0], RZ ;  /* 0x00007c00c3cb7a24 */ /* 0x000fe200078e02ff */
[----:B------:R-:W-:Y:S01]  /*14e0*/  PLOP3.LUT P6, PT, PT, PT, UP0, 0x80, 0x0 ;  /* 0x000000000000781c */ /* 0x000fe20003fcf008 */
[----:B------:R-:W-:-:S04]  /*14f0*/  IMAD.WIDE.U32 R196, R194, c[0x0][0x1f0], R196 ;  /* 0x00007c00c2c47a25 */ /* 0x000fc800078e00c4 */
[----:B------:R-:W-:Y:S02]  /*1500*/  IMAD R203, R194, c[0x0][0x1f4], R203 ;  /* 0x00007d00c2cb7a24 */ /* 0x000fe400078e02cb */
[----:B------:R-:W-:Y:S02]  /*1510*/  IMAD.MOV.U32 R202, RZ, RZ, R196 ;  /* 0x000000ffffca7224 */ /* 0x000fe400078e00c4 */
[----:B------:R-:W-:Y:S02]  /*1520*/  IMAD.IADD R203, R197, 0x1, R203 ;  /* 0x00000001c5cb7824 */ /* 0x000fe400078e02cb */
[----:B------:R-:W-:Y:S02]  /*1530*/  IMAD.U32 R18, RZ, RZ, UR13 ;  /* 0x0000000dff127e24 */ /* 0x000fe4000f8e00ff */
[----:B------:R-:W-:Y:S01]  /*1540*/  @P0 IMAD.WIDE.U32 R16, R17, UR15, R202 ;  /* 0x0000000f11100c25 */ /* 0x000fe2000f8e00ca */
[----:B------:R-:W-:-:S03]  /*1550*/  ISETP.GT.AND P0, PT, R8, 0x20, PT ;  /* 0x000000200800780c */ /* 0x000fc60003f04270 */
[----:B----4-:R-:W-:Y:S01]  /*1560*/  IMAD.WIDE.U32 R22, R9, UR15, R202 ;  /* 0x0000000f09167c25 */ /* 0x010fe2000f8e00ca */
[----:B------:R-:W-:Y:S02]  /*1570*/  @P6 LEA R0, P6, R16, c[0x0][0x1c8], 0x1 ;  /* 0x0000720010006a11 */ /* 0x000fe400078c08ff */
[----:B------:R-:W-:Y:S01]  /*1580*/  @P5 IADD3 R7, R17, UR4, RZ ;  /* 0x0000000411075c10 */ /* 0x000fe2000fffe0ff */
[----:B------:R-:W-:Y:S01]  /*1590*/  IMAD R199, R195, c[0x0][0x218], RZ ;  /* 0x00008600c3c77a24 */ /* 0x000fe200078e02ff */
[----:B------:R-:W-:Y:S01]  /*15a0*/  @P2 LEA R14, P2, R11, R0, 0x1 ;  /* 0x000000000b0e2211 */ /* 0x000fe200078408ff */
[----:B------:R-:W-:Y:S01]  /*15b0*/  ULDC.64 UR4, c[0x0][0x208] ;  /* 0x0000820000047ab9 */ /* 0x000fe20000000a00 */
[----:B------:R-:W-:Y:S01]  /*15c0*/  IADD3 R9, R23, UR24, RZ ;  /* 0x0000001817097c10 */ /* 0x000fe2000fffe0ff */
[----:B------:R-:W-:Y:S01]  /*15d0*/  USHF.L.U32 UR24, UR4, 0x6, URZ ;  /* 0x0000000604187899 */ /* 0x000fe2000800063f */
[----:B------:R-:W-:Y:S01]  /*15e0*/  IMAD R199, R194, c[0x0][0x21c], R199 ;  /* 0x00008700c2c77a24 */ /* 0x000fe200078e02c7 */
[----:B------:R-:W-:Y:S01]  /*15f0*/  @P0 IADD3 R12, P5, R22, UR14, RZ ;  /* 0x0000000e160c0c10 */ /* 0x000fe2000ffbe0ff */
[----:B------:R-:W-:Y:S01]  /*1600*/  USHF.L.U64.HI UR23, UR4, UR23, UR5 ;  /* 0x0000001704177299 */ /* 0x000fe20008010205 */
[----:B------:R-:W-:Y:S01]  /*1610*/  IMAD.WIDE.U32 R194, R194, c[0x0][0x218], R20 ;  /* 0x00008600c2c27a25 */ /* 0x000fe200078e0014 */
[----:B------:R-:W-:Y:S01]  /*1620*/  USHF.L.U64.HI UR11, UR4, UR11, UR5 ;  /* 0x0000000b040b7299 */ /* 0x000fe20008010205 */
[----:B------:R-:W-:Y:S01]  /*1630*/  @P3 LEA.HI.X R7, R16, c[0x0][0x1cc], R7, 0x1, P6 ;  /* 0x0000730010073a11 */ /* 0x000fe200030f0c07 */
[----:B------:R-:W-:Y:S01]  /*1640*/  UIMAD UR12, UR23, UR22, URZ ;  /* 0x00000016170c72a4 */ /* 0x000fe2000f8e023f */
[C---:B------:R-:W-:Y:S01]  /*1650*/  @P4 LEA R16, P3, R22.reuse, c[0x0][0x1c8], 0x1 ;  /* 0x0000720016104a11 */ /* 0x040fe200078608ff */
[----:B------:R-:W-:Y:S01]  /*1660*/  IMAD.IADD R199, R195, 0x1, R199 ;  /* 0x00000001c3c77824 */ /* 0x000fe200078e02c7 */
[----:B------:R-:W-:Y:S01]  /*1670*/  @P1 LEA.HI.X R15, R15, R7, R18, 0x1, P2 ;  /* 0x000000070f0f1211 */ /* 0x000fe200010f0c12 */
[----:B------:R-:W-:Y:S01]  /*1680*/  IMAD.MOV.U32 R198, RZ, RZ, R194 ;  /* 0x000000ffffc67224 */ /* 0x000fe200078e00c2 */
[----:B------:R-:W-:Y:S01]  /*1690*/  @P4 LEA.HI.X R17, R22, c[0x0][0x1cc], R9, 0x1, P3 ;  /* 0x0000730016114a11 */ /* 0x000fe200018f0c09 */
[----:B------:R-:W-:Y:S01]  /*16a0*/  UIMAD UR12, UR21, UR24, UR12 ;  /* 0x00000018150c72a4 */ /* 0x000fe2000f8e020c */
[----:B------:R-:W-:Y:S01]  /*16b0*/  ISETP.GE.AND P3, PT, R10, c[0x0][0x1d4], PT ;  /* 0x000075000a007a0c */ /* 0x000fe20003f66270 */
[----:B------:R-:W-:Y:S01]  /*16c0*/  @UP0 UIADD3 UR5, UR17, -0x2, URZ ;  /* 0xfffffffe11050890 */ /* 0x000fe2000fffe03f */
[----:B------:R-:W-:-:S02]  /*16d0*/  ISETP.GE.AND P2, PT, R4, c[0x0][0x1d4], PT ;  /* 0x0000750004007a0c */ /* 0x000fc40003f46270 */
[----:B------:R-:W-:Y:S01]  /*16e0*/  ISETP.GE.AND P1, PT, R3, c[0x0][0x1d4], PT ;  /* 0x0000750003007a0c */ /* 0x000fe20003f26270 */
[----:B------:R-:W-:Y:S01]  /*16f0*/  @UP0 UIMAD UR23, UR23, UR5, URZ ;  /* 0x00000005171702a4 */ /* 0x000fe2000f8e023f */
[----:B------:R-:W-:Y:S02]  /*1700*/  @P0 IADD3.X R9, R9, UR13, RZ, P5, !PT ;  /* 0x0000000d09090c10 */ /* 0x000fe4000affe4ff */
[----:B------:R-:W-:Y:S02]  /*1710*/  @P0 LEA R18, P6, R12, c[0x0][0x1c8], 0x1 ;  /* 0x000072000c120a11 */ /* 0x000fe400078c08ff */
[----:B------:R-:W-:Y:S02]  /*1720*/  ISETP.GE.AND P5, PT, R10, c[0x0][0x1d4], PT ;  /* 0x000075000a007a0c */ /* 0x000fe40003fa6270 */
[----:B------:R-:W-:Y:S01]  /*1730*/  @P0 LEA.HI.X R19, R12, c[0x0][0x1cc], R9, 0x1, P6 ;  /* 0x000073000c130a11 */ /* 0x000fe200030f0c09 */
[----:B------:R-:W-:Y:S01]  /*1740*/  IMAD.U32 R9, RZ, RZ, UR24 ;  /* 0x00000018ff097e24 */ /* 0x000fe2000f8e00ff */
[----:B------:R-:W-:Y:S01]  /*1750*/  @!PT LDS RZ, [RZ] ;  /* 0x00000000fffff984 */ /* 0x000fe20000000800 */
[----:B------:R-:W-:Y:S01]  /*1760*/  @!PT LDS RZ, [RZ] ;  /* 0x00000000fffff984 */ /* 0x000fe20000000800 */
[----:B------:R-:W-:Y:S01]  /*1770*/  @!PT LDS RZ, [RZ] ;  /* 0x00000000fffff984 */ /* 0x000fe20000000800 */
[----:B------:R1:W-:Y:S01]  /*1780*/  @P4 LDGSTS.E.BYPASS.LTC128B.128 [R132+0xc100], [R16.64], !P3 ;  /* 0x0c10000010844fae */ /* 0x0003e2000d901d52 */
[----:B------:R-:W-:-:S02]  /*1790*/  ISETP.LT.OR P6, PT, R8, 0x1, P5 ;  /* 0x000000010800780c */ /* 0x000fc40002fc1670 */
[----:B------:R-:W-:Y:S01]  /*17a0*/  IMAD.WIDE.U32 R10, R9, UR22, R198 ;  /* 0x00000016090a7c25 */ /* 0x000fe2000f8e00c6 */
[----:B------:R1:W-:Y:S01]  /*17b0*/  @P4 LDGSTS.E.BYPASS.LTC128B.128 [R132+0xe100], [R16.64+0x80], !P2 ;  /* 0x0e10008010844fae */ /* 0x0003e2000d101d52 */
[----:B------:R-:W-:-:S03]  /*17c0*/  ISETP.LT.OR P5, PT, R8, 0x21, P5 ;  /* 0x000000210800780c */ /* 0x000fc60002fa1670 */
[----:B------:R1:W-:Y:S01]  /*17d0*/  @P4 LDGSTS.E.BYPASS.LTC128B.128 [R132+0x10100], [R16.64+0x100], !P1 ;  /* 0x1010010010844fae */ /* 0x0003e2000c901d52 */
[----:B------:R-:W-:Y:S02]  /*17e0*/  ISETP.GE.AND P4, PT, R4, c[0x0][0x1d4], PT ;  /* 0x0000750004007a0c */ /* 0x000fe40003f86270 */
[----:B------:R-:W-:Y:S01]  /*17f0*/  IADD3 R4, R11, UR12, RZ ;  /* 0x0000000c0b047c10 */ /* 0x000fe2000fffe0ff */
[----:B------:R2:W-:Y:S01]  /*1800*/  @P0 LDGSTS.E.BYPASS.LTC128B.128 [R132+0xd100], [R18.64], !P3 ;  /* 0x0d10000012840fae */ /* 0x0005e2000d901d52 */
[----:B------:R-:W-:Y:S02]  /*1810*/  USHF.L.U32 UR12, UR4, 0x5, URZ ;  /* 0x00000005040c7899 */ /* 0x000fe4000800063f */
[----:B------:R-:W-:Y:S01]  /*1820*/  @UP0 USHF.R.S32.HI UR4, URZ, 0x1f, UR5 ;  /* 0x0000001f3f040899 */ /* 0x000fe20008011405 */
[----:B------:R2:W-:Y:S01]  /*1830*/  @P0 LDGSTS.E.BYPASS.LTC128B.128 [R132+0xf100], [R18.64+0x80], !P2 ;  /* 0x0f10008012840fae */ /* 0x0005e2000d101d52 */
[----:B------:R-:W-:Y:S02]  /*1840*/  USHF.L.U32 UR22, UR12, 0x1, URZ ;  /* 0x000000010c167899 */ /* 0x000fe4000800063f */
[----:B------:R-:W-:Y:S01]  /*1850*/  USHF.L.U64.HI UR21, UR12, 0x1, UR11 ;  /* 0x000000010c157899 */ /* 0x000fe2000801020b */
[----:B------:R2:W-:Y:S01]  /*1860*/  @P0 LDGSTS.E.BYPASS.LTC128B.128 [R132+0x11100], [R18.64+0x100], !P1 ;  /* 0x1110010012840fae */ /* 0x0005e2000c901d52 */
[----:B------:R-:W-:Y:S01]  /*1870*/  LEA R12, P0, R10, c[0x0][0x1f8], 0x1 ;  /* 0x00007e000a0c7a11 */ /* 0x000fe200078008ff */
[----:B------:R-:W-:-:S02]  /*1880*/  @UP0 UIMAD UR4, UR4, UR24, UR23 ;  /* 0x00000018040402a4 */ /* 0x000fc4000f8e0217 */
[----:B------:R-:W0:Y:S01]  /*1890*/  LDGDEPBAR ;  /* 0x00000000000079af */ /* 0x000e220000000000 */
[----:B------:R-:W-:Y:S02]  /*18a0*/  LEA.HI.X R13, R10, c[0x0][0x1fc], R4, 0x1, P0 ;  /* 0x00007f000a0d7a11 */ /* 0x000fe400000f0c04 */
[C---:B------:R-:W-:Y:S02]  /*18b0*/  ISETP.LT.OR P0, PT, R8.reuse, 0x1, P4 ;  /* 0x000000010800780c */ /* 0x040fe40002701670 */
[----:B------:R-:W-:Y:S01]  /*18c0*/  ISETP.LT.OR P4, PT, R8, 0x21, P4 ;  /* 0x000000210800780c */ /* 0x000fe20002781670 */
[----:B------:R3:W-:Y:S01]  /*18d0*/  LDGSTS.E.BYPASS.LTC128B.128 [R132+0x100], [R12.64], !P6 ;  /* 0x001000000c847fae */ /* 0x0007e2000f101d52 */
[----:B------:R-:W-:Y:S02]  /*18e0*/  ISETP.GE.AND P6, PT, R3, c[0x0][0x1d4], PT ;  /* 0x0000750003007a0c */ /* 0x000fe40003fc6270 */
[----:B------:R-:W-:-:S05]  /*18f0*/  LOP3.LUT R4, R188, 0xfffffff0, RZ, 0xc0, !PT ;  /* 0xfffffff0bc047812 */ /* 0x000fca00078ec0ff */
[----:B------:R-:W-:Y:S02]  /*1900*/  IMAD.IADD R11, R5, 0x1, -R4 ;  /* 0x00000001050b7824 */ /* 0x000fe400078e0a04 */
[----:B------:R3:W-:Y:S01]  /*1910*/  LDGSTS.E.BYPASS.LTC128B.128 [R132+0x2100], [R12.64+0x80], !P0 ;  /* 0x021000800c847fae */ /* 0x0007e2000c101d52 */
[C---:B------:R-:W-:Y:S02]  /*1920*/  ISETP.LT.OR P0, PT, R8.reuse, 0x1, P6 ;  /* 0x000000010800780c */ /* 0x040fe40003701670 */
[----:B------:R-:W-:Y:S02]  /*1930*/  ISETP.LT.OR P6, PT, R8, 0x21, P6 ;  /* 0x000000210800780c */ /* 0x000fe400037c1670 */
[----:B------:R-:W-:-:S04]  /*1940*/  SHF.R.S32.HI R4, RZ, 0x1f, R11 ;  /* 0x0000001fff047819 */ /* 0x000fc8000001140b */
[----:B------:R-:W-:-:S04]  /*1950*/  LEA.HI R3, R4, R11, RZ, 0x3 ;  /* 0x0000000b04037211 */ /* 0x000fc800078f18ff */
[----:B------:R-:W-:Y:S01]  /*1960*/  LOP3.LUT R20, R3, 0xfffffff8, RZ, 0xc0, !PT ;  /* 0xfffffff803147812 */ /* 0x000fe200078ec0ff */
[----:B------:R3:W-:Y:S01]  /*1970*/  LDGSTS.E.BYPASS.LTC128B.128 [R132+0x4100], [R12.64+0x100], !P0 ;  /* 0x041001000c847fae */ /* 0x0007e2000c101d52 */
[----:B-1----:R-:W-:-:S03]  /*1980*/  IADD3 R16, P0, R12, UR22, RZ ;  /* 0x000000160c107c10 */ /* 0x002fc6000ff1e0ff */
[----:B------:R-:W-:Y:S01]  /*1990*/  IMAD.IADD R20, R11, 0x1, -R20 ;  /* 0x000000010b147824 */ /* 0x000fe200078e0a14 */
[----:B------:R-:W-:Y:S02]  /*19a0*/  IADD3.X R17, R13, UR21, RZ, P0, !PT ;  /* 0x000000150d117c10 */ /* 0x000fe400087fe4ff */
[----:B------:R-:W-:Y:S01]  /*19b0*/  PLOP3.LUT P0, PT, PT, PT, UP0, 0x80, 0x0 ;  /* 0x000000000000781c */ /* 0x000fe20003f0f008 */
[----:B------:R-:W-:Y:S02]  /*19c0*/  IMAD.SHL.U32 R11, R20, 0x40, RZ ;  /* 0x00000040140b7824 */ /* 0x000fe400078e00ff */
[----:B------:R2:W-:Y:S01]  /*19d0*/  LDGSTS.E.BYPASS.LTC128B.128 [R132+0x1100], [R16.64], !P5 ;  /* 0x0110000010847fae */ /* 0x0005e2000e901d52 */
[----:B------:R-:W-:Y:S02]  /*19e0*/  PLOP3.LUT P5, PT, PT, PT, UP0, 0x80, 0x0 ;  /* 0x000000000000781c */ /* 0x000fe40003faf008 */
[----:B------:R-:W-:Y:S01]  /*19f0*/  LOP3.LUT R11, R11, 0x1c0, RZ, 0xc0, !PT ;  /* 0x000001c00b0b7812 */ /* 0x000fe200078ec0ff */
[----:B------:R2:W-:Y:S01]  /*1a00*/  LDGSTS.E.BYPASS.LTC128B.128 [R132+0x3100], [R16.64+0x80], !P4 ;  /* 0x0310008010847fae */ /* 0x0005e2000e101d52 */
[----:B------:R-:W-:-:S03]  /*1a10*/  PLOP3.LUT P4, PT, PT, PT, UP0, 0x80, 0x0 ;  /* 0x000000000000781c */ /* 0x000fc60003f8f008 */
[----:B------:R2:W-:Y:S01]  /*1a20*/  LDGSTS.E.BYPASS.LTC128B.128 [R132+0x5100], [R16.64+0x100], !P6 ;  /* 0x0510010010847fae */ /* 0x0005e2000f101d52 */
[----:B------:R-:W-:-:S03]  /*1a30*/  PLOP3.LUT P6, PT, PT, PT, UP0, 0x80, 0x0 ;  /* 0x000000000000781c */ /* 0x000fc60003fcf008 */
[----:B------:R-:W0:Y:S01]  /*1a40*/  LDGDEPBAR ;  /* 0x00000000000079af */ /* 0x000e220000000000 */
[----:B---3--:R-:W-:-:S04]  /*1a50*/  SHF.R.S32.HI R13, RZ, 0x4, R188 ;  /* 0x00000004ff0d7819 */ /* 0x008fc800000114bc */
[----:B------:R-:W-:-:S05]  /*1a60*/  LEA.HI R188, R188, R13, RZ, 0x1 ;  /* 0x0000000dbcbc7211 */ /* 0x000fca00078f08ff */
[----:B------:R-:W-:Y:S01]  /*1a70*/  @P6 IMAD.MOV.U32 R12, RZ, RZ, R0 ;  /* 0x000000ffff0c6224 */ /* 0x000fe200078e0000 */
[----:B------:R-:W-:-:S05]  /*1a80*/  LOP3.LUT R188, R188, 0xfffffffe, RZ, 0xc0, !PT ;  /* 0xfffffffebcbc7812 */ /* 0x000fca00078ec0ff */
[----:B------:R-:W-:Y:S02]  /*1a90*/  IMAD.IADD R188, R13, 0x1, -R188 ;  /* 0x000000010dbc7824 */ /* 0x000fe400078e0abc */
[----:B------:R-:W-:Y:S01]  /*1aa0*/  @P6 IMAD.MOV.U32 R13, RZ, RZ, R7 ;  /* 0x000000ffff0d6224 */ /* 0x000fe200078e0007 */
[----:B------:R-:W-:Y:S01]  /*1ab0*/  PLOP3.LUT P6, PT, PT, PT, UP0, 0x80, 0x0 ;  /* 0x000000000000781c */ /* 0x000fe20003fcf008 */
[----:B------:R-:W-:Y:S01]  /*1ac0*/  IMAD.SHL.U32 R0, R188, 0x8, RZ ;  /* 0x00000008bc007824 */ /* 0x000fe200078e00ff */
[----:B------:R-:W-:Y:S01]  /*1ad0*/  PLOP3.LUT P6, PT, PT, PT, UP0, 0x80, 0x0 ;  /* 0x000000000000781c */ /* 0x000fe20003fcf008 */
[----:B------:R-:W-:Y:S01]  /*1ae0*/  IMAD.SHL.U32 R7, R207, 0x40, RZ ;  /* 0x00000040cf077824 */ /* 0x000fe200078e00ff */
[----:B------:R1:W-:Y:S01]  /*1af0*/  @P5 LDGSTS.E.BYPASS.LTC128B.128 [R132+0x12100], [R12.64], !P3 ;  /* 0x121000000c845fae */ /* 0x0003e2000d901d52 */
[----:B------:R-:W-:Y:S02]  /*1b00*/  PLOP3.LUT P5, PT, PT, PT, UP0, 0x80, 0x0 ;  /* 0x000000000000781c */ /* 0x000fe40003faf008 */
[----:B------:R-:W-:Y:S01]  /*1b10*/  LOP3.LUT R0, R11, 0x8, R0, 0xf8, !PT ;  /* 0x000000080b007812 */ /* 0x000fe200078ef800 */
[----:B------:R1:W-:Y:S01]  /*1b20*/  @P4 LDGSTS.E.BYPASS.LTC128B.128 [R132+0x14100], [R12.64+0x80], !P2 ;  /* 0x141000800c844fae */ /* 0x0003e2000d101d52 */
[----:B------:R-:W-:-:S02]  /*1b30*/  PLOP3.LUT P4, PT, PT, PT, UP0, 0x80, 0x0 ;  /* 0x000000000000781c */ /* 0x000fc40003f8f008 */
[----:B------:R-:W-:Y:S01]  /*1b40*/  LOP3.LUT R7, R7, 0x1c0, RZ, 0xc0, !PT ;  /* 0x000001c007077812 */ /* 0x000fe200078ec0ff */
[----:B------:R1:W-:Y:S01]  /*1b50*/  @P0 LDGSTS.E.BYPASS.LTC128B.128 [R132+0x16100], [R12.64+0x100], !P1 ;  /* 0x161001000c840fae */ /* 0x0003e2000c901d52 */
[----:B------:R-:W-:Y:S02]  /*1b60*/  PLOP3.LUT P0, PT, PT, PT, UP0, 0x80, 0x0 ;  /* 0x000000000000781c */ /* 0x000fe40003f0f008 */
[----:B------:R-:W-:Y:S02]  /*1b70*/  SHF.R.U32.HI R11, RZ, 0x3, R11 ;  /* 0x00000003ff0b7819 */ /* 0x000fe4000001160b */
[----:B------:R-:W-:Y:S01]  /*1b80*/  LOP3.LUT R2, R7, 0x8, R2, 0xf8, !PT ;  /* 0x0000000807027812 */ /* 0x000fe200078ef802 */
[----:B------:R1:W-:Y:S01]  /*1b90*/  @P5 LDGSTS.E.BYPASS.LTC128B.128 [R132+0x13100], [R14.64], !P3 ;  /* 0x131000000e845fae */ /* 0x0003e2000d901d52 */
[----:B------:R-:W-:Y:S01]  /*1ba0*/  LOP3.LUT R0, R0, R11, RZ, 0x3c, !PT ;  /* 0x0000000b00007212 */ /* 0x000fe200078e3cff */
[----:B------:R-:W-:Y:S01]  /*1bb0*/  IMAD.SHL.U32 R11, R3, 0x40, RZ ;  /* 0x00000040030b7824 */ /* 0x000fe200078e00ff */
[----:B------:R-:W-:Y:S01]  /*1bc0*/  SHF.R.U32.HI R7, RZ, 0x3, R7 ;  /* 0x00000003ff077819 */ /* 0x000fe20000011607 */
[----:B------:R1:W-:Y:S01]  /*1bd0*/  @P4 LDGSTS.E.BYPASS.LTC128B.128 [R132+0x15100], [R14.64+0x80], !P2 ;  /* 0x151000800e844fae */ /* 0x0003e2000d101d52 */
[----:B------:R-:W-:-:S02]  /*1be0*/  PLOP3.LUT P5, PT, PT, PT, UP0, 0x80, 0x0 ;  /* 0x000000000000781c */ /* 0x000fc40003faf008 */
[----:B------:R-:W-:Y:S01]  /*1bf0*/  LOP3.LUT R3, R2, R7, RZ, 0x3c, !PT ;  /* 0x0000000702037212 */ /* 0x000fe200078e3cff */
[----:B------:R1:W-:Y:S01]  /*1c00*/  @P0 LDGSTS.E.BYPASS.LTC128B.128 [R132+0x17100], [R14.64+0x100], !P1 ;  /* 0x171001000e840fae */ /* 0x0003e2000c901d52 */
[----:B------:R-:W-:Y:S01]  /*1c10*/  LOP3.LUT R4, R0, 0xfffffe00, R11, 0xf8, !PT ;  /* 0xfffffe0000047812 */ /* 0x000fe200078ef80b */
[----:B------:R-:W-:Y:S01]  /*1c20*/  IMAD.MOV.U32 R2, RZ, RZ, 0x10 ;  /* 0x00000010ff027424 */ /* 0x000fe200078e00ff */
[----:B------:R-:W-:Y:S01]  /*1c30*/  SHF.R.S32.HI R7, RZ, 0x5, R84 ;  /* 0x00000005ff077819 */ /* 0x000fe20000011454 */
[----:B------:R-:W0:Y:S01]  /*1c40*/  LDGDEPBAR ;  /* 0x00000000000079af */ /* 0x000e220000000000 */
[----:B------:R-:W-:Y:S01]  /*1c50*/  IMAD R188, R188, 0x200, R3 ;  /* 0x00000200bcbc7824 */ /* 0x000fe200078e0203 */
[----:B------:R-:W-:Y:S01]  /*1c60*/  PLOP3.LUT P0, PT, PT, PT, UP0, 0x80, 0x0 ;  /* 0x000000000000781c */ /* 0x000fe20003f0f008 */
[----:B------:R-:W-:Y:S01]  /*1c70*/  IMAD.MOV.U32 R3, RZ, RZ, 0x20 ;  /* 0x00000020ff037424 */ /* 0x000fe200078e00ff */
[----:B------:R-:W-:Y:S01]  /*1c80*/  LOP3.LUT P4, RZ, R20, 0x2, RZ, 0xc0, !PT ;  /* 0x0000000214ff7812 */ /* 0x000fe2000788c0ff */
[----:B------:R-:W-:-:S02]  /*1c90*/  IMAD R0, R7, 0x400, R4 ;  /* 0x0000040007007824 */ /* 0x000fc400078e0204 */
[----:B------:R-:W-:Y:S01]  /*1ca0*/  IMAD.SHL.U32 R188, R188, 0x2, RZ ;  /* 0x00000002bcbc7824 */ /* 0x000fe200078e00ff */
[----:B------:R-:W-:Y:S01]  /*1cb0*/  SEL R2, R2, 0xfffffff0, !P4 ;  /* 0xfffffff002027807 */ /* 0x000fe20006000000 */
[C---:B------:R-:W-:Y:S01]  /*1cc0*/  IMAD.SHL.U32 R72, R0.reuse, 0x2, RZ ;  /* 0x0000000200487824 */ /* 0x040fe200078e00ff */
[----:B------:R-:W-:Y:S01]  /*1cd0*/  LEA R190, R0, 0x18100, 0x1 ;  /* 0x0001810000be7811 */ /* 0x000fe200078e08ff */
[----:B------:R-:W-:Y:S01]  /*1ce0*/  @P5 IMAD.WIDE.U32 R8, R9, UR5, R198 ;  /* 0x0000000509085c25 */ /* 0x000fe2000f8e00c6 */
[----:B------:R-:W-:Y:S02]  /*1cf0*/  LOP3.LUT P4, RZ, R207, 0x2, RZ, 0xc0, !PT ;  /* 0x00000002cfff7812 */ /* 0x000fe4000788c0ff */
[----:B------:R-:W-:Y:S01]  /*1d00*/  PLOP3.LUT P5, PT, PT, PT, UP0, 0x80, 0x0 ;  /* 0x000000000000781c */ /* 0x000fe20003faf008 */
[----:B------:R-:W-:Y:S01]  /*1d10*/  IMAD.SHL.U32 R187, R2, 0x2, RZ ;  /* 0x0000000202bb7824 */ /* 0x000fe200078e00ff */
[----:B------:R-:W-:Y:S02]  /*1d20*/  @P6 LEA R0, P6, R8, c[0x0][0x1f8], 0x1 ;  /* 0x00007e0008006a11 */ /* 0x000fe400078c08ff */
[----:B------:R-:W-:Y:S01]  /*1d30*/  @P0 IADD3 R23, R9, UR4, RZ ;  /* 0x0000000409170c10 */ /* 0x000fe2000fffe0ff */
[----:B------:R-:W-:Y:S01]  /*1d40*/  IMAD.IADD R186, R190, 0x1, R187 ;  /* 0x00000001beba7824 */ /* 0x000fe200078e02bb */
[----:B------:R-:W-:Y:S01]  /*1d50*/  PLOP3.LUT P0, PT, PT, PT, UP0, 0x80, 0x0 ;  /* 0x000000000000781c */ /* 0x000fe20003f0f008 */
[----:B------:R-:W-:Y:S01]  /*1d60*/  ULDC UR4, c[0x0][0x1d0] ;  /* 0x0000740000047ab9 */ /* 0x000fe20000000800 */
[----:B------:R-:W-:Y:S01]  /*1d70*/  SEL R189, R3, 0xffffffe0, !P4 ;  /* 0xffffffe003bd7807 */ /* 0x000fe20006000000 */
[----:B------:R-:W-:Y:S01]  /*1d80*/  UIADD3 UR4, -UR16, UR4, UR6 ;  /* 0x0000000410047290 */ /* 0x000fe2000fffe106 */
[----:B------:R-:W-:-:S04]  /*1d90*/  DEPBAR.LE SB0, 0x3 ;  /* 0x000080c00000791a */ /* 0x000fc80000000000 */
[----:B------:R-:W-:-:S04]  /*1da0*/  DEPBAR.LE SB0, 0x2 ;  /* 0x000080800000791a */ /* 0x000fc80000000000 */
[----:B------:R-:W-:Y:S01]  /*1db0*/  BAR.SYNC.DEFER_BLOCKING 0x0 ;  /* 0x0000000000007b1d */ /* 0x000fe20000010000 */
[----:B------:R-:W-:Y:S01]  /*1dc0*/  IMAD.IADD R85, R188, 0x1, R189 ;  /* 0x00000001bc557824 */ /* 0x000fe200078e02bd */
[----:B------:R-:W-:Y:S02]  /*1dd0*/  @P5 LEA.HI.X R23, R8, c[0x0][0x1fc], R23, 0x1, P6 ;  /* 0x00007f0008175a11 */ /* 0x000fe400030f0c17 */
[----:B------:R-:W-:Y:S02]  /*1de0*/  PLOP3.LUT P5, PT, PT, PT, UP0, 0x80, 0x0 ;  /* 0x000000000000781c */ /* 0x000fe40003faf008 */
[----:B------:R-:W-:Y:S01]  /*1df0*/  @P0 IADD3 R2, P6, R0, UR22, RZ ;  /* 0x0000001600020c10 */ /* 0x000fe2000ffde0ff */
[----:B------:R-:W-:Y:S01]  /*1e00*/  ULDC UR16, c[0x0][0x324] ;  /* 0x0000c90000107ab9 */ /* 0x000fe20000000800 */
[----:B------:R-:W-:Y:S01]  /*1e10*/  PLOP3.LUT P0, PT, PT, PT, UP0, 0x80, 0x0 ;  /* 0x000000000000781c */ /* 0x000fe20003f0f008 */
[----:B------:R-:W-:-:S10]  /*1e20*/  ULOP3.LUT UR16, URZ, UR16, URZ, 0x33, !UPT ;  /* 0x000000103f107292 */ /* 0x000fd4000f8e333f */
[----:B------:R-:W-:Y:S02]  /*1e30*/  @P5 IADD3.X R21, R23, UR21, RZ, P6, !PT ;  /* 0x0000001517155c10 */ /* 0x000fe4000b7fe4ff */
[----:B------:R-:W-:Y:S01]  /*1e40*/  PLOP3.LUT P5, PT, PT, PT, UP0, 0x80, 0x0 ;  /* 0x000000000000781c */ /* 0x000fe20003faf008 */
[----:B------:R-:W-:Y:S01]  /*1e50*/  @P0 IMAD.MOV.U32 R22, RZ, RZ, R0 ;  /* 0x000000ffff160224 */ /* 0x000fe200078e0000 */
[----:B------:R-:W-:Y:S01]  /*1e60*/  PLOP3.LUT P6, PT, PT, PT, UP0, 0x80, 0x0 ;  /* 0x000000000000781c */ /* 0x000fe20003fcf008 */
[----:B------:R-:W-:Y:S01]  /*1e70*/  LDSM.16.M88.4 R72, [R72+0x18100] ;  /* 0x018100004848783b */ /* 0x000fe20000000200 */
[----:B------:R-:W-:Y:S01]  /*1e80*/  PLOP3.LUT P0, PT, PT, PT, UP0, 0x80, 0x0 ;  /* 0x000000000000781c */ /* 0x000fe20003f0f008 */
[----:B------:R-:W-:Y:S02]  /*1e90*/  IMAD.MOV.U32 R0, RZ, RZ, 0x40 ;  /* 0x00000040ff007424 */ /* 0x000fe400078e00ff */
[----:B------:R-:W3:Y:S04]  /*1ea0*/  LDSM.16.M88.4 R44, [R188+0xc100] ;  /* 0x00c10000bc2c783b */ /* 0x000ee80000000200 */
[----:B------:R-:W4:Y:S04]  /*1eb0*/  LDSM.16.M88.4 R36, [R188+0xc900] ;  /* 0x00c90000bc24783b */ /* 0x000f280000000200 */
[----:B------:R-:W4:Y:S04]  /*1ec0*/  LDSM.16.M88.4 R28, [R188+0xd100] ;  /* 0x00d10000bc1c783b */ /* 0x000f280000000200 */
[----:B-1----:R-:W5:Y:S04]  /*1ed0*/  LDSM.16.M88.4 R12, [R188+0xd900] ;  /* 0x00d90000bc0c783b */ /* 0x002f680000000200 */
[----:B------:R-:W-:Y:S04]  /*1ee0*/  LDSM.16.M88.4 R64, [R186] ;  /* 0x00000000ba40783b */ /* 0x000fe80000000200 */
[----:B--2---:R-:W1:Y:S04]  /*1ef0*/  LDSM.16.M88.4 R16, [R85+0xc100] ;  /* 0x00c100005510783b */ /* 0x004e680000000200 */
[----:B------:R-:W2:Y:S04]  /*1f00*/  LDSM.16.M88.4 R8, [R85+0xc900] ;  /* 0x00c900005508783b */ /* 0x000ea80000000200 */
[----:B------:R-:W-:Y:S01]  /*1f10*/  LDSM.16.M88.4 R68, [R85+0xd900] ;  /* 0x00d900005544783b */ /* 0x000fe20000000200 */
[C---:B---3--:R-:W-:Y:S08]  /*1f20*/  HMMA.16816.F32.BF16 R48, R72.reuse, R44, RZ ;  /* 0x0000002c4830723c */ /* 0x048ff000000418ff */
[C---:B----4-:R-:W-:Y:S08]  /*1f30*/  HMMA.16816.F32.BF16 R40, R72.reuse, R36, RZ ;  /* 0x000000244828723c */ /* 0x050ff000000418ff */
[C---:B------:R-:W-:Y:S08]  /*1f40*/  HMMA.16816.F32.BF16 R32, R72.reuse, R28, RZ ;  /* 0x0000001c4820723c */ /* 0x040ff000000418ff */
[C---:B------:R-:W-:Y:S08]  /*1f50*/  HMMA.16816.F32.BF16 R44, R72.reuse, R46, RZ ;  /* 0x0000002e482c723c */ /* 0x040ff000000418ff */
[C---:B------:R-:W-:Y:S08]  /*1f60*/  HMMA.16816.F32.BF16 R36, R72.reuse, R38, RZ ;  /* 0x000000264824723c */ /* 0x040ff000000418ff */
[C---:B------:R-:W-:Y:S08]  /*1f70*/  HMMA.16816.F32.BF16 R28, R72.reuse, R30, RZ ;  /* 0x0000001e481c723c */ /* 0x040ff000000418ff */
[C---:B-----5:R-:W-:Y:S08]  /*1f80*/  HMMA.16816.F32.BF16 R24, R72.reuse, R12, RZ ;  /* 0x0000000c4818723c */ /* 0x060ff000000418ff */
[----:B------:R-:W-:Y:S01]  /*1f90*/  HMMA.16816.F32.BF16 R72, R72, R14, RZ ;  /* 0x0000000e4848723c */ /* 0x000fe200000418ff */
[----:B------:R-:W3:Y:S04]  /*1fa0*/  LDSM.16.M88.4 R12, [R85+0xd100] ;  /* 0x00d10000550c783b */ /* 0x000ee80000000200 */
[----:B------:R-:W-:Y:S01]  /*1fb0*/  @!PT LDS RZ, [RZ] ;  /* 0x00000000fffff984 */ /* 0x000fe20000000800 */
[----:B------:R-:W-:Y:S01]  /*1fc0*/  @!PT LDS RZ, [RZ] ;  /* 0x00000000fffff984 */ /* 0x000fe20000000800 */
[----:B------:R-:W-:Y:S01]  /*1fd0*/  @!PT LDS RZ, [RZ] ;  /* 0x00000000fffff984 */ /* 0x000fe20000000800 */
[----:B------:R4:W-:Y:S01]  /*1fe0*/  @P5 LDGSTS.E.BYPASS.LTC128B.128 [R132+0x6100], [R22.64], !P3 ;  /* 0x0610000016845fae */ /* 0x0009e2000d901d52 */
[----:B------:R-:W-:-:S02]  /*1ff0*/  PLOP3.LUT P5, PT, PT, PT, UP0, 0x80, 0x0 ;  /* 0x000000000000781c */ /* 0x000fc40003faf008 */
[----:B-1----:R-:W-:Y:S01]  /*2000*/  HMMA.16816.F32.BF16 R48, R64, R16, R48 ;  /* 0x000000104030723c */ /* 0x002fe20000041830 */
[----:B------:R4:W-:Y:S01]  /*2010*/  @P6 LDGSTS.E.BYPASS.LTC128B.128 [R132+0x8100], [R22.64+0x80], !P2 ;  /* 0x0810008016846fae */ /* 0x0009e2000d101d52 */
[----:B------:R-:W-:-:S03]  /*2020*/  LOP3.LUT P6, RZ, R20, 0x4, RZ, 0xc0, !PT ;  /* 0x0000000414ff7812 */ /* 0x000fc600078cc0ff */
[----:B------:R4:W-:Y:S01]  /*2030*/  @P0 LDGSTS.E.BYPASS.LTC128B.128 [R132+0xa100], [R22.64+0x100], !P1 ;  /* 0x0a10010016840fae */ /* 0x0009e2000c901d52 */
[----:B------:R-:W-:Y:S02]  /*2040*/  LOP3.LUT P0, RZ, R207, 0x4, RZ, 0xc0, !PT ;  /* 0x00000004cfff7812 */ /* 0x000fe4000780c0ff */
[----:B------:R-:W-:Y:S01]  /*2050*/  SEL R3, R3, 0xffffffe0, !P6 ;  /* 0xffffffe003037807 */ /* 0x000fe20007000000 */
[C---:B--2---:R-:W-:Y:S01]  /*2060*/  HMMA.16816.F32.BF16 R40, R64.reuse, R8, R40 ;  /* 0x000000084028723c */ /* 0x044fe20000041828 */
[----:B------:R-:W-:Y:S01]  /*2070*/  PLOP3.LUT P6, PT, PT, PT, UP0, 0x80, 0x0 ;  /* 0x000000000000781c */ /* 0x000fe20003fcf008 */
[----:B------:R-:W-:Y:S01]  /*2080*/  @P5 IMAD.MOV.U32 R16, RZ, RZ, R2 ;  /* 0x000000ffff105224 */ /* 0x000fe200078e0002 */
[----:B------:R-:W-:Y:S01]  /*2090*/  SEL R192, R0, 0xffffffc0, !P0 ;  /* 0xffffffc000c07807 */ /* 0x000fe20004000000 */
[----:B------:R-:W-:Y:S01]  /*20a0*/  @P5 IMAD.MOV.U32 R17, RZ, RZ, R21 ;  /* 0x000000ffff115224 */ /* 0x000fe200078e0015 */
[----:B------:R-:W-:Y:S01]  /*20b0*/  PLOP3.LUT P5, PT, PT, PT, UP0, 0x80, 0x0 ;  /* 0x000000000000781c */ /* 0x000fe20003faf008 */
[C---:B------:R-:W-:Y:S01]  /*20c0*/  IMAD R185, R3.reuse, 0x2, R190 ;  /* 0x0000000203b97824 */ /* 0x040fe200078e02be */
[----:B------:R-:W-:Y:S01]  /*20d0*/  PLOP3.LUT P0, PT, PT, PT, UP0, 0x80, 0x0 ;  /* 0x000000000000781c */ /* 0x000fe20003f0f008 */
[----:B------:R-:W-:Y:S01]  /*20e0*/  IMAD.IADD R2, R188, 0x1, R192 ;  /* 0x00000001bc027824 */ /* 0x000fe200078e02c0 */
[----:B------:R-:W-:Y:S01]  /*20f0*/  HMMA.16816.F32.BF16 R36, R64, R10, R36 ;  /* 0x0000000a4024723c */ /* 0x000fe20000041824 */
[----:B------:R-:W-:-:S02]  /*2100*/  IMAD R184, R3, 0x2, R186 ;  /* 0x0000000203b87824 */ /* 0x000fc400078e02ba */
[----:B------:R-:W-:Y:S02]  /*2110*/  IMAD.IADD R0, R192, 0x1, R85 ;  /* 0x00000001c0007824 */ /* 0x000fe400078e0255 */
[----:B------:R1:W-:Y:S03]  /*2120*/  @P6 LDGSTS.E.BYPASS.LTC128B.128 [R132+0x7100], [R16.64], !P3 ;  /* 0x0710000010846fae */ /* 0x0003e6000d901d52 */
[----:B------:R-:W-:Y:S01]  /*2130*/  HMMA.16816.F32.BF16 R44, R64, R18, R44 ;  /* 0x00000012402c723c */ /* 0x000fe2000004182c */
[----:B------:R1:W-:Y:S01]  /*2140*/  @P5 LDGSTS.E.BYPASS.LTC128B.128 [R132+0x9100], [R16.64+0x80], !P2 ;  /* 0x0910008010845fae */ /* 0x0003e2000d101d52 */
[----:B------:R-:W-:-:S03]  /*2150*/  PLOP3.LUT P5, PT, PT, PT, UP3, 0x80, 0x0 ;  /* 0x000000000000781c */ /* 0x000fc60003faf038 */
[----:B------:R1:W-:Y:S01]  /*2160*/  @P0 LDGSTS.E.BYPASS.LTC128B.128 [R132+0xb100], [R16.64+0x100], !P1 ;  /* 0x0b10010010840fae */ /* 0x0003e2000c901d52 */
[----:B------:R-:W-:Y:S02]  /*2170*/  PLOP3.LUT P0, PT, PT, PT, UP3, 0x80, 0x0 ;  /* 0x000000000000781c */ /* 0x000fe40003f0f038 */
[C---:B---3--:R-:W-:Y:S01]  /*2180*/  HMMA.16816.F32.BF16 R32, R64.reuse, R12, R32 ;  /* 0x0000000c4020723c */ /* 0x048fe20000041820 */
[----:B----4-:R-:W-:Y:S04]  /*2190*/  LDSM.16.M88.4 R20, [R185] ;  /* 0x00000000b914783b */ /* 0x010fe80000000200 */
[----:B------:R-:W2:Y:S03]  /*21a0*/  LDSM.16.M88.4 R8, [R2+0xd100] ;  /* 0x00d100000208783b */ /* 0x000ea60000000200 */
[C---:B------:R-:W-:Y:S01]  /*21b0*/  HMMA.16816.F32.BF16 R28, R64.reuse, R14, R28 ;  /* 0x0000000e401c723c */ /* 0x040fe2000004181c */
[----:B------:R-:W3:Y:S04]  /*21c0*/  LDSM.16.M88.4 R56, [R2+0xc900] ;  /* 0x00c900000238783b */ /* 0x000ee80000000200 */
[----:B------:R-:W4:Y:S03]  /*21d0*/  LDSM.16.M88.4 R60, [R2+0xc100] ;  /* 0x00c10000023c783b */ /* 0x000f260000000200 */
[C---:B------:R-:W-:Y:S01]  /*21e0*/  HMMA.16816.F32.BF16 R24, R64.reuse, R68, R24 ;  /* 0x000000444018723c */ /* 0x040fe20000041818 */
[----:B------:R-:W5:Y:S04]  /*21f0*/  LDSM.16.M88.4 R52, [R2+0xd900] ;  /* 0x00d900000234783b */ /* 0x000f680000000200 */
[----:B------:R-:W-:Y:S03]  /*2200*/  LDSM.16.M88.4 R76, [R184] ;  /* 0x00000000b84c783b */ /* 0x000fe60000000200 */
[----:B------:R-:W-:Y:S01]  /*2210*/  HMMA.16816.F32.BF16 R72, R64, R70, R72 ;  /* 0x000000464048723c */ /* 0x000fe20000041848 */
[----:B------:R-:W4:Y:S04]  /*2220*/  LDSM.16.M88.4 R12, [R0+0xc900] ;  /* 0x00c90000000c783b */ /* 0x000f280000000200 */
[----:B-1----:R-:W1:Y:S04]  /*2230*/  LDSM.16.M88.4 R16, [R0+0xc100] ;  /* 0x00c100000010783b */ /* 0x002e680000000200 */
[----:B------:R-:W-:Y:S04]  /*2240*/  LDSM.16.M88.4 R80, [R0+0xd900] ;  /* 0x00d900000050783b */ /* 0x000fe80000000200 */
[----:B------:R-:W-:Y:S04]  /*2250*/  LDSM.16.M88.4 R68, [R190+0x4000] ;  /* 0x00400000be44783b */ /* 0x000fe80000000200 */
[----:B------:R-:W-:Y:S01]  /*2260*/  LDSM.16.M88.4 R64, [R188+0xe100] ;  /* 0x00e10000bc40783b */ /* 0x000fe20000000200 */
[C---:B--2---:R-:W-:Y:S03]  /*2270*/  HMMA.16816.F32.BF16 R32, R20.reuse, R8, R32 ;  /* 0x000000081420723c */ /* 0x044fe60000041820 */
[----:B------:R-:W0:Y:S05]  /*2280*/  LDGDEPBAR ;  /* 0x00000000000079af */ /* 0x000e2a0000000000 */
[C---:B------:R-:W-:Y:S01]  /*2290*/  HMMA.16816.F32.BF16 R28, R20.reuse, R10, R28 ;  /* 0x0000000a141c723c */ /* 0x040fe2000004181c */
[----:B------:R-:W2:Y:S07]  /*22a0*/  LDSM.16.M88.4 R8, [R0+0xd100] ;  /* 0x00d100000008783b */ /* 0x000eae0000000200 */
[C---:B---3--:R-:W-:Y:S08]  /*22b0*/  HMMA.16816.F32.BF16 R40, R20.reuse, R56, R40 ;  /* 0x000000381428723c */ /* 0x048ff00000041828 */
[C---:B------:R-:W-:Y:S01]  /*22c0*/  HMMA.16816.F32.BF16 R36, R20.reuse, R58, R36 ;  /* 0x0000003a1424723c */ /* 0x040fe20000041824 */
[----:B------:R-:W-:Y:S07]  /*22d0*/  LDSM.16.M88.4 R56, [R188+0xf100] ;  /* 0x00f10000bc38783b */ /* 0x000fee0000000200 */
[C---:B----4-:R-:W-:Y:S08]  /*22e0*/  HMMA.16816.F32.BF16 R48, R20.reuse, R60, R48 ;  /* 0x0000003c1430723c */ /* 0x050ff00000041830 */
[C---:B------:R-:W-:Y:S01]  /*22f0*/  HMMA.16816.F32.BF16 R44, R20.reuse, R62, R44 ;  /* 0x0000003e142c723c */ /* 0x040fe2000004182c */
[----:B------:R-:W3:Y:S07]  /*2300*/  LDSM.16.M88.4 R60, [R188+0xe900] ;  /* 0x00e90000bc3c783b */ /* 0x000eee0000000200 */
[C---:B-----5:R-:W-:Y:S08]  /*2310*/  HMMA.16816.F32.BF16 R24, R20.reuse, R52, R24 ;  /* 0x000000341418723c */ /* 0x060ff00000041818 */
[----:B------:R-:W-:Y:S01]  /*2320*/  HMMA.16816.F32.BF16 R72, R20, R54, R72 ;  /* 0x000000361448723c */ /* 0x000fe20000041848 */
[----:B------:R-:W4:Y:S04]  /*2330*/  LDSM.16.M88.4 R52, [R188+0xf900] ;  /* 0x00f90000bc34783b */ /* 0x000f280000000200 */
[----:B------:R-:W-:Y:S03]  /*2340*/  LDSM.16.M88.4 R20, [R186+0x4000] ;  /* 0x00400000ba14783b */ /* 0x000fe60000000200 */
[C---:B------:R-:W-:Y:S08]  /*2350*/  HMMA.16816.F32.BF16 R40, R76.reuse, R12, R40 ;  /* 0x0000000c4c28723c */ /* 0x040ff00000041828 */
[C---:B------:R-:W-:Y:S01]  /*2360*/  HMMA.16816.F32.BF16 R36, R76.reuse, R14, R36 ;  /* 0x0000000e4c24723c */ /* 0x040fe20000041824 */
[----:B------:R-:W5:Y:S07]  /*2370*/  LDSM.16.M88.4 R12, [R85+0xe900] ;  /* 0x00e90000550c783b */ /* 0x000f6e0000000200 */
[C---:B-1----:R-:W-:Y:S08]  /*2380*/  HMMA.16816.F32.BF16 R48, R76.reuse, R16, R48 ;  /* 0x000000104c30723c */ /* 0x042ff00000041830 */
[C---:B------:R-:W-:Y:S01]  /*2390*/  HMMA.16816.F32.BF16 R44, R76.reuse, R18, R44 ;  /* 0x000000124c2c723c */ /* 0x040fe2000004182c */
[----:B------:R-:W1:Y:S07]  /*23a0*/  LDSM.16.M88.4 R16, [R85+0xe100] ;  /* 0x00e100005510783b */ /* 0x000e6e0000000200 */
[C---:B--2---:R-:W-:Y:S08]  /*23b0*/  HMMA.16816.F32.BF16 R32, R76.reuse, R8, R32 ;  /* 0x000000084c20723c */ /* 0x044ff00000041820 */
[C---:B------:R-:W-:Y:S01]  /*23c0*/  HMMA.16816.F32.BF16 R28, R76.reuse, R10, R28 ;  /* 0x0000000a4c1c723c */ /* 0x040fe2000004181c */
[----:B------:R-:W2:Y:S07]  /*23d0*/  LDSM.16.M88.4 R8, [R85+0xf100] ;  /* 0x00f100005508783b */ /* 0x000eae0000000200 */
[----:B------:R-:W-:Y:S08]  /*23e0*/  HMMA.16816.F32.BF16 R24, R76, R80, R24 ;  /* 0x000000504c18723c */ /* 0x000ff00000041818 */
[C---:B---3--:R-:W-:Y:S08]  /*23f0*/  HMMA.16816.F32.BF16 R40, R68.reuse, R60, R40 ;  /* 0x0000003c4428723c */ /* 0x048ff00000041828 */
        /* <DEDUP_REMOVED lines=8> */
[----:B------:R-:W3:Y:S07]  /*2480*/  LDSM.16.M88.4 R56, [R85+0xf900] ;  /* 0x00f900005538783b */ /* 0x000eee0000000200 */
[----:B----4-:R-:W-:Y:S01]  /*2490*/  HMMA.16816.F32.BF16 R64, R68, R52, R24 ;  /* 0x000000344440723c */ /* 0x010fe20000041818 */
[----:B------:R-:W4:Y:S07]  /*24a0*/  LDSM.16.M88.4 R24, [R2+0xe100] ;  /* 0x00e100000218783b */ /* 0x000f2e0000000200 */
[C---:B-----5:R-:W-:Y:S08]  /*24b0*/  HMMA.16816.F32.BF16 R40, R20.reuse, R12, R40 ;  /* 0x0000000c1428723c */ /* 0x060ff00000041828 */
[----:B------:R-:W-:Y:S01]  /*24c0*/  HMMA.16816.F32.BF16 R36, R20, R14, R36 ;  /* 0x0000000e1424723c */ /* 0x000fe20000041824 */
[----:B------:R-:W5:Y:S07]  /*24d0*/  LDSM.16.M88.4 R12, [R2+0xe900] ;  /* 0x00e90000020c783b */ /* 0x000f6e0000000200 */
[----:B------:R-:W-:Y:S01]  /*24e0*/  HMMA.16816.F32.BF16 R72, R68, R54, R72 ;  /* 0x000000364448723c */ /* 0x000fe20000041848 */
[----:B------:R-:W4:Y:S07]  /*24f0*/  LDSM.16.M88.4 R52, [R2+0xf100] ;  /* 0x00f100000234783b */ /* 0x000f2e0000000200 */
[C---:B-1----:R-:W-:Y:S08]  /*2500*/  HMMA.16816.F32.BF16 R48, R20.reuse, R16, R48 ;  /* 0x000000101430723c */ /* 0x042ff00000041830 */
[C---:B------:R-:W-:Y:S01]  /*2510*/  HMMA.16816.F32.BF16 R44, R20.reuse, R18, R44 ;  /* 0x00000012142c723c */ /* 0x040fe2000004182c */
[----:B------:R-:W1:Y:S07]  /*2520*/  LDSM.16.M88.4 R16, [R2+0xf900] ;  /* 0x00f900000210783b */ /* 0x000e6e0000000200 */
[C---:B--2---:R-:W-:Y:S08]  /*2530*/  HMMA.16816.F32.BF16 R32, R20.reuse, R8, R32 ;  /* 0x000000081420723c */ /* 0x044ff00000041820 */
[C---:B------:R-:W-:Y:S01]  /*2540*/  HMMA.16816.F32.BF16 R68, R20.reuse, R10, R28 ;  /* 0x0000000a1444723c */ /* 0x040fe2000004181c */
[----:B------:R-:W-:Y:S04]  /*2550*/  LDSM.16.M88.4 R28, [R184+0x4000] ;  /* 0x00400000b81c783b */ /* 0x000fe80000000200 */
[----:B------:R-:W2:Y:S03]  /*2560*/  LDSM.16.M88.4 R8, [R0+0xe100] ;  /* 0x00e100000008783b */ /* 0x000ea60000000200 */
[C---:B---3--:R-:W-:Y:S08]  /*2570*/  HMMA.16816.F32.BF16 R64, R20.reuse, R56, R64 ;  /* 0x000000381440723c */ /* 0x048ff00000041840 */
[----:B------:R-:W-:Y:S01]  /*2580*/  HMMA.16816.F32.BF16 R72, R20, R58, R72 ;  /* 0x0000003a1448723c */ /* 0x000fe20000041848 */
[----:B------:R-:W3:Y:S04]  /*2590*/  LDSM.16.M88.4 R56, [R0+0xe900] ;  /* 0x00e900000038783b */ /* 0x000ee80000000200 */
[----:B------:R-:W1:Y:S03]  /*25a0*/  LDSM.16.M88.4 R20, [R0+0xf100] ;  /* 0x00f100000014783b */ /* 0x000e660000000200 */
[C---:B----4-:R-:W-:Y:S08]  /*25b0*/  HMMA.16816.F32.BF16 R48, R60.reuse, R24, R48 ;  /* 0x000000183c30723c */ /* 0x050ff00000041830 */
[C---:B------:R-:W-:Y:S01]  /*25c0*/  HMMA.16816.F32.BF16 R44, R60.reuse, R26, R44 ;  /* 0x0000001a3c2c723c */ /* 0x040fe2000004182c */
[----:B------:R-:W-:Y:S07]  /*25d0*/  LDSM.16.M88.4 R24, [R190+0x8000] ;  /* 0x00800000be18783b */ /* 0x000fee0000000200 */
[C---:B-----5:R-:W-:Y:S08]  /*25e0*/  HMMA.16816.F32.BF16 R40, R60.reuse, R12, R40 ;  /* 0x0000000c3c28723c */ /* 0x060ff00000041828 */
[C---:B------:R-:W-:Y:S01]  /*25f0*/  HMMA.16816.F32.BF16 R36, R60.reuse, R14, R36 ;  /* 0x0000000e3c24723c */ /* 0x040fe20000041824 */
[----:B------:R-:W4:Y:S07]  /*2600*/  LDSM.16.M88.4 R12, [R0+0xf900] ;  /* 0x00f90000000c783b */ /* 0x000f2e0000000200 */
[C---:B------:R-:W-:Y:S08]  /*2610*/  HMMA.16816.F32.BF16 R32, R60.reuse, R52, R32 ;  /* 0x000000343c20723c */ /* 0x040ff00000041820 */
[C---:B------:R-:W-:Y:S01]  /*2620*/  HMMA.16816.F32.BF16 R68, R60.reuse, R54, R68 ;  /* 0x000000363c44723c */ /* 0x040fe20000041844 */
[----:B------:R-:W-:Y:S07]  /*2630*/  LDSM.16.M88.4 R52, [R188+0x11100] ;  /* 0x01110000bc34783b */ /* 0x000fee0000000200 */
[C---:B-1----:R-:W-:Y:S08]  /*2640*/  HMMA.16816.F32.BF16 R64, R60.reuse, R16, R64 ;  /* 0x000000103c40723c */ /* 0x042ff00000041840 */
[----:B------:R-:W-:Y:S01]  /*2650*/  HMMA.16816.F32.BF16 R72, R60, R18, R72 ;  /* 0x000000123c48723c */ /* 0x000fe20000041848 */
[----:B------:R-:W1:Y:S04]  /*2660*/  LDSM.16.M88.4 R16, [R188+0x10100] ;  /* 0x01010000bc10783b */ /* 0x000e680000000200 */
[----:B------:R-:W-:Y:S03]  /*2670*/  LDSM.16.M88.4 R60, [R85+0x10900] ;  /* 0x01090000553c783b */ /* 0x000fe60000000200 */
[C---:B--2---:R-:W-:Y:S08]  /*2680*/  HMMA.16816.F32.BF16 R48, R28.reuse, R8, R48 ;  /* 0x000000081c30723c */ /* 0x044ff00000041830 */
[C---:B------:R-:W-:Y:S01]  /*2690*/  HMMA.16816.F32.BF16 R44, R28.reuse, R10, R44 ;  /* 0x0000000a1c2c723c */ /* 0x040fe2000004182c */
[----:B------:R-:W2:Y:S07]  /*26a0*/  LDSM.16.M88.4 R8, [R188+0x10900] ;  /* 0x01090000bc08783b */ /* 0x000eae0000000200 */
[C---:B---3--:R-:W-:Y:S08]  /*26b0*/  HMMA.16816.F32.BF16 R40, R28.reuse, R56, R40 ;  /* 0x000000381c28723c */ /* 0x048ff00000041828 */
[C---:B------:R-:W-:Y:S01]  /*26c0*/  HMMA.16816.F32.BF16 R36, R28.reuse, R58, R36 ;  /* 0x0000003a1c24723c */ /* 0x040fe20000041824 */
[----:B------:R-:W-:Y:S07]  /*26d0*/  LDSM.16.M88.4 R56, [R186+0x8000] ;  /* 0x00800000ba38783b */ /* 0x000fee0000000200 */
[C---:B------:R-:W-:Y:S08]  /*26e0*/  HMMA.16816.F32.BF16 R32, R28.reuse, R20, R32 ;  /* 0x000000141c20723c */ /* 0x040ff00000041820 */
[C---:B------:R-:W-:Y:S01]  /*26f0*/  HMMA.16816.F32.BF16 R68, R28.reuse, R22, R68 ;  /* 0x000000161c44723c */ /* 0x040fe20000041844 */
[----:B------:R-:W3:Y:S07]  /*2700*/  LDSM.16.M88.4 R20, [R85+0x10100] ;  /* 0x010100005514783b */ /* 0x000eee0000000200 */
[C---:B----4-:R-:W-:Y:S08]  /*2710*/  HMMA.16816.F32.BF16 R64, R28.reuse, R12, R64 ;  /* 0x0000000c1c40723c */ /* 0x050ff00000041840 */
[----:B------:R-:W-:Y:S01]  /*2720*/  HMMA.16816.F32.BF16 R72, R28, R14, R72 ;  /* 0x0000000e1c48723c */ /* 0x000fe20000041848 */
[----:B------:R-:W4:Y:S04]  /*2730*/  LDSM.16.M88.4 R12, [R188+0x11900] ;  /* 0x01190000bc0c783b */ /* 0x000f280000000200 */
[----:B------:R-:W-:Y:S03]  /*2740*/  LDSM.16.M88.4 R28, [R85+0x11100] ;  /* 0x01110000551c783b */ /* 0x000fe60000000200 */
[C---:B-1----:R-:W-:Y:S08]  /*2750*/  HMMA.16816.F32.BF16 R48, R24.reuse, R16, R48 ;  /* 0x000000101830723c */ /* 0x042ff00000041830 */
[C---:B------:R-:W-:Y:S01]  /*2760*/  HMMA.16816.F32.BF16 R44, R24.reuse, R18, R44 ;  /* 0x00000012182c723c */ /* 0x040fe2000004182c */
[----:B------:R-:W-:Y:S07]  /*2770*/  LDSM.16.M88.4 R16, [R185+0x8000] ;  /* 0x00800000b910783b */ /* 0x000fee0000000200 */
[C---:B--2---:R-:W-:Y:S08]  /*2780*/  HMMA.16816.F32.BF16 R40, R24.reuse, R8, R40 ;  /* 0x000000081828723c */ /* 0x044ff00000041828 */
[----:B------:R-:W-:Y:S01]  /*2790*/  HMMA.16816.F32.BF16 R36, R24, R10, R36 ;  /* 0x0000000a1824723c */ /* 0x000fe20000041824 */
[----:B------:R-:W1:Y:S07]  /*27a0*/  LDSM.16.M88.4 R8, [R2+0x10100] ;  /* 0x010100000208783b */ /* 0x000e6e0000000200 */
[C---:B---3--:R-:W-:Y:S08]  /*27b0*/  HMMA.16816.F32.BF16 R48, R56.reuse, R20, R48 ;  /* 0x000000143830723c */ /* 0x048ff00000041830 */
[----:B------:R-:W-:Y:S01]  /*27c0*/  HMMA.16816.F32.BF16 R44, R56, R22, R44 ;  /* 0x00000016382c723c */ /* 0x000fe2000004182c */
[----:B------:R-:W-:Y:S07]  /*27d0*/  LDSM.16.M88.4 R20, [R2+0x10900] ;  /* 0x010900000214783b */ /* 0x000fee0000000200 */
[C---:B------:R-:W-:Y:S08]  /*27e0*/  HMMA.16816.F32.BF16 R32, R24.reuse, R52, R32 ;  /* 0x000000341820723c */ /* 0x040ff00000041820 */
[C---:B------:R-:W-:Y:S01]  /*27f0*/  HMMA.16816.F32.BF16 R68, R24.reuse, R54, R68 ;  /* 0x000000361844723c */ /* 0x040fe20000041844 */
[----:B------:R-:W-:Y:S07]  /*2800*/  LDSM.16.M88.4 R52, [R2+0x11100] ;  /* 0x011100000234783b */ /* 0x000fee0000000200 */
[C---:B----4-:R-:W-:Y:S08]  /*2810*/  HMMA.16816.F32.BF16 R64, R24.reuse, R12, R64 ;  /* 0x0000000c1840723c */ /* 0x050ff00000041840 */
[----:B------:R-:W-:Y:S01]  /*2820*/  HMMA.16816.F32.BF16 R72, R24, R14, R72 ;  /* 0x0000000e1848723c */ /* 0x000fe20000041848 */
[----:B------:R-:W-:Y:S04]  /*2830*/  LDSM.16.M88.4 R24, [R184+0x8000] ;  /* 0x00800000b818783b */ /* 0x000fe80000000200 */
[----:B------:R-:W2:Y:S03]  /*2840*/  LDSM.16.M88.4 R12, [R0+0x10100] ;  /* 0x01010000000c783b */ /* 0x000ea60000000200 */
[C---:B-1----:R-:W-:Y:S08]  /*2850*/  HMMA.16816.F32.BF16 R48, R16.reuse, R8, R48 ;  /* 0x000000081030723c */ /* 0x042ff00000041830 */
[----:B------:R-:W-:Y:S01]  /*2860*/  HMMA.16816.F32.BF16 R44, R16, R10, R44 ;  /* 0x0000000a102c723c */ /* 0x000fe2000004182c */
[----:B------:R-:W-:Y:S07]  /*2870*/  LDSM.16.M88.4 R8, [R0+0x11100] ;  /* 0x011100000008783b */ /* 0x000fee0000000200 */
[C---:B------:R-:W-:Y:S08]  /*2880*/  HMMA.16816.F32.BF16 R68, R56.reuse, R30, R68 ;  /* 0x0000001e3844723c */ /* 0x040ff00000041844 */
[C---:B------:R-:W-:Y:S08]  /*2890*/  HMMA.16816.F32.BF16 R40, R56.reuse, R60, R40 ;  /* 0x0000003c3828723c */ /* 0x040ff00000041828 */
[----:B------:R-:W-:Y:S08]  /*28a0*/  HMMA.16816.F32.BF16 R36, R56, R62, R36 ;  /* 0x0000003e3824723c */ /* 0x000ff00000041824 */
[C---:B--2---:R-:W-:Y:S08]  /*28b0*/  HMMA.16816.F32.BF16 R48, R24.reuse, R12, R48 ;  /* 0x0000000c1830723c */ /* 0x044ff00000041830 */
[----:B------:R-:W-:Y:S01]  /*28c0*/  HMMA.16816.F32.BF16 R44, R24, R14, R44 ;  /* 0x0000000e182c723c */ /* 0x000fe2000004182c */
[----:B------:R1:W2:Y:S07]  /*28d0*/  LDSM.16.M88.4 R12, [R2+0x11900] ;  /* 0x01190000020c783b */ /* 0x0002ae0000000200 */
[----:B------:R-:W-:Y:S08]  /*28e0*/  HMMA.16816.F32.BF16 R64, R56, R76, R64 ;  /* 0x0000004c3840723c */ /* 0x000ff00000041840 */
[----:B------:R-:W-:Y:S01]  /*28f0*/  HMMA.16816.F32.BF16 R68, R16, R54, R68 ;  /* 0x000000361044723c */ /* 0x000fe20000041844 */
[----:B------:R-:W-:-:S06]  /*2900*/  FMUL.FTZ R48, R48, c[0x0][0x320] ;  /* 0x0000c80030307a20 */ /* 0x000fcc0000410000 */
[----:B------:R-:W3:Y:S01]  /*2910*/  MUFU.TANH R48, R48 ;  /* 0x0000003000307308 */ /* 0x000ee20000002400 */
[----:B------:R-:W-:Y:S01]  /*2920*/  HMMA.16816.F32.BF16 R72, R56, R78, R72 ;  /* 0x0000004e3848723c */ /* 0x000fe20000041848 */
[----:B------:R-:W-:-:S06]  /*2930*/  FMUL.FTZ R44, R44, c[0x0][0x320] ;  /* 0x0000c8002c2c7a20 */ /* 0x000fcc0000410000 */
[----:B-1----:R1:W4:Y:S01]  /*2940*/  MUFU.TANH R2, R44 ;  /* 0x0000002c00027308 */ /* 0x0023220000002400 */
[----:B------:R-:W-:Y:S01]  /*2950*/  HMMA.16816.F32.BF16 R32, R56, R28, R32 ;  /* 0x0000001c3820723c */ /* 0x000fe20000041820 */
[----:B------:R-:W5:Y:S07]  /*2960*/  LDSM.16.M88.4 R28, [R0+0x10900] ;  /* 0x01090000001c783b */ /* 0x000f6e0000000200 */
[C---:B------:R-:W-:Y:S08]  /*2970*/  HMMA.16816.F32.BF16 R40, R16.reuse, R20, R40 ;  /* 0x000000141028723c */ /* 0x040ff00000041828 */
[C---:B------:R-:W-:Y:S01]  /*2980*/  HMMA.16816.F32.BF16 R36, R16.reuse, R22, R36 ;  /* 0x000000161024723c */ /* 0x040fe20000041824 */
[----:B------:R-:W1:Y:S07]  /*2990*/  LDSM.16.M88.4 R20, [R0+0x11900] ;  /* 0x011900000014783b */ /* 0x000e6e0000000200 */
[----:B--2---:R-:W-:Y:S07]  /*29a0*/  HMMA.16816.F32.BF16 R64, R16, R12, R64 ;  /* 0x0000000c1040723c */ /* 0x004fee0000041840 */
[----:B------:R-:W-:Y:S01]  /*29b0*/  LEA.HI R12, R86, R5, RZ, 0x2 ;  /* 0x00000005560c7211 */ /* 0x000fe200078f10ff */
[----:B------:R-:W-:Y:S03]  /*29c0*/  HMMA.16816.F32.BF16 R68, R24, R10, R68 ;  /* 0x0000000a1844723c */ /* 0x000fe60000041844 */
[----:B------:R-:W-:-:S04]  /*29d0*/  LOP3.LUT R12, R12, 0xfffffffc, RZ, 0xc0, !PT ;  /* 0xfffffffc0c0c7812 */ /* 0x000fc800078ec0ff */
[----:B------:R-:W-:Y:S01]  /*29e0*/  LOP3.LUT R10, R84, 0xffffffe0, RZ, 0xc0, !PT ;  /* 0xffffffe0540a7812 */ /* 0x000fe200078ec0ff */
[----:B------:R-:W-:Y:S01]  /*29f0*/  HMMA.16816.F32.BF16 R72, R16, R14, R72 ;  /* 0x0000000e1048723c */ /* 0x000fe20000041848 */
[----:B------:R-:W-:-:S03]  /*2a00*/  IMAD.IADD R12, R5, 0x1, -R12 ;  /* 0x00000001050c7824 */ /* 0x000fc600078e0a0c */
[----:B------:R-:W-:-:S03]  /*2a10*/  IMAD.IADD R10, R5, 0x1, -R10 ;  /* 0x00000001050a7824 */ /* 0x000fc600078e0a0a */
[----:B------:R-:W-:Y:S01]  /*2a20*/  SHF.R.S32.HI R14, RZ, 0x1f, R7 ;  /* 0x0000001fff0e7819 */ /* 0x000fe20000011407 */
[----:B------:R-:W-:Y:S01]  /*2a30*/  HMMA.16816.F32.BF16 R32, R16, R52, R32 ;  /* 0x000000341020723c */ /* 0x000fe20000041820 */
[----:B------:R-:W-:Y:S02]  /*2a40*/  SHF.R.S32.HI R5, RZ, 0x1f, R10 ;  /* 0x0000001fff057819 */ /* 0x000fe4000001140a */
[----:B------:R-:W-:Y:S02]  /*2a50*/  LEA.HI R14, R14, R7, RZ, 0x3 ;  /* 0x000000070e0e7211 */ /* 0x000fe400078f18ff */
[----:B------:R-:W-:Y:S02]  /*2a60*/  LEA.HI R5, R5, R10, RZ, 0x2 ;  /* 0x0000000a05057211 */ /* 0x000fe400078f10ff */
[----:B------:R-:W-:Y:S01]  /*2a70*/  LOP3.LUT R14, R14, 0xffffff8, RZ, 0xc0, !PT ;  /* 0x0ffffff80e0e7812 */ /* 0x000fe200078ec0ff */
[C---:B-----5:R-:W-:Y:S01]  /*2a80*/  HMMA.16816.F32.BF16 R40, R24.reuse, R28, R40 ;  /* 0x0000001c1828723c */ /* 0x060fe20000041828 */
[C---:B------:R-:W-:Y:S01]  /*2a90*/  LEA.HI.SX32 R200, R5.reuse, UR8, 0x1e ;  /* 0x0000000805c87c11 */ /* 0x040fe2000f8ff2ff */
[----:B------:R-:W-:Y:S01]  /*2aa0*/  FMUL.FTZ R68, R68, c[0x0][0x320] ;  /* 0x0000c80044447a20 */ /* 0x000fe20000410000 */
[----:B------:R-:W-:Y:S01]  /*2ab0*/  LOP3.LUT R201, R5, 0x7ffffffc, RZ, 0xc0, !PT ;  /* 0x7ffffffc05c97812 */ /* 0x000fe200078ec0ff */
[----:B------:R-:W-:Y:S01]  /*2ac0*/  IMAD.IADD R13, R7, 0x1, -R14 ;  /* 0x00000001070d7824 */ /* 0x000fe200078e0a0e */
[----:B------:R-:W-:Y:S01]  /*2ad0*/  LEA.HI R7, R12, R12, RZ, 0x1 ;  /* 0x0000000c0c077211 */ /* 0x000fe200078f08ff */
[----:B------:R-:W-:Y:S01]  /*2ae0*/  IMAD.U32 R14, RZ, RZ, UR4 ;  /* 0x00000004ff0e7e24 */ /* 0x000fe2000f8e00ff */
[----:B------:R2:W1:Y:S01]  /*2af0*/  MUFU.TANH R163, R68 ;  /* 0x0000004400a37308 */ /* 0x0004620000002400 */
[----:B------:R-:W-:Y:S01]  /*2b00*/  IMAD R200, R13, 0x10, R200 ;  /* 0x000000100dc87824 */ /* 0x000fe200078e02c8 */
[----:B------:R-:W-:Y:S01]  /*2b10*/  LOP3.LUT R7, R7, 0x1ffffffe, RZ, 0xc0, !PT ;  /* 0x1ffffffe07077812 */ /* 0x000fe200078ec0ff */
[----:B------:R-:W-:Y:S01]  /*2b20*/  HMMA.16816.F32.BF16 R36, R24, R30, R36 ;  /* 0x0000001e1824723c */ /* 0x000fe20000041824 */
[----:B------:R-:W-:-:S02]  /*2b30*/  IMAD.IADD R201, R10, 0x1, -R201 ;  /* 0x000000010ac97824 */ /* 0x000fc400078e0ac9 */
[----:B------:R-:W-:Y:S02]  /*2b40*/  FMUL.FTZ R29, R49, c[0x0][0x320] ;  /* 0x0000c800311d7a20 */ /* 0x000fe40000410000 */
[----:B------:R-:W-:Y:S02]  /*2b50*/  IMAD.IADD R7, R12, 0x1, -R7 ;  /* 0x000000010c077824 */ /* 0x000fe400078e0a07 */
[----:B------:R-:W-:Y:S01]  /*2b60*/  IMAD.SHL.U32 R201, R201, 0x2, RZ ;  /* 0x00000002c9c97824 */ /* 0x000fe200078e00ff */
[----:B------:R-:W-:Y:S01]  /*2b70*/  HMMA.16816.F32.BF16 R32, R24, R8, R32 ;  /* 0x000000081820723c */ /* 0x000fe20000041820 */
[----:B------:R-:W-:Y:S01]  /*2b80*/  IMAD R200, R7, 0x8, R200 ;  /* 0x0000000807c87824 */ /* 0x000fe200078e02c8 */
[----:B------:R-:W2:Y:S01]  /*2b90*/  MUFU.TANH R29, R29 ;  /* 0x0000001d001d7308 */ /* 0x000ea20000002400 */
[----:B------:R-:W-:Y:S01]  /*2ba0*/  FMUL.FTZ R28, R50, c[0x0][0x320] ;  /* 0x0000c800321c7a20 */ /* 0x000fe20000410000 */
[----:B------:R-:W-:Y:S01]  /*2bb0*/  IADD3 R14, R14, -c[0x0][0x168], -R201 ;  /* 0x80005a000e0e7a10 */ /* 0x000fe20007ffe8c9 */
[----:B------:R-:W-:Y:S01]  /*2bc0*/  @P5 IMAD.HI.U32 R7, R200, c[0x0][0x2c8], RZ ;  /* 0x0000b200c8075a27 */ /* 0x000fe200078e00ff */
[----:B------:R-:W-:-:S02]  /*2bd0*/  IADD3 R12, -R201, c[0x0][0x1d0], -R6 ;  /* 0x00007400c90c7a10 */ /* 0x000fc40007ffe906 */
[C---:B-1----:R-:W-:Y:S01]  /*2be0*/  HMMA.16816.F32.BF16 R64, R24.reuse, R20, R64 ;  /* 0x000000141840723c */ /* 0x042fe20000041840 */
[----:B------:R-:W-:Y:S01]  /*2bf0*/  FMUL.FTZ R30, R45, c[0x0][0x320] ;  /* 0x0000c8002d1e7a20 */ /* 0x000fe20000410000 */
[----:B------:R-:W1:Y:S01]  /*2c00*/  MUFU.TANH R28, R28 ;  /* 0x0000001c001c7308 */ /* 0x000e620000002400 */
[----:B------:R-:W-:Y:S01]  /*2c10*/  FMUL.FTZ R8, R40, c[0x0][0x320] ;  /* 0x0000c80028087a20 */ /* 0x000fe20000410000 */
[C---:B------:R-:W-:Y:S01]  /*2c20*/  IADD3 R16, R14.reuse, c[0x0][0x328], RZ ;  /* 0x0000ca000e107a10 */ /* 0x040fe20007ffe0ff */
[----:B------:R-:W-:Y:S01]  /*2c30*/  FMUL.FTZ R9, R41, c[0x0][0x320] ;  /* 0x0000c80029097a20 */ /* 0x000fe20000410000 */
[----:B------:R-:W-:Y:S01]  /*2c40*/  IADD3 R14, R14, UR16, RZ ;  /* 0x000000100e0e7c10 */ /* 0x000fe2000fffe0ff */
[----:B------:R-:W-:Y:S01]  /*2c50*/  IMAD.MOV.U32 R20, RZ, RZ, R200 ;  /* 0x000000ffff147224 */ /* 0x000fe200078e00c8 */
[----:B------:R-:W-:Y:S01]  /*2c60*/  HMMA.16816.F32.BF16 R72, R24, R22, R72 ;  /* 0x000000161848723c */ /* 0x000fe20000041848 */
[----:B------:R-:W-:Y:S01]  /*2c70*/  @P0 SHF.R.U32.HI R20, RZ, c[0x0][0x2cc], R7 ;  /* 0x0000b300ff140a19 */ /* 0x000fe20000011607 */
[----:B------:R-:W-:Y:S01]  /*2c80*/  FMUL.FTZ R11, R36, c[0x0][0x320] ;  /* 0x0000c800240b7a20 */ /* 0x000fe20000410000 */
[----:B------:R-:W-:Y:S01]  /*2c90*/  PLOP3.LUT P0, PT, PT, PT, UP2, 0x40, 0x0 ;  /* 0x000000000000781c */ /* 0x000fe20003f0e828 */
[----:B------:R-:W-:Y:S01]  /*2ca0*/  FMUL.FTZ R0, R37, c[0x0][0x320] ;  /* 0x0000c80025007a20 */ /* 0x000fe20000410000 */
[----:B------:R-:W1:Y:S01]  /*2cb0*/  MUFU.TANH R30, R30 ;  /* 0x0000001e001e7308 */ /* 0x000e620000002400 */
[----:B------:R-:W5:Y:S01]  /*2cc0*/  SHFL.IDX PT, R7, R20, RZ, 0x1c1f ;  /* 0x001c1fff14077589 */ /* 0x000f6200000e0000 */
[----:B------:R-:W-:-:S02]  /*2cd0*/  FMUL.FTZ R69, R69, c[0x0][0x320] ;  /* 0x0000c80045457a20 */ /* 0x000fc40000410000 */
[----:B------:R-:W-:Y:S02]  /*2ce0*/  FMUL.FTZ R32, R32, c[0x0][0x320] ;  /* 0x0000c80020207a20 */ /* 0x000fe40000410000 */
[----:B------:R-:W-:Y:S02]  /*2cf0*/  FMUL.FTZ R33, R33, c[0x0][0x320] ;  /* 0x0000c80021217a20 */ /* 0x000fe40000410000 */
[----:B------:R-:W1:Y:S03]  /*2d00*/  MUFU.TANH R8, R8 ;  /* 0x0000000800087308 */ /* 0x000e660000002400 */
[----:B------:R-:W-:Y:S02]  /*2d10*/  FMUL.FTZ R64, R64, c[0x0][0x320] ;  /* 0x0000c80040407a20 */ /* 0x000fe40000410000 */
[----:B------:R-:W-:-:S03]  /*2d20*/  FMUL.FTZ R65, R65, c[0x0][0x320] ;  /* 0x0000c80041417a20 */ /* 0x000fc60000410000 */
[----:B------:R-:W1:Y:S03]  /*2d30*/  MUFU.TANH R9, R9 ;  /* 0x0000000900097308 */ /* 0x000e660000002400 */
[----:B------:R-:W-:Y:S02]  /*2d40*/  FMUL.FTZ R72, R72, c[0x0][0x320] ;  /* 0x0000c80048487a20 */ /* 0x000fe40000410000 */
[----:B------:R-:W-:-:S03]  /*2d50*/  FMUL.FTZ R73, R73, c[0x0][0x320] ;  /* 0x0000c80049497a20 */ /* 0x000fc60000410000 */
[----:B------:R-:W1:Y:S01]  /*2d60*/  MUFU.TANH R11, R11 ;  /* 0x0000000b000b7308 */ /* 0x000e620000002400 */
[--C-:B-----5:R-:W-:Y:S02]  /*2d70*/  IMAD.IADD R19, R16, 0x1, R7.reuse ;  /* 0x0000000110137824 */ /* 0x120fe400078e0207 */
[----:B------:R-:W-:-:S03]  /*2d80*/  IMAD.IADD R18, R14, 0x1, R7 ;  /* 0x000000010e127824 */ /* 0x000fc600078e0207 */
[----:B------:R-:W-:Y:S02]  /*2d90*/  IMNMX R19, R19, R12, PT ;  /* 0x0000000c13137217 */ /* 0x000fe40003800200 */
[----:B------:R-:W1:Y:S08]  /*2da0*/  MUFU.TANH R0, R0 ;  /* 0x0000000000007308 */ /* 0x000e700000002400 */
[----:B------:R1:W1:Y:S08]  /*2db0*/  MUFU.TANH R175, R32 ;  /* 0x0000002000af7308 */ /* 0x0002700000002400 */
[----:B------:R1:W1:Y:S08]  /*2dc0*/  MUFU.TANH R173, R33 ;  /* 0x0000002100ad7308 */ /* 0x0002700000002400 */
[----:B------:R1:W1:Y:S08]  /*2dd0*/  MUFU.TANH R159, R69 ;  /* 0x00000045009f7308 */ /* 0x0002700000002400 */
[----:B------:R1:W1:Y:S08]  /*2de0*/  MUFU.TANH R171, R64 ;  /* 0x0000004000ab7308 */ /* 0x0002700000002400 */
[----:B------:R1:W1:Y:S08]  /*2df0*/  MUFU.TANH R169, R65 ;  /* 0x0000004100a97308 */ /* 0x0002700000002400 */
        /* <DEDUP_REMOVED lines=16> */
.L_x_796:
[----:B------:R-:W-:Y:S02]  /*2f00*/  ULDC UR4, c[0x0][0x32c] ;  /* 0x0000cb0000047ab9 */ /* 0x000fe40000000800 */
[----:B------:R-:W-:-:S06]  /*2f10*/  UISETP.NE.AND UP0, UPT, UR6, UR4, UPT ;  /* 0x000000040600728c */ /* 0x000fcc000bf05270 */
[----:B------:R-:W-:-:S13]  /*2f20*/  PLOP3.LUT P0, PT, PT, PT, UP0, 0x80, 0x0 ;  /* 0x000000000000781c */ /* 0x000fda0003f0f008 */
[----:B------:R-:W-:-:S05]  /*2f30*/  @P0 IMAD.HI.U32 R5, R7, c[0x0][0x330], RZ ;  /* 0x0000cc0007050a27 */ /* 0x000fca00078e00ff */
[----:B------:R-:W-:Y:S02]  /*2f40*/  @P0 SHF.R.U32.HI R7, RZ, c[0x0][0x334], R5 ;  /* 0x0000cd00ff070a19 */ /* 0x000fe40000011605 */
.L_x_797:
[----:B------:R-:W-:Y:S05]  /*2f50*/  BSYNC B0 ;  /* 0x0000000000007941 */ /* 0x000fea0003800000 */
.L_x_795:
[----:B------:R-:W-:-:S04]  /*2f60*/  IMAD R10, R7, c[0x0][0x32c], -R6 ;  /* 0x0000cb00070a7a24 */ /* 0x000fc800078e0a06 */
[----:B------:R-:W-:-:S05]  /*2f70*/  IMAD.IADD R5, R10, 0x1, -R201 ;  /* 0x000000010a057824 */ /* 0x000fca00078e0ac9 */
[----:B------:R-:W-:Y:S02]  /*2f80*/  IADD3 R10, R5, c[0x0][0x32c], RZ ;  /* 0x0000cb00050a7a10 */ /* 0x000fe40007ffe0ff */
[----:B------:R-:W-:Y:S02]  /*2f90*/  IMNMX R18, R18, R5, !PT ;  /* 0x0000000512127217 */ /* 0x000fe40007800200 */
[----:B------:R-:W-:Y:S02]  /*2fa0*/  IMNMX R19, R19, R10, PT ;  /* 0x0000000a13137217 */ /* 0x000fe40003800200 */
.L_x_794:
[----:B--234-:R-:W-:Y:S01]  /*2fb0*/  ISETP.LT.AND P6, PT, RZ, UR17, PT ;  /* 0x00000011ff007c0c */ /* 0x01cfe2000bfc1270 */
[----:B------:R-:W2:Y:S01]  /*2fc0*/  SHFL.IDX PT, R25, R20, 0x1, 0x1c1f ;  /* 0x003c1f0014197f89 */ /* 0x000ea200000e0000 */
[----:B------:R-:W-:Y:S02]  /*2fd0*/  FMUL.FTZ R10, R38, c[0x0][0x320] ;  /* 0x0000c800260a7a20 */ /* 0x000fe40000410000 */
[C---:B------:R-:W-:Y:S01]  /*2fe0*/  ISETP.GT.AND P0, PT, R18.reuse, RZ, P6 ;  /* 0x000000ff1200720c */ /* 0x040fe20003704270 */
[----:B------:R-:W-:Y:S01]  /*2ff0*/  FMUL.FTZ R17, R39, c[0x0][0x320] ;  /* 0x0000c80027117a20 */ /* 0x000fe20000410000 */
        /* <DEDUP_REMOVED lines=22> */
[----:B------:R-:W-:Y:S01]  /*3160*/  ISETP.LT.OR P0, PT, R19, 0x11, P0 ;  /* 0x000000111300780c */ /* 0x000fe20000701670 */
[----:B------:R-:W-:Y:S01]  /*3170*/  FMUL.FTZ R71, R71, c[0x0][0x320] ;  /* 0x0000c80047477a20 */ /* 0x000fe20000410000 */
[----:B-1----:R-:W-:Y:S01]  /*3180*/  FSEL R13, R30, -INF , !P5 ;  /* 0xff8000001e0d7808 */ /* 0x002fe20006800000 */
[----:B------:R-:W1:Y:S01]  /*3190*/  MUFU.TANH R10, R10 ;  /* 0x0000000a000a7308 */ /* 0x000e620000002400 */
[----:B------:R-:W-:-:S02]  /*31a0*/  FSEL R7, R8, -INF , !P0 ;  /* 0xff80000008077808 */ /* 0x000fc40004000000 */
[C---:B------:R-:W-:Y:S02]  /*31b0*/  ISETP.GT.AND P0, PT, R18.reuse, 0x18, P6 ;  /* 0x000000181200780c */ /* 0x040fe40003704270 */
[C---:B------:R-:W-:Y:S02]  /*31c0*/  ISETP.GT.AND P5, PT, R18.reuse, 0x11, P6 ;  /* 0x000000111200780c */ /* 0x040fe400037a4270 */
[C---:B------:R-:W-:Y:S01]  /*31d0*/  ISETP.LT.OR P0, PT, R19.reuse, 0x19, P0 ;  /* 0x000000191300780c */ /* 0x040fe20000701670 */
[----:B------:R-:W3:Y:S01]  /*31e0*/  MUFU.TANH R17, R17 ;  /* 0x0000001100117308 */ /* 0x000ee20000002400 */
[----:B------:R-:W-:Y:S02]  /*31f0*/  ISETP.LT.OR P5, PT, R19, 0x12, P5 ;  /* 0x000000121300780c */ /* 0x000fe40002fa1670 */
[----:B------:R-:W-:Y:S02]  /*3200*/  FSEL R11, R11, -INF , !P0 ;  /* 0xff8000000b0b7808 */ /* 0x000fe40004000000 */
[----:B------:R-:W-:-:S02]  /*3210*/  ISETP.GT.AND P0, PT, R18, 0x20, P6 ;  /* 0x000000201200780c */ /* 0x000fc40003704270 */
[----:B------:R-:W-:Y:S01]  /*3220*/  FSEL R5, R9, -INF , !P5 ;  /* 0xff80000009057808 */ /* 0x000fe20006800000 */
[----:B------:R-:W4:Y:S01]  /*3230*/  MUFU.TANH R21, R21 ;  /* 0x0000001500157308 */ /* 0x000f220000002400 */
[C---:B------:R-:W-:Y:S02]  /*3240*/  ISETP.GT.AND P5, PT, R18.reuse, 0x19, P6 ;  /* 0x000000191200780c */ /* 0x040fe400037a4270 */
[C---:B------:R-:W-:Y:S02]  /*3250*/  ISETP.LT.OR P0, PT, R19.reuse, 0x21, P0 ;  /* 0x000000211300780c */ /* 0x040fe40000701670 */
[----:B------:R-:W-:Y:S02]  /*3260*/  ISETP.LT.OR P5, PT, R19, 0x1a, P5 ;  /* 0x0000001a1300780c */ /* 0x000fe40002fa1670 */
[----:B------:R-:W-:Y:S01]  /*3270*/  FSEL R175, R175, -INF , !P0 ;  /* 0xff800000afaf7808 */ /* 0x000fe20004000000 */
[----:B------:R1:W1:Y:S01]  /*3280*/  MUFU.TANH R178, R34 ;  /* 0x0000002200b27308 */ /* 0x0002620000002400 */
[----:B------:R-:W-:-:S02]  /*3290*/  ISETP.GT.AND P0, PT, R18, 0x28, P6 ;  /* 0x000000281200780c */ /* 0x000fc40003704270 */
[----:B------:R-:W-:Y:S01]  /*32a0*/  FSEL R9, R0, -INF , !P5 ;  /* 0xff80000000097808 */ /* 0x000fe20006800000 */
[----:B------:R-:W-:Y:S01]  /*32b0*/  FMUL.FTZ R0, R43, c[0x0][0x320] ;  /* 0x0000c8002b007a20 */ /* 0x000fe20000410000 */
[C---:B------:R-:W-:Y:S02]  /*32c0*/  ISETP.GT.AND P5, PT, R18.reuse, 0x21, P6 ;  /* 0x000000211200780c */ /* 0x040fe400037a4270 */
[C---:B------:R-:W-:Y:S01]  /*32d0*/  ISETP.LT.OR P0, PT, R19.reuse, 0x29, P0 ;  /* 0x000000291300780c */ /* 0x040fe20000701670 */
[----:B------:R1:W1:Y:S01]  /*32e0*/  MUFU.TANH R162, R35 ;  /* 0x0000002300a27308 */ /* 0x0002620000002400 */
[----:B------:R-:W-:Y:S02]  /*32f0*/  ISETP.LT.OR P5, PT, R19, 0x22, P5 ;  /* 0x000000221300780c */ /* 0x000fe40002fa1670 */
[----:B------:R-:W-:Y:S02]  /*3300*/  FSEL R163, R163, -INF , !P0 ;  /* 0xff800000a3a37808 */ /* 0x000fe40004000000 */
[----:B------:R-:W-:-:S02]  /*3310*/  ISETP.GT.AND P0, PT, R18, 0x30, P6 ;  /* 0x000000301200780c */ /* 0x000fc40003704270 */
[----:B------:R-:W-:Y:S01]  /*3320*/  FSEL R173, R173, -INF , !P5 ;  /* 0xff800000adad7808 */ /* 0x000fe20006800000 */
[----:B------:R-:W1:Y:S01]  /*3330*/  MUFU.TANH R22, R22 ;  /* 0x0000001600167308 */ /* 0x000e620000002400 */
[C---:B------:R-:W-:Y:S02]  /*3340*/  ISETP.GT.AND P5, PT, R18.reuse, 0x29, P6 ;  /* 0x000000291200780c */ /* 0x040fe400037a4270 */
[C---:B------:R-:W-:Y:S02]  /*3350*/  ISETP.LT.OR P0, PT, R19.reuse, 0x31, P0 ;  /* 0x000000311300780c */ /* 0x040fe40000701670 */
[----:B------:R-:W-:Y:S02]  /*3360*/  ISETP.LT.OR P5, PT, R19, 0x2a, P5 ;  /* 0x0000002a1300780c */ /* 0x000fe40002fa1670 */
[----:B------:R-:W-:Y:S01]  /*3370*/  FSEL R171, R171, -INF , !P0 ;  /* 0xff800000abab7808 */ /* 0x000fe20004000000 */
[----:B------:R1:W1:Y:S01]  /*3380*/  MUFU.TANH R160, R70 ;  /* 0x0000004600a07308 */ /* 0x0002620000002400 */
[----:B------:R-:W-:-:S02]  /*3390*/  ISETP.GT.AND P0, PT, R18, 0x38, P6 ;  /* 0x000000381200780c */ /* 0x000fc40003704270 */
[----:B------:R-:W-:Y:S02]  /*33a0*/  FSEL R159, R159, -INF , !P5 ;  /* 0xff8000009f9f7808 */ /* 0x000fe40006800000 */
[----:B------:R-:W-:Y:S02]  /*33b0*/  ISETP.GT.AND P5, PT, R18, 0x31, P6 ;  /* 0x000000311200780c */ /* 0x000fe400037a4270 */
[C---:B------:R-:W-:Y:S01]  /*33c0*/  ISETP.LT.OR P0, PT, R19.reuse, 0x39, P0 ;  /* 0x000000391300780c */ /* 0x040fe20000701670 */
[----:B------:R-:W1:Y:S01]  /*33d0*/  MUFU.TANH R23, R23 ;  /* 0x0000001700177308 */ /* 0x000e620000002400 */
[----:B------:R-:W-:Y:S02]  /*33e0*/  ISETP.LT.OR P5, PT, R19, 0x32, P5 ;  /* 0x000000321300780c */ /* 0x000fe40002fa1670 */
[----:B------:R-:W-:Y:S02]  /*33f0*/  FSEL R167, R167, -INF , !P0 ;  /* 0xff800000a7a77808 */ /* 0x000fe40004000000 */
[----:B------:R-:W-:-:S02]  /*3400*/  PLOP3.LUT P0, PT, PT, PT, UP2, 0x40, 0x0 ;  /* 0x000000000000781c */ /* 0x000fc40003f0e828 */
[----:B------:R-:W-:Y:S01]  /*3410*/  FSEL R169, R169, -INF , !P5 ;  /* 0xff800000a9a97808 */ /* 0x000fe20006800000 */
[----:B------:R-:W1:Y:S01]  /*3420*/  MUFU.TANH R24, R24 ;  /* 0x0000001800187308 */ /* 0x000e620000002400 */
[----:B------:R-:W-:-:S04]  /*3430*/  ISETP.GT.AND P5, PT, R18, 0x39, P6 ;  /* 0x000000391200780c */ /* 0x000fc800037a4270 */
[----:B------:R-:W-:Y:S01]  /*3440*/  ISETP.LT.OR P5, PT, R19, 0x3a, P5 ;  /* 0x0000003a1300780c */ /* 0x000fe20002fa1670 */
[--C-:B--2---:R-:W-:Y:S02]  /*3450*/  IMAD.IADD R19, R16, 0x1, R25.reuse ;  /* 0x0000000110137824 */ /* 0x104fe400078e0219 */
[----:B------:R2:W1:Y:S01]  /*3460*/  MUFU.TANH R172, R66 ;  /* 0x0000004200ac7308 */ /* 0x0004620000002400 */
[----:B------:R-:W-:Y:S02]  /*3470*/  FSEL R165, R165, -INF , !P5 ;  /* 0xff800000a5a57808 */ /* 0x000fe40006800000 */
[----:B------:R-:W-:Y:S01]  /*3480*/  IMNMX R2, R19, R12, PT ;  /* 0x0000000c13027217 */ /* 0x000fe20003800200 */
[----:B------:R-:W-:-:S04]  /*3490*/  IMAD.IADD R19, R14, 0x1, R25 ;  /* 0x000000010e137824 */ /* 0x000fc800078e0219 */
[----:B------:R2:W1:Y:S08]  /*34a0*/  MUFU.TANH R170, R67 ;  /* 0x0000004300aa7308 */ /* 0x0004700000002400 */
[----:B------:R-:W1:Y:S08]  /*34b0*/  MUFU.TANH R0, R0 ;  /* 0x0000000000007308 */ /* 0x000e700000002400 */
[----:B------:R2:W1:Y:S08]  /*34c0*/  MUFU.TANH R168, R74 ;  /* 0x0000004a00a87308 */ /* 0x0004700000002400 */
[----:B------:R2:W1:Y:S08]  /*34d0*/  MUFU.TANH R164, R75 ;  /* 0x0000004b00a47308 */ /* 0x0004700000002400 */
[----:B------:R2:W1:Y:S01]  /*34e0*/  MUFU.TANH R176, R71 ;  /* 0x0000004700b07308 */ /* 0x0004620000002400 */
[----:B------:R-:W-:Y:S05]  /*34f0*/  @P0 BRA `(.L_x_798) ;  /* 0x000001a000000947 */ /* 0x000fea0003800000 */
[----:B---34-:R-:W-:Y:S01]  /*3500*/  IADD3 R25, R25, c[0x0][0x1d0], RZ ;  /* 0x0000740019197a10 */ /* 0x018fe20007ffe0ff */
[----:B------:R-:W-:Y:S03]  /*3510*/  BSSY B0, `(.L_x_799) ;  /* 0x0000013000007945 */ /* 0x000fe60003800000 */
[----:B------:R-:W-:-:S04]  /*3520*/  IADD3 R25, R25, -c[0x0][0x168], RZ ;  /* 0x80005a0019197a10 */ /* 0x000fc80007ffe0ff */
[----:B------:R-:W-:-:S13]  /*3530*/  ISETP.GT.AND P0, PT, R25, -0x1, PT ;  /* 0xffffffff1900780c */ /* 0x000fda0003f04270 */
[----:B------:R-:W-:Y:S05]  /*3540*/  @P0 BRA `(.L_x_800) ;  /* 0x0000009000000947 */ /* 0x000fea0003800000 */
[----:B------:R-:W-:Y:S01]  /*3550*/  ULDC UR4, c[0x0][0x32c] ;  /* 0x0000cb0000047ab9 */ /* 0x000fe20000000800 */
[----:B------:R-:W-:Y:S01]  /*3560*/  LOP3.LUT R12, RZ, R25, RZ, 0x33, !PT ;  /* 0x00000019ff0c7212 */ /* 0x000fe200078e33ff */
[----:B------:R-:W-:-:S06]  /*3570*/  UISETP.NE.AND UP0, UPT, UR6, UR4, UPT ;  /* 0x000000040600728c */ /* 0x000fcc000bf05270 */
[----:B------:R-:W-:Y:S02]  /*3580*/  PLOP3.LUT P5, PT, PT, PT, UP0, 0x80, 0x0 ;  /* 0x000000000000781c */ /* 0x000fe40003faf008 */
[----:B------:R-:W-:-:S11]  /*3590*/  PLOP3.LUT P0, PT, PT, PT, UP0, 0x80, 0x0 ;  /* 0x000000000000781c */ /* 0x000fd60003f0f008 */
[----:B------:R-:W-:-:S05]  /*35a0*/  @P5 IMAD.HI.U32 R8, R12, c[0x0][0x330], RZ ;  /* 0x0000cc000c085a27 */ /* 0x000fca00078e00ff */
[----:B------:R-:W-:-:S04]  /*35b0*/  @P0 SHF.R.U32.HI R12, RZ, c[0x0][0x334], R8 ;  /* 0x0000cd00ff0c0a19 */ /* 0x000fc80000011608 */
[----:B------:R-:W-:Y:S01]  /*35c0*/  LOP3.LUT R25, RZ, R12, RZ, 0x33, !PT ;  /* 0x0000000cff197212 */ /* 0x000fe200078e33ff */
[----:B------:R-:W-:Y:S05]  /*35d0*/  BRA `(.L_x_801) ;  /* 0x0000006000007947 */ /* 0x000fea0003800000 */
.L_x_800:
[----:B------:R-:W-:Y:S02]  /*35e0*/  ULDC UR4, c[0x0][0x32c] ;  /* 0x0000cb0000047ab9 */ /* 0x000fe40000000800 */
[----:B------:R-:W-:-:S06]  /*35f0*/  UISETP.NE.AND UP0, UPT, UR6, UR4, UPT ;  /* 0x000000040600728c */ /* 0x000fcc000bf05270 */
[----:B------:R-:W-:Y:S02]  /*3600*/  PLOP3.LUT P5, PT, PT, PT, UP0, 0x80, 0x0 ;  /* 0x000000000000781c */ /* 0x000fe40003faf008 */
[----:B------:R-:W-:-:S11]  /*3610*/  PLOP3.LUT P0, PT, PT, PT, UP0, 0x80, 0x0 ;  /* 0x000000000000781c */ /* 0x000fd60003f0f008 */
[----:B------:R-:W-:-:S05]  /*3620*/  @P5 IMAD.HI.U32 R8, R25, c[0x0][0x330], RZ ;  /* 0x0000cc0019085a27 */ /* 0x000fca00078e00ff */
[----:B------:R-:W-:Y:S02]  /*3630*/  @P0 SHF.R.U32.HI R25, RZ, c[0x0][0x334], R8 ;  /* 0x0000cd00ff190a19 */ /* 0x000fe40000011608 */
.L_x_801:
[----:B------:R-:W-:Y:S05]  /*3640*/  BSYNC B0 ;  /* 0x0000000000007941 */ /* 0x000fea0003800000 */
.L_x_799:
[----:B------:R-:W-:-:S04]  /*3650*/  IMAD R6, R25, c[0x0][0x32c], -R6 ;  /* 0x0000cb0019067a24 */ /* 0x000fc800078e0a06 */
[----:B------:R-:W-:-:S05]  /*3660*/  IMAD.IADD R6, R6, 0x1, -R201 ;  /* 0x0000000106067824 */ /* 0x000fca00078e0ac9 */
[----:B------:R-:W-:Y:S02]  /*3670*/  IADD3 R25, R6, c[0x0][0x32c], RZ ;  /* 0x0000cb0006197a10 */ /* 0x000fe40007ffe0ff */
[----:B------:R-:W-:Y:S02]  /*3680*/  IMNMX R19, R19, R6, !PT ;  /* 0x0000000613137217 */ /* 0x000fe40007800200 */
[----:B------:R-:W-:Y:S02]  /*3690*/  IMNMX R2, R2, R25, PT ;  /* 0x0000001902027217 */ /* 0x000fe40003800200 */
.L_x_798:
[----:B---34-:R-:W-:Y:S01]  /*36a0*/  ISETP.GT.AND P0, PT, R19, 0x1, P6 ;  /* 0x000000011300780c */ /* 0x018fe20003704270 */
[----:B------:R-:W-:-:S04]  /*36b0*/  DEPBAR.LE SB0, 0x2 ;  /* 0x000080800000791a */ /* 0x000fc80000000000 */
[----:B------:R-:W-:Y:S01]  /*36c0*/  BAR.SYNC.DEFER_BLOCKING 0x0 ;  /* 0x0000000000007b1d */ /* 0x000fe20000010000 */
[----:B------:R-:W-:Y:S01]  /*36d0*/  ISETP.GT.AND P5, PT, R19, 0x8, P6 ;  /* 0x000000081300780c */ /* 0x000fe200037a4270 */
[----:B------:R-:W-:Y:S01]  /*36e0*/  IMAD.SHL.U32 R135, R4, 0x2, RZ ;  /* 0x0000000204877824 */ /* 0x000fe200078e00ff */
[C---:B------:R-:W-:Y:S01]  /*36f0*/  ISETP.LT.OR P0, PT, R2.reuse, 0x2, P0 ;  /* 0x000000020200780c */ /* 0x040fe20000701670 */
[----:B------:R-:W-:Y:S01]  /*3700*/  UIADD3 UR4, UR17, -0x3, URZ ;  /* 0xfffffffd11047890 */ /* 0x000fe2000fffe03f */
[----:B------:R-:W-:Y:S01]  /*3710*/  ISETP.LT.OR P5, PT, R2, 0x9, P5 ;  /* 0x000000090200780c */ /* 0x000fe20002fa1670 */
[--C-:B------:R-:W-:Y:S01]  /*3720*/  IMAD R134, R3, 0x2, R135.reuse ;  /* 0x0000000203867824 */ /* 0x100fe200078e0287 */
[----:B------:R-:W-:Y:S01]  /*3730*/  FMNMX.FTZ R6, R48, R29, !PT ;  /* 0x0000001d30067209 */ /* 0x000fe20007810000 */
[----:B------:R-:W-:Y:S01]  /*3740*/  IMAD.IADD R166, R187, 0x1, R135 ;  /* 0x00000001bba67824 */ /* 0x000fe200078e0287 */
[----:B-1----:R-:W-:Y:S01]  /*3750*/  FSEL R18, R23, -INF , !P0 ;  /* 0xff80000017127808 */ /* 0x002fe20004000000 */
[----:B------:R-:W-:Y:S01]  /*3760*/  IMAD.IADD R155, R187, 0x1, R134 ;  /* 0x00000001bb9b7824 */ /* 0x000fe200078e0286 */
[----:B------:R-:W-:Y:S01]  /*3770*/  ISETP.GT.AND P0, PT, R19, 0x9, P6 ;  /* 0x000000091300780c */ /* 0x000fe20003704270 */
[----:B------:R-:W-:Y:S01]  /*3780*/  IMAD R3, R3, 0x2, R166 ;  /* 0x0000000203037824 */ /* 0x000fe200078e02a6 */
[----:B------:R-:W-:Y:S01]  /*3790*/  FSEL R16, R21, -INF , !P5 ;  /* 0xff80000015107808 */ /* 0x000fe20006800000 */
[----:B------:R-:W-:Y:S01]  /*37a0*/  UISETP.GE.AND UP0, UPT, UR4, UR10, UPT ;  /* 0x0000000a0400728c */ /* 0x000fe2000bf06270 */
[----:B------:R-:W-:Y:S01]  /*37b0*/  ISETP.GT.AND P5, PT, R19, 0x10, P6 ;  /* 0x000000101300780c */ /* 0x000fe200037a4270 */
[----:B------:R-:W-:Y:S01]  /*37c0*/  UIADD3 UR17, UR17, -0x2, URZ ;  /* 0xfffffffe11117890 */ /* 0x000fe2000fffe03f */
[----:B------:R-:W-:-:S02]  /*37d0*/  FMNMX.FTZ R6, R15, R6, !PT ;  /* 0x000000060f067209 */ /* 0x000fc40007810000 */
[C---:B------:R-:W-:Y:S02]  /*37e0*/  ISETP.LT.OR P0, PT, R2.reuse, 0xa, P0 ;  /* 0x0000000a0200780c */ /* 0x040fe40000701670 */
[----:B------:R-:W-:Y:S02]  /*37f0*/  ISETP.LT.OR P5, PT, R2, 0x11, P5 ;  /* 0x000000110200780c */ /* 0x000fe40002fa1670 */
[----:B------:R-:W-:Y:S01]  /*3800*/  FMNMX.FTZ R8, R13, R6, !PT ;  /* 0x000000060d087209 */ /* 0x000fe20007810000 */
[----:B------:R-:W-:Y:S01]  /*3810*/  LDSM.16.MT88.4 R40, [R135+0x2100] ;  /* 0x002100008728783b */ /* 0x000fe20000004200 */
[----:B------:R-:W-:Y:S01]  /*3820*/  FSEL R6, R22, -INF , !P0 ;  /* 0xff80000016067808 */ /* 0x000fe20004000000 */
[----:B------:R-:W-:Y:S01]  /*3830*/  @UP0 USHF.R.S32.HI UR5, URZ, 0x1f, UR4 ;  /* 0x0000001f3f050899 */ /* 0x000fe20008011404 */
[----:B------:R-:W-:Y:S01]  /*3840*/  ISETP.GT.AND P0, PT, R19, 0x11, P6 ;  /* 0x000000111300780c */ /* 0x000fe20003704270 */
[----:B--2---:R-:W-:Y:S01]  /*3850*/  LDSM.16.MT88.4 R64, [R155+0x2100] ;  /* 0x002100009b40783b */ /* 0x004fe20000004200 */
[----:B------:R-:W-:-:S02]  /*3860*/  FSEL R14, R24, -INF , !P5 ;  /* 0xff800000180e7808 */ /* 0x000fc40006800000 */
[----:B------:R-:W-:Y:S01]  /*3870*/  FMNMX.FTZ R8, R7, R8, !PT ;  /* 0x0000000807087209 */ /* 0x000fe20007810000 */
[----:B------:R-:W-:Y:S01]  /*3880*/  LDSM.16.MT88.4 R72, [R135+0x4100] ;  /* 0x004100008748783b */ /* 0x000fe20000004200 */
[----:B------:R-:W-:Y:S02]  /*3890*/  ISETP.GT.AND P5, PT, R19, RZ, P6 ;  /* 0x000000ff1300720c */ /* 0x000fe400037a4270 */
[C---:B------:R-:W-:Y:S01]  /*38a0*/  ISETP.LT.OR P0, PT, R2.reuse, 0x12, P0 ;  /* 0x000000120200780c */ /* 0x040fe20000701670 */
[----:B------:R-:W-:Y:S01]  /*38b0*/  LDSM.16.MT88.4 R124, [R135+0x100] ;  /* 0x00010000877c783b */ /* 0x000fe20000004200 */
[----:B------:R-:W-:Y:S02]  /*38c0*/  FMNMX.FTZ R8, R5, R8, !PT ;  /* 0x0000000805087209 */ /* 0x000fe40007810000 */
[----:B------:R-:W-:Y:S01]  /*38d0*/  ISETP.LT.OR P5, PT, R2, 0x1, P5 ;  /* 0x000000010200780c */ /* 0x000fe20002fa1670 */
[----:B------:R-:W-:Y:S01]  /*38e0*/  LDSM.16.MT88.4 R116, [R166+0x100] ;  /* 0x00010000a674783b */ /* 0x000fe20000004200 */
[----:B------:R-:W-:-:S02]  /*38f0*/  FSEL R12, R0, -INF , !P0 ;  /* 0xff800000000c7808 */ /* 0x000fc40004000000 */
[----:B------:R-:W-:Y:S01]  /*3900*/  FMNMX.FTZ R0, R11, R8, !PT ;  /* 0x000000080b007209 */ /* 0x000fe20007810000 */
[----:B------:R-:W-:Y:S01]  /*3910*/  LDSM.16.MT88.4 R108, [R134+0x100] ;  /* 0x00010000866c783b */ /* 0x000fe20000004200 */
[----:B------:R-:W-:Y:S02]  /*3920*/  FSEL R28, R28, -INF , !P5 ;  /* 0xff8000001c1c7808 */ /* 0x000fe40006800000 */
[----:B------:R-:W-:Y:S01]  /*3930*/  FMNMX.FTZ R0, R9, R0, !PT ;  /* 0x0000000009007209 */ /* 0x000fe20007810000 */
[----:B------:R-:W-:Y:S01]  /*3940*/  LDSM.16.MT88.4 R100, [R3+0x100] ;  /* 0x000100000364783b */ /* 0x000fe20000004200 */
[----:B------:R-:W-:Y:S02]  /*3950*/  FMNMX.FTZ R21, R28, R18, !PT ;  /* 0x000000121c157209 */ /* 0x000fe40007810000 */
[----:B------:R-:W-:Y:S01]  /*3960*/  ISETP.GT.AND P5, PT, R19, 0x19, P6 ;  /* 0x000000191300780c */ /* 0x000fe200037a4270 */
[----:B------:R-:W-:Y:S01]  /*3970*/  LDSM.16.MT88.4 R56, [R134+0x2100] ;  /* 0x002100008638783b */ /* 0x000fe20000004200 */
[----:B------:R-:W-:-:S02]  /*3980*/  FMNMX.FTZ R0, R175, R0, !PT ;  /* 0x00000000af007209 */ /* 0x000fc40007810000 */
[----:B------:R-:W-:Y:S01]  /*3990*/  ISETP.GT.AND P0, PT, R19, 0x18, P6 ;  /* 0x000000181300780c */ /* 0x000fe20003704270 */
[----:B------:R-:W-:Y:S01]  /*39a0*/  LDSM.16.MT88.4 R80, [R166+0x4100] ;  /* 0x00410000a650783b */ /* 0x000fe20000004200 */
[----:B------:R-:W-:Y:S02]  /*39b0*/  FMNMX.FTZ R21, R16, R21, !PT ;  /* 0x0000001510157209 */ /* 0x000fe40007810000 */
[C---:B------:R-:W-:Y:S01]  /*39c0*/  ISETP.LT.OR P5, PT, R2.reuse, 0x1a, P5 ;  /* 0x0000001a0200780c */ /* 0x040fe20002fa1670 */
[----:B------:R-:W-:Y:S01]  /*39d0*/  LDSM.16.MT88.4 R88, [R134+0x4100] ;  /* 0x004100008658783b */ /* 0x000fe20000004200 */
[----:B------:R-:W-:Y:S02]  /*39e0*/  FMNMX.FTZ R0, R173, R0, !PT ;  /* 0x00000000ad007209 */ /* 0x000fe40007810000 */
[----:B------:R-:W-:Y:S01]  /*39f0*/  ISETP.LT.OR P0, PT, R2, 0x19, P0 ;  /* 0x000000190200780c */ /* 0x000fe20000701670 */
[----:B------:R-:W-:Y:S01]  /*3a00*/  LDSM.16.MT88.4 R140, [R135+0x900] ;  /* 0x00090000878c783b */ /* 0x000fe20000004200 */
[----:B------:R-:W-:-:S02]  /*3a10*/  FMNMX.FTZ R21, R6, R21, !PT ;  /* 0x0000001506157209 */ /* 0x000fc40007810000 */
[----:B------:R-:W-:Y:S01]  /*3a20*/  FSEL R8, R17, -INF , !P5 ;  /* 0xff80000011087808 */ /* 0x000fe20006800000 */
[----:B------:R-:W-:Y:S01]  /*3a30*/  LDSM.16.MT88.4 R32, [R134+0x900] ;  /* 0x000900008620783b */ /* 0x000fe20000004200 */
[----:B------:R-:W-:Y:S02]  /*3a40*/  FMNMX.FTZ R0, R163, R0, !PT ;  /* 0x00000000a3007209 */ /* 0x000fe40007810000 */
[----:B------:R-:W-:Y:S01]  /*3a50*/  FSEL R10, R10, -INF , !P0 ;  /* 0xff8000000a0a7808 */ /* 0x000fe20004000000 */
[----:B------:R-:W-:Y:S01]  /*3a60*/  LDSM.16.MT88.4 R136, [R166+0x900] ;  /* 0x00090000a688783b */ /* 0x000fe20000004200 */
[----:B------:R-:W-:Y:S02]  /*3a70*/  FMNMX.FTZ R17, R14, R21, !PT ;  /* 0x000000150e117209 */ /* 0x000fe40007810000 */
[----:B------:R-:W-:Y:S01]  /*3a80*/  ISETP.GT.AND P0, PT, R19, 0x20, P6 ;  /* 0x000000201300780c */ /* 0x000fe20003704270 */
[----:B------:R-:W-:Y:S01]  /*3a90*/  LDSM.16.MT88.4 R24, [R166+0x2900] ;  /* 0x00290000a618783b */ /* 0x000fe20000004200 */
[----:B------:R-:W-:-:S02]  /*3aa0*/  FMNMX.FTZ R0, R159, R0, !PT ;  /* 0x000000009f007209 */ /* 0x000fc40007810000 */
[----:B------:R-:W-:Y:S02]  /*3ab0*/  FMNMX.FTZ R17, R12, R17, !PT ;  /* 0x000000110c117209 */ /* 0x000fe40007810000 */
[----:B------:R-:W-:Y:S02]  /*3ac0*/  ISETP.LT.OR P0, PT, R2, 0x21, P0 ;  /* 0x000000210200780c */ /* 0x000fe40000701670 */
[----:B------:R-:W-:Y:S02]  /*3ad0*/  ISETP.GT.AND P5, PT, R19, 0x21, P6 ;  /* 0x000000211300780c */ /* 0x000fe400037a4270 */
[----:B------:R-:W-:Y:S02]  /*3ae0*/  FMNMX.FTZ R0, R171, R0, !PT ;  /* 0x00000000ab007209 */ /* 0x000fe40007810000 */
[----:B------:R-:W-:Y:S02]  /*3af0*/  FMNMX.FTZ R17, R10, R17, !PT ;  /* 0x000000110a117209 */ /* 0x000fe40007810000 */
[----:B------:R-:W-:-:S02]  /*3b00*/  FSEL R178, R178, -INF , !P0 ;  /* 0xff800000b2b27808 */ /* 0x000fc40004000000 */
[----:B------:R-:W-:Y:S02]  /*3b10*/  ISETP.GT.AND P0, PT, R19, 0x28, P6 ;  /* 0x000000281300780c */ /* 0x000fe40003704270 */
[----:B------:R-:W-:Y:S02]  /*3b20*/  ISETP.LT.OR P5, PT, R2, 0x22, P5 ;  /* 0x000000220200780c */ /* 0x000fe40002fa1670 */
[----:B------:R-:W-:Y:S02]  /*3b30*/  FMNMX.FTZ R0, R169, R0, !PT ;  /* 0x00000000a9007209 */ /* 0x000fe40007810000 */
[----:B------:R-:W-:Y:S02]  /*3b40*/  FMNMX.FTZ R17, R8, R17, !PT ;  /* 0x0000001108117209 */ /* 0x000fe40007810000 */
[----:B------:R-:W-:Y:S02]  /*3b50*/  ISETP.LT.OR P0, PT, R2, 0x29, P0 ;  /* 0x000000290200780c */ /* 0x000fe40000701670 */
[----:B------:R-:W-:-:S02]  /*3b60*/  FSEL R162, R162, -INF , !P5 ;  /* 0xff800000a2a27808 */ /* 0x000fc40006800000 */
[----:B------:R-:W-:Y:S02]  /*3b70*/  ISETP.GT.AND P5, PT, R19, 0x29, P6 ;  /* 0x000000291300780c */ /* 0x000fe400037a4270 */
[----:B------:R-:W-:Y:S02]  /*3b80*/  FMNMX.FTZ R0, R167, R0, !PT ;  /* 0x00000000a7007209 */ /* 0x000fe40007810000 */
[----:B------:R-:W-:Y:S02]  /*3b90*/  FMNMX.FTZ R17, R178, R17, !PT ;  /* 0x00000011b2117209 */ /* 0x000fe40007810000 */
[----:B------:R-:W-:Y:S02]  /*3ba0*/  FSEL R160, R160, -INF , !P0 ;  /* 0xff800000a0a07808 */ /* 0x000fe40004000000 */
[----:B------:R-:W-:Y:S02]  /*3bb0*/  ISETP.GT.AND P0, PT, R19, 0x30, P6 ;  /* 0x000000301300780c */ /* 0x000fe40003704270 */
[----:B------:R-:W-:-:S02]  /*3bc0*/  ISETP.LT.OR P5, PT, R2, 0x2a, P5 ;  /* 0x0000002a0200780c */ /* 0x000fc40002fa1670 */
[----:B------:R-:W-:Y:S02]  /*3bd0*/  FMNMX.FTZ R0, R165, R0, !PT ;  /* 0x00000000a5007209 */ /* 0x000fe40007810000 */
[----:B------:R-:W-:Y:S02]  /*3be0*/  FMNMX.FTZ R21, R162, R17, !PT ;  /* 0x00000011a2157209 */ /* 0x000fe40007810000 */
[----:B------:R-:W-:Y:S01]  /*3bf0*/  ISETP.LT.OR P0, PT, R2, 0x31, P0 ;  /* 0x000000310200780c */ /* 0x000fe20000701670 */
[----:B------:R-:W1:Y:S01]  /*3c00*/  SHFL.BFLY PT, R17, R0, 0x2, 0x1f ;  /* 0x0c401f0000117f89 */ /* 0x000e6200000e0000 */
[----:B------:R-:W-:Y:S02]  /*3c10*/  FSEL R176, R176, -INF , !P5 ;  /* 0xff800000b0b07808 */ /* 0x000fe40006800000 */
[----:B------:R-:W-:Y:S02]  /*3c20*/  ISETP.GT.AND P5, PT, R19, 0x31, P6 ;  /* 0x000000311300780c */ /* 0x000fe400037a4270 */
[----:B------:R-:W-:-:S02]  /*3c30*/  FMNMX.FTZ R21, R160, R21, !PT ;  /* 0x00000015a0157209 */ /* 0x000fc40007810000 */
[----:B------:R-:W-:Y:S02]  /*3c40*/  FSEL R172, R172, -INF , !P0 ;  /* 0xff800000acac7808 */ /* 0x000fe40004000000 */
[C---:B------:R-:W-:Y:S02]  /*3c50*/  ISETP.GT.AND P0, PT, R19.reuse, 0x38, P6 ;  /* 0x000000381300780c */ /* 0x040fe40003704270 */
[----:B------:R-:W-:Y:S02]  /*3c60*/  ISETP.LT.OR P5, PT, R2, 0x32, P5 ;  /* 0x000000320200780c */ /* 0x000fe40002fa1670 */
[----:B------:R-:W-:Y:S02]  /*3c70*/  FMNMX.FTZ R21, R176, R21, !PT ;  /* 0x00000015b0157209 */ /* 0x000fe40007810000 */
[----:B------:R-:W-:Y:S02]  /*3c80*/  ISETP.GT.AND P6, PT, R19, 0x39, P6 ;  /* 0x000000391300780c */ /* 0x000fe400037c4270 */
[----:B------:R-:W-:-:S02]  /*3c90*/  ISETP.LT.OR P0, PT, R2, 0x39, P0 ;  /* 0x000000390200780c */ /* 0x000fc40000701670 */
[----:B------:R-:W-:Y:S02]  /*3ca0*/  FSEL R170, R170, -INF , !P5 ;  /* 0xff800000aaaa7808 */ /* 0x000fe40006800000 */
[----:B------:R-:W-:Y:S02]  /*3cb0*/  FMNMX.FTZ R21, R172, R21, !PT ;  /* 0x00000015ac157209 */ /* 0x000fe40007810000 */
[----:B------:R-:W-:Y:S02]  /*3cc0*/  ISETP.LT.OR P6, PT, R2, 0x3a, P6 ;  /* 0x0000003a0200780c */ /* 0x000fe400037c1670 */
[----:B------:R-:W-:Y:S02]  /*3cd0*/  FSEL R168, R168, -INF , !P0 ;  /* 0xff800000a8a87808 */ /* 0x000fe40004000000 */
[----:B------:R-:W-:Y:S02]  /*3ce0*/  FMNMX.FTZ R21, R170, R21, !PT ;  /* 0x00000015aa157209 */ /* 0x000fe40007810000 */
[----:B------:R-:W-:-:S02]  /*3cf0*/  FSEL R164, R164, -INF , !P6 ;  /* 0xff800000a4a47808 */ /* 0x000fc40007000000 */
[----:B------:R-:W-:Y:S02]  /*3d00*/  FMNMX.FTZ R19, R168, R21, !PT ;  /* 0x00000015a8137209 */ /* 0x000fe40007810000 */
[----:B-1----:R-:W-:Y:S02]  /*3d10*/  FMNMX.FTZ R21, R0, R17, !PT ;  /* 0x0000001100157209 */ /* 0x002fe40007810000 */
[----:B------:R-:W-:Y:S02]  /*3d20*/  FMNMX.FTZ R19, R164, R19, !PT ;  /* 0x00000013a4137209 */ /* 0x000fe40007810000 */
[----:B------:R-:W-:Y:S01]  /*3d30*/  PLOP3.LUT P6, PT, PT, PT, UP0, 0x80, 0x0 ;  /* 0x000000000000781c */ /* 0x000fe20003fcf008 */
[----:B------:R-:W1:Y:S01]  /*3d40*/  SHFL.BFLY PT, R2, R21, 0x1, 0x1f ;  /* 0x0c201f0015027f89 */ /* 0x000e6200000e0000 */
[----:B------:R-:W-:-:S03]  /*3d50*/  PLOP3.LUT P5, PT, PT, PT, UP0, 0x80, 0x0 ;  /* 0x000000000000781c */ /* 0x000fc60003faf008 */
[----:B------:R-:W2:Y:S01]  /*3d60*/  SHFL.BFLY PT, R0, R19, 0x2, 0x1f ;  /* 0x0c401f0013007f89 */ /* 0x000ea200000e0000 */
[----:B-1----:R-:W-:-:S03]  /*3d70*/  FMNMX.FTZ R2, R21, R2, !PT ;  /* 0x0000000215027209 */ /* 0x002fc60007810000 */
[----:B------:R-:W-:Y:S01]  /*3d80*/  LDSM.16.MT88.4 R20, [R134+0x2900] ;  /* 0x002900008614783b */ /* 0x000fe20000004200 */
[----:B--2---:R-:W-:Y:S01]  /*3d90*/  FMNMX.FTZ R17, R19, R0, !PT ;  /* 0x0000000013117209 */ /* 0x004fe20007810000 */
[C---:B------:R-:W-:Y:S01]  /*3da0*/  FMUL.FTZ R174, R2.reuse, c[0x0][0x2d0] ;  /* 0x0000b40002ae7a20 */ /* 0x040fe20000410000 */
[----:B------:R-:W-:-:S03]  /*3db0*/  FSETP.NEU.FTZ.AND P0, PT, R2, -INF , PT ;  /* 0xff8000000200780b */ /* 0x000fc60003f1d000 */
[----:B------:R-:W1:Y:S01]  /*3dc0*/  SHFL.BFLY PT, R0, R17, 0x1, 0x1f ;  /* 0x0c201f0011007f89 */ /* 0x000e6200000e0000 */
[----:B------:R-:W-:-:S05]  /*3dd0*/  FSEL R174, R174, RZ, P0 ;  /* 0x000000ffaeae7208 */ /* 0x000fca0000000000 */
[--C-:B------:R-:W-:Y:S02]  /*3de0*/  FFMA.FTZ R158, R48, c[0x0][0x2d0], -R174.reuse ;  /* 0x0000b400309e7a23 */ /* 0x100fe400000108ae */
[--C-:B------:R-:W-:Y:S01]  /*3df0*/  FFMA.FTZ R157, R29, c[0x0][0x2d0], -R174.reuse ;  /* 0x0000b4001d9d7a23 */ /* 0x100fe200000108ae */
[----:B------:R-:W2:Y:S01]  /*3e00*/  LDSM.16.MT88.4 R48, [R166+0x2100] ;  /* 0x00210000a630783b */ /* 0x000ea20000004200 */
[--C-:B------:R-:W-:Y:S02]  /*3e10*/  FFMA.FTZ R156, R15, c[0x0][0x2d0], -R174.reuse ;  /* 0x0000b4000f9c7a23 */ /* 0x100fe400000108ae */
[--C-:B------:R-:W-:Y:S01]  /*3e20*/  FFMA.FTZ R151, R13, c[0x0][0x2d0], -R174.reuse ;  /* 0x0000b4000d977a23 */ /* 0x100fe200000108ae */
[----:B------:R-:W-:Y:S01]  /*3e30*/  MUFU.EX2 R158, R158 ;  /* 0x0000009e009e7308 */ /* 0x000fe20000000800 */
[--C-:B------:R-:W-:Y:S02]  /*3e40*/  FFMA.FTZ R152, R7, c[0x0][0x2d0], -R174.reuse ;  /* 0x0000b40007987a23 */ /* 0x100fe400000108ae */
[----:B------:R-:W-:-:S02]  /*3e50*/  FFMA.FTZ R149, R5, c[0x0][0x2d0], -R174 ;  /* 0x0000b40005957a23 */ /* 0x000fc400000108ae */
[--C-:B------:R-:W-:Y:S02]  /*3e60*/  FFMA.FTZ R146, R11, c[0x0][0x2d0], -R174.reuse ;  /* 0x0000b4000b927a23 */ /* 0x100fe400000108ae */
[--C-:B------:R-:W-:Y:S01]  /*3e70*/  FFMA.FTZ R145, R9, c[0x0][0x2d0], -R174.reuse ;  /* 0x0000b40009917a23 */ /* 0x100fe200000108ae */
[----:B------:R-:W3:Y:S01]  /*3e80*/  MUFU.EX2 R157, R157 ;  /* 0x0000009d009d7308 */ /* 0x000ee20000000800 */
[----:B------:R-:W-:Y:S01]  /*3e90*/  FFMA.FTZ R205, R165, c[0x0][0x2d0], -R174 ;  /* 0x0000b400a5cd7a23 */ /* 0x000fe200000108ae */
[----:B-1----:R-:W-:-:S04]  /*3ea0*/  FMNMX.FTZ R0, R17, R0, !PT ;  /* 0x0000000011007209 */ /* 0x002fc80007810000 */
[C---:B------:R-:W-:Y:S01]  /*3eb0*/  FSETP.NEU.FTZ.AND P0, PT, R0.reuse, -INF , PT ;  /* 0xff8000000000780b */ /* 0x040fe20003f1d000 */
[----:B------:R-:W-:Y:S01]  /*3ec0*/  FMUL.FTZ R161, R0, c[0x0][0x2d0] ;  /* 0x0000b40000a17a20 */ /* 0x000fe20000410000 */
[----:B------:R-:W-:Y:S04]  /*3ed0*/  MUFU.EX2 R156, R156 ;  /* 0x0000009c009c7308 */ /* 0x000fe80000000800 */
[----:B------:R-:W-:Y:S02]  /*3ee0*/  FSEL R161, R161, RZ, P0 ;  /* 0x000000ffa1a17208 */ /* 0x000fe40000000000 */
[----:B------:R-:W-:Y:S02]  /*3ef0*/  PLOP3.LUT P0, PT, PT, PT, UP0, 0x80, 0x0 ;  /* 0x000000000000781c */ /* 0x000fe40003f0f008 */
[----:B------:R-:W1:Y:S01]  /*3f00*/  MUFU.EX2 R151, R151 ;  /* 0x0000009700977308 */ /* 0x000e620000000800 */
[--C-:B------:R-:W-:Y:S01]  /*3f10*/  FFMA.FTZ R154, R28, c[0x0][0x2d0], -R161.reuse ;  /* 0x0000b4001c9a7a23 */ /* 0x100fe200000108a1 */
[----:B---3--:R-:W-:Y:S01]  /*3f20*/  F2FP.BF16.PACK_AB R96, R157, R158 ;  /* 0x0000009e9d60723e */ /* 0x008fe200000010ff */
[--C-:B------:R-:W-:Y:S01]  /*3f30*/  FFMA.FTZ R153, R18, c[0x0][0x2d0], -R161.reuse ;  /* 0x0000b40012997a23 */ /* 0x100fe200000108a1 */
[----:B------:R-:W-:Y:S01]  /*3f40*/  LDSM.16.MT88.4 R28, [R155+0x900] ;  /* 0x000900009b1c783b */ /* 0x000fe20000004200 */
[----:B------:R-:W-:-:S02]  /*3f50*/  FFMA.FTZ R150, R16, c[0x0][0x2d0], -R161 ;  /* 0x0000b40010967a23 */ /* 0x000fc400000108a1 */
[--C-:B------:R-:W-:Y:S01]  /*3f60*/  FFMA.FTZ R147, R6, c[0x0][0x2d0], -R161.reuse ;  /* 0x0000b40006937a23 */ /* 0x100fe200000108a1 */
[----:B------:R-:W-:Y:S01]  /*3f70*/  MUFU.EX2 R154, R154 ;  /* 0x0000009a009a7308 */ /* 0x000fe20000000800 */
[----:B------:R3:W4:Y:S01]  /*3f80*/  LDSM.16.MT88.4 R4, [R3+0x4100] ;  /* 0x004100000304783b */ /* 0x0007220000004200 */
[--C-:B------:R-:W-:Y:S02]  /*3f90*/  FFMA.FTZ R148, R14, c[0x0][0x2d0], -R161.reuse ;  /* 0x0000b4000e947a23 */ /* 0x100fe400000108a1 */
[--C-:B------:R-:W-:Y:S01]  /*3fa0*/  FFMA.FTZ R133, R12, c[0x0][0x2d0], -R161.reuse ;  /* 0x0000b4000c857a23 */ /* 0x100fe200000108a1 */
[----:B------:R-:W5:Y:S01]  /*3fb0*/  LDSM.16.MT88.4 R16, [R135+0x2900] ;  /* 0x002900008710783b */ /* 0x000f620000004200 */
[--C-:B------:R-:W-:Y:S02]  /*3fc0*/  FFMA.FTZ R144, R10, c[0x0][0x2d0], -R161.reuse ;  /* 0x0000b4000a907a23 */ /* 0x100fe400000108a1 */
[----:B------:R-:W2:Y:S01]  /*3fd0*/  MUFU.EX2 R153, R153 ;  /* 0x0000009900997308 */ /* 0x000ea20000000800 */
[----:B-1----:R-:W-:Y:S01]  /*3fe0*/  F2FP.BF16.PACK_AB R98, R151, R156 ;  /* 0x0000009c9762723e */ /* 0x002fe200000010ff */
[----:B------:R-:W1:Y:S01]  /*3ff0*/  LDSM.16.MT88.4 R12, [R155+0x2900] ;  /* 0x002900009b0c783b */ /* 0x000e620000004200 */
[----:B------:R-:W-:-:S02]  /*4000*/  FFMA.FTZ R162, R162, c[0x0][0x2d0], -R161 ;  /* 0x0000b400a2a27a23 */ /* 0x000fc400000108a1 */
[--C-:B------:R-:W-:Y:S02]  /*4010*/  FFMA.FTZ R160, R160, c[0x0][0x2d0], -R161.reuse ;  /* 0x0000b400a0a07a23 */ /* 0x100fe400000108a1 */
[--C-:B------:R-:W-:Y:S01]  /*4020*/  FFMA.FTZ R170, R170, c[0x0][0x2d0], -R161.reuse ;  /* 0x0000b400aaaa7a23 */ /* 0x100fe200000108a1 */
[----:B------:R-:W-:Y:S01]  /*4030*/  MUFU.EX2 R150, R150 ;  /* 0x0000009600967308 */ /* 0x000fe20000000800 */
[--C-:B------:R-:W-:Y:S02]  /*4040*/  FFMA.FTZ R165, R168, c[0x0][0x2d0], -R161.reuse ;  /* 0x0000b400a8a57a23 */ /* 0x100fe400000108a1 */
[----:B------:R-:W-:Y:S02]  /*4050*/  FFMA.FTZ R206, R164, c[0x0][0x2d0], -R161 ;  /* 0x0000b400a4ce7a23 */ /* 0x000fe400000108a1 */
[----:B------:R-:W-:-:S03]  /*4060*/  FADD.FTZ R157, R158, R157 ;  /* 0x0000009d9e9d7221 */ /* 0x000fc60000010000 */
[----:B------:R-:W4:Y:S01]  /*4070*/  MUFU.EX2 R147, R147 ;  /* 0x0000009300937308 */ /* 0x000f220000000800 */
[----:B--2---:R-:W-:Y:S01]  /*4080*/  F2FP.BF16.PACK_AB R97, R153, R154 ;  /* 0x0000009a9961723e */ /* 0x004fe200000010ff */
[----:B---3--:R-:W-:Y:S02]  /*4090*/  FFMA.FTZ R3, R8, c[0x0][0x2d0], -R161 ;  /* 0x0000b40008037a23 */ /* 0x008fe400000108a1 */
[----:B------:R-:W2:Y:S01]  /*40a0*/  LDSM.16.MT88.4 R8, [R135+0x4900] ;  /* 0x004900008708783b */ /* 0x000ea20000004200 */
[----:B------:R-:W-:Y:S02]  /*40b0*/  FADD.FTZ R153, R154, R153 ;  /* 0x000000999a997221 */ /* 0x000fe40000010000 */
[----:B------:R-:W-:Y:S01]  /*40c0*/  FADD.FTZ R156, R156, R157 ;  /* 0x0000009d9c9c7221 */ /* 0x000fe20000010000 */
[----:B------:R-:W-:Y:S03]  /*40d0*/  MUFU.EX2 R152, R152 ;  /* 0x0000009800987308 */ /* 0x000fe60000000800 */
[----:B------:R-:W-:Y:S01]  /*40e0*/  FADD.FTZ R151, R151, R156 ;  /* 0x0000009c97977221 */ /* 0x000fe20000010000 */
[----:B----4-:R-:W-:-:S04]  /*40f0*/  F2FP.BF16.PACK_AB R99, R147, R150 ;  /* 0x000000969363723e */ /* 0x010fc800000010ff */
[----:B------:R-:W3:Y:S01]  /*4100*/  MUFU.EX2 R149, R149 ;  /* 0x0000009500957308 */ /* 0x000ee20000000800 */
        /* <DEDUP_REMOVED lines=26> */
[C---:B------:R-:W-:Y:S08]  /*42b0*/  HMMA.16816.F32.BF16 R76, R96.reuse, R80, RZ ;  /* 0x00000050604c723c */ /* 0x040ff000000418ff */
        /* <DEDUP_REMOVED lines=9> */
[C---:B------:R-:W-:Y:S07]  /*4350*/  HMMA.16816.F32.BF16 R92, R96.reuse, R4, RZ ;  /* 0x00000004605c723c */ /* 0x040fee00000418ff */
[----:B---3--:R-:W-:Y:S01]  /*4360*/  F2FP.BF16.PACK_AB R4, R149, R152 ;  /* 0x000000989504723e */ /* 0x008fe200000010ff */
[----:B------:R-:W-:Y:S01]  /*4370*/  HMMA.16816.F32.BF16 R96, R96, R6, RZ ;  /* 0x000000066060723c */ /* 0x000fe200000418ff */
[----:B----4-:R-:W-:Y:S01]  /*4380*/  F2FP.BF16.PACK_AB R5, R133, R148 ;  /* 0x000000948505723e */ /* 0x010fe200000010ff */
        /* <DEDUP_REMOVED lines=9> */
[----:B-----5:R-:W-:Y:S01]  /*4420*/  HMMA.16816.F32.BF16 R36, R4, R16, R36 ;  /* 0x000000100424723c */ /* 0x020fe20000041824 */
[----:B------:R-:W-:-:S07]  /*4430*/  FADD.FTZ R144, R3, R144 ;  /* 0x0000009003907221 */ /* 0x000fce0000010000 */
[C---:B------:R-:W-:Y:S01]  /*4440*/  HMMA.16816.F32.BF16 R40, R4.reuse, R18, R40 ;  /* 0x000000120428723c */ /* 0x040fe20000041828 */
[----:B------:R-:W1:Y:S07]  /*4450*/  LDSM.16.MT88.4 R16, [R166+0x4900] ;  /* 0x00490000a610783b */ /* 0x000e6e0000004200 */
[C---:B------:R-:W-:Y:S08]  /*4460*/  HMMA.16816.F32.BF16 R60, R4.reuse, R12, R60 ;  /* 0x0000000c043c723c */ /* 0x040ff0000004183c */
[C---:B------:R-:W-:Y:S01]  /*4470*/  HMMA.16816.F32.BF16 R64, R4.reuse, R14, R64 ;  /* 0x0000000e0440723c */ /* 0x040fe20000041840 */
[----:B------:R-:W3:Y:S07]  /*4480*/  LDSM.16.MT88.4 R12, [R134+0x4900] ;  /* 0x00490000860c783b */ /* 0x000eee0000004200 */
[C---:B--2---:R-:W-:Y:S08]  /*4490*/  HMMA.16816.F32.BF16 R68, R4.reuse, R8, R68 ;  /* 0x000000080444723c */ /* 0x044ff00000041844 */
[C---:B------:R-:W-:Y:S01]  /*44a0*/  HMMA.16816.F32.BF16 R72, R4.reuse, R10, R72 ;  /* 0x0000000a0448723c */ /* 0x040fe20000041848 */
[----:B------:R-:W2:Y:S07]  /*44b0*/  LDSM.16.MT88.4 R8, [R155+0x4900] ;  /* 0x004900009b08783b */ /* 0x000eae0000004200 */
[C---:B------:R-:W-:Y:S08]  /*44c0*/  HMMA.16816.F32.BF16 R52, R4.reuse, R20, R52 ;  /* 0x000000140434723c */ /* 0x040ff00000041834 */
[C---:B------:R-:W-:Y:S01]  /*44d0*/  HMMA.16816.F32.BF16 R56, R4.reuse, R22, R56 ;  /* 0x000000160438723c */ /* 0x040fe20000041838 */
[----:B------:R-:W4:Y:S07]  /*44e0*/  LDSM.16.MT88.4 R20, [R134+0x1100] ;  /* 0x001100008614783b */ /* 0x000f2e0000004200 */
[C---:B------:R-:W-:Y:S07]  /*44f0*/  HMMA.16816.F32.BF16 R128, R4.reuse, R140, R128 ;  /* 0x0000008c0480723c */ /* 0x040fee0000041880 */
[--C-:B------:R-:W-:Y:S01]  /*4500*/  FFMA.FTZ R141, R163, c[0x0][0x2d0], -R174.reuse ;  /* 0x0000b400a38d7a23 */ /* 0x100fe200000108ae */
[----:B------:R-:W-:Y:S01]  /*4510*/  HMMA.16816.F32.BF16 R124, R4, R142, R124 ;  /* 0x0000008e047c723c */ /* 0x000fe2000004187c */
[----:B------:R-:W-:-:S02]  /*4520*/  FFMA.FTZ R140, R175, c[0x0][0x2d0], -R174 ;  /* 0x0000b400af8c7a23 */ /* 0x000fc400000108ae */
[--C-:B------:R-:W-:Y:S02]  /*4530*/  FFMA.FTZ R163, R176, c[0x0][0x2d0], -R161.reuse ;  /* 0x0000b400b0a37a23 */ /* 0x100fe400000108a1 */
[----:B------:R-:W-:Y:S02]  /*4540*/  MUFU.EX2 R141, R141 ;  /* 0x0000008d008d7308 */ /* 0x000fe40000000800 */
[--C-:B------:R-:W-:Y:S01]  /*4550*/  FFMA.FTZ R142, R159, c[0x0][0x2d0], -R174.reuse ;  /* 0x0000b4009f8e7a23 */ /* 0x100fe200000108ae */
[C---:B------:R-:W-:Y:S01]  /*4560*/  HMMA.16816.F32.BF16 R112, R4.reuse, R32, R112 ;  /* 0x000000200470723c */ /* 0x040fe20000041870 */
[----:B------:R-:W-:Y:S02]  /*4570*/  FFMA.FTZ R143, R173, c[0x0][0x2d0], -R174 ;  /* 0x0000b400ad8f7a23 */ /* 0x000fe400000108ae */
[----:B------:R-:W-:Y:S02]  /*4580*/  FFMA.FTZ R159, R178, c[0x0][0x2d0], -R161 ;  /* 0x0000b400b29f7a23 */ /* 0x000fe400000108a1 */
[----:B------:R-:W-:Y:S03]  /*4590*/  MUFU.EX2 R140, R140 ;  /* 0x0000008c008c7308 */ /* 0x000fe60000000800 */
[C---:B------:R-:W-:Y:S01]  /*45a0*/  HMMA.16816.F32.BF16 R108, R4.reuse, R34, R108 ;  /* 0x00000022046c723c */ /* 0x040fe2000004186c */
[----:B------:R-:W-:Y:S04]  /*45b0*/  LDSM.16.MT88.4 R32, [R166+0x1100] ;  /* 0x00110000a620783b */ /* 0x000fe80000004200 */
[----:B------:R-:W5:Y:S03]  /*45c0*/  MUFU.EX2 R143, R143 ;  /* 0x0000008f008f7308 */ /* 0x000f660000000800 */
[C---:B-1----:R-:W-:Y:S05]  /*45d0*/  HMMA.16816.F32.BF16 R76, R4.reuse, R16, R76 ;  /* 0x00000010044c723c */ /* 0x042fea000004184c */
[----:B------:R-:W1:Y:S03]  /*45e0*/  MUFU.EX2 R142, R142 ;  /* 0x0000008e008e7308 */ /* 0x000e660000000800 */
[C---:B------:R-:W-:Y:S01]  /*45f0*/  HMMA.16816.F32.BF16 R80, R4.reuse, R18, R80 ;  /* 0x000000120450723c */ /* 0x040fe20000041850 */
[----:B------:R-:W1:Y:S04]  /*4600*/  LDSM.16.MT88.4 R16, [R166+0x3100] ;  /* 0x00310000a610783b */ /* 0x000e680000004200 */
[----:B------:R-:W1:Y:S03]  /*4610*/  MUFU.EX2 R159, R159 ;  /* 0x0000009f009f7308 */ /* 0x000e660000000800 */
[C---:B------:R-:W-:Y:S05]  /*4620*/  HMMA.16816.F32.BF16 R120, R4.reuse, R136, R120 ;  /* 0x000000880478723c */ /* 0x040fea0000041878 */
[----:B------:R-:W1:Y:S03]  /*4630*/  MUFU.EX2 R163, R163 ;  /* 0x000000a300a37308 */ /* 0x000e660000000800 */
        /* <DEDUP_REMOVED lines=12> */
[----:B------:R-:W-:Y:S01]  /*4700*/  HMMA.16816.F32.BF16 R96, R4, R10, R96 ;  /* 0x0000000a0460723c */ /* 0x000fe20000041860 */
[----:B------:R-:W2:Y:S06]  /*4710*/  LDSM.16.MT88.4 R8, [R155+0x3100] ;  /* 0x003100009b08783b */ /* 0x000eac0000004200 */
[----:B-----5:R-:W-:-:S02]  /*4720*/  F2FP.BF16.PACK_AB R4, R143, R140 ;  /* 0x0000008c8f04723e */ /* 0x020fc400000010ff */
[----:B-1----:R-:W-:Y:S02]  /*4730*/  F2FP.BF16.PACK_AB R6, R142, R141 ;  /* 0x0000008d8e06723e */ /* 0x002fe400000010ff */
[----:B------:R-:W-:Y:S01]  /*4740*/  F2FP.BF16.PACK_AB R5, R162, R159 ;  /* 0x0000009fa205723e */ /* 0x000fe200000010ff */
[----:B------:R-:W-:Y:S01]  /*4750*/  FADD.FTZ R159, R159, R144 ;  /* 0x000000909f9f7221 */ /* 0x000fe20000010000 */
[----:B------:R-:W-:-:S03]  /*4760*/  F2FP.BF16.PACK_AB R7, R163, R160 ;  /* 0x000000a0a307723e */ /* 0x000fc600000010ff */
[----:B------:R-:W-:-:S04]  /*4770*/  FADD.FTZ R159, R162, R159 ;  /* 0x0000009fa29f7221 */ /* 0x000fc80000010000 */
[----:B----4-:R-:W-:Y:S01]  /*4780*/  HMMA.16816.F32.BF16 R112, R4, R20, R112 ;  /* 0x000000140470723c */ /* 0x010fe20000041870 */
[----:B------:R-:W-:-:S04]  /*4790*/  FADD.FTZ R160, R160, R159 ;  /* 0x0000009fa0a07221 */ /* 0x000fc80000010000 */
[----:B------:R-:W-:-:S03]  /*47a0*/  FADD.FTZ R160, R163, R160 ;  /* 0x000000a0a3a07221 */ /* 0x000fc60000010000 */
[C---:B------:R-:W-:Y:S01]  /*47b0*/  HMMA.16816.F32.BF16 R108, R4.reuse, R22, R108 ;  /* 0x00000016046c723c */ /* 0x040fe2000004186c */
[----:B------:R-:W1:Y:S07]  /*47c0*/  LDSM.16.MT88.4 R20, [R135+0x5100] ;  /* 0x005100008714783b */ /* 0x000e6e0000004200 */
[C---:B------:R-:W-:Y:S08]  /*47d0*/  HMMA.16816.F32.BF16 R44, R4.reuse, R16, R44 ;  /* 0x00000010042c723c */ /* 0x040ff0000004182c */
[C---:B------:R-:W-:Y:S01]  /*47e0*/  HMMA.16816.F32.BF16 R48, R4.reuse, R18, R48 ;  /* 0x000000120430723c */ /* 0x040fe20000041830 */
[----:B------:R-:W4:Y:S07]  /*47f0*/  LDSM.16.MT88.4 R16, [R166+0x5100] ;  /* 0x00510000a610783b */ /* 0x000f2e0000004200 */
[C---:B---3--:R-:W-:Y:S08]  /*4800*/  HMMA.16816.F32.BF16 R52, R4.reuse, R12, R52 ;  /* 0x0000000c0434723c */ /* 0x048ff00000041834 */
[C---:B------:R-:W-:Y:S01]  /*4810*/  HMMA.16816.F32.BF16 R56, R4.reuse, R14, R56 ;  /* 0x0000000e0438723c */ /* 0x040fe20000041838 */
[----:B------:R-:W3:Y:S07]  /*4820*/  LDSM.16.MT88.4 R12, [R134+0x5100] ;  /* 0x00510000860c783b */ /* 0x000eee0000004200 */
[C---:B--2---:R-:W-:Y:S08]  /*4830*/  HMMA.16816.F32.BF16 R60, R4.reuse, R8, R60 ;  /* 0x00000008043c723c */ /* 0x044ff0000004183c */
[C---:B------:R-:W-:Y:S01]  /*4840*/  HMMA.16816.F32.BF16 R64, R4.reuse, R10, R64 ;  /* 0x0000000a0440723c */ /* 0x040fe20000041840 */
[----:B------:R-:W2:Y:S07]  /*4850*/  LDSM.16.MT88.4 R8, [R155+0x5100] ;  /* 0x005100009b08783b */ /* 0x000eae0000004200 */
[C---:B-1----:R-:W-:Y:S08]  /*4860*/  HMMA.16816.F32.BF16 R68, R4.reuse, R20, R68 ;  /* 0x000000140444723c */ /* 0x042ff00000041844 */
[C---:B------:R-:W-:Y:S01]  /*4870*/  HMMA.16816.F32.BF16 R72, R4.reuse, R22, R72 ;  /* 0x000000160448723c */ /* 0x040fe20000041848 */
[----:B------:R-:W1:Y:S07]  /*4880*/  LDSM.16.MT88.4 R20, [R135+0x1900] ;  /* 0x001900008714783b */ /* 0x000e6e0000004200 */
[C---:B------:R-:W-:Y:S07]  /*4890*/  HMMA.16816.F32.BF16 R128, R4.reuse, R136, R128 ;  /* 0x000000880480723c */ /* 0x040fee0000041880 */
[--C-:B------:R-:W-:Y:S01]  /*48a0*/  FFMA.FTZ R136, R171, c[0x0][0x2d0], -R174.reuse ;  /* 0x0000b400ab887a23 */ /* 0x100fe200000108ae */
[----:B------:R-:W-:Y:S01]  /*48b0*/  HMMA.16816.F32.BF16 R124, R4, R138, R124 ;  /* 0x0000008a047c723c */ /* 0x000fe2000004187c */
[----:B------:R-:W-:-:S04]  /*48c0*/  FFMA.FTZ R137, R169, c[0x0][0x2d0], -R174 ;  /* 0x0000b400a9897a23 */ /* 0x000fc800000108ae */
[----:B------:R-:W-:Y:S02]  /*48d0*/  MUFU.EX2 R136, R136 ;  /* 0x0000008800887308 */ /* 0x000fe40000000800 */
[----:B------:R-:W-:Y:S01]  /*48e0*/  FFMA.FTZ R138, R167, c[0x0][0x2d0], -R174 ;  /* 0x0000b400a78a7a23 */ /* 0x000fe200000108ae */
[----:B------:R-:W-:Y:S01]  /*48f0*/  HMMA.16816.F32.BF16 R36, R4, R24, R36 ;  /* 0x000000180424723c */ /* 0x000fe20000041824 */
[----:B------:R-:W-:-:S04]  /*4900*/  FFMA.FTZ R139, R172, c[0x0][0x2d0], -R161 ;  /* 0x0000b400ac8b7a23 */ /* 0x000fc800000108a1 */
[----:B------:R-:W5:Y:S03]  /*4910*/  MUFU.EX2 R137, R137 ;  /* 0x0000008900897308 */ /* 0x000f660000000800 */
[C---:B------:R-:W-:Y:S01]  /*4920*/  HMMA.16816.F32.BF16 R40, R4.reuse, R26, R40 ;  /* 0x0000001a0428723c */ /* 0x040fe20000041828 */
[----:B------:R-:W1:Y:S04]  /*4930*/  LDSM.16.MT88.4 R24, [R166+0x5900] ;  /* 0x00590000a618783b */ /* 0x000e680000004200 */
[----:B------:R-:W1:Y:S03]  /*4940*/  MUFU.EX2 R138, R138 ;  /* 0x0000008a008a7308 */ /* 0x000e660000000800 */
[C---:B----4-:R-:W-:Y:S05]  /*4950*/  HMMA.16816.F32.BF16 R76, R4.reuse, R16, R76 ;  /* 0x00000010044c723c */ /* 0x050fea000004184c */
[----:B------:R-:W4:Y:S03]  /*4960*/  MUFU.EX2 R139, R139 ;  /* 0x0000008b008b7308 */ /* 0x000f260000000800 */
        /* <DEDUP_REMOVED lines=11> */
[C---:B--2---:R-:W-:Y:S08]  /*4a20*/  HMMA.16816.F32.BF16 R92, R4.reuse, R8, R92 ;  /* 0x00000008045c723c */ /* 0x044ff0000004185c */
[----:B------:R-:W-:Y:S01]  /*4a30*/  HMMA.16816.F32.BF16 R96, R4, R10, R96 ;  /* 0x0000000a0460723c */ /* 0x000fe20000041860 */
[----:B------:R-:W2:Y:S06]  /*4a40*/  LDSM.16.MT88.4 R8, [R135+0x3900] ;  /* 0x003900008708783b */ /* 0x000eac0000004200 */
[----:B-----5:R-:W-:-:S02]  /*4a50*/  F2FP.BF16.PACK_AB R4, R137, R136 ;  /* 0x000000888904723e */ /* 0x020fc400000010ff */
[----:B-1----:R-:W-:Y:S02]  /*4a60*/  F2FP.BF16.PACK_AB R6, R205, R138 ;  /* 0x0000008acd06723e */ /* 0x002fe400000010ff */
[----:B----4-:R-:W-:Y:S01]  /*4a70*/  F2FP.BF16.PACK_AB R5, R170, R139 ;  /* 0x0000008baa05723e */ /* 0x010fe200000010ff */
[----:B------:R-:W-:Y:S01]  /*4a80*/  FADD.FTZ R139, R139, R160 ;  /* 0x000000a08b8b7221 */ /* 0x000fe20000010000 */
[----:B------:R-:W-:-:S03]  /*4a90*/  F2FP.BF16.PACK_AB R7, R206, R165 ;  /* 0x000000a5ce07723e */ /* 0x000fc600000010ff */
[----:B------:R-:W-:-:S04]  /*4aa0*/  FADD.FTZ R170, R170, R139 ;  /* 0x0000008baaaa7221 */ /* 0x000fc80000010000 */
[----:B------:R-:W-:Y:S01]  /*4ab0*/  HMMA.16816.F32.BF16 R128, R4, R20, R128 ;  /* 0x000000140480723c */ /* 0x000fe20000041880 */
[----:B------:R-:W-:-:S04]  /*4ac0*/  FADD.FTZ R165, R165, R170 ;  /* 0x000000aaa5a57221 */ /* 0x000fc80000010000 */
[----:B------:R-:W-:-:S03]  /*4ad0*/  FADD.FTZ R206, R206, R165 ;  /* 0x000000a5cece7221 */ /* 0x000fc60000010000 */
[C---:B------:R-:W-:Y:S01]  /*4ae0*/  HMMA.16816.F32.BF16 R124, R4.reuse, R22, R124 ;  /* 0x00000016047c723c */ /* 0x040fe2000004187c */
[----:B------:R-:W1:Y:S07]  /*4af0*/  LDSM.16.MT88.4 R20, [R134+0x3900] ;  /* 0x003900008614783b */ /* 0x000e6e0000004200 */
[C---:B------:R-:W-:Y:S07]  /*4b00*/  HMMA.16816.F32.BF16 R80, R4.reuse, R26, R80 ;  /* 0x0000001a0450723c */ /* 0x040fee0000041850 */
[----:B------:R-:W-:Y:S01]  /*4b10*/  IMAD.U32 R27, RZ, RZ, UR4 ;  /* 0x00000004ff1b7e24 */ /* 0x000fe2000f8e00ff */
[----:B------:R-:W-:Y:S01]  /*4b20*/  HMMA.16816.F32.BF16 R112, R4, R16, R112 ;  /* 0x000000100470723c */ /* 0x000fe20000041870 */
[----:B------:R-:W-:-:S02]  /*4b30*/  @UP0 UIMAD UR4, UR9, UR4, URZ ;  /* 0x00000004090402a4 */ /* 0x000fc4000f8e023f */
[----:B------:R-:W-:Y:S01]  /*4b40*/  @P0 IMAD.WIDE.U32 R26, R27, UR15, R202 ;  /* 0x0000000f1b1a0c25 */ /* 0x000fe2000f8e00ca */
[----:B------:R-:W-:Y:S01]  /*4b50*/  PLOP3.LUT P0, PT, PT, PT, UP0, 0x80, 0x0 ;  /* 0x000000000000781c */ /* 0x000fe20003f0f008 */
[----:B------:R-:W-:-:S03]  /*4b60*/  @UP0 UIMAD UR4, UR5, UR15, UR4 ;  /* 0x0000000f050402a4 */ /* 0x000fc6000f8e0204 */
[C---:B------:R-:W-:Y:S01]  /*4b70*/  HMMA.16816.F32.BF16 R108, R4.reuse, R18, R108 ;  /* 0x00000012046c723c */ /* 0x040fe2000004186c */
[----:B------:R-:W3:Y:S07]  /*4b80*/  LDSM.16.MT88.4 R16, [R155+0x3900] ;  /* 0x003900009b10783b */ /* 0x000eee0000004200 */
[C---:B------:R-:W-:Y:S07]  /*4b90*/  HMMA.16816.F32.BF16 R76, R4.reuse, R24, R76 ;  /* 0x00000018044c723c */ /* 0x040fee000004184c */
[----:B------:R-:W-:Y:S01]  /*4ba0*/  @P6 LEA R24, P6, R26, c[0x0][0x1c8], 0x1 ;  /* 0x000072001a186a11 */ /* 0x000fe200078c08ff */
[----:B--2---:R-:W-:Y:S01]  /*4bb0*/  HMMA.16816.F32.BF16 R36, R4, R8, R36 ;  /* 0x000000080424723c */ /* 0x004fe20000041824 */
[----:B------:R-:W-:Y:S01]  /*4bc0*/  @P5 IADD3 R25, R27, UR4, RZ ;  /* 0x000000041b195c10 */ /* 0x000fe2000fffe0ff */
[----:B------:R-:W-:Y:S01]  /*4bd0*/  ULDC.64 UR4, c[0x0][0x2c8] ;  /* 0x0000b20000047ab9 */ /* 0x000fe20000000a00 */
[----:B------:R-:W-:Y:S01]  /*4be0*/  PLOP3.LUT P5, PT, PT, PT, UP0, 0x80, 0x0 ;  /* 0x000000000000781c */ /* 0x000fe20003faf008 */
[----:B------:R-:W-:-:S04]  /*4bf0*/  UIMAD.WIDE.U32 UR22, UR8, UR4, URZ ;  /* 0x00000004081672a5 */ /* 0x000fc8000f8e003f */
[C---:B------:R-:W-:Y:S01]  /*4c00*/  HMMA.16816.F32.BF16 R40, R4.reuse, R10, R40 ;  /* 0x0000000a0428723c */ /* 0x040fe20000041828 */
[----:B------:R-:W2:Y:S02]  /*4c10*/  LDSM.16.MT88.4 R8, [R134+0x5900] ;  /* 0x005900008608783b */ /* 0x000ea40000004200 */
[----:B------:R-:W-:Y:S01]  /*4c20*/  @UP3 UMOV UR9, UR23 ;  /* 0x0000001700093c82 */ /* 0x000fe20008000000 */
[----:B------:R-:W-:Y:S01]  /*4c30*/  @P0 LEA.HI.X R25, R26, c[0x0][0x1cc], R25, 0x1, P6 ;  /* 0x000073001a190a11 */ /* 0x000fe200030f0c19 */
[----:B------:R-:W-:Y:S01]  /*4c40*/  @UP3 USHF.R.U32.HI UR8, URZ, UR5, UR9 ;  /* 0x000000053f083299 */ /* 0x000fe20008011609 */
[----:B------:R-:W-:Y:S02]  /*4c50*/  PLOP3.LUT P0, PT, PT, PT, UP0, 0x80, 0x0 ;  /* 0x000000000000781c */ /* 0x000fe40003f0f008 */
[----:B-1----:R-:W-:Y:S01]  /*4c60*/  HMMA.16816.F32.BF16 R52, R4, R20, R52 ;  /* 0x000000140434723c */ /* 0x002fe20000041834 */
[----:B------:R-:W-:-:S03]  /*4c70*/  UIADD3 UR4, UR7, UR8, URZ ;  /* 0x0000000807047290 */ /* 0x000fc6000fffe03f */
[----:B------:R-:W-:Y:S02]  /*4c80*/  ULDC UR7, c[0x0][0x328] ;  /* 0x0000ca0000077ab9 */ /* 0x000fe40000000800 */
[----:B------:R-:W-:Y:S01]  /*4c90*/  UIADD3 UR7, UR4, UR7, URZ ;  /* 0x0000000704077290 */ /* 0x000fe2000fffe03f */
[----:B------:R-:W-:Y:S01]  /*4ca0*/  IMAD.U32 R21, RZ, RZ, UR14 ;  /* 0x0000000eff157e24 */ /* 0x000fe2000f8e00ff */
[C---:B------:R-:W-:Y:S04]  /*4cb0*/  HMMA.16816.F32.BF16 R56, R4.reuse, R22, R56 ;  /* 0x000000160438723c */ /* 0x040fe80000041838 */
[----:B------:R-:W-:Y:S02]  /*4cc0*/  @P5 LEA R20, P6, R21, R24, 0x1 ;  /* 0x0000001815145211 */ /* 0x000fe400078c08ff */
[----:B------:R-:W-:Y:S01]  /*4cd0*/  PLOP3.LUT P5, PT, PT, PT, UP0, 0x80, 0x0 ;  /* 0x000000000000781c */ /* 0x000fe20003faf008 */
[----:B------:R-:W-:Y:S01]  /*4ce0*/  IMAD.U32 R22, RZ, RZ, UR13 ;  /* 0x0000000dff167e24 */ /* 0x000fe2000f8e00ff */
[----:B------:R-:W-:Y:S01]  /*4cf0*/  HMMA.16816.F32.BF16 R104, R4, R12, R104 ;  /* 0x0000000c0468723c */ /* 0x000fe20000041868 */
[----:B------:R-:W-:-:S07]  /*4d00*/  PLOP3.LUT P5, PT, PT, PT, UP0, 0x80, 0x0 ;  /* 0x000000000000781c */ /* 0x000fce0003faf008 */
[----:B------:R-:W-:Y:S01]  /*4d10*/  HMMA.16816.F32.BF16 R100, R4, R14, R100 ;  /* 0x0000000e0464723c */ /* 0x000fe20000041864 */
[----:B------:R-:W-:Y:S01]  /*4d20*/  @P0 LEA.HI.X R21, R21, R25, R22, 0x1, P6 ;  /* 0x0000001915150211 */ /* 0x000fe200030f0c16 */
[----:B------:R-:W1:Y:S01]  /*4d30*/  LDSM.16.MT88.4 R12, [R135+0x5900] ;  /* 0x00590000870c783b */ /* 0x000e620000004200 */
[----:B------:R-:W-:Y:S02]  /*4d40*/  PLOP3.LUT P0, PT, PT, PT, UP0, 0x80, 0x0 ;  /* 0x000000000000781c */ /* 0x000fe40003f0f008 */
[----:B------:R-:W-:-:S03]  /*4d50*/  PLOP3.LUT P6, PT, PT, PT, UP0, 0x80, 0x0 ;  /* 0x000000000000781c */ /* 0x000fc60003fcf008 */
[C---:B---3--:R-:W-:Y:S08]  /*4d60*/  HMMA.16816.F32.BF16 R60, R4.reuse, R16, R60 ;  /* 0x00000010043c723c */ /* 0x048ff0000004183c */
[----:B------:R-:W-:Y:S01]  /*4d70*/  HMMA.16816.F32.BF16 R64, R4, R18, R64 ;  /* 0x000000120440723c */ /* 0x000fe20000041840 */
[----:B------:R-:W3:Y:S04]  /*4d80*/  LDSM.16.MT88.4 R16, [R155+0x5900] ;  /* 0x005900009b10783b */ /* 0x000ee80000004200 */
[----:B------:R-:W-:Y:S01]  /*4d90*/  @!PT LDS RZ, [RZ] ;  /* 0x00000000fffff984 */ /* 0x000fe20000000800 */
[----:B------:R-:W-:Y:S01]  /*4da0*/  @!PT LDS RZ, [RZ] ;  /* 0x00000000fffff984 */ /* 0x000fe20000000800 */
[----:B------:R-:W-:Y:S01]  /*4db0*/  @!PT LDS RZ, [RZ] ;  /* 0x00000000fffff984 */ /* 0x000fe20000000800 */
[----:B------:R4:W-:Y:S01]  /*4dc0*/  @P0 LDGSTS.E.BYPASS.LTC128B.128 [R132+0xc100], [R24.64], !P3 ;  /* 0x0c10000018840fae */ /* 0x0009e2000d901d52 */
[----:B------:R-:W-:-:S02]  /*4dd0*/  PLOP3.LUT P0, PT, PT, PT, UP0, 0x80, 0x0 ;  /* 0x000000000000781c */ /* 0x000fc40003f0f008 */
[C---:B--2---:R-:W-:Y:S01]  /*4de0*/  HMMA.16816.F32.BF16 R84, R4.reuse, R8, R84 ;  /* 0x000000080454723c */ /* 0x044fe20000041854 */
[----:B------:R4:W-:Y:S01]  /*4df0*/  @P6 LDGSTS.E.BYPASS.LTC128B.128 [R132+0xe100], [R24.64+0x80], !P2 ;  /* 0x0e10008018846fae */ /* 0x0009e2000d101d52 */
[----:B------:R-:W-:Y:S02]  /*4e00*/  PLOP3.LUT P6, PT, PT, PT, UP0, 0x80, 0x0 ;  /* 0x000000000000781c */ /* 0x000fe40003fcf008 */
[----:B------:R-:W-:Y:S01]  /*4e10*/  PLOP3.LUT P0, PT, PT, PT, UP0, 0x80, 0x0 ;  /* 0x000000000000781c */ /* 0x000fe20003f0f008 */
[----:B------:R4:W-:Y:S01]  /*4e20*/  @P5 LDGSTS.E.BYPASS.LTC128B.128 [R132+0x10100], [R24.64+0x100], !P1 ;  /* 0x1010010018845fae */ /* 0x0009e2000c901d52 */
[----:B------:R-:W-:Y:S01]  /*4e30*/  PLOP3.LUT P5, PT, PT, PT, UP0, 0x80, 0x0 ;  /* 0x000000000000781c */ /* 0x000fe20003faf008 */
[----:B------:R-:W-:Y:S01]  /*4e40*/  FADD.FTZ R8, R140, R145 ;  /* 0x000000918c087221 */ /* 0x000fe20000010000 */
[----:B------:R-:W-:Y:S03]  /*4e50*/  HMMA.16816.F32.BF16 R120, R4, R32, R120 ;  /* 0x000000200478723c */ /* 0x000fe60000041878 */
[----:B------:R-:W-:-:S04]  /*4e60*/  FADD.FTZ R8, R143, R8 ;  /* 0x000000088f087221 */ /* 0x000fc80000010000 */
[----:B------:R-:W-:Y:S01]  /*4e70*/  FADD.FTZ R141, R141, R8 ;  /* 0x000000088d8d7221 */ /* 0x000fe20000010000 */
[----:B------:R4:W-:Y:S01]  /*4e80*/  @P6 LDGSTS.E.BYPASS.LTC128B.128 [R132+0xd100], [R20.64], !P3 ;  /* 0x0d10000014846fae */ /* 0x0009e2000d901d52 */
[C---:B------:R-:W-:Y:S02]  /*4e90*/  HMMA.16816.F32.BF16 R116, R4.reuse, R34, R116 ;  /* 0x000000220474723c */ /* 0x040fe40000041874 */
[----:B------:R-:W-:Y:S01]  /*4ea0*/  FADD.FTZ R141, R142, R141 ;  /* 0x0000008d8e8d7221 */ /* 0x000fe20000010000 */
[----:B------:R4:W-:Y:S03]  /*4eb0*/  @P5 LDGSTS.E.BYPASS.LTC128B.128 [R132+0xf100], [R20.64+0x80], !P2 ;  /* 0x0f10008014845fae */ /* 0x0009e6000d101d52 */
[----:B------:R-:W-:Y:S01]  /*4ec0*/  FADD.FTZ R136, R136, R141 ;  /* 0x0000008d88887221 */ /* 0x000fe20000010000 */
[----:B------:R4:W-:Y:S01]  /*4ed0*/  @P0 LDGSTS.E.BYPASS.LTC128B.128 [R132+0x11100], [R20.64+0x100], !P1 ;  /* 0x1110010014840fae */ /* 0x0009e2000c901d52 */
[----:B------:R-:W-:Y:S01]  /*4ee0*/  PLOP3.LUT P0, PT, PT, PT, UP2, 0x40, 0x0 ;  /* 0x000000000000781c */ /* 0x000fe20003f0e828 */
[----:B------:R-:W-:Y:S01]  /*4ef0*/  HMMA.16816.F32.BF16 R44, R4, R28, R44 ;  /* 0x0000001c042c723c */ /* 0x000fe2000004182c */
[----:B------:R-:W-:Y:S01]  /*4f00*/  FADD.FTZ R137, R137, R136 ;  /* 0x0000008889897221 */ /* 0x000fe20000010000 */
[----:B------:R-:W0:Y:S03]  /*4f10*/  LDGDEPBAR ;  /* 0x00000000000079af */ /* 0x000e260000000000 */
[----:B------:R-:W-:-:S03]  /*4f20*/  FADD.FTZ R138, R138, R137 ;  /* 0x000000898a8a7221 */ /* 0x000fc60000010000 */
[----:B------:R-:W-:Y:S01]  /*4f30*/  HMMA.16816.F32.BF16 R48, R4, R30, R48 ;  /* 0x0000001e0430723c */ /* 0x000fe20000041830 */
[----:B------:R-:W-:-:S07]  /*4f40*/  FADD.FTZ R205, R205, R138 ;  /* 0x0000008acdcd7221 */ /* 0x000fce0000010000 */
[C---:B-1----:R-:W-:Y:S08]  /*4f50*/  HMMA.16816.F32.BF16 R68, R4.reuse, R12, R68 ;  /* 0x0000000c0444723c */ /* 0x042ff00000041844 */
[C---:B------:R-:W-:Y:S08]  /*4f60*/  HMMA.16816.F32.BF16 R72, R4.reuse, R14, R72 ;  /* 0x0000000e0448723c */ /* 0x040ff00000041848 */
[C---:B------:R-:W-:Y:S08]  /*4f70*/  HMMA.16816.F32.BF16 R88, R4.reuse, R10, R88 ;  /* 0x0000000a0458723c */ /* 0x040ff00000041858 */
[C---:B---3--:R-:W-:Y:S08]  /*4f80*/  HMMA.16816.F32.BF16 R92, R4.reuse, R16, R92 ;  /* 0x00000010045c723c */ /* 0x048ff0000004185c */
[----:B------:R-:W-:Y:S01]  /*4f90*/  HMMA.16816.F32.BF16 R96, R4, R18, R96 ;  /* 0x000000120460723c */ /* 0x000fe20000041860 */
[----:B------:R-:W-:Y:S07]  /*4fa0*/  @P0 BRA `(.L_x_802) ;  /* 0x0000016000000947 */ /* 0x000fee0003800000 */
[----:B----4-:R-:W-:Y:S01]  /*4fb0*/  ISETP.LT.AND P0, PT, RZ, UR4, PT ;  /* 0x00000004ff007c0c */ /* 0x010fe2000bf01270 */
[----:B------:R-:W-:-:S12]  /*4fc0*/  UIADD3 UR8, UR4, -0x1, URZ ;  /* 0xffffffff04087890 */ /* 0x000fd8000fffe03f */
[----:B------:R-:W-:Y:S05]  /*4fd0*/  @P0 BRA `(.L_x_803) ;  /* 0x0000009000000947 */ /* 0x000fea0003800000 */
[----:B------:R-:W-:Y:S02]  /*4fe0*/  ULDC UR5, c[0x0][0x32c] ;  /* 0x0000cb0000057ab9 */ /* 0x000fe40000000800 */
[----:B------:R-:W-:Y:S02]  /*4ff0*/  UISETP.NE.AND UP0, UPT, UR6, UR5, UPT ;  /* 0x000000050600728c */ /* 0x000fe4000bf05270 */
[----:B------:R-:W-:-:S03]  /*5000*/  UIADD3 UR8, -UR4, URZ, URZ ;  /* 0x0000003f04087290 */ /* 0x000fc6000fffe13f */
[----:B------:R-:W-:Y:S02]  /*5010*/  ULDC.64 UR4, c[0x0][0x330] ;  /* 0x0000cc0000047ab9 */ /* 0x000fe40000000a00 */
[----:B------:R-:W-:-:S07]  /*5020*/  UIMAD.WIDE.U32 UR22, UR8, UR4, URZ ;  /* 0x00000004081672a5 */ /* 0x000fce000f8e003f */
[----:B------:R-:W-:Y:S02]  /*5030*/  @UP0 UMOV UR9, UR23 ;  /* 0x0000001700090c82 */ /* 0x000fe40008000000 */
[----:B------:R-:W-:-:S04]  /*5040*/  @UP0 USHF.R.U32.HI UR8, URZ, UR5, UR9 ;  /* 0x000000053f080299 */ /* 0x000fc80008011609 */
[----:B------:R-:W-:Y:S01]  /*5050*/  ULOP3.LUT UR8, URZ, UR8, URZ, 0x33, !UPT ;  /* 0x000000083f087292 */ /* 0x000fe2000f8e333f */
[----:B------:R-:W-:Y:S05]  /*5060*/  BRA `(.L_x_804) ;  /* 0x0000006000007947 */ /* 0x000fea0003800000 */
.L_x_803:
[----:B------:R-:W-:Y:S02]  /*5070*/  ULDC UR4, c[0x0][0x32c] ;  /* 0x0000cb0000047ab9 */ /* 0x000fe40000000800 */
[----:B------:R-:W-:-:S03]  /*5080*/  UISETP.NE.AND UP0, UPT, UR6, UR4, UPT ;  /* 0x000000040600728c */ /* 0x000fc6000bf05270 */
[----:B------:R-:W-:Y:S02]  /*5090*/  ULDC.64 UR4, c[0x0][0x330] ;  /* 0x0000cc0000047ab9 */ /* 0x000fe40000000a00 */
[----:B------:R-:W-:-:S07]  /*50a0*/  UIMAD.WIDE.U32 UR22, UR8, UR4, URZ ;  /* 0x00000004081672a5 */ /* 0x000fce000f8e003f */
[----:B------:R-:W-:Y:S02]  /*50b0*/  @UP0 UMOV UR9, UR23 ;  /* 0x0000001700090c82 */ /* 0x000fe40008000000 */
[----:B------:R-:W-:Y:S02]  /*50c0*/  @UP0 USHF.R.U32.HI UR8, URZ, UR5, UR9 ;  /* 0x000000053f080299 */ /* 0x000fe40008011609 */
.L_x_804:
[----:B------:R-:W-:Y:S02]  /*50d0*/  ULDC UR4, c[0x0][0x32c] ;  /* 0x0000cb0000047ab9 */ /* 0x000fe40000000800 */
[----:B------:R-:W-:-:S04]  /*50e0*/  UIMAD UR4, UR8, UR4, UR4 ;  /* 0x00000004080472a4 */ /* 0x000fc8000f8e0204 */
[----:B------:R-:W-:-:S04]  /*50f0*/  UISETP.LT.AND UP0, UPT, UR7, UR4, UPT ;  /* 0x000000040700728c */ /* 0x000fc8000bf01270 */
[----:B------:R-:W-:-:S04]  /*5100*/  USEL UR7, UR7, UR4, UP0 ;  /* 0x0000000407077287 */ /* 0x000fc80008000000 */
.L_x_802:
[----:B----4-:R-:W-:Y:S02]  /*5110*/  USHF.R.S32.HI UR4, URZ, 0x1f, UR7 ;  /* 0x0000001f3f047899 */ /* 0x010fe40008011407 */
[----:B------:R-:W-:Y:S02]  /*5120*/  UMOV UR5, 0x1 ;  /* 0x0000000100057882 */ /* 0x000fe40000000000 */
[----:B------:R-:W-:Y:S02]  /*5130*/  ULEA.HI UR4, UR4, UR7, URZ, 0x6 ;  /* 0x0000000704047291 */ /* 0x000fe4000f8f303f */
[----:B------:R-:W-:Y:S02]  /*5140*/  UMOV UR15, URZ ;  /* 0x0000003f000f7c82 */ /* 0x000fe40008000000 */
[----:B------:R-:W-:-:S04]  /*5150*/  USHF.R.S32.HI UR21, URZ, 0x6, UR4 ;  /* 0x000000063f157899 */ /* 0x000fc80008011404 */
[----:B------:R-:W-:-:S04]  /*5160*/  UISETP.LT.AND UP0, UPT, UR10, UR21, UPT ;  /* 0x000000150a00728c */ /* 0x000fc8000bf01270 */
[----:B------:R-:W-:-:S04]  /*5170*/  USEL UR21, UR10, UR21, !UP0 ;  /* 0x000000150a157287 */ /* 0x000fc8000c000000 */
[----:B------:R-:W-:-:S06]  /*5180*/  UISETP.GE.AND UP0, UPT, UR17, UR21, UPT ;  /* 0x000000151100728c */ /* 0x000fcc000bf06270 */
[----:B------:R-:W-:-:S13]  /*5190*/  PLOP3.LUT P0, PT, PT, PT, UP0, 0x80, 0x0 ;  /* 0x000000000000781c */ /* 0x000fda0003f0f008 */
[----:B------:R-:W-:Y:S05]  /*51a0*/  @!P0 BRA `(.L_x_805) ;  /* 0x00003ab000008947 */ /* 0x000fea0003800000 */
[----:B------:R-:W-:Y:S01]  /*51b0*/  PLOP3.LUT P5, PT, PT, PT, UP3, 0x80, 0x0 ;  /* 0x000000000000781c */ /* 0x000fe20003faf038 */
[----:B------:R-:W-:Y:S01]  /*51c0*/  IMAD.MOV.U32 R189, RZ, RZ, 0x20 ;  /* 0x00000020ffbd7424 */ /* 0x000fe200078e00ff */
[----:B------:R-:W-:Y:S01]  /*51d0*/  PLOP3.LUT P0, PT, PT, PT, UP3, 0x80, 0x0 ;  /* 0x000000000000781c */ /* 0x000fe20003f0f038 */
[----:B------:R-:W-:Y:S01]  /*51e0*/  IMAD.MOV.U32 R3, RZ, RZ, R0 ;  /* 0x000000ffff037224 */ /* 0x000fe200078e0000 */
[C---:B------:R-:W-:Y:S01]  /*51f0*/  IADD3 R216, P6, R194.reuse, 0x40, RZ ;  /* 0x00000040c2d87810 */ /* 0x040fe20007fde0ff */
[----:B------:R-:W-:Y:S01]  /*5200*/  IMAD.MOV.U32 R132, RZ, RZ, R2 ;  /* 0x000000ffff847224 */ /* 0x000fe200078e0002 */
[----:B------:R-:W-:Y:S01]  /*5210*/  SEL R189, R189, 0xffffffe0, !P4 ;  /* 0xffffffe0bdbd7807 */ /* 0x000fe20006000000 */
[----:B------:R-:W-:Y:S01]  /*5220*/  UMOV UR15, URZ ;  /* 0x0000003f000f7c82 */ /* 0x000fe20008000000 */
[----:B------:R-:W-:Y:S01]  /*5230*/  IADD3 R214, P4, R194, 0x80, RZ ;  /* 0x00000080c2d67810 */ /* 0x000fe20007f9e0ff */
[----:B------:R-:W-:Y:S01]  /*5240*/  IMAD.X R215, RZ, RZ, R199, P6 ;  /* 0x000000ffffd77224 */ /* 0x000fe200030e06c7 */
[----:B------:R-:W-:Y:S01]  /*5250*/  IADD3 R210, P6, R196, 0x80, RZ ;  /* 0x00000080c4d27810 */ /* 0x000fe20007fde0ff */
[----:B------:R-:W-:-:S02]  /*5260*/  UMOV UR5, 0x1 ;  /* 0x0000000100057882 */ /* 0x000fc40000000000 */
[----:B------:R-:W-:Y:S01]  /*5270*/  @P5 IMAD.HI.U32 R208, R200, c[0x0][0x2c8], RZ ;  /* 0x0000b200c8d05a27 */ /* 0x000fe200078e00ff */
[----:B------:R-:W-:Y:S01]  /*5280*/  IADD3 R212, P5, R196, 0x40, RZ ;  /* 0x00000040c4d47810 */ /* 0x000fe20007fbe0ff */
[----:B------:R-:W-:Y:S02]  /*5290*/  ULDC.64 UR8, c[0x0][0x208] ;  /* 0x0000820000087ab9 */ /* 0x000fe40000000a00 */
[----:B------:R-:W-:Y:S01]  /*52a0*/  IMAD.X R213, RZ, RZ, R199, P4 ;  /* 0x000000ffffd57224 */ /* 0x000fe200020e06c7 */
[----:B------:R-:W-:Y:S01]  /*52b0*/  @P0 SHF.R.U32.HI R208, RZ, c[0x0][0x2cc], R208 ;  /* 0x0000b300ffd00a19 */ /* 0x000fe200000116d0 */
[--C-:B------:R-:W-:Y:S02]  /*52c0*/  IMAD.X R211, RZ, RZ, R203.reuse, P5 ;  /* 0x000000ffffd37224 */ /* 0x100fe400028e06cb */
[----:B------:R-:W-:Y:S02]  /*52d0*/  IMAD.X R209, RZ, RZ, R203, P6 ;  /* 0x000000ffffd17224 */ /* 0x000fe400030e06cb */
.L_x_814:
[----:B------:R-:W-:Y:S04]  /*52e0*/  DEPBAR.LE SB0, 0x2 ;  /* 0x000080800000791a */ /* 0x000fe80000000000 */
[----:B------:R-:W-:Y:S01]  /*52f0*/  BAR.SYNC.DEFER_BLOCKING 0x0 ;  /* 0x0000000000007b1d */ /* 0x000fe20000010000 */
[----:B------:R-:W-:Y:S01]  /*5300*/  UIMAD UR4, UR5, 0x6000, URZ ;  /* 0x00006000050478a4 */ /* 0x000fe2000f8e023f */
[----:B------:R-:W-:Y:S01]  /*5310*/  MOV R179, UR15 ;  /* 0x0000000f00b37c02 */ /* 0x000fe20008000f00 */
[----:B------:R-:W-:Y:S01]  /*5320*/  UISETP.GE.AND UP1, UPT, UR10, UR17, UPT ;  /* 0x000000110a00728c */ /* 0x000fe2000bf26270 */
[----:B------:R-:W-:Y:S03]  /*5330*/  IMAD.MOV.U32 R232, RZ, RZ, R200 ;  /* 0x000000ffffe87224 */ /* 0x000fe600078e00c8 */
[----:B------:R-:W-:Y:S02]  /*5340*/  IADD3 R180, R188, UR4, RZ ;  /* 0x00000004bcb47c10 */ /* 0x000fe4000fffe0ff */
[----:B------:R-:W-:Y:S02]  /*5350*/  PLOP3.LUT P0, PT, PT, PT, UP1, 0x80, 0x0 ;  /* 0x000000000000781c */ /* 0x000fe40003f0f018 */
[C---:B------:R-:W-:Y:S01]  /*5360*/  IADD3 R191, R189.reuse, R180, R192 ;  /* 0x000000b4bdbf7210 */ /* 0x040fe20007ffe0c0 */
[--C-:B------:R-:W-:Y:S02]  /*5370*/  IMAD.IADD R133, R189, 0x1, R180.reuse ;  /* 0x00000001bd857824 */ /* 0x100fe400078e02b4 */
[----:B------:R-:W-:Y:S01]  /*5380*/  @!UP1 UIADD3 UR7, UR17, -0x1, URZ ;  /* 0xffffffff11079890 */ /* 0x000fe2000fffe03f */
[----:B------:R-:W-:Y:S03]  /*5390*/  IMAD.IADD R0, R192, 0x1, R180 ;  /* 0x00000001c0007824 */ /* 0x000fe600078e02b4 */
[----:B------:R-:W-:Y:S02]  /*53a0*/  @!UP1 USHF.R.S32.HI UR6, URZ, 0x1f, UR7 ;  /* 0x0000001f3f069899 */ /* 0x000fe40008011407 */
[----:B------:R-:W-:Y:S02]  /*53b0*/  @!UP1 UIMAD.WIDE.U32 UR22, UR7, UR8, URZ ;  /* 0x00000008071692a5 */ /* 0x000fe4000f8e003f */
[----:B------:R-:W-:Y:S01]  /*53c0*/  @!UP1 UIMAD UR6, UR6, UR8, URZ ;  /* 0x00000008060692a4 */ /* 0x000fe2000f8e023f */
[----:B------:R-:W-:Y:S03]  /*53d0*/  LDSM.16.M88.4 R136, [R190] ;  /* 0x00000000be88783b */ /* 0x000fe60000000200 */
[----:B------:R-:W-:Y:S02]  /*53e0*/  @!UP1 UIMAD UR6, UR7, UR9, UR6 ;  /* 0x00000009070692a4 */ /* 0x000fe4000f8e0206 */
[----:B------:R-:W-:Y:S02]  /*53f0*/  @!UP1 USHF.L.U32 UR7, UR22, 0x6, URZ ;  /* 0x0000000616079899 */ /* 0x000fe4000800063f */
[----:B------:R-:W-:Y:S01]  /*5400*/  @!UP1 UIADD3 UR6, UR23, UR6, URZ ;  /* 0x0000000617069290 */ /* 0x000fe2000fffe03f */
[----:B------:R-:W1:Y:S03]  /*5410*/  LDSM.16.M88.4 R140, [R188+UR4+0xc100] ;  /* 0x00c10004bc8c783b */ /* 0x000e660008000200 */
[----:B------:R-:W-:Y:S01]  /*5420*/  @!P0 IADD3 R2, P4, R194, UR7, RZ ;  /* 0x00000007c2028c10 */ /* 0x000fe2000ff9e0ff */
[----:B------:R-:W-:Y:S01]  /*5430*/  @!UP1 USHF.L.U64.HI UR6, UR22, 0x6, UR6 ;  /* 0x0000000616069899 */ /* 0x000fe20008010206 */
[----:B------:R-:W-:Y:S01]  /*5440*/  @!P0 IADD3 R169, P5, R216, UR7, RZ ;  /* 0x00000007d8a98c10 */ /* 0x000fe2000ffbe0ff */
[----:B------:R-:W-:Y:S01]  /*5450*/  @!UP1 UIADD3 UR22, UP0, UR12, UR7, URZ ;  /* 0x000000070c169290 */ /* 0x000fe2000ff1e03f */
[----:B------:R-:W2:Y:S01]  /*5460*/  LDSM.16.M88.4 R144, [R188+UR4+0xc900] ;  /* 0x00c90004bc90783b */ /* 0x000ea20008000200 */
[C---:B------:R-:W-:Y:S02]  /*5470*/  @!P0 LEA R166, P6, R2.reuse, c[0x0][0x1f8], 0x1 ;  /* 0x00007e0002a68a11 */ /* 0x040fe400078c08ff */
[----:B------:R-:W-:Y:S02]  /*5480*/  @!P0 IADD3.X R165, R199, UR6, RZ, P4, !PT ;  /* 0x00000006c7a58c10 */ /* 0x000fe4000a7fe4ff */
[----:B------:R-:W-:Y:S02]  /*5490*/  @!P0 LEA R164, P4, R169, c[0x0][0x1f8], 0x1 ;  /* 0x00007e00a9a48a11 */ /* 0x000fe400078808ff */
[----:B------:R-:W3:Y:S01]  /*54a0*/  LDSM.16.M88.4 R148, [R188+UR4+0xd100] ;  /* 0x00d10004bc94783b */ /* 0x000ee20008000200 */
[----:B------:R-:W-:Y:S02]  /*54b0*/  @!P0 LEA.HI.X R167, R2, c[0x0][0x1fc], R165, 0x1, P6 ;  /* 0x00007f0002a78a11 */ /* 0x000fe400030f0ca5 */
[----:B------:R-:W-:Y:S02]  /*54c0*/  @!P0 IADD3.X R168, R215, UR6, RZ, P5, !PT ;  /* 0x00000006d7a88c10 */ /* 0x000fe4000affe4ff */
[----:B------:R-:W-:Y:S01]  /*54d0*/  @!P0 IADD3 R2, P5, R214, UR7, RZ ;  /* 0x00000007d6028c10 */ /* 0x000fe2000ffbe0ff */
[----:B------:R-:W-:Y:S01]  /*54e0*/  @!UP1 UIADD3.X UR7, UR11, UR6, URZ, UP0, !UPT ;  /* 0x000000060b079290 */ /* 0x000fe200087fe43f */
[----:B------:R-:W4:Y:S01]  /*54f0*/  LDSM.16.M88.4 R152, [R188+UR4+0xd900] ;  /* 0x00d90004bc98783b */ /* 0x000f220008000200 */
[----:B------:R-:W-:Y:S01]  /*5500*/  @!P0 LEA.HI.X R165, R169, c[0x0][0x1fc], R168, 0x1, P4 ;  /* 0x00007f00a9a58a11 */ /* 0x000fe200020f0ca8 */
[----:B------:R-:W-:Y:S01]  /*5510*/  UISETP.GE.AND UP0, UPT, UR15, 0x1, UPT ;  /* 0x000000010f00788c */ /* 0x000fe2000bf06270 */
[----:B------:R-:W-:Y:S02]  /*5520*/  @!P0 LEA R172, P6, R2, c[0x0][0x1f8], 0x1 ;  /* 0x00007e0002ac8a11 */ /* 0x000fe400078c08ff */
[----:B------:R-:W-:Y:S02]  /*5530*/  @!P0 IADD3 R175, P4, R194, UR22, RZ ;  /* 0x00000016c2af8c10 */ /* 0x000fe4000ff9e0ff */
[----:B------:R-:W-:Y:S01]  /*5540*/  LDSM.16.M88.4 R156, [R133+0xd100] ;  /* 0x00d10000859c783b */ /* 0x000fe20000000200 */
[----:B------:R-:W-:Y:S01]  /*5550*/  @!P0 IADD3.X R171, R213, UR6, RZ, P5, !PT ;  /* 0x00000006d5ab8c10 */ /* 0x000fe2000affe4ff */
[----:B------:R-:W-:Y:S01]  /*5560*/  USHF.L.U32 UR6, UR17, 0x6, URZ ;  /* 0x0000000611067899 */ /* 0x000fe2000800063f */
[----:B------:R-:W-:Y:S02]  /*5570*/  @!P0 LEA R170, P5, R175, c[0x0][0x1f8], 0x1 ;  /* 0x00007e00afaa8a11 */ /* 0x000fe400078a08ff */
[----:B------:R-:W-:Y:S02]  /*5580*/  @!P0 LEA.HI.X R173, R2, c[0x0][0x1fc], R171, 0x1, P6 ;  /* 0x00007f0002ad8a11 */ /* 0x000fe400030f0cab */
[----:B------:R-:W-:Y:S01]  /*5590*/  @!P0 IADD3.X R168, R199, UR7, RZ, P4, !PT ;  /* 0x00000007c7a88c10 */ /* 0x000fe2000a7fe4ff */
[----:B------:R-:W-:Y:S01]  /*55a0*/  IMAD.U32 R228, RZ, RZ, UR6 ;  /* 0x00000006ffe47e24 */ /* 0x000fe2000f8e00ff */
[----:B------:R-:W-:Y:S02]  /*55b0*/  @!P0 IADD3 R169, P4, R216, UR22, RZ ;  /* 0x00000016d8a98c10 */ /* 0x000fe4000ff9e0ff */
[----:B------:R-:W-:Y:S01]  /*55c0*/  @!P0 LEA.HI.X R171, R175, c[0x0][0x1fc], R168, 0x1, P5 ;  /* 0x00007f00afab8a11 */ /* 0x000fe200028f0ca8 */
[C---:B-1----:R-:W-:Y:S03]  /*55d0*/  HMMA.16816.F32.BF16 R4, R136.reuse, R140, RZ ;  /* 0x0000008c8804723c */ /* 0x042fe600000418ff */
[----:B------:R-:W-:Y:S02]  /*55e0*/  @!P0 IADD3.X R168, R215, UR7, RZ, P4, !PT ;  /* 0x00000007d7a88c10 */ /* 0x000fe4000a7fe4ff */
[C---:B------:R-:W-:Y:S02]  /*55f0*/  @!P0 LEA R174, P6, R169.reuse, c[0x0][0x1f8], 0x1 ;  /* 0x00007e00a9ae8a11 */ /* 0x040fe400078c08ff */
[----:B------:R-:W-:Y:S01]  /*5600*/  @!P0 IADD3 R2, P5, R214, UR22, RZ ;  /* 0x00000016d6028c10 */ /* 0x000fe2000ffbe0ff */
[C---:B------:R-:W-:Y:S01]  /*5610*/  HMMA.16816.F32.BF16 R8, R136.reuse, R142, RZ ;  /* 0x0000008e8808723c */ /* 0x040fe200000418ff */
[----:B------:R-:W-:Y:S03]  /*5620*/  LDSM.16.M88.4 R140, [R186] ;  /* 0x00000000ba8c783b */ /* 0x000fe60000000200 */
[----:B------:R-:W-:Y:S01]  /*5630*/  @!P0 LEA.HI.X R175, R169, c[0x0][0x1fc], R168, 0x1, P6 ;  /* 0x00007f00a9af8a11 */ /* 0x000fe200030f0ca8 */
[----:B------:R-:W-:Y:S01]  /*5640*/  @!P0 IMAD R169, R179, 0x6000, R204 ;  /* 0x00006000b3a98824 */ /* 0x000fe200078e02cc */
[C---:B------:R-:W-:Y:S02]  /*5650*/  @!P0 LEA R176, P4, R2.reuse, c[0x0][0x1f8], 0x1 ;  /* 0x00007e0002b08a11 */ /* 0x040fe400078808ff */
[C---:B--2---:R-:W-:Y:S01]  /*5660*/  HMMA.16816.F32.BF16 R12, R136.reuse, R144, RZ ;  /* 0x00000090880c723c */ /* 0x044fe200000418ff */
[----:B------:R-:W-:Y:S01]  /*5670*/  @!P0 IADD3.X R177, R213, UR7, RZ, P5, !PT ;  /* 0x00000007d5b18c10 */ /* 0x000fe2000affe4ff */
[----:B------:R-:W-:Y:S02]  /*5680*/  UIADD3 UR7, UR15, 0x1, URZ ;  /* 0x000000010f077890 */ /* 0x000fe4000fffe03f */
[----:B------:R-:W-:Y:S02]  /*5690*/  IADD3 R228, -R201, 0x1, -R228 ;  /* 0x00000001c9e47810 */ /* 0x000fe40007ffe9e4 */
[----:B------:R-:W-:Y:S01]  /*56a0*/  @!P0 LEA.HI.X R177, R2, c[0x0][0x1fc], R177, 0x1, P4 ;  /* 0x00007f0002b18a11 */ /* 0x000fe200020f0cb1 */
[----:B------:R-:W-:Y:S01]  /*56b0*/  USEL UR15, UR7, URZ, !UP0 ;  /* 0x0000003f070f7287 */ /* 0x000fe2000c000000 */
[C---:B------:R-:W-:Y:S01]  /*56c0*/  HMMA.16816.F32.BF16 R16, R136.reuse, R146, RZ ;  /* 0x000000928810723c */ /* 0x040fe200000418ff */
[----:B------:R-:W1:Y:S03]  /*56d0*/  LDSM.16.M88.4 R144, [R133+0xc100] ;  /* 0x00c100008590783b */ /* 0x000e660000000200 */
[----:B------:R-:W-:Y:S02]  /*56e0*/  IADD3 R2, R192, R133, RZ ;  /* 0x00000085c0027210 */ /* 0x000fe40007ffe0ff */
[----:B------:R-:W-:Y:S02]  /*56f0*/  IADD3 R228, R228, c[0x0][0x1d0], RZ ;  /* 0x00007400e4e47a10 */ /* 0x000fe40007ffe0ff */
[C---:B---3--:R-:W-:Y:S04]  /*5700*/  HMMA.16816.F32.BF16 R20, R136.reuse, R148, RZ ;  /* 0x000000948814723c */ /* 0x048fe800000418ff */
[----:B------:R-:W-:Y:S04]  /*5710*/  IADD3 R228, R228, -c[0x0][0x168], RZ ;  /* 0x80005a00e4e47a10 */ /* 0x000fe80007ffe0ff */
[C---:B------:R-:W-:Y:S01]  /*5720*/  HMMA.16816.F32.BF16 R24, R136.reuse, R150, RZ ;  /* 0x000000968818723c */ /* 0x040fe200000418ff */
[----:B------:R-:W2:Y:S03]  /*5730*/  LDSM.16.M88.4 R148, [R133+0xc900] ;  /* 0x00c900008594783b */ /* 0x000ea60000000200 */
[C---:B------:R-:W-:Y:S02]  /*5740*/  IADD3 R229, R228.reuse, c[0x0][0x328], RZ ;  /* 0x0000ca00e4e57a10 */ /* 0x040fe40007ffe0ff */
[----:B------:R-:W-:Y:S02]  /*5750*/  IADD3 R228, R228, UR16, RZ ;  /* 0x00000010e4e47c10 */ /* 0x000fe4000fffe0ff */
[C---:B----4-:R-:W-:Y:S08]  /*5760*/  HMMA.16816.F32.BF16 R28, R136.reuse, R152, RZ ;  /* 0x00000098881c723c */ /* 0x050ff000000418ff */
[----:B------:R-:W-:Y:S01]  /*5770*/  HMMA.16816.F32.BF16 R32, R136, R154, RZ ;  /* 0x0000009a8820723c */ /* 0x000fe200000418ff */
[----:B------:R-:W3:Y:S07]  /*5780*/  LDSM.16.M88.4 R136, [R133+0xd900] ;  /* 0x00d900008588783b */ /* 0x000eee0000000200 */
[----:B------:R-:W-:Y:S01]  /*5790*/  @!PT LDS RZ, [RZ] ;  /* 0x00000000fffff984 */ /* 0x000fe20000000800 */
[----:B------:R-:W-:Y:S01]  /*57a0*/  @!PT LDS RZ, [RZ] ;  /* 0x00000000fffff984 */ /* 0x000fe20000000800 */
[----:B------:R-:W-:Y:S01]  /*57b0*/  @!PT LDS RZ, [RZ] ;  /* 0x00000000fffff984 */ /* 0x000fe20000000800 */
[----:B------:R4:W-:Y:S01]  /*57c0*/  @!P0 LDGSTS.E.BYPASS.LTC128B.128 [R169], [R166.64], !P3 ;  /* 0x00000000a6a98fae */ /* 0x0009e2000d901d52 */
[C---:B-1----:R-:W-:Y:S06]  /*57d0*/  HMMA.16816.F32.BF16 R4, R140.reuse, R144, R4 ;  /* 0x000000908c04723c */ /* 0x042fec0000041804 */
[----:B------:R4:W-:Y:S02]  /*57e0*/  @!P0 LDGSTS.E.BYPASS.LTC128B.128 [R169+0x2000], [R164.64], !P2 ;  /* 0x02000000a4a98fae */ /* 0x0009e4000d101d52 */
[C---:B------:R-:W-:Y:S05]  /*57f0*/  HMMA.16816.F32.BF16 R8, R140.reuse, R146, R8 ;  /* 0x000000928c08723c */ /* 0x040fea0000041808 */
[----:B------:R1:W-:Y:S03]  /*5800*/  @!P0 LDGSTS.E.BYPASS.LTC128B.128 [R169+0x4000], [R172.64], !P1 ;  /* 0x04000000aca98fae */ /* 0x0003e6000c901d52 */
[C---:B--2---:R-:W-:Y:S04]  /*5810*/  HMMA.16816.F32.BF16 R12, R140.reuse, R148, R12 ;  /* 0x000000948c0c723c */ /* 0x044fe8000004180c */
[----:B------:R1:W-:Y:S04]  /*5820*/  @!P0 LDGSTS.E.BYPASS.LTC128B.128 [R169+0x1000], [R170.64], !P3 ;  /* 0x01000000aaa98fae */ /* 0x0003e8000d901d52 */
[C---:B------:R-:W-:Y:S03]  /*5830*/  HMMA.16816.F32.BF16 R16, R140.reuse, R150, R16 ;  /* 0x000000968c10723c */ /* 0x040fe60000041810 */
[----:B------:R1:W-:Y:S05]  /*5840*/  @!P0 LDGSTS.E.BYPASS.LTC128B.128 [R169+0x3000], [R174.64], !P2 ;  /* 0x03000000aea98fae */ /* 0x0003ea000d101d52 */
[C---:B------:R-:W-:Y:S02]  /*5850*/  HMMA.16816.F32.BF16 R20, R140.reuse, R156, R20 ;  /* 0x0000009c8c14723c */ /* 0x040fe40000041814 */
[----:B------:R1:W-:Y:S01]  /*5860*/  @!P0 LDGSTS.E.BYPASS.LTC128B.128 [R169+0x5000], [R176.64], !P1 ;  /* 0x05000000b0a98fae */ /* 0x0003e2000c901d52 */
[----:B------:R-:W-:Y:S05]  /*5870*/  PLOP3.LUT P0, PT, PT, PT, UP3, 0x80, 0x0 ;  /* 0x000000000000781c */ /* 0x000fea0003f0f038 */
[C---:B------:R-:W-:Y:S01]  /*5880*/  HMMA.16816.F32.BF16 R24, R140.reuse, R158, R24 ;  /* 0x0000009e8c18723c */ /* 0x040fe20000041818 */
[----:B------:R-:W-:Y:S07]  /*5890*/  LDSM.16.M88.4 R152, [R185] ;  /* 0x00000000b998783b */ /* 0x000fee0000000200 */
[C---:B---3--:R-:W-:Y:S01]  /*58a0*/  HMMA.16816.F32.BF16 R28, R140.reuse, R136, R28 ;  /* 0x000000888c1c723c */ /* 0x048fe2000004181c */
[----:B------:R-:W2:Y:S03]  /*58b0*/  LDSM.16.M88.4 R160, [R0+0xc100] ;  /* 0x00c1000000a0783b */ /* 0x000ea60000000200 */
[----:B------:R-:W-:Y:S02]  /*58c0*/  @P0 MOV R232, R208 ;  /* 0x000000d000e80202 */ /* 0x000fe40000000f00 */
[----:B------:R-:W-:Y:S02]  /*58d0*/  PLOP3.LUT P0, PT, PT, PT, UP2, 0x40, 0x0 ;  /* 0x000000000000781c */ /* 0x000fe40003f0e828 */
[----:B------:R-:W-:Y:S01]  /*58e0*/  HMMA.16816.F32.BF16 R32, R140, R138, R32 ;  /* 0x0000008a8c20723c */ /* 0x000fe20000041820 */
[----:B------:R-:W3:Y:S07]  /*58f0*/  LDSM.16.M88.4 R144, [R0+0xc900] ;  /* 0x00c900000090783b */ /* 0x000eee0000000200 */
[----:B------:R-:W5:Y:S07]  /*5900*/  LDSM.16.M88.4 R148, [R0+0xd100] ;  /* 0x00d100000094783b */ /* 0x000f6e0000000200 */
[----:B------:R-:W5:Y:S07]  /*5910*/  LDSM.16.M88.4 R156, [R0+0xd900] ;  /* 0x00d90000009c783b */ /* 0x000f6e0000000200 */
[----:B----4-:R-:W-:Y:S07]  /*5920*/  LDSM.16.M88.4 R164, [R184] ;  /* 0x00000000b8a4783b */ /* 0x010fee0000000200 */
[----:B-1----:R-:W1:Y:S01]  /*5930*/  LDSM.16.M88.4 R168, [R2+0xc100] ;  /* 0x00c1000002a8783b */ /* 0x002e620000000200 */
[C---:B--2---:R-:W-:Y:S06]  /*5940*/  HMMA.16816.F32.BF16 R4, R152.reuse, R160, R4 ;  /* 0x000000a09804723c */ /* 0x044fec0000041804 */
[----:B------:R-:W2:Y:S02]  /*5950*/  LDSM.16.M88.4 R136, [R2+0xc900] ;  /* 0x00c900000288783b */ /* 0x000ea40000000200 */
[C---:B------:R-:W-:Y:S05]  /*5960*/  HMMA.16816.F32.BF16 R8, R152.reuse, R162, R8 ;  /* 0x000000a29808723c */ /* 0x040fea0000041808 */
[----:B------:R-:W4:Y:S03]  /*5970*/  LDSM.16.M88.4 R140, [R2+0xd100] ;  /* 0x00d10000028c783b */ /* 0x000f260000000200 */
[C---:B---3--:R-:W-:Y:S04]  /*5980*/  HMMA.16816.F32.BF16 R12, R152.reuse, R144, R12 ;  /* 0x00000090980c723c */ /* 0x048fe8000004180c */
[----:B------:R-:W-:Y:S04]  /*5990*/  LDSM.16.M88.4 R160, [R188+UR4+0xf900] ;  /* 0x00f90004bca0783b */ /* 0x000fe80008000200 */
[C---:B------:R-:W-:Y:S03]  /*59a0*/  HMMA.16816.F32.BF16 R16, R152.reuse, R146, R16 ;  /* 0x000000929810723c */ /* 0x040fe60000041810 */
[----:B------:R-:W3:Y:S05]  /*59b0*/  LDSM.16.M88.4 R144, [R2+0xd900] ;  /* 0x00d900000290783b */ /* 0x000eea0000000200 */
[C---:B-----5:R-:W-:Y:S02]  /*59c0*/  HMMA.16816.F32.BF16 R20, R152.reuse, R148, R20 ;  /* 0x000000949814723c */ /* 0x060fe40000041814 */
[----:B------:R-:W-:Y:S06]  /*59d0*/  LDSM.16.M88.4 R172, [R133+0xe900] ;  /* 0x00e9000085ac783b */ /* 0x000fec0000000200 */
[C---:B------:R-:W-:Y:S01]  /*59e0*/  HMMA.16816.F32.BF16 R24, R152.reuse, R150, R24 ;  /* 0x000000969818723c */ /* 0x040fe20000041818 */
[----:B------:R-:W-:Y:S07]  /*59f0*/  LDSM.16.M88.4 R148, [R190+0x4000] ;  /* 0x00400000be94783b */ /* 0x000fee0000000200 */
[C---:B------:R-:W-:Y:S01]  /*5a00*/  HMMA.16816.F32.BF16 R28, R152.reuse, R156, R28 ;  /* 0x0000009c981c723c */ /* 0x040fe2000004181c */
[----:B------:R-:W-:Y:S07]  /*5a10*/  LDSM.16.M88.4 R176, [R0+0xe100] ;  /* 0x00e1000000b0783b */ /* 0x000fee0000000200 */
[----:B------:R-:W-:Y:S01]  /*5a20*/  HMMA.16816.F32.BF16 R32, R152, R158, R32 ;  /* 0x0000009e9820723c */ /* 0x000fe20000041820 */
[----:B------:R-:W5:Y:S07]  /*5a30*/  LDSM.16.M88.4 R152, [R188+UR4+0xe100] ;  /* 0x00e10004bc98783b */ /* 0x000f6e0008000200 */
[C---:B-1----:R-:W-:Y:S01]  /*5a40*/  HMMA.16816.F32.BF16 R4, R164.reuse, R168, R4 ;  /* 0x000000a8a404723c */ /* 0x042fe20000041804 */
[----:B------:R-:W-:Y:S07]  /*5a50*/  LDSM.16.M88.4 R156, [R188+UR4+0xe900] ;  /* 0x00e90004bc9c783b */ /* 0x000fee0008000200 */
[C---:B------:R-:W-:Y:S01]  /*5a60*/  HMMA.16816.F32.BF16 R8, R164.reuse, R170, R8 ;  /* 0x000000aaa408723c */ /* 0x040fe20000041808 */
[----:B------:R-:W-:Y:S07]  /*5a70*/  LDSM.16.M88.4 R168, [R133+0xe100] ;  /* 0x00e1000085a8783b */ /* 0x000fee0000000200 */
[C---:B--2---:R-:W-:Y:S01]  /*5a80*/  HMMA.16816.F32.BF16 R12, R164.reuse, R136, R12 ;  /* 0x00000088a40c723c */ /* 0x044fe2000004180c */
[----:B------:R-:W-:Y:S07]  /*5a90*/  LDSM.16.M88.4 R180, [R188+UR4+0x10100] ;  /* 0x01010004bcb4783b */ /* 0x000fee0008000200 */
[C---:B------:R-:W-:Y:S01]  /*5aa0*/  HMMA.16816.F32.BF16 R16, R164.reuse, R138, R16 ;  /* 0x0000008aa410723c */ /* 0x040fe20000041810 */
[----:B------:R-:W-:Y:S07]  /*5ab0*/  LDSM.16.M88.4 R136, [R188+UR4+0xf100] ;  /* 0x00f10004bc88783b */ /* 0x000fee0008000200 */
[C---:B----4-:R-:W-:Y:S01]  /*5ac0*/  HMMA.16816.F32.BF16 R20, R164.reuse, R140, R20 ;  /* 0x0000008ca414723c */ /* 0x050fe20000041814 */
[----:B------:R-:W0:Y:S07]  /*5ad0*/  LDGDEPBAR ;  /* 0x00000000000079af */ /* 0x000e2e0000000000 */
[C---:B------:R-:W-:Y:S01]  /*5ae0*/  HMMA.16816.F32.BF16 R24, R164.reuse, R142, R24 ;  /* 0x0000008ea418723c */ /* 0x040fe20000041818 */
[----:B------:R-:W-:Y:S07]  /*5af0*/  LDSM.16.M88.4 R140, [R186+0x4000] ;  /* 0x00400000ba8c783b */ /* 0x000fee0000000200 */
[C---:B---3--:R-:W-:Y:S01]  /*5b00*/  HMMA.16816.F32.BF16 R28, R164.reuse, R144, R28 ;  /* 0x00000090a41c723c */ /* 0x048fe2000004181c */
[----:B------:R-:W1:Y:S07]  /*5b10*/  SHFL.IDX PT, R233, R232, RZ, 0x1c1f ;  /* 0x001c1fffe8e97589 */ /* 0x000e6e00000e0000 */
[----:B------:R-:W-:Y:S01]  /*5b20*/  HMMA.16816.F32.BF16 R32, R164, R146, R32 ;  /* 0x00000092a420723c */ /* 0x000fe20000041820 */
[----:B------:R-:W2:Y:S07]  /*5b30*/  LDSM.16.M88.4 R144, [R133+0xf100] ;  /* 0x00f100008590783b */ /* 0x000eae0000000200 */
[C---:B-----5:R-:W-:Y:S01]  /*5b40*/  HMMA.16816.F32.BF16 R4, R148.reuse, R152, R4 ;  /* 0x000000989404723c */ /* 0x060fe20000041804 */
[----:B------:R-:W-:Y:S07]  /*5b50*/  LDSM.16.M88.4 R164, [R185+0x4000] ;  /* 0x00400000b9a4783b */ /* 0x000fee0000000200 */
[C---:B------:R-:W-:Y:S01]  /*5b60*/  HMMA.16816.F32.BF16 R8, R148.reuse, R154, R8 ;  /* 0x0000009a9408723c */ /* 0x040fe20000041808 */
[----:B------:R-:W3:Y:S03]  /*5b70*/  LDSM.16.M88.4 R152, [R133+0xf900] ;  /* 0x00f900008598783b */ /* 0x000ee60000000200 */
[----:B-1----:R-:W-:Y:S01]  /*5b80*/  IADD3 R231, R229, R233, RZ ;  /* 0x000000e9e5e77210 */ /* 0x002fe20007ffe0ff */
[----:B------:R-:W-:Y:S03]  /*5b90*/  IMAD.IADD R230, R228, 0x1, R233 ;  /* 0x00000001e4e67824 */ /* 0x000fe600078e02e9 */
[C---:B------:R-:W-:Y:S08]  /*5ba0*/  HMMA.16816.F32.BF16 R12, R148.reuse, R156, R12 ;  /* 0x0000009c940c723c */ /* 0x040ff0000004180c */
[C---:B------:R-:W-:Y:S01]  /*5bb0*/  HMMA.16816.F32.BF16 R16, R148.reuse, R158, R16 ;  /* 0x0000009e9410723c */ /* 0x040fe20000041810 */
[----:B------:R-:W-:Y:S07]  /*5bc0*/  LDSM.16.M88.4 R156, [R0+0xf900] ;  /* 0x00f90000009c783b */ /* 0x000fee0000000200 */
[C---:B------:R-:W-:Y:S08]  /*5bd0*/  HMMA.16816.F32.BF16 R20, R148.reuse, R136, R20 ;  /* 0x000000889414723c */ /* 0x040ff00000041814 */
[C---:B------:R-:W-:Y:S01]  /*5be0*/  HMMA.16816.F32.BF16 R24, R148.reuse, R138, R24 ;  /* 0x0000008a9418723c */ /* 0x040fe20000041818 */
[----:B------:R-:W1:Y:S07]  /*5bf0*/  LDSM.16.M88.4 R136, [R0+0xe900] ;  /* 0x00e900000088783b */ /* 0x000e6e0000000200 */
[C---:B------:R-:W-:Y:S08]  /*5c00*/  HMMA.16816.F32.BF16 R28, R148.reuse, R160, R28 ;  /* 0x000000a0941c723c */ /* 0x040ff0000004181c */
[----:B------:R-:W-:Y:S01]  /*5c10*/  HMMA.16816.F32.BF16 R32, R148, R162, R32 ;  /* 0x000000a29420723c */ /* 0x000fe20000041820 */
[----:B------:R-:W4:Y:S07]  /*5c20*/  LDSM.16.M88.4 R148, [R0+0xf100] ;  /* 0x00f100000094783b */ /* 0x000f2e0000000200 */
[C---:B------:R-:W-:Y:S01]  /*5c30*/  HMMA.16816.F32.BF16 R4, R140.reuse, R168, R4 ;  /* 0x000000a88c04723c */ /* 0x040fe20000041804 */
[----:B------:R-:W-:Y:S07]  /*5c40*/  LDSM.16.M88.4 R160, [R184+0x4000] ;  /* 0x00400000b8a0783b */ /* 0x000fee0000000200 */
[C---:B------:R-:W-:Y:S01]  /*5c50*/  HMMA.16816.F32.BF16 R8, R140.reuse, R170, R8 ;  /* 0x000000aa8c08723c */ /* 0x040fe20000041808 */
[----:B------:R-:W5:Y:S07]  /*5c60*/  LDSM.16.M88.4 R168, [R2+0xe100] ;  /* 0x00e1000002a8783b */ /* 0x000f6e0000000200 */
[C---:B------:R-:W-:Y:S08]  /*5c70*/  HMMA.16816.F32.BF16 R12, R140.reuse, R172, R12 ;  /* 0x000000ac8c0c723c */ /* 0x040ff0000004180c */
[C---:B------:R-:W-:Y:S01]  /*5c80*/  HMMA.16816.F32.BF16 R16, R140.reuse, R174, R16 ;  /* 0x000000ae8c10723c */ /* 0x040fe20000041810 */
[----:B------:R-:W-:Y:S07]  /*5c90*/  LDSM.16.M88.4 R172, [R190+0x8000] ;  /* 0x00800000beac783b */ /* 0x000fee0000000200 */
[C---:B--2---:R-:W-:Y:S08]  /*5ca0*/  HMMA.16816.F32.BF16 R20, R140.reuse, R144, R20 ;  /* 0x000000908c14723c */ /* 0x044ff00000041814 */
[C---:B------:R-:W-:Y:S01]  /*5cb0*/  HMMA.16816.F32.BF16 R24, R140.reuse, R146, R24 ;  /* 0x000000928c18723c */ /* 0x040fe20000041818 */
[----:B------:R-:W-:Y:S07]  /*5cc0*/  LDSM.16.M88.4 R144, [R191+0xf100] ;  /* 0x00f10000bf90783b */ /* 0x000fee0000000200 */
[C---:B---3--:R-:W-:Y:S08]  /*5cd0*/  HMMA.16816.F32.BF16 R28, R140.reuse, R152, R28 ;  /* 0x000000988c1c723c */ /* 0x048ff0000004181c */
[----:B------:R-:W-:Y:S01]  /*5ce0*/  HMMA.16816.F32.BF16 R32, R140, R154, R32 ;  /* 0x0000009a8c20723c */ /* 0x000fe20000041820 */
[----:B------:R-:W2:Y:S07]  /*5cf0*/  LDSM.16.M88.4 R140, [R191+0xe900] ;  /* 0x00e90000bf8c783b */ /* 0x000eae0000000200 */
[C---:B------:R-:W-:Y:S01]  /*5d00*/  HMMA.16816.F32.BF16 R4, R164.reuse, R176, R4 ;  /* 0x000000b0a404723c */ /* 0x040fe20000041804 */
[----:B------:R-:W3:Y:S07]  /*5d10*/  LDSM.16.M88.4 R152, [R191+0xf900] ;  /* 0x00f90000bf98783b */ /* 0x000eee0000000200 */
[C---:B------:R-:W-:Y:S01]  /*5d20*/  HMMA.16816.F32.BF16 R8, R164.reuse, R178, R8 ;  /* 0x000000b2a408723c */ /* 0x040fe20000041808 */
[----:B------:R-:W-:Y:S07]  /*5d30*/  LDSM.16.M88.4 R176, [R133+0x10100] ;  /* 0x0101000085b0783b */ /* 0x000fee0000000200 */
        /* <DEDUP_REMOVED lines=8> */
[----:B------:R-:W1:Y:S07]  /*5dc0*/  LDSM.16.M88.4 R156, [R188+UR4+0x11900] ;  /* 0x01190004bc9c783b */ /* 0x000e6e0008000200 */
        /* <DEDUP_REMOVED lines=10> */
[C---:B---3--:R-:W-:Y:S08]  /*5e70*/  HMMA.16816.F32.BF16 R28, R160.reuse, R152, R28 ;  /* 0x00000098a01c723c */ /* 0x048ff0000004181c */
[----:B------:R-:W-:Y:S01]  /*5e80*/  HMMA.16816.F32.BF16 R32, R160, R154, R32 ;  /* 0x0000009aa020723c */ /* 0x000fe20000041820 */
[----:B------:R-:W3:Y:S07]  /*5e90*/  LDSM.16.M88.4 R152, [R133+0x11900] ;  /* 0x011900008598783b */ /* 0x000eee0000000200 */
[----:B------:R-:W2:Y:S01]  /*5ea0*/  LDSM.16.M88.4 R160, [R185+0x8000] ;  /* 0x00800000b9a0783b */ /* 0x000ea20000000200 */
[C---:B------:R-:W-:Y:S08]  /*5eb0*/  HMMA.16816.F32.BF16 R4, R172.reuse, R180, R4 ;  /* 0x000000b4ac04723c */ /* 0x040ff00000041804 */
[C---:B------:R-:W-:Y:S01]  /*5ec0*/  HMMA.16816.F32.BF16 R8, R172.reuse, R182, R8 ;  /* 0x000000b6ac08723c */ /* 0x040fe20000041808 */
[----:B------:R-:W-:Y:S07]  /*5ed0*/  LDSM.16.M88.4 R180, [R2+0x10100] ;  /* 0x0101000002b4783b */ /* 0x000fee0000000200 */
[C---:B-1----:R-:W-:Y:S08]  /*5ee0*/  HMMA.16816.F32.BF16 R12, R172.reuse, R136, R12 ;  /* 0x00000088ac0c723c */ /* 0x042ff0000004180c */
[C---:B------:R-:W-:Y:S01]  /*5ef0*/  HMMA.16816.F32.BF16 R16, R172.reuse, R138, R16 ;  /* 0x0000008aac10723c */ /* 0x040fe20000041810 */
[----:B------:R-:W1:Y:S07]  /*5f00*/  LDSM.16.M88.4 R136, [R0+0x10900] ;  /* 0x010900000088783b */ /* 0x000e6e0000000200 */
[C---:B----4-:R-:W-:Y:S08]  /*5f10*/  HMMA.16816.F32.BF16 R20, R172.reuse, R148, R20 ;  /* 0x00000094ac14723c */ /* 0x050ff00000041814 */
[C---:B------:R-:W-:Y:S01]  /*5f20*/  HMMA.16816.F32.BF16 R24, R172.reuse, R150, R24 ;  /* 0x00000096ac18723c */ /* 0x040fe20000041818 */
[----:B------:R-:W4:Y:S07]  /*5f30*/  LDSM.16.M88.4 R148, [R0+0x11100] ;  /* 0x011100000094783b */ /* 0x000f2e0000000200 */
[C---:B------:R-:W-:Y:S08]  /*5f40*/  HMMA.16816.F32.BF16 R28, R172.reuse, R156, R28 ;  /* 0x0000009cac1c723c */ /* 0x040ff0000004181c */
[----:B------:R-:W-:Y:S01]  /*5f50*/  HMMA.16816.F32.BF16 R32, R172, R158, R32 ;  /* 0x0000009eac20723c */ /* 0x000fe20000041820 */
[----:B------:R-:W1:Y:S07]  /*5f60*/  LDSM.16.M88.4 R156, [R0+0x11900] ;  /* 0x01190000009c783b */ /* 0x000e6e0000000200 */
[----:B------:R-:W1:Y:S01]  /*5f70*/  LDSM.16.M88.4 R172, [R184+0x8000] ;  /* 0x00800000b8ac783b */ /* 0x000e620000000200 */
[C---:B-----5:R-:W-:Y:S08]  /*5f80*/  HMMA.16816.F32.BF16 R4, R164.reuse, R176, R4 ;  /* 0x000000b0a404723c */ /* 0x060ff00000041804 */
[C---:B------:R-:W-:Y:S08]  /*5f90*/  HMMA.16816.F32.BF16 R8, R164.reuse, R178, R8 ;  /* 0x000000b2a408723c */ /* 0x040ff00000041808 */
[C---:B--2---:R-:W-:Y:S08]  /*5fa0*/  HMMA.16816.F32.BF16 R12, R164.reuse, R140, R12 ;  /* 0x0000008ca40c723c */ /* 0x044ff0000004180c */
[C---:B------:R-:W-:Y:S01]  /*5fb0*/  HMMA.16816.F32.BF16 R16, R164.reuse, R142, R16 ;  /* 0x0000008ea410723c */ /* 0x040fe20000041810 */
[----:B------:R-:W-:Y:S07]  /*5fc0*/  LDSM.16.M88.4 R140, [R191+0x11100] ;  /* 0x01110000bf8c783b */ /* 0x000fee0000000200 */
[C---:B------:R-:W-:Y:S08]  /*5fd0*/  HMMA.16816.F32.BF16 R20, R164.reuse, R144, R20 ;  /* 0x00000090a414723c */ /* 0x040ff00000041814 */
[C---:B------:R-:W-:Y:S08]  /*5fe0*/  HMMA.16816.F32.BF16 R24, R164.reuse, R146, R24 ;  /* 0x00000092a418723c */ /* 0x040ff00000041818 */
[C---:B---3--:R-:W-:Y:S08]  /*5ff0*/  HMMA.16816.F32.BF16 R28, R164.reuse, R152, R28 ;  /* 0x00000098a41c723c */ /* 0x048ff0000004181c */
[----:B------:R-:W-:Y:S08]  /*6000*/  HMMA.16816.F32.BF16 R32, R164, R154, R32 ;  /* 0x0000009aa420723c */ /* 0x000ff00000041820 */
[C---:B------:R-:W-:Y:S08]  /*6010*/  HMMA.16816.F32.BF16 R4, R160.reuse, R168, R4 ;  /* 0x000000a8a004723c */ /* 0x040ff00000041804 */
[C---:B------:R-:W-:Y:S08]  /*6020*/  HMMA.16816.F32.BF16 R8, R160.reuse, R170, R8 ;  /* 0x000000aaa008723c */ /* 0x040ff00000041808 */
[C---:B-1----:R-:W-:Y:S08]  /*6030*/  HMMA.16816.F32.BF16 R12, R160.reuse, R136, R12 ;  /* 0x00000088a00c723c */ /* 0x042ff0000004180c */
[C---:B------:R-:W-:Y:S01]  /*6040*/  HMMA.16816.F32.BF16 R16, R160.reuse, R138, R16 ;  /* 0x0000008aa010723c */ /* 0x040fe20000041810 */
[----:B------:R-:W1:Y:S07]  /*6050*/  LDSM.16.M88.4 R136, [R191+0x10900] ;  /* 0x01090000bf88783b */ /* 0x000e6e0000000200 */
[C---:B----4-:R-:W-:Y:S08]  /*6060*/  HMMA.16816.F32.BF16 R20, R160.reuse, R148, R20 ;  /* 0x00000094a014723c */ /* 0x050ff00000041814 */
[C---:B------:R-:W-:Y:S08]  /*6070*/  HMMA.16816.F32.BF16 R24, R160.reuse, R150, R24 ;  /* 0x00000096a018723c */ /* 0x040ff00000041818 */
[C---:B------:R-:W-:Y:S08]  /*6080*/  HMMA.16816.F32.BF16 R28, R160.reuse, R156, R28 ;  /* 0x0000009ca01c723c */ /* 0x040ff0000004181c */
[----:B------:R-:W-:Y:S08]  /*6090*/  HMMA.16816.F32.BF16 R32, R160, R158, R32 ;  /* 0x0000009ea020723c */ /* 0x000ff00000041820 */
[C---:B------:R-:W-:Y:S08]  /*60a0*/  HMMA.16816.F32.BF16 R4, R172.reuse, R180, R4 ;  /* 0x000000b4ac04723c */ /* 0x040ff00000041804 */
[C---:B------:R-:W-:Y:S08]  /*60b0*/  HMMA.16816.F32.BF16 R8, R172.reuse, R182, R8 ;  /* 0x000000b6ac08723c */ /* 0x040ff00000041808 */
[C---:B-1----:R-:W-:Y:S08]  /*60c0*/  HMMA.16816.F32.BF16 R12, R172.reuse, R136, R12 ;  /* 0x00000088ac0c723c */ /* 0x042ff0000004180c */
[C---:B------:R-:W-:Y:S01]  /*60d0*/  HMMA.16816.F32.BF16 R16, R172.reuse, R138, R16 ;  /* 0x0000008aac10723c */ /* 0x040fe20000041810 */
[----:B------:R1:W2:Y:S03]  /*60e0*/  LDSM.16.M88.4 R136, [R191+0x11900] ;  /* 0x01190000bf88783b */ /* 0x0002a60000000200 */
[----:B------:R-:W-:Y:S02]  /*60f0*/  FMUL.FTZ R166, R4, c[0x0][0x320] ;  /* 0x0000c80004a67a20 */ /* 0x000fe40000410000 */
[----:B------:R-:W-:Y:S02]  /*6100*/  FMUL.FTZ R168, R5, c[0x0][0x320] ;  /* 0x0000c80005a87a20 */ /* 0x000fe40000410000 */
[C---:B------:R-:W-:Y:S02]  /*6110*/  HMMA.16816.F32.BF16 R20, R172.reuse, R140, R20 ;  /* 0x0000008cac14723c */ /* 0x040fe40000041814 */
[----:B------:R-:W3:Y:S02]  /*6120*/  MUFU.TANH R166, R166 ;  /* 0x000000a600a67308 */ /* 0x000ee40000002400 */
[----:B------:R-:W-:Y:S02]  /*6130*/  FMUL.FTZ R2, R6, c[0x0][0x320] ;  /* 0x0000c80006027a20 */ /* 0x000fe40000410000 */
[----:B------:R-:W-:Y:S02]  /*6140*/  FMUL.FTZ R164, R7, c[0x0][0x320] ;  /* 0x0000c80007a47a20 */ /* 0x000fe40000410000 */
[C---:B------:R-:W-:Y:S04]  /*6150*/  HMMA.16816.F32.BF16 R24, R172.reuse, R142, R24 ;  /* 0x0000008eac18723c */ /* 0x040fe80000041818 */
[----:B------:R-:W4:Y:S01]  /*6160*/  MUFU.TANH R168, R168 ;  /* 0x000000a800a87308 */ /* 0x000f220000002400 */
[----:B------:R-:W-:Y:S02]  /*6170*/  FMUL.FTZ R169, R8, c[0x0][0x320] ;  /* 0x0000c80008a97a20 */ /* 0x000fe40000410000 */
[----:B------:R-:W-:Y:S02]  /*6180*/  FMUL.FTZ R171, R9, c[0x0][0x320] ;  /* 0x0000c80009ab7a20 */ /* 0x000fe40000410000 */
[----:B------:R-:W-:Y:S03]  /*6190*/  FMUL.FTZ R165, R10, c[0x0][0x320] ;  /* 0x0000c8000aa57a20 */ /* 0x000fe60000410000 */
[----:B------:R-:W-:Y:S02]  /*61a0*/  FMUL.FTZ R167, R11, c[0x0][0x320] ;  /* 0x0000c8000ba77a20 */ /* 0x000fe40000410000 */
[----:B------:R-:W3:Y:S01]  /*61b0*/  MUFU.TANH R2, R2 ;  /* 0x0000000200027308 */ /* 0x000ee20000002400 */
[----:B------:R-:W-:Y:S02]  /*61c0*/  FMUL.FTZ R181, R12, c[0x0][0x320] ;  /* 0x0000c8000cb57a20 */ /* 0x000fe40000410000 */
[----:B------:R-:W-:Y:S02]  /*61d0*/  FMUL.FTZ R218, R22, c[0x0][0x320] ;  /* 0x0000c80016da7a20 */ /* 0x000fe40000410000 */
[----:B------:R-:W-:Y:S02]  /*61e0*/  FMUL.FTZ R177, R13, c[0x0][0x320] ;  /* 0x0000c8000db17a20 */ /* 0x000fe40000410000 */
[----:B------:R-:W-:Y:S02]  /*61f0*/  FMUL.FTZ R176, R14, c[0x0][0x320] ;  /* 0x0000c8000eb07a20 */ /* 0x000fe40000410000 */
[----:B------:R-:W-:Y:S01]  /*6200*/  FMUL.FTZ R170, R15, c[0x0][0x320] ;  /* 0x0000c8000faa7a20 */ /* 0x000fe20000410000 */
[----:B-1----:R-:W1:Y:S01]  /*6210*/  MUFU.TANH R191, R218 ;  /* 0x000000da00bf7308 */ /* 0x002e620000002400 */
[C---:B--2---:R-:W-:Y:S03]  /*6220*/  HMMA.16816.F32.BF16 R28, R172.reuse, R136, R28 ;  /* 0x00000088ac1c723c */ /* 0x044fe6000004181c */
[----:B------:R-:W-:Y:S02]  /*6230*/  FMUL.FTZ R224, R27, c[0x0][0x320] ;  /* 0x0000c8001be07a20 */ /* 0x000fe40000410000 */
[----:B------:R-:W-:Y:S02]  /*6240*/  FMUL.FTZ R182, R16, c[0x0][0x320] ;  /* 0x0000c80010b67a20 */ /* 0x000fe40000410000 */
[----:B------:R-:W-:Y:S01]  /*6250*/  FMUL.FTZ R217, R17, c[0x0][0x320] ;  /* 0x0000c80011d97a20 */ /* 0x000fe20000410000 */
[----:B------:R-:W-:Y:S01]  /*6260*/  HMMA.16816.F32.BF16 R32, R172, R138, R32 ;  /* 0x0000008aac20723c */ /* 0x000fe20000041820 */
[----:B------:R2:W1:Y:S03]  /*6270*/  MUFU.TANH R218, R224 ;  /* 0x000000e000da7308 */ /* 0x0004660000002400 */
[----:B------:R-:W-:Y:S02]  /*6280*/  FMUL.FTZ R179, R18, c[0x0][0x320] ;  /* 0x0000c80012b37a20 */ /* 0x000fe40000410000 */
[----:B------:R-:W-:Y:S02]  /*6290*/  FMUL.FTZ R178, R19, c[0x0][0x320] ;  /* 0x0000c80013b27a20 */ /* 0x000fe40000410000 */
[----:B------:R-:W-:Y:S03]  /*62a0*/  FMUL.FTZ R221, R20, c[0x0][0x320] ;  /* 0x0000c80014dd7a20 */ /* 0x000fe60000410000 */
[----:B------:R-:W1:Y:S01]  /*62b0*/  MUFU.TANH R164, R164 ;  /* 0x000000a400a47308 */ /* 0x000e620000002400 */
[----:B------:R-:W-:Y:S02]  /*62c0*/  FMUL.FTZ R220, R21, c[0x0][0x320] ;  /* 0x0000c80015dc7a20 */ /* 0x000fe40000410000 */
        /* <DEDUP_REMOVED lines=12> */
[----:B--2---:R-:W-:Y:S02]  /*6390*/  FMUL.FTZ R224, R34, c[0x0][0x320] ;  /* 0x0000c80022e07a20 */ /* 0x004fe40000410000 */
[----:B------:R-:W-:Y:S05]  /*63a0*/  FMUL.FTZ R175, R35, c[0x0][0x320] ;  /* 0x0000c80023af7a20 */ /* 0x000fea0000410000 */
[----:B------:R-:W2:Y:S10]  /*63b0*/  MUFU.TANH R165, R165 ;  /* 0x000000a500a57308 */ /* 0x000eb40000002400 */
        /* <DEDUP_REMOVED lines=38> */
.L_x_808:
[----:B------:R-:W-:Y:S04]  /*6620*/  MOV R0, c[0x0][0x32c] ;  /* 0x0000cb0000007a02 */ /* 0x000fe80000000f00 */
[----:B------:R-:W-:Y:S11]  /*6630*/  ISETP.NE.AND P0, PT, R0, 0x1, PT ;  /* 0x000000010000780c */ /* 0x000ff60003f05270 */
[----:B------:R-:W-:Y:S02]  /*6640*/  @!UPT UIADD3 URZ, URZ, URZ, URZ ;  /* 0x0000003f3f3ff290 */ /* 0x000fe4000fffe03f */
[----:B------:R-:W-:Y:S05]  /*6650*/  @P0 IMAD.HI.U32 R0, R5, c[0x0][0x330], RZ ;  /* 0x0000cc0005000a27 */ /* 0x000fea00078e00ff */
[----:B------:R-:W-:Y:S02]  /*6660*/  @P0 SHF.R.U32.HI R5, RZ, c[0x0][0x334], R0 ;  /* 0x0000cd00ff050a19 */ /* 0x000fe40000011600 */
.L_x_809:
[----:B------:R-:W-:Y:S05]  /*6670*/  BSYNC B0 ;  /* 0x0000000000007941 */ /* 0x000fea0003800000 */
.L_x_807:
[----:B------:R-:W-:Y:S04]  /*6680*/  IMAD.MOV.U32 R0, RZ, RZ, c[0x0][0x32c] ;  /* 0x0000cb00ff007624 */ /* 0x000fe800078e00ff */
[----:B------:R-:W-:Y:S04]  /*6690*/  IMAD R0, R5, R0, -UR6 ;  /* 0x8000000605007e24 */ /* 0x000fe8000f8e0200 */
[----:B------:R-:W-:Y:S05]  /*66a0*/  IMAD.IADD R5, R0, 0x1, -R201 ;  /* 0x0000000100057824 */ /* 0x000fea00078e0ac9 */
[----:B------:R-:W-:Y:S02]  /*66b0*/  IADD3 R0, R5, c[0x0][0x32c], RZ ;  /* 0x0000cb0005007a10 */ /* 0x000fe40007ffe0ff */
[----:B------:R-:W-:Y:S02]  /*66c0*/  IMNMX R230, R230, R5, !PT ;  /* 0x00000005e6e67217 */ /* 0x000fe40007800200 */
[----:B------:R-:W-:Y:S02]  /*66d0*/  IMNMX R231, R231, R0, PT ;  /* 0x00000000e7e77217 */ /* 0x000fe40003800200 */
.L_x_806:
[----:B--234-:R-:W-:Y:S01]  /*66e0*/  UISETP.GT.AND UP0, UPT, UR17, -0x1, UPT ;  /* 0xffffffff1100788c */ /* 0x01cfe2000bf04270 */
[----:B------:R-:W2:Y:S05]  /*66f0*/  SHFL.IDX PT, R6, R232, 0x1, 0x1c1f ;  /* 0x003c1f00e8067f89 */ /* 0x000eaa00000e0000 */
[----:B------:R-:W-:Y:S04]  /*6700*/  PLOP3.LUT P0, PT, PT, PT, UP0, 0x80, 0x0 ;  /* 0x000000000000781c */ /* 0x000fe80003f0f008 */
[C---:B------:R-:W-:Y:S02]  /*6710*/  ISETP.GT.AND P4, PT, R230.reuse, 0x1, P0 ;  /* 0x00000001e600780c */ /* 0x040fe40000784270 */
[C---:B------:R-:W-:Y:S02]  /*6720*/  ISETP.GT.AND P5, PT, R230.reuse, RZ, P0 ;  /* 0x000000ffe600720c */ /* 0x040fe400007a4270 */
[C---:B------:R-:W-:Y:S02]  /*6730*/  ISETP.LT.OR P4, PT, R231.reuse, 0x2, P4 ;  /* 0x00000002e700780c */ /* 0x040fe40002781670 */
[----:B------:R-:W-:Y:S02]  /*6740*/  ISETP.GT.AND P6, PT, R230, 0x8, P0 ;  /* 0x00000008e600780c */ /* 0x000fe400007c4270 */
[----:B------:R-:W-:Y:S02]  /*6750*/  FSEL R9, R168, -INF , !P4 ;  /* 0xff800000a8097808 */ /* 0x000fe40006000000 */
[----:B------:R-:W-:Y:S02]  /*6760*/  ISETP.GT.AND P4, PT, R230, 0x10, P0 ;  /* 0x00000010e600780c */ /* 0x000fe40000784270 */
[C---:B------:R-:W-:Y:S02]  /*6770*/  ISETP.LT.OR P5, PT, R231.reuse, 0x1, P5 ;  /* 0x00000001e700780c */ /* 0x040fe40002fa1670 */
[----:B------:R-:W-:Y:S01]  /*6780*/  ISETP.LT.OR P6, PT, R231, 0x9, P6 ;  /* 0x00000009e700780c */ /* 0x000fe200037c1670 */
[--C-:B--2---:R-:W-:Y:S01]  /*6790*/  IMAD.IADD R0, R229, 0x1, R6.reuse ;  /* 0x00000001e5007824 */ /* 0x104fe200078e0206 */
[----:B------:R-:W-:Y:S01]  /*67a0*/  ISETP.LT.OR P4, PT, R231, 0x11, P4 ;  /* 0x00000011e700780c */ /* 0x000fe20002781670 */
[----:B------:R-:W-:Y:S01]  /*67b0*/  IMAD.IADD R4, R228, 0x1, R6 ;  /* 0x00000001e4047824 */ /* 0x000fe200078e0206 */
[----:B------:R-:W-:Y:S02]  /*67c0*/  FSEL R11, R166, -INF , !P5 ;  /* 0xff800000a60b7808 */ /* 0x000fe40006800000 */
[C---:B------:R-:W-:Y:S02]  /*67d0*/  ISETP.GT.AND P5, PT, R230.reuse, 0x9, P0 ;  /* 0x00000009e600780c */ /* 0x040fe400007a4270 */
[----:B-1----:R-:W-:Y:S02]  /*67e0*/  FSEL R5, R169, -INF , !P6 ;  /* 0xff800000a9057808 */ /* 0x002fe40007000000 */
[----:B------:R-:W-:Y:S02]  /*67f0*/  FSEL R169, R181, -INF , !P4 ;  /* 0xff800000b5a97808 */ /* 0x000fe40006000000 */
[C---:B------:R-:W-:Y:S02]  /*6800*/  ISETP.GT.AND P4, PT, R230.reuse, 0x19, P0 ;  /* 0x00000019e600780c */ /* 0x040fe40000784270 */
[C---:B------:R-:W-:Y:S02]  /*6810*/  ISETP.LT.OR P5, PT, R231.reuse, 0xa, P5 ;  /* 0x0000000ae700780c */ /* 0x040fe40002fa1670 */
[----:B------:R-:W-:Y:S02]  /*6820*/  ISETP.LT.OR P4, PT, R231, 0x1a, P4 ;  /* 0x0000001ae700780c */ /* 0x000fe40002781670 */
        /* <DEDUP_REMOVED lines=48> */
.L_x_812:
[----:B------:R-:W-:Y:S04]  /*6b30*/  MOV R6, c[0x0][0x32c] ;  /* 0x0000cb0000067a02 */ /* 0x000fe80000000f00 */
[----:B------:R-:W-:Y:S11]  /*6b40*/  ISETP.NE.AND P4, PT, R6, 0x1, PT ;  /* 0x000000010600780c */ /* 0x000ff60003f85270 */
[----:B------:R-:W-:Y:S02]  /*6b50*/  @!UPT UIADD3 URZ, URZ, URZ, URZ ;  /* 0x0000003f3f3ff290 */ /* 0x000fe4000fffe03f */
[----:B------:R-:W-:Y:S05]  /*6b60*/  @P4 IMAD.HI.U32 R6, R13, c[0x0][0x330], RZ ;  /* 0x0000cc000d064a27 */ /* 0x000fea00078e00ff */
[----:B------:R-:W-:Y:S02]  /*6b70*/  @P4 SHF.R.U32.HI R13, RZ, c[0x0][0x334], R6 ;  /* 0x0000cd00ff0d4a19 */ /* 0x000fe40000011606 */
.L_x_813:
[----:B------:R-:W-:Y:S05]  /*6b80*/  BSYNC B0 ;  /* 0x0000000000007941 */ /* 0x000fea0003800000 */
.L_x_811:
[----:B------:R-:W-:Y:S04]  /*6b90*/  IMAD.MOV.U32 R6, RZ, RZ, c[0x0][0x32c] ;  /* 0x0000cb00ff067624 */ /* 0x000fe800078e00ff */
[----:B------:R-:W-:Y:S04]  /*6ba0*/  IMAD R6, R13, R6, -UR6 ;  /* 0x800000060d067e24 */ /* 0x000fe8000f8e0206 */
[----:B------:R-:W-:Y:S05]  /*6bb0*/  IMAD.IADD R15, R6, 0x1, -R201 ;  /* 0x00000001060f7824 */ /* 0x000fea00078e0ac9 */
[----:B------:R-:W-:Y:S02]  /*6bc0*/  IADD3 R13, R15, c[0x0][0x32c], RZ ;  /* 0x0000cb000f0d7a10 */ /* 0x000fe40007ffe0ff */
[----:B------:R-:W-:Y:S02]  /*6bd0*/  IMNMX R4, R4, R15, !PT ;  /* 0x0000000f04047217 */ /* 0x000fe40007800200 */
[----:B------:R-:W-:Y:S02]  /*6be0*/  IMNMX R0, R0, R13, PT ;  /* 0x0000000d00007217 */ /* 0x000fe40003800200 */
.L_x_810:
[----:B------:R-:W-:Y:S01]  /*6bf0*/  FMNMX.FTZ R6, R11, R132, !PT ;  /* 0x000000840b067209 */ /* 0x000fe20007810000 */
[----:B------:R-:W-:Y:S04]  /*6c00*/  DEPBAR.LE SB0, 0x2 ;  /* 0x000080800000791a */ /* 0x000fe80000000000 */
[----:B------:R-:W-:Y:S01]  /*6c10*/  FMNMX.FTZ R6, R9, R6, !PT ;  /* 0x0000000609067209 */ /* 0x000fe20007810000 */
[----:B------:R-:W-:Y:S01]  /*6c20*/  BAR.SYNC.DEFER_BLOCKING 0x0 ;  /* 0x0000000000007b1d */ /* 0x000fe20000010000 */
[C---:B------:R-:W-:Y:S01]  /*6c30*/  ISETP.GT.AND P6, PT, R4.reuse, RZ, P0 ;  /* 0x000000ff0400720c */ /* 0x040fe200007c4270 */
[----:B------:R-:W-:Y:S01]  /*6c40*/  UIADD3 UR22, UR17, -0x2, URZ ;  /* 0xfffffffe11167890 */ /* 0x000fe2000fffe03f */
[----:B------:R-:W-:Y:S02]  /*6c50*/  FMNMX.FTZ R6, R5, R6, !PT ;  /* 0x0000000605067209 */ /* 0x000fe40007810000 */
[----:B------:R-:W-:Y:S01]  /*6c60*/  ISETP.GT.AND P5, PT, R4, 0x1, P0 ;  /* 0x000000010400780c */ /* 0x000fe200007a4270 */
[----:B------:R-:W-:Y:S01]  /*6c70*/  UISETP.GE.AND UP1, UPT, UR22, UR10, UPT ;  /* 0x0000000a1600728c */ /* 0x000fe2000bf26270 */
[----:B------:R-:W-:Y:S02]  /*6c80*/  FMNMX.FTZ R6, R7, R6, !PT ;  /* 0x0000000607067209 */ /* 0x000fe40007810000 */
[----:B------:R-:W-:Y:S02]  /*6c90*/  ISETP.LT.OR P6, PT, R0, 0x1, P6 ;  /* 0x000000010000780c */ /* 0x000fe400037c1670 */
[----:B------:R-:W-:Y:S02]  /*6ca0*/  FMNMX.FTZ R6, R169, R6, !PT ;  /* 0x00000006a9067209 */ /* 0x000fe40007810000 */
[----:B------:R-:W-:Y:S02]  /*6cb0*/  FSEL R10, R2, -INF , !P6 ;  /* 0xff800000020a7808 */ /* 0x000fe40007000000 */
[----:B------:R-:W-:Y:S02]  /*6cc0*/  ISETP.GT.AND P4, PT, R4, 0x8, P0 ;  /* 0x000000080400780c */ /* 0x000fe40000784270 */
[----:B------:R-:W-:Y:S01]  /*6cd0*/  ISETP.LT.OR P5, PT, R0, 0x2, P5 ;  /* 0x000000020000780c */ /* 0x000fe20002fa1670 */
[----:B------:R-:W-:Y:S01]  /*6ce0*/  @UP1 USHF.R.S32.HI UR23, URZ, 0x1f, UR22 ;  /* 0x0000001f3f171899 */ /* 0x000fe20008011416 */
[----:B------:R-:W-:Y:S02]  /*6cf0*/  FMNMX.FTZ R6, R171, R6, !PT ;  /* 0x00000006ab067209 */ /* 0x000fe40007810000 */
[----:B------:R-:W-:Y:S02]  /*6d00*/  FMNMX.FTZ R13, R10, R3, !PT ;  /* 0x000000030a0d7209 */ /* 0x000fe40007810000 */
[----:B------:R-:W-:Y:S01]  /*6d10*/  ISETP.GT.AND P6, PT, R4, 0x9, P0 ;  /* 0x000000090400780c */ /* 0x000fe200007c4270 */
[----:B------:R-:W-:Y:S01]  /*6d20*/  LDSM.16.MT88.4 R28, [R134+UR4+0x100] ;  /* 0x00010004861c783b */ /* 0x000fe20008004200 */
[----:B------:R-:W-:Y:S01]  /*6d30*/  ISETP.LT.OR P4, PT, R0, 0x9, P4 ;  /* 0x000000090000780c */ /* 0x000fe20002781670 */
[----:B------:R-:W-:Y:S01]  /*6d40*/  ULDC.64 UR6, c[0x0][0x1e0] ;  /* 0x0000780000067ab9 */ /* 0x000fe20000000a00 */
[----:B------:R-:W-:Y:S02]  /*6d50*/  FSEL R164, R164, -INF , !P5 ;  /* 0xff800000a4a47808 */ /* 0x000fe40006800000 */
[----:B------:R-:W-:Y:S02]  /*6d60*/  FMNMX.FTZ R6, R143, R6, !PT ;  /* 0x000000068f067209 */ /* 0x000fe40007810000 */
[----:B------:R-:W-:Y:S01]  /*6d70*/  FSEL R8, R165, -INF , !P4 ;  /* 0xff800000a5087808 */ /* 0x000fe20006000000 */
[----:B------:R-:W-:Y:S01]  /*6d80*/  @UP1 UIMAD UR23, UR23, UR6, URZ ;  /* 0x00000006171712a4 */ /* 0x000fe2000f8e023f */
[----:B------:R-:W-:Y:S01]  /*6d90*/  ISETP.GT.AND P5, PT, R4, 0x10, P0 ;  /* 0x000000100400780c */ /* 0x000fe200007a4270 */
[----:B------:R-:W-:Y:S01]  /*6da0*/  @UP1 UIMAD.WIDE.U32 UR24, UR22, UR6, URZ ;  /* 0x00000006161812a5 */ /* 0x000fe2000f8e003f */
[----:B------:R-:W-:Y:S01]  /*6db0*/  ISETP.LT.OR P6, PT, R0, 0xa, P6 ;  /* 0x0000000a0000780c */ /* 0x000fe200037c1670 */
[----:B------:R-:W-:Y:S01]  /*6dc0*/  @UP1 UIMAD UR23, UR22, UR7, UR23 ;  /* 0x00000007161712a4 */ /* 0x000fe2000f8e0217 */
[----:B------:R-:W-:Y:S01]  /*6dd0*/  FMNMX.FTZ R13, R164, R13, !PT ;  /* 0x0000000da40d7209 */ /* 0x000fe20007810000 */
[----:B------:R-:W-:Y:S01]  /*6de0*/  @UP1 USHF.L.U32 UR6, UR24, 0x6, URZ ;  /* 0x0000000618061899 */ /* 0x000fe2000800063f */
[----:B------:R-:W-:Y:S01]  /*6df0*/  FMNMX.FTZ R2, R141, R6, !PT ;  /* 0x000000068d027209 */ /* 0x000fe20007810000 */
[----:B------:R-:W-:Y:S01]  /*6e00*/  @UP1 UIADD3 UR23, UR25, UR23, URZ ;  /* 0x0000001719171290 */ /* 0x000fe2000fffe03f */
[----:B------:R-:W-:Y:S01]  /*6e10*/  FSEL R6, R167, -INF , !P6 ;  /* 0xff800000a7067808 */ /* 0x000fe20007000000 */
[----:B------:R-:W-:Y:S01]  /*6e20*/  @UP1 UIADD3 UR7, UP0, UR14, UR6, URZ ;  /* 0x000000060e071290 */ /* 0x000fe2000ff1e03f */
[----:B------:R-:W-:Y:S01]  /*6e30*/  FMNMX.FTZ R13, R8, R13, !PT ;  /* 0x0000000d080d7209 */ /* 0x000fe20007810000 */
[----:B------:R-:W-:Y:S01]  /*6e40*/  @UP1 USHF.L.U64.HI UR23, UR24, 0x6, UR23 ;  /* 0x0000000618171899 */ /* 0x000fe20008010217 */
[----:B------:R-:W-:Y:S02]  /*6e50*/  ISETP.GT.AND P4, PT, R4, 0x11, P0 ;  /* 0x000000110400780c */ /* 0x000fe40000784270 */
[----:B------:R-:W-:Y:S02]  /*6e60*/  ISETP.LT.OR P5, PT, R0, 0x11, P5 ;  /* 0x000000110000780c */ /* 0x000fe40002fa1670 */
[----:B------:R-:W-:Y:S02]  /*6e70*/  FMNMX.FTZ R15, R6, R13, !PT ;  /* 0x0000000d060f7209 */ /* 0x000fe40007810000 */
[----:B------:R-:W-:Y:S02]  /*6e80*/  FSEL R176, R176, -INF , !P5 ;  /* 0xff800000b0b07808 */ /* 0x000fe40006800000 */
[----:B------:R-:W-:Y:S02]  /*6e90*/  ISETP.GT.AND P6, PT, R4, 0x18, P0 ;  /* 0x000000180400780c */ /* 0x000fe400007c4270 */
[C---:B------:R-:W-:Y:S02]  /*6ea0*/  ISETP.LT.OR P4, PT, R0.reuse, 0x12, P4 ;  /* 0x000000120000780c */ /* 0x040fe40002781670 */
[----:B------:R-:W-:Y:S02]  /*6eb0*/  FMNMX.FTZ R2, R177, R2, !PT ;  /* 0x00000002b1027209 */ /* 0x000fe40007810000 */
[----:B------:R-:W-:Y:S02]  /*6ec0*/  ISETP.LT.OR P6, PT, R0, 0x19, P6 ;  /* 0x000000190000780c */ /* 0x000fe400037c1670 */
[----:B------:R-:W-:Y:S02]  /*6ed0*/  FMNMX.FTZ R15, R176, R15, !PT ;  /* 0x0000000fb00f7209 */ /* 0x000fe40007810000 */
[----:B------:R-:W-:Y:S02]  /*6ee0*/  ISETP.GT.AND P5, PT, R4, 0x19, P0 ;  /* 0x000000190400780c */ /* 0x000fe400007a4270 */
[----:B------:R-:W-:Y:S02]  /*6ef0*/  FSEL R174, R170, -INF , !P4 ;  /* 0xff800000aaae7808 */ /* 0x000fe40006000000 */
        /* <DEDUP_REMOVED lines=8> */
[----:B------:R-:W-:Y:S02]  /*6f80*/  ISETP.GT.AND P6, PT, R4, 0x21, P0 ;  /* 0x000000210400780c */ /* 0x000fe400007c4270 */
[----:B------:R-:W-:Y:S02]  /*6f90*/  ISETP.LT.OR P4, PT, R0, 0x21, P4 ;  /* 0x000000210000780c */ /* 0x000fe40002781670 */
[----:B------:R-:W-:Y:S02]  /*6fa0*/  FMNMX.FTZ R2, R155, R2, !PT ;  /* 0x000000029b027209 */ /* 0x000fe40007810000 */
[----:B------:R-:W-:Y:S02]  /*6fb0*/  FMNMX.FTZ R15, R140, R15, !PT ;  /* 0x0000000f8c0f7209 */ /* 0x000fe40007810000 */
[----:B------:R-:W-:Y:S02]  /*6fc0*/  ISETP.LT.OR P6, PT, R0, 0x22, P6 ;  /* 0x000000220000780c */ /* 0x000fe400037c1670 */
[----:B------:R-:W-:Y:S02]  /*6fd0*/  FSEL R178, R191, -INF , !P4 ;  /* 0xff800000bfb27808 */ /* 0x000fe40006000000 */
        /* <DEDUP_REMOVED lines=18> */
[----:B------:R-:W-:Y:S01]  /*7100*/  FMNMX.FTZ R15, R154, R15, !PT ;  /* 0x0000000f9a0f7209 */ /* 0x000fe20007810000 */
[----:B------:R-:W1:Y:S01]  /*7110*/  SHFL.BFLY PT, R2, R13, 0x2, 0x1f ;  /* 0x0c401f000d027f89 */ /* 0x000e6200000e0000 */
        /* <DEDUP_REMOVED lines=9> */
[----:B------:R-:W-:Y:S02]  /*71b0*/  FMNMX.FTZ R19, R146, R15, !PT ;  /* 0x0000000f92137209 */ /* 0x000fe40007810000 */
[----:B------:R-:W-:Y:S02]  /*71c0*/  FSEL R144, R175, -INF , !P0 ;  /* 0xff800000af907808 */ /* 0x000fe40004000000 */
[----:B------:R-:W-:Y:S02]  /*71d0*/  IADD3 R16, R134, UR4, RZ ;  /* 0x0000000486107c10 */ /* 0x000fe4000fffe0ff */
[----:B------:R-:W-:Y:S02]  /*71e0*/  FMNMX.FTZ R17, R144, R19, !PT ;  /* 0x0000001390117209 */ /* 0x000fe40007810000 */
[----:B-1----:R-:W-:Y:S02]  /*71f0*/  FMNMX.FTZ R4, R13, R2, !PT ;  /* 0x000000020d047209 */ /* 0x002fe40007810000 */
[----:B------:R-:W-:Y:S01]  /*7200*/  IADD3 R160, R187, R16, RZ ;  /* 0x00000010bba07210 */ /* 0x000fe20007ffe0ff */
[----:B------:R-:W1:Y:S08]  /*7210*/  SHFL.BFLY PT, R0, R17, 0x2, 0x1f ;  /* 0x0c401f0011007f89 */ /* 0x000e7000000e0000 */
[----:B------:R-:W2:Y:S01]  /*7220*/  SHFL.BFLY PT, R15, R4, 0x1, 0x1f ;  /* 0x0c201f00040f7f89 */ /* 0x000ea200000e0000 */
[----:B-1----:R-:W-:Y:S07]  /*7230*/  FMNMX.FTZ R13, R17, R0, !PT ;  /* 0x00000000110d7209 */ /* 0x002fee0007810000 */
[----:B------:R-:W1:Y:S01]  /*7240*/  SHFL.BFLY PT, R0, R13, 0x1, 0x1f ;  /* 0x0c201f000d007f89 */ /* 0x000e6200000e0000 */
[----:B--2---:R-:W-:Y:S04]  /*7250*/  FMNMX.FTZ R2, R4, R15, !PT ;  /* 0x0000000f04027209 */ /* 0x004fe80007810000 */
[C---:B------:R-:W-:Y:S01]  /*7260*/  FSETP.NEU.FTZ.AND P0, PT, R2.reuse, -INF , PT ;  /* 0xff8000000200780b */ /* 0x040fe20003f1d000 */
[----:B------:R-:W-:Y:S05]  /*7270*/  FMUL.FTZ R152, R2, c[0x0][0x2d0] ;  /* 0x0000b40002987a20 */ /* 0x000fea0000410000 */
[----:B------:R-:W-:Y:S05]  /*7280*/  FSEL R152, R152, RZ, P0 ;  /* 0x000000ff98987208 */ /* 0x000fea0000000000 */
[--C-:B------:R-:W-:Y:S01]  /*7290*/  FFMA.FTZ R162, R5, c[0x0][0x2d0], -R152.reuse ;  /* 0x0000b40005a27a23 */ /* 0x100fe20000010898 */
[----:B------:R-:W-:Y:S01]  /*72a0*/  FSEL R5, R2, RZ, P0 ;  /* 0x000000ff02057208 */ /* 0x000fe20000000000 */
[--C-:B------:R-:W-:Y:S02]  /*72b0*/  FFMA.FTZ R168, R11, c[0x0][0x2d0], -R152.reuse ;  /* 0x0000b4000ba87a23 */ /* 0x100fe40000010898 */
[----:B------:R-:W-:Y:S01]  /*72c0*/  FFMA.FTZ R167, R9, c[0x0][0x2d0], -R152 ;  /* 0x0000b40009a77a23 */ /* 0x000fe20000010898 */
[----:B-1----:R-:W-:Y:S01]  /*72d0*/  FMNMX.FTZ R0, R13, R0, !PT ;  /* 0x000000000d007209 */ /* 0x002fe20007810000 */
[----:B------:R-:W-:Y:S01]  /*72e0*/  FADD.FTZ R4, -R5, R132 ;  /* 0x0000008405047221 */ /* 0x000fe20000010100 */
[----:B------:R-:W1:Y:S01]  /*72f0*/  LDSM.16.MT88.4 R12, [R135+UR4+0x100] ;  /* 0x00010004870c783b */ /* 0x000e620008004200 */
[--C-:B------:R-:W-:Y:S01]  /*7300*/  FFMA.FTZ R163, R7, c[0x0][0x2d0], -R152.reuse ;  /* 0x0000b40007a37a23 */ /* 0x100fe20000010898 */
[C---:B------:R-:W-:Y:S01]  /*7310*/  FSETP.NEU.FTZ.AND P0, PT, R0.reuse, -INF , PT ;  /* 0xff8000000000780b */ /* 0x040fe20003f1d000 */
[----:B------:R-:W-:Y:S01]  /*7320*/  FMUL.FTZ R145, R0, c[0x0][0x2d0] ;  /* 0x0000b40000917a20 */ /* 0x000fe20000410000 */
[----:B------:R-:W-:Y:S01]  /*7330*/  MUFU.EX2 R168, R168 ;  /* 0x000000a800a87308 */ /* 0x000fe20000000800 */
[----:B------:R-:W-:Y:S01]  /*7340*/  FMUL.FTZ R132, R4, c[0x0][0x2d0] ;  /* 0x0000b40004847a20 */ /* 0x000fe20000410000 */
[----:B------:R-:W-:Y:S01]  /*7350*/  FSEL R4, R0, RZ, P0 ;  /* 0x000000ff00047208 */ /* 0x000fe20000000000 */
[--C-:B------:R-:W-:Y:S01]  /*7360*/  FFMA.FTZ R172, R141, c[0x0][0x2d0], -R152.reuse ;  /* 0x0000b4008dac7a23 */ /* 0x100fe20000010898 */
[----:B------:R-:W-:Y:S01]  /*7370*/  FSEL R145, R145, RZ, P0 ;  /* 0x000000ff91917208 */ /* 0x000fe20000000000 */
[--C-:B------:R-:W-:Y:S01]  /*7380*/  FFMA.FTZ R180, R159, c[0x0][0x2d0], -R152.reuse ;  /* 0x0000b4009fb47a23 */ /* 0x100fe20000010898 */
[----:B------:R-:W-:Y:S01]  /*7390*/  PLOP3.LUT P0, PT, PT, PT, UP1, 0x80, 0x0 ;  /* 0x000000000000781c */ /* 0x000fe20003f0f018 */
[----:B------:R-:W-:Y:S02]  /*73a0*/  FADD.FTZ R4, -R4, R3 ;  /* 0x0000000304047221 */ /* 0x000fe40000010100 */
[--C-:B------:R-:W-:Y:S01]  /*73b0*/  FFMA.FTZ R166, R10, c[0x0][0x2d0], -R145.reuse ;  /* 0x0000b4000aa67a23 */ /* 0x100fe20000010891 */
[----:B------:R-:W2:Y:S01]  /*73c0*/  MUFU.EX2 R132, R132 ;  /* 0x0000008400847308 */ /* 0x000ea20000000800 */
[--C-:B------:R-:W-:Y:S02]  /*73d0*/  FFMA.FTZ R165, R164, c[0x0][0x2d0], -R145.reuse ;  /* 0x0000b400a4a57a23 */ /* 0x100fe40000010891 */
[--C-:B------:R-:W-:Y:S02]  /*73e0*/  FFMA.FTZ R161, R8, c[0x0][0x2d0], -R145.reuse ;  /* 0x0000b40008a17a23 */ /* 0x100fe40000010891 */
[--C-:B------:R-:W-:Y:S02]  /*73f0*/  FFMA.FTZ R164, R6, c[0x0][0x2d0], -R145.reuse ;  /* 0x0000b40006a47a23 */ /* 0x100fe40000010891 */
[----:B------:R-:W-:Y:S01]  /*7400*/  FMUL.FTZ R3, R4, c[0x0][0x2d0] ;  /* 0x0000b40004037a20 */ /* 0x000fe20000410000 */
[----:B------:R-:W-:Y:S01]  /*7410*/  IADD3 R4, R135, UR4, RZ ;  /* 0x0000000487047c10 */ /* 0x000fe2000fffe0ff */
[--C-:B------:R-:W-:Y:S01]  /*7420*/  FFMA.FTZ R175, R142, c[0x0][0x2d0], -R145.reuse ;  /* 0x0000b4008eaf7a23 */ /* 0x100fe20000010891 */
[----:B------:R-:W3:Y:S01]  /*7430*/  MUFU.EX2 R167, R167 ;  /* 0x000000a700a77308 */ /* 0x000ee20000000800 */
[--C-:B------:R-:W-:Y:S01]  /*7440*/  FFMA.FTZ R179, R157, c[0x0][0x2d0], -R152.reuse ;  /* 0x0000b4009db37a23 */ /* 0x100fe20000010898 */
[----:B------:R-:W-:Y:S01]  /*7450*/  IADD3 R133, R187, R4, RZ ;  /* 0x00000004bb857210 */ /* 0x000fe20007ffe0ff */
[--C-:B------:R-:W-:Y:S02]  /*7460*/  FFMA.FTZ R182, R155, c[0x0][0x2d0], -R152.reuse ;  /* 0x0000b4009bb67a23 */ /* 0x100fe40000010898 */
[--C-:B------:R-:W-:Y:S02]  /*7470*/  FFMA.FTZ R181, R158, c[0x0][0x2d0], -R145.reuse ;  /* 0x0000b4009eb57a23 */ /* 0x100fe40000010891 */
[----:B------:R-:W4:Y:S01]  /*7480*/  LDSM.16.MT88.4 R20, [R133+0x100] ;  /* 0x000100008514783b */ /* 0x000f220000004200 */
[--C-:B------:R-:W-:Y:S02]  /*7490*/  FFMA.FTZ R183, R156, c[0x0][0x2d0], -R145.reuse ;  /* 0x0000b4009cb77a23 */ /* 0x100fe40000010891 */
[----:B------:R-:W5:Y:S01]  /*74a0*/  MUFU.EX2 R3, R3 ;  /* 0x0000000300037308 */ /* 0x000f620000000800 */
[--C-:B------:R-:W-:Y:S02]  /*74b0*/  FFMA.FTZ R218, R154, c[0x0][0x2d0], -R145.reuse ;  /* 0x0000b4009ada7a23 */ /* 0x100fe40000010891 */
[--C-:B------:R-:W-:Y:S02]  /*74c0*/  FFMA.FTZ R191, R153, c[0x0][0x2d0], -R152.reuse ;  /* 0x0000b40099bf7a23 */ /* 0x100fe40000010898 */
[C---:B--2---:R-:W-:Y:S01]  /*74d0*/  FMUL.FTZ R4, R132.reuse, R128 ;  /* 0x0000008084047220 */ /* 0x044fe20000410000 */
[----:B------:R-:W-:Y:S01]  /*74e0*/  LDSM.16.MT88.4 R156, [R134+UR4+0x3900] ;  /* 0x00390004869c783b */ /* 0x000fe20008004200 */
        /* <DEDUP_REMOVED lines=9> */
[----:B------:R-:W2:Y:S01]  /*7580*/  MUFU.EX2 R163, R163 ;  /* 0x000000a300a37308 */ /* 0x000ea20000000800 */
[C---:B------:R-:W-:Y:S02]  /*7590*/  FMUL.FTZ R32, R132.reuse, R100 ;  /* 0x0000006484207220 */ /* 0x040fe40000410000 */
[----:B------:R-:W-:Y:S02]  /*75a0*/  FMUL.FTZ R33, R132, R101 ;  /* 0x0000006584217220 */ /* 0x000fe40000410000 */
[C---:B-----5:R-:W-:Y:S02]  /*75b0*/  FMUL.FTZ R6, R3.reuse, R130 ;  /* 0x0000008203067220 */ /* 0x060fe40000410000 */
[C---:B------:R-:W-:Y:S02]  /*75c0*/  FMUL.FTZ R7, R3.reuse, R131 ;  /* 0x0000008303077220 */ /* 0x040fe40000410000 */
[C---:B------:R-:W-:Y:S01]  /*75d0*/  FMUL.FTZ R10, R3.reuse, R126 ;  /* 0x0000007e030a7220 */ /* 0x040fe20000410000 */
[----:B------:R-:W-:Y:S01]  /*75e0*/  MUFU.EX2 R166, R166 ;  /* 0x000000a600a67308 */ /* 0x000fe20000000800 */
[C---:B------:R-:W-:Y:S01]  /*75f0*/  FMUL.FTZ R11, R3.reuse, R127 ;  /* 0x0000007f030b7220 */ /* 0x040fe20000410000 */
[----:B------:R-:W-:Y:S01]  /*7600*/  LDSM.16.MT88.4 R128, [R133+0x2900] ;  /* 0x002900008580783b */ /* 0x000fe20000004200 */
[C---:B------:R-:W-:Y:S02]  /*7610*/  FMUL.FTZ R18, R3.reuse, R118 ;  /* 0x0000007603127220 */ /* 0x040fe40000410000 */
[C---:B------:R-:W-:Y:S02]  /*7620*/  FMUL.FTZ R19, R3.reuse, R119 ;  /* 0x0000007703137220 */ /* 0x040fe40000410000 */
[C---:B------:R-:W-:Y:S02]  /*7630*/  FMUL.FTZ R26, R3.reuse, R110 ;  /* 0x0000006e031a7220 */ /* 0x040fe40000410000 */
[C---:B------:R-:W-:Y:S01]  /*7640*/  FMUL.FTZ R27, R3.reuse, R111 ;  /* 0x0000006f031b7220 */ /* 0x040fe20000410000 */
[----:B------:R-:W3:Y:S01]  /*7650*/  MUFU.EX2 R165, R165 ;  /* 0x000000a500a57308 */ /* 0x000ee20000000800 */
[C---:B------:R-:W-:Y:S01]  /*7660*/  FMUL.FTZ R34, R3.reuse, R102 ;  /* 0x0000006603227220 */ /* 0x040fe20000410000 */
[----:B------:R-:W-:Y:S01]  /*7670*/  LDSM.16.MT88.4 R108, [R160+0x2100] ;  /* 0x00210000a06c783b */ /* 0x000fe20000004200 */
[----:B------:R-:W-:Y:S01]  /*7680*/  FMUL.FTZ R35, R3, R103 ;  /* 0x0000006703237220 */ /* 0x000fe20000410000 */
[----:B--2---:R-:W-:Y:S01]  /*7690*/  F2FP.BF16.PACK_AB R138, R163, R162 ;  /* 0x000000a2a38a723e */ /* 0x004fe200000010ff */
[--C-:B------:R-:W-:Y:S02]  /*76a0*/  FFMA.FTZ R220, R151, c[0x0][0x2d0], -R152.reuse ;  /* 0x0000b40097dc7a23 */ /* 0x100fe40000010898 */
[--C-:B------:R-:W-:Y:S02]  /*76b0*/  FFMA.FTZ R217, R149, c[0x0][0x2d0], -R152.reuse ;  /* 0x0000b40095d97a23 */ /* 0x100fe40000010898 */
[--C-:B------:R-:W-:Y:S01]  /*76c0*/  FFMA.FTZ R219, R150, c[0x0][0x2d0], -R145.reuse ;  /* 0x0000b40096db7a23 */ /* 0x100fe20000010891 */
[----:B------:R-:W-:Y:S01]  /*76d0*/  MUFU.EX2 R161, R161 ;  /* 0x000000a100a17308 */ /* 0x000fe20000000800 */
[----:B------:R-:W-:Y:S01]  /*76e0*/  LDSM.16.MT88.4 R100, [R134+UR4+0x2100] ;  /* 0x002100048664783b */ /* 0x000fe20008004200 */
[--C-:B------:R-:W-:Y:S02]  /*76f0*/  FFMA.FTZ R224, R148, c[0x0][0x2d0], -R145.reuse ;  /* 0x0000b40094e07a23 */ /* 0x100fe40000010891 */
[--C-:B------:R-:W-:Y:S02]  /*7700*/  FFMA.FTZ R221, R146, c[0x0][0x2d0], -R145.reuse ;  /* 0x0000b40092dd7a23 */ /* 0x100fe40000010891 */
[C---:B------:R-:W-:Y:S02]  /*7710*/  FMUL.FTZ R36, R132.reuse, R36 ;  /* 0x0000002484247220 */ /* 0x040fe40000410000 */
[C---:B------:R-:W-:Y:S01]  /*7720*/  FMUL.FTZ R37, R132.reuse, R37 ;  /* 0x0000002584257220 */ /* 0x040fe20000410000 */
[----:B------:R-:W-:Y:S01]  /*7730*/  LDSM.16.MT88.4 R116, [R133+0x900] ;  /* 0x000900008574783b */ /* 0x000fe20000004200 */
[----:B------:R-:W2:Y:S01]  /*7740*/  MUFU.EX2 R164, R164 ;  /* 0x000000a400a47308 */ /* 0x000ea20000000800 */
[C---:B------:R-:W-:Y:S02]  /*7750*/  FMUL.FTZ R38, R3.reuse, R38 ;  /* 0x0000002603267220 */ /* 0x040fe40000410000 */
[----:B------:R-:W-:Y:S01]  /*7760*/  FMUL.FTZ R39, R3, R39 ;  /* 0x0000002703277220 */ /* 0x000fe20000410000 */
[----:B---3--:R-:W-:Y:S01]  /*7770*/  F2FP.BF16.PACK_AB R137, R165, R166 ;  /* 0x000000a6a589723e */ /* 0x008fe200000010ff */
[C---:B------:R-:W-:Y:S02]  /*7780*/  FMUL.FTZ R40, R132.reuse, R40 ;  /* 0x0000002884287220 */ /* 0x040fe40000410000 */
[----:B------:R-:W-:Y:S01]  /*7790*/  LDSM.16.MT88.4 R124, [R135+UR4+0x2900] ;  /* 0x00290004877c783b */ /* 0x000fe20008004200 */
        /* <DEDUP_REMOVED lines=9> */
[----:B------:R-:W-:Y:S01]  /*7830*/  MUFU.EX2 R175, R175 ;  /* 0x000000af00af7308 */ /* 0x000fe20000000800 */
[----:B------:R-:W-:Y:S01]  /*7840*/  FMUL.FTZ R48, R132, R48 ;  /* 0x0000003084307220 */ /* 0x000fe20000410000 */
[----:B--2---:R-:W-:Y:S01]  /*7850*/  F2FP.BF16.PACK_AB R139, R164, R161 ;  /* 0x000000a1a48b723e */ /* 0x004fe200000010ff */
[C---:B------:R-:W-:Y:S02]  /*7860*/  FMUL.FTZ R49, R132.reuse, R49 ;  /* 0x0000003184317220 */ /* 0x040fe40000410000 */
[C---:B------:R-:W-:Y:S02]  /*7870*/  FMUL.FTZ R50, R3.reuse, R50 ;  /* 0x0000003203327220 */ /* 0x040fe40000410000 */
[C---:B------:R-:W-:Y:S02]  /*7880*/  FMUL.FTZ R51, R3.reuse, R51 ;  /* 0x0000003303337220 */ /* 0x040fe40000410000 */
[C---:B-1----:R-:W-:Y:S01]  /*7890*/  HMMA.16816.F32.BF16 R4, R136.reuse, R12, R4 ;  /* 0x0000000c8804723c */ /* 0x042fe20000041804 */
[----:B------:R-:W-:Y:S04]  /*78a0*/  MUFU.EX2 R180, R180 ;  /* 0x000000b400b47308 */ /* 0x000fe80000000800 */
[C---:B------:R-:W-:Y:S02]  /*78b0*/  FMUL.FTZ R52, R132.reuse, R52 ;  /* 0x0000003484347220 */ /* 0x040fe40000410000 */
[C---:B------:R-:W-:Y:S01]  /*78c0*/  FMUL.FTZ R12, R132.reuse, R120 ;  /* 0x00000078840c7220 */ /* 0x040fe20000410000 */
[C---:B------:R-:W-:Y:S03]  /*78d0*/  HMMA.16816.F32.BF16 R8, R136.reuse, R14, R8 ;  /* 0x0000000e8808723c */ /* 0x040fe60000041808 */
[----:B------:R-:W-:Y:S01]  /*78e0*/  MUFU.EX2 R179, R179 ;  /* 0x000000b300b37308 */ /* 0x000fe20000000800 */
[C---:B------:R-:W-:Y:S02]  /*78f0*/  FMUL.FTZ R13, R132.reuse, R121 ;  /* 0x00000079840d7220 */ /* 0x040fe40000410000 */
[C---:B------:R-:W-:Y:S02]  /*7900*/  FMUL.FTZ R53, R132.reuse, R53 ;  /* 0x0000003584357220 */ /* 0x040fe40000410000 */
[C---:B------:R-:W-:Y:S04]  /*7910*/  FMUL.FTZ R14, R3.reuse, R122 ;  /* 0x0000007a030e7220 */ /* 0x040fe80000410000 */
[C---:B------:R-:W-:Y:S01]  /*7920*/  FMUL.FTZ R15, R3.reuse, R123 ;  /* 0x0000007b030f7220 */ /* 0x040fe20000410000 */
[----:B------:R-:W-:Y:S01]  /*7930*/  MUFU.EX2 R182, R182 ;  /* 0x000000b600b67308 */ /* 0x000fe20000000800 */
[----:B------:R-:W1:Y:S01]  /*7940*/  LDSM.16.MT88.4 R120, [R160+0x100] ;  /* 0x00010000a078783b */ /* 0x000e620000004200 */
[C---:B------:R-:W-:Y:S02]  /*7950*/  FMUL.FTZ R54, R3.reuse, R54 ;  /* 0x0000003603367220 */ /* 0x040fe40000410000 */
[C---:B------:R-:W-:Y:S02]  /*7960*/  FMUL.FTZ R55, R3.reuse, R55 ;  /* 0x0000003703377220 */ /* 0x040fe40000410000 */
[C---:B----4-:R-:W-:Y:S03]  /*7970*/  HMMA.16816.F32.BF16 R12, R136.reuse, R20, R12 ;  /* 0x00000014880c723c */ /* 0x050fe6000004180c */
[C---:B------:R-:W-:Y:S01]  /*7980*/  FMUL.FTZ R56, R132.reuse, R56 ;  /* 0x0000003884387220 */ /* 0x040fe20000410000 */
[----:B------:R-:W-:Y:S01]  /*7990*/  MUFU.EX2 R181, R181 ;  /* 0x000000b500b57308 */ /* 0x000fe20000000800 */
[C---:B------:R-:W-:Y:S02]  /*79a0*/  FMUL.FTZ R57, R132.reuse, R57 ;  /* 0x0000003984397220 */ /* 0x040fe40000410000 */
[C---:B------:R-:W-:Y:S01]  /*79b0*/  FMUL.FTZ R20, R132.reuse, R112 ;  /* 0x0000007084147220 */ /* 0x040fe20000410000 */
[C---:B------:R-:W-:Y:S04]  /*79c0*/  HMMA.16816.F32.BF16 R16, R136.reuse, R22, R16 ;  /* 0x000000168810723c */ /* 0x040fe80000041810 */
[C---:B------:R-:W-:Y:S02]  /*79d0*/  FMUL.FTZ R21, R132.reuse, R113 ;  /* 0x0000007184157220 */ /* 0x040fe40000410000 */
[C---:B------:R-:W-:Y:S01]  /*79e0*/  FMUL.FTZ R58, R3.reuse, R58 ;  /* 0x0000003a033a7220 */ /* 0x040fe20000410000 */
[----:B------:R-:W-:Y:S01]  /*79f0*/  MUFU.EX2 R183, R183 ;  /* 0x000000b700b77308 */ /* 0x000fe20000000800 */
[C---:B------:R-:W-:Y:S04]  /*7a00*/  FMUL.FTZ R22, R3.reuse, R114 ;  /* 0x0000007203167220 */ /* 0x040fe80000410000 */
[C---:B------:R-:W-:Y:S02]  /*7a10*/  FMUL.FTZ R23, R3.reuse, R115 ;  /* 0x0000007303177220 */ /* 0x040fe40000410000 */
[----:B------:R-:W2:Y:S01]  /*7a20*/  LDSM.16.MT88.4 R112, [R135+UR4+0x2100] ;  /* 0x002100048770783b */ /* 0x000ea20008004200 */
[C---:B------:R-:W-:Y:S02]  /*7a30*/  FMUL.FTZ R59, R3.reuse, R59 ;  /* 0x0000003b033b7220 */ /* 0x040fe40000410000 */
[C---:B------:R-:W-:Y:S01]  /*7a40*/  FMUL.FTZ R60, R132.reuse, R60 ;  /* 0x0000003c843c7220 */ /* 0x040fe20000410000 */
[----:B------:R-:W-:Y:S01]  /*7a50*/  MUFU.EX2 R218, R218 ;  /* 0x000000da00da7308 */ /* 0x000fe20000000800 */
[C---:B------:R-:W-:Y:S03]  /*7a60*/  HMMA.16816.F32.BF16 R20, R136.reuse, R28, R20 ;  /* 0x0000001c8814723c */ /* 0x040fe60000041814 */
        /* <DEDUP_REMOVED lines=10> */
[----:B------:R-:W3:Y:S01]  /*7b10*/  LDSM.16.MT88.4 R104, [R133+0x2100] ;  /* 0x002100008568783b */ /* 0x000ee20000004200 */
        /* <DEDUP_REMOVED lines=12> */
[C---:B--2---:R-:W-:Y:S04]  /*7be0*/  HMMA.16816.F32.BF16 R36, R136.reuse, R112, R36 ;  /* 0x000000708824723c */ /* 0x044fe80000041824 */
[C---:B------:R-:W-:Y:S02]  /*7bf0*/  FMUL.FTZ R71, R3.reuse, R71 ;  /* 0x0000004703477220 */ /* 0x040fe40000410000 */
[C---:B------:R-:W-:Y:S01]  /*7c00*/  FMUL.FTZ R72, R132.reuse, R72 ;  /* 0x0000004884487220 */ /* 0x040fe20000410000 */
[----:B------:R-:W-:Y:S01]  /*7c10*/  MUFU.EX2 R224, R224 ;  /* 0x000000e000e07308 */ /* 0x000fe20000000800 */
[C---:B------:R-:W-:Y:S01]  /*7c20*/  HMMA.16816.F32.BF16 R40, R136.reuse, R114, R40 ;  /* 0x000000728828723c */ /* 0x040fe20000041828 */
[----:B------:R-:W-:Y:S03]  /*7c30*/  LDSM.16.MT88.4 R112, [R135+UR4+0x900] ;  /* 0x000900048770783b */ /* 0x000fe60008004200 */
[C---:B------:R-:W-:Y:S02]  /*7c40*/  FMUL.FTZ R73, R132.reuse, R73 ;  /* 0x0000004984497220 */ /* 0x040fe40000410000 */
[C---:B------:R-:W-:Y:S02]  /*7c50*/  FMUL.FTZ R74, R3.reuse, R74 ;  /* 0x0000004a034a7220 */ /* 0x040fe40000410000 */
[C---:B------:R-:W-:Y:S01]  /*7c60*/  FMUL.FTZ R75, R3.reuse, R75 ;  /* 0x0000004b034b7220 */ /* 0x040fe20000410000 */
[----:B------:R-:W-:Y:S01]  /*7c70*/  MUFU.EX2 R221, R221 ;  /* 0x000000dd00dd7308 */ /* 0x000fe20000000800 */
[C---:B---3--:R-:W-:Y:S03]  /*7c80*/  HMMA.16816.F32.BF16 R44, R136.reuse, R104, R44 ;  /* 0x00000068882c723c */ /* 0x048fe6000004182c */
[C---:B------:R-:W-:Y:S02]  /*7c90*/  FMUL.FTZ R84, R132.reuse, R84 ;  /* 0x0000005484547220 */ /* 0x040fe40000410000 */
[----:B------:R-:W-:Y:S02]  /*7ca0*/  FMUL.FTZ R85, R132, R85 ;  /* 0x0000005584557220 */ /* 0x000fe40000410000 */
[C---:B------:R-:W-:Y:S01]  /*7cb0*/  FMUL.FTZ R86, R3.reuse, R86 ;  /* 0x0000005603567220 */ /* 0x040fe20000410000 */
[C---:B------:R-:W-:Y:S01]  /*7cc0*/  HMMA.16816.F32.BF16 R48, R136.reuse, R106, R48 ;  /* 0x0000006a8830723c */ /* 0x040fe20000041830 */
[----:B------:R-:W1:Y:S03]  /*7cd0*/  LDSM.16.MT88.4 R104, [R135+UR4+0x4100] ;  /* 0x004100048768783b */ /* 0x000e660008004200 */
[----:B------:R-:W-:Y:S02]  /*7ce0*/  FMUL.FTZ R87, R3, R87 ;  /* 0x0000005703577220 */ /* 0x000fe40000410000 */
[--C-:B------:R-:W-:Y:S02]  /*7cf0*/  FFMA.FTZ R169, R169, c[0x0][0x2d0], -R152.reuse ;  /* 0x0000b400a9a97a23 */ /* 0x100fe40000010898 */
[C---:B------:R-:W-:Y:S04]  /*7d00*/  HMMA.16816.F32.BF16 R52, R136.reuse, R100, R52 ;  /* 0x000000648834723c */ /* 0x040fe80000041834 */
[--C-:B------:R-:W-:Y:S01]  /*7d10*/  FFMA.FTZ R170, R171, c[0x0][0x2d0], -R152.reuse ;  /* 0x0000b400abaa7a23 */ /* 0x100fe20000010898 */
[----:B------:R-:W-:Y:S01]  /*7d20*/  MUFU.EX2 R169, R169 ;  /* 0x000000a900a97308 */ /* 0x000fe20000000800 */
[--C-:B------:R-:W-:Y:S02]  /*7d30*/  FFMA.FTZ R171, R143, c[0x0][0x2d0], -R152.reuse ;  /* 0x0000b4008fab7a23 */ /* 0x100fe40000010898 */
[C---:B------:R-:W-:Y:S01]  /*7d40*/  HMMA.16816.F32.BF16 R56, R136.reuse, R102, R56 ;  /* 0x000000668838723c */ /* 0x040fe20000041838 */
[----:B------:R-:W2:Y:S03]  /*7d50*/  LDSM.16.MT88.4 R100, [R133+0x4100] ;  /* 0x004100008564783b */ /* 0x000ea60000004200 */
[--C-:B------:R-:W-:Y:S02]  /*7d60*/  FFMA.FTZ R173, R176, c[0x0][0x2d0], -R145.reuse ;  /* 0x0000b400b0ad7a23 */ /* 0x100fe40000010891 */
[--C-:B------:R-:W-:Y:S01]  /*7d70*/  FFMA.FTZ R176, R140, c[0x0][0x2d0], -R145.reuse ;  /* 0x0000b4008cb07a23 */ /* 0x100fe20000010891 */
[----:B------:R-:W3:Y:S01]  /*7d80*/  MUFU.EX2 R170, R170 ;  /* 0x000000aa00aa7308 */ /* 0x000ee20000000800 */
[C---:B------:R-:W-:Y:S01]  /*7d90*/  HMMA.16816.F32.BF16 R60, R136.reuse, R108, R60 ;  /* 0x0000006c883c723c */ /* 0x040fe2000004183c */
[----:B------:R-:W-:Y:S03]  /*7da0*/  LDSM.16.MT88.4 R140, [R134+UR4+0x2900] ;  /* 0x00290004868c783b */ /* 0x000fe60008004200 */
[--C-:B------:R-:W-:Y:S02]  /*7db0*/  FFMA.FTZ R174, R174, c[0x0][0x2d0], -R145.reuse ;  /* 0x0000b400aeae7a23 */ /* 0x100fe40000010891 */
[C---:B------:R-:W-:Y:S02]  /*7dc0*/  FMUL.FTZ R88, R132.reuse, R88 ;  /* 0x0000005884587220 */ /* 0x040fe40000410000 */
[C---:B------:R-:W-:Y:S01]  /*7dd0*/  HMMA.16816.F32.BF16 R64, R136.reuse, R110, R64 ;  /* 0x0000006e8840723c */ /* 0x040fe20000041840 */
[----:B------:R-:W4:Y:S01]  /*7de0*/  LDSM.16.MT88.4 R108, [R134+UR4+0x4100] ;  /* 0x00410004866c783b */ /* 0x000f220008004200 */
[----:B------:R-:W-:Y:S02]  /*7df0*/  MUFU.EX2 R171, R171 ;  /* 0x000000ab00ab7308 */ /* 0x000fe40000000800 */
[C---:B------:R-:W-:Y:S02]  /*7e00*/  FMUL.FTZ R89, R132.reuse, R89 ;  /* 0x0000005984597220 */ /* 0x040fe40000410000 */
[C---:B------:R-:W-:Y:S02]  /*7e10*/  FMUL.FTZ R90, R3.reuse, R90 ;  /* 0x0000005a035a7220 */ /* 0x040fe40000410000 */
        /* <DEDUP_REMOVED lines=10> */
[----:B------:R-:W5:Y:S01]  /*7ec0*/  MUFU.EX2 R174, R174 ;  /* 0x000000ae00ae7308 */ /* 0x000f620000000800 */
[C---:B------:R-:W-:Y:S04]  /*7ed0*/  FMUL.FTZ R79, R3.reuse, R79 ;  /* 0x0000004f034f7220 */ /* 0x040fe80000410000 */
[C---:B------:R-:W-:Y:S02]  /*7ee0*/  FMUL.FTZ R77, R132.reuse, R77 ;  /* 0x0000004d844d7220 */ /* 0x040fe40000410000 */
[C---:B------:R-:W-:Y:S02]  /*7ef0*/  FMUL.FTZ R95, R3.reuse, R95 ;  /* 0x0000005f035f7220 */ /* 0x040fe40000410000 */
[C---:B------:R-:W-:Y:S01]  /*7f00*/  FMUL.FTZ R96, R132.reuse, R96 ;  /* 0x0000006084607220 */ /* 0x040fe20000410000 */
[----:B------:R-:W1:Y:S01]  /*7f10*/  MUFU.EX2 R176, R176 ;  /* 0x000000b000b07308 */ /* 0x000e620000000800 */
[C---:B------:R-:W-:Y:S01]  /*7f20*/  FMUL.FTZ R97, R132.reuse, R97 ;  /* 0x0000006184617220 */ /* 0x040fe20000410000 */
[C---:B--2---:R-:W-:Y:S03]  /*7f30*/  HMMA.16816.F32.BF16 R76, R136.reuse, R100, R76 ;  /* 0x00000064884c723c */ /* 0x044fe6000004184c */
[C---:B------:R-:W-:Y:S02]  /*7f40*/  FMUL.FTZ R82, R3.reuse, R82 ;  /* 0x0000005203527220 */ /* 0x040fe40000410000 */
[----:B------:R-:W-:Y:S02]  /*7f50*/  FMUL.FTZ R80, R132, R80 ;  /* 0x0000005084507220 */ /* 0x000fe40000410000 */
[C---:B------:R-:W-:Y:S01]  /*7f60*/  FMUL.FTZ R83, R3.reuse, R83 ;  /* 0x0000005303537220 */ /* 0x040fe20000410000 */
[----:B---3--:R-:W-:Y:S01]  /*7f70*/  F2FP.BF16.PACK_AB R100, R170, R169 ;  /* 0x000000a9aa64723e */ /* 0x008fe200000010ff */
[----:B------:R-:W-:Y:S03]  /*7f80*/  FMUL.FTZ R81, R132, R81 ;  /* 0x0000005184517220 */ /* 0x000fe60000410000 */
[C---:B------:R-:W-:Y:S01]  /*7f90*/  FMUL.FTZ R98, R3.reuse, R98 ;  /* 0x0000006203627220 */ /* 0x040fe20000410000 */
[----:B-----5:R-:W-:Y:S01]  /*7fa0*/  F2FP.BF16.PACK_AB R101, R174, R173 ;  /* 0x000000adae65723e */ /* 0x020fe200000010ff */
[----:B------:R-:W-:Y:S02]  /*7fb0*/  FMUL.FTZ R99, R3, R99 ;  /* 0x0000006303637220 */ /* 0x000fe40000410000 */
[C---:B------:R-:W-:Y:S03]  /*7fc0*/  HMMA.16816.F32.BF16 R80, R136.reuse, R102, R80 ;  /* 0x000000668850723c */ /* 0x040fe60000041850 */
[--C-:B------:R-:W-:Y:S02]  /*7fd0*/  FFMA.FTZ R177, R177, c[0x0][0x2d0], -R152.reuse ;  /* 0x0000b400b1b17a23 */ /* 0x100fe40000010898 */
[----:B------:R-:W-:Y:S02]  /*7fe0*/  FFMA.FTZ R152, R147, c[0x0][0x2d0], -R152 ;  /* 0x0000b40093987a23 */ /* 0x000fe40000010898 */
[----:B------:R-:W-:Y:S01]  /*7ff0*/  F2FP.BF16.PACK_AB R102, R172, R171 ;  /* 0x000000abac66723e */ /* 0x000fe200000010ff */
[C---:B----4-:R-:W-:Y:S01]  /*8000*/  HMMA.16816.F32.BF16 R84, R136.reuse, R108, R84 ;  /* 0x0000006c8854723c */ /* 0x050fe20000041854 */
[----:B------:R2:W3:Y:S03]  /*8010*/  MUFU.EX2 R222, R152 ;  /* 0x0000009800de7308 */ /* 0x0004e60000000800 */
[----:B-1----:R-:W-:Y:S01]  /*8020*/  F2FP.BF16.PACK_AB R103, R176, R175 ;  /* 0x000000afb067723e */ /* 0x002fe200000010ff */
[--C-:B------:R-:W-:Y:S02]  /*8030*/  FFMA.FTZ R178, R178, c[0x0][0x2d0], -R145.reuse ;  /* 0x0000b400b2b27a23 */ /* 0x100fe40000010891 */
[----:B------:R-:W-:Y:S01]  /*8040*/  FFMA.FTZ R145, R144, c[0x0][0x2d0], -R145 ;  /* 0x0000b40090917a23 */ /* 0x000fe20000010891 */
[C---:B------:R-:W-:Y:S01]  /*8050*/  HMMA.16816.F32.BF16 R88, R136.reuse, R110, R88 ;  /* 0x0000006e8858723c */ /* 0x040fe20000041858 */
[----:B------:R-:W1:Y:S02]  /*8060*/  LDSM.16.MT88.4 R108, [R134+UR4+0x900] ;  /* 0x00090004866c783b */ /* 0x000e640008004200 */
[----:B------:R-:W4:Y:S01]  /*8070*/  MUFU.EX2 R226, R145 ;  /* 0x0000009100e27308 */ /* 0x000f220000000800 */
[----:B------:R-:W-:Y:S02]  /*8080*/  FFMA.FTZ R166, R3, R206, R166 ;  /* 0x000000ce03a67223 */ /* 0x000fe400000100a6 */
[----:B------:R-:W-:Y:S01]  /*8090*/  FFMA.FTZ R168, R132, R205, R168 ;  /* 0x000000cd84a87223 */ /* 0x000fe200000100a8 */
[----:B------:R-:W-:Y:S01]  /*80a0*/  MOV R132, R2 ;  /* 0x0000000200847202 */ /* 0x000fe20000000f00 */
[C---:B------:R-:W-:Y:S04]  /*80b0*/  HMMA.16816.F32.BF16 R92, R136.reuse, R104, R92 ;  /* 0x00000068885c723c */ /* 0x040fe8000004185c */
[----:B------:R-:W-:Y:S01]  /*80c0*/  FADD.FTZ R167, R167, R168 ;  /* 0x000000a8a7a77221 */ /* 0x000fe20000010000 */
[----:B------:R-:W5:Y:S01]  /*80d0*/  MUFU.EX2 R177, R177 ;  /* 0x000000b100b17308 */ /* 0x000f620000000800 */
[----:B------:R-:W-:Y:S02]  /*80e0*/  FADD.FTZ R166, R165, R166 ;  /* 0x000000a6a5a67221 */ /* 0x000fe40000010000 */
[----:B------:R-:W-:Y:S01]  /*80f0*/  HMMA.16816.F32.BF16 R96, R136, R106, R96 ;  /* 0x0000006a8860723c */ /* 0x000fe20000041860 */
[----:B------:R-:W5:Y:S03]  /*8100*/  LDSM.16.MT88.4 R104, [R160+0x2900] ;  /* 0x00290000a068783b */ /* 0x000f660000004200 */
[----:B------:R-:W-:Y:S03]  /*8110*/  FADD.FTZ R161, R161, R166 ;  /* 0x000000a6a1a17221 */ /* 0x000fe60000010000 */
[----:B------:R-:W-:Y:S01]  /*8120*/  F2FP.BF16.PACK_AB R136, R220, R191 ;  /* 0x000000bfdc88723e */ /* 0x000fe200000010ff */
[C---:B------:R-:W-:Y:S01]  /*8130*/  HMMA.16816.F32.BF16 R4, R100.reuse, R112, R4 ;  /* 0x000000706404723c */ /* 0x040fe20000041804 */
[----:B--2---:R-:W-:Y:S01]  /*8140*/  LDSM.16.MT88.4 R152, [R133+0x3900] ;  /* 0x003900008598783b */ /* 0x004fe20000004200 */
[----:B------:R-:W2:Y:S03]  /*8150*/  MUFU.EX2 R178, R178 ;  /* 0x000000b200b27308 */ /* 0x000ea60000000800 */
[----:B---3--:R-:W-:Y:S01]  /*8160*/  F2FP.BF16.PACK_AB R138, R222, R217 ;  /* 0x000000d9de8a723e */ /* 0x008fe200000010ff */
[----:B------:R-:W-:Y:S01]  /*8170*/  FADD.FTZ R164, R164, R161 ;  /* 0x000000a1a4a47221 */ /* 0x000fe20000010000 */
[----:B------:R-:W-:Y:S01]  /*8180*/  F2FP.BF16.PACK_AB R137, R224, R219 ;  /* 0x000000dbe089723e */ /* 0x000fe200000010ff */
[C---:B------:R-:W-:Y:S01]  /*8190*/  HMMA.16816.F32.BF16 R8, R100.reuse, R114, R8 ;  /* 0x000000726408723c */ /* 0x040fe20000041808 */
[----:B------:R-:W-:Y:S03]  /*81a0*/  LDSM.16.MT88.4 R112, [R133+0x4900] ;  /* 0x004900008570783b */ /* 0x000fe60000004200 */
[----:B----4-:R-:W-:Y:S01]  /*81b0*/  F2FP.BF16.PACK_AB R139, R226, R221 ;  /* 0x000000dde28b723e */ /* 0x010fe200000010ff */
[----:B------:R-:W-:Y:S03]  /*81c0*/  FADD.FTZ R173, R173, R164 ;  /* 0x000000a4adad7221 */ /* 0x000fe60000010000 */
[C---:B------:R-:W-:Y:S01]  /*81d0*/  HMMA.16816.F32.BF16 R12, R100.reuse, R116, R12 ;  /* 0x00000074640c723c */ /* 0x040fe2000004180c */
[----:B------:R-:W-:Y:S03]  /*81e0*/  LDSM.16.MT88.4 R144, [R160+0x1900] ;  /* 0x00190000a090783b */ /* 0x000fe60000004200 */
[----:B------:R-:W-:Y:S04]  /*81f0*/  FADD.FTZ R174, R174, R173 ;  /* 0x000000adaeae7221 */ /* 0x000fe80000010000 */
[C---:B------:R-:W-:Y:S01]  /*8200*/  HMMA.16816.F32.BF16 R16, R100.reuse, R118, R16 ;  /* 0x000000766410723c */ /* 0x040fe20000041810 */
[----:B------:R-:W-:Y:S03]  /*8210*/  LDSM.16.MT88.4 R116, [R134+UR4+0x4900] ;  /* 0x004900048674783b */ /* 0x000fe60008004200 */
[----:B------:R-:W-:Y:S04]  /*8220*/  FADD.FTZ R175, R175, R174 ;  /* 0x000000aeafaf7221 */ /* 0x000fe80000010000 */
[C---:B-1----:R-:W-:Y:S04]  /*8230*/  HMMA.16816.F32.BF16 R20, R100.reuse, R108, R20 ;  /* 0x0000006c6414723c */ /* 0x042fe80000041814 */
[----:B------:R-:W-:Y:S04]  /*8240*/  FADD.FTZ R175, R176, R175 ;  /* 0x000000afb0af7221 */ /* 0x000fe80000010000 */
[C---:B------:R-:W-:Y:S01]  /*8250*/  HMMA.16816.F32.BF16 R24, R100.reuse, R110, R24 ;  /* 0x0000006e6418723c */ /* 0x040fe20000041818 */
[----:B------:R-:W1:Y:S07]  /*8260*/  LDSM.16.MT88.4 R108, [R135+UR4+0x4900] ;  /* 0x00490004876c783b */ /* 0x000e6e0008004200 */
[C---:B------:R-:W-:Y:S08]  /*8270*/  HMMA.16816.F32.BF16 R28, R100.reuse, R120, R28 ;  /* 0x00000078641c723c */ /* 0x040ff0000004181c */
[C---:B------:R-:W-:Y:S01]  /*8280*/  HMMA.16816.F32.BF16 R32, R100.reuse, R122, R32 ;  /* 0x0000007a6420723c */ /* 0x040fe20000041820 */
[----:B------:R-:W-:Y:S07]  /*8290*/  LDSM.16.MT88.4 R120, [R133+0x1100] ;  /* 0x001100008578783b */ /* 0x000fee0000004200 */
[C---:B------:R-:W-:Y:S08]  /*82a0*/  HMMA.16816.F32.BF16 R36, R100.reuse, R124, R36 ;  /* 0x0000007c6424723c */ /* 0x040ff00000041824 */
[C---:B------:R-:W-:Y:S01]  /*82b0*/  HMMA.16816.F32.BF16 R40, R100.reuse, R126, R40 ;  /* 0x0000007e6428723c */ /* 0x040fe20000041828 */
[----:B------:R-:W-:Y:S07]  /*82c0*/  LDSM.16.MT88.4 R124, [R160+0x1100] ;  /* 0x00110000a07c783b */ /* 0x000fee0000004200 */
[C---:B------:R-:W-:Y:S08]  /*82d0*/  HMMA.16816.F32.BF16 R44, R100.reuse, R128, R44 ;  /* 0x00000080642c723c */ /* 0x040ff0000004182c */
[C---:B------:R-:W-:Y:S08]  /*82e0*/  HMMA.16816.F32.BF16 R48, R100.reuse, R130, R48 ;  /* 0x000000826430723c */ /* 0x040ff00000041830 */
[C---:B------:R-:W-:Y:S08]  /*82f0*/  HMMA.16816.F32.BF16 R52, R100.reuse, R140, R52 ;  /* 0x0000008c6434723c */ /* 0x040ff00000041834 */
[C---:B------:R-:W-:Y:S01]  /*8300*/  HMMA.16816.F32.BF16 R56, R100.reuse, R142, R56 ;  /* 0x0000008e6438723c */ /* 0x040fe20000041838 */
[----:B------:R-:W-:Y:S07]  /*8310*/  LDSM.16.MT88.4 R140, [R134+UR4+0x1900] ;  /* 0x00190004868c783b */ /* 0x000fee0008004200 */
[C---:B-----5:R-:W-:Y:S08]  /*8320*/  HMMA.16816.F32.BF16 R60, R100.reuse, R104, R60 ;  /* 0x00000068643c723c */ /* 0x060ff0000004183c */
[C---:B------:R-:W-:Y:S01]  /*8330*/  HMMA.16816.F32.BF16 R64, R100.reuse, R106, R64 ;  /* 0x0000006a6440723c */ /* 0x040fe20000041840 */
[----:B------:R-:W3:Y:S07]  /*8340*/  LDSM.16.MT88.4 R104, [R160+0x4900] ;  /* 0x00490000a068783b */ /* 0x000eee0000004200 */
[C---:B-1----:R-:W-:Y:S08]  /*8350*/  HMMA.16816.F32.BF16 R68, R100.reuse, R108, R68 ;  /* 0x0000006c6444723c */ /* 0x042ff00000041844 */
[C---:B------:R-:W-:Y:S01]  /*8360*/  HMMA.16816.F32.BF16 R72, R100.reuse, R110, R72 ;  /* 0x0000006e6448723c */ /* 0x040fe20000041848 */
[----:B------:R-:W1:Y:S07]  /*8370*/  LDSM.16.MT88.4 R108, [R135+UR4+0x1100] ;  /* 0x00110004876c783b */ /* 0x000e6e0008004200 */
[C---:B------:R-:W-:Y:S08]  /*8380*/  HMMA.16816.F32.BF16 R76, R100.reuse, R112, R76 ;  /* 0x00000070644c723c */ /* 0x040ff0000004184c */
[C---:B------:R-:W-:Y:S01]  /*8390*/  HMMA.16816.F32.BF16 R80, R100.reuse, R114, R80 ;  /* 0x000000726450723c */ /* 0x040fe20000041850 */
[----:B------:R-:W4:Y:S07]  /*83a0*/  LDSM.16.MT88.4 R112, [R134+UR4+0x1100] ;  /* 0x001100048670783b */ /* 0x000f2e0008004200 */
[C---:B------:R-:W-:Y:S08]  /*83b0*/  HMMA.16816.F32.BF16 R84, R100.reuse, R116, R84 ;  /* 0x000000746454723c */ /* 0x040ff00000041854 */
[C---:B------:R-:W-:Y:S01]  /*83c0*/  HMMA.16816.F32.BF16 R88, R100.reuse, R118, R88 ;  /* 0x000000766458723c */ /* 0x040fe20000041858 */
[----:B------:R-:W5:Y:S07]  /*83d0*/  LDSM.16.MT88.4 R116, [R135+UR4+0x3100] ;  /* 0x003100048774783b */ /* 0x000f6e0008004200 */
[C---:B---3--:R-:W-:Y:S08]  /*83e0*/  HMMA.16816.F32.BF16 R92, R100.reuse, R104, R92 ;  /* 0x00000068645c723c */ /* 0x048ff0000004185c */
[----:B------:R-:W-:Y:S01]  /*83f0*/  HMMA.16816.F32.BF16 R96, R100, R106, R96 ;  /* 0x0000006a6460723c */ /* 0x000fe20000041860 */
[----:B------:R-:W3:Y:S06]  /*8400*/  LDSM.16.MT88.4 R104, [R133+0x3100] ;  /* 0x003100008568783b */ /* 0x000eec0000004200 */
[----:B------:R-:W-:Y:S02]  /*8410*/  F2FP.BF16.PACK_AB R100, R180, R177 ;  /* 0x000000b1b464723e */ /* 0x000fe400000010ff */
[----:B------:R-:W-:Y:S03]  /*8420*/  F2FP.BF16.PACK_AB R102, R182, R179 ;  /* 0x000000b3b666723e */ /* 0x000fe600000010ff */
[C---:B--2---:R-:W-:Y:S01]  /*8430*/  F2FP.BF16.PACK_AB R101, R181.reuse, R178 ;  /* 0x000000b2b565723e */ /* 0x044fe200000010ff */
[----:B------:R-:W-:Y:S01]  /*8440*/  FADD.FTZ R178, R178, R175 ;  /* 0x000000afb2b27221 */ /* 0x000fe20000010000 */
[C---:B------:R-:W-:Y:S03]  /*8450*/  F2FP.BF16.PACK_AB R103, R218.reuse, R183 ;  /* 0x000000b7da67723e */ /* 0x040fe600000010ff */
[----:B------:R-:W-:Y:S04]  /*8460*/  FADD.FTZ R178, R181, R178 ;  /* 0x000000b2b5b27221 */ /* 0x000fe80000010000 */
[C---:B-1----:R-:W-:Y:S03]  /*8470*/  HMMA.16816.F32.BF16 R4, R100.reuse, R108, R4 ;  /* 0x0000006c6404723c */ /* 0x042fe60000041804 */
[----:B------:R-:W-:Y:S04]  /*8480*/  FADD.FTZ R183, R183, R178 ;  /* 0x000000b2b7b77221 */ /* 0x000fe80000010000 */
[----:B------:R-:W-:Y:S01]  /*8490*/  FADD.FTZ R218, R218, R183 ;  /* 0x000000b7dada7221 */ /* 0x000fe20000010000 */
[C---:B------:R-:W-:Y:S01]  /*84a0*/  HMMA.16816.F32.BF16 R8, R100.reuse, R110, R8 ;  /* 0x0000006e6408723c */ /* 0x040fe20000041808 */
[----:B------:R-:W1:Y:S03]  /*84b0*/  LDSM.16.MT88.4 R108, [R134+UR4+0x3100] ;  /* 0x00310004866c783b */ /* 0x000e660008004200 */
[----:B------:R-:W-:Y:S04]  /*84c0*/  FADD.FTZ R219, R219, R218 ;  /* 0x000000dadbdb7221 */ /* 0x000fe80000010000 */
[C---:B------:R-:W-:Y:S04]  /*84d0*/  HMMA.16816.F32.BF16 R12, R100.reuse, R120, R12 ;  /* 0x00000078640c723c */ /* 0x040fe8000004180c */
[----:B------:R-:W-:Y:S04]  /*84e0*/  FADD.FTZ R224, R224, R219 ;  /* 0x000000dbe0e07221 */ /* 0x000fe80000010000 */
[C---:B------:R-:W-:Y:S04]  /*84f0*/  HMMA.16816.F32.BF16 R16, R100.reuse, R122, R16 ;  /* 0x0000007a6410723c */ /* 0x040fe80000041810 */
[----:B------:R-:W-:Y:S04]  /*8500*/  FADD.FTZ R221, R221, R224 ;  /* 0x000000e0dddd7221 */ /* 0x000fe80000010000 */
[C---:B----4-:R-:W-:Y:S04]  /*8510*/  HMMA.16816.F32.BF16 R20, R100.reuse, R112, R20 ;  /* 0x000000706414723c */ /* 0x050fe80000041814 */
[----:B------:R-:W-:Y:S04]  /*8520*/  FADD.FTZ R206, R226, R221 ;  /* 0x000000dde2ce7221 */ /* 0x000fe80000010000 */
[C---:B------:R-:W-:Y:S01]  /*8530*/  HMMA.16816.F32.BF16 R24, R100.reuse, R114, R24 ;  /* 0x000000726418723c */ /* 0x040fe20000041818 */
[----:B------:R-:W2:Y:S07]  /*8540*/  LDSM.16.MT88.4 R112, [R160+0x3100] ;  /* 0x00310000a070783b */ /* 0x000eae0000004200 */
[C---:B------:R-:W-:Y:S08]  /*8550*/  HMMA.16816.F32.BF16 R28, R100.reuse, R124, R28 ;  /* 0x0000007c641c723c */ /* 0x040ff0000004181c */
[C---:B------:R-:W-:Y:S01]  /*8560*/  HMMA.16816.F32.BF16 R32, R100.reuse, R126, R32 ;  /* 0x0000007e6420723c */ /* 0x040fe20000041820 */
[----:B------:R-:W-:Y:S07]  /*8570*/  LDSM.16.MT88.4 R124, [R135+UR4+0x1900] ;  /* 0x00190004877c783b */ /* 0x000fee0008004200 */
[C---:B-----5:R-:W-:Y:S08]  /*8580*/  HMMA.16816.F32.BF16 R36, R100.reuse, R116, R36 ;  /* 0x000000746424723c */ /* 0x060ff00000041824 */
[C---:B------:R-:W-:Y:S01]  /*8590*/  HMMA.16816.F32.BF16 R40, R100.reuse, R118, R40 ;  /* 0x000000766428723c */ /* 0x040fe20000041828 */
[----:B------:R-:W4:Y:S07]  /*85a0*/  LDSM.16.MT88.4 R116, [R135+UR4+0x5100] ;  /* 0x005100048774783b */ /* 0x000f2e0008004200 */
[C---:B---3--:R-:W-:Y:S08]  /*85b0*/  HMMA.16816.F32.BF16 R44, R100.reuse, R104, R44 ;  /* 0x00000068642c723c */ /* 0x048ff0000004182c */
[C---:B------:R-:W-:Y:S01]  /*85c0*/  HMMA.16816.F32.BF16 R48, R100.reuse, R106, R48 ;  /* 0x0000006a6430723c */ /* 0x040fe20000041830 */
[----:B------:R-:W3:Y:S07]  /*85d0*/  LDSM.16.MT88.4 R104, [R133+0x5100] ;  /* 0x005100008568783b */ /* 0x000eee0000004200 */
[C---:B-1----:R-:W-:Y:S08]  /*85e0*/  HMMA.16816.F32.BF16 R52, R100.reuse, R108, R52 ;  /* 0x0000006c6434723c */ /* 0x042ff00000041834 */
[C---:B------:R-:W-:Y:S01]  /*85f0*/  HMMA.16816.F32.BF16 R56, R100.reuse, R110, R56 ;  /* 0x0000006e6438723c */ /* 0x040fe20000041838 */
[----:B------:R-:W1:Y:S07]  /*8600*/  LDSM.16.MT88.4 R108, [R134+UR4+0x5100] ;  /* 0x00510004866c783b */ /* 0x000e6e0008004200 */
[C---:B--2---:R-:W-:Y:S08]  /*8610*/  HMMA.16816.F32.BF16 R60, R100.reuse, R112, R60 ;  /* 0x00000070643c723c */ /* 0x044ff0000004183c */
[C---:B------:R-:W-:Y:S01]  /*8620*/  HMMA.16816.F32.BF16 R64, R100.reuse, R114, R64 ;  /* 0x000000726440723c */ /* 0x040fe20000041840 */
[----:B------:R-:W2:Y:S07]  /*8630*/  LDSM.16.MT88.4 R112, [R160+0x5100] ;  /* 0x00510000a070783b */ /* 0x000eae0000004200 */
[C---:B----4-:R-:W-:Y:S08]  /*8640*/  HMMA.16816.F32.BF16 R68, R100.reuse, R116, R68 ;  /* 0x000000746444723c */ /* 0x050ff00000041844 */
[C---:B------:R-:W-:Y:S01]  /*8650*/  HMMA.16816.F32.BF16 R72, R100.reuse, R118, R72 ;  /* 0x000000766448723c */ /* 0x040fe20000041848 */
[----:B------:R-:W4:Y:S07]  /*8660*/  LDSM.16.MT88.4 R116, [R133+0x1900] ;  /* 0x001900008574783b */ /* 0x000f2e0000004200 */
[C---:B---3--:R-:W-:Y:S08]  /*8670*/  HMMA.16816.F32.BF16 R76, R100.reuse, R104, R76 ;  /* 0x00000068644c723c */ /* 0x048ff0000004184c */
[C---:B------:R-:W-:Y:S08]  /*8680*/  HMMA.16816.F32.BF16 R80, R100.reuse, R106, R80 ;  /* 0x0000006a6450723c */ /* 0x040ff00000041850 */
[C---:B-1----:R-:W-:Y:S08]  /*8690*/  HMMA.16816.F32.BF16 R84, R100.reuse, R108, R84 ;  /* 0x0000006c6454723c */ /* 0x042ff00000041854 */
[C---:B------:R-:W-:Y:S08]  /*86a0*/  HMMA.16816.F32.BF16 R88, R100.reuse, R110, R88 ;  /* 0x0000006e6458723c */ /* 0x040ff00000041858 */
[C---:B--2---:R-:W-:Y:S08]  /*86b0*/  HMMA.16816.F32.BF16 R92, R100.reuse, R112, R92 ;  /* 0x00000070645c723c */ /* 0x044ff0000004185c */
[----:B------:R-:W-:Y:S08]  /*86c0*/  HMMA.16816.F32.BF16 R96, R100, R114, R96 ;  /* 0x000000726460723c */ /* 0x000ff00000041860 */
[C---:B------:R-:W-:Y:S01]  /*86d0*/  HMMA.16816.F32.BF16 R128, R136.reuse, R124, R4 ;  /* 0x0000007c8880723c */ /* 0x040fe20000041804 */
[----:B------:R-:W1:Y:S07]  /*86e0*/  LDSM.16.MT88.4 R4, [R160+0x3900] ;  /* 0x00390000a004783b */ /* 0x000e6e0000004200 */
[C---:B------:R-:W-:Y:S01]  /*86f0*/  HMMA.16816.F32.BF16 R124, R136.reuse, R126, R8 ;  /* 0x0000007e887c723c */ /* 0x040fe20000041808 */
[----:B------:R-:W2:Y:S07]  /*8700*/  LDSM.16.MT88.4 R8, [R135+UR4+0x5900] ;  /* 0x005900048708783b */ /* 0x000eae0008004200 */
[C---:B----4-:R-:W-:Y:S01]  /*8710*/  HMMA.16816.F32.BF16 R120, R136.reuse, R116, R12 ;  /* 0x000000748878723c */ /* 0x050fe2000004180c */
[----:B------:R-:W3:Y:S07]  /*8720*/  LDSM.16.MT88.4 R12, [R133+0x5900] ;  /* 0x00590000850c783b */ /* 0x000eee0000004200 */
[C---:B------:R-:W-:Y:S08]  /*8730*/  HMMA.16816.F32.BF16 R116, R136.reuse, R118, R16 ;  /* 0x000000768874723c */ /* 0x040ff00000041810 */
[C---:B------:R-:W-:Y:S07]  /*8740*/  HMMA.16816.F32.BF16 R112, R136.reuse, R140, R20 ;  /* 0x0000008c8870723c */ /* 0x040fee0000041814 */
[----:B------:R-:W-:Y:S01]  /*8750*/  FADD.FTZ R20, R162, R167 ;  /* 0x000000a7a2147221 */ /* 0x000fe20000010000 */
[C---:B------:R-:W-:Y:S04]  /*8760*/  HMMA.16816.F32.BF16 R108, R136.reuse, R142, R24 ;  /* 0x0000008e886c723c */ /* 0x040fe80000041818 */
[----:B------:R-:W-:Y:S04]  /*8770*/  FADD.FTZ R20, R163, R20 ;  /* 0x00000014a3147221 */ /* 0x000fe80000010000 */
[C---:B------:R-:W-:Y:S04]  /*8780*/  HMMA.16816.F32.BF16 R104, R136.reuse, R144, R28 ;  /* 0x000000908868723c */ /* 0x040fe8000004181c */
[----:B------:R-:W-:Y:S01]  /*8790*/  FADD.FTZ R169, R169, R20 ;  /* 0x00000014a9a97221 */ /* 0x000fe20000010000 */
[----:B------:R-:W-:Y:S03]  /*87a0*/  MOV R20, UR15 ;  /* 0x0000000f00147c02 */ /* 0x000fe60008000f00 */
[C---:B------:R-:W-:Y:S04]  /*87b0*/  HMMA.16816.F32.BF16 R100, R136.reuse, R146, R32 ;  /* 0x000000928864723c */ /* 0x040fe80000041820 */
[----:B------:R-:W-:Y:S02]  /*87c0*/  @P0 IMAD R25, R20, 0x3000, R193 ;  /* 0x0000300014190824 */ /* 0x000fe400078e02c1 */
[----:B------:R-:W-:Y:S02]  /*87d0*/  FADD.FTZ R170, R170, R169 ;  /* 0x000000a9aaaa7221 */ /* 0x000fe40000010000 */
        /* <DEDUP_REMOVED lines=12> */
[C---:B-1----:R-:W-:Y:S04]  /*88a0*/  HMMA.16816.F32.BF16 R60, R136.reuse, R4, R60 ;  /* 0x00000004883c723c */ /* 0x042fe8000004183c */
[----:B------:R-:W-:Y:S03]  /*88b0*/  FADD.FTZ R191, R191, R182 ;  /* 0x000000b6bfbf7221 */ /* 0x000fe60000010000 */
[----:B------:R-:W-:Y:S01]  /*88c0*/  @P0 IADD3 R4, P5, R196, UR6, RZ ;  /* 0x00000006c4040c10 */ /* 0x000fe2000ffbe0ff */
[C---:B------:R-:W-:Y:S04]  /*88d0*/  HMMA.16816.F32.BF16 R64, R136.reuse, R6, R64 ;  /* 0x000000068840723c */ /* 0x040fe80000041840 */
[----:B------:R-:W-:Y:S01]  /*88e0*/  @P0 LEA R16, P4, R4, c[0x0][0x1c8], 0x1 ;  /* 0x0000720004100a11 */ /* 0x000fe200078808ff */
[----:B------:R-:W-:Y:S01]  /*88f0*/  FADD.FTZ R220, R220, R191 ;  /* 0x000000bfdcdc7221 */ /* 0x000fe20000010000 */
[----:B------:R-:W-:Y:S02]  /*8900*/  @P0 IADD3.X R5, R203, UR23, RZ, P5, !PT ;  /* 0x00000017cb050c10 */ /* 0x000fe4000affe4ff */
[C---:B--2---:R-:W-:Y:S04]  /*8910*/  HMMA.16816.F32.BF16 R68, R136.reuse, R8, R68 ;  /* 0x000000088844723c */ /* 0x044fe80000041844 */
[----:B------:R-:W-:Y:S01]  /*8920*/  @P0 LEA.HI.X R17, R4, c[0x0][0x1cc], R5, 0x1, P4 ;  /* 0x0000730004110a11 */ /* 0x000fe200020f0c05 */
[----:B------:R-:W-:Y:S01]  /*8930*/  FADD.FTZ R205, R217, R220 ;  /* 0x000000dcd9cd7221 */ /* 0x000fe20000010000 */
[----:B------:R-:W1:Y:S01]  /*8940*/  LDSM.16.MT88.4 R4, [R134+UR4+0x5900] ;  /* 0x005900048604783b */ /* 0x000e620008004200 */
[----:B------:R-:W-:Y:S01]  /*8950*/  @P0 IADD3 R8, P5, R212, UR6, RZ ;  /* 0x00000006d4080c10 */ /* 0x000fe2000ffbe0ff */
[C---:B------:R-:W-:Y:S04]  /*8960*/  HMMA.16816.F32.BF16 R72, R136.reuse, R10, R72 ;  /* 0x0000000a8848723c */ /* 0x040fe80000041848 */
[----:B------:R-:W-:Y:S01]  /*8970*/  @P0 LEA R18, P4, R8, c[0x0][0x1c8], 0x1 ;  /* 0x0000720008120a11 */ /* 0x000fe200078808ff */
[----:B------:R-:W-:Y:S01]  /*8980*/  FADD.FTZ R205, R222, R205 ;  /* 0x000000cddecd7221 */ /* 0x000fe20000010000 */
[----:B------:R-:W-:Y:S02]  /*8990*/  @P0 IADD3.X R9, R211, UR23, RZ, P5, !PT ;  /* 0x00000017d3090c10 */ /* 0x000fe4000affe4ff */
[C---:B---3--:R-:W-:Y:S04]  /*89a0*/  HMMA.16816.F32.BF16 R76, R136.reuse, R12, R76 ;  /* 0x0000000c884c723c */ /* 0x048fe8000004184c */
[----:B------:R-:W-:Y:S02]  /*89b0*/  @P0 LEA.HI.X R19, R8, c[0x0][0x1cc], R9, 0x1, P4 ;  /* 0x0000730008130a11 */ /* 0x000fe400020f0c09 */
[----:B------:R-:W2:Y:S01]  /*89c0*/  LDSM.16.MT88.4 R8, [R160+0x5900] ;  /* 0x00590000a008783b */ /* 0x000ea20000004200 */
[----:B------:R-:W-:Y:S01]  /*89d0*/  @P0 IADD3 R3, P4, R210, UR6, RZ ;  /* 0x00000006d2030c10 */ /* 0x000fe2000ff9e0ff */
[----:B------:R-:W-:Y:S01]  /*89e0*/  @UP1 UIADD3.X UR6, UR13, UR23, URZ, UP0, !UPT ;  /* 0x000000170d061290 */ /* 0x000fe200087fe43f */
[----:B------:R-:W-:Y:S01]  /*89f0*/  @P0 IADD3 R21, P5, R196, UR7, RZ ;  /* 0x00000007c4150c10 */ /* 0x000fe2000ffbe0ff */
[C---:B------:R-:W-:Y:S01]  /*8a00*/  HMMA.16816.F32.BF16 R80, R136.reuse, R14, R80 ;  /* 0x0000000e8850723c */ /* 0x040fe20000041850 */
[----:B------:R-:W-:Y:S02]  /*8a10*/  UISETP.GT.AND UP0, UPT, UR17, UR21, UPT ;  /* 0x000000151100728c */ /* 0x000fe4000bf04270 */
[----:B------:R-:W-:Y:S01]  /*8a20*/  @P0 LEA R22, P6, R3, c[0x0][0x1c8], 0x1 ;  /* 0x0000720003160a11 */ /* 0x000fe200078c08ff */
[----:B------:R-:W-:Y:S01]  /*8a30*/  UISETP.GE.AND UP1, UPT, UR5, 0x1, UPT ;  /* 0x000000010500788c */ /* 0x000fe2000bf26270 */
[----:B------:R-:W-:Y:S01]  /*8a40*/  @P0 IADD3.X R24, R209, UR23, RZ, P4, !PT ;  /* 0x00000017d1180c10 */ /* 0x000fe2000a7fe4ff */
[----:B------:R-:W-:Y:S01]  /*8a50*/  UIADD3 UR17, UR17, -0x1, URZ ;  /* 0xffffffff11117890 */ /* 0x000fe2000fffe03f */
[----:B------:R-:W-:Y:S02]  /*8a60*/  @P0 LEA R12, P4, R21, c[0x0][0x1c8], 0x1 ;  /* 0x00007200150c0a11 */ /* 0x000fe400078808ff */
[----:B------:R-:W-:Y:S03]  /*8a70*/  @P0 IADD3.X R26, R203, UR6, RZ, P5, !PT ;  /* 0x00000006cb1a0c10 */ /* 0x000fe6000affe4ff */
[----:B------:R-:W-:Y:S02]  /*8a80*/  @P0 LEA.HI.X R23, R3, c[0x0][0x1cc], R24, 0x1, P6 ;  /* 0x0000730003170a11 */ /* 0x000fe400030f0c18 */
[----:B------:R-:W-:Y:S02]  /*8a90*/  @P0 LEA.HI.X R13, R21, c[0x0][0x1cc], R26, 0x1, P4 ;  /* 0x00007300150d0a11 */ /* 0x000fe400020f0c1a */
[----:B------:R-:W-:Y:S02]  /*8aa0*/  @P0 IADD3 R3, P4, R212, UR7, RZ ;  /* 0x00000007d4030c10 */ /* 0x000fe4000ff9e0ff */
[----:B------:R-:W-:Y:S02]  /*8ab0*/  @P0 IADD3 R21, P5, R210, UR7, RZ ;  /* 0x00000007d2150c10 */ /* 0x000fe4000ffbe0ff */
[----:B------:R-:W-:Y:S01]  /*8ac0*/  @P0 LEA R14, P6, R3, c[0x0][0x1c8], 0x1 ;  /* 0x00007200030e0a11 */ /* 0x000fe200078c08ff */
[C---:B-1----:R-:W-:Y:S03]  /*8ad0*/  HMMA.16816.F32.BF16 R84, R136.reuse, R4, R84 ;  /* 0x000000048854723c */ /* 0x042fe60000041854 */
[----:B------:R-:W-:Y:S02]  /*8ae0*/  @P0 IADD3.X R24, R211, UR6, RZ, P4, !PT ;  /* 0x00000006d3180c10 */ /* 0x000fe4000a7fe4ff */
[----:B------:R-:W-:Y:S02]  /*8af0*/  @P0 LEA R20, P4, R21, c[0x0][0x1c8], 0x1 ;  /* 0x0000720015140a11 */ /* 0x000fe400078808ff */
[----:B------:R-:W-:Y:S01]  /*8b00*/  @P0 LEA.HI.X R15, R3, c[0x0][0x1cc], R24, 0x1, P6 ;  /* 0x00007300030f0a11 */ /* 0x000fe200030f0c18 */
[C---:B------:R-:W-:Y:S04]  /*8b10*/  HMMA.16816.F32.BF16 R88, R136.reuse, R6, R88 ;  /* 0x000000068858723c */ /* 0x040fe80000041858 */
[----:B------:R-:W-:Y:S02]  /*8b20*/  @P0 SHF.L.U32 R3, R25, 0x1, RZ ;  /* 0x0000000119030819 */ /* 0x000fe400000006ff */
[----:B------:R-:W-:Y:S01]  /*8b30*/  @P0 IADD3.X R26, R209, UR6, RZ, P5, !PT ;  /* 0x00000006d11a0c10 */ /* 0x000fe2000affe4ff */
[----:B------:R-:W-:Y:S01]  /*8b40*/  UIADD3 UR6, UR5, 0x1, URZ ;  /* 0x0000000105067890 */ /* 0x000fe2000fffe03f */
[C---:B--2---:R-:W-:Y:S01]  /*8b50*/  HMMA.16816.F32.BF16 R92, R136.reuse, R8, R92 ;  /* 0x00000008885c723c */ /* 0x044fe2000004185c */
[----:B------:R-:W-:Y:S01]  /*8b60*/  @!PT LDS RZ, [RZ] ;  /* 0x00000000fffff984 */ /* 0x000fe20000000800 */
[----:B------:R-:W-:Y:S01]  /*8b70*/  @!PT LDS RZ, [RZ] ;  /* 0x00000000fffff984 */ /* 0x000fe20000000800 */
[----:B------:R-:W-:Y:S01]  /*8b80*/  @!PT LDS RZ, [RZ] ;  /* 0x00000000fffff984 */ /* 0x000fe20000000800 */
[----:B------:R1:W-:Y:S02]  /*8b90*/  @P0 LDGSTS.E.BYPASS.LTC128B.128 [R3+0xc100], [R16.64], !P3 ;  /* 0x0c10000010030fae */ /* 0x0003e4000d901d52 */
[----:B------:R-:W-:Y:S01]  /*8ba0*/  USEL UR5, UR6, URZ, !UP1 ;  /* 0x0000003f06057287 */ /* 0x000fe2000c800000 */
[----:B------:R-:W-:Y:S04]  /*8bb0*/  @P0 LEA.HI.X R21, R21, c[0x0][0x1cc], R26, 0x1, P4 ;  /* 0x0000730015150a11 */ /* 0x000fe800020f0c1a */
[----:B------:R-:W-:Y:S01]  /*8bc0*/  HMMA.16816.F32.BF16 R96, R136, R10, R96 ;  /* 0x0000000a8860723c */ /* 0x000fe20000041860 */
[----:B------:R1:W-:Y:S08]  /*8bd0*/  @P0 LDGSTS.E.BYPASS.LTC128B.128 [R3+0xe100], [R18.64], !P2 ;  /* 0x0e10000012030fae */ /* 0x0003f0000d101d52 */
[----:B------:R1:W-:Y:S08]  /*8be0*/  @P0 LDGSTS.E.BYPASS.LTC128B.128 [R3+0x10100], [R22.64], !P1 ;  /* 0x1010000016030fae */ /* 0x0003f0000c901d52 */
[----:B------:R1:W-:Y:S08]  /*8bf0*/  @P0 LDGSTS.E.BYPASS.LTC128B.128 [R3+0xd100], [R12.64], !P3 ;  /* 0x0d1000000c030fae */ /* 0x0003f0000d901d52 */
[----:B------:R1:W-:Y:S08]  /*8c00*/  @P0 LDGSTS.E.BYPASS.LTC128B.128 [R3+0xf100], [R14.64], !P2 ;  /* 0x0f1000000e030fae */ /* 0x0003f0000d101d52 */
[----:B------:R1:W-:Y:S01]  /*8c10*/  @P0 LDGSTS.E.BYPASS.LTC128B.128 [R3+0x11100], [R20.64], !P1 ;  /* 0x1110000014030fae */ /* 0x0003e2000c901d52 */
[----:B------:R-:W-:Y:S07]  /*8c20*/  PLOP3.LUT P0, PT, PT, PT, UP0, 0x80, 0x0 ;  /* 0x000000000000781c */ /* 0x000fee0003f0f008 */
[----:B------:R-:W0:Y:S01]  /*8c30*/  LDGDEPBAR ;  /* 0x00000000000079af */ /* 0x000e220000000000 */
[----:B-1----:R-:W-:Y:S05]  /*8c40*/  MOV R3, R0 ;  /* 0x0000000000037202 */ /* 0x002fea0000000f00 */
[----:B------:R-:W-:-:S05]  /*8c50*/  @P0 BRA `(.L_x_814) ;  /* 0xffffc68000000947 */ /* 0x000fca000383ffff */
.L_x_805:
[----:B------:R-:W-:Y:S01]  /*8c60*/  ULEA UR20, UR20, 0x7f, 0x7 ;  /* 0x0000007f14147891 */ /* 0x000fe2000f8e383f */
[----:B------:R-:W-:Y:S01]  /*8c70*/  PLOP3.LUT P0, PT, PT, PT, UP2, 0x40, 0x0 ;  /* 0x000000000000781c */ /* 0x000fe20003f0e828 */
[----:B------:R-:W-:-:S02]  /*8c80*/  ULDC.64 UR6, c[0x0][0x2c8] ;  /* 0x0000b20000067ab9 */ /* 0x000fc40000000a00 */
[----:B------:R-:W-:Y:S02]  /*8c90*/  UIMAD.WIDE.U32 UR8, UR20, UR6, URZ ;  /* 0x00000006140872a5 */ /* 0x000fe4000f8e003f */
[----:B------:R-:W-:Y:S02]  /*8ca0*/  ULDC UR4, c[0x0][0x168] ;  /* 0x00005a0000047ab9 */ /* 0x000fe40000000800 */
[----:B------:R-:W-:Y:S02]  /*8cb0*/  UMOV UR6, 0x1 ;  /* 0x0000000100067882 */ /* 0x000fe40000000000 */
[----:B------:R-:W-:Y:S02]  /*8cc0*/  UIADD3 UR4, UR6, -UR4, URZ ;  /* 0x8000000406047290 */ /* 0x000fe4000fffe03f */
[----:B------:R-:W-:Y:S02]  /*8cd0*/  @UP3 USHF.R.U32.HI UR20, URZ, UR7, UR9 ;  /* 0x000000073f143299 */ /* 0x000fe40008011609 */
[----:B------:R-:W-:-:S02]  /*8ce0*/  ULDC UR6, c[0x0][0x1d0] ;  /* 0x0000740000067ab9 */ /* 0x000fc40000000800 */
[----:B------:R-:W-:-:S03]  /*8cf0*/  UIADD3 UR8, UR20, UR6, UR4 ;  /* 0x0000000614087290 */ /* 0x000fc6000fffe004 */
        /* <DEDUP_REMOVED lines=15> */
.L_x_816:
[----:B------:R-:W-:Y:S02]  /*8df0*/  ULDC UR6, c[0x0][0x32c] ;  /* 0x0000cb0000067ab9 */ /* 0x000fe40000000800 */
[----:B------:R-:W-:-:S03]  /*8e00*/  UISETP.NE.AND UP0, UPT, UR6, 0x1, UPT ;  /* 0x000000010600788c */ /* 0x000fc6000bf05270 */
[----:B------:R-:W-:Y:S02]  /*8e10*/  ULDC.64 UR6, c[0x0][0x330] ;  /* 0x0000cc0000067ab9 */ /* 0x000fe40000000a00 */
[----:B------:R-:W-:-:S07]  /*8e20*/  UIMAD.WIDE.U32 UR20, UR8, UR6, URZ ;  /* 0x00000006081472a5 */ /* 0x000fce000f8e003f */
[----:B------:R-:W-:Y:S02]  /*8e30*/  @UP0 UMOV UR9, UR21 ;  /* 0x0000001500090c82 */ /* 0x000fe40008000000 */
[----:B------:R-:W-:Y:S02]  /*8e40*/  @UP0 USHF.R.U32.HI UR8, URZ, UR7, UR9 ;  /* 0x000000073f080299 */ /* 0x000fe40008011609 */
.L_x_817:
[----:B------:R-:W-:Y:S02]  /*8e50*/  ULDC UR6, c[0x0][0x32c] ;  /* 0x0000cb0000067ab9 */ /* 0x000fe40000000800 */
[----:B------:R-:W-:-:S04]  /*8e60*/  UIMAD UR6, UR8, UR6, URZ ;  /* 0x00000006080672a4 */ /* 0x000fc8000f8e023f */
[----:B------:R-:W-:-:S04]  /*8e70*/  UISETP.LT.AND UP0, UPT, UR4, UR6, UPT ;  /* 0x000000060400728c */ /* 0x000fc8000bf01270 */
[----:B------:R-:W-:-:S04]  /*8e80*/  USEL UR4, UR4, UR6, !UP0 ;  /* 0x0000000604047287 */ /* 0x000fc8000c000000 */
.L_x_815:
        /* <DEDUP_REMOVED lines=9> */
[----:B------:R-:W-:Y:S01]  /*8f20*/  IMAD.MOV.U32 R189, RZ, RZ, 0x20 ;  /* 0x00000020ffbd7424 */ /* 0x000fe200078e00ff */
[----:B------:R-:W-:Y:S01]  /*8f30*/  LOP3.LUT P0, RZ, R207, 0x2, RZ, 0xc0, !PT ;  /* 0x00000002cfff7812 */ /* 0x000fe2000780c0ff */
[----:B------:R-:W-:Y:S01]  /*8f40*/  IMAD.MOV.U32 R3, RZ, RZ, R0 ;  /* 0x000000ffff037224 */ /* 0x000fe200078e0000 */
[----:B------:R-:W-:Y:S01]  /*8f50*/  IADD3 R213, P5, R194, 0x80, RZ ;  /* 0x00000080c2d57810 */ /* 0x000fe20007fbe0ff */
[----:B------:R-:W-:Y:S01]  /*8f60*/  IMAD.MOV.U32 R133, RZ, RZ, R2 ;  /* 0x000000ffff857224 */ /* 0x000fe200078e0002 */
[----:B------:R-:W-:Y:S01]  /*8f70*/  IADD3 R211, P4, R196, 0x40, RZ ;  /* 0x00000040c4d37810 */ /* 0x000fe20007f9e0ff */
[----:B------:R-:W-:Y:S01]  /*8f80*/  UMOV UR21, UR17 ;  /* 0x0000001100157c82 */ /* 0x000fe20008000000 */
[----:B------:R-:W-:Y:S01]  /*8f90*/  SEL R189, R189, 0xffffffe0, !P0 ;  /* 0xffffffe0bdbd7807 */ /* 0x000fe20004000000 */
[----:B------:R-:W-:Y:S01]  /*8fa0*/  IMAD.X R212, RZ, RZ, R199, P5 ;  /* 0x000000ffffd47224 */ /* 0x000fe200028e06c7 */
[----:B------:R-:W-:Y:S01]  /*8fb0*/  IADD3 R215, P6, R194, 0x40, RZ ;  /* 0x00000040c2d77810 */ /* 0x000fe20007fde0ff */
[----:B------:R-:W-:Y:S01]  /*8fc0*/  IMAD.X R210, RZ, RZ, R203, P4 ;  /* 0x000000ffffd27224 */ /* 0x000fe200020e06cb */
[----:B------:R-:W-:Y:S01]  /*8fd0*/  IADD3 R209, P0, R196, 0x80, RZ ;  /* 0x00000080c4d17810 */ /* 0x000fe20007f1e0ff */
[----:B------:R-:W-:Y:S01]  /*8fe0*/  ULDC.64 UR8, c[0x0][0x208] ;  /* 0x0000820000087ab9 */ /* 0x000fe20000000a00 */
[----:B------:R-:W-:Y:S01]  /*8ff0*/  IADD3.X R214, RZ, R199, RZ, P6, !PT ;  /* 0x000000c7ffd67210 */ /* 0x000fe200037fe4ff */
[----:B------:R-:W-:Y:S01]  /*9000*/  ULDC.64 UR6, c[0x0][0x1e0] ;  /* 0x0000780000067ab9 */ /* 0x000fe20000000a00 */
[----:B------:R-:W-:-:S02]  /*9010*/  IADD3.X R208, RZ, R203, RZ, P0, !PT ;  /* 0x000000cbffd07210 */ /* 0x000fc400007fe4ff */
.L_x_819:
[----:B------:R-:W-:Y:S04]  /*9020*/  DEPBAR.LE SB0, 0x2 ;  /* 0x000080800000791a */ /* 0x000fe80000000000 */
[----:B------:R-:W-:Y:S01]  /*9030*/  BAR.SYNC.DEFER_BLOCKING 0x0 ;  /* 0x0000000000007b1d */ /* 0x000fe20000010000 */
[----:B------:R-:W-:Y:S01]  /*9040*/  UIMAD UR4, UR5, 0x6000, URZ ;  /* 0x00006000050478a4 */ /* 0x000fe2000f8e023f */
[----:B------:R-:W-:Y:S01]  /*9050*/  MOV R167, UR15 ;  /* 0x0000000f00a77c02 */ /* 0x000fe20008000f00 */
[----:B------:R-:W-:Y:S02]  /*9060*/  UISETP.GE.AND UP1, UPT, UR10, UR21, UPT ;  /* 0x000000150a00728c */ /* 0x000fe4000bf26270 */
[----:B------:R-:W-:Y:S02]  /*9070*/  UIADD3 UR17, UR21, -0x1, URZ ;  /* 0xffffffff15117890 */ /* 0x000fe4000fffe03f */
[----:B------:R-:W-:Y:S02]  /*9080*/  IADD3 R132, R188, UR4, RZ ;  /* 0x00000004bc847c10 */ /* 0x000fe4000fffe0ff */
[----:B------:R-:W-:Y:S02]  /*9090*/  PLOP3.LUT P0, PT, PT, PT, UP1, 0x80, 0x0 ;  /* 0x000000000000781c */ /* 0x000fe40003f0f018 */
[-C--:B------:R-:W-:Y:S03]  /*90a0*/  IADD3 R191, R189, R132.reuse, RZ ;  /* 0x00000084bdbf7210 */ /* 0x080fe60007ffe0ff */
[----:B------:R-:W-:Y:S02]  /*90b0*/  @!UP1 USHF.R.S32.HI UR22, URZ, 0x1f, UR17 ;  /* 0x0000001f3f169899 */ /* 0x000fe40008011411 */
[----:B------:R-:W-:Y:S02]  /*90c0*/  @!UP1 UIMAD.WIDE.U32 UR24, UR17, UR8, URZ ;  /* 0x00000008111892a5 */ /* 0x000fe4000f8e003f */
[----:B------:R-:W-:Y:S02]  /*90d0*/  @!UP1 UIMAD UR22, UR22, UR8, URZ ;  /* 0x00000008161692a4 */ /* 0x000fe4000f8e023f */
[----:B------:R-:W-:Y:S02]  /*90e0*/  @!UP1 USHF.L.U32 UR23, UR24, 0x6, URZ ;  /* 0x0000000618179899 */ /* 0x000fe4000800063f */
[----:B------:R-:W-:Y:S01]  /*90f0*/  @!UP1 UIMAD UR22, UR17, UR9, UR22 ;  /* 0x00000009111692a4 */ /* 0x000fe2000f8e0216 */
[----:B------:R-:W-:Y:S01]  /*9100*/  @!P0 IMAD R167, R167, 0x6000, R204 ;  /* 0x00006000a7a78824 */ /* 0x000fe200078e02cc */
[----:B------:R-:W-:Y:S02]  /*9110*/  LDSM.16.M88.4 R32, [R190] ;  /* 0x00000000be20783b */ /* 0x000fe40000000200 */
[----:B------:R-:W-:Y:S01]  /*9120*/  @!UP1 UIADD3 UR22, UR25, UR22, URZ ;  /* 0x0000001619169290 */ /* 0x000fe2000fffe03f */
[----:B------:R-:W-:Y:S02]  /*9130*/  @!P0 IADD3 R23, P4, R215, UR23, RZ ;  /* 0x00000017d7178c10 */ /* 0x000fe4000ff9e0ff */
[----:B------:R-:W-:Y:S01]  /*9140*/  @!P0 IADD3 R2, P5, R194, UR23, RZ ;  /* 0x00000017c2028c10 */ /* 0x000fe2000ffbe0ff */
[----:B------:R-:W-:Y:S02]  /*9150*/  @!UP1 USHF.L.U64.HI UR22, UR24, 0x6, UR22 ;  /* 0x0000000618169899 */ /* 0x000fe40008010216 */
[----:B------:R-:W1:Y:S01]  /*9160*/  LDSM.16.M88.4 R8, [R188+UR4+0xc100] ;  /* 0x00c10004bc08783b */ /* 0x000e620008000200 */
[----:B------:R-:W-:Y:S01]  /*9170*/  @!P0 LEA R172, P6, R2, c[0x0][0x1f8], 0x1 ;  /* 0x00007e0002ac8a11 */ /* 0x000fe200078c08ff */
[----:B------:R-:W-:Y:S02]  /*9180*/  @!UP1 UIADD3 UR24, UP0, UR12, UR23, URZ ;  /* 0x000000170c189290 */ /* 0x000fe4000ff1e03f */
[----:B------:R-:W-:Y:S02]  /*9190*/  @!P0 IADD3.X R20, R214, UR22, RZ, P4, !PT ;  /* 0x00000016d6148c10 */ /* 0x000fe4000a7fe4ff */
[----:B------:R-:W-:Y:S02]  /*91a0*/  @!P0 IADD3 R0, P4, R213, UR23, RZ ;  /* 0x00000017d5008c10 */ /* 0x000fe4000ff9e0ff */
[----:B------:R-:W2:Y:S01]  /*91b0*/  LDSM.16.M88.4 R16, [R188+UR4+0xc900] ;  /* 0x00c90004bc10783b */ /* 0x000ea20008000200 */
[----:B------:R-:W-:Y:S02]  /*91c0*/  @!P0 IADD3.X R21, R199, UR22, RZ, P5, !PT ;  /* 0x00000016c7158c10 */ /* 0x000fe4000affe4ff */
[C---:B------:R-:W-:Y:S02]  /*91d0*/  @!P0 LEA R164, P5, R23.reuse, c[0x0][0x1f8], 0x1 ;  /* 0x00007e0017a48a11 */ /* 0x040fe400078a08ff */
[----:B------:R-:W-:Y:S02]  /*91e0*/  @!P0 LEA.HI.X R173, R2, c[0x0][0x1fc], R21, 0x1, P6 ;  /* 0x00007f0002ad8a11 */ /* 0x000fe400030f0c15 */
[----:B------:R-:W-:Y:S01]  /*91f0*/  @!P0 LEA.HI.X R165, R23, c[0x0][0x1fc], R20, 0x1, P5 ;  /* 0x00007f0017a58a11 */ /* 0x000fe200028f0c14 */
[----:B------:R-:W3:Y:S01]  /*9200*/  LDSM.16.M88.4 R24, [R188+UR4+0xd100] ;  /* 0x00d10004bc18783b */ /* 0x000ee20008000200 */
[----:B------:R-:W-:Y:S02]  /*9210*/  @!P0 LEA R168, P5, R0, c[0x0][0x1f8], 0x1 ;  /* 0x00007e0000a88a11 */ /* 0x000fe400078a08ff */
[----:B------:R-:W-:Y:S01]  /*9220*/  @!P0 IADD3.X R29, R212, UR22, RZ, P4, !PT ;  /* 0x00000016d41d8c10 */ /* 0x000fe2000a7fe4ff */
[----:B------:R-:W-:Y:S01]  /*9230*/  @!UP1 UIADD3.X UR22, UR11, UR22, URZ, UP0, !UPT ;  /* 0x000000160b169290 */ /* 0x000fe200087fe43f */
[----:B------:R-:W-:Y:S02]  /*9240*/  @!P0 IADD3 R2, P4, R194, UR24, RZ ;  /* 0x00000018c2028c10 */ /* 0x000fe4000ff9e0ff */
[----:B------:R-:W-:Y:S01]  /*9250*/  @!P0 LEA.HI.X R169, R0, c[0x0][0x1fc], R29, 0x1, P5 ;  /* 0x00007f0000a98a11 */ /* 0x000fe200028f0c1d */
[----:B------:R-:W4:Y:S01]  /*9260*/  LDSM.16.M88.4 R136, [R188+UR4+0xd900] ;  /* 0x00d90004bc88783b */ /* 0x000f220008000200 */
[C---:B------:R-:W-:Y:S02]  /*9270*/  @!P0 LEA R170, P5, R2.reuse, c[0x0][0x1f8], 0x1 ;  /* 0x00007e0002aa8a11 */ /* 0x040fe400078a08ff */
[----:B------:R-:W-:Y:S02]  /*9280*/  @!P0 IADD3.X R29, R199, UR22, RZ, P4, !PT ;  /* 0x00000016c71d8c10 */ /* 0x000fe4000a7fe4ff */
[----:B------:R-:W-:Y:S02]  /*9290*/  @!P0 IADD3 R0, P4, R215, UR24, RZ ;  /* 0x00000018d7008c10 */ /* 0x000fe4000ff9e0ff */
[----:B------:R-:W-:Y:S01]  /*92a0*/  @!P0 LEA.HI.X R171, R2, c[0x0][0x1fc], R29, 0x1, P5 ;  /* 0x00007f0002ab8a11 */ /* 0x000fe200028f0c1d */
[----:B------:R-:W-:Y:S01]  /*92b0*/  LDSM.16.M88.4 R140, [R186] ;  /* 0x00000000ba8c783b */ /* 0x000fe20000000200 */
[----:B------:R-:W-:Y:S02]  /*92c0*/  @!P0 IADD3 R159, P5, R213, UR24, RZ ;  /* 0x00000018d59f8c10 */ /* 0x000fe4000ffbe0ff */
[----:B------:R-:W-:Y:S02]  /*92d0*/  @!P0 LEA R176, P6, R0, c[0x0][0x1f8], 0x1 ;  /* 0x00007e0000b08a11 */ /* 0x000fe400078c08ff */
[----:B------:R-:W-:Y:S02]  /*92e0*/  @!P0 IADD3.X R157, R214, UR22, RZ, P4, !PT ;  /* 0x00000016d69d8c10 */ /* 0x000fe4000a7fe4ff */
[----:B------:R-:W-:Y:S01]  /*92f0*/  @!P0 LEA R174, P4, R159, c[0x0][0x1f8], 0x1 ;  /* 0x00007e009fae8a11 */ /* 0x000fe200078808ff */
[C---:B-1----:R-:W-:Y:S01]  /*9300*/  HMMA.16816.F32.BF16 R4, R32.reuse, R8, RZ ;  /* 0x000000082004723c */ /* 0x042fe200000418ff */
[----:B------:R-:W1:Y:S02]  /*9310*/  LDSM.16.M88.4 R144, [R191+0xc100] ;  /* 0x00c10000bf90783b */ /* 0x000e640000000200 */
[----:B------:R-:W-:Y:S02]  /*9320*/  @!P0 LEA.HI.X R177, R0, c[0x0][0x1fc], R157, 0x1, P6 ;  /* 0x00007f0000b18a11 */ /* 0x000fe400030f0c9d */
[-C--:B------:R-:W-:Y:S02]  /*9330*/  IADD3 R0, R192, R132.reuse, RZ ;  /* 0x00000084c0007210 */ /* 0x080fe40007ffe0ff */
[----:B------:R-:W-:Y:S01]  /*9340*/  IADD3 R132, R189, R132, R192 ;  /* 0x00000084bd847210 */ /* 0x000fe20007ffe0c0 */
[C---:B------:R-:W-:Y:S01]  /*9350*/  HMMA.16816.F32.BF16 R8, R32.reuse, R10, RZ ;  /* 0x0000000a2008723c */ /* 0x040fe200000418ff */
[----:B------:R-:W5:Y:S03]  /*9360*/  LDSM.16.M88.4 R148, [R191+0xc900] ;  /* 0x00c90000bf94783b */ /* 0x000f660000000200 */
[----:B------:R-:W-:Y:S01]  /*9370*/  @!P0 IADD3.X R2, R212, UR22, RZ, P5, !PT ;  /* 0x00000016d4028c10 */ /* 0x000fe2000affe4ff */
[----:B------:R-:W-:Y:S03]  /*9380*/  UIADD3 UR22, UR21, -0x2, URZ ;  /* 0xfffffffe15167890 */ /* 0x000fe6000fffe03f */
[C---:B--2---:R-:W-:Y:S01]  /*9390*/  HMMA.16816.F32.BF16 R12, R32.reuse, R16, RZ ;  /* 0x00000010200c723c */ /* 0x044fe200000418ff */
[----:B------:R-:W2:Y:S01]  /*93a0*/  LDSM.16.M88.4 R152, [R191+0xd100] ;  /* 0x00d10000bf98783b */ /* 0x000ea20000000200 */
[----:B------:R-:W-:Y:S02]  /*93b0*/  UISETP.GE.AND UP1, UPT, UR22, UR10, UPT ;  /* 0x0000000a1600728c */ /* 0x000fe4000bf26270 */
[----:B------:R-:W-:Y:S02]  /*93c0*/  @!P0 LEA.HI.X R175, R159, c[0x0][0x1fc], R2, 0x1, P4 ;  /* 0x00007f009faf8a11 */ /* 0x000fe400020f0c02 */
[----:B------:R-:W-:Y:S02]  /*93d0*/  IADD3 R2, R192, R191, RZ ;  /* 0x000000bfc0027210 */ /* 0x000fe40007ffe0ff */
[C---:B------:R-:W-:Y:S01]  /*93e0*/  HMMA.16816.F32.BF16 R16, R32.reuse, R18, RZ ;  /* 0x000000122010723c */ /* 0x040fe200000418ff */
[----:B------:R-:W2:Y:S04]  /*93f0*/  LDSM.16.M88.4 R156, [R191+0xd900] ;  /* 0x00d90000bf9c783b */ /* 0x000ea80000000200 */
[----:B------:R-:W-:Y:S02]  /*9400*/  @UP1 USHF.R.S32.HI UR23, URZ, 0x1f, UR22 ;  /* 0x0000001f3f171899 */ /* 0x000fe40008011416 */
[----:B------:R-:W-:Y:S01]  /*9410*/  @UP1 UIMAD.WIDE.U32 UR24, UR22, UR6, URZ ;  /* 0x00000006161812a5 */ /* 0x000fe2000f8e003f */
[C---:B---3--:R-:W-:Y:S01]  /*9420*/  HMMA.16816.F32.BF16 R20, R32.reuse, R24, RZ ;  /* 0x000000182014723c */ /* 0x048fe200000418ff */
[----:B------:R-:W-:Y:S01]  /*9430*/  @!PT LDS RZ, [RZ] ;  /* 0x00000000fffff984 */ /* 0x000fe20000000800 */
[----:B------:R-:W-:Y:S01]  /*9440*/  @!PT LDS RZ, [RZ] ;  /* 0x00000000fffff984 */ /* 0x000fe20000000800 */
[----:B------:R-:W-:Y:S01]  /*9450*/  @!PT LDS RZ, [RZ] ;  /* 0x00000000fffff984 */ /* 0x000fe20000000800 */
[----:B------:R3:W-:Y:S01]  /*9460*/  @!P0 LDGSTS.E.BYPASS.LTC128B.128 [R167], [R172.64], !P3 ;  /* 0x00000000aca78fae */ /* 0x0007e2000d901d52 */
[----:B------:R-:W-:Y:S04]  /*9470*/  @UP1 UIMAD UR23, UR23, UR6, URZ ;  /* 0x00000006171712a4 */ /* 0x000fe8000f8e023f */
[----:B------:R-:W-:Y:S02]  /*9480*/  @UP1 UIMAD UR23, UR22, UR7, UR23 ;  /* 0x00000007161712a4 */ /* 0x000fe4000f8e0217 */
[C---:B------:R-:W-:Y:S01]  /*9490*/  HMMA.16816.F32.BF16 R24, R32.reuse, R26, RZ ;  /* 0x0000001a2018723c */ /* 0x040fe200000418ff */
[----:B------:R3:W-:Y:S01]  /*94a0*/  @!P0 LDGSTS.E.BYPASS.LTC128B.128 [R167+0x2000], [R164.64], !P2 ;  /* 0x02000000a4a78fae */ /* 0x0007e2000d101d52 */
[----:B------:R-:W-:Y:S02]  /*94b0*/  @UP1 USHF.L.U32 UR22, UR24, 0x6, URZ ;  /* 0x0000000618161899 */ /* 0x000fe4000800063f */
[----:B------:R-:W-:Y:S02]  /*94c0*/  @UP1 UIADD3 UR23, UR25, UR23, URZ ;  /* 0x0000001719171290 */ /* 0x000fe4000fffe03f */
[----:B------:R-:W-:Y:S02]  /*94d0*/  UIADD3 UR25, UR15, 0x1, URZ ;  /* 0x000000010f197890 */ /* 0x000fe4000fffe03f */
[C---:B----4-:R-:W-:Y:S01]  /*94e0*/  HMMA.16816.F32.BF16 R28, R32.reuse, R136, RZ ;  /* 0x00000088201c723c */ /* 0x050fe200000418ff */
[----:B------:R3:W-:Y:S01]  /*94f0*/  @!P0 LDGSTS.E.BYPASS.LTC128B.128 [R167+0x4000], [R168.64], !P1 ;  /* 0x04000000a8a78fae */ /* 0x0007e2000c901d52 */
[----:B------:R-:W-:Y:S02]  /*9500*/  @UP1 USHF.L.U64.HI UR23, UR24, 0x6, UR23 ;  /* 0x0000000618171899 */ /* 0x000fe40008010217 */
[----:B------:R-:W-:Y:S04]  /*9510*/  @UP1 UIADD3 UR24, UP0, UR14, UR22, URZ ;  /* 0x000000160e181290 */ /* 0x000fe8000ff1e03f */
[----:B------:R-:W-:Y:S01]  /*9520*/  HMMA.16816.F32.BF16 R32, R32, R138, RZ ;  /* 0x0000008a2020723c */ /* 0x000fe200000418ff */
[----:B------:R3:W-:Y:S07]  /*9530*/  @!P0 LDGSTS.E.BYPASS.LTC128B.128 [R167+0x1000], [R170.64], !P3 ;  /* 0x01000000aaa78fae */ /* 0x0007ee000d901d52 */
[C---:B-1----:R-:W-:Y:S01]  /*9540*/  HMMA.16816.F32.BF16 R4, R140.reuse, R144, R4 ;  /* 0x000000908c04723c */ /* 0x042fe20000041804 */
[----:B------:R3:W-:Y:S07]  /*9550*/  @!P0 LDGSTS.E.BYPASS.LTC128B.128 [R167+0x3000], [R176.64], !P2 ;  /* 0x03000000b0a78fae */ /* 0x0007ee000d101d52 */
[C---:B------:R-:W-:Y:S01]  /*9560*/  HMMA.16816.F32.BF16 R8, R140.reuse, R146, R8 ;  /* 0x000000928c08723c */ /* 0x040fe20000041808 */
[----:B------:R3:W-:Y:S01]  /*9570*/  @!P0 LDGSTS.E.BYPASS.LTC128B.128 [R167+0x5000], [R174.64], !P1 ;  /* 0x05000000aea78fae */ /* 0x0007e2000c901d52 */
[----:B------:R-:W-:Y:S06]  /*9580*/  PLOP3.LUT P0, PT, PT, PT, UP1, 0x80, 0x0 ;  /* 0x000000000000781c */ /* 0x000fec0003f0f018 */
[C---:B-----5:R-:W-:Y:S01]  /*9590*/  HMMA.16816.F32.BF16 R12, R140.reuse, R148, R12 ;  /* 0x000000948c0c723c */ /* 0x060fe2000004180c */
[----:B------:R-:W-:Y:S07]  /*95a0*/  LDSM.16.M88.4 R136, [R185] ;  /* 0x00000000b988783b */ /* 0x000fee0000000200 */
[C---:B------:R-:W-:Y:S01]  /*95b0*/  HMMA.16816.F32.BF16 R16, R140.reuse, R150, R16 ;  /* 0x000000968c10723c */ /* 0x040fe20000041810 */
[----:B------:R-:W1:Y:S07]  /*95c0*/  LDSM.16.M88.4 R160, [R0+0xc100] ;  /* 0x00c1000000a0783b */ /* 0x000e6e0000000200 */
[C---:B--2---:R-:W-:Y:S01]  /*95d0*/  HMMA.16816.F32.BF16 R20, R140.reuse, R152, R20 ;  /* 0x000000988c14723c */ /* 0x044fe20000041814 */
[----:B------:R-:W0:Y:S07]  /*95e0*/  LDGDEPBAR ;  /* 0x00000000000079af */ /* 0x000e2e0000000000 */
[C---:B------:R-:W-:Y:S01]  /*95f0*/  HMMA.16816.F32.BF16 R24, R140.reuse, R154, R24 ;  /* 0x0000009a8c18723c */ /* 0x040fe20000041818 */
[----:B------:R-:W2:Y:S07]  /*9600*/  LDSM.16.M88.4 R144, [R0+0xc900] ;  /* 0x00c900000090783b */ /* 0x000eae0000000200 */
[C---:B------:R-:W-:Y:S01]  /*9610*/  HMMA.16816.F32.BF16 R28, R140.reuse, R156, R28 ;  /* 0x0000009c8c1c723c */ /* 0x040fe2000004181c */
[----:B------:R-:W4:Y:S07]  /*9620*/  LDSM.16.M88.4 R148, [R0+0xd100] ;  /* 0x00d100000094783b */ /* 0x000f2e0000000200 */
[----:B------:R-:W-:Y:S01]  /*9630*/  HMMA.16816.F32.BF16 R32, R140, R158, R32 ;  /* 0x0000009e8c20723c */ /* 0x000fe20000041820 */
[----:B------:R-:W5:Y:S07]  /*9640*/  LDSM.16.M88.4 R152, [R0+0xd900] ;  /* 0x00d900000098783b */ /* 0x000f6e0000000200 */
[C---:B-1----:R-:W-:Y:S01]  /*9650*/  HMMA.16816.F32.BF16 R4, R136.reuse, R160, R4 ;  /* 0x000000a08804723c */ /* 0x042fe20000041804 */
[----:B---3--:R-:W-:Y:S07]  /*9660*/  LDSM.16.M88.4 R164, [R184] ;  /* 0x00000000b8a4783b */ /* 0x008fee0000000200 */
[C---:B------:R-:W-:Y:S01]  /*9670*/  HMMA.16816.F32.BF16 R8, R136.reuse, R162, R8 ;  /* 0x000000a28808723c */ /* 0x040fe20000041808 */
[----:B------:R-:W1:Y:S07]  /*9680*/  LDSM.16.M88.4 R168, [R2+0xc100] ;  /* 0x00c1000002a8783b */ /* 0x000e6e0000000200 */
[C---:B--2---:R-:W-:Y:S01]  /*9690*/  HMMA.16816.F32.BF16 R12, R136.reuse, R144, R12 ;  /* 0x00000090880c723c */ /* 0x044fe2000004180c */
[----:B------:R-:W2:Y:S07]  /*96a0*/  LDSM.16.M88.4 R140, [R2+0xc900] ;  /* 0x00c90000028c783b */ /* 0x000eae0000000200 */
[C---:B------:R-:W-:Y:S01]  /*96b0*/  HMMA.16816.F32.BF16 R16, R136.reuse, R146, R16 ;  /* 0x000000928810723c */ /* 0x040fe20000041810 */
[----:B------:R-:W3:Y:S07]  /*96c0*/  LDSM.16.M88.4 R156, [R2+0xd100] ;  /* 0x00d10000029c783b */ /* 0x000eee0000000200 */
[C---:B----4-:R-:W-:Y:S01]  /*96d0*/  HMMA.16816.F32.BF16 R20, R136.reuse, R148, R20 ;  /* 0x000000948814723c */ /* 0x050fe20000041814 */
[----:B------:R-:W4:Y:S07]  /*96e0*/  LDSM.16.M88.4 R144, [R2+0xd900] ;  /* 0x00d900000290783b */ /* 0x000f2e0000000200 */
[C---:B------:R-:W-:Y:S01]  /*96f0*/  HMMA.16816.F32.BF16 R24, R136.reuse, R150, R24 ;  /* 0x000000968818723c */ /* 0x040fe20000041818 */
[----:B------:R-:W-:Y:S07]  /*9700*/  LDSM.16.M88.4 R148, [R188+UR4+0xe100] ;  /* 0x00e10004bc94783b */ /* 0x000fee0008000200 */
[C---:B-----5:R-:W-:Y:S01]  /*9710*/  HMMA.16816.F32.BF16 R28, R136.reuse, R152, R28 ;  /* 0x00000098881c723c */ /* 0x060fe2000004181c */
[----:B------:R-:W-:Y:S07]  /*9720*/  LDSM.16.M88.4 R160, [R188+UR4+0xf900] ;  /* 0x00f90004bca0783b */ /* 0x000fee0008000200 */
[----:B------:R-:W-:Y:S01]  /*9730*/  HMMA.16816.F32.BF16 R32, R136, R154, R32 ;  /* 0x0000009a8820723c */ /* 0x000fe20000041820 */
[----:B------:R-:W5:Y:S07]  /*9740*/  LDSM.16.M88.4 R136, [R190+0x4000] ;  /* 0x00400000be88783b */ /* 0x000f6e0000000200 */
[C---:B-1----:R-:W-:Y:S01]  /*9750*/  HMMA.16816.F32.BF16 R4, R164.reuse, R168, R4 ;  /* 0x000000a8a404723c */ /* 0x042fe20000041804 */
[----:B------:R-:W1:Y:S07]  /*9760*/  LDSM.16.M88.4 R152, [R188+UR4+0xe900] ;  /* 0x00e90004bc98783b */ /* 0x000e6e0008000200 */
[C---:B------:R-:W-:Y:S01]  /*9770*/  HMMA.16816.F32.BF16 R8, R164.reuse, R170, R8 ;  /* 0x000000aaa408723c */ /* 0x040fe20000041808 */
[----:B------:R-:W-:Y:S07]  /*9780*/  LDSM.16.M88.4 R168, [R191+0xe100] ;  /* 0x00e10000bfa8783b */ /* 0x000fee0000000200 */
[C---:B--2---:R-:W-:Y:S01]  /*9790*/  HMMA.16816.F32.BF16 R12, R164.reuse, R140, R12 ;  /* 0x0000008ca40c723c */ /* 0x044fe2000004180c */
[----:B------:R-:W-:Y:S07]  /*97a0*/  LDSM.16.M88.4 R172, [R191+0xe900] ;  /* 0x00e90000bfac783b */ /* 0x000fee0000000200 */
[C---:B------:R-:W-:Y:S01]  /*97b0*/  HMMA.16816.F32.BF16 R16, R164.reuse, R142, R16 ;  /* 0x0000008ea410723c */ /* 0x040fe20000041810 */
[----:B------:R-:W2:Y:S07]  /*97c0*/  LDSM.16.M88.4 R140, [R188+UR4+0xf100] ;  /* 0x00f10004bc8c783b */ /* 0x000eae0008000200 */
[C---:B---3--:R-:W-:Y:S01]  /*97d0*/  HMMA.16816.F32.BF16 R20, R164.reuse, R156, R20 ;  /* 0x0000009ca414723c */ /* 0x048fe20000041814 */
[----:B------:R-:W-:Y:S07]  /*97e0*/  LDSM.16.M88.4 R176, [R0+0xe100] ;  /* 0x00e1000000b0783b */ /* 0x000fee0000000200 */
[C---:B------:R-:W-:Y:S01]  /*97f0*/  HMMA.16816.F32.BF16 R24, R164.reuse, R158, R24 ;  /* 0x0000009ea418723c */ /* 0x040fe20000041818 */
[----:B------:R-:W3:Y:S07]  /*9800*/  LDSM.16.M88.4 R156, [R186+0x4000] ;  /* 0x00400000ba9c783b */ /* 0x000eee0000000200 */
[C---:B----4-:R-:W-:Y:S01]  /*9810*/  HMMA.16816.F32.BF16 R28, R164.reuse, R144, R28 ;  /* 0x00000090a41c723c */ /* 0x050fe2000004181c */
[----:B------:R-:W-:Y:S07]  /*9820*/  LDSM.16.M88.4 R180, [R188+UR4+0x10100] ;  /* 0x01010004bcb4783b */ /* 0x000fee0008000200 */
[----:B------:R-:W-:Y:S01]  /*9830*/  HMMA.16816.F32.BF16 R32, R164, R146, R32 ;  /* 0x00000092a420723c */ /* 0x000fe20000041820 */
[----:B------:R-:W4:Y:S07]  /*9840*/  LDSM.16.M88.4 R144, [R191+0xf100] ;  /* 0x00f10000bf90783b */ /* 0x000f2e0000000200 */
[C---:B-----5:R-:W-:Y:S01]  /*9850*/  HMMA.16816.F32.BF16 R4, R136.reuse, R148, R4 ;  /* 0x000000948804723c */ /* 0x060fe20000041804 */
[----:B------:R-:W-:Y:S07]  /*9860*/  LDSM.16.M88.4 R164, [R185+0x4000] ;  /* 0x00400000b9a4783b */ /* 0x000fee0000000200 */
[C---:B------:R-:W-:Y:S01]  /*9870*/  HMMA.16816.F32.BF16 R8, R136.reuse, R150, R8 ;  /* 0x000000968808723c */ /* 0x040fe20000041808 */
[----:B------:R-:W5:Y:S07]  /*9880*/  LDSM.16.M88.4 R148, [R191+0xf900] ;  /* 0x00f90000bf94783b */ /* 0x000f6e0000000200 */
[C---:B-1----:R-:W-:Y:S08]  /*9890*/  HMMA.16816.F32.BF16 R12, R136.reuse, R152, R12 ;  /* 0x00000098880c723c */ /* 0x042ff0000004180c */
[C---:B------:R-:W-:Y:S01]  /*98a0*/  HMMA.16816.F32.BF16 R16, R136.reuse, R154, R16 ;  /* 0x0000009a8810723c */ /* 0x040fe20000041810 */
[----:B------:R-:W-:Y:S07]  /*98b0*/  LDSM.16.M88.4 R152, [R0+0xf900] ;  /* 0x00f900000098783b */ /* 0x000fee0000000200 */
[C---:B--2---:R-:W-:Y:S08]  /*98c0*/  HMMA.16816.F32.BF16 R20, R136.reuse, R140, R20 ;  /* 0x0000008c8814723c */ /* 0x044ff00000041814 */
[C---:B------:R-:W-:Y:S01]  /*98d0*/  HMMA.16816.F32.BF16 R24, R136.reuse, R142, R24 ;  /* 0x0000008e8818723c */ /* 0x040fe20000041818 */
[----:B------:R-:W-:Y:S07]  /*98e0*/  LDSM.16.M88.4 R140, [R0+0xf100] ;  /* 0x00f10000008c783b */ /* 0x000fee0000000200 */
[C---:B------:R-:W-:Y:S08]  /*98f0*/  HMMA.16816.F32.BF16 R28, R136.reuse, R160, R28 ;  /* 0x000000a0881c723c */ /* 0x040ff0000004181c */
[----:B------:R-:W-:Y:S01]  /*9900*/  HMMA.16816.F32.BF16 R32, R136, R162, R32 ;  /* 0x000000a28820723c */ /* 0x000fe20000041820 */
[----:B------:R-:W1:Y:S07]  /*9910*/  LDSM.16.M88.4 R136, [R0+0xe900] ;  /* 0x00e900000088783b */ /* 0x000e6e0000000200 */
[C---:B---3--:R-:W-:Y:S01]  /*9920*/  HMMA.16816.F32.BF16 R4, R156.reuse, R168, R4 ;  /* 0x000000a89c04723c */ /* 0x048fe20000041804 */
[----:B------:R-:W-:Y:S07]  /*9930*/  LDSM.16.M88.4 R160, [R184+0x4000] ;  /* 0x00400000b8a0783b */ /* 0x000fee0000000200 */
[C---:B------:R-:W-:Y:S01]  /*9940*/  HMMA.16816.F32.BF16 R8, R156.reuse, R170, R8 ;  /* 0x000000aa9c08723c */ /* 0x040fe20000041808 */
[----:B------:R-:W2:Y:S07]  /*9950*/  LDSM.16.M88.4 R168, [R2+0xe100] ;  /* 0x00e1000002a8783b */ /* 0x000eae0000000200 */
[C---:B------:R-:W-:Y:S08]  /*9960*/  HMMA.16816.F32.BF16 R12, R156.reuse, R172, R12 ;  /* 0x000000ac9c0c723c */ /* 0x040ff0000004180c */
[C---:B------:R-:W-:Y:S01]  /*9970*/  HMMA.16816.F32.BF16 R16, R156.reuse, R174, R16 ;  /* 0x000000ae9c10723c */ /* 0x040fe20000041810 */
[----:B------:R-:W-:Y:S07]  /*9980*/  LDSM.16.M88.4 R172, [R190+0x8000] ;  /* 0x00800000beac783b */ /* 0x000fee0000000200 */
[C---:B----4-:R-:W-:Y:S08]  /*9990*/  HMMA.16816.F32.BF16 R20, R156.reuse, R144, R20 ;  /* 0x000000909c14723c */ /* 0x050ff00000041814 */
[C---:B------:R-:W-:Y:S01]  /*99a0*/  HMMA.16816.F32.BF16 R24, R156.reuse, R146, R24 ;  /* 0x000000929c18723c */ /* 0x040fe20000041818 */
[----:B------:R-:W3:Y:S07]  /*99b0*/  LDSM.16.M88.4 R144, [R132+0xe900] ;  /* 0x00e900008490783b */ /* 0x000eee0000000200 */
[C---:B-----5:R-:W-:Y:S08]  /*99c0*/  HMMA.16816.F32.BF16 R28, R156.reuse, R148, R28 ;  /* 0x000000949c1c723c */ /* 0x060ff0000004181c */
[----:B------:R-:W-:Y:S01]  /*99d0*/  HMMA.16816.F32.BF16 R32, R156, R150, R32 ;  /* 0x000000969c20723c */ /* 0x000fe20000041820 */
[----:B------:R-:W4:Y:S07]  /*99e0*/  LDSM.16.M88.4 R148, [R132+0xf100] ;  /* 0x00f100008494783b */ /* 0x000f2e0000000200 */
[C---:B------:R-:W-:Y:S01]  /*99f0*/  HMMA.16816.F32.BF16 R4, R164.reuse, R176, R4 ;  /* 0x000000b0a404723c */ /* 0x040fe20000041804 */
[----:B------:R-:W5:Y:S07]  /*9a00*/  LDSM.16.M88.4 R156, [R132+0xf900] ;  /* 0x00f90000849c783b */ /* 0x000f6e0000000200 */
[C---:B------:R-:W-:Y:S01]  /*9a10*/  HMMA.16816.F32.BF16 R8, R164.reuse, R178, R8 ;  /* 0x000000b2a408723c */ /* 0x040fe20000041808 */
[----:B------:R-:W-:Y:S07]  /*9a20*/  LDSM.16.M88.4 R176, [R191+0x10100] ;  /* 0x01010000bfb0783b */ /* 0x000fee0000000200 */
[C---:B-1----:R-:W-:Y:S08]  /*9a30*/  HMMA.16816.F32.BF16 R12, R164.reuse, R136, R12 ;  /* 0x00000088a40c723c */ /* 0x042ff0000004180c */
[C---:B------:R-:W-:Y:S01]  /*9a40*/  HMMA.16816.F32.BF16 R16, R164.reuse, R138, R16 ;  /* 0x0000008aa410723c */ /* 0x040fe20000041810 */
[----:B------:R-:W1:Y:S07]  /*9a50*/  LDSM.16.M88.4 R136, [R188+UR4+0x10900] ;  /* 0x01090004bc88783b */ /* 0x000e6e0008000200 */
[C---:B------:R-:W-:Y:S08]  /*9a60*/  HMMA.16816.F32.BF16 R20, R164.reuse, R140, R20 ;  /* 0x0000008ca414723c */ /* 0x040ff00000041814 */
[C---:B------:R-:W-:Y:S01]  /*9a70*/  HMMA.16816.F32.BF16 R24, R164.reuse, R142, R24 ;  /* 0x0000008ea418723c */ /* 0x040fe20000041818 */
[----:B------:R-:W1:Y:S07]  /*9a80*/  LDSM.16.M88.4 R140, [R188+UR4+0x11100] ;  /* 0x01110004bc8c783b */ /* 0x000e6e0008000200 */
[C---:B------:R-:W-:Y:S08]  /*9a90*/  HMMA.16816.F32.BF16 R28, R164.reuse, R152, R28 ;  /* 0x00000098a41c723c */ /* 0x040ff0000004181c */
[----:B------:R-:W-:Y:S01]  /*9aa0*/  HMMA.16816.F32.BF16 R32, R164, R154, R32 ;  /* 0x0000009aa420723c */ /* 0x000fe20000041820 */
[----:B------:R-:W1:Y:S07]  /*9ab0*/  LDSM.16.M88.4 R152, [R188+UR4+0x11900] ;  /* 0x01190004bc98783b */ /* 0x000e6e0008000200 */
        /* <DEDUP_REMOVED lines=10> */
[C---:B-----5:R-:W-:Y:S08]  /*9b60*/  HMMA.16816.F32.BF16 R28, R160.reuse, R156, R28 ;  /* 0x0000009ca01c723c */ /* 0x060ff0000004181c */
[----:B------:R-:W-:Y:S01]  /*9b70*/  HMMA.16816.F32.BF16 R32, R160, R158, R32 ;  /* 0x0000009ea020723c */ /* 0x000fe20000041820 */
[----:B------:R-:W5:Y:S07]  /*9b80*/  LDSM.16.M88.4 R156, [R191+0x11900] ;  /* 0x01190000bf9c783b */ /* 0x000f6e0000000200 */
        /* <DEDUP_REMOVED lines=15> */
[C---:B------:R-:W-:Y:S08]  /*9c80*/  HMMA.16816.F32.BF16 R8, R164.reuse, R178, R8 ;  /* 0x000000b2a408723c */ /* 0x040ff00000041808 */
[C---:B---3--:R-:W-:Y:S08]  /*9c90*/  HMMA.16816.F32.BF16 R12, R164.reuse, R144, R12 ;  /* 0x00000090a40c723c */ /* 0x048ff0000004180c */
[C---:B------:R-:W-:Y:S08]  /*9ca0*/  HMMA.16816.F32.BF16 R16, R164.reuse, R146, R16 ;  /* 0x00000092a410723c */ /* 0x040ff00000041810 */
[C---:B----4-:R-:W-:Y:S08]  /*9cb0*/  HMMA.16816.F32.BF16 R20, R164.reuse, R148, R20 ;  /* 0x00000094a414723c */ /* 0x050ff00000041814 */
[C---:B------:R-:W-:Y:S08]  /*9cc0*/  HMMA.16816.F32.BF16 R24, R164.reuse, R150, R24 ;  /* 0x00000096a418723c */ /* 0x040ff00000041818 */
[C---:B-----5:R-:W-:Y:S08]  /*9cd0*/  HMMA.16816.F32.BF16 R28, R164.reuse, R156, R28 ;  /* 0x0000009ca41c723c */ /* 0x060ff0000004181c */
[----:B------:R-:W-:Y:S08]  /*9ce0*/  HMMA.16816.F32.BF16 R32, R164, R158, R32 ;  /* 0x0000009ea420723c */ /* 0x000ff00000041820 */
[C---:B------:R-:W-:Y:S08]  /*9cf0*/  HMMA.16816.F32.BF16 R4, R160.reuse, R168, R4 ;  /* 0x000000a8a004723c */ /* 0x040ff00000041804 */
[C---:B------:R-:W-:Y:S08]  /*9d00*/  HMMA.16816.F32.BF16 R8, R160.reuse, R170, R8 ;  /* 0x000000aaa008723c */ /* 0x040ff00000041808 */
[C---:B-1----:R-:W-:Y:S08]  /*9d10*/  HMMA.16816.F32.BF16 R12, R160.reuse, R136, R12 ;  /* 0x00000088a00c723c */ /* 0x042ff0000004180c */
[C---:B------:R-:W-:Y:S01]  /*9d20*/  HMMA.16816.F32.BF16 R16, R160.reuse, R138, R16 ;  /* 0x0000008aa010723c */ /* 0x040fe20000041810 */
[----:B------:R-:W1:Y:S07]  /*9d30*/  LDSM.16.M88.4 R136, [R132+0x10900] ;  /* 0x010900008488783b */ /* 0x000e6e0000000200 */
[C---:B------:R-:W-:Y:S08]  /*9d40*/  HMMA.16816.F32.BF16 R20, R160.reuse, R140, R20 ;  /* 0x0000008ca014723c */ /* 0x040ff00000041814 */
[C---:B------:R-:W-:Y:S08]  /*9d50*/  HMMA.16816.F32.BF16 R24, R160.reuse, R142, R24 ;  /* 0x0000008ea018723c */ /* 0x040ff00000041818 */
[C---:B------:R-:W-:Y:S08]  /*9d60*/  HMMA.16816.F32.BF16 R28, R160.reuse, R152, R28 ;  /* 0x00000098a01c723c */ /* 0x040ff0000004181c */
        /* <DEDUP_REMOVED lines=21> */
[----:B------:R-:W-:Y:S01]  /*9ec0*/  FMUL.FTZ R16, R16, c[0x0][0x320] ;  /* 0x0000c80010107a20 */ /* 0x000fe20000410000 */
[----:B-1----:R-:W-:Y:S01]  /*9ed0*/  FMNMX.FTZ R0, R161, R133, !PT ;  /* 0x00000085a1007209 */ /* 0x002fe20007810000 */
[----:B------:R-:W-:Y:S02]  /*9ee0*/  FMUL.FTZ R17, R17, c[0x0][0x320] ;  /* 0x0000c80011117a20 */ /* 0x000fe40000410000 */
[----:B------:R-:W-:Y:S02]  /*9ef0*/  FMUL.FTZ R18, R18, c[0x0][0x320] ;  /* 0x0000c80012127a20 */ /* 0x000fe40000410000 */
[----:B------:R-:W-:Y:S01]  /*9f00*/  FMUL.FTZ R19, R19, c[0x0][0x320] ;  /* 0x0000c80013137a20 */ /* 0x000fe20000410000 */
[----:B------:R1:W-:Y:S10]  /*9f10*/  MUFU.TANH R170, R11 ;  /* 0x0000000b00aa7308 */ /* 0x0003f40000002400 */
[----:B------:R-:W-:Y:S10]  /*9f20*/  MUFU.TANH R159, R13 ;  /* 0x0000000d009f7308 */ /* 0x000ff40000002400 */
[----:B------:R-:W-:Y:S01]  /*9f30*/  MUFU.TANH R176, R14 ;  /* 0x0000000e00b07308 */ /* 0x000fe20000002400 */
[C---:B--2---:R-:W-:Y:S01]  /*9f40*/  HMMA.16816.F32.BF16 R20, R172.reuse, R4, R20 ;  /* 0x00000004ac14723c */ /* 0x044fe20000041814 */
[----:B-1----:R-:W1:Y:S01]  /*9f50*/  LDSM.16.M88.4 R8, [R132+0x11900] ;  /* 0x011900008408783b */ /* 0x002e620000000200 */
        /* <DEDUP_REMOVED lines=28> */
[----:B------:R-:W-:Y:S01]  /*a120*/  FMUL.FTZ R32, R32, c[0x0][0x320] ;  /* 0x0000c80020207a20 */ /* 0x000fe20000410000 */
[----:B------:R-:W-:Y:S01]  /*a130*/  FMNMX.FTZ R13, R170, R13, !PT ;  /* 0x0000000daa0d7209 */ /* 0x000fe20007810000 */
[----:B------:R-:W-:Y:S01]  /*a140*/  FMUL.FTZ R33, R33, c[0x0][0x320] ;  /* 0x0000c80021217a20 */ /* 0x000fe20000410000 */
[----:B---3--:R-:W-:Y:S01]  /*a150*/  FMNMX.FTZ R0, R163, R0, !PT ;  /* 0x00000000a3007209 */ /* 0x008fe20007810000 */
[----:B------:R-:W-:Y:S01]  /*a160*/  FMUL.FTZ R34, R34, c[0x0][0x320] ;  /* 0x0000c80022227a20 */ /* 0x000fe20000410000 */
[----:B------:R-:W-:Y:S01]  /*a170*/  FMNMX.FTZ R13, R176, R13, !PT ;  /* 0x0000000db00d7209 */ /* 0x000fe20007810000 */
[----:B------:R-:W-:Y:S01]  /*a180*/  FMUL.FTZ R35, R35, c[0x0][0x320] ;  /* 0x0000c80023237a20 */ /* 0x000fe20000410000 */
[----:B------:R-:W-:Y:S02]  /*a190*/  FMNMX.FTZ R0, R171, R0, !PT ;  /* 0x00000000ab007209 */ /* 0x000fe40007810000 */
[----:B------:R-:W3:Y:S02]  /*a1a0*/  MUFU.TANH R139, R16 ;  /* 0x00000010008b7308 */ /* 0x000ee40000002400 */
[----:B--2---:R-:W-:Y:S04]  /*a1b0*/  FMNMX.FTZ R0, R169, R0, !PT ;  /* 0x00000000a9007209 */ /* 0x004fe80007810000 */
[----:B------:R-:W-:Y:S04]  /*a1c0*/  FMNMX.FTZ R0, R159, R0, !PT ;  /* 0x000000009f007209 */ /* 0x000fe80007810000 */
[----:B------:R-:W2:Y:S01]  /*a1d0*/  MUFU.TANH R137, R17 ;  /* 0x0000001100897308 */ /* 0x000ea20000002400 */
[----:B-1----:R-:W-:Y:S09]  /*a1e0*/  FMNMX.FTZ R13, R138, R13, !PT ;  /* 0x0000000d8a0d7209 */ /* 0x002ff20007810000 */
        /* <DEDUP_REMOVED lines=40> */
[----:B--2---:R-:W-:Y:S03]  /*a470*/  FMNMX.FTZ R9, R140, R13, !PT ;  /* 0x0000000d8c097209 */ /* 0x004fe60007810000 */
[----:B------:R-:W-:Y:S01]  /*a480*/  LDSM.16.MT88.4 R12, [R135+UR4+0x100] ;  /* 0x00010004870c783b */ /* 0x000fe20008004200 */
[----:B-1----:R-:W-:Y:S07]  /*a490*/  FMNMX.FTZ R7, R11, R2, !PT ;  /* 0x000000020b077209 */ /* 0x002fee0007810000 */
[----:B------:R-:W1:Y:S08]  /*a4a0*/  SHFL.BFLY PT, R0, R9, 0x2, 0x1f ;  /* 0x0c401f0009007f89 */ /* 0x000e7000000e0000 */
[----:B------:R-:W2:Y:S01]  /*a4b0*/  SHFL.BFLY PT, R2, R7, 0x1, 0x1f ;  /* 0x0c201f0007027f89 */ /* 0x000ea200000e0000 */
[----:B-1----:R-:W-:Y:S07]  /*a4c0*/  FMNMX.FTZ R5, R9, R0, !PT ;  /* 0x0000000009057209 */ /* 0x002fee0007810000 */
[----:B------:R-:W1:Y:S01]  /*a4d0*/  SHFL.BFLY PT, R0, R5, 0x1, 0x1f ;  /* 0x0c201f0005007f89 */ /* 0x000e6200000e0000 */
[----:B--2---:R-:W-:Y:S05]  /*a4e0*/  FMNMX.FTZ R2, R7, R2, !PT ;  /* 0x0000000207027209 */ /* 0x004fea0007810000 */
[C---:B------:R-:W-:Y:S02]  /*a4f0*/  FADD.FTZ R4, -R2.reuse, R133 ;  /* 0x0000008502047221 */ /* 0x040fe40000010100 */
[----:B------:R-:W-:Y:S02]  /*a500*/  FMUL.FTZ R148, R2, c[0x0][0x2d0] ;  /* 0x0000b40002947a20 */ /* 0x000fe40000410000 */
[----:B------:R-:W-:Y:S02]  /*a510*/  FMUL.FTZ R132, R4, c[0x0][0x2d0] ;  /* 0x0000b40004847a20 */ /* 0x000fe40000410000 */
[--C-:B------:R-:W-:Y:S02]  /*a520*/  FFMA.FTZ R167, R141, c[0x0][0x2d0], -R148.reuse ;  /* 0x0000b4008da77a23 */ /* 0x100fe40000010894 */
[--C-:B------:R-:W-:Y:S02]  /*a530*/  FFMA.FTZ R168, R161, c[0x0][0x2d0], -R148.reuse ;  /* 0x0000b400a1a87a23 */ /* 0x100fe40000010894 */
[--C-:B------:R-:W-:Y:S01]  /*a540*/  FFMA.FTZ R165, R163, c[0x0][0x2d0], -R148.reuse ;  /* 0x0000b400a3a57a23 */ /* 0x100fe20000010894 */
[----:B------:R-:W2:Y:S01]  /*a550*/  MUFU.EX2 R132, R132 ;  /* 0x0000008400847308 */ /* 0x000ea20000000800 */
[--C-:B------:R-:W-:Y:S02]  /*a560*/  FFMA.FTZ R164, R171, c[0x0][0x2d0], -R148.reuse ;  /* 0x0000b400aba47a23 */ /* 0x100fe40000010894 */
[--C-:B------:R-:W-:Y:S01]  /*a570*/  FFMA.FTZ R171, R139, c[0x0][0x2d0], -R148.reuse ;  /* 0x0000b4008bab7a23 */ /* 0x100fe20000010894 */
[----:B-1----:R-:W-:Y:S01]  /*a580*/  FMNMX.FTZ R0, R5, R0, !PT ;  /* 0x0000000005007209 */ /* 0x002fe20007810000 */
[--C-:B------:R-:W-:Y:S02]  /*a590*/  FFMA.FTZ R172, R137, c[0x0][0x2d0], -R148.reuse ;  /* 0x0000b40089ac7a23 */ /* 0x100fe40000010894 */
[--C-:B------:R-:W-:Y:S02]  /*a5a0*/  FFMA.FTZ R177, R157, c[0x0][0x2d0], -R148.reuse ;  /* 0x0000b4009db17a23 */ /* 0x100fe40000010894 */
[C---:B------:R-:W-:Y:S01]  /*a5b0*/  FMUL.FTZ R141, R0.reuse, c[0x0][0x2d0] ;  /* 0x0000b400008d7a20 */ /* 0x040fe20000410000 */
[----:B------:R-:W-:Y:S01]  /*a5c0*/  MUFU.EX2 R168, R168 ;  /* 0x000000a800a87308 */ /* 0x000fe20000000800 */
[----:B------:R-:W-:Y:S02]  /*a5d0*/  FADD.FTZ R4, -R0, R3 ;  /* 0x0000000300047221 */ /* 0x000fe40000010100 */
[--C-:B------:R-:W-:Y:S02]  /*a5e0*/  FFMA.FTZ R166, R162, c[0x0][0x2d0], -R141.reuse ;  /* 0x0000b400a2a67a23 */ /* 0x100fe4000001088d */
[--C-:B------:R-:W-:Y:S01]  /*a5f0*/  FFMA.FTZ R163, R160, c[0x0][0x2d0], -R141.reuse ;  /* 0x0000b400a0a37a23 */ /* 0x100fe2000001088d */
[----:B------:R-:W-:Y:S01]  /*a600*/  IADD3 R160, R187, R16, RZ ;  /* 0x00000010bba07210 */ /* 0x000fe20007ffe0ff */
[--C-:B------:R-:W-:Y:S02]  /*a610*/  FFMA.FTZ R162, R178, c[0x0][0x2d0], -R141.reuse ;  /* 0x0000b400b2a27a23 */ /* 0x100fe4000001088d */
[--C-:B------:R-:W-:Y:S01]  /*a620*/  FFMA.FTZ R161, R170, c[0x0][0x2d0], -R141.reuse ;  /* 0x0000b400aaa17a23 */ /* 0x100fe2000001088d */
[----:B------:R-:W1:Y:S01]  /*a630*/  MUFU.EX2 R167, R167 ;  /* 0x000000a700a77308 */ /* 0x000e620000000800 */
[----:B------:R-:W-:Y:S01]  /*a640*/  FMUL.FTZ R3, R4, c[0x0][0x2d0] ;  /* 0x0000b40004037a20 */ /* 0x000fe20000410000 */
[----:B------:R-:W-:Y:S01]  /*a650*/  IADD3 R4, R135, UR4, RZ ;  /* 0x0000000487047c10 */ /* 0x000fe2000fffe0ff */
[C---:B--2---:R-:W-:Y:S02]  /*a660*/  FMUL.FTZ R5, R132.reuse, R129 ;  /* 0x0000008184057220 */ /* 0x044fe40000410000 */
[C---:B------:R-:W-:Y:S01]  /*a670*/  FMUL.FTZ R8, R132.reuse, R124 ;  /* 0x0000007c84087220 */ /* 0x040fe20000410000 */
[----:B------:R-:W-:Y:S01]  /*a680*/  IADD3 R133, R187, R4, RZ ;  /* 0x00000004bb857210 */ /* 0x000fe20007ffe0ff */
[C---:B------:R-:W-:Y:S02]  /*a690*/  FMUL.FTZ R4, R132.reuse, R128 ;  /* 0x0000008084047220 */ /* 0x040fe40000410000 */
[C---:B------:R-:W-:Y:S01]  /*a6a0*/  FMUL.FTZ R9, R132.reuse, R125 ;  /* 0x0000007d84097220 */ /* 0x040fe20000410000 */
[----:B------:R-:W2:Y:S01]  /*a6b0*/  MUFU.EX2 R3, R3 ;  /* 0x0000000300037308 */ /* 0x000ea20000000800 */
[----:B------:R-:W3:Y:S01]  /*a6c0*/  LDSM.16.MT88.4 R20, [R133+0x100] ;  /* 0x000100008514783b */ /* 0x000ee20000004200 */
[C---:B------:R-:W-:Y:S02]  /*a6d0*/  FMUL.FTZ R16, R132.reuse, R116 ;  /* 0x0000007484107220 */ /* 0x040fe40000410000 */
[C---:B------:R-:W-:Y:S02]  /*a6e0*/  FMUL.FTZ R17, R132.reuse, R117 ;  /* 0x0000007584117220 */ /* 0x040fe40000410000 */
[C---:B------:R-:W-:Y:S02]  /*a6f0*/  FMUL.FTZ R24, R132.reuse, R108 ;  /* 0x0000006c84187220 */ /* 0x040fe40000410000 */
[C---:B------:R-:W-:Y:S02]  /*a700*/  FMUL.FTZ R25, R132.reuse, R109 ;  /* 0x0000006d84197220 */ /* 0x040fe40000410000 */
[----:B------:R-:W-:Y:S01]  /*a710*/  MUFU.EX2 R165, R165 ;  /* 0x000000a500a57308 */ /* 0x000fe20000000800 */
[C---:B------:R-:W-:Y:S02]  /*a720*/  FMUL.FTZ R32, R132.reuse, R100 ;  /* 0x0000006484207220 */ /* 0x040fe40000410000 */
[C---:B------:R-:W-:Y:S01]  /*a730*/  FMUL.FTZ R33, R132.reuse, R101 ;  /* 0x0000006584217220 */ /* 0x040fe20000410000 */
[----:B-1----:R-:W-:Y:S01]  /*a740*/  F2FP.BF16.PACK_AB R128, R167, R168 ;  /* 0x000000a8a780723e */ /* 0x002fe200000010ff */
[C---:B------:R-:W-:Y:S02]  /*a750*/  FMUL.FTZ R36, R132.reuse, R36 ;  /* 0x0000002484247220 */ /* 0x040fe40000410000 */
[----:B------:R-:W-:Y:S02]  /*a760*/  FMUL.FTZ R37, R132, R37 ;  /* 0x0000002584257220 */ /* 0x000fe40000410000 */
[--C-:B------:R-:W-:Y:S01]  /*a770*/  FFMA.FTZ R170, R159, c[0x0][0x2d0], -R148.reuse ;  /* 0x0000b4009faa7a23 */ /* 0x100fe20000010894 */
[----:B------:R-:W1:Y:S01]  /*a780*/  MUFU.EX2 R164, R164 ;  /* 0x000000a400a47308 */ /* 0x000e620000000800 */
[--C-:B------:R-:W-:Y:S02]  /*a790*/  FFMA.FTZ R174, R138, c[0x0][0x2d0], -R141.reuse ;  /* 0x0000b4008aae7a23 */ /* 0x100fe4000001088d */
[--C-:B------:R-:W-:Y:S02]  /*a7a0*/  FFMA.FTZ R175, R158, c[0x0][0x2d0], -R141.reuse ;  /* 0x0000b4009eaf7a23 */ /* 0x100fe4000001088d */
[C---:B--2---:R-:W-:Y:S02]  /*a7b0*/  FMUL.FTZ R6, R3.reuse, R130 ;  /* 0x0000008203067220 */ /* 0x044fe40000410000 */
        /* <DEDUP_REMOVED lines=9> */
[----:B------:R-:W2:Y:S01]  /*a850*/  MUFU.EX2 R163, R163 ;  /* 0x000000a300a37308 */ /* 0x000ea20000000800 */
[C---:B------:R-:W-:Y:S01]  /*a860*/  FMUL.FTZ R34, R3.reuse, R102 ;  /* 0x0000006603227220 */ /* 0x040fe20000410000 */
[----:B------:R-:W-:Y:S01]  /*a870*/  LDSM.16.MT88.4 R108, [R160+0x2100] ;  /* 0x00210000a06c783b */ /* 0x000fe20000004200 */
[C---:B------:R-:W-:Y:S01]  /*a880*/  FMUL.FTZ R35, R3.reuse, R103 ;  /* 0x0000006703237220 */ /* 0x040fe20000410000 */
[----:B-1----:R-:W-:Y:S01]  /*a890*/  F2FP.BF16.PACK_AB R130, R164, R165 ;  /* 0x000000a5a482723e */ /* 0x002fe200000010ff */
[C---:B------:R-:W-:Y:S02]  /*a8a0*/  FMUL.FTZ R38, R3.reuse, R38 ;  /* 0x0000002603267220 */ /* 0x040fe40000410000 */
[----:B------:R-:W-:Y:S02]  /*a8b0*/  FMUL.FTZ R39, R3, R39 ;  /* 0x0000002703277220 */ /* 0x000fe40000410000 */
[--C-:B------:R-:W-:Y:S01]  /*a8c0*/  FFMA.FTZ R178, R151, c[0x0][0x2d0], -R148.reuse ;  /* 0x0000b40097b27a23 */ /* 0x100fe20000010894 */
[----:B------:R-:W-:Y:S01]  /*a8d0*/  MUFU.EX2 R162, R162 ;  /* 0x000000a200a27308 */ /* 0x000fe20000000800 */
[----:B------:R-:W-:Y:S01]  /*a8e0*/  LDSM.16.MT88.4 R100, [R134+UR4+0x2100] ;  /* 0x002100048664783b */ /* 0x000fe20008004200 */
[--C-:B------:R-:W-:Y:S02]  /*a8f0*/  FFMA.FTZ R179, R155, c[0x0][0x2d0], -R148.reuse ;  /* 0x0000b4009bb37a23 */ /* 0x100fe40000010894 */
[--C-:B------:R-:W-:Y:S02]  /*a900*/  FFMA.FTZ R180, R153, c[0x0][0x2d0], -R148.reuse ;  /* 0x0000b40099b47a23 */ /* 0x100fe40000010894 */
[--C-:B------:R-:W-:Y:S02]  /*a910*/  FFMA.FTZ R181, R156, c[0x0][0x2d0], -R141.reuse ;  /* 0x0000b4009cb57a23 */ /* 0x100fe4000001088d */
[--C-:B------:R-:W-:Y:S01]  /*a920*/  FFMA.FTZ R182, R152, c[0x0][0x2d0], -R141.reuse ;  /* 0x0000b40098b67a23 */ /* 0x100fe2000001088d */
[----:B------:R-:W-:Y:S01]  /*a930*/  LDSM.16.MT88.4 R116, [R133+0x900] ;  /* 0x000900008574783b */ /* 0x000fe20000004200 */
[----:B------:R-:W1:Y:S01]  /*a940*/  MUFU.EX2 R161, R161 ;  /* 0x000000a100a17308 */ /* 0x000e620000000800 */
[--C-:B------:R-:W-:Y:S02]  /*a950*/  FFMA.FTZ R183, R154, c[0x0][0x2d0], -R141.reuse ;  /* 0x0000b4009ab77a23 */ /* 0x100fe4000001088d */
[--C-:B------:R-:W-:Y:S01]  /*a960*/  FFMA.FTZ R216, R150, c[0x0][0x2d0], -R141.reuse ;  /* 0x0000b40096d87a23 */ /* 0x100fe2000001088d */
[----:B--2---:R-:W-:Y:S01]  /*a970*/  F2FP.BF16.PACK_AB R129, R163, R166 ;  /* 0x000000a6a381723e */ /* 0x004fe200000010ff */
[--C-:B------:R-:W-:Y:S02]  /*a980*/  FFMA.FTZ R191, R149, c[0x0][0x2d0], -R148.reuse ;  /* 0x0000b40095bf7a23 */ /* 0x100fe40000010894 */
[----:B------:R-:W-:Y:S01]  /*a990*/  LDSM.16.MT88.4 R152, [R133+0x3900] ;  /* 0x003900008598783b */ /* 0x000fe20000004200 */
[--C-:B------:R-:W-:Y:S02]  /*a9a0*/  FFMA.FTZ R218, R147, c[0x0][0x2d0], -R148.reuse ;  /* 0x0000b40093da7a23 */ /* 0x100fe40000010894 */
[--C-:B------:R-:W-:Y:S01]  /*a9b0*/  FFMA.FTZ R217, R145, c[0x0][0x2d0], -R148.reuse ;  /* 0x0000b40091d97a23 */ /* 0x100fe20000010894 */
[----:B------:R-:W-:Y:S01]  /*a9c0*/  MUFU.EX2 R170, R170 ;  /* 0x000000aa00aa7308 */ /* 0x000fe20000000800 */
[--C-:B------:R-:W-:Y:S02]  /*a9d0*/  FFMA.FTZ R219, R146, c[0x0][0x2d0], -R141.reuse ;  /* 0x0000b40092db7a23 */ /* 0x100fe4000001088d */
[--C-:B------:R-:W-:Y:S01]  /*a9e0*/  FFMA.FTZ R222, R144, c[0x0][0x2d0], -R141.reuse ;  /* 0x0000b40090de7a23 */ /* 0x100fe2000001088d */
[----:B------:R-:W-:Y:S01]  /*a9f0*/  LDSM.16.MT88.4 R156, [R134+UR4+0x3900] ;  /* 0x00390004869c783b */ /* 0x000fe20008004200 */
[--C-:B------:R-:W-:Y:S02]  /*aa00*/  FFMA.FTZ R221, R142, c[0x0][0x2d0], -R141.reuse ;  /* 0x0000b4008edd7a23 */ /* 0x100fe4000001088d */
[C---:B------:R-:W-:Y:S02]  /*aa10*/  FMUL.FTZ R40, R132.reuse, R40 ;  /* 0x0000002884287220 */ /* 0x040fe40000410000 */
[C---:B------:R-:W-:Y:S01]  /*aa20*/  FMUL.FTZ R41, R132.reuse, R41 ;  /* 0x0000002984297220 */ /* 0x040fe20000410000 */
[----:B------:R-:W-:Y:S01]  /*aa30*/  MUFU.EX2 R171, R171 ;  /* 0x000000ab00ab7308 */ /* 0x000fe20000000800 */
[----:B------:R-:W-:Y:S01]  /*aa40*/  FMUL.FTZ R42, R3, R42 ;  /* 0x0000002a032a7220 */ /* 0x000fe20000410000 */
[----:B------:R-:W-:Y:S01]  /*aa50*/  LDSM.16.MT88.4 R144, [R160+0x1900] ;  /* 0x00190000a090783b */ /* 0x000fe20000004200 */
[----:B-1----:R-:W-:Y:S01]  /*aa60*/  F2FP.BF16.PACK_AB R131, R161, R162 ;  /* 0x000000a2a183723e */ /* 0x002fe200000010ff */
[C---:B------:R-:W-:Y:S02]  /*aa70*/  FMUL.FTZ R43, R3.reuse, R43 ;  /* 0x0000002b032b7220 */ /* 0x040fe40000410000 */
[C---:B------:R-:W-:Y:S02]  /*aa80*/  FMUL.FTZ R44, R132.reuse, R44 ;  /* 0x0000002c842c7220 */ /* 0x040fe40000410000 */
[C---:B------:R-:W-:Y:S02]  /*aa90*/  FMUL.FTZ R45, R132.reuse, R45 ;  /* 0x0000002d842d7220 */ /* 0x040fe40000410000 */
[C---:B------:R-:W-:Y:S01]  /*aaa0*/  HMMA.16816.F32.BF16 R4, R128.reuse, R12, R4 ;  /* 0x0000000c8004723c */ /* 0x040fe20000041804 */
[----:B------:R-:W1:Y:S04]  /*aab0*/  MUFU.EX2 R172, R172 ;  /* 0x000000ac00ac7308 */ /* 0x000e680000000800 */
        /* <DEDUP_REMOVED lines=9> */
[----:B------:R-:W2:Y:S01]  /*ab50*/  LDSM.16.MT88.4 R120, [R160+0x100] ;  /* 0x00010000a078783b */ /* 0x000ea20000004200 */
[C---:B------:R-:W-:Y:S02]  /*ab60*/  FMUL.FTZ R48, R132.reuse, R48 ;  /* 0x0000003084307220 */ /* 0x040fe40000410000 */
[C---:B------:R-:W-:Y:S02]  /*ab70*/  FMUL.FTZ R49, R132.reuse, R49 ;  /* 0x0000003184317220 */ /* 0x040fe40000410000 */
[C---:B---3--:R-:W-:Y:S03]  /*ab80*/  HMMA.16816.F32.BF16 R12, R128.reuse, R20, R12 ;  /* 0x00000014800c723c */ /* 0x048fe6000004180c */
        /* <DEDUP_REMOVED lines=10> */
[----:B------:R-:W3:Y:S01]  /*ac30*/  LDSM.16.MT88.4 R112, [R135+UR4+0x2100] ;  /* 0x002100048770783b */ /* 0x000ee20008004200 */
        /* <DEDUP_REMOVED lines=14> */
[----:B------:R-:W4:Y:S01]  /*ad20*/  LDSM.16.MT88.4 R104, [R133+0x2100] ;  /* 0x002100008568783b */ /* 0x000f220000004200 */
[C---:B------:R-:W-:Y:S02]  /*ad30*/  FMUL.FTZ R58, R3.reuse, R58 ;  /* 0x0000003a033a7220 */ /* 0x040fe40000410000 */
[C---:B------:R-:W-:Y:S02]  /*ad40*/  FMUL.FTZ R59, R3.reuse, R59 ;  /* 0x0000003b033b7220 */ /* 0x040fe40000410000 */
[C---:B--2---:R-:W-:Y:S02]  /*ad50*/  HMMA.16816.F32.BF16 R28, R128.reuse, R120, R28 ;  /* 0x00000078801c723c */ /* 0x044fe4000004181c */
        /* <DEDUP_REMOVED lines=19> */
[C---:B----4-:R-:W-:Y:S03]  /*ae90*/  HMMA.16816.F32.BF16 R44, R128.reuse, R104, R44 ;  /* 0x00000068802c723c */ /* 0x050fe6000004182c */
[C---:B------:R-:W-:Y:S02]  /*aea0*/  FMUL.FTZ R70, R3.reuse, R70 ;  /* 0x0000004603467220 */ /* 0x040fe40000410000 */
[C---:B------:R-:W-:Y:S02]  /*aeb0*/  FMUL.FTZ R71, R3.reuse, R71 ;  /* 0x0000004703477220 */ /* 0x040fe40000410000 */
[C---:B------:R-:W-:Y:S01]  /*aec0*/  FMUL.FTZ R72, R132.reuse, R72 ;  /* 0x0000004884487220 */ /* 0x040fe20000410000 */
[C---:B------:R-:W-:Y:S01]  /*aed0*/  HMMA.16816.F32.BF16 R48, R128.reuse, R106, R48 ;  /* 0x0000006a8030723c */ /* 0x040fe20000041830 */
[----:B------:R-:W2:Y:S01]  /*aee0*/  LDSM.16.MT88.4 R104, [R135+UR4+0x4100] ;  /* 0x004100048768783b */ /* 0x000ea20008004200 */
        /* <DEDUP_REMOVED lines=8> */
[----:B------:R-:W3:Y:S03]  /*af70*/  LDSM.16.MT88.4 R100, [R133+0x4100] ;  /* 0x004100008564783b */ /* 0x000ee60000004200 */
[C---:B------:R-:W-:Y:S02]  /*af80*/  FMUL.FTZ R77, R132.reuse, R77 ;  /* 0x0000004d844d7220 */ /* 0x040fe40000410000 */
[C---:B------:R-:W-:Y:S01]  /*af90*/  FMUL.FTZ R78, R3.reuse, R78 ;  /* 0x0000004e034e7220 */ /* 0x040fe20000410000 */
[----:B------:R-:W-:Y:S01]  /*afa0*/  MUFU.EX2 R219, R219 ;  /* 0x000000db00db7308 */ /* 0x000fe20000000800 */
[C---:B------:R-:W-:Y:S04]  /*afb0*/  HMMA.16816.F32.BF16 R60, R128.reuse, R108, R60 ;  /* 0x0000006c803c723c */ /* 0x040fe8000004183c */
[C---:B------:R-:W-:Y:S02]  /*afc0*/  FMUL.FTZ R79, R3.reuse, R79 ;  /* 0x0000004f034f7220 */ /* 0x040fe40000410000 */
[C---:B------:R-:W-:Y:S02]  /*afd0*/  FMUL.FTZ R80, R132.reuse, R80 ;  /* 0x0000005084507220 */ /* 0x040fe40000410000 */
[C---:B------:R-:W-:Y:S01]  /*afe0*/  HMMA.16816.F32.BF16 R64, R128.reuse, R110, R64 ;  /* 0x0000006e8040723c */ /* 0x040fe20000041840 */
[----:B------:R-:W4:Y:S01]  /*aff0*/  LDSM.16.MT88.4 R108, [R134+UR4+0x4100] ;  /* 0x00410004866c783b */ /* 0x000f220008004200 */
[----:B------:R-:W-:Y:S02]  /*b000*/  MUFU.EX2 R222, R222 ;  /* 0x000000de00de7308 */ /* 0x000fe40000000800 */
[C---:B------:R-:W-:Y:S02]  /*b010*/  FMUL.FTZ R81, R132.reuse, R81 ;  /* 0x0000005184517220 */ /* 0x040fe40000410000 */
[C---:B------:R-:W-:Y:S02]  /*b020*/  FMUL.FTZ R82, R3.reuse, R82 ;  /* 0x0000005203527220 */ /* 0x040fe40000410000 */
[C---:B------:R-:W-:Y:S01]  /*b030*/  FMUL.FTZ R83, R3.reuse, R83 ;  /* 0x0000005303537220 */ /* 0x040fe20000410000 */
[C---:B--2---:R-:W-:Y:S03]  /*b040*/  HMMA.16816.F32.BF16 R68, R128.reuse, R104, R68 ;  /* 0x000000688044723c */ /* 0x044fe60000041844 */
[C---:B------:R-:W-:Y:S01]  /*b050*/  FMUL.FTZ R84, R132.reuse, R84 ;  /* 0x0000005484547220 */ /* 0x040fe20000410000 */
[----:B------:R-:W-:Y:S01]  /*b060*/  MUFU.EX2 R221, R221 ;  /* 0x000000dd00dd7308 */ /* 0x000fe20000000800 */
[----:B------:R-:W-:Y:S02]  /*b070*/  FMUL.FTZ R85, R132, R85 ;  /* 0x0000005584557220 */ /* 0x000fe40000410000 */
[C---:B------:R-:W-:Y:S01]  /*b080*/  FMUL.FTZ R86, R3.reuse, R86 ;  /* 0x0000005603567220 */ /* 0x040fe20000410000 */
[C---:B------:R-:W-:Y:S01]  /*b090*/  HMMA.16816.F32.BF16 R72, R128.reuse, R106, R72 ;  /* 0x0000006a8048723c */ /* 0x040fe20000041848 */
[----:B------:R-:W2:Y:S03]  /*b0a0*/  LDSM.16.MT88.4 R104, [R160+0x4100] ;  /* 0x00410000a068783b */ /* 0x000ea60000004200 */
[----:B------:R-:W-:Y:S02]  /*b0b0*/  FMUL.FTZ R87, R3, R87 ;  /* 0x0000005703577220 */ /* 0x000fe40000410000 */
[--C-:B------:R-:W-:Y:S02]  /*b0c0*/  FFMA.FTZ R169, R169, c[0x0][0x2d0], -R148.reuse ;  /* 0x0000b400a9a97a23 */ /* 0x100fe40000010894 */
[C---:B---3--:R-:W-:Y:S04]  /*b0d0*/  HMMA.16816.F32.BF16 R76, R128.reuse, R100, R76 ;  /* 0x00000064804c723c */ /* 0x048fe8000004184c */
[----:B------:R-:W-:Y:S01]  /*b0e0*/  FFMA.FTZ R148, R143, c[0x0][0x2d0], -R148 ;  /* 0x0000b4008f947a23 */ /* 0x000fe20000010894 */
[----:B------:R-:W3:Y:S01]  /*b0f0*/  MUFU.EX2 R169, R169 ;  /* 0x000000a900a97308 */ /* 0x000ee20000000800 */
[--C-:B------:R-:W-:Y:S02]  /*b100*/  FFMA.FTZ R173, R176, c[0x0][0x2d0], -R141.reuse ;  /* 0x0000b400b0ad7a23 */ /* 0x100fe4000001088d */
[C---:B------:R-:W-:Y:S04]  /*b110*/  HMMA.16816.F32.BF16 R80, R128.reuse, R102, R80 ;  /* 0x000000668050723c */ /* 0x040fe80000041850 */
[--C-:B------:R-:W-:Y:S02]  /*b120*/  FFMA.FTZ R176, R136, c[0x0][0x2d0], -R141.reuse ;  /* 0x0000b40088b07a23 */ /* 0x100fe4000001088d */
[----:B------:R-:W-:Y:S01]  /*b130*/  LDSM.16.MT88.4 R136, [R133+0x2900] ;  /* 0x002900008588783b */ /* 0x000fe20000004200 */
[----:B------:R-:W-:Y:S01]  /*b140*/  FFMA.FTZ R141, R140, c[0x0][0x2d0], -R141 ;  /* 0x0000b4008c8d7a23 */ /* 0x000fe2000001088d */
[C---:B----4-:R-:W-:Y:S01]  /*b150*/  HMMA.16816.F32.BF16 R84, R128.reuse, R108, R84 ;  /* 0x0000006c8054723c */ /* 0x050fe20000041854 */
[----:B------:R-:W4:Y:S03]  /*b160*/  MUFU.EX2 R173, R173 ;  /* 0x000000ad00ad7308 */ /* 0x000f260000000800 */
[----:B------:R-:W-:Y:S01]  /*b170*/  FMUL.FTZ R88, R132, R88 ;  /* 0x0000005884587220 */ /* 0x000fe20000410000 */
[----:B-1----:R-:W-:Y:S01]  /*b180*/  F2FP.BF16.PACK_AB R102, R172, R171 ;  /* 0x000000abac66723e */ /* 0x002fe200000010ff */
[----:B------:R-:W-:Y:S02]  /*b190*/  FMUL.FTZ R89, R132, R89 ;  /* 0x0000005984597220 */ /* 0x000fe40000410000 */
[C---:B------:R-:W-:Y:S03]  /*b1a0*/  FMUL.FTZ R90, R3.reuse, R90 ;  /* 0x0000005a035a7220 */ /* 0x040fe60000410000 */
[----:B------:R-:W1:Y:S01]  /*b1b0*/  MUFU.EX2 R176, R176 ;  /* 0x000000b000b07308 */ /* 0x000e620000000800 */
[C---:B------:R-:W-:Y:S01]  /*b1c0*/  FMUL.FTZ R91, R3.reuse, R91 ;  /* 0x0000005b035b7220 */ /* 0x040fe20000410000 */
[----:B---3--:R-:W-:Y:S01]  /*b1d0*/  F2FP.BF16.PACK_AB R100, R170, R169 ;  /* 0x000000a9aa64723e */ /* 0x008fe200000010ff */
[C---:B------:R-:W-:Y:S02]  /*b1e0*/  FMUL.FTZ R92, R132.reuse, R92 ;  /* 0x0000005c845c7220 */ /* 0x040fe40000410000 */
[C---:B------:R-:W-:Y:S02]  /*b1f0*/  FMUL.FTZ R93, R132.reuse, R93 ;  /* 0x0000005d845d7220 */ /* 0x040fe40000410000 */
[C---:B------:R-:W-:Y:S01]  /*b200*/  FMUL.FTZ R94, R3.reuse, R94 ;  /* 0x0000005e035e7220 */ /* 0x040fe20000410000 */
[C---:B------:R-:W-:Y:S01]  /*b210*/  HMMA.16816.F32.BF16 R88, R128.reuse, R110, R88 ;  /* 0x0000006e8058723c */ /* 0x040fe20000041858 */
[----:B------:R-:W3:Y:S01]  /*b220*/  LDSM.16.MT88.4 R108, [R134+UR4+0x900] ;  /* 0x00090004866c783b */ /* 0x000ee20008004200 */
[----:B------:R5:W-:Y:S01]  /*b230*/  MUFU.EX2 R224, R141 ;  /* 0x0000008d00e07308 */ /* 0x000be20000000800 */
[C---:B------:R-:W-:Y:S02]  /*b240*/  FMUL.FTZ R95, R3.reuse, R95 ;  /* 0x0000005f035f7220 */ /* 0x040fe40000410000 */
[----:B------:R-:W-:Y:S01]  /*b250*/  FMUL.FTZ R96, R132, R96 ;  /* 0x0000006084607220 */ /* 0x000fe20000410000 */
[----:B----4-:R-:W-:Y:S01]  /*b260*/  F2FP.BF16.PACK_AB R101, R174, R173 ;  /* 0x000000adae65723e */ /* 0x010fe200000010ff */
[----:B------:R-:W-:Y:S02]  /*b270*/  FMUL.FTZ R97, R132, R97 ;  /* 0x0000006184617220 */ /* 0x000fe40000410000 */
[C---:B------:R-:W-:Y:S01]  /*b280*/  FMUL.FTZ R98, R3.reuse, R98 ;  /* 0x0000006203627220 */ /* 0x040fe20000410000 */
[C---:B--2---:R-:W-:Y:S02]  /*b290*/  HMMA.16816.F32.BF16 R92, R128.reuse, R104, R92 ;  /* 0x00000068805c723c */ /* 0x044fe4000004185c */
[----:B------:R2:W4:Y:S01]  /*b2a0*/  MUFU.EX2 R220, R148 ;  /* 0x0000009400dc7308 */ /* 0x0005220000000800 */
[C---:B------:R-:W-:Y:S02]  /*b2b0*/  FMUL.FTZ R99, R3.reuse, R99 ;  /* 0x0000006303637220 */ /* 0x040fe40000410000 */
[----:B------:R-:W-:Y:S01]  /*b2c0*/  FFMA.FTZ R166, R3, R206, R166 ;  /* 0x000000ce03a67223 */ /* 0x000fe200000100a6 */
[----:B------:R-:W-:Y:S01]  /*b2d0*/  @P0 IADD3 R3, P4, R196, UR22, RZ ;  /* 0x00000016c4030c10 */ /* 0x000fe2000ff9e0ff */
[----:B------:R-:W-:Y:S01]  /*b2e0*/  FFMA.FTZ R168, R132, R205, R168 ;  /* 0x000000cd84a87223 */ /* 0x000fe200000100a8 */
[----:B-1----:R-:W-:Y:S01]  /*b2f0*/  F2FP.BF16.PACK_AB R103, R176, R175 ;  /* 0x000000afb067723e */ /* 0x002fe200000010ff */
[----:B------:R-:W-:Y:S01]  /*b300*/  FADD.FTZ R163, R163, R166 ;  /* 0x000000a6a3a37221 */ /* 0x000fe20000010000 */
[----:B------:R-:W-:Y:S01]  /*b310*/  HMMA.16816.F32.BF16 R96, R128, R106, R96 ;  /* 0x0000006a8060723c */ /* 0x000fe20000041860 */
[----:B------:R-:W1:Y:S02]  /*b320*/  LDSM.16.MT88.4 R104, [R134+UR4+0x2900] ;  /* 0x002900048668783b */ /* 0x000e640008004200 */
[----:B------:R-:W-:Y:S02]  /*b330*/  FADD.FTZ R168, R167, R168 ;  /* 0x000000a8a7a87221 */ /* 0x000fe40000010000 */
[----:B------:R-:W-:Y:S02]  /*b340*/  FADD.FTZ R162, R162, R163 ;  /* 0x000000a3a2a27221 */ /* 0x000fe40000010000 */
[----:B------:R-:W-:Y:S01]  /*b350*/  FADD.FTZ R165, R165, R168 ;  /* 0x000000a8a5a57221 */ /* 0x000fe20000010000 */
[C---:B------:R-:W-:Y:S01]  /*b360*/  HMMA.16816.F32.BF16 R4, R100.reuse, R112, R4 ;  /* 0x000000706404723c */ /* 0x040fe20000041804 */
[----:B------:R-:W-:Y:S04]  /*b370*/  LDSM.16.MT88.4 R128, [R135+UR4+0x3100] ;  /* 0x003100048780783b */ /* 0x000fe80008004200 */
[----:B------:R-:W-:Y:S02]  /*b380*/  FADD.FTZ R164, R164, R165 ;  /* 0x000000a5a4a47221 */ /* 0x000fe40000010000 */
[----:B------:R-:W-:Y:S01]  /*b390*/  FADD.FTZ R162, R161, R162 ;  /* 0x000000a2a1a27221 */ /* 0x000fe20000010000 */
[C---:B------:R-:W-:Y:S01]  /*b3a0*/  HMMA.16816.F32.BF16 R8, R100.reuse, R114, R8 ;  /* 0x000000726408723c */ /* 0x040fe20000041808 */
[----:B------:R-:W1:Y:S03]  /*b3b0*/  LDSM.16.MT88.4 R112, [R160+0x2900] ;  /* 0x00290000a070783b */ /* 0x000e660000004200 */
[----:B------:R-:W-:Y:S02]  /*b3c0*/  FADD.FTZ R169, R169, R164 ;  /* 0x000000a4a9a97221 */ /* 0x000fe40000010000 */
[----:B------:R-:W-:Y:S02]  /*b3d0*/  FADD.FTZ R173, R173, R162 ;  /* 0x000000a2adad7221 */ /* 0x000fe40000010000 */
[C---:B------:R-:W-:Y:S01]  /*b3e0*/  HMMA.16816.F32.BF16 R12, R100.reuse, R116, R12 ;  /* 0x00000074640c723c */ /* 0x040fe2000004180c */
[----:B-----5:R-:W-:Y:S03]  /*b3f0*/  LDSM.16.MT88.4 R140, [R134+UR4+0x1900] ;  /* 0x00190004868c783b */ /* 0x020fe60008004200 */
[----:B------:R-:W-:Y:S02]  /*b400*/  FADD.FTZ R170, R170, R169 ;  /* 0x000000a9aaaa7221 */ /* 0x000fe40000010000 */
[----:B------:R-:W-:Y:S02]  /*b410*/  FADD.FTZ R174, R174, R173 ;  /* 0x000000adaeae7221 */ /* 0x000fe40000010000 */
[C---:B------:R-:W-:Y:S01]  /*b420*/  HMMA.16816.F32.BF16 R16, R100.reuse, R118, R16 ;  /* 0x000000766410723c */ /* 0x040fe20000041810 */
[----:B------:R-:W-:Y:S03]  /*b430*/  LDSM.16.MT88.4 R116, [R133+0x4900] ;  /* 0x004900008574783b */ /* 0x000fe60000004200 */
[----:B------:R-:W-:Y:S02]  /*b440*/  FADD.FTZ R171, R171, R170 ;  /* 0x000000aaabab7221 */ /* 0x000fe40000010000 */
[----:B------:R-:W-:Y:S02]  /*b450*/  FADD.FTZ R175, R175, R174 ;  /* 0x000000aeafaf7221 */ /* 0x000fe40000010000 */
[C---:B---3--:R-:W-:Y:S01]  /*b460*/  HMMA.16816.F32.BF16 R20, R100.reuse, R108, R20 ;  /* 0x0000006c6414723c */ /* 0x048fe20000041814 */
[----:B--2---:R-:W-:Y:S03]  /*b470*/  LDSM.16.MT88.4 R148, [R135+UR4+0x3900] ;  /* 0x003900048794783b */ /* 0x004fe60008004200 */
[----:B------:R-:W-:Y:S02]  /*b480*/  FADD.FTZ R172, R172, R171 ;  /* 0x000000abacac7221 */ /* 0x000fe40000010000 */
[----:B------:R-:W-:Y:S02]  /*b490*/  FADD.FTZ R176, R176, R175 ;  /* 0x000000afb0b07221 */ /* 0x000fe40000010000 */
[C---:B------:R-:W-:Y:S01]  /*b4a0*/  HMMA.16816.F32.BF16 R24, R100.reuse, R110, R24 ;  /* 0x0000006e6418723c */ /* 0x040fe20000041818 */
[----:B------:R-:W2:Y:S07]  /*b4b0*/  LDSM.16.MT88.4 R108, [R135+UR4+0x4900] ;  /* 0x00490004876c783b */ /* 0x000eae0008004200 */
        /* <DEDUP_REMOVED lines=11> */
[----:B------:R-:W1:Y:S07]  /*b570*/  LDSM.16.MT88.4 R104, [R134+UR4+0x4900] ;  /* 0x004900048668783b */ /* 0x000e6e0008004200 */
[C---:B------:R-:W-:Y:S08]  /*b580*/  HMMA.16816.F32.BF16 R60, R100.reuse, R112, R60 ;  /* 0x00000070643c723c */ /* 0x040ff0000004183c */
[C---:B------:R-:W-:Y:S01]  /*b590*/  HMMA.16816.F32.BF16 R64, R100.reuse, R114, R64 ;  /* 0x000000726440723c */ /* 0x040fe20000041840 */
[----:B------:R-:W3:Y:S07]  /*b5a0*/  LDSM.16.MT88.4 R112, [R160+0x4900] ;  /* 0x00490000a070783b */ /* 0x000eee0000004200 */
[C---:B--2---:R-:W-:Y:S08]  /*b5b0*/  HMMA.16816.F32.BF16 R68, R100.reuse, R108, R68 ;  /* 0x0000006c6444723c */ /* 0x044ff00000041844 */
[C---:B------:R-:W-:Y:S01]  /*b5c0*/  HMMA.16816.F32.BF16 R72, R100.reuse, R110, R72 ;  /* 0x0000006e6448723c */ /* 0x040fe20000041848 */
[----:B------:R-:W2:Y:S07]  /*b5d0*/  LDSM.16.MT88.4 R108, [R135+UR4+0x1100] ;  /* 0x00110004876c783b */ /* 0x000eae0008004200 */
[C---:B------:R-:W-:Y:S08]  /*b5e0*/  HMMA.16816.F32.BF16 R76, R100.reuse, R116, R76 ;  /* 0x00000074644c723c */ /* 0x040ff0000004184c */
[C---:B------:R-:W-:Y:S01]  /*b5f0*/  HMMA.16816.F32.BF16 R80, R100.reuse, R118, R80 ;  /* 0x000000766450723c */ /* 0x040fe20000041850 */
[----:B------:R-:W5:Y:S07]  /*b600*/  LDSM.16.MT88.4 R116, [R134+UR4+0x1100] ;  /* 0x001100048674783b */ /* 0x000f6e0008004200 */
[C---:B-1----:R-:W-:Y:S08]  /*b610*/  HMMA.16816.F32.BF16 R84, R100.reuse, R104, R84 ;  /* 0x000000686454723c */ /* 0x042ff00000041854 */
[C---:B------:R-:W-:Y:S01]  /*b620*/  HMMA.16816.F32.BF16 R88, R100.reuse, R106, R88 ;  /* 0x0000006a6458723c */ /* 0x040fe20000041858 */
[----:B------:R-:W1:Y:S07]  /*b630*/  LDSM.16.MT88.4 R104, [R134+UR4+0x3100] ;  /* 0x003100048668783b */ /* 0x000e6e0008004200 */
[C---:B---3--:R-:W-:Y:S08]  /*b640*/  HMMA.16816.F32.BF16 R92, R100.reuse, R112, R92 ;  /* 0x00000070645c723c */ /* 0x048ff0000004185c */
[----:B------:R-:W-:Y:S01]  /*b650*/  HMMA.16816.F32.BF16 R96, R100, R114, R96 ;  /* 0x000000726460723c */ /* 0x000fe20000041860 */
[----:B------:R-:W-:Y:S06]  /*b660*/  LDSM.16.MT88.4 R112, [R135+UR4+0x5100] ;  /* 0x005100048770783b */ /* 0x000fec0008004200 */
        /* <DEDUP_REMOVED lines=9> */
[C---:B--2---:R-:W-:Y:S03]  /*b700*/  HMMA.16816.F32.BF16 R4, R100.reuse, R108, R4 ;  /* 0x0000006c6404723c */ /* 0x044fe60000041804 */
[----:B------:R-:W-:Y:S02]  /*b710*/  FADD.FTZ R183, R183, R182 ;  /* 0x000000b6b7b77221 */ /* 0x000fe40000010000 */
[----:B------:R-:W-:Y:S02]  /*b720*/  FADD.FTZ R180, R180, R179 ;  /* 0x000000b3b4b47221 */ /* 0x000fe40000010000 */
[----:B------:R-:W-:Y:S01]  /*b730*/  FADD.FTZ R216, R216, R183 ;  /* 0x000000b7d8d87221 */ /* 0x000fe20000010000 */
[C---:B------:R-:W-:Y:S01]  /*b740*/  HMMA.16816.F32.BF16 R8, R100.reuse, R110, R8 ;  /* 0x0000006e6408723c */ /* 0x040fe20000041808 */
[----:B------:R-:W2:Y:S07]  /*b750*/  LDSM.16.MT88.4 R108, [R160+0x3100] ;  /* 0x00310000a06c783b */ /* 0x000eae0000004200 */
[C---:B------:R-:W-:Y:S08]  /*b760*/  HMMA.16816.F32.BF16 R12, R100.reuse, R120, R12 ;  /* 0x00000078640c723c */ /* 0x040ff0000004180c */
[C---:B------:R-:W-:Y:S08]  /*b770*/  HMMA.16816.F32.BF16 R16, R100.reuse, R122, R16 ;  /* 0x0000007a6410723c */ /* 0x040ff00000041810 */
[C---:B-----5:R-:W-:Y:S08]  /*b780*/  HMMA.16816.F32.BF16 R20, R100.reuse, R116, R20 ;  /* 0x000000746414723c */ /* 0x060ff00000041814 */
[C---:B------:R-:W-:Y:S01]  /*b790*/  HMMA.16816.F32.BF16 R24, R100.reuse, R118, R24 ;  /* 0x000000766418723c */ /* 0x040fe20000041818 */
[----:B------:R-:W3:Y:S07]  /*b7a0*/  LDSM.16.MT88.4 R116, [R133+0x5100] ;  /* 0x005100008574783b */ /* 0x000eee0000004200 */
[C---:B------:R-:W-:Y:S08]  /*b7b0*/  HMMA.16816.F32.BF16 R28, R100.reuse, R124, R28 ;  /* 0x0000007c641c723c */ /* 0x040ff0000004181c */
[C---:B------:R-:W-:Y:S01]  /*b7c0*/  HMMA.16816.F32.BF16 R32, R100.reuse, R126, R32 ;  /* 0x0000007e6420723c */ /* 0x040fe20000041820 */
[----:B------:R-:W-:Y:S07]  /*b7d0*/  LDSM.16.MT88.4 R124, [R135+UR4+0x1900] ;  /* 0x00190004877c783b */ /* 0x000fee0008004200 */
[C---:B------:R-:W-:Y:S08]  /*b7e0*/  HMMA.16816.F32.BF16 R36, R100.reuse, R128, R36 ;  /* 0x000000806424723c */ /* 0x040ff00000041824 */
[C---:B------:R-:W-:Y:S08]  /*b7f0*/  HMMA.16816.F32.BF16 R40, R100.reuse, R130, R40 ;  /* 0x000000826428723c */ /* 0x040ff00000041828 */
[C---:B------:R-:W-:Y:S07]  /*b800*/  HMMA.16816.F32.BF16 R44, R100.reuse, R136, R44 ;  /* 0x00000088642c723c */ /* 0x040fee000004182c */
[----:B------:R-:W-:Y:S01]  /*b810*/  F2FP.BF16.PACK_AB R136, R218, R191 ;  /* 0x000000bfda88723e */ /* 0x000fe200000010ff */
[C---:B------:R-:W-:Y:S04]  /*b820*/  HMMA.16816.F32.BF16 R48, R100.reuse, R138, R48 ;  /* 0x0000008a6430723c */ /* 0x040fe80000041830 */
[----:B------:R-:W-:Y:S01]  /*b830*/  F2FP.BF16.PACK_AB R137, R222, R219 ;  /* 0x000000dbde89723e */ /* 0x000fe200000010ff */
[----:B------:R-:W-:Y:S02]  /*b840*/  FADD.FTZ R191, R191, R180 ;  /* 0x000000b4bfbf7221 */ /* 0x000fe40000010000 */
[----:B----4-:R-:W-:Y:S01]  /*b850*/  F2FP.BF16.PACK_AB R138, R220, R217 ;  /* 0x000000d9dc8a723e */ /* 0x010fe200000010ff */
[C---:B-1----:R-:W-:Y:S04]  /*b860*/  HMMA.16816.F32.BF16 R52, R100.reuse, R104, R52 ;  /* 0x000000686434723c */ /* 0x042fe80000041834 */
[----:B------:R-:W-:Y:S01]  /*b870*/  F2FP.BF16.PACK_AB R139, R224, R221 ;  /* 0x000000dde08b723e */ /* 0x000fe200000010ff */
[----:B------:R-:W-:Y:S02]  /*b880*/  FADD.FTZ R219, R219, R216 ;  /* 0x000000d8dbdb7221 */ /* 0x000fe40000010000 */
[----:B------:R-:W-:Y:S01]  /*b890*/  FADD.FTZ R218, R218, R191 ;  /* 0x000000bfdada7221 */ /* 0x000fe20000010000 */
[C---:B------:R-:W-:Y:S01]  /*b8a0*/  HMMA.16816.F32.BF16 R56, R100.reuse, R106, R56 ;  /* 0x0000006a6438723c */ /* 0x040fe20000041838 */
[----:B------:R-:W1:Y:S03]  /*b8b0*/  LDSM.16.MT88.4 R104, [R134+UR4+0x5100] ;  /* 0x005100048668783b */ /* 0x000e660008004200 */
[----:B------:R-:W-:Y:S02]  /*b8c0*/  FADD.FTZ R222, R222, R219 ;  /* 0x000000dbdede7221 */ /* 0x000fe40000010000 */
[----:B------:R-:W-:Y:S02]  /*b8d0*/  FADD.FTZ R205, R217, R218 ;  /* 0x000000dad9cd7221 */ /* 0x000fe40000010000 */
[C---:B--2---:R-:W-:Y:S04]  /*b8e0*/  HMMA.16816.F32.BF16 R60, R100.reuse, R108, R60 ;  /* 0x0000006c643c723c */ /* 0x044fe8000004183c */
[----:B------:R-:W-:Y:S02]  /*b8f0*/  FADD.FTZ R221, R221, R222 ;  /* 0x000000dedddd7221 */ /* 0x000fe40000010000 */
[----:B------:R-:W-:Y:S02]  /*b900*/  FADD.FTZ R205, R220, R205 ;  /* 0x000000cddccd7221 */ /* 0x000fe40000010000 */
[C---:B------:R-:W-:Y:S01]  /*b910*/  HMMA.16816.F32.BF16 R64, R100.reuse, R110, R64 ;  /* 0x0000006e6440723c */ /* 0x040fe20000041840 */
[----:B------:R-:W2:Y:S03]  /*b920*/  LDSM.16.MT88.4 R108, [R160+0x5100] ;  /* 0x00510000a06c783b */ /* 0x000ea60000004200 */
[----:B------:R-:W-:Y:S04]  /*b930*/  FADD.FTZ R206, R224, R221 ;  /* 0x000000dde0ce7221 */ /* 0x000fe80000010000 */
[C---:B------:R-:W-:Y:S08]  /*b940*/  HMMA.16816.F32.BF16 R68, R100.reuse, R112, R68 ;  /* 0x000000706444723c */ /* 0x040ff00000041844 */
        /* <DEDUP_REMOVED lines=13> */
[----:B------:R3:W4:Y:S07]  /*ba20*/  LDSM.16.MT88.4 R12, [R133+0x5900] ;  /* 0x00590000850c783b */ /* 0x00072e0000004200 */
[C---:B------:R-:W-:Y:S07]  /*ba30*/  HMMA.16816.F32.BF16 R116, R136.reuse, R114, R16 ;  /* 0x000000728874723c */ /* 0x040fee0000041810 */
[----:B------:R-:W-:Y:S01]  /*ba40*/  @P0 LEA R18, P6, R3, c[0x0][0x1c8], 0x1 ;  /* 0x0000720003120a11 */ /* 0x000fe200078c08ff */
[C---:B------:R-:W-:Y:S08]  /*ba50*/  HMMA.16816.F32.BF16 R112, R136.reuse, R140, R20 ;  /* 0x0000008c8870723c */ /* 0x040ff00000041814 */
[C---:B------:R-:W-:Y:S04]  /*ba60*/  HMMA.16816.F32.BF16 R108, R136.reuse, R142, R24 ;  /* 0x0000008e886c723c */ /* 0x040fe80000041818 */
[----:B---3--:R-:W-:Y:S04]  /*ba70*/  MOV R133, R2 ;  /* 0x0000000200857202 */ /* 0x008fe80000000f00 */
        /* <DEDUP_REMOVED lines=9> */
[C---:B------:R-:W-:Y:S01]  /*bb10*/  HMMA.16816.F32.BF16 R64, R136.reuse, R6, R64 ;  /* 0x000000068840723c */ /* 0x040fe20000041840 */
[----:B------:R-:W1:Y:S07]  /*bb20*/  LDSM.16.MT88.4 R4, [R134+UR4+0x5900] ;  /* 0x005900048604783b */ /* 0x000e6e0008004200 */
[C---:B--2---:R-:W-:Y:S07]  /*bb30*/  HMMA.16816.F32.BF16 R68, R136.reuse, R8, R68 ;  /* 0x000000088844723c */ /* 0x044fee0000041844 */
[----:B------:R-:W-:Y:S01]  /*bb40*/  @P0 IADD3 R8, P5, R211, UR22, RZ ;  /* 0x00000016d3080c10 */ /* 0x000fe2000ffbe0ff */
[C---:B------:R-:W-:Y:S04]  /*bb50*/  HMMA.16816.F32.BF16 R72, R136.reuse, R10, R72 ;  /* 0x0000000a8848723c */ /* 0x040fe80000041848 */
[----:B------:R-:W-:Y:S02]  /*bb60*/  @P0 IADD3.X R9, R210, UR23, RZ, P5, !PT ;  /* 0x00000017d2090c10 */ /* 0x000fe4000affe4ff */
[----:B------:R-:W-:Y:S02]  /*bb70*/  @P0 IADD3 R24, P5, R196, UR24, RZ ;  /* 0x00000018c4180c10 */ /* 0x000fe4000ffbe0ff */
[----:B------:R-:W-:Y:S01]  /*bb80*/  @P0 IADD3.X R10, R203, UR23, RZ, P4, !PT ;  /* 0x00000017cb0a0c10 */ /* 0x000fe2000a7fe4ff */
[C---:B----4-:R-:W-:Y:S03]  /*bb90*/  HMMA.16816.F32.BF16 R76, R136.reuse, R12, R76 ;  /* 0x0000000c884c723c */ /* 0x050fe6000004184c */
[C---:B------:R-:W-:Y:S02]  /*bba0*/  @P0 LEA R16, P4, R8.reuse, c[0x0][0x1c8], 0x1 ;  /* 0x0000720008100a11 */ /* 0x040fe400078808ff */
[----:B------:R-:W-:Y:S02]  /*bbb0*/  @P0 LEA.HI.X R19, R3, c[0x0][0x1cc], R10, 0x1, P6 ;  /* 0x0000730003130a11 */ /* 0x000fe400030f0c0a */
[----:B------:R-:W-:Y:S01]  /*bbc0*/  @P0 LEA.HI.X R17, R8, c[0x0][0x1cc], R9, 0x1, P4 ;  /* 0x0000730008110a11 */ /* 0x000fe200020f0c09 */
[C---:B------:R-:W-:Y:S01]  /*bbd0*/  HMMA.16816.F32.BF16 R80, R136.reuse, R14, R80 ;  /* 0x0000000e8850723c */ /* 0x040fe20000041850 */
[----:B------:R-:W2:Y:S03]  /*bbe0*/  LDSM.16.MT88.4 R8, [R160+0x5900] ;  /* 0x00590000a008783b */ /* 0x000ea60000004200 */
[----:B------:R-:W-:Y:S01]  /*bbf0*/  @P0 IADD3 R22, P4, R209, UR22, RZ ;  /* 0x00000016d1160c10 */ /* 0x000fe2000ff9e0ff */
[----:B------:R-:W-:Y:S02]  /*bc00*/  @UP1 UIADD3.X UR22, UR13, UR23, URZ, UP0, !UPT ;  /* 0x000000170d161290 */ /* 0x000fe400087fe43f */
[----:B------:R-:W-:Y:S01]  /*bc10*/  UISETP.GE.AND UP0, UPT, UR15, 0x1, UPT ;  /* 0x000000010f00788c */ /* 0x000fe2000bf06270 */
[----:B------:R-:W-:Y:S01]  /*bc20*/  @P0 LEA R20, P6, R22, c[0x0][0x1c8], 0x1 ;  /* 0x0000720016140a11 */ /* 0x000fe200078c08ff */
[C---:B-1----:R-:W-:Y:S01]  /*bc30*/  HMMA.16816.F32.BF16 R84, R136.reuse, R4, R84 ;  /* 0x000000048854723c */ /* 0x042fe20000041854 */
[----:B------:R-:W-:Y:S02]  /*bc40*/  UISETP.GE.AND UP1, UPT, UR5, 0x1, UPT ;  /* 0x000000010500788c */ /* 0x000fe4000bf26270 */
[----:B------:R-:W-:Y:S01]  /*bc50*/  USEL UR15, UR25, URZ, !UP0 ;  /* 0x0000003f190f7287 */ /* 0x000fe2000c000000 */
[----:B------:R-:W-:Y:S01]  /*bc60*/  @P0 IADD3.X R3, R208, UR23, RZ, P4, !PT ;  /* 0x00000017d0030c10 */ /* 0x000fe2000a7fe4ff */
[----:B------:R-:W-:Y:S01]  /*bc70*/  UISETP.GT.AND UP0, UPT, UR21, UR20, UPT ;  /* 0x000000141500728c */ /* 0x000fe2000bf04270 */
[----:B------:R-:W-:Y:S01]  /*bc80*/  @P0 LEA R12, P4, R24, c[0x0][0x1c8], 0x1 ;  /* 0x00007200180c0a11 */ /* 0x000fe200078808ff */
[----:B------:R-:W-:Y:S01]  /*bc90*/  UIADD3 UR21, UR5, 0x1, URZ ;  /* 0x0000000105157890 */ /* 0x000fe2000fffe03f */
[----:B------:R-:W-:Y:S01]  /*bca0*/  @P0 IADD3.X R13, R203, UR22, RZ, P5, !PT ;  /* 0x00000016cb0d0c10 */ /* 0x000fe2000affe4ff */
[C---:B------:R-:W-:Y:S02]  /*bcb0*/  HMMA.16816.F32.BF16 R88, R136.reuse, R6, R88 ;  /* 0x000000068858723c */ /* 0x040fe40000041858 */
[----:B------:R-:W-:Y:S01]  /*bcc0*/  USEL UR5, UR21, URZ, !UP1 ;  /* 0x0000003f15057287 */ /* 0x000fe2000c800000 */
[----:B------:R-:W-:Y:S02]  /*bcd0*/  @P0 LEA.HI.X R21, R22, c[0x0][0x1cc], R3, 0x1, P6 ;  /* 0x0000730016150a11 */ /* 0x000fe400030f0c03 */
[----:B------:R-:W-:Y:S01]  /*bce0*/  MOV R22, UR15 ;  /* 0x0000000f00167c02 */ /* 0x000fe20008000f00 */
[----:B------:R-:W-:Y:S01]  /*bcf0*/  UMOV UR21, UR17 ;  /* 0x0000001100157c82 */ /* 0x000fe20008000000 */
[----:B------:R-:W-:Y:S02]  /*bd00*/  @P0 LEA.HI.X R13, R24, c[0x0][0x1cc], R13, 0x1, P4 ;  /* 0x00007300180d0a11 */ /* 0x000fe400020f0c0d */
[----:B------:R-:W-:Y:S03]  /*bd10*/  @P0 IADD3 R3, P4, R211, UR24, RZ ;  /* 0x00000018d3030c10 */ /* 0x000fe6000ff9e0ff */
[----:B------:R-:W-:Y:S01]  /*bd20*/  @P0 IMAD R25, R22, 0x3000, R193 ;  /* 0x0000300016190824 */ /* 0x000fe200078e02c1 */
[----:B------:R-:W-:Y:S02]  /*bd30*/  @P0 LEA R14, P6, R3, c[0x0][0x1c8], 0x1 ;  /* 0x00007200030e0a11 */ /* 0x000fe400078c08ff */
[----:B------:R-:W-:Y:S02]  /*bd40*/  @P0 IADD3.X R24, R210, UR22, RZ, P4, !PT ;  /* 0x00000016d2180c10 */ /* 0x000fe4000a7fe4ff */
[----:B------:R-:W-:Y:S02]  /*bd50*/  @P0 IADD3 R23, P5, R209, UR24, RZ ;  /* 0x00000018d1170c10 */ /* 0x000fe4000ffbe0ff */
[----:B------:R-:W-:Y:S02]  /*bd60*/  @P0 LEA.HI.X R15, R3, c[0x0][0x1cc], R24, 0x1, P6 ;  /* 0x00007300030f0a11 */ /* 0x000fe400030f0c18 */
[----:B------:R-:W-:Y:S02]  /*bd70*/  @P0 SHF.L.U32 R3, R25, 0x1, RZ ;  /* 0x0000000119030819 */ /* 0x000fe400000006ff */
[C---:B------:R-:W-:Y:S01]  /*bd80*/  @P0 LEA R22, P4, R23.reuse, c[0x0][0x1c8], 0x1 ;  /* 0x0000720017160a11 */ /* 0x040fe200078808ff */
[C---:B--2---:R-:W-:Y:S02]  /*bd90*/  HMMA.16816.F32.BF16 R92, R136.reuse, R8, R92 ;  /* 0x00000008885c723c */ /* 0x044fe4000004185c */
[----:B------:R-:W-:Y:S01]  /*bda0*/  @!PT LDS RZ, [RZ] ;  /* 0x00000000fffff984 */ /* 0x000fe20000000800 */
[----:B------:R-:W-:Y:S01]  /*bdb0*/  @!PT LDS RZ, [RZ] ;  /* 0x00000000fffff984 */ /* 0x000fe20000000800 */
[----:B------:R-:W-:Y:S01]  /*bdc0*/  @!PT LDS RZ, [RZ] ;  /* 0x00000000fffff984 */ /* 0x000fe20000000800 */
[----:B------:R1:W-:Y:S01]  /*bdd0*/  @P0 LDGSTS.E.BYPASS.LTC128B.128 [R3+0xc100], [R18.64], !P3 ;  /* 0x0c10000012030fae */ /* 0x0003e2000d901d52 */
[----:B------:R-:W-:Y:S04]  /*bde0*/  @P0 IADD3.X R26, R208, UR22, RZ, P5, !PT ;  /* 0x00000016d01a0c10 */ /* 0x000fe8000affe4ff */
[----:B------:R-:W-:Y:S01]  /*bdf0*/  @P0 LEA.HI.X R23, R23, c[0x0][0x1cc], R26, 0x1, P4 ;  /* 0x0000730017170a11 */ /* 0x000fe200020f0c1a */
[----:B------:R-:W-:Y:S02]  /*be00*/  HMMA.16816.F32.BF16 R96, R136, R10, R96 ;  /* 0x0000000a8860723c */ /* 0x000fe40000041860 */
        /* <DEDUP_REMOVED lines=9> */
.L_x_818:
[----:B------:R-:W-:-:S06]  /*bea0*/  UISETP.GE.AND UP0, UPT, UR17, UR10, UPT ;  /* 0x0000000a1100728c */ /* 0x000fcc000bf06270 */
[----:B------:R-:W-:-:S13]  /*beb0*/  PLOP3.LUT P0, PT, PT, PT, UP0, 0x80, 0x0 ;  /* 0x000000000000781c */ /* 0x000fda0003f0f008 */
[----:B------:R-:W-:Y:S05]  /*bec0*/  @!P0 BRA `(.L_x_820) ;  /* 0x00003a9000008947 */ /* 0x000fea0003800000 */
[----:B------:R-:W-:Y:S01]  /*bed0*/  PLOP3.LUT P5, PT, PT, PT, UP3, 0x80, 0x0 ;  /* 0x000000000000781c */ /* 0x000fe20003faf038 */
[----:B------:R-:W-:Y:S01]  /*bee0*/  IMAD.MOV.U32 R133, RZ, RZ, 0x40 ;  /* 0x00000040ff857424 */ /* 0x000fe200078e00ff */
[----:B------:R-:W-:Y:S01]  /*bef0*/  PLOP3.LUT P4, PT, PT, PT, UP3, 0x80, 0x0 ;  /* 0x000000000000781c */ /* 0x000fe20003f8f038 */
[----:B------:R-:W-:Y:S01]  /*bf00*/  IMAD.MOV.U32 R3, RZ, RZ, R0 ;  /* 0x000000ffff037224 */ /* 0x000fe200078e0000 */
[----:B------:R-:W-:Y:S01]  /*bf10*/  LOP3.LUT P0, RZ, R207, 0x4, RZ, 0xc0, !PT ;  /* 0x00000004cfff7812 */ /* 0x000fe2000780c0ff */
[----:B------:R-:W-:Y:S01]  /*bf20*/  IMAD.MOV.U32 R132, RZ, RZ, R2 ;  /* 0x000000ffff847224 */ /* 0x000fe200078e0002 */
[C---:B------:R-:W-:Y:S01]  /*bf30*/  IADD3 R207, P6, R194.reuse, 0x40, RZ ;  /* 0x00000040c2cf7810 */ /* 0x040fe20007fde0ff */
[----:B------:R-:W-:Y:S01]  /*bf40*/  ULDC.64 UR8, c[0x0][0x208] ;  /* 0x0000820000087ab9 */ /* 0x000fe20000000a00 */
[----:B------:R-:W-:Y:S02]  /*bf50*/  SEL R133, R133, 0xffffffc0, !P0 ;  /* 0xffffffc085857807 */ /* 0x000fe40004000000 */
[----:B------:R-:W-:Y:S01]  /*bf60*/  IADD3 R214, P0, R194, 0x80, RZ ;  /* 0x00000080c2d67810 */ /* 0x000fe20007f1e0ff */
[----:B------:R-:W-:Y:S01]  /*bf70*/  IMAD.X R215, RZ, RZ, R199, P6 ;  /* 0x000000ffffd77224 */ /* 0x000fe200030e06c7 */
[----:B------:R-:W-:Y:S01]  /*bf80*/  IADD3 R210, P6, R196, 0x80, RZ ;  /* 0x00000080c4d27810 */ /* 0x000fe20007fde0ff */
[----:B------:R-:W-:Y:S01]  /*bf90*/  @P5 IMAD.HI.U32 R208, R200, c[0x0][0x2c8], RZ ;  /* 0x0000b200c8d05a27 */ /* 0x000fe200078e00ff */
[----:B------:R-:W-:-:S03]  /*bfa0*/  IADD3 R212, P5, R196, 0x40, RZ ;  /* 0x00000040c4d47810 */ /* 0x000fc60007fbe0ff */
[----:B------:R-:W-:Y:S01]  /*bfb0*/  IMAD.X R213, RZ, RZ, R199, P0 ;  /* 0x000000ffffd57224 */ /* 0x000fe200000e06c7 */
[----:B------:R-:W-:Y:S01]  /*bfc0*/  @P4 SHF.R.U32.HI R208, RZ, c[0x0][0x2cc], R208 ;  /* 0x0000b300ffd04a19 */ /* 0x000fe200000116d0 */
[--C-:B------:R-:W-:Y:S02]  /*bfd0*/  IMAD.X R211, RZ, RZ, R203.reuse, P5 ;  /* 0x000000ffffd37224 */ /* 0x100fe400028e06cb */
[----:B------:R-:W-:Y:S02]  /*bfe0*/  IMAD.X R209, RZ, RZ, R203, P6 ;  /* 0x000000ffffd17224 */ /* 0x000fe400030e06cb */
.L_x_829:
[----:B------:R-:W-:Y:S04]  /*bff0*/  DEPBAR.LE SB0, 0x2 ;  /* 0x000080800000791a */ /* 0x000fe80000000000 */
[----:B------:R-:W-:Y:S01]  /*c000*/  BAR.SYNC.DEFER_BLOCKING 0x0 ;  /* 0x0000000000007b1d */ /* 0x000fe20000010000 */
[----:B------:R-:W-:Y:S01]  /*c010*/  UIMAD UR4, UR5, 0x6000, URZ ;  /* 0x00006000050478a4 */ /* 0x000fe2000f8e023f */
[----:B------:R-:W-:Y:S01]  /*c020*/  IMAD.U32 R175, RZ, RZ, UR15 ;  /* 0x0000000fffaf7e24 */ /* 0x000fe2000f8e00ff */
[----:B------:R-:W-:Y:S04]  /*c030*/  UISETP.GE.AND UP1, UPT, UR10, UR17, UPT ;  /* 0x000000110a00728c */ /* 0x000fe8000bf26270 */
[----:B------:R-:W-:Y:S02]  /*c040*/  IADD3 R0, R188, UR4, RZ ;  /* 0x00000004bc007c10 */ /* 0x000fe4000fffe0ff */
[----:B------:R-:W-:Y:S03]  /*c050*/  PLOP3.LUT P0, PT, PT, PT, UP1, 0x80, 0x0 ;  /* 0x000000000000781c */ /* 0x000fe60003f0f018 */
[----:B------:R-:W-:Y:S01]  /*c060*/  IMAD.IADD R192, R189, 0x1, R0 ;  /* 0x00000001bdc07824 */ /* 0x000fe200078e0200 */
[----:B------:R-:W-:Y:S01]  /*c070*/  IADD3 R0, R133, R0, RZ ;  /* 0x0000000085007210 */ /* 0x000fe20007ffe0ff */
[----:B------:R-:W-:Y:S04]  /*c080*/  @!UP1 UIADD3 UR7, UR17, -0x1, URZ ;  /* 0xffffffff11079890 */ /* 0x000fe8000fffe03f */
[----:B------:R-:W-:Y:S02]  /*c090*/  @!UP1 USHF.R.S32.HI UR6, URZ, 0x1f, UR7 ;  /* 0x0000001f3f069899 */ /* 0x000fe40008011407 */
[----:B------:R-:W-:Y:S02]  /*c0a0*/  @!UP1 UIMAD.WIDE.U32 UR20, UR7, UR8, URZ ;  /* 0x00000008071492a5 */ /* 0x000fe4000f8e003f */
[----:B------:R-:W-:Y:S01]  /*c0b0*/  @!UP1 UIMAD UR6, UR6, UR8, URZ ;  /* 0x00000008060692a4 */ /* 0x000fe2000f8e023f */
[----:B------:R-:W-:Y:S01]  /*c0c0*/  @!P0 IMAD R175, R175, 0x6000, R204 ;  /* 0x00006000afaf8824 */ /* 0x000fe200078e02cc */
[----:B------:R-:W-:Y:S02]  /*c0d0*/  LDSM.16.M88.4 R32, [R190] ;  /* 0x00000000be20783b */ /* 0x000fe40000000200 */
[----:B------:R-:W-:Y:S02]  /*c0e0*/  @!UP1 UIMAD UR6, UR7, UR9, UR6 ;  /* 0x00000009070692a4 */ /* 0x000fe4000f8e0206 */
[----:B------:R-:W-:Y:S02]  /*c0f0*/  @!UP1 USHF.L.U32 UR7, UR20, 0x6, URZ ;  /* 0x0000000614079899 */ /* 0x000fe4000800063f */
[----:B------:R-:W-:Y:S01]  /*c100*/  @!UP1 UIADD3 UR6, UR21, UR6, URZ ;  /* 0x0000000615069290 */ /* 0x000fe2000fffe03f */
[----:B------:R-:W1:Y:S03]  /*c110*/  LDSM.16.M88.4 R8, [R188+UR4+0xc100] ;  /* 0x00c10004bc08783b */ /* 0x000e660008000200 */
[----:B------:R-:W-:Y:S01]  /*c120*/  @!P0 IADD3 R2, P5, R194, UR7, RZ ;  /* 0x00000007c2028c10 */ /* 0x000fe2000ffbe0ff */
[----:B------:R-:W-:Y:S02]  /*c130*/  @!UP1 USHF.L.U64.HI UR6, UR20, 0x6, UR6 ;  /* 0x0000000614069899 */ /* 0x000fe40008010206 */
[----:B------:R-:W-:Y:S01]  /*c140*/  @!UP1 UIADD3 UR20, UP0, UR12, UR7, URZ ;  /* 0x000000070c149290 */ /* 0x000fe2000ff1e03f */
[----:B------:R-:W2:Y:S01]  /*c150*/  LDSM.16.M88.4 R16, [R188+UR4+0xc900] ;  /* 0x00c90004bc10783b */ /* 0x000ea20008000200 */
[----:B------:R-:W-:Y:S02]  /*c160*/  @!P0 LEA R176, P4, R2, c[0x0][0x1f8], 0x1 ;  /* 0x00007e0002b08a11 */ /* 0x000fe400078808ff */
[----:B------:R-:W-:Y:S02]  /*c170*/  @!P0 IADD3.X R29, R199, UR6, RZ, P5, !PT ;  /* 0x00000006c71d8c10 */ /* 0x000fe4000affe4ff */
[----:B------:R-:W-:Y:S02]  /*c180*/  @!P0 IADD3 R30, P5, R214, UR7, RZ ;  /* 0x00000007d61e8c10 */ /* 0x000fe4000ffbe0ff */
[----:B------:R-:W3:Y:S01]  /*c190*/  LDSM.16.M88.4 R24, [R188+UR4+0xd100] ;  /* 0x00d10004bc18783b */ /* 0x000ee20008000200 */
[----:B------:R-:W-:Y:S02]  /*c1a0*/  @!P0 LEA.HI.X R177, R2, c[0x0][0x1fc], R29, 0x1, P4 ;  /* 0x00007f0002b18a11 */ /* 0x000fe400020f0c1d */
[----:B------:R-:W-:Y:S01]  /*c1b0*/  @!P0 IADD3 R29, P6, R207, UR7, RZ ;  /* 0x00000007cf1d8c10 */ /* 0x000fe2000ffde0ff */
[----:B------:R-:W-:Y:S01]  /*c1c0*/  @!UP1 UIADD3.X UR7, UR11, UR6, URZ, UP0, !UPT ;  /* 0x000000060b079290 */ /* 0x000fe200087fe43f */
[----:B------:R-:W-:Y:S01]  /*c1d0*/  @!P0 IADD3.X R31, R213, UR6, RZ, P5, !PT ;  /* 0x00000006d51f8c10 */ /* 0x000fe2000affe4ff */
[----:B------:R-:W-:Y:S01]  /*c1e0*/  UISETP.GE.AND UP0, UPT, UR15, 0x1, UPT ;  /* 0x000000010f00788c */ /* 0x000fe2000bf06270 */
[----:B------:R-:W4:Y:S01]  /*c1f0*/  LDSM.16.M88.4 R136, [R188+UR4+0xd900] ;  /* 0x00d90004bc88783b */ /* 0x000f220008000200 */
[C---:B------:R-:W-:Y:S02]  /*c200*/  @!P0 LEA R170, P5, R30.reuse, c[0x0][0x1f8], 0x1 ;  /* 0x00007e001eaa8a11 */ /* 0x040fe400078a08ff */
[----:B------:R-:W-:Y:S01]  /*c210*/  @!P0 IADD3.X R28, R215, UR6, RZ, P6, !PT ;  /* 0x00000006d71c8c10 */ /* 0x000fe2000b7fe4ff */
[----:B------:R-:W-:Y:S01]  /*c220*/  USHF.L.U32 UR6, UR17, 0x6, URZ ;  /* 0x0000000611067899 */ /* 0x000fe2000800063f */
[C---:B------:R-:W-:Y:S02]  /*c230*/  @!P0 LEA R172, P6, R29.reuse, c[0x0][0x1f8], 0x1 ;  /* 0x00007e001dac8a11 */ /* 0x040fe400078c08ff */
[----:B------:R-:W-:Y:S01]  /*c240*/  LDSM.16.M88.4 R140, [R186] ;  /* 0x00000000ba8c783b */ /* 0x000fe20000000200 */
[----:B------:R-:W-:Y:S02]  /*c250*/  @!P0 LEA.HI.X R171, R30, c[0x0][0x1fc], R31, 0x1, P5 ;  /* 0x00007f001eab8a11 */ /* 0x000fe400028f0c1f */
[----:B------:R-:W-:Y:S02]  /*c260*/  @!P0 LEA.HI.X R173, R29, c[0x0][0x1fc], R28, 0x1, P6 ;  /* 0x00007f001dad8a11 */ /* 0x000fe400030f0c1c */
[----:B------:R-:W-:Y:S02]  /*c270*/  @!P0 IADD3 R2, P4, R194, UR20, RZ ;  /* 0x00000014c2028c10 */ /* 0x000fe4000ff9e0ff */
[----:B------:R-:W5:Y:S02]  /*c280*/  LDSM.16.M88.4 R144, [R192+0xc100] ;  /* 0x00c10000c090783b */ /* 0x000f640000000200 */
[----:B------:R-:W-:Y:S02]  /*c290*/  @!P0 IADD3.X R149, R199, UR7, RZ, P4, !PT ;  /* 0x00000007c7958c10 */ /* 0x000fe4000a7fe4ff */
[C---:B------:R-:W-:Y:S01]  /*c2a0*/  @!P0 LEA R168, P4, R2.reuse, c[0x0][0x1f8], 0x1 ;  /* 0x00007e0002a88a11 */ /* 0x040fe200078808ff */
[C---:B-1----:R-:W-:Y:S03]  /*c2b0*/  HMMA.16816.F32.BF16 R4, R32.reuse, R8, RZ ;  /* 0x000000082004723c */ /* 0x042fe600000418ff */
[----:B------:R-:W-:Y:S02]  /*c2c0*/  @!P0 LEA.HI.X R169, R2, c[0x0][0x1fc], R149, 0x1, P4 ;  /* 0x00007f0002a98a11 */ /* 0x000fe400020f0c95 */
[----:B------:R-:W1:Y:S01]  /*c2d0*/  LDSM.16.M88.4 R148, [R192+0xc900] ;  /* 0x00c90000c094783b */ /* 0x000e620000000200 */
[----:B------:R-:W-:Y:S02]  /*c2e0*/  @!P0 IADD3 R2, P5, R214, UR20, RZ ;  /* 0x00000014d6028c10 */ /* 0x000fe4000ffbe0ff */
[C---:B------:R-:W-:Y:S04]  /*c2f0*/  HMMA.16816.F32.BF16 R8, R32.reuse, R10, RZ ;  /* 0x0000000a2008723c */ /* 0x040fe800000418ff */
[----:B------:R-:W-:Y:S04]  /*c300*/  @!P0 IADD3.X R153, R213, UR7, RZ, P5, !PT ;  /* 0x00000007d5998c10 */ /* 0x000fe8000affe4ff */
[C---:B--2---:R-:W-:Y:S08]  /*c310*/  HMMA.16816.F32.BF16 R12, R32.reuse, R16, RZ ;  /* 0x00000010200c723c */ /* 0x044ff000000418ff */
[C---:B------:R-:W-:Y:S08]  /*c320*/  HMMA.16816.F32.BF16 R16, R32.reuse, R18, RZ ;  /* 0x000000122010723c */ /* 0x040ff000000418ff */
[C---:B---3--:R-:W-:Y:S08]  /*c330*/  HMMA.16816.F32.BF16 R20, R32.reuse, R24, RZ ;  /* 0x000000182014723c */ /* 0x048ff000000418ff */
[C---:B------:R-:W-:Y:S08]  /*c340*/  HMMA.16816.F32.BF16 R24, R32.reuse, R26, RZ ;  /* 0x0000001a2018723c */ /* 0x040ff000000418ff */
[C---:B----4-:R-:W-:Y:S07]  /*c350*/  HMMA.16816.F32.BF16 R28, R32.reuse, R136, RZ ;  /* 0x00000088201c723c */ /* 0x050fee00000418ff */
[----:B------:R-:W-:Y:S01]  /*c360*/  @!P0 IADD3 R137, P4, R207, UR20, RZ ;  /* 0x00000014cf898c10 */ /* 0x000fe2000ff9e0ff */
[----:B------:R-:W-:Y:S04]  /*c370*/  HMMA.16816.F32.BF16 R32, R32, R138, RZ ;  /* 0x0000008a2020723c */ /* 0x000fe800000418ff */
[----:B------:R-:W-:Y:S02]  /*c380*/  @!P0 LEA R178, P6, R137, c[0x0][0x1f8], 0x1 ;  /* 0x00007e0089b28a11 */ /* 0x000fe400078c08ff */
[----:B------:R-:W-:Y:S02]  /*c390*/  @!P0 IADD3.X R136, R215, UR7, RZ, P4, !PT ;  /* 0x00000007d7888c10 */ /* 0x000fe4000a7fe4ff */
[C---:B-----5:R-:W-:Y:S05]  /*c3a0*/  HMMA.16816.F32.BF16 R4, R140.reuse, R144, R4 ;  /* 0x000000908c04723c */ /* 0x060fea0000041804 */
[C---:B------:R-:W-:Y:S02]  /*c3b0*/  @!P0 LEA R180, P4, R2.reuse, c[0x0][0x1f8], 0x1 ;  /* 0x00007e0002b48a11 */ /* 0x040fe400078808ff */
[----:B------:R-:W-:Y:S01]  /*c3c0*/  @!P0 LEA.HI.X R179, R137, c[0x0][0x1fc], R136, 0x1, P6 ;  /* 0x00007f0089b38a11 */ /* 0x000fe200030f0c88 */
[C---:B------:R-:W-:Y:S01]  /*c3d0*/  HMMA.16816.F32.BF16 R8, R140.reuse, R146, R8 ;  /* 0x000000928c08723c */ /* 0x040fe20000041808 */
[----:B------:R-:W2:Y:S03]  /*c3e0*/  LDSM.16.M88.4 R136, [R192+0xd100] ;  /* 0x00d10000c088783b */ /* 0x000ea60000000200 */
[----:B------:R-:W-:Y:S01]  /*c3f0*/  @!P0 LEA.HI.X R181, R2, c[0x0][0x1fc], R153, 0x1, P4 ;  /* 0x00007f0002b58a11 */ /* 0x000fe200020f0c99 */
[C---:B------:R-:W-:Y:S03]  /*c400*/  IMAD.IADD R2, R133.reuse, 0x1, R192 ;  /* 0x0000000185027824 */ /* 0x040fe600078e02c0 */
[C---:B-1----:R-:W-:Y:S01]  /*c410*/  HMMA.16816.F32.BF16 R12, R140.reuse, R148, R12 ;  /* 0x000000948c0c723c */ /* 0x042fe2000004180c */
[----:B------:R-:W1:Y:S07]  /*c420*/  LDSM.16.M88.4 R152, [R192+0xd900] ;  /* 0x00d90000c098783b */ /* 0x000e6e0000000200 */
[C---:B------:R-:W-:Y:S01]  /*c430*/  HMMA.16816.F32.BF16 R16, R140.reuse, R150, R16 ;  /* 0x000000968c10723c */ /* 0x040fe20000041810 */
[----:B------:R-:W-:Y:S01]  /*c440*/  @!PT LDS RZ, [RZ] ;  /* 0x00000000fffff984 */ /* 0x000fe20000000800 */
[----:B------:R-:W-:Y:S01]  /*c450*/  @!PT LDS RZ, [RZ] ;  /* 0x00000000fffff984 */ /* 0x000fe20000000800 */
[----:B------:R-:W-:Y:S01]  /*c460*/  @!PT LDS RZ, [RZ] ;  /* 0x00000000fffff984 */ /* 0x000fe20000000800 */
[----:B------:R3:W-:Y:S07]  /*c470*/  @!P0 LDGSTS.E.BYPASS.LTC128B.128 [R175], [R176.64], !P3 ;  /* 0x00000000b0af8fae */ /* 0x0007ee000d901d52 */
[----:B------:R3:W-:Y:S07]  /*c480*/  @!P0 LDGSTS.E.BYPASS.LTC128B.128 [R175+0x2000], [R172.64], !P2 ;  /* 0x02000000acaf8fae */ /* 0x0007ee000d101d52 */
[----:B------:R4:W-:Y:S07]  /*c490*/  @!P0 LDGSTS.E.BYPASS.LTC128B.128 [R175+0x4000], [R170.64], !P1 ;  /* 0x04000000aaaf8fae */ /* 0x0009ee000c901d52 */
[----:B------:R4:W-:Y:S01]  /*c4a0*/  @!P0 LDGSTS.E.BYPASS.LTC128B.128 [R175+0x1000], [R168.64], !P3 ;  /* 0x01000000a8af8fae */ /* 0x0009e2000d901d52 */
[C---:B--2---:R-:W-:Y:S06]  /*c4b0*/  HMMA.16816.F32.BF16 R20, R140.reuse, R136, R20 ;  /* 0x000000888c14723c */ /* 0x044fec0000041814 */
[----:B------:R3:W-:Y:S02]  /*c4c0*/  @!P0 LDGSTS.E.BYPASS.LTC128B.128 [R175+0x3000], [R178.64], !P2 ;  /* 0x03000000b2af8fae */ /* 0x0007e4000d101d52 */
[C---:B------:R-:W-:Y:S05]  /*c4d0*/  HMMA.16816.F32.BF16 R24, R140.reuse, R138, R24 ;  /* 0x0000008a8c18723c */ /* 0x040fea0000041818 */
[----:B------:R3:W-:Y:S01]  /*c4e0*/  @!P0 LDGSTS.E.BYPASS.LTC128B.128 [R175+0x5000], [R180.64], !P1 ;  /* 0x05000000b4af8fae */ /* 0x0007e2000c901d52 */
[----:B------:R-:W-:Y:S02]  /*c4f0*/  PLOP3.LUT P0, PT, PT, PT, UP3, 0x80, 0x0 ;  /* 0x000000000000781c */ /* 0x000fe40003f0f038 */
[C---:B-1----:R-:W-:Y:S04]  /*c500*/  HMMA.16816.F32.BF16 R28, R140.reuse, R152, R28 ;  /* 0x000000988c1c723c */ /* 0x042fe8000004181c */
[----:B------:R-:W-:Y:S04]  /*c510*/  LDSM.16.M88.4 R156, [R185] ;  /* 0x00000000b99c783b */ /* 0x000fe80000000200 */
[----:B------:R-:W-:Y:S03]  /*c520*/  HMMA.16816.F32.BF16 R32, R140, R154, R32 ;  /* 0x0000009a8c20723c */ /* 0x000fe60000041820 */
[----:B------:R-:W1:Y:S07]  /*c530*/  LDSM.16.M88.4 R160, [R0+0xc100] ;  /* 0x00c1000000a0783b */ /* 0x000e6e0000000200 */
[----:B------:R-:W2:Y:S07]  /*c540*/  LDSM.16.M88.4 R164, [R0+0xc900] ;  /* 0x00c9000000a4783b */ /* 0x000eae0000000200 */
[----:B------:R-:W5:Y:S07]  /*c550*/  LDSM.16.M88.4 R144, [R0+0xd100] ;  /* 0x00d100000090783b */ /* 0x000f6e0000000200 */
[----:B------:R-:W3:Y:S07]  /*c560*/  LDSM.16.M88.4 R148, [R0+0xd900] ;  /* 0x00d900000094783b */ /* 0x000eee0000000200 */
[----:B------:R-:W-:Y:S07]  /*c570*/  LDSM.16.M88.4 R136, [R184] ;  /* 0x00000000b888783b */ /* 0x000fee0000000200 */
[----:B----4-:R-:W4:Y:S01]  /*c580*/  LDSM.16.M88.4 R168, [R2+0xc100] ;  /* 0x00c1000002a8783b */ /* 0x010f220000000200 */
[C---:B-1----:R-:W-:Y:S06]  /*c590*/  HMMA.16816.F32.BF16 R4, R156.reuse, R160, R4 ;  /* 0x000000a09c04723c */ /* 0x042fec0000041804 */
[----:B------:R-:W1:Y:S02]  /*c5a0*/  LDSM.16.M88.4 R140, [R2+0xc900] ;  /* 0x00c90000028c783b */ /* 0x000e640000000200 */
[C---:B------:R-:W-:Y:S05]  /*c5b0*/  HMMA.16816.F32.BF16 R8, R156.reuse, R162, R8 ;  /* 0x000000a29c08723c */ /* 0x040fea0000041808 */
[----:B------:R-:W1:Y:S03]  /*c5c0*/  LDSM.16.M88.4 R152, [R2+0xd100] ;  /* 0x00d100000298783b */ /* 0x000e660000000200 */
[C---:B--2---:R-:W-:Y:S04]  /*c5d0*/  HMMA.16816.F32.BF16 R12, R156.reuse, R164, R12 ;  /* 0x000000a49c0c723c */ /* 0x044fe8000004180c */
[----:B------:R-:W2:Y:S04]  /*c5e0*/  LDSM.16.M88.4 R160, [R2+0xd900] ;  /* 0x00d9000002a0783b */ /* 0x000ea80000000200 */
[C---:B------:R-:W-:Y:S03]  /*c5f0*/  HMMA.16816.F32.BF16 R16, R156.reuse, R166, R16 ;  /* 0x000000a69c10723c */ /* 0x040fe60000041810 */
[----:B------:R-:W-:Y:S05]  /*c600*/  LDSM.16.M88.4 R164, [R188+UR4+0xe100] ;  /* 0x00e10004bca4783b */ /* 0x000fea0008000200 */
[C---:B-----5:R-:W-:Y:S02]  /*c610*/  HMMA.16816.F32.BF16 R20, R156.reuse, R144, R20 ;  /* 0x000000909c14723c */ /* 0x060fe40000041814 */
[----:B---3--:R-:W-:Y:S06]  /*c620*/  LDSM.16.M88.4 R172, [R192+0xf900] ;  /* 0x00f90000c0ac783b */ /* 0x008fec0000000200 */
[C---:B------:R-:W-:Y:S01]  /*c630*/  HMMA.16816.F32.BF16 R24, R156.reuse, R146, R24 ;  /* 0x000000929c18723c */ /* 0x040fe20000041818 */
[----:B------:R-:W3:Y:S07]  /*c640*/  LDSM.16.M88.4 R144, [R190+0x4000] ;  /* 0x00400000be90783b */ /* 0x000eee0000000200 */
[C---:B------:R-:W-:Y:S01]  /*c650*/  HMMA.16816.F32.BF16 R28, R156.reuse, R148, R28 ;  /* 0x000000949c1c723c */ /* 0x040fe2000004181c */
[----:B------:R-:W-:Y:S07]  /*c660*/  LDSM.16.M88.4 R176, [R190+0x8000] ;  /* 0x00800000beb0783b */ /* 0x000fee0000000200 */
[----:B------:R-:W-:Y:S01]  /*c670*/  HMMA.16816.F32.BF16 R32, R156, R150, R32 ;  /* 0x000000969c20723c */ /* 0x000fe20000041820 */
[----:B------:R-:W5:Y:S07]  /*c680*/  LDSM.16.M88.4 R148, [R188+UR4+0xe900] ;  /* 0x00e90004bc94783b */ /* 0x000f6e0008000200 */
[C---:B----4-:R-:W-:Y:S01]  /*c690*/  HMMA.16816.F32.BF16 R4, R136.reuse, R168, R4 ;  /* 0x000000a88804723c */ /* 0x050fe20000041804 */
[----:B------:R-:W4:Y:S07]  /*c6a0*/  LDSM.16.M88.4 R156, [R188+UR4+0xf100] ;  /* 0x00f10004bc9c783b */ /* 0x000f2e0008000200 */
[C---:B------:R-:W-:Y:S01]  /*c6b0*/  HMMA.16816.F32.BF16 R8, R136.reuse, R170, R8 ;  /* 0x000000aa8808723c */ /* 0x040fe20000041808 */
[----:B------:R-:W3:Y:S07]  /*c6c0*/  LDSM.16.M88.4 R168, [R188+UR4+0xf900] ;  /* 0x00f90004bca8783b */ /* 0x000eee0008000200 */
[C---:B-1----:R-:W-:Y:S01]  /*c6d0*/  HMMA.16816.F32.BF16 R12, R136.reuse, R140, R12 ;  /* 0x0000008c880c723c */ /* 0x042fe2000004180c */
[----:B------:R-:W-:Y:S07]  /*c6e0*/  LDSM.16.M88.4 R180, [R188+UR4+0x10100] ;  /* 0x01010004bcb4783b */ /* 0x000fee0008000200 */
[C---:B------:R-:W-:Y:S01]  /*c6f0*/  HMMA.16816.F32.BF16 R16, R136.reuse, R142, R16 ;  /* 0x0000008e8810723c */ /* 0x040fe20000041810 */
[----:B------:R-:W-:Y:S07]  /*c700*/  LDSM.16.M88.4 R140, [R192+0xe100] ;  /* 0x00e10000c08c783b */ /* 0x000fee0000000200 */
[C---:B------:R-:W-:Y:S01]  /*c710*/  HMMA.16816.F32.BF16 R20, R136.reuse, R152, R20 ;  /* 0x000000988814723c */ /* 0x040fe20000041814 */
[----:B------:R-:W0:Y:S07]  /*c720*/  LDGDEPBAR ;  /* 0x00000000000079af */ /* 0x000e2e0000000000 */
[C---:B------:R-:W-:Y:S01]  /*c730*/  HMMA.16816.F32.BF16 R24, R136.reuse, R154, R24 ;  /* 0x0000009a8818723c */ /* 0x040fe20000041818 */
[----:B------:R-:W-:Y:S07]  /*c740*/  LDSM.16.M88.4 R152, [R192+0xe900] ;  /* 0x00e90000c098783b */ /* 0x000fee0000000200 */
[C---:B--2---:R-:W-:Y:S08]  /*c750*/  HMMA.16816.F32.BF16 R28, R136.reuse, R160, R28 ;  /* 0x000000a0881c723c */ /* 0x044ff0000004181c */
[----:B------:R-:W-:Y:S01]  /*c760*/  HMMA.16816.F32.BF16 R32, R136, R162, R32 ;  /* 0x000000a28820723c */ /* 0x000fe20000041820 */
[----:B------:R-:W1:Y:S07]  /*c770*/  LDSM.16.M88.4 R136, [R186+0x4000] ;  /* 0x00400000ba88783b */ /* 0x000e6e0000000200 */
[C---:B---3--:R-:W-:Y:S01]  /*c780*/  HMMA.16816.F32.BF16 R4, R144.reuse, R164, R4 ;  /* 0x000000a49004723c */ /* 0x048fe20000041804 */
[----:B------:R-:W2:Y:S07]  /*c790*/  LDSM.16.M88.4 R160, [R192+0xf100] ;  /* 0x00f10000c0a0783b */ /* 0x000eae0000000200 */
[C---:B------:R-:W-:Y:S01]  /*c7a0*/  HMMA.16816.F32.BF16 R8, R144.reuse, R166, R8 ;  /* 0x000000a69008723c */ /* 0x040fe20000041808 */
[----:B------:R-:W-:Y:S07]  /*c7b0*/  LDSM.16.M88.4 R164, [R2+0xe100] ;  /* 0x00e1000002a4783b */ /* 0x000fee0000000200 */
[C---:B-----5:R-:W-:Y:S08]  /*c7c0*/  HMMA.16816.F32.BF16 R12, R144.reuse, R148, R12 ;  /* 0x00000094900c723c */ /* 0x060ff0000004180c */
[C---:B------:R-:W-:Y:S01]  /*c7d0*/  HMMA.16816.F32.BF16 R16, R144.reuse, R150, R16 ;  /* 0x000000969010723c */ /* 0x040fe20000041810 */
[----:B------:R-:W-:Y:S07]  /*c7e0*/  LDSM.16.M88.4 R148, [R185+0x4000] ;  /* 0x00400000b994783b */ /* 0x000fee0000000200 */
[C---:B----4-:R-:W-:Y:S08]  /*c7f0*/  HMMA.16816.F32.BF16 R20, R144.reuse, R156, R20 ;  /* 0x0000009c9014723c */ /* 0x050ff00000041814 */
[C---:B------:R-:W-:Y:S01]  /*c800*/  HMMA.16816.F32.BF16 R24, R144.reuse, R158, R24 ;  /* 0x0000009e9018723c */ /* 0x040fe20000041818 */
[----:B------:R-:W3:Y:S07]  /*c810*/  LDSM.16.M88.4 R156, [R0+0xe100] ;  /* 0x00e10000009c783b */ /* 0x000eee0000000200 */
        /* <DEDUP_REMOVED lines=9> */
[C---:B--2---:R-:W-:Y:S08]  /*c8b0*/  HMMA.16816.F32.BF16 R20, R136.reuse, R160, R20 ;  /* 0x000000a08814723c */ /* 0x044ff00000041814 */
[C---:B------:R-:W-:Y:S01]  /*c8c0*/  HMMA.16816.F32.BF16 R24, R136.reuse, R162, R24 ;  /* 0x000000a28818723c */ /* 0x040fe20000041818 */
[----:B------:R-:W2:Y:S07]  /*c8d0*/  LDSM.16.M88.4 R160, [R184+0x4000] ;  /* 0x00400000b8a0783b */ /* 0x000eae0000000200 */
[C---:B------:R-:W-:Y:S08]  /*c8e0*/  HMMA.16816.F32.BF16 R28, R136.reuse, R172, R28 ;  /* 0x000000ac881c723c */ /* 0x040ff0000004181c */
[----:B------:R-:W-:Y:S07]  /*c8f0*/  HMMA.16816.F32.BF16 R32, R136, R174, R32 ;  /* 0x000000ae8820723c */ /* 0x000fee0000041820 */
[----:B------:R-:W-:Y:S01]  /*c900*/  IADD3 R136, R133, UR4, R188 ;  /* 0x0000000485887c10 */ /* 0x000fe2000fffe0bc */
[C---:B---3--:R-:W-:Y:S05]  /*c910*/  HMMA.16816.F32.BF16 R4, R148.reuse, R156, R4 ;  /* 0x0000009c9404723c */ /* 0x048fea0000041804 */
[----:B------:R-:W-:Y:S03]  /*c920*/  IADD3 R191, R189, R136, RZ ;  /* 0x00000088bdbf7210 */ /* 0x000fe60007ffe0ff */
[C---:B------:R-:W-:Y:S01]  /*c930*/  HMMA.16816.F32.BF16 R8, R148.reuse, R158, R8 ;  /* 0x0000009e9408723c */ /* 0x040fe20000041808 */
[----:B------:R-:W-:Y:S07]  /*c940*/  LDSM.16.M88.4 R156, [R192+0x10100] ;  /* 0x01010000c09c783b */ /* 0x000fee0000000200 */
[C---:B-1----:R-:W-:Y:S01]  /*c950*/  HMMA.16816.F32.BF16 R12, R148.reuse, R140, R12 ;  /* 0x0000008c940c723c */ /* 0x042fe2000004180c */
[----:B------:R-:W1:Y:S07]  /*c960*/  LDSM.16.M88.4 R136, [R191+0xe900] ;  /* 0x00e90000bf88783b */ /* 0x000e6e0000000200 */
[C---:B------:R-:W-:Y:S01]  /*c970*/  HMMA.16816.F32.BF16 R16, R148.reuse, R142, R16 ;  /* 0x0000008e9410723c */ /* 0x040fe20000041810 */
[----:B------:R-:W3:Y:S07]  /*c980*/  LDSM.16.M88.4 R168, [R191+0xf100] ;  /* 0x00f10000bfa8783b */ /* 0x000eee0000000200 */
[C---:B------:R-:W-:Y:S01]  /*c990*/  HMMA.16816.F32.BF16 R20, R148.reuse, R144, R20 ;  /* 0x000000909414723c */ /* 0x040fe20000041814 */
[----:B------:R-:W5:Y:S07]  /*c9a0*/  LDSM.16.M88.4 R172, [R191+0xf900] ;  /* 0x00f90000bfac783b */ /* 0x000f6e0000000200 */
[C---:B------:R-:W-:Y:S01]  /*c9b0*/  HMMA.16816.F32.BF16 R24, R148.reuse, R146, R24 ;  /* 0x000000929418723c */ /* 0x040fe20000041818 */
[----:B------:R-:W3:Y:S07]  /*c9c0*/  LDSM.16.M88.4 R140, [R188+UR4+0x10900] ;  /* 0x01090004bc8c783b */ /* 0x000eee0008000200 */
[C---:B----4-:R-:W-:Y:S01]  /*c9d0*/  HMMA.16816.F32.BF16 R28, R148.reuse, R152, R28 ;  /* 0x00000098941c723c */ /* 0x050fe2000004181c */
[----:B------:R-:W4:Y:S07]  /*c9e0*/  LDSM.16.M88.4 R144, [R188+UR4+0x11100] ;  /* 0x01110004bc90783b */ /* 0x000f2e0008000200 */
[----:B------:R-:W-:Y:S01]  /*c9f0*/  HMMA.16816.F32.BF16 R32, R148, R154, R32 ;  /* 0x0000009a9420723c */ /* 0x000fe20000041820 */
[----:B------:R-:W4:Y:S07]  /*ca00*/  LDSM.16.M88.4 R148, [R188+UR4+0x11900] ;  /* 0x01190004bc94783b */ /* 0x000f2e0008000200 */
[C---:B--2---:R-:W-:Y:S01]  /*ca10*/  HMMA.16816.F32.BF16 R4, R160.reuse, R164, R4 ;  /* 0x000000a4a004723c */ /* 0x044fe20000041804 */
[----:B------:R-:W2:Y:S07]  /*ca20*/  LDSM.16.M88.4 R152, [R186+0x8000] ;  /* 0x00800000ba98783b */ /* 0x000eae0000000200 */
[C---:B------:R-:W-:Y:S01]  /*ca30*/  HMMA.16816.F32.BF16 R8, R160.reuse, R166, R8 ;  /* 0x000000a6a008723c */ /* 0x040fe20000041808 */
[----:B------:R-:W-:Y:S07]  /*ca40*/  LDSM.16.M88.4 R164, [R192+0x11900] ;  /* 0x01190000c0a4783b */ /* 0x000fee0000000200 */
[C---:B-1----:R-:W-:Y:S08]  /*ca50*/  HMMA.16816.F32.BF16 R12, R160.reuse, R136, R12 ;  /* 0x00000088a00c723c */ /* 0x042ff0000004180c */
[C---:B------:R-:W-:Y:S01]  /*ca60*/  HMMA.16816.F32.BF16 R16, R160.reuse, R138, R16 ;  /* 0x0000008aa010723c */ /* 0x040fe20000041810 */
[----:B------:R-:W1:Y:S07]  /*ca70*/  LDSM.16.M88.4 R136, [R192+0x10900] ;  /* 0x01090000c088783b */ /* 0x000e6e0000000200 */
[C---:B---3--:R-:W-:Y:S08]  /*ca80*/  HMMA.16816.F32.BF16 R20, R160.reuse, R168, R20 ;  /* 0x000000a8a014723c */ /* 0x048ff00000041814 */
[C---:B------:R-:W-:Y:S01]  /*ca90*/  HMMA.16816.F32.BF16 R24, R160.reuse, R170, R24 ;  /* 0x000000aaa018723c */ /* 0x040fe20000041818 */
[----:B------:R-:W-:Y:S07]  /*caa0*/  LDSM.16.M88.4 R168, [R185+0x8000] ;  /* 0x00800000b9a8783b */ /* 0x000fee0000000200 */
[C---:B-----5:R-:W-:Y:S08]  /*cab0*/  HMMA.16816.F32.BF16 R28, R160.reuse, R172, R28 ;  /* 0x000000aca01c723c */ /* 0x060ff0000004181c */
[----:B------:R-:W-:Y:S01]  /*cac0*/  HMMA.16816.F32.BF16 R32, R160, R174, R32 ;  /* 0x000000aea020723c */ /* 0x000fe20000041820 */
[----:B------:R-:W3:Y:S07]  /*cad0*/  LDSM.16.M88.4 R160, [R192+0x11100] ;  /* 0x01110000c0a0783b */ /* 0x000eee0000000200 */
[C---:B------:R-:W-:Y:S01]  /*cae0*/  HMMA.16816.F32.BF16 R4, R176.reuse, R180, R4 ;  /* 0x000000b4b004723c */ /* 0x040fe20000041804 */
[----:B------:R-:W5:Y:S07]  /*caf0*/  LDSM.16.M88.4 R172, [R0+0x10100] ;  /* 0x0101000000ac783b */ /* 0x000f6e0000000200 */
[C---:B------:R-:W-:Y:S01]  /*cb00*/  HMMA.16816.F32.BF16 R8, R176.reuse, R182, R8 ;  /* 0x000000b6b008723c */ /* 0x040fe20000041808 */
[----:B------:R-:W-:Y:S07]  /*cb10*/  LDSM.16.M88.4 R180, [R2+0x10100] ;  /* 0x0101000002b4783b */ /* 0x000fee0000000200 */
[C---:B------:R-:W-:Y:S08]  /*cb20*/  HMMA.16816.F32.BF16 R12, R176.reuse, R140, R12 ;  /* 0x0000008cb00c723c */ /* 0x040ff0000004180c */
[C---:B------:R-:W-:Y:S01]  /*cb30*/  HMMA.16816.F32.BF16 R16, R176.reuse, R142, R16 ;  /* 0x0000008eb010723c */ /* 0x040fe20000041810 */
[----:B------:R-:W1:Y:S07]  /*cb40*/  LDSM.16.M88.4 R140, [R0+0x10900] ;  /* 0x01090000008c783b */ /* 0x000e6e0000000200 */
[C---:B----4-:R-:W-:Y:S08]  /*cb50*/  HMMA.16816.F32.BF16 R20, R176.reuse, R144, R20 ;  /* 0x00000090b014723c */ /* 0x050ff00000041814 */
[C---:B------:R-:W-:Y:S01]  /*cb60*/  HMMA.16816.F32.BF16 R24, R176.reuse, R146, R24 ;  /* 0x00000092b018723c */ /* 0x040fe20000041818 */
[----:B------:R-:W4:Y:S07]  /*cb70*/  LDSM.16.M88.4 R144, [R0+0x11100] ;  /* 0x011100000090783b */ /* 0x000f2e0000000200 */
[C---:B------:R-:W-:Y:S08]  /*cb80*/  HMMA.16816.F32.BF16 R28, R176.reuse, R148, R28 ;  /* 0x00000094b01c723c */ /* 0x040ff0000004181c */
[----:B------:R-:W-:Y:S01]  /*cb90*/  HMMA.16816.F32.BF16 R32, R176, R150, R32 ;  /* 0x00000096b020723c */ /* 0x000fe20000041820 */
[----:B------:R-:W3:Y:S07]  /*cba0*/  LDSM.16.M88.4 R148, [R0+0x11900] ;  /* 0x011900000094783b */ /* 0x000eee0000000200 */
[----:B------:R-:W4:Y:S01]  /*cbb0*/  LDSM.16.M88.4 R176, [R184+0x8000] ;  /* 0x00800000b8b0783b */ /* 0x000f220000000200 */
[C---:B--2---:R-:W-:Y:S08]  /*cbc0*/  HMMA.16816.F32.BF16 R4, R152.reuse, R156, R4 ;  /* 0x0000009c9804723c */ /* 0x044ff00000041804 */
[C---:B------:R-:W-:Y:S08]  /*cbd0*/  HMMA.16816.F32.BF16 R8, R152.reuse, R158, R8 ;  /* 0x0000009e9808723c */ /* 0x040ff00000041808 */
[C---:B-1----:R-:W-:Y:S08]  /*cbe0*/  HMMA.16816.F32.BF16 R12, R152.reuse, R136, R12 ;  /* 0x00000088980c723c */ /* 0x042ff0000004180c */
[C---:B------:R-:W-:Y:S01]  /*cbf0*/  HMMA.16816.F32.BF16 R16, R152.reuse, R138, R16 ;  /* 0x0000008a9810723c */ /* 0x040fe20000041810 */
[----:B------:R-:W1:Y:S07]  /*cc00*/  LDSM.16.M88.4 R136, [R191+0x10900] ;  /* 0x01090000bf88783b */ /* 0x000e6e0000000200 */
[C---:B---3--:R-:W-:Y:S08]  /*cc10*/  HMMA.16816.F32.BF16 R20, R152.reuse, R160, R20 ;  /* 0x000000a09814723c */ /* 0x048ff00000041814 */
[C---:B------:R-:W-:Y:S08]  /*cc20*/  HMMA.16816.F32.BF16 R24, R152.reuse, R162, R24 ;  /* 0x000000a29818723c */ /* 0x040ff00000041818 */
[C---:B------:R-:W-:Y:S08]  /*cc30*/  HMMA.16816.F32.BF16 R28, R152.reuse, R164, R28 ;  /* 0x000000a4981c723c */ /* 0x040ff0000004181c */
[----:B------:R-:W-:Y:S08]  /*cc40*/  HMMA.16816.F32.BF16 R32, R152, R166, R32 ;  /* 0x000000a69820723c */ /* 0x000ff00000041820 */
[C---:B-----5:R-:W-:Y:S08]  /*cc50*/  HMMA.16816.F32.BF16 R4, R168.reuse, R172, R4 ;  /* 0x000000aca804723c */ /* 0x060ff00000041804 */
[C---:B------:R-:W-:Y:S08]  /*cc60*/  HMMA.16816.F32.BF16 R8, R168.reuse, R174, R8 ;  /* 0x000000aea808723c */ /* 0x040ff00000041808 */
[C---:B------:R-:W-:Y:S08]  /*cc70*/  HMMA.16816.F32.BF16 R12, R168.reuse, R140, R12 ;  /* 0x0000008ca80c723c */ /* 0x040ff0000004180c */
[C---:B------:R-:W-:Y:S08]  /*cc80*/  HMMA.16816.F32.BF16 R16, R168.reuse, R142, R16 ;  /* 0x0000008ea810723c */ /* 0x040ff00000041810 */
[C---:B----4-:R-:W-:Y:S08]  /*cc90*/  HMMA.16816.F32.BF16 R20, R168.reuse, R144, R20 ;  /* 0x00000090a814723c */ /* 0x050ff00000041814 */
[C---:B------:R-:W-:Y:S08]  /*cca0*/  HMMA.16816.F32.BF16 R24, R168.reuse, R146, R24 ;  /* 0x00000092a818723c */ /* 0x040ff00000041818 */
[C---:B------:R-:W-:Y:S08]  /*ccb0*/  HMMA.16816.F32.BF16 R28, R168.reuse, R148, R28 ;  /* 0x00000094a81c723c */ /* 0x040ff0000004181c */
[----:B------:R-:W-:Y:S08]  /*ccc0*/  HMMA.16816.F32.BF16 R32, R168, R150, R32 ;  /* 0x00000096a820723c */ /* 0x000ff00000041820 */
[C---:B------:R-:W-:Y:S08]  /*ccd0*/  HMMA.16816.F32.BF16 R4, R176.reuse, R180, R4 ;  /* 0x000000b4b004723c */ /* 0x040ff00000041804 */
[C---:B------:R-:W-:Y:S08]  /*cce0*/  HMMA.16816.F32.BF16 R8, R176.reuse, R182, R8 ;  /* 0x000000b6b008723c */ /* 0x040ff00000041808 */
[C---:B-1----:R-:W-:Y:S08]  /*ccf0*/  HMMA.16816.F32.BF16 R12, R176.reuse, R136, R12 ;  /* 0x00000088b00c723c */ /* 0x042ff0000004180c */
        /* <DEDUP_REMOVED lines=18> */
[----:B------:R-:W-:Y:S03]  /*ce20*/  FMUL.FTZ R14, R17, c[0x0][0x320] ;  /* 0x0000c800110e7a20 */ /* 0x000fe60000410000 */
[----:B------:R5:W1:Y:S10]  /*ce30*/  MUFU.TANH R137, R11 ;  /* 0x0000000b00897308 */ /* 0x000a740000002400 */
[----:B------:R-:W1:Y:S10]  /*ce40*/  MUFU.TANH R141, R141 ;  /* 0x0000008d008d7308 */ /* 0x000e740000002400 */
[----:B------:R-:W1:Y:S01]  /*ce50*/  MUFU.TANH R0, R0 ;  /* 0x0000000000007308 */ /* 0x000e620000002400 */
[C---:B---3--:R-:W-:Y:S01]  /*ce60*/  HMMA.16816.F32.BF16 R20, R176.reuse, R4, R20 ;  /* 0x00000004b014723c */ /* 0x048fe20000041814 */
[----:B-----5:R-:W3:Y:S08]  /*ce70*/  LDSM.16.M88.4 R8, [R191+0x11900] ;  /* 0x01190000bf08783b */ /* 0x020ef00000000200 */
[----:B------:R-:W1:Y:S01]  /*ce80*/  MUFU.TANH R2, R2 ;  /* 0x0000000200027308 */ /* 0x000e620000002400 */
[C---:B------:R-:W-:Y:S03]  /*ce90*/  HMMA.16816.F32.BF16 R24, R176.reuse, R6, R24 ;  /* 0x00000006b018723c */ /* 0x040fe60000041818 */
[----:B------:R-:W-:Y:S02]  /*cea0*/  FMUL.FTZ R5, R18, c[0x0][0x320] ;  /* 0x0000c80012057a20 */ /* 0x000fe40000410000 */
[----:B------:R-:W-:Y:S04]  /*ceb0*/  FMUL.FTZ R4, R19, c[0x0][0x320] ;  /* 0x0000c80013047a20 */ /* 0x000fe80000410000 */
[----:B------:R-:W1:Y:S05]  /*cec0*/  MUFU.TANH R142, R142 ;  /* 0x0000008e008e7308 */ /* 0x000e6a0000002400 */
[----:B------:R-:W-:Y:S02]  /*ced0*/  FMUL.FTZ R7, R20, c[0x0][0x320] ;  /* 0x0000c80014077a20 */ /* 0x000fe40000410000 */
[----:B------:R-:W-:Y:S03]  /*cee0*/  IMAD.MOV.U32 R20, RZ, RZ, R200 ;  /* 0x000000ffff147224 */ /* 0x000fe600078e00c8 */
[----:B------:R-:W1:Y:S01]  /*cef0*/  MUFU.TANH R173, R173 ;  /* 0x000000ad00ad7308 */ /* 0x000e620000002400 */
[----:B------:R-:W-:Y:S01]  /*cf00*/  @P0 MOV R20, R208 ;  /* 0x000000d000140202 */ /* 0x000fe20000000f00 */
[----:B------:R-:W-:Y:S01]  /*cf10*/  FMUL.FTZ R6, R22, c[0x0][0x320] ;  /* 0x0000c80016067a20 */ /* 0x000fe20000410000 */
[----:B------:R-:W-:Y:S01]  /*cf20*/  PLOP3.LUT P0, PT, PT, PT, UP2, 0x40, 0x0 ;  /* 0x000000000000781c */ /* 0x000fe20003f0e828 */
[----:B------:R-:W-:Y:S02]  /*cf30*/  FMUL.FTZ R21, R21, c[0x0][0x320] ;  /* 0x0000c80015157a20 */ /* 0x000fe40000410000 */
[----:B------:R-:W-:Y:S02]  /*cf40*/  FMUL.FTZ R157, R24, c[0x0][0x320] ;  /* 0x0000c800189d7a20 */ /* 0x000fe40000410000 */
[----:B------:R-:W-:Y:S02]  /*cf50*/  FMUL.FTZ R23, R23, c[0x0][0x320] ;  /* 0x0000c80017177a20 */ /* 0x000fe40000410000 */
[----:B------:R-:W1:Y:S01]  /*cf60*/  MUFU.TANH R171, R171 ;  /* 0x000000ab00ab7308 */ /* 0x000e620000002400 */
[----:B------:R-:W-:Y:S02]  /*cf70*/  FMUL.FTZ R25, R25, c[0x0][0x320] ;  /* 0x0000c80019197a20 */ /* 0x000fe40000410000 */
[----:B------:R-:W-:Y:S01]  /*cf80*/  FMUL.FTZ R26, R26, c[0x0][0x320] ;  /* 0x0000c8001a1a7a20 */ /* 0x000fe20000410000 */
[C---:B---3--:R-:W-:Y:S01]  /*cf90*/  HMMA.16816.F32.BF16 R28, R176.reuse, R8, R28 ;  /* 0x00000008b01c723c */ /* 0x048fe2000004181c */
[----:B------:R-:W3:Y:S02]  /*cfa0*/  SHFL.IDX PT, R9, R20, RZ, 0x1c1f ;  /* 0x001c1fff14097589 */ /* 0x000ee400000e0000 */
[----:B------:R-:W-:Y:S03]  /*cfb0*/  FMUL.FTZ R27, R27, c[0x0][0x320] ;  /* 0x0000c8001b1b7a20 */ /* 0x000fe60000410000 */
[----:B------:R-:W1:Y:S01]  /*cfc0*/  MUFU.TANH R174, R174 ;  /* 0x000000ae00ae7308 */ /* 0x000e620000002400 */
[----:B------:R-:W-:Y:S01]  /*cfd0*/  IMAD.U32 R8, RZ, RZ, UR6 ;  /* 0x00000006ff087e24 */ /* 0x000fe2000f8e00ff */
[----:B------:R-:W-:Y:S01]  /*cfe0*/  HMMA.16816.F32.BF16 R32, R176, R10, R32 ;  /* 0x0000000ab020723c */ /* 0x000fe20000041820 */
[----:B------:R-:W-:Y:S04]  /*cff0*/  UIADD3 UR6, UR15, 0x1, URZ ;  /* 0x000000010f067890 */ /* 0x000fe8000fffe03f */
[----:B------:R-:W-:Y:S02]  /*d000*/  USEL UR15, UR6, URZ, !UP0 ;  /* 0x0000003f060f7287 */ /* 0x000fe4000c000000 */
[----:B------:R-:W-:Y:S01]  /*d010*/  IADD3 R10, -R201, 0x1, -R8 ;  /* 0x00000001c90a7810 */ /* 0x000fe20007ffe908 */
[----:B------:R-:W1:Y:S04]  /*d020*/  MUFU.TANH R12, R12 ;  /* 0x0000000c000c7308 */ /* 0x000e680000002400 */
[----:B------:R-:W-:Y:S04]  /*d030*/  IADD3 R10, R10, c[0x0][0x1d0], RZ ;  /* 0x000074000a0a7a10 */ /* 0x000fe80007ffe0ff */
[----:B------:R-:W-:Y:S01]  /*d040*/  FMUL.FTZ R153, R28, c[0x0][0x320] ;  /* 0x0000c8001c997a20 */ /* 0x000fe20000410000 */
[----:B------:R-:W-:Y:S01]  /*d050*/  IADD3 R10, R10, -c[0x0][0x168], RZ ;  /* 0x80005a000a0a7a10 */ /* 0x000fe20007ffe0ff */
[----:B------:R-:W1:Y:S01]  /*d060*/  MUFU.TANH R13, R13 ;  /* 0x0000000d000d7308 */ /* 0x000e620000002400 */
[----:B------:R-:W-:Y:S02]  /*d070*/  FMUL.FTZ R29, R29, c[0x0][0x320] ;  /* 0x0000c8001d1d7a20 */ /* 0x000fe40000410000 */
[----:B------:R-:W-:Y:S01]  /*d080*/  FMUL.FTZ R30, R30, c[0x0][0x320] ;  /* 0x0000c8001e1e7a20 */ /* 0x000fe20000410000 */
[C---:B------:R-:W-:Y:S01]  /*d090*/  IADD3 R16, R10.reuse, c[0x0][0x328], RZ ;  /* 0x0000ca000a107a10 */ /* 0x040fe20007ffe0ff */
[----:B------:R-:W-:Y:S01]  /*d0a0*/  FMUL.FTZ R31, R31, c[0x0][0x320] ;  /* 0x0000c8001f1f7a20 */ /* 0x000fe20000410000 */
[----:B------:R-:W-:Y:S01]  /*d0b0*/  IADD3 R10, R10, UR16, RZ ;  /* 0x000000100a0a7c10 */ /* 0x000fe2000fffe0ff */
[----:B------:R-:W-:Y:S01]  /*d0c0*/  FMUL.FTZ R149, R32, c[0x0][0x320] ;  /* 0x0000c80020957a20 */ /* 0x000fe20000410000 */
[-C--:B---3--:R-:W-:Y:S01]  /*d0d0*/  IADD3 R19, R16, R9.reuse, RZ ;  /* 0x0000000910137210 */ /* 0x088fe20007ffe0ff */
[----:B------:R-:W-:Y:S01]  /*d0e0*/  FMUL.FTZ R33, R33, c[0x0][0x320] ;  /* 0x0000c80021217a20 */ /* 0x000fe20000410000 */
[----:B------:R-:W3:Y:S01]  /*d0f0*/  MUFU.TANH R14, R14 ;  /* 0x0000000e000e7308 */ /* 0x000ee20000002400 */
[----:B------:R-:W-:Y:S01]  /*d100*/  FMUL.FTZ R34, R34, c[0x0][0x320] ;  /* 0x0000c80022227a20 */ /* 0x000fe20000410000 */
[----:B------:R-:W-:Y:S01]  /*d110*/  IADD3 R18, R10, R9, RZ ;  /* 0x000000090a127210 */ /* 0x000fe20007ffe0ff */
[----:B------:R-:W-:Y:S07]  /*d120*/  FMUL.FTZ R35, R35, c[0x0][0x320] ;  /* 0x0000c80023237a20 */ /* 0x000fee0000410000 */
[----:B------:R-:W1:Y:S10]  /*d130*/  MUFU.TANH R5, R5 ;  /* 0x0000000500057308 */ /* 0x000e740000002400 */
[----:B------:R-:W1:Y:S10]  /*d140*/  MUFU.TANH R4, R4 ;  /* 0x0000000400047308 */ /* 0x000e740000002400 */
[----:B------:R-:W1:Y:S10]  /*d150*/  MUFU.TANH R7, R7 ;  /* 0x0000000700077308 */ /* 0x000e740000002400 */
[----:B------:R1:W1:Y:S10]  /*d160*/  MUFU.TANH R159, R21 ;  /* 0x00000015009f7308 */ /* 0x0002740000002400 */
[----:B------:R-:W1:Y:S10]  /*d170*/  MUFU.TANH R6, R6 ;  /* 0x0000000600067308 */ /* 0x000e740000002400 */
[----:B------:R1:W1:Y:S10]  /*d180*/  MUFU.TANH R158, R23 ;  /* 0x00000017009e7308 */ /* 0x0002740000002400 */
[----:B------:R-:W1:Y:S10]  /*d190*/  MUFU.TANH R157, R157 ;  /* 0x0000009d009d7308 */ /* 0x000e740000002400 */
[----:B------:R1:W1:Y:S10]  /*d1a0*/  MUFU.TANH R155, R25 ;  /* 0x00000019009b7308 */ /* 0x0002740000002400 */
[----:B------:R1:W1:Y:S10]  /*d1b0*/  MUFU.TANH R156, R26 ;  /* 0x0000001a009c7308 */ /* 0x0002740000002400 */
        /* <DEDUP_REMOVED lines=24> */
.L_x_823:
[----:B------:R-:W-:Y:S04]  /*d340*/  MOV R9, c[0x0][0x32c] ;  /* 0x0000cb0000097a02 */ /* 0x000fe80000000f00 */
[----:B------:R-:W-:Y:S11]  /*d350*/  ISETP.NE.AND P0, PT, R9, 0x1, PT ;  /* 0x000000010900780c */ /* 0x000ff60003f05270 */
[----:B------:R-:W-:Y:S02]  /*d360*/  @!UPT UIADD3 URZ, URZ, URZ, URZ ;  /* 0x0000003f3f3ff290 */ /* 0x000fe4000fffe03f */
[----:B------:R-:W-:Y:S05]  /*d370*/  @P0 IMAD.HI.U32 R9, R11, c[0x0][0x330], RZ ;  /* 0x0000cc000b090a27 */ /* 0x000fea00078e00ff */
[----:B------:R-:W-:Y:S02]  /*d380*/  @P0 SHF.R.U32.HI R11, RZ, c[0x0][0x334], R9 ;  /* 0x0000cd00ff0b0a19 */ /* 0x000fe40000011609 */
.L_x_824:
[----:B------:R-:W-:Y:S05]  /*d390*/  BSYNC B0 ;  /* 0x0000000000007941 */ /* 0x000fea0003800000 */
.L_x_822:
[----:B------:R-:W-:Y:S04]  /*d3a0*/  IMAD R22, R11, c[0x0][0x32c], -R8 ;  /* 0x0000cb000b167a24 */ /* 0x000fe800078e0a08 */
[----:B------:R-:W-:Y:S05]  /*d3b0*/  IMAD.IADD R9, R22, 0x1, -R201 ;  /* 0x0000000116097824 */ /* 0x000fea00078e0ac9 */
[----:B------:R-:W-:Y:S02]  /*d3c0*/  IADD3 R22, R9, c[0x0][0x32c], RZ ;  /* 0x0000cb0009167a10 */ /* 0x000fe40007ffe0ff */
[----:B------:R-:W-:Y:S02]  /*d3d0*/  IMNMX R18, R18, R9, !PT ;  /* 0x0000000912127217 */ /* 0x000fe40007800200 */
[----:B------:R-:W-:Y:S02]  /*d3e0*/  IMNMX R19, R19, R22, PT ;  /* 0x0000001613137217 */ /* 0x000fe40003800200 */
.L_x_821:
[----:B--234-:R-:W-:Y:S01]  /*d3f0*/  UISETP.GT.AND UP0, UPT, UR17, -0x1, UPT ;  /* 0xffffffff1100788c */ /* 0x01cfe2000bf04270 */
[----:B-1----:R-:W1:Y:S05]  /*d400*/  SHFL.IDX PT, R21, R20, 0x1, 0x1c1f ;  /* 0x003c1f0014157f89 */ /* 0x002e6a00000e0000 */
        /* <DEDUP_REMOVED lines=27> */
[----:B------:R-:W-:Y:S01]  /*d5c0*/  FSEL R143, R13, -INF , !P5 ;  /* 0xff8000000d8f7808 */ /* 0x000fe20006800000 */
[--C-:B-1----:R-:W-:Y:S01]  /*d5d0*/  IMAD.IADD R13, R10, 0x1, R21.reuse ;  /* 0x000000010a0d7824 */ /* 0x102fe200078e0215 */
[C---:B------:R-:W-:Y:S02]  /*d5e0*/  ISETP.GT.AND P5, PT, R18.reuse, 0x21, P0 ;  /* 0x000000211200780c */ /* 0x040fe400007a4270 */
[----:B------:R-:W-:Y:S02]  /*d5f0*/  FSEL R157, R157, -INF , !P4 ;  /* 0xff8000009d9d7808 */ /* 0x000fe40006000000 */
[----:B------:R-:W-:Y:S02]  /*d600*/  ISETP.GT.AND P4, PT, R18, 0x31, P0 ;  /* 0x000000311200780c */ /* 0x000fe40000784270 */
[C---:B------:R-:W-:Y:S02]  /*d610*/  ISETP.LT.OR P6, PT, R19.reuse, 0x21, P6 ;  /* 0x000000211300780c */ /* 0x040fe400037c1670 */
[C---:B------:R-:W-:Y:S02]  /*d620*/  ISETP.LT.OR P5, PT, R19.reuse, 0x22, P5 ;  /* 0x000000221300780c */ /* 0x040fe40002fa1670 */
[----:B------:R-:W-:Y:S02]  /*d630*/  ISETP.LT.OR P4, PT, R19, 0x32, P4 ;  /* 0x000000321300780c */ /* 0x000fe40002781670 */
[----:B------:R-:W-:Y:S01]  /*d640*/  FSEL R179, R7, -INF , !P6 ;  /* 0xff80000007b37808 */ /* 0x000fe20007000000 */
[----:B------:R-:W-:Y:S01]  /*d650*/  IMAD.IADD R7, R16, 0x1, R21 ;  /* 0x0000000110077824 */ /* 0x000fe200078e0215 */
        /* <DEDUP_REMOVED lines=30> */
.L_x_827:
[----:B------:R-:W-:Y:S04]  /*d840*/  MOV R10, c[0x0][0x32c] ;  /* 0x0000cb00000a7a02 */ /* 0x000fe80000000f00 */
[----:B------:R-:W-:Y:S11]  /*d850*/  ISETP.NE.AND P4, PT, R10, 0x1, PT ;  /* 0x000000010a00780c */ /* 0x000ff60003f85270 */
[----:B------:R-:W-:Y:S02]  /*d860*/  @!UPT UIADD3 URZ, URZ, URZ, URZ ;  /* 0x0000003f3f3ff290 */ /* 0x000fe4000fffe03f */
[----:B------:R-:W-:Y:S05]  /*d870*/  @P4 IMAD.HI.U32 R10, R19, c[0x0][0x330], RZ ;  /* 0x0000cc00130a4a27 */ /* 0x000fea00078e00ff */
[----:B------:R-:W-:Y:S02]  /*d880*/  @P4 SHF.R.U32.HI R19, RZ, c[0x0][0x334], R10 ;  /* 0x0000cd00ff134a19 */ /* 0x000fe4000001160a */
.L_x_828:
[----:B------:R-:W-:Y:S05]  /*d890*/  BSYNC B0 ;  /* 0x0000000000007941 */ /* 0x000fea0003800000 */
.L_x_826:
[----:B------:R-:W-:Y:S04]  /*d8a0*/  IMAD R8, R19, c[0x0][0x32c], -R8 ;  /* 0x0000cb0013087a24 */ /* 0x000fe800078e0a08 */
[----:B------:R-:W-:Y:S05]  /*d8b0*/  IMAD.IADD R10, R8, 0x1, -R201 ;  /* 0x00000001080a7824 */ /* 0x000fea00078e0ac9 */
[----:B------:R-:W-:Y:S02]  /*d8c0*/  IADD3 R8, R10, c[0x0][0x32c], RZ ;  /* 0x0000cb000a087a10 */ /* 0x000fe40007ffe0ff */
[----:B------:R-:W-:Y:S02]  /*d8d0*/  IMNMX R13, R13, R10, !PT ;  /* 0x0000000a0d0d7217 */ /* 0x000fe40007800200 */
[----:B------:R-:W-:Y:S02]  /*d8e0*/  IMNMX R7, R7, R8, PT ;  /* 0x0000000807077217 */ /* 0x000fe40003800200 */
.L_x_825:
[----:B------:R-:W-:Y:S01]  /*d8f0*/  FMNMX.FTZ R8, R17, R132, !PT ;  /* 0x0000008411087209 */ /* 0x000fe20007810000 */
[----:B------:R-:W-:Y:S04]  /*d900*/  DEPBAR.LE SB0, 0x2 ;  /* 0x000080800000791a */ /* 0x000fe80000000000 */
[----:B------:R-:W-:Y:S01]  /*d910*/  FMNMX.FTZ R8, R15, R8, !PT ;  /* 0x000000080f087209 */ /* 0x000fe20007810000 */
[----:B------:R-:W-:Y:S01]  /*d920*/  BAR.SYNC.DEFER_BLOCKING 0x0 ;  /* 0x0000000000007b1d */ /* 0x000fe20000010000 */
[----:B------:R-:W-:Y:S01]  /*d930*/  ISETP.GT.AND P6, PT, R13, RZ, P0 ;  /* 0x000000ff0d00720c */ /* 0x000fe200007c4270 */
        /* <DEDUP_REMOVED lines=8> */
[----:B------:R-:W-:Y:S02]  /*d9c0*/  FMNMX.FTZ R8, R171, R8, !PT ;  /* 0x00000008ab087209 */ /* 0x000fe40007810000 */
[----:B------:R-:W-:Y:S01]  /*d9d0*/  ISETP.GT.AND P4, PT, R13, 0x8, P0 ;  /* 0x000000080d00780c */ /* 0x000fe20000784270 */
[----:B------:R-:W-:Y:S01]  /*d9e0*/  @UP1 USHF.R.S32.HI UR21, URZ, 0x1f, UR20 ;  /* 0x0000001f3f151899 */ /* 0x000fe20008011414 */
[----:B------:R-:W-:Y:S02]  /*d9f0*/  ISETP.LT.OR P5, PT, R7, 0x2, P5 ;  /* 0x000000020700780c */ /* 0x000fe40002fa1670 */
[----:B------:R-:W-:Y:S02]  /*da00*/  FMNMX.FTZ R8, R143, R8, !PT ;  /* 0x000000088f087209 */ /* 0x000fe40007810000 */
[----:B------:R-:W-:Y:S01]  /*da10*/  FMNMX.FTZ R19, R14, R3, !PT ;  /* 0x000000030e137209 */ /* 0x000fe20007810000 */
[----:B------:R-:W-:Y:S01]  /*da20*/  LDSM.16.MT88.4 R28, [R134+UR4+0x100] ;  /* 0x00010004861c783b */ /* 0x000fe20008004200 */
[----:B------:R-:W-:Y:S01]  /*da30*/  ISETP.GT.AND P6, PT, R13, 0x9, P0 ;  /* 0x000000090d00780c */ /* 0x000fe200007c4270 */
[----:B------:R-:W-:Y:S01]  /*da40*/  ULDC.64 UR6, c[0x0][0x1e0] ;  /* 0x0000780000067ab9 */ /* 0x000fe20000000a00 */
[----:B------:R-:W-:Y:S02]  /*da50*/  ISETP.LT.OR P4, PT, R7, 0x9, P4 ;  /* 0x000000090700780c */ /* 0x000fe40002781670 */
[----:B------:R-:W-:Y:S02]  /*da60*/  FSEL R10, R2, -INF , !P5 ;  /* 0xff800000020a7808 */ /* 0x000fe40006800000 */
[----:B------:R-:W-:Y:S01]  /*da70*/  FMNMX.FTZ R0, R141, R8, !PT ;  /* 0x000000088d007209 */ /* 0x000fe20007810000 */
[----:B------:R-:W-:Y:S01]  /*da80*/  @UP1 UIMAD UR21, UR21, UR6, URZ ;  /* 0x00000006151512a4 */ /* 0x000fe2000f8e023f */
[----:B------:R-:W-:Y:S01]  /*da90*/  ISETP.GT.AND P5, PT, R13, 0x10, P0 ;  /* 0x000000100d00780c */ /* 0x000fe200007a4270 */
[----:B------:R-:W-:Y:S01]  /*daa0*/  @UP1 UIMAD.WIDE.U32 UR22, UR20, UR6, URZ ;  /* 0x00000006141612a5 */ /* 0x000fe2000f8e003f */
[----:B------:R-:W-:Y:S01]  /*dab0*/  ISETP.LT.OR P6, PT, R7, 0xa, P6 ;  /* 0x0000000a0700780c */ /* 0x000fe200037c1670 */
[----:B------:R-:W-:Y:S01]  /*dac0*/  @UP1 UIMAD UR21, UR20, UR7, UR21 ;  /* 0x00000007141512a4 */ /* 0x000fe2000f8e0215 */
[----:B------:R-:W-:Y:S01]  /*dad0*/  FMNMX.FTZ R19, R10, R19, !PT ;  /* 0x000000130a137209 */ /* 0x000fe20007810000 */
[----:B------:R-:W-:Y:S01]  /*dae0*/  @UP1 USHF.L.U32 UR6, UR22, 0x6, URZ ;  /* 0x0000000616061899 */ /* 0x000fe2000800063f */
[----:B------:R-:W-:Y:S01]  /*daf0*/  FSEL R136, R136, -INF , !P4 ;  /* 0xff80000088887808 */ /* 0x000fe20006000000 */
[----:B------:R-:W-:Y:S01]  /*db00*/  @UP1 UIADD3 UR21, UR23, UR21, URZ ;  /* 0x0000001517151290 */ /* 0x000fe2000fffe03f */
[----:B------:R-:W-:Y:S01]  /*db10*/  FMNMX.FTZ R0, R179, R0, !PT ;  /* 0x00000000b3007209 */ /* 0x000fe20007810000 */
[----:B------:R-:W-:Y:S01]  /*db20*/  @UP1 UIADD3 UR7, UP0, UR14, UR6, URZ ;  /* 0x000000060e071290 */ /* 0x000fe2000ff1e03f */
[----:B------:R-:W-:Y:S01]  /*db30*/  ISETP.GT.AND P4, PT, R13, 0x11, P0 ;  /* 0x000000110d00780c */ /* 0x000fe20000784270 */
[----:B------:R-:W-:Y:S01]  /*db40*/  @UP1 USHF.L.U64.HI UR21, UR22, 0x6, UR21 ;  /* 0x0000000616151899 */ /* 0x000fe20008010215 */
[----:B------:R-:W-:Y:S02]  /*db50*/  FSEL R8, R137, -INF , !P6 ;  /* 0xff80000089087808 */ /* 0x000fe40007000000 */
[----:B------:R-:W-:Y:S02]  /*db60*/  ISETP.LT.OR P5, PT, R7, 0x11, P5 ;  /* 0x000000110700780c */ /* 0x000fe40002fa1670 */
[----:B------:R-:W-:Y:S02]  /*db70*/  FMNMX.FTZ R19, R136, R19, !PT ;  /* 0x0000001388137209 */ /* 0x000fe40007810000 */
[----:B------:R-:W-:Y:S02]  /*db80*/  FMNMX.FTZ R0, R159, R0, !PT ;  /* 0x000000009f007209 */ /* 0x000fe40007810000 */
[----:B------:R-:W-:Y:S02]  /*db90*/  ISETP.GT.AND P6, PT, R13, 0x18, P0 ;  /* 0x000000180d00780c */ /* 0x000fe400007c4270 */
[----:B------:R-:W-:Y:S02]  /*dba0*/  ISETP.LT.OR P4, PT, R7, 0x12, P4 ;  /* 0x000000120700780c */ /* 0x000fe40002781670 */
[----:B------:R-:W-:Y:S02]  /*dbb0*/  FMNMX.FTZ R19, R8, R19, !PT ;  /* 0x0000001308137209 */ /* 0x000fe40007810000 */
[----:B------:R-:W-:Y:S02]  /*dbc0*/  FSEL R174, R174, -INF , !P5 ;  /* 0xff800000aeae7808 */ /* 0x000fe40006800000 */
[----:B------:R-:W-:Y:S02]  /*dbd0*/  FMNMX.FTZ R0, R157, R0, !PT ;  /* 0x000000009d007209 */ /* 0x000fe40007810000 */
[----:B------:R-:W-:Y:S02]  /*dbe0*/  FSEL R176, R12, -INF , !P4 ;  /* 0xff8000000cb07808 */ /* 0x000fe40006000000 */
[----:B------:R-:W-:Y:S02]  /*dbf0*/  ISETP.GT.AND P5, PT, R13, 0x19, P0 ;  /* 0x000000190d00780c */ /* 0x000fe400007a4270 */
[----:B------:R-:W-:Y:S02]  /*dc00*/  ISETP.LT.OR P6, PT, R7, 0x19, P6 ;  /* 0x000000190700780c */ /* 0x000fe400037c1670 */
[----:B------:R-:W-:Y:S02]  /*dc10*/  FMNMX.FTZ R19, R174, R19, !PT ;  /* 0x00000013ae137209 */ /* 0x000fe40007810000 */
[----:B------:R-:W-:Y:S02]  /*dc20*/  FMNMX.FTZ R0, R155, R0, !PT ;  /* 0x000000009b007209 */ /* 0x000fe40007810000 */
[----:B------:R-:W-:Y:S02]  /*dc30*/  FSEL R142, R5, -INF , !P6 ;  /* 0xff800000058e7808 */ /* 0x000fe40007000000 */
[----:B------:R-:W-:Y:S02]  /*dc40*/  ISETP.GT.AND P4, PT, R13, 0x20, P0 ;  /* 0x000000200d00780c */ /* 0x000fe40000784270 */
[----:B------:R-:W-:Y:S02]  /*dc50*/  ISETP.LT.OR P5, PT, R7, 0x1a, P5 ;  /* 0x0000001a0700780c */ /* 0x000fe40002fa1670 */
[----:B------:R-:W-:Y:S02]  /*dc60*/  FMNMX.FTZ R19, R176, R19, !PT ;  /* 0x00000013b0137209 */ /* 0x000fe40007810000 */
[----:B------:R-:W-:Y:S02]  /*dc70*/  FMNMX.FTZ R0, R153, R0, !PT ;  /* 0x0000000099007209 */ /* 0x000fe40007810000 */
[----:B------:R-:W-:Y:S02]  /*dc80*/  FSEL R140, R4, -INF , !P5 ;  /* 0xff800000048c7808 */ /* 0x000fe40006800000 */
[----:B------:R-:W-:Y:S02]  /*dc90*/  FMNMX.FTZ R19, R142, R19, !PT ;  /* 0x000000138e137209 */ /* 0x000fe40007810000 */
[----:B------:R-:W-:Y:S02]  /*dca0*/  ISETP.GT.AND P6, PT, R13, 0x21, P0 ;  /* 0x000000210d00780c */ /* 0x000fe400007c4270 */
[----:B------:R-:W-:Y:S02]  /*dcb0*/  ISETP.LT.OR P4, PT, R7, 0x21, P4 ;  /* 0x000000210700780c */ /* 0x000fe40002781670 */
[----:B------:R-:W-:Y:S02]  /*dcc0*/  FMNMX.FTZ R0, R151, R0, !PT ;  /* 0x0000000097007209 */ /* 0x000fe40007810000 */
[----:B------:R-:W-:Y:S02]  /*dcd0*/  FMNMX.FTZ R19, R140, R19, !PT ;  /* 0x000000138c137209 */ /* 0x000fe40007810000 */
[----:B------:R-:W-:Y:S02]  /*dce0*/  ISETP.GT.AND P5, PT, R13, 0x28, P0 ;  /* 0x000000280d00780c */ /* 0x000fe400007a4270 */
[----:B------:R-:W-:Y:S02]  /*dcf0*/  ISETP.LT.OR P6, PT, R7, 0x22, P6 ;  /* 0x000000220700780c */ /* 0x000fe400037c1670 */
        /* <DEDUP_REMOVED lines=8> */
[----:B------:R-:W-:Y:S01]  /*dd80*/  FMNMX.FTZ R19, R158, R19, !PT ;  /* 0x000000139e137209 */ /* 0x000fe20007810000 */
[----:B------:R-:W1:Y:S01]  /*dd90*/  SHFL.BFLY PT, R0, R5, 0x2, 0x1f ;  /* 0x0c401f0005007f89 */ /* 0x000e6200000e0000 */
[----:B------:R-:W-:Y:S02]  /*dda0*/  ISETP.GT.AND P6, PT, R13, 0x30, P0 ;  /* 0x000000300d00780c */ /* 0x000fe400007c4270 */
[C---:B------:R-:W-:Y:S02]  /*ddb0*/  ISETP.LT.OR P4, PT, R7.reuse, 0x2a, P4 ;  /* 0x0000002a0700780c */ /* 0x040fe40002781670 */
[----:B------:R-:W-:Y:S02]  /*ddc0*/  FMNMX.FTZ R19, R156, R19, !PT ;  /* 0x000000139c137209 */ /* 0x000fe40007810000 */
[----:B------:R-:W-:Y:S02]  /*ddd0*/  FSEL R154, R154, -INF , !P4 ;  /* 0xff8000009a9a7808 */ /* 0x000fe40006000000 */
[----:B------:R-:W-:Y:S02]  /*dde0*/  ISETP.LT.OR P6, PT, R7, 0x31, P6 ;  /* 0x000000310700780c */ /* 0x000fe400037c1670 */
[C---:B------:R-:W-:Y:S02]  /*ddf0*/  ISETP.GT.AND P5, PT, R13.reuse, 0x31, P0 ;  /* 0x000000310d00780c */ /* 0x040fe400007a4270 */
[----:B------:R-:W-:Y:S02]  /*de00*/  FSEL R150, R150, -INF , !P6 ;  /* 0xff80000096967808 */ /* 0x000fe40007000000 */
[----:B------:R-:W-:Y:S02]  /*de10*/  FMNMX.FTZ R19, R154, R19, !PT ;  /* 0x000000139a137209 */ /* 0x000fe40007810000 */
[----:B------:R-:W-:Y:S02]  /*de20*/  ISETP.GT.AND P4, PT, R13, 0x38, P0 ;  /* 0x000000380d00780c */ /* 0x000fe40000784270 */
[C---:B------:R-:W-:Y:S02]  /*de30*/  ISETP.LT.OR P5, PT, R7.reuse, 0x32, P5 ;  /* 0x000000320700780c */ /* 0x040fe40002fa1670 */
[----:B------:R-:W-:Y:S02]  /*de40*/  FMNMX.FTZ R19, R150, R19, !PT ;  /* 0x0000001396137209 */ /* 0x000fe40007810000 */
[----:B------:R-:W-:Y:S02]  /*de50*/  FSEL R148, R148, -INF , !P5 ;  /* 0xff80000094947808 */ /* 0x000fe40006800000 */
[----:B------:R-:W-:Y:S02]  /*de60*/  ISETP.LT.OR P4, PT, R7, 0x39, P4 ;  /* 0x000000390700780c */ /* 0x000fe40002781670 */
[----:B------:R-:W-:Y:S02]  /*de70*/  ISETP.GT.AND P0, PT, R13, 0x39, P0 ;  /* 0x000000390d00780c */ /* 0x000fe40000704270 */
[----:B------:R-:W-:Y:S02]  /*de80*/  FSEL R146, R146, -INF , !P4 ;  /* 0xff80000092927808 */ /* 0x000fe40006000000 */
[----:B------:R-:W-:Y:S02]  /*de90*/  FMNMX.FTZ R19, R148, R19, !PT ;  /* 0x0000001394137209 */ /* 0x000fe40007810000 */
[----:B------:R-:W-:Y:S02]  /*dea0*/  ISETP.LT.OR P0, PT, R7, 0x3a, P0 ;  /* 0x0000003a0700780c */ /* 0x000fe40000701670 */
[----:B------:R-:W-:Y:S02]  /*deb0*/  FMNMX.FTZ R19, R146, R19, !PT ;  /* 0x0000001392137209 */ /* 0x000fe40007810000 */
[----:B------:R-:W-:Y:S02]  /*dec0*/  FSEL R144, R144, -INF , !P0 ;  /* 0xff80000090907808 */ /* 0x000fe40004000000 */
[----:B-1----:R-:W-:Y:S02]  /*ded0*/  FMNMX.FTZ R5, R5, R0, !PT ;  /* 0x0000000005057209 */ /* 0x002fe40007810000 */
[----:B------:R-:W-:Y:S02]  /*dee0*/  FMNMX.FTZ R13, R144, R19, !PT ;  /* 0x00000013900d7209 */ /* 0x000fe40007810000 */
[----:B------:R-:W-:Y:S01]  /*def0*/  IADD3 R16, R134, UR4, RZ ;  /* 0x0000000486107c10 */ /* 0x000fe2000fffe0ff */
[----:B------:R-:W1:Y:S03]  /*df00*/  SHFL.BFLY PT, R2, R5, 0x1, 0x1f ;  /* 0x0c201f0005027f89 */ /* 0x000e6600000e0000 */
[----:B------:R-:W-:Y:S05]  /*df10*/  IADD3 R161, R187, R16, RZ ;  /* 0x00000010bba17210 */ /* 0x000fea0007ffe0ff */
[----:B------:R-:W2:Y:S01]  /*df20*/  SHFL.BFLY PT, R0, R13, 0x2, 0x1f ;  /* 0x0c401f000d007f89 */ /* 0x000ea200000e0000 */
[----:B-1----:R-:W-:Y:S04]  /*df30*/  FMNMX.FTZ R2, R5, R2, !PT ;  /* 0x0000000205027209 */ /* 0x002fe80007810000 */
[C---:B------:R-:W-:Y:S01]  /*df40*/  FSETP.NEU.FTZ.AND P0, PT, R2.reuse, -INF , PT ;  /* 0xff8000000200780b */ /* 0x040fe20003f1d000 */
[C---:B------:R-:W-:Y:S01]  /*df50*/  FMUL.FTZ R152, R2.reuse, c[0x0][0x2d0] ;  /* 0x0000b40002987a20 */ /* 0x040fe20000410000 */
[----:B--2---:R-:W-:Y:S02]  /*df60*/  FMNMX.FTZ R7, R13, R0, !PT ;  /* 0x000000000d077209 */ /* 0x004fe40007810000 */
[----:B------:R-:W-:Y:S02]  /*df70*/  FSEL R5, R2, RZ, P0 ;  /* 0x000000ff02057208 */ /* 0x000fe40000000000 */
[----:B------:R-:W-:Y:S01]  /*df80*/  FSEL R152, R152, RZ, P0 ;  /* 0x000000ff98987208 */ /* 0x000fe20000000000 */
[----:B------:R-:W1:Y:S02]  /*df90*/  SHFL.BFLY PT, R0, R7, 0x1, 0x1f ;  /* 0x0c201f0007007f89 */ /* 0x000e6400000e0000 */
[----:B------:R-:W-:Y:S02]  /*dfa0*/  FADD.FTZ R4, -R5, R132 ;  /* 0x0000008405047221 */ /* 0x000fe40000010100 */
[--C-:B------:R-:W-:Y:S02]  /*dfb0*/  FFMA.FTZ R168, R15, c[0x0][0x2d0], -R152.reuse ;  /* 0x0000b4000fa87a23 */ /* 0x100fe40000010898 */
[----:B------:R-:W-:Y:S02]  /*dfc0*/  FMUL.FTZ R132, R4, c[0x0][0x2d0] ;  /* 0x0000b40004847a20 */ /* 0x000fe40000410000 */
[--C-:B------:R-:W-:Y:S02]  /*dfd0*/  FFMA.FTZ R169, R17, c[0x0][0x2d0], -R152.reuse ;  /* 0x0000b40011a97a23 */ /* 0x100fe40000010898 */
[--C-:B------:R-:W-:Y:S01]  /*dfe0*/  FFMA.FTZ R163, R11, c[0x0][0x2d0], -R152.reuse ;  /* 0x0000b4000ba37a23 */ /* 0x100fe20000010898 */
[----:B------:R-:W-:Y:S01]  /*dff0*/  MUFU.EX2 R168, R168 ;  /* 0x000000a800a87308 */ /* 0x000fe20000000800 */
[--C-:B------:R-:W-:Y:S02]  /*e000*/  FFMA.FTZ R164, R9, c[0x0][0x2d0], -R152.reuse ;  /* 0x0000b40009a47a23 */ /* 0x100fe40000010898 */
[--C-:B------:R-:W-:Y:S02]  /*e010*/  FFMA.FTZ R172, R143, c[0x0][0x2d0], -R152.reuse ;  /* 0x0000b4008fac7a23 */ /* 0x100fe40000010898 */
[--C-:B------:R-:W-:Y:S02]  /*e020*/  FFMA.FTZ R180, R159, c[0x0][0x2d0], -R152.reuse ;  /* 0x0000b4009fb47a23 */ /* 0x100fe40000010898 */
        /* <DEDUP_REMOVED lines=8> */
[C---:B------:R-:W-:Y:S03]  /*e0b0*/  FMUL.FTZ R145, R0.reuse, c[0x0][0x2d0] ;  /* 0x0000b40000917a20 */ /* 0x040fe60000410000 */
[----:B------:R-:W1:Y:S01]  /*e0c0*/  MUFU.EX2 R169, R169 ;  /* 0x000000a900a97308 */ /* 0x000e620000000800 */
[----:B------:R-:W-:Y:S01]  /*e0d0*/  FSEL R4, R0, RZ, P0 ;  /* 0x000000ff00047208 */ /* 0x000fe20000000000 */
[--C-:B------:R-:W-:Y:S01]  /*e0e0*/  FFMA.FTZ R170, R173, c[0x0][0x2d0], -R152.reuse ;  /* 0x0000b400adaa7a23 */ /* 0x100fe20000010898 */
[----:B------:R-:W-:Y:S01]  /*e0f0*/  FSEL R145, R145, RZ, P0 ;  /* 0x000000ff91917208 */ /* 0x000fe20000000000 */
[--C-:B------:R-:W-:Y:S01]  /*e100*/  FFMA.FTZ R173, R141, c[0x0][0x2d0], -R152.reuse ;  /* 0x0000b4008dad7a23 */ /* 0x100fe20000010898 */
[----:B------:R-:W-:Y:S01]  /*e110*/  PLOP3.LUT P0, PT, PT, PT, UP1, 0x80, 0x0 ;  /* 0x000000000000781c */ /* 0x000fe20003f0f018 */
[----:B------:R-:W-:Y:S02]  /*e120*/  FADD.FTZ R4, -R4, R3 ;  /* 0x0000000304047221 */ /* 0x000fe40000010100 */
[--C-:B------:R-:W-:Y:S02]  /*e130*/  FFMA.FTZ R167, R14, c[0x0][0x2d0], -R145.reuse ;  /* 0x0000b4000ea77a23 */ /* 0x100fe40000010891 */
[----:B------:R-:W3:Y:S01]  /*e140*/  LDSM.16.MT88.4 R12, [R135+UR4+0x100] ;  /* 0x00010004870c783b */ /* 0x000ee20008004200 */
[--C-:B------:R-:W-:Y:S01]  /*e150*/  FFMA.FTZ R166, R10, c[0x0][0x2d0], -R145.reuse ;  /* 0x0000b4000aa67a23 */ /* 0x100fe20000010891 */
[----:B------:R-:W-:Y:S01]  /*e160*/  MUFU.EX2 R163, R163 ;  /* 0x000000a300a37308 */ /* 0x000fe20000000800 */
[--C-:B------:R-:W-:Y:S02]  /*e170*/  FFMA.FTZ R162, R136, c[0x0][0x2d0], -R145.reuse ;  /* 0x0000b40088a27a23 */ /* 0x100fe40000010891 */
[--C-:B------:R-:W-:Y:S02]  /*e180*/  FFMA.FTZ R165, R8, c[0x0][0x2d0], -R145.reuse ;  /* 0x0000b40008a57a23 */ /* 0x100fe40000010891 */
[----:B------:R-:W-:Y:S01]  /*e190*/  FMUL.FTZ R3, R4, c[0x0][0x2d0] ;  /* 0x0000b40004037a20 */ /* 0x000fe20000410000 */
[----:B------:R-:W-:Y:S01]  /*e1a0*/  IADD3 R4, R135, UR4, RZ ;  /* 0x0000000487047c10 */ /* 0x000fe2000fffe0ff */
[C---:B--2---:R-:W-:Y:S02]  /*e1b0*/  FMUL.FTZ R5, R132.reuse, R129 ;  /* 0x0000008184057220 */ /* 0x044fe40000410000 */
[C---:B------:R-:W-:Y:S01]  /*e1c0*/  FMUL.FTZ R8, R132.reuse, R124 ;  /* 0x0000007c84087220 */ /* 0x040fe20000410000 */
[----:B------:R-:W2:Y:S01]  /*e1d0*/  MUFU.EX2 R164, R164 ;  /* 0x000000a400a47308 */ /* 0x000ea20000000800 */
[----:B------:R-:W-:Y:S01]  /*e1e0*/  IADD3 R160, R187, R4, RZ ;  /* 0x00000004bba07210 */ /* 0x000fe20007ffe0ff */
[----:B------:R-:W-:Y:S01]  /*e1f0*/  FMUL.FTZ R4, R132, R128 ;  /* 0x0000008084047220 */ /* 0x000fe20000410000 */
[----:B-1----:R-:W-:Y:S01]  /*e200*/  F2FP.BF16.PACK_AB R136, R168, R169 ;  /* 0x000000a9a888723e */ /* 0x002fe200000010ff */
[C---:B------:R-:W-:Y:S02]  /*e210*/  FMUL.FTZ R9, R132.reuse, R125 ;  /* 0x0000007d84097220 */ /* 0x040fe40000410000 */
[----:B------:R-:W1:Y:S01]  /*e220*/  LDSM.16.MT88.4 R20, [R160+0x100] ;  /* 0x00010000a014783b */ /* 0x000e620000004200 */
[C---:B------:R-:W-:Y:S02]  /*e230*/  FMUL.FTZ R16, R132.reuse, R116 ;  /* 0x0000007484107220 */ /* 0x040fe40000410000 */
[C---:B------:R-:W-:Y:S01]  /*e240*/  FMUL.FTZ R17, R132.reuse, R117 ;  /* 0x0000007584117220 */ /* 0x040fe20000410000 */
[----:B------:R-:W4:Y:S01]  /*e250*/  MUFU.EX2 R3, R3 ;  /* 0x0000000300037308 */ /* 0x000f220000000800 */
[C---:B------:R-:W-:Y:S02]  /*e260*/  FMUL.FTZ R24, R132.reuse, R108 ;  /* 0x0000006c84187220 */ /* 0x040fe40000410000 */
[C---:B------:R-:W-:Y:S02]  /*e270*/  FMUL.FTZ R25, R132.reuse, R109 ;  /* 0x0000006d84197220 */ /* 0x040fe40000410000 */
[C---:B------:R-:W-:Y:S02]  /*e280*/  FMUL.FTZ R32, R132.reuse, R100 ;  /* 0x0000006484207220 */ /* 0x040fe40000410000 */
[----:B------:R-:W-:Y:S02]  /*e290*/  FMUL.FTZ R33, R132, R101 ;  /* 0x0000006584217220 */ /* 0x000fe40000410000 */
[--C-:B------:R-:W-:Y:S01]  /*e2a0*/  FFMA.FTZ R177, R140, c[0x0][0x2d0], -R145.reuse ;  /* 0x0000b4008cb17a23 */ /* 0x100fe20000010891 */
[----:B------:R-:W-:Y:S01]  /*e2b0*/  MUFU.EX2 R167, R167 ;  /* 0x000000a700a77308 */ /* 0x000fe20000000800 */
[--C-:B------:R-:W-:Y:S02]  /*e2c0*/  FFMA.FTZ R183, R158, c[0x0][0x2d0], -R145.reuse ;  /* 0x0000b4009eb77a23 */ /* 0x100fe40000010891 */
[--C-:B------:R-:W-:Y:S01]  /*e2d0*/  FFMA.FTZ R191, R156, c[0x0][0x2d0], -R145.reuse ;  /* 0x0000b4009cbf7a23 */ /* 0x100fe20000010891 */
[----:B--2---:R-:W-:Y:S01]  /*e2e0*/  F2FP.BF16.PACK_AB R138, R164, R163 ;  /* 0x000000a3a48a723e */ /* 0x004fe200000010ff */
[----:B------:R-:W-:Y:S01]  /*e2f0*/  LDSM.16.MT88.4 R156, [R134+UR4+0x3900] ;  /* 0x00390004869c783b */ /* 0x000fe20008004200 */
[--C-:B------:R-:W-:Y:S02]  /*e300*/  FFMA.FTZ R192, R154, c[0x0][0x2d0], -R145.reuse ;  /* 0x0000b4009ac07a23 */ /* 0x100fe40000010891 */
[--C-:B------:R-:W-:Y:S02]  /*e310*/  FFMA.FTZ R220, R150, c[0x0][0x2d0], -R145.reuse ;  /* 0x0000b40096dc7a23 */ /* 0x100fe40000010891 */
[----:B------:R-:W2:Y:S01]  /*e320*/  MUFU.EX2 R166, R166 ;  /* 0x000000a600a67308 */ /* 0x000ea20000000800 */
[--C-:B------:R-:W-:Y:S02]  /*e330*/  FFMA.FTZ R221, R148, c[0x0][0x2d0], -R145.reuse ;  /* 0x0000b40094dd7a23 */ /* 0x100fe40000010891 */
[----:B------:R-:W-:Y:S01]  /*e340*/  LDSM.16.MT88.4 R148, [R135+UR4+0x3900] ;  /* 0x003900048794783b */ /* 0x000fe20008004200 */
[C---:B----4-:R-:W-:Y:S02]  /*e350*/  FMUL.FTZ R6, R3.reuse, R130 ;  /* 0x0000008203067220 */ /* 0x050fe40000410000 */
[C---:B------:R-:W-:Y:S02]  /*e360*/  FMUL.FTZ R7, R3.reuse, R131 ;  /* 0x0000008303077220 */ /* 0x040fe40000410000 */
[C---:B------:R-:W-:Y:S02]  /*e370*/  FMUL.FTZ R10, R3.reuse, R126 ;  /* 0x0000007e030a7220 */ /* 0x040fe40000410000 */
[----:B------:R-:W-:Y:S01]  /*e380*/  MUFU.EX2 R162, R162 ;  /* 0x000000a200a27308 */ /* 0x000fe20000000800 */
[C---:B------:R-:W-:Y:S01]  /*e390*/  FMUL.FTZ R11, R3.reuse, R127 ;  /* 0x0000007f030b7220 */ /* 0x040fe20000410000 */
[----:B------:R-:W-:Y:S01]  /*e3a0*/  LDSM.16.MT88.4 R128, [R160+0x2900] ;  /* 0x00290000a080783b */ /* 0x000fe20000004200 */
[C---:B------:R-:W-:Y:S02]  /*e3b0*/  FMUL.FTZ R18, R3.reuse, R118 ;  /* 0x0000007603127220 */ /* 0x040fe40000410000 */
[C---:B------:R-:W-:Y:S02]  /*e3c0*/  FMUL.FTZ R19, R3.reuse, R119 ;  /* 0x0000007703137220 */ /* 0x040fe40000410000 */
[C---:B------:R-:W-:Y:S02]  /*e3d0*/  FMUL.FTZ R26, R3.reuse, R110 ;  /* 0x0000006e031a7220 */ /* 0x040fe40000410000 */
[C---:B------:R-:W-:Y:S01]  /*e3e0*/  FMUL.FTZ R27, R3.reuse, R111 ;  /* 0x0000006f031b7220 */ /* 0x040fe20000410000 */
[----:B------:R-:W4:Y:S01]  /*e3f0*/  MUFU.EX2 R165, R165 ;  /* 0x000000a500a57308 */ /* 0x000f220000000800 */
[C---:B------:R-:W-:Y:S01]  /*e400*/  FMUL.FTZ R34, R3.reuse, R102 ;  /* 0x0000006603227220 */ /* 0x040fe20000410000 */
[----:B------:R-:W-:Y:S01]  /*e410*/  LDSM.16.MT88.4 R108, [R161+0x2100] ;  /* 0x00210000a16c783b */ /* 0x000fe20000004200 */
[C---:B------:R-:W-:Y:S01]  /*e420*/  FMUL.FTZ R35, R3.reuse, R103 ;  /* 0x0000006703237220 */ /* 0x040fe20000410000 */
[----:B--2---:R-:W-:Y:S01]  /*e430*/  F2FP.BF16.PACK_AB R137, R166, R167 ;  /* 0x000000a7a689723e */ /* 0x004fe200000010ff */
[--C-:B------:R-:W-:Y:S02]  /*e440*/  FFMA.FTZ R222, R146, c[0x0][0x2d0], -R145.reuse ;  /* 0x0000b40092de7a23 */ /* 0x100fe40000010891 */
[C---:B------:R-:W-:Y:S02]  /*e450*/  FMUL.FTZ R36, R132.reuse, R36 ;  /* 0x0000002484247220 */ /* 0x040fe40000410000 */
[C---:B------:R-:W-:Y:S01]  /*e460*/  FMUL.FTZ R37, R132.reuse, R37 ;  /* 0x0000002584257220 */ /* 0x040fe20000410000 */
[----:B------:R-:W-:Y:S01]  /*e470*/  LDSM.16.MT88.4 R100, [R134+UR4+0x2100] ;  /* 0x002100048664783b */ /* 0x000fe20008004200 */
[C---:B------:R-:W-:Y:S01]  /*e480*/  FMUL.FTZ R38, R3.reuse, R38 ;  /* 0x0000002603267220 */ /* 0x040fe20000410000 */
[----:B------:R-:W-:Y:S01]  /*e490*/  MUFU.EX2 R170, R170 ;  /* 0x000000aa00aa7308 */ /* 0x000fe20000000800 */
[C---:B------:R-:W-:Y:S02]  /*e4a0*/  FMUL.FTZ R39, R3.reuse, R39 ;  /* 0x0000002703277220 */ /* 0x040fe40000410000 */
[C---:B------:R-:W-:Y:S02]  /*e4b0*/  FMUL.FTZ R40, R132.reuse, R40 ;  /* 0x0000002884287220 */ /* 0x040fe40000410000 */
[C---:B------:R-:W-:Y:S01]  /*e4c0*/  FMUL.FTZ R41, R132.reuse, R41 ;  /* 0x0000002984297220 */ /* 0x040fe20000410000 */
[----:B------:R-:W-:Y:S01]  /*e4d0*/  LDSM.16.MT88.4 R116, [R160+0x900] ;  /* 0x00090000a074783b */ /* 0x000fe20000004200 */
[C---:B------:R-:W-:Y:S02]  /*e4e0*/  FMUL.FTZ R42, R3.reuse, R42 ;  /* 0x0000002a032a7220 */ /* 0x040fe40000410000 */
[----:B------:R-:W-:Y:S01]  /*e4f0*/  FMUL.FTZ R43, R3, R43 ;  /* 0x0000002b032b7220 */ /* 0x000fe20000410000 */
[----:B------:R-:W-:Y:S01]  /*e500*/  MUFU.EX2 R172, R172 ;  /* 0x000000ac00ac7308 */ /* 0x000fe20000000800 */
[C---:B------:R-:W-:Y:S01]  /*e510*/  FMUL.FTZ R44, R132.reuse, R44 ;  /* 0x0000002c842c7220 */ /* 0x040fe20000410000 */
[----:B----4-:R-:W-:Y:S01]  /*e520*/  F2FP.BF16.PACK_AB R139, R165, R162 ;  /* 0x000000a2a58b723e */ /* 0x010fe200000010ff */
[C---:B------:R-:W-:Y:S01]  /*e530*/  FMUL.FTZ R45, R132.reuse, R45 ;  /* 0x0000002d842d7220 */ /* 0x040fe20000410000 */
[----:B------:R-:W-:Y:S01]  /*e540*/  LDSM.16.MT88.4 R124, [R135+UR4+0x2900] ;  /* 0x00290004877c783b */ /* 0x000fe20008004200 */
[C---:B------:R-:W-:Y:S02]  /*e550*/  FMUL.FTZ R46, R3.reuse, R46 ;  /* 0x0000002e032e7220 */ /* 0x040fe40000410000 */
[C---:B------:R-:W-:Y:S02]  /*e560*/  FMUL.FTZ R47, R3.reuse, R47 ;  /* 0x0000002f032f7220 */ /* 0x040fe40000410000 */
[C---:B---3--:R-:W-:Y:S01]  /*e570*/  HMMA.16816.F32.BF16 R4, R136.reuse, R12, R4 ;  /* 0x0000000c8804723c */ /* 0x048fe20000041804 */
        /* <DEDUP_REMOVED lines=13> */
[C---:B-1----:R-:W-:Y:S03]  /*e650*/  HMMA.16816.F32.BF16 R12, R136.reuse, R20, R12 ;  /* 0x00000014880c723c */ /* 0x042fe6000004180c */
        /* <DEDUP_REMOVED lines=10> */
[----:B------:R-:W1:Y:S01]  /*e700*/  LDSM.16.MT88.4 R112, [R135+UR4+0x2100] ;  /* 0x002100048770783b */ /* 0x000e620008004200 */
        /* <DEDUP_REMOVED lines=27> */
[C---:B-1----:R-:W-:Y:S04]  /*e8c0*/  HMMA.16816.F32.BF16 R36, R136.reuse, R112, R36 ;  /* 0x000000708824723c */ /* 0x042fe80000041824 */
        /* <DEDUP_REMOVED lines=11> */
[C---:B------:R-:W-:Y:S02]  /*e980*/  FMUL.FTZ R73, R132.reuse, R73 ;  /* 0x0000004984497220 */ /* 0x040fe40000410000 */
[C---:B------:R-:W-:Y:S01]  /*e990*/  FMUL.FTZ R74, R3.reuse, R74 ;  /* 0x0000004a034a7220 */ /* 0x040fe20000410000 */
[C---:B------:R-:W-:Y:S01]  /*e9a0*/  HMMA.16816.F32.BF16 R48, R136.reuse, R106, R48 ;  /* 0x0000006a8830723c */ /* 0x040fe20000041830 */
[----:B------:R-:W1:Y:S01]  /*e9b0*/  LDSM.16.MT88.4 R104, [R135+UR4+0x4100] ;  /* 0x004100048768783b */ /* 0x000e620008004200 */
[----:B------:R-:W-:Y:S02]  /*e9c0*/  MUFU.EX2 R221, R221 ;  /* 0x000000dd00dd7308 */ /* 0x000fe40000000800 */
[C---:B------:R-:W-:Y:S02]  /*e9d0*/  FMUL.FTZ R75, R3.reuse, R75 ;  /* 0x0000004b034b7220 */ /* 0x040fe40000410000 */
[C---:B------:R-:W-:Y:S02]  /*e9e0*/  FMUL.FTZ R84, R132.reuse, R84 ;  /* 0x0000005484547220 */ /* 0x040fe40000410000 */
[C---:B------:R-:W-:Y:S04]  /*e9f0*/  HMMA.16816.F32.BF16 R52, R136.reuse, R100, R52 ;  /* 0x000000648834723c */ /* 0x040fe80000041834 */
[----:B------:R-:W-:Y:S01]  /*ea00*/  FMUL.FTZ R85, R132, R85 ;  /* 0x0000005584557220 */ /* 0x000fe20000410000 */
[----:B------:R-:W-:Y:S01]  /*ea10*/  MUFU.EX2 R222, R222 ;  /* 0x000000de00de7308 */ /* 0x000fe20000000800 */
[C---:B------:R-:W-:Y:S02]  /*ea20*/  FMUL.FTZ R86, R3.reuse, R86 ;  /* 0x0000005603567220 */ /* 0x040fe40000410000 */
[C---:B------:R-:W-:Y:S01]  /*ea30*/  HMMA.16816.F32.BF16 R56, R136.reuse, R102, R56 ;  /* 0x000000668838723c */ /* 0x040fe20000041838 */
[----:B------:R-:W2:Y:S03]  /*ea40*/  LDSM.16.MT88.4 R100, [R160+0x4100] ;  /* 0x00410000a064783b */ /* 0x000ea60000004200 */
[----:B------:R-:W-:Y:S02]  /*ea50*/  FMUL.FTZ R87, R3, R87 ;  /* 0x0000005703577220 */ /* 0x000fe40000410000 */
[--C-:B------:R-:W-:Y:S02]  /*ea60*/  FFMA.FTZ R171, R171, c[0x0][0x2d0], -R152.reuse ;  /* 0x0000b400abab7a23 */ /* 0x100fe40000010898 */
[C---:B------:R-:W-:Y:S04]  /*ea70*/  HMMA.16816.F32.BF16 R60, R136.reuse, R108, R60 ;  /* 0x0000006c883c723c */ /* 0x040fe8000004183c */
[--C-:B------:R-:W-:Y:S01]  /*ea80*/  FFMA.FTZ R174, R174, c[0x0][0x2d0], -R145.reuse ;  /* 0x0000b400aeae7a23 */ /* 0x100fe20000010891 */
[----:B------:R-:W3:Y:S01]  /*ea90*/  MUFU.EX2 R171, R171 ;  /* 0x000000ab00ab7308 */ /* 0x000ee20000000800 */
[--C-:B------:R-:W-:Y:S02]  /*eaa0*/  FFMA.FTZ R175, R176, c[0x0][0x2d0], -R145.reuse ;  /* 0x0000b400b0af7a23 */ /* 0x100fe40000010891 */
[C---:B------:R-:W-:Y:S01]  /*eab0*/  HMMA.16816.F32.BF16 R64, R136.reuse, R110, R64 ;  /* 0x0000006e8840723c */ /* 0x040fe20000041840 */
[----:B------:R-:W4:Y:S03]  /*eac0*/  LDSM.16.MT88.4 R108, [R134+UR4+0x4100] ;  /* 0x00410004866c783b */ /* 0x000f260008004200 */
[--C-:B------:R-:W-:Y:S02]  /*ead0*/  FFMA.FTZ R176, R142, c[0x0][0x2d0], -R145.reuse ;  /* 0x0000b4008eb07a23 */ /* 0x100fe40000010891 */
[C---:B------:R-:W-:Y:S01]  /*eae0*/  FMUL.FTZ R88, R132.reuse, R88 ;  /* 0x0000005884587220 */ /* 0x040fe20000410000 */
[----:B------:R-:W-:Y:S01]  /*eaf0*/  MUFU.EX2 R174, R174 ;  /* 0x000000ae00ae7308 */ /* 0x000fe20000000800 */
[C---:B------:R-:W-:Y:S01]  /*eb00*/  FMUL.FTZ R89, R132.reuse, R89 ;  /* 0x0000005984597220 */ /* 0x040fe20000410000 */
[C---:B-1----:R-:W-:Y:S01]  /*eb10*/  HMMA.16816.F32.BF16 R68, R136.reuse, R104, R68 ;  /* 0x000000688844723c */ /* 0x042fe20000041844 */
[----:B------:R-:W-:Y:S02]  /*eb20*/  LDSM.16.MT88.4 R140, [R134+UR4+0x2900] ;  /* 0x00290004868c783b */ /* 0x000fe40008004200 */
[C---:B------:R-:W-:Y:S02]  /*eb30*/  FMUL.FTZ R90, R3.reuse, R90 ;  /* 0x0000005a035a7220 */ /* 0x040fe40000410000 */
[C---:B------:R-:W-:Y:S02]  /*eb40*/  FMUL.FTZ R91, R3.reuse, R91 ;  /* 0x0000005b035b7220 */ /* 0x040fe40000410000 */
[C---:B------:R-:W-:Y:S01]  /*eb50*/  FMUL.FTZ R92, R132.reuse, R92 ;  /* 0x0000005c845c7220 */ /* 0x040fe20000410000 */
[C---:B------:R-:W-:Y:S01]  /*eb60*/  HMMA.16816.F32.BF16 R72, R136.reuse, R106, R72 ;  /* 0x0000006a8848723c */ /* 0x040fe20000041848 */
[----:B------:R-:W1:Y:S01]  /*eb70*/  LDSM.16.MT88.4 R104, [R161+0x4100] ;  /* 0x00410000a168783b */ /* 0x000e620000004200 */
[----:B------:R-:W5:Y:S02]  /*eb80*/  MUFU.EX2 R175, R175 ;  /* 0x000000af00af7308 */ /* 0x000f640000000800 */
[C---:B------:R-:W-:Y:S02]  /*eb90*/  FMUL.FTZ R76, R132.reuse, R76 ;  /* 0x0000004c844c7220 */ /* 0x040fe40000410000 */
[C---:B------:R-:W-:Y:S02]  /*eba0*/  FMUL.FTZ R77, R132.reuse, R77 ;  /* 0x0000004d844d7220 */ /* 0x040fe40000410000 */
[C---:B------:R-:W-:Y:S04]  /*ebb0*/  FMUL.FTZ R78, R3.reuse, R78 ;  /* 0x0000004e034e7220 */ /* 0x040fe80000410000 */
[C---:B------:R-:W-:Y:S01]  /*ebc0*/  FMUL.FTZ R79, R3.reuse, R79 ;  /* 0x0000004f034f7220 */ /* 0x040fe20000410000 */
[----:B------:R-:W1:Y:S01]  /*ebd0*/  MUFU.EX2 R176, R176 ;  /* 0x000000b000b07308 */ /* 0x000e620000000800 */
[C---:B------:R-:W-:Y:S02]  /*ebe0*/  FMUL.FTZ R93, R132.reuse, R93 ;  /* 0x0000005d845d7220 */ /* 0x040fe40000410000 */
[C---:B------:R-:W-:Y:S02]  /*ebf0*/  FMUL.FTZ R94, R3.reuse, R94 ;  /* 0x0000005e035e7220 */ /* 0x040fe40000410000 */
[C---:B------:R-:W-:Y:S01]  /*ec00*/  FMUL.FTZ R95, R3.reuse, R95 ;  /* 0x0000005f035f7220 */ /* 0x040fe20000410000 */
[C---:B--2---:R-:W-:Y:S03]  /*ec10*/  HMMA.16816.F32.BF16 R76, R136.reuse, R100, R76 ;  /* 0x00000064884c723c */ /* 0x044fe6000004184c */
[C---:B------:R-:W-:Y:S02]  /*ec20*/  FMUL.FTZ R80, R132.reuse, R80 ;  /* 0x0000005084507220 */ /* 0x040fe40000410000 */
[C---:B------:R-:W-:Y:S02]  /*ec30*/  FMUL.FTZ R81, R132.reuse, R81 ;  /* 0x0000005184517220 */ /* 0x040fe40000410000 */
[----:B------:R-:W-:Y:S01]  /*ec40*/  FMUL.FTZ R82, R3, R82 ;  /* 0x0000005203527220 */ /* 0x000fe20000410000 */
[----:B---3--:R-:W-:Y:S01]  /*ec50*/  F2FP.BF16.PACK_AB R100, R171, R170 ;  /* 0x000000aaab64723e */ /* 0x008fe200000010ff */
[----:B------:R-:W-:Y:S03]  /*ec60*/  FMUL.FTZ R83, R3, R83 ;  /* 0x0000005303537220 */ /* 0x000fe60000410000 */
[C---:B------:R-:W-:Y:S01]  /*ec70*/  FMUL.FTZ R96, R132.reuse, R96 ;  /* 0x0000006084607220 */ /* 0x040fe20000410000 */
[----:B-----5:R-:W-:Y:S01]  /*ec80*/  F2FP.BF16.PACK_AB R101, R175, R174 ;  /* 0x000000aeaf65723e */ /* 0x020fe200000010ff */
[----:B------:R-:W-:Y:S02]  /*ec90*/  FMUL.FTZ R97, R132, R97 ;  /* 0x0000006184617220 */ /* 0x000fe40000410000 */
[C---:B------:R-:W-:Y:S03]  /*eca0*/  HMMA.16816.F32.BF16 R80, R136.reuse, R102, R80 ;  /* 0x000000668850723c */ /* 0x040fe60000041850 */
[C---:B------:R-:W-:Y:S02]  /*ecb0*/  FMUL.FTZ R98, R3.reuse, R98 ;  /* 0x0000006203627220 */ /* 0x040fe40000410000 */
[----:B------:R-:W-:Y:S02]  /*ecc0*/  FMUL.FTZ R99, R3, R99 ;  /* 0x0000006303637220 */ /* 0x000fe40000410000 */
[----:B------:R-:W-:Y:S01]  /*ecd0*/  F2FP.BF16.PACK_AB R102, R173, R172 ;  /* 0x000000acad66723e */ /* 0x000fe200000010ff */
[C---:B----4-:R-:W-:Y:S04]  /*ece0*/  HMMA.16816.F32.BF16 R84, R136.reuse, R108, R84 ;  /* 0x0000006c8854723c */ /* 0x050fe80000041854 */
[----:B-1----:R-:W-:Y:S01]  /*ecf0*/  F2FP.BF16.PACK_AB R103, R177, R176 ;  /* 0x000000b0b167723e */ /* 0x002fe200000010ff */
[--C-:B------:R-:W-:Y:S02]  /*ed00*/  FFMA.FTZ R179, R179, c[0x0][0x2d0], -R152.reuse ;  /* 0x0000b400b3b37a23 */ /* 0x100fe40000010898 */
[----:B------:R-:W-:Y:S01]  /*ed10*/  FFMA.FTZ R152, R147, c[0x0][0x2d0], -R152 ;  /* 0x0000b40093987a23 */ /* 0x000fe20000010898 */
[C---:B------:R-:W-:Y:S01]  /*ed20*/  HMMA.16816.F32.BF16 R88, R136.reuse, R110, R88 ;  /* 0x0000006e8858723c */ /* 0x040fe20000041858 */
[----:B------:R-:W1:Y:S02]  /*ed30*/  LDSM.16.MT88.4 R108, [R134+UR4+0x900] ;  /* 0x00090004866c783b */ /* 0x000e640008004200 */
[----:B------:R2:W3:Y:S01]  /*ed40*/  MUFU.EX2 R219, R152 ;  /* 0x0000009800db7308 */ /* 0x0004e20000000800 */
[--C-:B------:R-:W-:Y:S02]  /*ed50*/  FFMA.FTZ R178, R178, c[0x0][0x2d0], -R145.reuse ;  /* 0x0000b400b2b27a23 */ /* 0x100fe40000010891 */
[----:B------:R-:W-:Y:S02]  /*ed60*/  FFMA.FTZ R145, R144, c[0x0][0x2d0], -R145 ;  /* 0x0000b40090917a23 */ /* 0x000fe40000010891 */
[C---:B------:R-:W-:Y:S04]  /*ed70*/  HMMA.16816.F32.BF16 R92, R136.reuse, R104, R92 ;  /* 0x00000068885c723c */ /* 0x040fe8000004185c */
[----:B------:R-:W-:Y:S01]  /*ed80*/  FFMA.FTZ R167, R3, R206, R167 ;  /* 0x000000ce03a77223 */ /* 0x000fe200000100a7 */
[----:B------:R-:W4:Y:S01]  /*ed90*/  MUFU.EX2 R223, R145 ;  /* 0x0000009100df7308 */ /* 0x000f220000000800 */
[----:B------:R-:W-:Y:S01]  /*eda0*/  FFMA.FTZ R169, R132, R205, R169 ;  /* 0x000000cd84a97223 */ /* 0x000fe200000100a9 */
[----:B------:R-:W-:Y:S01]  /*edb0*/  MOV R132, R2 ;  /* 0x0000000200847202 */ /* 0x000fe20000000f00 */
[----:B------:R-:W-:Y:S01]  /*edc0*/  HMMA.16816.F32.BF16 R96, R136, R106, R96 ;  /* 0x0000006a8860723c */ /* 0x000fe20000041860 */
[----:B------:R-:W5:Y:S03]  /*edd0*/  LDSM.16.MT88.4 R104, [R161+0x2900] ;  /* 0x00290000a168783b */ /* 0x000f660000004200 */
[----:B------:R-:W-:Y:S02]  /*ede0*/  FADD.FTZ R168, R168, R169 ;  /* 0x000000a9a8a87221 */ /* 0x000fe40000010000 */
[----:B------:R-:W-:Y:S01]  /*edf0*/  FADD.FTZ R167, R166, R167 ;  /* 0x000000a7a6a77221 */ /* 0x000fe20000010000 */
[----:B------:R-:W-:Y:S01]  /*ee00*/  F2FP.BF16.PACK_AB R136, R217, R216 ;  /* 0x000000d8d988723e */ /* 0x000fe200000010ff */
[C---:B------:R-:W-:Y:S01]  /*ee10*/  HMMA.16816.F32.BF16 R4, R100.reuse, R112, R4 ;  /* 0x000000706404723c */ /* 0x040fe20000041804 */
[----:B------:R-:W1:Y:S01]  /*ee20*/  MUFU.EX2 R179, R179 ;  /* 0x000000b300b37308 */ /* 0x000e620000000800 */
[----:B--2---:R-:W-:Y:S03]  /*ee30*/  LDSM.16.MT88.4 R152, [R160+0x3900] ;  /* 0x00390000a098783b */ /* 0x004fe60000004200 */
[----:B---3--:R-:W-:Y:S01]  /*ee40*/  F2FP.BF16.PACK_AB R138, R219, R218 ;  /* 0x000000dadb8a723e */ /* 0x008fe200000010ff */
[----:B------:R-:W-:Y:S01]  /*ee50*/  FADD.FTZ R163, R163, R168 ;  /* 0x000000a8a3a37221 */ /* 0x000fe20000010000 */
[----:B------:R-:W-:Y:S01]  /*ee60*/  F2FP.BF16.PACK_AB R137, R221, R220 ;  /* 0x000000dcdd89723e */ /* 0x000fe200000010ff */
[C---:B------:R-:W-:Y:S02]  /*ee70*/  HMMA.16816.F32.BF16 R8, R100.reuse, R114, R8 ;  /* 0x000000726408723c */ /* 0x040fe40000041808 */
[----:B------:R-:W-:Y:S01]  /*ee80*/  LDSM.16.MT88.4 R112, [R160+0x4900] ;  /* 0x00490000a070783b */ /* 0x000fe20000004200 */
[----:B------:R-:W2:Y:S01]  /*ee90*/  MUFU.EX2 R178, R178 ;  /* 0x000000b200b27308 */ /* 0x000ea20000000800 */
[----:B----4-:R-:W-:Y:S01]  /*eea0*/  F2FP.BF16.PACK_AB R139, R223, R222 ;  /* 0x000000dedf8b723e */ /* 0x010fe200000010ff */
[----:B------:R-:W-:Y:S03]  /*eeb0*/  FADD.FTZ R3, R164, R163 ;  /* 0x000000a3a4037221 */ /* 0x000fe60000010000 */
[C---:B------:R-:W-:Y:S02]  /*eec0*/  HMMA.16816.F32.BF16 R12, R100.reuse, R116, R12 ;  /* 0x00000074640c723c */ /* 0x040fe4000004180c */
[----:B------:R-:W-:Y:S02]  /*eed0*/  LDSM.16.MT88.4 R144, [R161+0x1900] ;  /* 0x00190000a190783b */ /* 0x000fe40000004200 */
[----:B------:R-:W-:Y:S02]  /*eee0*/  FADD.FTZ R170, R170, R3 ;  /* 0x00000003aaaa7221 */ /* 0x000fe40000010000 */
[----:B------:R-:W-:Y:S02]  /*eef0*/  FADD.FTZ R162, R162, R167 ;  /* 0x000000a7a2a27221 */ /* 0x000fe40000010000 */
[C---:B------:R-:W-:Y:S02]  /*ef00*/  HMMA.16816.F32.BF16 R16, R100.reuse, R118, R16 ;  /* 0x000000766410723c */ /* 0x040fe40000041810 */
[----:B------:R-:W-:Y:S02]  /*ef10*/  LDSM.16.MT88.4 R116, [R134+UR4+0x4900] ;  /* 0x004900048674783b */ /* 0x000fe40008004200 */
[----:B------:R-:W-:Y:S02]  /*ef20*/  FADD.FTZ R165, R165, R162 ;  /* 0x000000a2a5a57221 */ /* 0x000fe40000010000 */
[----:B------:R-:W-:Y:S02]  /*ef30*/  FADD.FTZ R171, R171, R170 ;  /* 0x000000aaabab7221 */ /* 0x000fe40000010000 */
[C---:B-1----:R-:W-:Y:S04]  /*ef40*/  HMMA.16816.F32.BF16 R20, R100.reuse, R108, R20 ;  /* 0x0000006c6414723c */ /* 0x042fe80000041814 */
[----:B------:R-:W-:Y:S02]  /*ef50*/  FADD.FTZ R174, R174, R165 ;  /* 0x000000a5aeae7221 */ /* 0x000fe40000010000 */
[----:B------:R-:W-:Y:S02]  /*ef60*/  FADD.FTZ R172, R172, R171 ;  /* 0x000000abacac7221 */ /* 0x000fe40000010000 */
[C---:B------:R-:W-:Y:S01]  /*ef70*/  HMMA.16816.F32.BF16 R24, R100.reuse, R110, R24 ;  /* 0x0000006e6418723c */ /* 0x040fe20000041818 */
[----:B------:R-:W1:Y:S03]  /*ef80*/  LDSM.16.MT88.4 R108, [R135+UR4+0x4900] ;  /* 0x00490004876c783b */ /* 0x000e660008004200 */
[----:B------:R-:W-:Y:S02]  /*ef90*/  FADD.FTZ R175, R175, R174 ;  /* 0x000000aeafaf7221 */ /* 0x000fe40000010000 */
[----:B------:R-:W-:Y:S02]  /*efa0*/  FADD.FTZ R172, R173, R172 ;  /* 0x000000acadac7221 */ /* 0x000fe40000010000 */
[C---:B------:R-:W-:Y:S04]  /*efb0*/  HMMA.16816.F32.BF16 R28, R100.reuse, R120, R28 ;  /* 0x00000078641c723c */ /* 0x040fe8000004181c */
[----:B------:R-:W-:Y:S04]  /*efc0*/  FADD.FTZ R176, R176, R175 ;  /* 0x000000afb0b07221 */ /* 0x000fe80000010000 */
[C---:B------:R-:W-:Y:S01]  /*efd0*/  HMMA.16816.F32.BF16 R32, R100.reuse, R122, R32 ;  /* 0x0000007a6420723c */ /* 0x040fe20000041820 */
[----:B------:R-:W-:Y:S03]  /*efe0*/  LDSM.16.MT88.4 R120, [R160+0x1100] ;  /* 0x00110000a078783b */ /* 0x000fe60000004200 */
[----:B------:R-:W-:Y:S04]  /*eff0*/  FADD.FTZ R177, R177, R176 ;  /* 0x000000b0b1b17221 */ /* 0x000fe80000010000 */
        /* <DEDUP_REMOVED lines=23> */
[----:B------:R-:W-:Y:S01]  /*f170*/  F2FP.BF16.PACK_AB R100, R180, R179 ;  /* 0x000000b3b464723e */ /* 0x000fe200000010ff */
[----:B------:R-:W-:Y:S01]  /*f180*/  FADD.FTZ R179, R179, R172 ;  /* 0x000000acb3b37221 */ /* 0x000fe20000010000 */
[----:B------:R-:W-:Y:S03]  /*f190*/  F2FP.BF16.PACK_AB R102, R182, R181 ;  /* 0x000000b5b666723e */ /* 0x000fe600000010ff */
[C---:B--2---:R-:W-:Y:S01]  /*f1a0*/  F2FP.BF16.PACK_AB R101, R183.reuse, R178 ;  /* 0x000000b2b765723e */ /* 0x044fe200000010ff */
        /* <DEDUP_REMOVED lines=10> */
[----:B------:R-:W1:Y:S03]  /*f250*/  LDSM.16.MT88.4 R108, [R134+UR4+0x3100] ;  /* 0x00310004866c783b */ /* 0x000e660008004200 */
        /* <DEDUP_REMOVED lines=55> */
[----:B------:R-:W-:Y:S01]  /*f5d0*/  @P0 IADD3 R4, P5, R196, UR6, RZ ;  /* 0x00000006c4040c10 */ /* 0x000fe2000ffbe0ff */
[C---:B------:R-:W-:Y:S04]  /*f5e0*/  HMMA.16816.F32.BF16 R64, R136.reuse, R6, R64 ;  /* 0x000000068840723c */ /* 0x040fe80000041840 */
[C---:B------:R-:W-:Y:S02]  /*f5f0*/  @P0 LEA R16, P4, R4.reuse, c[0x0][0x1c8], 0x1 ;  /* 0x0000720004100a11 */ /* 0x040fe400078808ff */
[----:B------:R-:W-:Y:S02]  /*f600*/  @P0 IADD3.X R5, R203, UR21, RZ, P5, !PT ;  /* 0x00000015cb050c10 */ /* 0x000fe4000affe4ff */
[C---:B--2---:R-:W-:Y:S04]  /*f610*/  HMMA.16816.F32.BF16 R68, R136.reuse, R8, R68 ;  /* 0x000000088844723c */ /* 0x044fe80000041844 */
[----:B------:R-:W-:Y:S02]  /*f620*/  @P0 LEA.HI.X R17, R4, c[0x0][0x1cc], R5, 0x1, P4 ;  /* 0x0000730004110a11 */ /* 0x000fe400020f0c05 */
[----:B------:R-:W1:Y:S01]  /*f630*/  LDSM.16.MT88.4 R4, [R134+UR4+0x5900] ;  /* 0x005900048604783b */ /* 0x000e620008004200 */
[----:B------:R-:W-:Y:S01]  /*f640*/  @P0 IADD3 R8, P5, R212, UR6, RZ ;  /* 0x00000006d4080c10 */ /* 0x000fe2000ffbe0ff */
[C---:B------:R-:W-:Y:S04]  /*f650*/  HMMA.16816.F32.BF16 R72, R136.reuse, R10, R72 ;  /* 0x0000000a8848723c */ /* 0x040fe80000041848 */
[C---:B------:R-:W-:Y:S02]  /*f660*/  @P0 LEA R18, P4, R8.reuse, c[0x0][0x1c8], 0x1 ;  /* 0x0000720008120a11 */ /* 0x040fe400078808ff */
        /* <DEDUP_REMOVED lines=8> */
[----:B------:R-:W-:Y:S02]  /*f6f0*/  UISETP.GE.AND UP0, UPT, UR10, UR17, UPT ;  /* 0x000000110a00728c */ /* 0x000fe4000bf06270 */
[C---:B------:R-:W-:Y:S01]  /*f700*/  @P0 LEA R22, P6, R20.reuse, c[0x0][0x1c8], 0x1 ;  /* 0x0000720014160a11 */ /* 0x040fe200078c08ff */
[----:B------:R-:W-:Y:S01]  /*f710*/  UISETP.GE.AND UP1, UPT, UR5, 0x1, UPT ;  /* 0x000000010500788c */ /* 0x000fe2000bf26270 */
[----:B------:R-:W-:Y:S01]  /*f720*/  @P0 IADD3.X R13, R209, UR21, RZ, P4, !PT ;  /* 0x00000015d10d0c10 */ /* 0x000fe2000a7fe4ff */
[----:B------:R-:W-:Y:S01]  /*f730*/  UIADD3 UR17, UR17, -0x1, URZ ;  /* 0xffffffff11117890 */ /* 0x000fe2000fffe03f */
[----:B------:R-:W-:Y:S02]  /*f740*/  @P0 LEA R12, P4, R21, c[0x0][0x1c8], 0x1 ;  /* 0x00007200150c0a11 */ /* 0x000fe400078808ff */
[----:B------:R-:W-:Y:S03]  /*f750*/  @P0 IADD3.X R24, R203, UR6, RZ, P5, !PT ;  /* 0x00000006cb180c10 */ /* 0x000fe6000affe4ff */
[----:B------:R-:W-:Y:S02]  /*f760*/  @P0 LEA.HI.X R23, R20, c[0x0][0x1cc], R13, 0x1, P6 ;  /* 0x0000730014170a11 */ /* 0x000fe400030f0c0d */
[----:B------:R-:W-:Y:S02]  /*f770*/  MOV R20, UR15 ;  /* 0x0000000f00147c02 */ /* 0x000fe40008000f00 */
[----:B------:R-:W-:Y:S02]  /*f780*/  @P0 LEA.HI.X R13, R21, c[0x0][0x1cc], R24, 0x1, P4 ;  /* 0x00007300150d0a11 */ /* 0x000fe400020f0c18 */
[----:B------:R-:W-:Y:S01]  /*f790*/  @P0 IADD3 R3, P4, R212, UR7, RZ ;  /* 0x00000007d4030c10 */ /* 0x000fe2000ff9e0ff */
[----:B------:R-:W-:Y:S01]  /*f7a0*/  @P0 IMAD R25, R20, 0x3000, R193 ;  /* 0x0000300014190824 */ /* 0x000fe200078e02c1 */
[----:B------:R-:W-:Y:S01]  /*f7b0*/  @P0 IADD3 R21, P5, R210, UR7, RZ ;  /* 0x00000007d2150c10 */ /* 0x000fe2000ffbe0ff */
[C---:B-1----:R-:W-:Y:S03]  /*f7c0*/  HMMA.16816.F32.BF16 R84, R136.reuse, R4, R84 ;  /* 0x000000048854723c */ /* 0x042fe60000041854 */
[----:B------:R-:W-:Y:S02]  /*f7d0*/  @P0 LEA R14, P6, R3, c[0x0][0x1c8], 0x1 ;  /* 0x00007200030e0a11 */ /* 0x000fe400078c08ff */
[----:B------:R-:W-:Y:S02]  /*f7e0*/  @P0 IADD3.X R24, R211, UR6, RZ, P4, !PT ;  /* 0x00000006d3180c10 */ /* 0x000fe4000a7fe4ff */
[----:B------:R-:W-:Y:S01]  /*f7f0*/  @P0 LEA R20, P4, R21, c[0x0][0x1c8], 0x1 ;  /* 0x0000720015140a11 */ /* 0x000fe200078808ff */
[C---:B------:R-:W-:Y:S04]  /*f800*/  HMMA.16816.F32.BF16 R88, R136.reuse, R6, R88 ;  /* 0x000000068858723c */ /* 0x040fe80000041858 */
[----:B------:R-:W-:Y:S02]  /*f810*/  @P0 LEA.HI.X R15, R3, c[0x0][0x1cc], R24, 0x1, P6 ;  /* 0x00007300030f0a11 */ /* 0x000fe400030f0c18 */
[----:B------:R-:W-:Y:S02]  /*f820*/  @P0 SHF.L.U32 R3, R25, 0x1, RZ ;  /* 0x0000000119030819 */ /* 0x000fe400000006ff */
[----:B------:R-:W-:Y:S01]  /*f830*/  @P0 IADD3.X R26, R209, UR6, RZ, P5, !PT ;  /* 0x00000006d11a0c10 */ /* 0x000fe2000affe4ff */
[C---:B--2---:R-:W-:Y:S01]  /*f840*/  HMMA.16816.F32.BF16 R92, R136.reuse, R8, R92 ;  /* 0x00000008885c723c */ /* 0x044fe2000004185c */
[----:B------:R-:W-:Y:S01]  /*f850*/  UIADD3 UR6, UR5, 0x1, URZ ;  /* 0x0000000105067890 */ /* 0x000fe2000fffe03f */
[----:B------:R-:W-:Y:S01]  /*f860*/  @!PT LDS RZ, [RZ] ;  /* 0x00000000fffff984 */ /* 0x000fe20000000800 */
[----:B------:R-:W-:Y:S01]  /*f870*/  @!PT LDS RZ, [RZ] ;  /* 0x00000000fffff984 */ /* 0x000fe20000000800 */
[----:B------:R-:W-:Y:S01]  /*f880*/  @!PT LDS RZ, [RZ] ;  /* 0x00000000fffff984 */ /* 0x000fe20000000800 */
[----:B------:R1:W-:Y:S01]  /*f890*/  @P0 LDGSTS.E.BYPASS.LTC128B.128 [R3+0xc100], [R16.64], !P3 ;  /* 0x0c10000010030fae */ /* 0x0003e2000d901d52 */
[----:B------:R-:W-:Y:S02]  /*f8a0*/  @P0 LEA.HI.X R21, R21, c[0x0][0x1cc], R26, 0x1, P4 ;  /* 0x0000730015150a11 */ /* 0x000fe400020f0c1a */
[----:B------:R-:W-:Y:S03]  /*f8b0*/  USEL UR5, UR6, URZ, !UP1 ;  /* 0x0000003f06057287 */ /* 0x000fe6000c800000 */
        /* <DEDUP_REMOVED lines=9> */
[----:B------:R-:W-:-:S05]  /*f950*/  @!P0 BRA `(.L_x_829) ;  /* 0xffffc69000008947 */ /* 0x000fca000383ffff */
.L_x_820:
[----:B------:R-:W1:Y:S01]  /*f960*/  SHFL.BFLY PT, R4, R205, 0x2, 0x1f ;  /* 0x0c401f00cd047f89 */ /* 0x000e6200000e0000 */
[----:B------:R-:W-:-:S02]  /*f970*/  MOV R6, RZ ;  /* 0x000000ff00067202 */ /* 0x000fc40000000f00 */
[----:B------:R-:W-:Y:S01]  /*f980*/  MOV R5, RZ ;  /* 0x000000ff00057202 */ /* 0x000fe20000000f00 */
[----:B------:R-:W2:Y:S01]  /*f990*/  SHFL.BFLY PT, R3, R206, 0x2, 0x1f ;  /* 0x0c401f00ce037f89 */ /* 0x000ea200000e0000 */
[----:B------:R-:W-:Y:S01]  /*f9a0*/  PLOP3.LUT P2, PT, PT, PT, PT, 0x8, 0x0 ;  /* 0x000000000000781c */ /* 0x000fe20003f4e170 */
[----:B-1----:R-:W-:Y:S02]  /*f9b0*/  FADD.FTZ R7, R4, R205 ;  /* 0x000000cd04077221 */ /* 0x002fe40000010000 */
[----:B--2---:R-:W-:-:S03]  /*f9c0*/  FADD.FTZ R8, R3, R206 ;  /* 0x000000ce03087221 */ /* 0x004fc60000010000 */
[----:B------:R-:W1:Y:S04]  /*f9d0*/  SHFL.BFLY PT, R4, R7, 0x1, 0x1f ;  /* 0x0c201f0007047f89 */ /* 0x000e6800000e0000 */
[----:B------:R-:W2:Y:S01]  /*f9e0*/  SHFL.BFLY PT, R3, R8, 0x1, 0x1f ;  /* 0x0c201f0008037f89 */ /* 0x000ea200000e0000 */
[----:B-1----:R-:W-:Y:S01]  /*f9f0*/  FADD.FTZ R4, R7, R4 ;  /* 0x0000000407047221 */ /* 0x002fe20000010000 */
[----:B------:R-:W-:Y:S01]  /*fa00*/  MOV R7, 0xff800000 ;  /* 0xff80000000077802 */ /* 0x000fe20000000f00 */
        /* <DEDUP_REMOVED lines=112> */
.L_x_793:
        /* <DEDUP_REMOVED lines=223> */
[----:B-1----:R-:W-:-:S03]  /*10f00*/  IMAD.IADD R5, R17, 0x1, R2 ;  /* 0x0000000111057824 */ /* 0x002fc600078e0202 */
[----:B------:R-:W-:Y:S02]  /*10f10*/  STS [R29+0x8000], R96 ;  /* 0x008000601d007388 */ /* 0x000fe40000000800 */
[----:B------:R-:W-:Y:S02]  /*10f20*/  LEA.HI.X R2, R16, c[0x0][0x384], R5, 0x1, P0 ;  /* 0x0000e10010027a11 */ /* 0x000fe400000f0c05 */
[----:B------:R-:W-:Y:S04]  /*10f30*/  STS [R29+0x8400], R98 ;  /* 0x008400621d007388 */ /* 0x000fe80000000800 */
[----:B------:R-:W-:Y:S01]  /*10f40*/  BAR.SYNC.DEFER_BLOCKING 0x1, 0x100 ;  /* 0x0044000000007b1d */ /* 0x000fe20000010000 */
[----:B------:R-:W-:-:S05]  /*10f50*/  ISETP.GE.AND P0, PT, R57, R10, PT ;  /* 0x0000000a3900720c */ /* 0x000fca0003f06270 */
[----:B------:R-:W-:Y:S04]  /*10f60*/  SHFL.IDX PT, R30, R12, RZ, 0x1c1f ;  /* 0x001c1fff0c1e7589 */ /* 0x000fe800000e0000 */
[----:B------:R-:W1:Y:S04]  /*10f70*/  SHFL.IDX PT, R31, R23, RZ, 0x1c1f ;  /* 0x001c1fff171f7589 */ /* 0x000e6800000e0000 */
[----:B------:R-:W-:Y:S04]  /*10f80*/  SHFL.IDX PT, R100, R12, 0x1, 0x1c1f ;  /* 0x003c1f000c647f89 */ /* 0x000fe800000e0000 */
[----:B------:R-:W2:Y:S04]  /*10f90*/  SHFL.IDX PT, R101, R23, 0x1, 0x1c1f ;  /* 0x003c1f0017657f89 */ /* 0x000ea800000e0000 */
[----:B------:R3:W4:Y:S04]  /*10fa0*/  SHFL.IDX PT, R60, R0, RZ, 0x181f ;  /* 0x00181fff003c7589 */ /* 0x00072800000e0000 */
[----:B------:R3:W3:Y:S04]  /*10fb0*/  SHFL.IDX PT, R61, R2, RZ, 0x181f ;  /* 0x00181fff023d7589 */ /* 0x0006e800000e0000 */
[----:B-1----:R1:W-:Y:S04]  /*10fc0*/  @!P5 ST.E [R30.64], R6 ;  /* 0x000000061e00d985 */ /* 0x0023e8000c101912 */
[----:B--2---:R1:W-:Y:S04]  /*10fd0*/  @!P4 ST.E [R100.64], R7 ;  /* 0x000000076400c985 */ /* 0x0043e8000c101912 */
[----:B------:R1:W2:Y:S04]  /*10fe0*/  LDS.128 R52, [R58+0x1080] ;  /* 0x001080003a347984 */ /* 0x0002a80000000c00 */
        /* <DEDUP_REMOVED lines=9> */
[----:B-1-34-:R-:W1:Y:S01]  /*11080*/  LDS.128 R28, [R58+0x80] ;  /* 0x000080003a1c7984 */ /* 0x01ae620000000c00 */
[----:B------:R-:W-:-:S02]  /*11090*/  IADD3 R56, R3, 0x40, RZ ;  /* 0x0000004003387810 */ /* 0x000fc40007ffe0ff */
[----:B------:R-:W-:Y:S01]  /*110a0*/  IADD3 R9, R3, 0x80, RZ ;  /* 0x0000008003097810 */ /* 0x000fe20007ffe0ff */
[----:B------:R-:W3:Y:S01]  /*110b0*/  LDS.128 R16, [R58+0x4080] ;  /* 0x004080003a107984 */ /* 0x000ee20000000c00 */
        /* <DEDUP_REMOVED lines=13> */
[----:B-1----:R1:W-:Y:S04]  /*11190*/  @!P2 ST.E.128 [R58.64], R28 ;  /* 0x0000001c3a00a985 */ /* 0x0023e8000c101d12 */
[----:B---3--:R1:W-:Y:S04]  /*111a0*/  @!P1 ST.E.128 [R62.64], R16 ;  /* 0x000000103e009985 */ /* 0x0083e8000c101d12 */
[----:B-----5:R1:W-:Y:S02]  /*111b0*/  @!P0 ST.E.128 [R8.64], R4 ;  /* 0x0000000408008985 */ /* 0x0203e4000c101d12 */
.L_x_832:
[----:B---34-:R-:W-:Y:S05]  /*111c0*/  BSYNC B0 ;  /* 0x0000000000007941 */ /* 0x018fea0003800000 */
.L_x_831:
[----:B-1----:R-:W-:Y:S01]  /*111d0*/  IADD3 R5, R57, 0x20, RZ ;  /* 0x0000002039057810 */ /* 0x002fe20007ffe0ff */
[----:B------:R1:W3:Y:S01]  /*111e0*/  SHFL.IDX PT, R9, R2, 0x1, 0x181f ;  /* 0x00381f0002097f89 */ /* 0x0002e200000e0000 */
        /* <DEDUP_REMOVED lines=16> */
[----:B--2---:R2:W-:Y:S02]  /*112f0*/  @!P2 ST.E.128 [R16.64], R52 ;  /* 0x000000341000a985 */ /* 0x0045e4000c101d12 */
[----:B------:R-:W-:-:S04]  /*11300*/  @!P1 IMAD.WIDE R6, R6, 0x2, R8 ;  /* 0x0000000206069825 */ /* 0x000fc800078e0208 */
[----:B------:R-:W-:Y:S01]  /*11310*/  @!P0 IMAD.WIDE R4, R4, 0x2, R8 ;  /* 0x0000000204048825 */ /* 0x000fe200078e0208 */
[----:B------:R2:W-:Y:S04]  /*11320*/  @!P1 ST.E.128 [R6.64], R40 ;  /* 0x0000002806009985 */ /* 0x0005e8000c101d12 */
[----:B------:R2:W-:Y:S02]  /*11330*/  @!P0 ST.E.128 [R4.64], R24 ;  /* 0x0000001804008985 */ /* 0x0005e4000c101d12 */
.L_x_834:
[----:B------:R-:W-:Y:S05]  /*11340*/  BSYNC B0 ;  /* 0x0000000000007941 */ /* 0x000fea0003800000 */
.L_x_833:
[----:B--2---:R-:W-:Y:S01]  /*11350*/  IADD3 R5, R57, 0x40, RZ ;  /* 0x0000004039057810 */ /* 0x004fe20007ffe0ff */
[----:B---3--:R2:W3:Y:S01]  /*11360*/  SHFL.IDX PT, R9, R2, 0x2, 0x181f ;  /* 0x00581f0002097f89 */ /* 0x0084e200000e0000 */
        /* <DEDUP_REMOVED lines=21> */
.L_x_836:
[----:B------:R-:W-:Y:S05]  /*114c0*/  BSYNC B0 ;  /* 0x0000000000007941 */ /* 0x000fea0003800000 */
.L_x_835:
[----:B------:R-:W-:Y:S01]  /*114d0*/  IADD3 R57, R57, 0x60, RZ ;  /* 0x0000006039397810 */ /* 0x000fe20007ffe0ff */
[----:B---3--:R3:W1:Y:S03]  /*114e0*/  SHFL.IDX PT, R7, R2, 0x3, 0x181f ;  /* 0x00781f0002077f89 */ /* 0x00866600000e0000 */
[----:B------:R-:W-:Y:S01]  /*114f0*/  ISETP.GE.AND P0, PT, R57, R10, PT ;  /* 0x0000000a3900720c */ /* 0x000fe20003f06270 */
[----:B------:R3:W2:-:S12]  /*11500*/  SHFL.IDX PT, R6, R0, 0x3, 0x181f ;  /* 0x00781f0000067f89 */ /* 0x00069800000e0000 */
        /* <DEDUP_REMOVED lines=20> */
.L_x_830:
        /* <DEDUP_REMOVED lines=40> */
.L_x_838:
[----:B------:R-:W-:Y:S05]  /*118d0*/  BSYNC B0 ;  /* 0x0000000000007941 */ /* 0x000fea0003800000 */
.L_x_837:
        /* <DEDUP_REMOVED lines=62> */
.L_x_840:
[----:B------:R-:W-:Y:S05]  /*11cc0*/  BSYNC B0 ;  /* 0x0000000000007941 */ /* 0x000fea0003800000 */
.L_x_839:
        /* <DEDUP_REMOVED lines=21> */
.L_x_842:
[----:B------:R-:W-:Y:S05]  /*11e20*/  BSYNC B0 ;  /* 0x0000000000007941 */ /* 0x000fea0003800000 */
.L_x_841:
        /* <DEDUP_REMOVED lines=21> */
.L_x_844:
[----:B------:R-:W-:Y:S05]  /*11f80*/  BSYNC B0 ;  /* 0x0000000000007941 */ /* 0x000fea0003800000 */
.L_x_843:
        /* <DEDUP_REMOVED lines=22> */
.L_x_845:
        /* <DEDUP_REMOVED lines=9> */
.L_x_1345:


//--------------------- .text._ZN7cutlass13device_kernelIN5flash19enable_sm80_to_sm89INS1_16FlashAttnFwdSm80INS1_25CollectiveMainloopFwdSm80ILi8ELi2ELb0EN4cute5tupleIJNS5_1CILi128EEENS7_ILi64EEENS7_ILi192EEEEEELi192ENS_10bfloat16_tEfNS_4arch4Sm80ELb0ELb1ELb1ELb1ELb0ELb0ELb1ELb0EEENS1_21CollectiveEpilogueFwdINS6_IJS8_SA_S9_EEENS6_IJNS7_ILi1EEESI_SI_EEESC_SE_Li256ELb1ELb1ELb0ELb0EEENS1_19SingleTileSchedulerILb1ELb0ELb1ELi128EEEEEEEEEvNT_6ParamsE --------------------------
	.section	.text._ZN7cutlass13device_kernelIN5flash19enable_sm80_to_sm89INS1_16FlashAttnFwdSm80INS1_25CollectiveMainloopFwdSm80ILi8ELi2ELb0EN4cute5tupleIJNS5_1CILi128EEENS7_ILi64EEENS7_ILi192EEEEEELi192ENS_10bfloat16_tEfNS_4arch4Sm80ELb0ELb1ELb1ELb1ELb0ELb0ELb1ELb0EEENS1_21CollectiveEpilogueFwdINS6_IJS8_SA_S9_EEENS6_IJNS7_ILi1EEESI_SI_EEESC_SE_Li256ELb1ELb1ELb0ELb0EEENS1_19SingleTileSchedulerILb1ELb0ELb1ELi128EEEEEEEEEvNT_6ParamsE,"ax",@progbits
	.sectioninfo	@"SHI_REGISTERS=252"
	.align	128
.text._ZN7cutlass13device_kernelIN5flash19enable_sm80_to_sm89INS1_16FlashAttnFwdSm80INS1_25CollectiveMainloopFwdSm80ILi8ELi2ELb0EN4cute5tupleIJNS5_1CILi128EEENS7_ILi64EEENS7_ILi192EEEEEELi192ENS_10bfloat16_tEfNS_4arch4Sm80ELb0ELb1ELb1ELb1ELb0ELb0ELb1ELb0EEENS1_21CollectiveEpilogueFwdINS6_IJS8_SA_S9_EEENS6_IJNS7_ILi1EEESI_SI_EEESC_SE_Li256ELb1ELb1ELb0ELb0EEENS1_19SingleTileSchedulerILb1ELb0ELb1ELi128EEEEEEEEEvNT_6ParamsE:
        .type           _ZN7cutlass13device_kernelIN5flash19enable_sm80_to_sm89INS1_16FlashAttnFwdSm80INS1_25CollectiveMainloopFwdSm80ILi8ELi2ELb0EN4cute5tupleIJNS5_1CILi128EEENS7_ILi64EEENS7_ILi192EEEEEELi192ENS_10bfloat16_tEfNS_4arch4Sm80ELb0ELb1ELb1ELb1ELb0ELb0ELb1ELb0EEENS1_21CollectiveEpilogueFwdINS6_IJS8_SA_S9_EEENS6_IJNS7_ILi1EEESI_SI_EEESC_SE_Li256ELb1ELb1ELb0ELb0EEENS1_19SingleTileSchedulerILb1ELb0ELb1ELi128EEEEEEEEEvNT_6ParamsE,@function
        .size           _ZN7cutlass13device_kernelIN5flash19enable_sm80_to_sm89INS1_16FlashAttnFwdSm80INS1_25CollectiveMainloopFwdSm80ILi8ELi2ELb0EN4cute5tupleIJNS5_1CILi128EEENS7_ILi64EEENS7_ILi192EEEEEELi192ENS_10bfloat16_tEfNS_4arch4Sm80ELb0ELb1ELb1ELb1ELb0ELb0ELb1ELb0EEENS1_21CollectiveEpilogueFwdINS6_IJS8_SA_S9_EEENS6_IJNS7_ILi1EEESI_SI_EEESC_SE_Li256ELb1ELb1ELb0ELb0EEENS1_19SingleTileSchedulerILb1ELb0ELb1ELi128EEEEEEEEEvNT_6ParamsE,(.L_x_1346 - _ZN7cutlass13device_kernelIN5flash19enable_sm80_to_sm89INS1_16FlashAttnFwdSm80INS1_25CollectiveMainloopFwdSm80ILi8ELi2ELb0EN4cute5tupleIJNS5_1CILi128EEENS7_ILi64EEENS7_ILi192EEEEEELi192ENS_10bfloat16_tEfNS_4arch4Sm80ELb0ELb1ELb1ELb1ELb0ELb0ELb1ELb0EEENS1_21CollectiveEpilogueFwdINS6_IJS8_SA_S9_EEENS6_IJNS7_ILi1EEESI_SI_EEESC_SE_Li256ELb1ELb1ELb0ELb0EEENS1_19SingleTileSchedulerILb1ELb0ELb1ELi128EEEEEEEEEvNT_6ParamsE)
        .other          _ZN7cutlass13device_kernelIN5flash19enable_sm80_to_sm89INS1_16FlashAttnFwdSm80INS1_25CollectiveMainloopFwdSm80ILi8ELi2ELb0EN4cute5tupleIJNS5_1CILi128EEENS7_ILi64EEENS7_ILi192EEEEEELi192ENS_10bfloat16_tEfNS_4arch4Sm80ELb0ELb1ELb1ELb1ELb0ELb0ELb1ELb0EEENS1_21CollectiveEpilogueFwdINS6_IJS8_SA_S9_EEENS6_IJNS7_ILi1EEESI_SI_EEESC_SE_Li256ELb1ELb1ELb0ELb0EEENS1_19SingleTileSchedulerILb1ELb0ELb1ELi128EEEEEEEEEvNT_6ParamsE,@"STO_CUDA_ENTRY STV_DEFAULT"
_ZN7cutlass13device_kernelIN5flash19enable_sm80_to_sm89INS1_16FlashAttnFwdSm80INS1_25CollectiveMainloopFwdSm80ILi8ELi2ELb0EN4cute5tupleIJNS5_1CILi128EEENS7_ILi64EEENS7_ILi192EEEEEELi192ENS_10bfloat16_tEfNS_4arch4Sm80ELb0ELb1ELb1ELb1ELb0ELb0ELb1ELb0EEENS1_21CollectiveEpilogueFwdINS6_IJS8_SA_S9_EEENS6_IJNS7_ILi1EEESI_SI_EEESC_SE_Li256ELb1ELb1ELb0ELb0EEENS1_19SingleTileSchedulerILb1ELb0ELb1ELi128EEEEEEEEEvNT_6ParamsE:
        /* <DEDUP_REMOVED lines=16> */
.L_x_847:
        /* <DEDUP_REMOVED lines=8> */
.L_x_849:
[----:B------:R-:W-:-:S05]  /*0180*/  MOV R3, c[0x0][0x54c] ;  /* 0x0001530000037a02 */ /* 0x000fca0000000f00 */
.L_x_848:
[----:B-----5:R-:W-:Y:S01]  /*0190*/  IMAD R3, R3, c[0x0][0x548], RZ ;  /* 0x0001520003037a24 */ /* 0x020fe200078e02ff */
[----:B------:R-:W-:-:S04]  /*01a0*/  SHF.L.U32 R144, R219, 0x7, RZ ;  /* 0x00000007db907819 */ /* 0x000fc800000006ff */
[----:B------:R-:W-:-:S04]  /*01b0*/  ISETP.GE.AND P0, PT, R144, R3, PT ;  /* 0x000000039000720c */ /* 0x000fc80003f06270 */
[----:B------:R-:W-:Y:S01]  /*01c0*/  SEL R202, R202, 0xffffffff, !P0 ;  /* 0xffffffffcaca7807 */ /* 0x000fe20004000000 */
[----:B------:R-:W-:Y:S05]  /*01d0*/  BRA `(.L_x_850) ;  /* 0x0000012000007947 */ /* 0x000fea0003800000 */
.L_x_846:
[----:B---3--:R-:W-:-:S04]  /*01e0*/  ISETP.NE.U32.AND P0, PT, RZ, c[0x0][0x568], PT ;  /* 0x00015a00ff007a0c */ /* 0x008fc80003f05070 */
[----:B------:R-:W-:-:S13]  /*01f0*/  ISETP.NE.AND.EX P0, PT, RZ, c[0x0][0x56c], PT, P0 ;  /* 0x00015b00ff007a0c */ /* 0x000fda0003f05300 */
[----:B------:R-:W-:Y:S05]  /*0200*/  @!P0 BRA `(.L_x_851) ;  /* 0x0000002000008947 */ /* 0x000fea0003800000 */
[----:B------:R1:W5:Y:S01]  /*0210*/  LDG.E R3, [R2.64] ;  /* 0x0000000802037981 */ /* 0x000362000c1e1900 */
[----:B------:R-:W-:Y:S05]  /*0220*/  BRA `(.L_x_852) ;  /* 0x0000009000007947 */ /* 0x000fea0003800000 */
.L_x_851:
        /* <DEDUP_REMOVED lines=8> */
.L_x_853:
[----:B------:R-:W-:-:S05]  /*02b0*/  MOV R3, c[0x0][0x54c] ;  /* 0x0001530000037a02 */ /* 0x000fca0000000f00 */
.L_x_852:
[----:B-----5:R-:W-:Y:S01]  /*02c0*/  IMAD R3, R3, c[0x0][0x548], RZ ;  /* 0x0001520003037a24 */ /* 0x020fe200078e02ff */
[----:B------:R-:W-:-:S04]  /*02d0*/  SHF.L.U32 R144, R219, 0x7, RZ ;  /* 0x00000007db907819 */ /* 0x000fc800000006ff */
[----:B------:R-:W-:-:S04]  /*02e0*/  ISETP.GE.AND P0, PT, R144, R3, PT ;  /* 0x000000039000720c */ /* 0x000fc80003f06270 */
[----:B------:R-:W-:-:S04]  /*02f0*/  SEL R202, R202, 0xffffffff, !P0 ;  /* 0xffffffffcaca7807 */ /* 0x000fc80004000000 */
.L_x_850:
        /* <DEDUP_REMOVED lines=12> */
[----:B-1----:R-:W-:Y:S01]  /*03c0*/  IMAD.WIDE R2, R202, R11, c[0x0][0x350] ;  /* 0x0000d400ca027625 */ /* 0x002fe200078e020b */
        /* <DEDUP_REMOVED lines=8> */
[----:B------:R-:W-:Y:S01]  /*0450*/  IMAD.MOV.U32 R194, RZ, RZ, c[0x0][0x1d0] ;  /* 0x00007400ffc27624 */ /* 0x000fe200078e00ff */
[----:B------:R-:W-:Y:S05]  /*0460*/  @P0 BRA `(.L_x_854) ;  /* 0x0000004000000947 */ /* 0x000fea0003800000 */
[----:B------:R-:W-:Y:S05]  /*0470*/  @!P3 BRA `(.L_x_854) ;  /* 0x000000300000b947 */ /* 0x000fea0003800000 */
[----:B-----5:R-:W2:Y:S04]  /*0480*/  LDG.E R203, [R8.64] ;  /* 0x0000000808cb7981 */ /* 0x020ea8000c1e1900 */
[----:B------:R-:W2:Y:S02]  /*0490*/  LDG.E R0, [R8.64+0x4] ;  /* 0x0000040808007981 */ /* 0x000ea4000c1e1900 */
[----:B--2---:R-:W-:-:S02]  /*04a0*/  IADD3 R203, -R203, R0, RZ ;  /* 0x00000000cbcb7210 */ /* 0x004fc40007ffe1ff */
.L_x_854:
[----:B------:R-:W-:-:S04]  /*04b0*/  ISETP.NE.U32.AND P0, PT, RZ, c[0x0][0x368], PT ;  /* 0x0000da00ff007a0c */ /* 0x000fc80003f05070 */
[----:B------:R-:W-:-:S13]  /*04c0*/  ISETP.NE.AND.EX P0, PT, RZ, c[0x0][0x36c], PT, P0 ;  /* 0x0000db00ff007a0c */ /* 0x000fda0003f05300 */
[----:B------:R-:W-:Y:S05]  /*04d0*/  @!P0 BRA `(.L_x_855) ;  /* 0x0000003000008947 */ /* 0x000fea0003800000 */
[----:B------:R-:W-:-:S06]  /*04e0*/  IMAD.WIDE R194, R202, R11, c[0x0][0x368] ;  /* 0x0000da00cac27625 */ /* 0x000fcc00078e020b */
[----:B------:R2:W5:Y:S01]  /*04f0*/  LDG.E R194, [R194.64] ;  /* 0x00000008c2c27981 */ /* 0x000562000c1e1900 */
[----:B------:R-:W-:Y:S05]  /*0500*/  BRA `(.L_x_856) ;  /* 0x0000004000007947 */ /* 0x000fea0003800000 */
.L_x_855:
[----:B------:R-:W-:Y:S05]  /*0510*/  @!P4 BRA `(.L_x_856) ;  /* 0x000000300000c947 */ /* 0x000fea0003800000 */
[----:B------:R-:W2:Y:S04]  /*0520*/  LDG.E R194, [R2.64] ;  /* 0x0000000802c27981 */ /* 0x000ea8000c1e1900 */
[----:B------:R-:W2:Y:S02]  /*0530*/  LDG.E R5, [R2.64+0x4] ;  /* 0x0000040802057981 */ /* 0x000ea4000c1e1900 */
[----:B--2---:R-:W-:Y:S02]  /*0540*/  IADD3 R194, -R194, R5, RZ ;  /* 0x00000005c2c27210 */ /* 0x004fe40007ffe1ff */
.L_x_856:
[----:B------:R-:W-:Y:S01]  /*0550*/  IMAD.MOV.U32 R196, RZ, RZ, c[0x0][0x2c4] ;  /* 0x0000b100ffc47624 */ /* 0x000fe200078e00ff */
[----:B------:R-:W-:Y:S01]  /*0560*/  LOP3.LUT R0, R0, 0xfffffff7, RZ, 0xc0, !PT ;  /* 0xfffffff700007812 */ /* 0x000fe200078ec0ff */
[----:B--2---:R-:W-:Y:S01]  /*0570*/  IMAD.MOV.U32 R195, RZ, RZ, c[0x0][0x32c] ;  /* 0x0000cb00ffc37624 */ /* 0x004fe200078e00ff */
[----:B------:R-:W-:Y:S01]  /*0580*/  IADD3 R5, R144, 0x7f, RZ ;  /* 0x0000007f90057810 */ /* 0x000fe20007ffe0ff */
[----:B-----5:R-:W-:Y:S01]  /*0590*/  IMAD.IADD R194, R194, 0x1, -R7 ;  /* 0x00000001c2c27824 */ /* 0x020fe200078e0a07 */
[----:B------:R-:W-:-:S02]  /*05a0*/  ISETP.NE.AND P2, PT, R196, 0x1, PT ;  /* 0x00000001c400780c */ /* 0x000fc40003f45270 */
[----:B------:R-:W-:Y:S02]  /*05b0*/  ISETP.GE.AND P1, PT, R195, 0x1, PT ;  /* 0x00000001c300780c */ /* 0x000fe40003f26270 */
[----:B-1----:R-:W-:-:S09]  /*05c0*/  IADD3 R2, R194, 0x1, -R203 ;  /* 0x00000001c2027810 */ /* 0x002fd20007ffe8cb */
[----:B------:R-:W-:Y:S02]  /*05d0*/  @P2 IADD3 R3, R144, 0x7f, RZ ;  /* 0x0000007f90032810 */ /* 0x000fe40007ffe0ff */
[----:B------:R-:W-:-:S03]  /*05e0*/  @P2 LOP3.LUT R0, R0, 0x8, RZ, 0xfc, !PT ;  /* 0x0000000800002812 */ /* 0x000fc600078efcff */
[----:B------:R-:W-:Y:S01]  /*05f0*/  @P2 IMAD.HI.U32 R3, R3, c[0x0][0x2c8], RZ ;  /* 0x0000b20003032a27 */ /* 0x000fe200078e00ff */
[----:B------:R-:W-:-:S04]  /*0600*/  LOP3.LUT R0, R0, 0xfffffffb, RZ, 0xc0, !PT ;  /* 0xfffffffb00007812 */ /* 0x000fc800078ec0ff */
[----:B------:R-:W-:Y:S02]  /*0610*/  @P2 SHF.R.U32.HI R5, RZ, c[0x0][0x2cc], R3 ;  /* 0x0000b300ff052a19 */ /* 0x000fe40000011603 */
[----:B------:R-:W-:-:S03]  /*0620*/  @P1 LOP3.LUT R0, R0, 0x4, RZ, 0xfc, !PT ;  /* 0x0000000400001812 */ /* 0x000fc600078efcff */
[----:B------:R-:W-:Y:S02]  /*0630*/  IMAD.IADD R5, R2, 0x1, R5 ;  /* 0x0000000102057824 */ /* 0x000fe400078e0205 */
[----:B------:R-:W-:-:S03]  /*0640*/  IMAD.IADD R2, R6, 0x1, R7 ;  /* 0x0000000106027824 */ /* 0x000fc600078e0207 */
[----:B------:R-:W-:Y:S01]  /*0650*/  IADD3 R8, R5, c[0x0][0x328], RZ ;  /* 0x0000ca0005087a10 */ /* 0x000fe20007ffe0ff */
[----:B------:R-:W-:Y:S05]  /*0660*/  @!P1 BRA `(.L_x_857) ;  /* 0x000000e000009947 */ /* 0x000fea0003800000 */
[C---:B------:R-:W-:Y:S02]  /*0670*/  ISETP.GT.AND P0, PT, R5.reuse, RZ, PT ;  /* 0x000000ff0500720c */ /* 0x040fe40003f04270 */
[----:B------:R-:W-:-:S11]  /*0680*/  IADD3 R6, R5, -0x1, RZ ;  /* 0xffffffff05067810 */ /* 0x000fd60007ffe0ff */
[----:B------:R-:W-:Y:S05]  /*0690*/  @P0 BRA `(.L_x_858) ;  /* 0x0000006000000947 */ /* 0x000fea0003800000 */
[----:B------:R-:W-:Y:S01]  /*06a0*/  ISETP.NE.AND P0, PT, R195, 0x1, PT ;  /* 0x00000001c300780c */ /* 0x000fe20003f05270 */
[----:B------:R-:W-:-:S12]  /*06b0*/  IMAD.MOV R5, RZ, RZ, -R5 ;  /* 0x000000ffff057224 */ /* 0x000fd800078e0a05 */
[----:B------:R-:W-:-:S05]  /*06c0*/  @P0 IMAD.HI.U32 R3, R5, c[0x0][0x330], RZ ;  /* 0x0000cc0005030a27 */ /* 0x000fca00078e00ff */
[----:B------:R-:W-:-:S04]  /*06d0*/  @P0 SHF.R.U32.HI R5, RZ, c[0x0][0x334], R3 ;  /* 0x0000cd00ff050a19 */ /* 0x000fc80000011603 */
[----:B------:R-:W-:Y:S01]  /*06e0*/  LOP3.LUT R6, RZ, R5, RZ, 0x33, !PT ;  /* 0x00000005ff067212 */ /* 0x000fe200078e33ff */
[----:B------:R-:W-:Y:S05]  /*06f0*/  BRA `(.L_x_859) ;  /* 0x0000003000007947 */ /* 0x000fea0003800000 */
.L_x_858:
[----:B------:R-:W-:-:S13]  /*0700*/  ISETP.NE.AND P0, PT, R195, 0x1, PT ;  /* 0x00000001c300780c */ /* 0x000fda0003f05270 */
[----:B------:R-:W-:-:S05]  /*0710*/  @P0 IMAD.HI.U32 R3, R6, c[0x0][0x330], RZ ;  /* 0x0000cc0006030a27 */ /* 0x000fca00078e00ff */
[----:B------:R-:W-:-:S05]  /*0720*/  @P0 SHF.R.U32.HI R6, RZ, c[0x0][0x334], R3 ;  /* 0x0000cd00ff060a19 */ /* 0x000fca0000011603 */
.L_x_859:
[----:B------:R-:W-:-:S05]  /*0730*/  IMAD R3, R6, R195, c[0x0][0x32c] ;  /* 0x0000cb0006037624 */ /* 0x000fca00078e02c3 */
[----:B------:R-:W-:-:S04]  /*0740*/  IMNMX R8, R8, R3, PT ;  /* 0x0000000308087217 */ /* 0x000fc80003800200 */
.L_x_857:
[----:B------:R-:W-:Y:S01]  /*0750*/  IADD3 R8, R8, 0x3f, RZ ;  /* 0x0000003f08087810 */ /* 0x000fe20007ffe0ff */
[----:B------:R-:W-:Y:S01]  /*0760*/  @P2 IMAD.HI.U32 R7, R144, c[0x0][0x2c8], RZ ;  /* 0x0000b20090072a27 */ /* 0x000fe200078e00ff */
[C---:B------:R-:W-:Y:S02]  /*0770*/  IADD3 R10, R194.reuse, 0x3f, RZ ;  /* 0x0000003fc20a7810 */ /* 0x040fe40007ffe0ff */
[----:B------:R-:W-:Y:S01]  /*0780*/  SHF.R.S32.HI R3, RZ, 0x1f, R8 ;  /* 0x0000001fff037819 */ /* 0x000fe20000011408 */
[----:B------:R-:W-:Y:S01]  /*0790*/  IMAD.MOV.U32 R6, RZ, RZ, R144 ;  /* 0x000000ffff067224 */ /* 0x000fe200078e0090 */
[----:B------:R-:W-:Y:S01]  /*07a0*/  SHF.R.S32.HI R5, RZ, 0x1f, R10 ;  /* 0x0000001fff057819 */ /* 0x000fe2000001140a */
[----:B------:R-:W-:Y:S01]  /*07b0*/  IMAD.IADD R133, R194, 0x1, -R203 ;  /* 0x00000001c2857824 */ /* 0x000fe200078e0acb */
[----:B------:R-:W-:Y:S02]  /*07c0*/  @P2 SHF.R.U32.HI R6, RZ, c[0x0][0x2cc], R7 ;  /* 0x0000b300ff062a19 */ /* 0x000fe40000011607 */
[----:B------:R-:W-:-:S02]  /*07d0*/  LEA.HI R3, R3, R8, RZ, 0x6 ;  /* 0x0000000803037211 */ /* 0x000fc400078f30ff */
[----:B------:R-:W-:Y:S01]  /*07e0*/  LEA.HI R10, R5, R10, RZ, 0x6 ;  /* 0x0000000a050a7211 */ /* 0x000fe200078f30ff */
[----:B------:R-:W-:Y:S01]  /*07f0*/  IMAD.IADD R5, R133, 0x1, R6 ;  /* 0x0000000185057824 */ /* 0x000fe200078e0206 */
[----:B------:R-:W-:Y:S02]  /*0800*/  SHF.R.S32.HI R3, RZ, 0x6, R3 ;  /* 0x00000006ff037819 */ /* 0x000fe40000011403 */
[----:B------:R-:W-:Y:S02]  /*0810*/  SHF.R.S32.HI R10, RZ, 0x6, R10 ;  /* 0x00000006ff0a7819 */ /* 0x000fe4000001140a */
[----:B------:R-:W-:Y:S02]  /*0820*/  IADD3 R6, R5, -c[0x0][0x324], RZ ;  /* 0x8000c90005067a10 */ /* 0x000fe40007ffe0ff */
[----:B------:R-:W-:Y:S01]  /*0830*/  IMNMX R132, R10, R3, PT ;  /* 0x000000030a847217 */ /* 0x000fe20003800200 */
[----:B------:R-:W-:Y:S05]  /*0840*/  @!P1 BRA `(.L_x_860) ;  /* 0x000000d000009947 */ /* 0x000fea0003800000 */
[----:B------:R-:W-:-:S13]  /*0850*/  ISETP.GT.AND P0, PT, R5, -0x1, PT ;  /* 0xffffffff0500780c */ /* 0x000fda0003f04270 */
[----:B------:R-:W-:Y:S05]  /*0860*/  @P0 BRA `(.L_x_861) ;  /* 0x0000006000000947 */ /* 0x000fea0003800000 */
[----:B------:R-:W-:Y:S02]  /*0870*/  ISETP.NE.AND P0, PT, R195, 0x1, PT ;  /* 0x00000001c300780c */ /* 0x000fe40003f05270 */
[----:B------:R-:W-:-:S11]  /*0880*/  LOP3.LUT R5, RZ, R5, RZ, 0x33, !PT ;  /* 0x00000005ff057212 */ /* 0x000fd600078e33ff */
[----:B------:R-:W-:-:S05]  /*0890*/  @P0 IMAD.HI.U32 R3, R5, c[0x0][0x330], RZ ;  /* 0x0000cc0005030a27 */ /* 0x000fca00078e00ff */
[----:B------:R-:W-:-:S04]  /*08a0*/  @P0 SHF.R.U32.HI R5, RZ, c[0x0][0x334], R3 ;  /* 0x0000cd00ff050a19 */ /* 0x000fc80000011603 */
[----:B------:R-:W-:Y:S01]  /*08b0*/  LOP3.LUT R5, RZ, R5, RZ, 0x33, !PT ;  /* 0x00000005ff057212 */ /* 0x000fe200078e33ff */
[----:B------:R-:W-:Y:S05]  /*08c0*/  BRA `(.L_x_862) ;  /* 0x0000003000007947 */ /* 0x000fea0003800000 */
.L_x_861:
[----:B------:R-:W-:-:S13]  /*08d0*/  ISETP.NE.AND P0, PT, R195, 0x1, PT ;  /* 0x00000001c300780c */ /* 0x000fda0003f05270 */
[----:B------:R-:W-:-:S05]  /*08e0*/  @P0 IMAD.HI.U32 R3, R5, c[0x0][0x330], RZ ;  /* 0x0000cc0005030a27 */ /* 0x000fca00078e00ff */
[----:B------:R-:W-:-:S05]  /*08f0*/  @P0 SHF.R.U32.HI R5, RZ, c[0x0][0x334], R3 ;  /* 0x0000cd00ff050a19 */ /* 0x000fca0000011603 */
.L_x_862:
[----:B------:R-:W-:-:S05]  /*0900*/  IMAD R5, R5, c[0x0][0x32c], RZ ;  /* 0x0000cb0005057a24 */ /* 0x000fca00078e02ff */
[----:B------:R-:W-:-:S04]  /*0910*/  IMNMX R6, R6, R5, !PT ;  /* 0x0000000506067217 */ /* 0x000fc80007800200 */
.L_x_860:
[----:B------:R-:W-:Y:S01]  /*0920*/  SHF.R.S32.HI R193, RZ, 0x1f, R6 ;  /* 0x0000001fffc17819 */ /* 0x000fe20000011406 */
[----:B------:R-:W-:Y:S01]  /*0930*/  CS2R R98, SRZ ;  /* 0x0000000000627805 */ /* 0x000fe2000001ff00 */
[----:B------:R-:W-:Y:S01]  /*0940*/  PLOP3.LUT P2, PT, PT, PT, PT, 0x80, 0x0 ;  /* 0x000000000000781c */ /* 0x000fe20003f4f070 */
[----:B------:R-:W-:Y:S01]  /*0950*/  IMAD.MOV.U32 R5, RZ, RZ, RZ ;  /* 0x000000ffff057224 */ /* 0x000fe200078e00ff */
[----:B------:R-:W-:Y:S01]  /*0960*/  LEA.HI R193, R193, R6, RZ, 0x6 ;  /* 0x00000006c1c17211 */ /* 0x000fe200078f30ff */
[----:B------:R-:W-:Y:S01]  /*0970*/  IMAD.MOV.U32 R96, RZ, RZ, RZ ;  /* 0x000000ffff607224 */ /* 0x000fe200078e00ff */
[----:B------:R-:W-:Y:S01]  /*0980*/  CS2R R94, SRZ ;  /* 0x00000000005e7805 */ /* 0x000fe2000001ff00 */
[----:B------:R-:W-:Y:S01]  /*0990*/  CS2R R92, SRZ ;  /* 0x00000000005c7805 */ /* 0x000fe2000001ff00 */
[----:B------:R-:W-:Y:S01]  /*09a0*/  SHF.R.S32.HI R193, RZ, 0x6, R193 ;  /* 0x00000006ffc17819 */ /* 0x000fe200000114c1 */
[----:B------:R-:W-:Y:S01]  /*09b0*/  CS2R R90, SRZ ;  /* 0x00000000005a7805 */ /* 0x000fe2000001ff00 */
[----:B------:R-:W-:Y:S01]  /*09c0*/  CS2R R88, SRZ ;  /* 0x0000000000587805 */ /* 0x000fe2000001ff00 */
[----:B------:R-:W-:Y:S01]  /*09d0*/  CS2R R86, SRZ ;  /* 0x0000000000567805 */ /* 0x000fe2000001ff00 */
[----:B------:R-:W-:Y:S01]  /*09e0*/  IMNMX R193, RZ, R193, !PT ;  /* 0x000000c1ffc17217 */ /* 0x000fe20007800200 */
[----:B------:R-:W-:Y:S01]  /*09f0*/  CS2R R8, SRZ ;  /* 0x0000000000087805 */ /* 0x000fe2000001ff00 */
[----:B------:R-:W-:Y:S01]  /*0a00*/  IMAD.MOV.U32 R7, RZ, RZ, RZ ;  /* 0x000000ffff077224 */ /* 0x000fe200078e00ff */
[----:B------:R-:W-:Y:S01]  /*0a10*/  CS2R R82, SRZ ;  /* 0x0000000000527805 */ /* 0x000fe2000001ff00 */
[----:B------:R-:W-:Y:S01]  /*0a20*/  ISETP.GT.AND P0, PT, R132, R193, PT ;  /* 0x000000c18400720c */ /* 0x000fe20003f04270 */
        /* <DEDUP_REMOVED lines=43> */
[----:B------:R-:W-:-:S05]  /*0ce0*/  @P0 IMAD.WIDE R14, R202, R11, c[0x0][0x340] ;  /* 0x0000d000ca0e0625 */ /* 0x000fca00078e020b */
[----:B------:R1:W2:Y:S01]  /*0cf0*/  @P0 LDG.E R6, [R14.64] ;  /* 0x000000080e060981 */ /* 0x0002a2000c1e1900 */
[----:B------:R-:W-:Y:S01]  /*0d00*/  SHF.R.S32.HI R87, RZ, 0x1f, R84 ;  /* 0x0000001fff577819 */ /* 0x000fe20000011454 */
[C---:B------:R-:W-:Y:S01]  /*0d10*/  IMAD.WIDE.U32 R24, R4.reuse, c[0x0][0x178], RZ ;  /* 0x00005e0004187a25 */ /* 0x040fe200078e00ff */
[----:B------:R-:W-:Y:S01]  /*0d20*/  SHF.R.S32.HI R9, RZ, 0x1f, R4 ;  /* 0x0000001fff097819 */ /* 0x000fe20000011404 */
[----:B------:R-:W3:Y:S01]  /*0d30*/  S2R R3, SR_CTAID.Y ;  /* 0x0000000000037919 */ /* 0x000ee20000002600 */
[CC--:B------:R-:W-:Y:S01]  /*0d40*/  LEA.HI R7, R87.reuse, R84.reuse, RZ, 0x3 ;  /* 0x0000005457077211 */ /* 0x0c0fe200078f18ff */
[----:B------:R-:W-:Y:S01]  /*0d50*/  BSSY B0, `(.L_x_864) ;  /* 0x000009b000007945 */ /* 0x000fe20003800000 */
[----:B------:R-:W-:Y:S01]  /*0d60*/  LEA.HI R11, R87, R84, RZ, 0x4 ;  /* 0x00000054570b7211 */ /* 0x000fe200078f20ff */
[----:B------:R-:W-:Y:S01]  /*0d70*/  IMAD R9, R9, c[0x0][0x178], RZ ;  /* 0x00005e0009097a24 */ /* 0x000fe200078e02ff */
[----:B------:R-:W-:Y:S02]  /*0d80*/  SHF.R.S32.HI R13, RZ, 0x3, R7 ;  /* 0x00000003ff0d7819 */ /* 0x000fe40000011407 */
[----:B------:R-:W-:Y:S01]  /*0d90*/  LOP3.LUT R5, R7, 0xfffffff8, RZ, 0xc0, !PT ;  /* 0xfffffff807057812 */ /* 0x000fe200078ec0ff */
[----:B------:R-:W-:Y:S01]  /*0da0*/  IMAD R9, R4, c[0x0][0x17c], R9 ;  /* 0x00005f0004097a24 */ /* 0x000fe200078e0209 */
[----:B------:R-:W-:Y:S01]  /*0db0*/  SHF.R.S32.HI R8, RZ, 0x4, R11 ;  /* 0x00000004ff087819 */ /* 0x000fe2000001140b */
[----:B------:R-:W-:Y:S01]  /*0dc0*/  IMAD.SHL.U32 R201, R13, 0x40, RZ ;  /* 0x000000400dc97824 */ /* 0x000fe200078e00ff */
[----:B------:R-:W-:Y:S01]  /*0dd0*/  ISETP.NE.AND P5, PT, R196, 0x1, PT ;  /* 0x00000001c400780c */ /* 0x000fe20003fa5270 */
[----:B------:R-:W-:Y:S01]  /*0de0*/  IMAD.IADD R218, R84, 0x1, -R5 ;  /* 0x0000000154da7824 */ /* 0x000fe200078e0a05 */
[----:B------:R-:W-:Y:S01]  /*0df0*/  LEA.HI R5, R11, R8, RZ, 0x1 ;  /* 0x000000080b057211 */ /* 0x000fe200078f08ff */
[----:B------:R-:W-:Y:S01]  /*0e00*/  IMAD.IADD R25, R25, 0x1, R9 ;  /* 0x0000000119197824 */ /* 0x000fe200078e0209 */
[----:B------:R-:W-:Y:S01]  /*0e10*/  LOP3.LUT R201, R201, 0x1c0, RZ, 0xc0, !PT ;  /* 0x000001c0c9c97812 */ /* 0x000fe200078ec0ff */
[C---:B------:R-:W-:Y:S01]  /*0e20*/  IMAD.SHL.U32 R18, R218.reuse, 0x8, RZ ;  /* 0x00000008da127824 */ /* 0x040fe200078e00ff */
[----:B------:R-:W-:Y:S01]  /*0e30*/  LOP3.LUT R5, R5, 0xfffffffe, RZ, 0xc0, !PT ;  /* 0xfffffffe05057812 */ /* 0x000fe200078ec0ff */
[----:B------:R-:W-:Y:S01]  /*0e40*/  IMAD.SHL.U32 R20, R218, 0x40, RZ ;  /* 0x00000040da147824 */ /* 0x000fe200078e00ff */
[----:B------:R-:W-:-:S02]  /*0e50*/  IADD3 R27, P1, R2, R13, RZ ;  /* 0x0000000d021b7210 */ /* 0x000fc40007f3e0ff */
[----:B------:R-:W-:Y:S01]  /*0e60*/  LOP3.LUT R10, R201, 0x38, R18, 0xf8, !PT ;  /* 0x00000038c90a7812 */ /* 0x000fe200078ef812 */
[----:B------:R-:W-:Y:S01]  /*0e70*/  IMAD.IADD R4, R8, 0x1, -R5 ;  /* 0x0000000108047824 */ /* 0x000fe200078e0a05 */
[----:B------:R-:W-:Y:S01]  /*0e80*/  SHF.R.U32.HI R201, RZ, 0x3, R201 ;  /* 0x00000003ffc97819 */ /* 0x000fe200000116c9 */
[----:B-1----:R-:W-:Y:S01]  /*0e90*/  IMAD R15, R218, 0x20, R13 ;  /* 0x00000020da0f7824 */ /* 0x002fe200078e020d */
[----:B---3--:R-:W-:Y:S01]  /*0ea0*/  SHF.R.S32.HI R5, RZ, 0x1f, R3 ;  /* 0x0000001fff057819 */ /* 0x008fe20000011403 */
[----:B------:R-:W-:Y:S01]  /*0eb0*/  IMAD.WIDE.U32 R24, R3, c[0x0][0x1b8], R24 ;  /* 0x00006e0003187a25 */ /* 0x000fe200078e0018 */
[----:B------:R-:W-:Y:S02]  /*0ec0*/  LOP3.LUT R201, R10, R201, RZ, 0x3c, !PT ;  /* 0x000000c90ac97212 */ /* 0x000fe400078e3cff */
[----:B------:R-:W-:Y:S01]  /*0ed0*/  SHF.R.S32.HI R10, RZ, 0x1f, R2 ;  /* 0x0000001fff0a7819 */ /* 0x000fe20000011402 */
[----:B------:R-:W-:Y:S01]  /*0ee0*/  IMAD R2, R5, c[0x0][0x1b8], RZ ;  /* 0x00006e0005027a24 */ /* 0x000fe200078e02ff */
[----:B------:R-:W-:-:S02]  /*0ef0*/  IADD3 R8, R18, 0x80, RZ ;  /* 0x0000008012087810 */ /* 0x000fc40007ffe0ff */
[----:B------:R-:W-:Y:S01]  /*0f00*/  LOP3.LUT R11, R11, 0xfffffff0, RZ, 0xc0, !PT ;  /* 0xfffffff00b0b7812 */ /* 0x000fe200078ec0ff */
[----:B------:R-:W-:Y:S01]  /*0f10*/  IMAD R9, R3, c[0x0][0x1bc], R2 ;  /* 0x00006f0003097a24 */ /* 0x000fe200078e0202 */
[----:B------:R-:W-:Y:S02]  /*0f20*/  LEA.HI.X.SX32 R10, R13, R10, 0x1, P1 ;  /* 0x0000000a0d0a7211 */ /* 0x000fe400008f0eff */
[----:B------:R-:W-:Y:S01]  /*0f30*/  ISETP.GE.AND P6, PT, R8, c[0x0][0x1d4], PT ;  /* 0x0000750008007a0c */ /* 0x000fe20003fc6270 */
[----:B------:R-:W-:Y:S01]  /*0f40*/  IMAD.IADD R22, R84, 0x1, -R11 ;  /* 0x0000000154167824 */ /* 0x000fe200078e0a0b */
[----:B------:R-:W-:Y:S01]  /*0f50*/  ISETP.GE.AND P1, PT, R8, c[0x0][0x198], PT ;  /* 0x0000660008007a0c */ /* 0x000fe20003f26270 */
[----:B------:R-:W-:Y:S01]  /*0f60*/  IMAD.IADD R8, R144, 0x1, R15 ;  /* 0x0000000190087824 */ /* 0x000fe200078e020f */
[----:B------:R-:W-:Y:S01]  /*0f70*/  SHF.R.S32.HI R15, RZ, 0x1f, R202 ;  /* 0x0000001fff0f7819 */ /* 0x000fe200000114ca */
[----:B------:R-:W-:Y:S01]  /*0f80*/  IMAD.IADD R25, R25, 0x1, R9 ;  /* 0x0000000119197824 */ /* 0x000fe200078e0209 */
[----:B------:R-:W-:Y:S01]  /*0f90*/  SHF.R.S32.HI R17, RZ, 0x1f, R22 ;  /* 0x0000001fff117819 */ /* 0x000fe20000011416 */
[----:B------:R-:W-:Y:S01]  /*0fa0*/  @P5 IMAD.HI.U32 R2, R8, c[0x0][0x2c8], RZ ;  /* 0x0000b20008025a27 */ /* 0x000fe200078e00ff */
[----:B------:R-:W-:-:S02]  /*0fb0*/  SEL R16, R15, RZ, !P3 ;  /* 0x000000ff0f107207 */ /* 0x000fc40005800000 */
[----:B------:R-:W-:Y:S01]  /*0fc0*/  SEL R9, R202, RZ, !P3 ;  /* 0x000000ffca097207 */ /* 0x000fe20005800000 */
[----:B------:R-:W-:Y:S01]  /*0fd0*/  IMAD.MOV.U32 R14, RZ, RZ, R8 ;  /* 0x000000ffff0e7224 */ /* 0x000fe200078e0008 */
[----:B------:R-:W-:Y:S01]  /*0fe0*/  @P5 SHF.R.U32.HI R14, RZ, c[0x0][0x2cc], R2 ;  /* 0x0000b300ff0e5a19 */ /* 0x000fe20000011602 */
[----:B------:R-:W-:Y:S01]  /*0ff0*/  IMAD R16, R16, c[0x0][0x1c0], RZ ;  /* 0x0000700010107a24 */ /* 0x000fe200078e02ff */
[----:B------:R-:W-:Y:S01]  /*1000*/  LEA.HI R2, R17, R22, RZ, 0x3 ;  /* 0x0000001611027211 */ /* 0x000fe200078f18ff */
[----:B------:R-:W-:Y:S01]  /*1010*/  IMAD R12, R10, c[0x0][0x1e0], RZ ;  /* 0x000078000a0c7a24 */ /* 0x000fe200078e02ff */
[----:B------:R-:W-:Y:S01]  /*1020*/  LEA.HI R21, R87, R84, RZ, 0x6 ;  /* 0x0000005457157211 */ /* 0x000fe200078f30ff */
[C---:B------:R-:W-:Y:S01]  /*1030*/  IMAD R16, R9.reuse, c[0x0][0x1c4], R16 ;  /* 0x0000710009107a24 */ /* 0x040fe200078e0210 */
[----:B------:R-:W-:Y:S01]  /*1040*/  SHF.R.S32.HI R19, RZ, 0x1f, R18 ;  /* 0x0000001fff137819 */ /* 0x000fe20000011412 */
[----:B------:R-:W-:Y:S01]  /*1050*/  IMAD.WIDE.U32 R24, R9, c[0x0][0x1c0], R24 ;  /* 0x0000700009187a25 */ /* 0x000fe200078e0018 */
[----:B------:R-:W-:-:S02]  /*1060*/  LOP3.LUT R17, R2, 0xfffffff8, RZ, 0xc0, !PT ;  /* 0xfffffff802117812 */ /* 0x000fc400078ec0ff */
[----:B------:R-:W-:Y:S01]  /*1070*/  SHF.L.U32 R30, R21, 0x3, RZ ;  /* 0x00000003151e7819 */ /* 0x000fe200000006ff */
[--C-:B------:R-:W-:Y:S01]  /*1080*/  IMAD.MOV R21, RZ, RZ, -R14.reuse ;  /* 0x000000ffff157224 */ /* 0x100fe200078e0a0e */
[----:B------:R-:W-:Y:S01]  /*1090*/  SHF.R.S32.HI R9, RZ, 0x1f, R14 ;  /* 0x0000001fff097819 */ /* 0x000fe2000001140e */
[C---:B------:R-:W-:Y:S01]  /*10a0*/  IMAD R12, R27.reuse, c[0x0][0x1e4], R12 ;  /* 0x000079001b0c7a24 */ /* 0x040fe200078e020c */
[----:B------:R-:W-:Y:S01]  /*10b0*/  LOP3.LUT R20, R20, 0x1c0, RZ, 0xc0, !PT ;  /* 0x000001c014147812 */ /* 0x000fe200078ec0ff */
[----:B------:R-:W-:Y:S01]  /*10c0*/  IMAD.WIDE.U32 R28, R27, c[0x0][0x1e0], R18 ;  /* 0x000078001b1c7a25 */ /* 0x000fe200078e0012 */
[----:B------:R-:W-:Y:S02]  /*10d0*/  LOP3.LUT R0, R0, 0xffffffef, RZ, 0xc0, !PT ;  /* 0xffffffef00007812 */ /* 0x000fe400078ec0ff */
[----:B------:R-:W-:Y:S01]  /*10e0*/  LOP3.LUT R7, R20, 0x8, R7, 0xf8, !PT ;  /* 0x0000000814077812 */ /* 0x000fe200078ef807 */
[----:B------:R-:W-:Y:S01]  /*10f0*/  IMAD.IADD R17, R22, 0x1, -R17 ;  /* 0x0000000116117824 */ /* 0x000fe200078e0a11 */
[----:B------:R-:W-:Y:S01]  /*1100*/  SHF.R.U32.HI R20, RZ, 0x3, R20 ;  /* 0x00000003ff147819 */ /* 0x000fe20000011614 */
[----:B------:R-:W-:Y:S01]  /*1110*/  IMAD R21, R21, c[0x0][0x2c4], R8 ;  /* 0x0000b10015157a24 */ /* 0x000fe200078e0208 */
[----:B------:R-:W-:Y:S01]  /*1120*/  LEA.HI R86, R87, R84, RZ, 0x5 ;  /* 0x0000005457567211 */ /* 0x000fe200078f28ff */
[----:B------:R-:W-:Y:S01]  /*1130*/  IMAD.IADD R29, R29, 0x1, R12 ;  /* 0x000000011d1d7824 */ /* 0x000fe200078e020c */
[----:B------:R-:W-:Y:S01]  /*1140*/  LOP3.LUT R7, R7, R20, RZ, 0x3c, !PT ;  /* 0x0000001407077212 */ /* 0x000fe200078e3cff */
[----:B------:R-:W-:Y:S01]  /*1150*/  IMAD.IADD R25, R25, 0x1, R16 ;  /* 0x0000000119197824 */ /* 0x000fe200078e0210 */
[----:B------:R-:W-:Y:S01]  /*1160*/  LOP3.LUT P3, RZ, R17, 0x4, RZ, 0xc0, !PT ;  /* 0x0000000411ff7812 */ /* 0x000fe2000786c0ff */
[----:B------:R-:W-:Y:S01]  /*1170*/  IMAD R9, R9, c[0x0][0x1b0], RZ ;  /* 0x00006c0009097a24 */ /* 0x000fe200078e02ff */
[----:B------:R-:W-:Y:S01]  /*1180*/  LOP3.LUT P2, RZ, R17, 0x2, RZ, 0xc0, !PT ;  /* 0x0000000211ff7812 */ /* 0x000fe2000784c0ff */
[----:B------:R-:W-:Y:S01]  /*1190*/  IMAD R8, R5, c[0x0][0x210], RZ ;  /* 0x0000840005087a24 */ /* 0x000fe200078e02ff */
[----:B------:R-:W-:Y:S01]  /*11a0*/  SHF.L.U32 R17, R17, 0x6, RZ ;  /* 0x0000000611117819 */ /* 0x000fe200000006ff */
[----:B------:R-:W-:Y:S01]  /*11b0*/  IMAD.WIDE.U32 R206, R3, c[0x0][0x1e8], R28 ;  /* 0x00007a0003ce7a25 */ /* 0x000fe200078e001c */
[----:B------:R-:W-:-:S02]  /*11c0*/  P2R R11, PR, RZ, 0x2 ;  /* 0x00000002ff0b7803 */ /* 0x000fc40000000000 */
[----:B------:R-:W-:Y:S01]  /*11d0*/  LOP3.LUT R17, R17, 0x1c0, RZ, 0xc0, !PT ;  /* 0x000001c011117812 */ /* 0x000fe200078ec0ff */
[C---:B------:R-:W-:Y:S01]  /*11e0*/  IMAD R9, R14.reuse, c[0x0][0x1b4], R9 ;  /* 0x00006d000e097a24 */ /* 0x040fe200078e0209 */
[----:B------:R-:W-:Y:S01]  /*11f0*/  LOP3.LUT R201, R201, 0xfffffe00, R30, 0xf8, !PT ;  /* 0xfffffe00c9c97812 */ /* 0x000fe200078ef81e */
[----:B------:R-:W-:Y:S01]  /*1200*/  IMAD.WIDE.U32 R24, R14, c[0x0][0x1b0], R24 ;  /* 0x00006c000e187a25 */ /* 0x000fe200078e0018 */
[----:B------:R-:W-:Y:S02]  /*1210*/  SHF.R.S32.HI R85, RZ, 0x5, R86 ;  /* 0x00000005ff557819 */ /* 0x000fe40000011456 */
[----:B------:R-:W-:Y:S01]  /*1220*/  LOP3.LUT P1, RZ, R218, 0x4, RZ, 0xc0, !PT ;  /* 0x00000004daff7812 */ /* 0x000fe2000782c0ff */
[----:B------:R-:W-:Y:S01]  /*1230*/  IMAD R10, R10, c[0x0][0x208], RZ ;  /* 0x000082000a0a7a24 */ /* 0x000fe200078e02ff */
[----:B------:R-:W-:Y:S01]  /*1240*/  ISETP.GE.AND P5, PT, R18, c[0x0][0x1d4], PT ;  /* 0x0000750012007a0c */ /* 0x000fe20003fa6270 */
[----:B------:R-:W-:Y:S02]  /*1250*/  IMAD.IADD R25, R25, 0x1, R9 ;  /* 0x0000000119197824 */ /* 0x000fe400078e0209 */
[----:B------:R-:W-:-:S02]  /*1260*/  IMAD R10, R27, c[0x0][0x20c], R10 ;  /* 0x000083001b0a7a24 */ /* 0x000fc400078e020a */
[----:B------:R-:W-:-:S04]  /*1270*/  IMAD.WIDE.U32 R26, R27, c[0x0][0x208], R18 ;  /* 0x000082001b1a7a25 */ /* 0x000fc800078e0012 */
[----:B------:R-:W-:-:S04]  /*1280*/  IMAD.WIDE.U32 R24, R21, c[0x0][0x1a8], R24 ;  /* 0x00006a0015187a25 */ /* 0x000fc800078e0018 */
[----:B------:R-:W-:Y:S02]  /*1290*/  IMAD.IADD R27, R27, 0x1, R10 ;  /* 0x000000011b1b7824 */ /* 0x000fe400078e020a */
[C---:B------:R-:W-:Y:S02]  /*12a0*/  IMAD R188, R4.reuse, 0x200, R7 ;  /* 0x0000020004bc7824 */ /* 0x040fe400078e0207 */
[----:B------:R-:W-:Y:S02]  /*12b0*/  IMAD R8, R3, c[0x0][0x214], R8 ;  /* 0x0000850003087a24 */ /* 0x000fe400078e0208 */
[----:B------:R-:W-:-:S05]  /*12c0*/  IMAD.SHL.U32 R4, R4, 0x8, RZ ;  /* 0x0000000804047824 */ /* 0x000fca00078e00ff */
[----:B------:R-:W-:Y:S02]  /*12d0*/  LOP3.LUT R4, R17, 0x8, R4, 0xf8, !PT ;  /* 0x0000000811047812 */ /* 0x000fe400078ef804 */
[----:B------:R-:W-:-:S04]  /*12e0*/  SHF.R.U32.HI R17, RZ, 0x3, R17 ;  /* 0x00000003ff117819 */ /* 0x000fc80000011611 */
[----:B------:R-:W-:Y:S02]  /*12f0*/  LOP3.LUT R4, R4, R17, RZ, 0x3c, !PT ;  /* 0x0000001104047212 */ /* 0x000fe400078e3cff */
[--C-:B--2---:R-:W-:Y:S01]  /*1300*/  @P0 SHF.R.S32.HI R23, RZ, 0x1f, R6.reuse ;  /* 0x0000001fff170819 */ /* 0x104fe20000011406 */
[----:B------:R-:W-:Y:S02]  /*1310*/  @P0 IMAD.MOV.U32 R22, RZ, RZ, R6 ;  /* 0x000000ffff160224 */ /* 0x000fe400078e0006 */
[----:B------:R-:W-:Y:S01]  /*1320*/  IMAD R6, R5, c[0x0][0x1e8], RZ ;  /* 0x00007a0005067a24 */ /* 0x000fe200078e02ff */
[----:B------:R-:W-:Y:S01]  /*1330*/  SHF.R.S32.HI R5, RZ, 0x1f, R21 ;  /* 0x0000001fff057819 */ /* 0x000fe20000011415 */
[----:B------:R-:W-:Y:S02]  /*1340*/  @!P0 IMAD.MOV.U32 R22, RZ, RZ, R202 ;  /* 0x000000ffff168224 */ /* 0x000fe400078e00ca */
[----:B------:R-:W-:Y:S02]  /*1350*/  IMAD R6, R3, c[0x0][0x1ec], R6 ;  /* 0x00007b0003067a24 */ /* 0x000fe400078e0206 */
[----:B------:R-:W-:Y:S01]  /*1360*/  @!P0 IMAD.MOV.U32 R23, RZ, RZ, R15 ;  /* 0x000000ffff178224 */ /* 0x000fe200078e000f */
[----:B------:R-:W-:Y:S01]  /*1370*/  LEA R9, P0, R24, c[0x0][0x160], 0x1 ;  /* 0x0000580018097a11 */ /* 0x000fe200078008ff */
[----:B------:R-:W-:Y:S01]  /*1380*/  IMAD.IADD R207, R207, 0x1, R6 ;  /* 0x00000001cfcf7824 */ /* 0x000fe200078e0206 */
[----:B------:R-:W-:Y:S01]  /*1390*/  SEL R205, R22, RZ, !P4 ;  /* 0x000000ff16cd7207 */ /* 0x000fe20006000000 */
[----:B------:R-:W-:Y:S01]  /*13a0*/  IMAD R6, R5, c[0x0][0x1a8], RZ ;  /* 0x00006a0005067a24 */ /* 0x000fe200078e02ff */
[----:B------:R-:W-:Y:S01]  /*13b0*/  SEL R22, R23, RZ, !P4 ;  /* 0x000000ff17167207 */ /* 0x000fe20006000000 */
[----:B------:R-:W-:Y:S01]  /*13c0*/  IMAD.WIDE.U32 R14, R3, c[0x0][0x210], R26 ;  /* 0x00008400030e7a25 */ /* 0x000fe200078e001a */
[----:B------:R1:W2:Y:S03]  /*13d0*/  SHFL.IDX PT, R20, R9, RZ, 0x181f ;  /* 0x00181fff09147589 */ /* 0x0002a600000e0000 */
[----:B------:R-:W-:-:S02]  /*13e0*/  IMAD R6, R21, c[0x0][0x1ac], R6 ;  /* 0x00006b0015067a24 */ /* 0x000fc400078e0206 */
[----:B------:R-:W-:Y:S01]  /*13f0*/  IMAD.SHL.U32 R3, R2, 0x40, RZ ;  /* 0x0000004002037824 */ /* 0x000fe200078e00ff */
[----:B------:R-:W-:Y:S01]  /*1400*/  LEA.HI R2, R87, R84, RZ, 0x3 ;  /* 0x0000005457027211 */ /* 0x000fe200078f18ff */
[----:B------:R-:W-:Y:S02]  /*1410*/  IMAD.IADD R7, R25, 0x1, R6 ;  /* 0x0000000119077824 */ /* 0x000fe400078e0206 */
[----:B------:R-:W-:Y:S01]  /*1420*/  IMAD R6, R22, c[0x0][0x1f0], RZ ;  /* 0x00007c0016067a24 */ /* 0x000fe200078e02ff */
[----:B------:R-:W-:Y:S01]  /*1430*/  LOP3.LUT R5, R2, 0xfffffff8, RZ, 0xc0, !PT ;  /* 0xfffffff802057812 */ /* 0x000fe200078ec0ff */
[----:B------:R-:W-:Y:S01]  /*1440*/  IMAD R22, R22, c[0x0][0x218], RZ ;  /* 0x0000860016167a24 */ /* 0x000fe200078e02ff */
[----:B------:R-:W-:Y:S01]  /*1450*/  LEA.HI.X R7, R24, c[0x0][0x164], R7, 0x1, P0 ;  /* 0x0000590018077a11 */ /* 0x000fe200000f0c07 */
[----:B------:R-:W-:Y:S01]  /*1460*/  IMAD R213, R205, c[0x0][0x1f4], R6 ;  /* 0x00007d00cdd57a24 */ /* 0x000fe200078e0206 */
[----:B------:R-:W-:Y:S01]  /*1470*/  LOP3.LUT P0, RZ, R218, 0x2, RZ, 0xc0, !PT ;  /* 0x00000002daff7812 */ /* 0x000fe2000780c0ff */
[----:B------:R-:W-:Y:S01]  /*1480*/  IMAD.IADD R10, R84, 0x1, -R5 ;  /* 0x00000001540a7824 */ /* 0x000fe200078e0a05 */
[----:B------:R-:W-:Y:S01]  /*1490*/  LOP3.LUT R4, R4, 0xfffffe00, R3, 0xf8, !PT ;  /* 0xfffffe0004047812 */ /* 0x000fe200078ef803 */
[----:B------:R-:W-:Y:S01]  /*14a0*/  IMAD R6, R203, c[0x0][0x2c4], RZ ;  /* 0x0000b100cb067a24 */ /* 0x000fe200078e02ff */
[----:B------:R-:W-:Y:S01]  /*14b0*/  MOV R2, 0x10 ;  /* 0x0000001000027802 */ /* 0x000fe20000000f00 */
[----:B------:R-:W-:Y:S01]  /*14c0*/  IMAD.IADD R5, R144, 0x1, R13 ;  /* 0x0000000190057824 */ /* 0x000fe200078e020d */
[----:B------:R1:W3:Y:S01]  /*14d0*/  SHFL.IDX PT, R21, R7, RZ, 0x181f ;  /* 0x00181fff07157589 */ /* 0x0002e200000e0000 */
[----:B------:R-:W-:Y:S01]  /*14e0*/  IMAD.IADD R15, R15, 0x1, R8 ;  /* 0x000000010f0f7824 */ /* 0x000fe200078e0208 */
[----:B------:R-:W-:Y:S01]  /*14f0*/  SEL R2, R2, 0xfffffff0, !P2 ;  /* 0xfffffff002027807 */ /* 0x000fe20005000000 */
[----:B------:R-:W-:-:S02]  /*1500*/  IMAD R209, R205, c[0x0][0x21c], R22 ;  /* 0x00008700cdd17a24 */ /* 0x000fc400078e0216 */
[----:B------:R-:W-:Y:S02]  /*1510*/  IMAD.WIDE.U32 R206, R205, c[0x0][0x1f0], R206 ;  /* 0x00007c00cdce7a25 */ /* 0x000fe400078e00ce */
[----:B------:R-:W-:Y:S02]  /*1520*/  @P0 LOP3.LUT R0, R0, 0x10, RZ, 0xfc, !PT ;  /* 0x0000001000000812 */ /* 0x000fe400078efcff */
[----:B------:R-:W-:Y:S01]  /*1530*/  ISETP.GE.AND P0, PT, R5, R6, PT ;  /* 0x000000060500720c */ /* 0x000fe20003f06270 */
[----:B------:R-:W-:Y:S02]  /*1540*/  IMAD.MOV.U32 R3, RZ, RZ, 0x20 ;  /* 0x00000020ff037424 */ /* 0x000fe400078e00ff */
[----:B------:R-:W-:Y:S01]  /*1550*/  IMAD.WIDE.U32 R204, R205, c[0x0][0x218], R14 ;  /* 0x00008600cdcc7a25 */ /* 0x000fe200078e000e */
[----:B------:R-:W-:Y:S02]  /*1560*/  IADD3 R15, R18, 0x40, RZ ;  /* 0x00000040120f7810 */ /* 0x000fe40007ffe0ff */
[----:B------:R-:W-:Y:S01]  /*1570*/  SEL R3, R3, 0xffffffe0, !P3 ;  /* 0xffffffe003037807 */ /* 0x000fe20005800000 */
[----:B------:R-:W-:Y:S01]  /*1580*/  IMAD.SHL.U32 R10, R10, 0x8, RZ ;  /* 0x000000080a0a7824 */ /* 0x000fe200078e00ff */
[----:B------:R-:W-:Y:S01]  /*1590*/  ISETP.GE.AND P4, PT, R15, c[0x0][0x1d4], PT ;  /* 0x000075000f007a0c */ /* 0x000fe20003f86270 */
[----:B------:R-:W-:Y:S01]  /*15a0*/  IMAD.IADD R213, R207, 0x1, R213 ;  /* 0x00000001cfd57824 */ /* 0x000fe200078e02d5 */
[----:B------:R-:W-:Y:S01]  /*15b0*/  ISETP.GE.AND P3, PT, R15, c[0x0][0x198], PT ;  /* 0x000066000f007a0c */ /* 0x000fe20003f66270 */
[----:B------:R-:W-:Y:S01]  /*15c0*/  IMAD.IADD R209, R205, 0x1, R209 ;  /* 0x00000001cdd17824 */ /* 0x000fe200078e02d1 */
[----:B------:R-:W-:Y:S01]  /*15d0*/  ISETP.GE.AND P2, PT, R10, c[0x0][0x198], PT ;  /* 0x000066000a007a0c */ /* 0x000fe20003f46270 */
[----:B------:R-:W-:Y:S07]  /*15e0*/  @P0 BRA `(.L_x_865) ;  /* 0x0000011000000947 */ /* 0x000fee0003800000 */
[----:B--2---:R-:W-:Y:S02]  /*15f0*/  IADD3 R0, R10, 0x80, RZ ;  /* 0x000000800a007810 */ /* 0x004fe40007ffe0ff */
[----:B------:R-:W-:-:S02]  /*1600*/  SHF.R.S32.HI R8, RZ, 0x1f, R15 ;  /* 0x0000001fff087819 */ /* 0x000fc4000001140f */
[----:B------:R-:W-:Y:S02]  /*1610*/  LEA R22, P0, R10, R20, 0x1 ;  /* 0x000000140a167211 */ /* 0x000fe400078008ff */
[----:B------:R-:W-:Y:S02]  /*1620*/  SHF.R.S32.HI R17, RZ, 0x1f, R0 ;  /* 0x0000001fff117819 */ /* 0x000fe40000011400 */
[----:B------:R-:W-:Y:S02]  /*1630*/  LEA.HI R8, R8, R15, RZ, 0x3 ;  /* 0x0000000f08087211 */ /* 0x000fe400078f18ff */
[----:B---3--:R-:W-:Y:S02]  /*1640*/  LEA.HI.X R23, R10, R21, R19, 0x1, P0 ;  /* 0x000000150a177211 */ /* 0x008fe400000f0c13 */
[----:B------:R-:W-:Y:S01]  /*1650*/  LEA.HI R17, R17, R0, RZ, 0x3 ;  /* 0x0000000011117211 */ /* 0x000fe200078f18ff */
[----:B------:R-:W-:Y:S01]  /*1660*/  IMAD.SHL.U32 R0, R201, 0x2, RZ ;  /* 0x00000002c9007824 */ /* 0x000fe200078e00ff */
[----:B------:R-:W-:-:S02]  /*1670*/  ISETP.NE.AND P0, PT, R11, RZ, PT ;  /* 0x000000ff0b00720c */ /* 0x000fc40003f05270 */
        /* <DEDUP_REMOVED lines=8> */
.L_x_865:
[----:B--2---:R-:W-:Y:S05]  /*1700*/  BSYNC B0 ;  /* 0x0000000000007941 */ /* 0x004fea0003800000 */
.L_x_864:
[----:B------:R-:W-:Y:S01]  /*1710*/  IADD3 R17, R5, 0x20, RZ ;  /* 0x0000002005117810 */ /* 0x000fe20007ffe0ff */
[----:B---3--:R2:W3:Y:S01]  /*1720*/  SHFL.IDX PT, R21, R7, 0x1, 0x181f ;  /* 0x00381f0007157f89 */ /* 0x0084e200000e0000 */
[----:B------:R-:W-:Y:S02]  /*1730*/  BSSY B0, `(.L_x_866) ;  /* 0x0000015000007945 */ /* 0x000fe40003800000 */
[----:B------:R-:W-:Y:S01]  /*1740*/  ISETP.GE.AND P0, PT, R17, R6, PT ;  /* 0x000000061100720c */ /* 0x000fe20003f06270 */
[----:B------:R2:W4:-:S12]  /*1750*/  SHFL.IDX PT, R20, R9, 0x1, 0x181f ;  /* 0x00381f0009147f89 */ /* 0x00051800000e0000 */
[----:B------:R-:W-:Y:S05]  /*1760*/  @P0 BRA `(.L_x_867) ;  /* 0x0000011000000947 */ /* 0x000fea0003800000 */
[C---:B------:R-:W-:Y:S01]  /*1770*/  IADD3 R17, R10.reuse, 0x80, RZ ;  /* 0x000000800a117810 */ /* 0x040fe20007ffe0ff */
[----:B------:R-:W-:Y:S01]  /*1780*/  IMAD.SHL.U32 R12, R201, 0x2, RZ ;  /* 0x00000002c90c7824 */ /* 0x000fe200078e00ff */
[----:B------:R-:W-:Y:S02]  /*1790*/  SHF.R.S32.HI R8, RZ, 0x1f, R15 ;  /* 0x0000001fff087819 */ /* 0x000fe4000001140f */
[----:B----4-:R-:W-:Y:S02]  /*17a0*/  LEA R22, P0, R10, R20, 0x1 ;  /* 0x000000140a167211 */ /* 0x010fe400078008ff */
[----:B------:R-:W-:Y:S02]  /*17b0*/  SHF.R.S32.HI R0, RZ, 0x1f, R17 ;  /* 0x0000001fff007819 */ /* 0x000fe40000011411 */
[----:B------:R-:W-:Y:S02]  /*17c0*/  LEA.HI R8, R8, R15, RZ, 0x3 ;  /* 0x0000000f08087211 */ /* 0x000fe400078f18ff */
[----:B---3--:R-:W-:-:S02]  /*17d0*/  LEA.HI.X R23, R10, R21, R19, 0x1, P0 ;  /* 0x000000150a177211 */ /* 0x008fc400000f0c13 */
[----:B------:R-:W-:Y:S02]  /*17e0*/  LEA.HI R0, R0, R17, RZ, 0x3 ;  /* 0x0000001100007211 */ /* 0x000fe400078f18ff */
[----:B------:R-:W-:Y:S01]  /*17f0*/  ISETP.NE.AND P0, PT, R11, RZ, PT ;  /* 0x000000ff0b00720c */ /* 0x000fe20003f05270 */
[----:B------:R-:W-:Y:S01]  /*1800*/  @!PT LDS RZ, [RZ] ;  /* 0x00000000fffff984 */ /* 0x000fe20000000800 */
[----:B------:R3:W-:Y:S01]  /*1810*/  LDGSTS.E.BYPASS.LTC128B.128 [R12+0x19100], [R22.64], !P2 ;  /* 0x19100000160c7fae */ /* 0x0007e2000d101d48 */
[----:B------:R-:W-:Y:S02]  /*1820*/  LOP3.LUT R8, R8, 0xfffffff8, RZ, 0xc0, !PT ;  /* 0xfffffff808087812 */ /* 0x000fe400078ec0ff */
[----:B------:R-:W-:-:S03]  /*1830*/  LOP3.LUT R0, R0, 0xfffffff8, RZ, 0xc0, !PT ;  /* 0xfffffff800007812 */ /* 0x000fc600078ec0ff */
[----:B------:R-:W-:-:S04]  /*1840*/  IMAD.WIDE R16, R8, 0x2, R20 ;  /* 0x0000000208107825 */ /* 0x000fc800078e0214 */
[----:B------:R-:W-:Y:S01]  /*1850*/  IMAD.WIDE R20, R0, 0x2, R20 ;  /* 0x0000000200147825 */ /* 0x000fe200078e0214 */
[----:B------:R3:W-:Y:S04]  /*1860*/  LDGSTS.E.BYPASS.LTC128B.128 [R12+0x1d100], [R16.64], !P3 ;  /* 0x1d100000100c7fae */ /* 0x0007e8000d901d48 */
[----:B------:R3:W-:Y:S02]  /*1870*/  LDGSTS.E.BYPASS.LTC128B.128 [R12+0x21100], [R20.64], !P0 ;  /* 0x21100000140c7fae */ /* 0x0007e4000c101d48 */
.L_x_867:
[----:B------:R-:W-:Y:S05]  /*1880*/  BSYNC B0 ;  /* 0x0000000000007941 */ /* 0x000fea0003800000 */
.L_x_866:
[----:B---3--:R-:W-:Y:S01]  /*1890*/  IADD3 R17, R5, 0x40, RZ ;  /* 0x0000004005117810 */ /* 0x008fe20007ffe0ff */
[----:B------:R3:W1:Y:S01]  /*18a0*/  SHFL.IDX PT, R21, R7, 0x2, 0x181f ;  /* 0x00581f0007157f89 */ /* 0x00066200000e0000 */
[----:B------:R-:W-:Y:S02]  /*18b0*/  BSSY B0, `(.L_x_868) ;  /* 0x0000015000007945 */ /* 0x000fe40003800000 */
[----:B------:R-:W-:Y:S01]  /*18c0*/  ISETP.GE.AND P0, PT, R17, R6, PT ;  /* 0x000000061100720c */ /* 0x000fe20003f06270 */
[----:B----4-:R3:W4:-:S12]  /*18d0*/  SHFL.IDX PT, R20, R9, 0x2, 0x181f ;  /* 0x00581f0009147f89 */ /* 0x01071800000e0000 */
[----:B------:R-:W-:Y:S05]  /*18e0*/  @P0 BRA `(.L_x_869) ;  /* 0x0000011000000947 */ /* 0x000fea0003800000 */
[C---:B------:R-:W-:Y:S01]  /*18f0*/  IADD3 R17, R10.reuse, 0x80, RZ ;  /* 0x000000800a117810 */ /* 0x040fe20007ffe0ff */
[----:B------:R-:W-:Y:S01]  /*1900*/  IMAD.SHL.U32 R12, R201, 0x2, RZ ;  /* 0x00000002c90c7824 */ /* 0x000fe200078e00ff */
[----:B------:R-:W-:Y:S02]  /*1910*/  SHF.R.S32.HI R8, RZ, 0x1f, R15 ;  /* 0x0000001fff087819 */ /* 0x000fe4000001140f */
[----:B----4-:R-:W-:Y:S02]  /*1920*/  LEA R22, P0, R10, R20, 0x1 ;  /* 0x000000140a167211 */ /* 0x010fe400078008ff */
[----:B------:R-:W-:Y:S02]  /*1930*/  SHF.R.S32.HI R0, RZ, 0x1f, R17 ;  /* 0x0000001fff007819 */ /* 0x000fe40000011411 */
[----:B------:R-:W-:Y:S02]  /*1940*/  LEA.HI R8, R8, R15, RZ, 0x3 ;  /* 0x0000000f08087211 */ /* 0x000fe400078f18ff */
[----:B-1----:R-:W-:-:S02]  /*1950*/  LEA.HI.X R23, R10, R21, R19, 0x1, P0 ;  /* 0x000000150a177211 */ /* 0x002fc400000f0c13 */
        /* <DEDUP_REMOVED lines=10> */
.L_x_869:
[----:B------:R-:W-:Y:S05]  /*1a00*/  BSYNC B0 ;  /* 0x0000000000007941 */ /* 0x000fea0003800000 */
.L_x_868:
[----:B-1----:R-:W1:Y:S01]  /*1a10*/  SHFL.IDX PT, R16, R9, 0x3, 0x181f ;  /* 0x00781f0009107f89 */ /* 0x002e6200000e0000 */
[----:B------:R-:W-:Y:S01]  /*1a20*/  IADD3 R5, R5, 0x60, RZ ;  /* 0x0000006005057810 */ /* 0x000fe20007ffe0ff */
[----:B------:R-:W-:Y:S01]  /*1a30*/  IMAD.MOV.U32 R12, RZ, RZ, c[0x0][0x208] ;  /* 0x00008200ff0c7624 */ /* 0x000fe200078e00ff */
[----:B------:R-:W-:Y:S01]  /*1a40*/  P2R R0, PR, RZ, 0x40 ;  /* 0x00000040ff007803 */ /* 0x000fe20000000000 */
[----:B------:R-:W5:Y:S01]  /*1a50*/  SHFL.IDX PT, R17, R7, 0x3, 0x181f ;  /* 0x00781f0007117f89 */ /* 0x000f6200000e0000 */
[----:B------:R-:W-:Y:S01]  /*1a60*/  ISETP.GE.AND P0, PT, R5, R6, PT ;  /* 0x000000060500720c */ /* 0x000fe20003f06270 */
[----:B------:R-:W-:Y:S01]  /*1a70*/  IMAD.SHL.U32 R145, R201, 0x2, RZ ;  /* 0x00000002c9917824 */ /* 0x000fe200078e00ff */
[----:B------:R-:W-:Y:S01]  /*1a80*/  P2R R8, PR, RZ, 0x2 ;  /* 0x00000002ff087803 */ /* 0x000fe20000000000 */
[----:B------:R-:W-:Y:S01]  /*1a90*/  IMAD.MOV.U32 R208, RZ, RZ, R204 ;  /* 0x000000ffffd07224 */ /* 0x000fe200078e00cc */
[----:B------:R-:W-:Y:S01]  /*1aa0*/  ISETP.NE.AND P1, PT, R11, RZ, PT ;  /* 0x000000ff0b00720c */ /* 0x000fe20003f25270 */
[----:B------:R-:W-:Y:S01]  /*1ab0*/  IMAD.MOV.U32 R200, RZ, RZ, c[0x0][0x1e0] ;  /* 0x00007800ffc87624 */ /* 0x000fe200078e00ff */
[----:B------:R-:W-:Y:S01]  /*1ac0*/  IADD3 R11, R10, 0x80, RZ ;  /* 0x000000800a0b7810 */ /* 0x000fe20007ffe0ff */
[----:B------:R-:W-:Y:S01]  /*1ad0*/  IMAD.MOV.U32 R212, RZ, RZ, R206 ;  /* 0x000000ffffd47224 */ /* 0x000fe200078e00ce */
[----:B------:R-:W-:Y:S01]  /*1ae0*/  IADD3 R21, R132, -0x1, RZ ;  /* 0xffffffff84157810 */ /* 0x000fe20007ffe0ff */
[----:B------:R-:W-:Y:S01]  /*1af0*/  IMAD.MOV.U32 R197, RZ, RZ, 0x5 ;  /* 0x00000005ffc57424 */ /* 0x000fe200078e00ff */
[----:B------:R-:W-:Y:S01]  /*1b00*/  LEA.HI R87, R87, R84, RZ, 0x2 ;  /* 0x0000005457577211 */ /* 0x000fe200078f10ff */
[----:B------:R-:W-:Y:S01]  /*1b10*/  IMAD.SHL.U32 R198, R12, 0x20, RZ ;  /* 0x000000200cc67824 */ /* 0x000fe200078e00ff */
[----:B------:R-:W-:Y:S01]  /*1b20*/  SHF.R.S32.HI R14, RZ, 0x1f, R21 ;  /* 0x0000001fff0e7819 */ /* 0x000fe20000011415 */
[----:B------:R-:W-:Y:S01]  /*1b30*/  IMAD.MOV.U32 R192, RZ, RZ, 0x40 ;  /* 0x00000040ffc07424 */ /* 0x000fe200078e00ff */
[-C--:B------:R-:W-:Y:S01]  /*1b40*/  SHF.L.U64.HI R199, R200, R197.reuse, c[0x0][0x1e4] ;  /* 0x00007900c8c77619 */ /* 0x080fe200000102c5 */
[----:B------:R-:W-:Y:S01]  /*1b50*/  IMAD.SHL.U32 R77, R198, 0x2, RZ ;  /* 0x00000002c64d7824 */ /* 0x000fe200078e00ff */
[----:B------:R-:W-:Y:S01]  /*1b60*/  SHF.L.U64.HI R197, R12, R197, c[0x0][0x20c] ;  /* 0x000083000cc57619 */ /* 0x000fe200000102c5 */
[----:B------:R-:W-:Y:S01]  /*1b70*/  IMAD.SHL.U32 R188, R188, 0x2, RZ ;  /* 0x00000002bcbc7824 */ /* 0x000fe200078e00ff */
[----:B------:R-:W-:Y:S01]  /*1b80*/  LOP3.LUT R87, R87, 0xfffffffc, RZ, 0xc0, !PT ;  /* 0xfffffffc57577812 */ /* 0x000fe200078ec0ff */
[----:B------:R-:W-:Y:S01]  /*1b90*/  IMAD.MOV.U32 R189, RZ, RZ, 0x20 ;  /* 0x00000020ffbd7424 */ /* 0x000fe200078e00ff */
[----:B-1----:R-:W-:Y:S01]  /*1ba0*/  @!P0 LEA R18, P6, R10, R16, 0x1 ;  /* 0x000000100a128211 */ /* 0x002fe200078c08ff */
[----:B------:R-:W-:Y:S01]  /*1bb0*/  IMAD.SHL.U32 R187, R2, 0x2, RZ ;  /* 0x0000000202bb7824 */ /* 0x000fe200078e00ff */
[----:B------:R-:W-:Y:S01]  /*1bc0*/  ULDC UR6, c[0x0][0x324] ;  /* 0x0000c90000067ab9 */ /* 0x000fe20000000800 */
[----:B------:R-:W-:Y:S01]  /*1bd0*/  IADD3 R214, R145, 0x100, RZ ;  /* 0x0000010091d67810 */ /* 0x000fe20007ffe0ff */
[----:B------:R-:W-:Y:S01]  /*1be0*/  ULOP3.LUT UR6, URZ, UR6, URZ, 0x33, !UPT ;  /* 0x000000063f067292 */ /* 0x000fe2000f8e333f */
[----:B-----5:R-:W-:-:S02]  /*1bf0*/  @!P0 LEA.HI.X R19, R10, R17, R19, 0x1, P6 ;  /* 0x000000110a138211 */ /* 0x020fc400030f0c13 */
[----:B------:R-:W-:Y:S02]  /*1c00*/  ISETP.NE.AND P6, PT, R0, RZ, PT ;  /* 0x000000ff0000720c */ /* 0x000fe40003fc5270 */
[----:B------:R-:W-:Y:S01]  /*1c10*/  @!P0 SHF.R.S32.HI R0, RZ, 0x1f, R15 ;  /* 0x0000001fff008819 */ /* 0x000fe2000001140f */
[----:B------:R-:W-:Y:S01]  /*1c20*/  @!PT LDS RZ, [RZ] ;  /* 0x00000000fffff984 */ /* 0x000fe20000000800 */
[----:B------:R1:W-:Y:S03]  /*1c30*/  @!P0 LDGSTS.E.BYPASS.LTC128B.128 [R145+0x1b100], [R18.64], !P2 ;  /* 0x1b10000012918fae */ /* 0x0003e6000d101d48 */
[----:B------:R-:W-:Y:S02]  /*1c40*/  @!P0 LEA.HI R5, R0, R15, RZ, 0x3 ;  /* 0x0000000f00058211 */ /* 0x000fe400078f18ff */
[----:B------:R-:W-:Y:S02]  /*1c50*/  @!P0 SHF.R.S32.HI R0, RZ, 0x1f, R11 ;  /* 0x0000001fff008819 */ /* 0x000fe4000001140b */
[----:B------:R-:W-:-:S05]  /*1c60*/  @!P0 LOP3.LUT R5, R5, 0xfffffff8, RZ, 0xc0, !PT ;  /* 0xfffffff805058812 */ /* 0x000fca00078ec0ff */
[----:B------:R-:W-:Y:S01]  /*1c70*/  @!P0 IMAD.WIDE R22, R5, 0x2, R16 ;  /* 0x0000000205168825 */ /* 0x000fe200078e0210 */
[----:B------:R-:W-:-:S04]  /*1c80*/  @!P0 LEA.HI R5, R0, R11, RZ, 0x3 ;  /* 0x0000000b00058211 */ /* 0x000fc800078f18ff */
[----:B------:R-:W-:Y:S01]  /*1c90*/  @!P0 LOP3.LUT R5, R5, 0xfffffff8, RZ, 0xc0, !PT ;  /* 0xfffffff805058812 */ /* 0x000fe200078ec0ff */
[----:B------:R5:W-:Y:S04]  /*1ca0*/  @!P0 LDGSTS.E.BYPASS.LTC128B.128 [R145+0x1f100], [R22.64], !P3 ;  /* 0x1f10000016918fae */ /* 0x000be8000d901d48 */
[----:B------:R-:W-:-:S04]  /*1cb0*/  @!P0 IMAD.WIDE R24, R5, 0x2, R16 ;  /* 0x0000000205188825 */ /* 0x000fc800078e0210 */
[----:B------:R-:W-:Y:S01]  /*1cc0*/  IMAD.MOV.U32 R5, RZ, RZ, 0x6 ;  /* 0x00000006ff057424 */ /* 0x000fe200078e00ff */
[----:B------:R2:W-:Y:S01]  /*1cd0*/  @!P0 LDGSTS.E.BYPASS.LTC128B.128 [R145+0x23100], [R24.64], !P1 ;  /* 0x2310000018918fae */ /* 0x0005e2000c901d48 */
[----:B------:R-:W-:-:S03]  /*1ce0*/  IMAD.SHL.U32 R17, R12, 0x40, RZ ;  /* 0x000000400c117824 */ /* 0x000fc600078e00ff */
[----:B------:R-:W-:Y:S01]  /*1cf0*/  SHF.L.U64.HI R6, R12, R5, c[0x0][0x20c] ;  /* 0x000083000c067619 */ /* 0x000fe20000010205 */
[----:B------:R-:W0:Y:S04]  /*1d00*/  LDGDEPBAR ;  /* 0x00000000000079af */ /* 0x000e280000000000 */
[----:B------:R-:W-:-:S04]  /*1d10*/  IMAD R0, R6, R21, RZ ;  /* 0x0000001506007224 */ /* 0x000fc800078e02ff */
[-C--:B------:R-:W-:Y:S02]  /*1d20*/  IMAD R0, R14, R17.reuse, R0 ;  /* 0x000000110e007224 */ /* 0x080fe400078e0200 */
[----:B-----5:R-:W-:-:S04]  /*1d30*/  IMAD.WIDE.U32 R22, R21, R17, R208 ;  /* 0x0000001115167225 */ /* 0x020fc800078e00d0 */
[----:B------:R-:W-:Y:S01]  /*1d40*/  IMAD.IADD R0, R23, 0x1, R0 ;  /* 0x0000000117007824 */ /* 0x000fe200078e0200 */
[----:B------:R-:W-:Y:S01]  /*1d50*/  BAR.SYNC.DEFER_BLOCKING 0x0 ;  /* 0x0000000000007b1d */ /* 0x000fe20000010000 */
[----:B-1----:R-:W-:-:S04]  /*1d60*/  LEA R18, P0, R22, c[0x0][0x1f8], 0x1 ;  /* 0x00007e0016127a11 */ /* 0x002fc800078008ff */
[----:B------:R-:W-:Y:S02]  /*1d70*/  LEA.HI.X R19, R22, c[0x0][0x1fc], R0, 0x1, P0 ;  /* 0x00007f0016137a11 */ /* 0x000fe400000f0c00 */
[----:B------:R-:W-:-:S13]  /*1d80*/  ISETP.GT.AND P0, PT, R21, R193, PT ;  /* 0x000000c11500720c */ /* 0x000fda0003f04270 */
[----:B--23--:R-:W-:-:S04]  /*1d90*/  @P0 IADD3 R7, R132, -0x2, RZ ;  /* 0xfffffffe84070810 */ /* 0x00cfc80007ffe0ff */
[----:B------:R-:W-:Y:S01]  /*1da0*/  @P0 SHF.R.S32.HI R0, RZ, 0x1f, R7 ;  /* 0x0000001fff000819 */ /* 0x000fe20000011407 */
[----:B------:R-:W-:Y:S02]  /*1db0*/  @P0 IMAD R9, R6, R7, RZ ;  /* 0x0000000706090224 */ /* 0x000fe400078e02ff */
[----:B------:R-:W-:-:S04]  /*1dc0*/  @P0 IMAD.WIDE.U32 R6, R7, R17, R208 ;  /* 0x0000001107060225 */ /* 0x000fc800078e00d0 */
[----:B------:R-:W-:Y:S01]  /*1dd0*/  @P0 IMAD R0, R0, R17, R9 ;  /* 0x0000001100000224 */ /* 0x000fe200078e0209 */
[----:B------:R-:W-:Y:S02]  /*1de0*/  @P0 LEA R52, P2, R6, c[0x0][0x1f8], 0x1 ;  /* 0x00007e0006340a11 */ /* 0x000fe400078408ff */
[----:B------:R-:W-:Y:S01]  /*1df0*/  @P0 IADD3 R9, R132, -0x2, RZ ;  /* 0xfffffffe84090810 */ /* 0x000fe20007ffe0ff */
[----:B------:R-:W-:Y:S02]  /*1e00*/  @P0 IMAD.IADD R0, R7, 0x1, R0 ;  /* 0x0000000107000824 */ /* 0x000fe400078e0200 */
[----:B------:R-:W-:-:S03]  /*1e10*/  IMAD.SHL.U32 R7, R200, 0x40, RZ ;  /* 0x00000040c8077824 */ /* 0x000fc600078e00ff */
[----:B------:R-:W-:Y:S01]  /*1e20*/  @P0 LEA.HI.X R53, R6, c[0x0][0x1fc], R0, 0x1, P2 ;  /* 0x00007f0006350a11 */ /* 0x000fe200010f0c00 */
[----:B------:R-:W-:Y:S01]  /*1e30*/  @P0 IMAD.WIDE.U32 R22, R9, R7, R212 ;  /* 0x0000000709160225 */ /* 0x000fe200078e00d4 */
[C---:B------:R-:W-:Y:S02]  /*1e40*/  SHF.L.U64.HI R6, R200.reuse, R5, c[0x0][0x1e4] ;  /* 0x00007900c8067619 */ /* 0x040fe40000010205 */
[----:B------:R-:W-:Y:S01]  /*1e50*/  @P0 SHF.R.S32.HI R5, RZ, 0x1f, R9 ;  /* 0x0000001fff050819 */ /* 0x000fe20000011409 */
[----:B------:R-:W-:Y:S01]  /*1e60*/  IMAD.SHL.U32 R200, R200, 0x20, RZ ;  /* 0x00000020c8c87824 */ /* 0x000fe200078e00ff */
[----:B------:R-:W-:Y:S01]  /*1e70*/  @P0 LEA R16, P2, R22, c[0x0][0x1c8], 0x1 ;  /* 0x0000720016100a11 */ /* 0x000fe200078408ff */
[----:B------:R-:W-:Y:S01]  /*1e80*/  @P0 IMAD R0, R6, R9, RZ ;  /* 0x0000000906000224 */ /* 0x000fe200078e02ff */
[----:B------:R-:W-:-:S03]  /*1e90*/  P2R R9, PR, RZ, 0x1 ;  /* 0x00000001ff097803 */ /* 0x000fc60000000000 */
[----:B------:R-:W-:Y:S02]  /*1ea0*/  @P0 IMAD R0, R5, R7, R0 ;  /* 0x0000000705000224 */ /* 0x000fe400078e0200 */
[----:B------:R-:W-:Y:S02]  /*1eb0*/  IMAD.SHL.U32 R5, R21, 0x40, RZ ;  /* 0x0000004015057824 */ /* 0x000fe400078e00ff */
[----:B------:R-:W-:-:S05]  /*1ec0*/  @P0 IMAD.IADD R0, R23, 0x1, R0 ;  /* 0x0000000117000824 */ /* 0x000fca00078e0200 */
[----:B------:R-:W-:Y:S01]  /*1ed0*/  @P0 LEA.HI.X R17, R22, c[0x0][0x1cc], R0, 0x1, P2 ;  /* 0x0000730016110a11 */ /* 0x000fe200010f0c00 */
[----:B------:R-:W-:Y:S02]  /*1ee0*/  IMAD R0, R6, R21, RZ ;  /* 0x0000001506007224 */ /* 0x000fe400078e02ff */
[----:B----4-:R-:W-:-:S04]  /*1ef0*/  IMAD.WIDE.U32 R20, R21, R7, R212 ;  /* 0x0000000715147225 */ /* 0x010fc800078e00d4 */
[----:B------:R-:W-:Y:S01]  /*1f00*/  IMAD R14, R14, R7, R0 ;  /* 0x000000070e0e7224 */ /* 0x000fe200078e0200 */
[----:B------:R-:W-:-:S03]  /*1f10*/  IADD3 R0, -R5, R194, -R13 ;  /* 0x000000c205007210 */ /* 0x000fc60007ffe90d */
[----:B------:R-:W-:Y:S01]  /*1f20*/  IMAD.IADD R14, R21, 0x1, R14 ;  /* 0x00000001150e7824 */ /* 0x000fe200078e020e */
[----:B------:R-:W-:-:S13]  /*1f30*/  ISETP.GE.AND P3, PT, R0, 0x1, PT ;  /* 0x000000010000780c */ /* 0x000fda0003f66270 */
[----:B------:R-:W-:-:S04]  /*1f40*/  @P3 LEA R22, P2, R20, c[0x0][0x1c8], 0x1 ;  /* 0x0000720014163a11 */ /* 0x000fc800078408ff */
[----:B------:R-:W-:Y:S02]  /*1f50*/  @P3 LEA.HI.X R23, R20, c[0x0][0x1cc], R14, 0x1, P2 ;  /* 0x0000730014173a11 */ /* 0x000fe400010f0c0e */
[----:B------:R-:W-:-:S03]  /*1f60*/  ISETP.GT.AND P2, PT, R0, 0x20, PT ;  /* 0x000000200000780c */ /* 0x000fc60003f44270 */
[----:B------:R-:W-:Y:S01]  /*1f70*/  @!PT LDS RZ, [RZ] ;  /* 0x00000000fffff984 */ /* 0x000fe20000000800 */
[----:B------:R-:W-:Y:S01]  /*1f80*/  @!PT LDS RZ, [RZ] ;  /* 0x00000000fffff984 */ /* 0x000fe20000000800 */
[----:B------:R-:W-:Y:S01]  /*1f90*/  @!PT LDS RZ, [RZ] ;  /* 0x00000000fffff984 */ /* 0x000fe20000000800 */
[----:B------:R1:W-:Y:S04]  /*1fa0*/  @P3 LDGSTS.E.BYPASS.LTC128B.128 [R145+0xc100], [R22.64], !P5 ;  /* 0x0c10000016913fae */ /* 0x0003e8000e901d48 */
[----:B------:R1:W-:Y:S04]  /*1fb0*/  @P3 LDGSTS.E.BYPASS.LTC128B.128 [R145+0xe100], [R22.64+0x80], !P4 ;  /* 0x0e10008016913fae */ /* 0x0003e8000e101d48 */
[----:B------:R1:W-:Y:S01]  /*1fc0*/  @P3 LDGSTS.E.BYPASS.LTC128B.128 [R145+0x10100], [R22.64+0x100], !P6 ;  /* 0x1010010016913fae */ /* 0x0003e2000f101d48 */
[----:B------:R-:W-:Y:S02]  /*1fd0*/  ISETP.GE.AND P3, PT, R15, c[0x0][0x1d4], PT ;  /* 0x000075000f007a0c */ /* 0x000fe40003f66270 */
[----:B------:R-:W-:-:S04]  /*1fe0*/  @P2 IADD3 R13, P1, R200, R20, RZ ;  /* 0x00000014c80d2210 */ /* 0x000fc80007f3e0ff */
[----:B------:R-:W-:Y:S01]  /*1ff0*/  @P2 LEA R20, P0, R13, c[0x0][0x1c8], 0x1 ;  /* 0x000072000d142a11 */ /* 0x000fe200078008ff */
[----:B------:R-:W-:Y:S01]  /*2000*/  @P2 IMAD.X R14, R199, 0x1, R14, P1 ;  /* 0x00000001c70e2824 */ /* 0x000fe200008e060e */
[----:B------:R-:W-:-:S04]  /*2010*/  ISETP.GE.AND P1, PT, R10, c[0x0][0x1d4], PT ;  /* 0x000075000a007a0c */ /* 0x000fc80003f26270 */
[----:B------:R-:W-:-:S05]  /*2020*/  @P2 LEA.HI.X R21, R13, c[0x0][0x1cc], R14, 0x1, P0 ;  /* 0x000073000d152a11 */ /* 0x000fca00000f0c0e */
[----:B------:R1:W-:Y:S04]  /*2030*/  @P2 LDGSTS.E.BYPASS.LTC128B.128 [R145+0xd100], [R20.64], !P5 ;  /* 0x0d10000014912fae */ /* 0x0003e8000e901d48 */
[----:B------:R1:W-:Y:S04]  /*2040*/  @P2 LDGSTS.E.BYPASS.LTC128B.128 [R145+0xf100], [R20.64+0x80], !P4 ;  /* 0x0f10008014912fae */ /* 0x0003e8000e101d48 */
[----:B------:R1:W-:Y:S01]  /*2050*/  @P2 LDGSTS.E.BYPASS.LTC128B.128 [R145+0x11100], [R20.64+0x100], !P6 ;  /* 0x1110010014912fae */ /* 0x0003e2000f101d48 */
[C---:B------:R-:W-:Y:S02]  /*2060*/  ISETP.LT.OR P2, PT, R0.reuse, 0x1, P1 ;  /* 0x000000010000780c */ /* 0x040fe40000f41670 */
[C---:B------:R-:W-:Y:S01]  /*2070*/  ISETP.LT.OR P1, PT, R0.reuse, 0x21, P1 ;  /* 0x000000210000780c */ /* 0x040fe20000f21670 */
[----:B------:R-:W0:Y:S10]  /*2080*/  LDGDEPBAR ;  /* 0x00000000000079af */ /* 0x000e340000000000 */
[----:B------:R2:W-:Y:S01]  /*2090*/  LDGSTS.E.BYPASS.LTC128B.128 [R145+0x100], [R18.64], !P2 ;  /* 0x0010000012917fae */ /* 0x0005e2000d101d48 */
[----:B------:R-:W-:-:S02]  /*20a0*/  ISETP.LT.OR P2, PT, R0, 0x1, P3 ;  /* 0x000000010000780c */ /* 0x000fc40001f41670 */
[----:B------:R-:W-:-:S11]  /*20b0*/  ISETP.LT.OR P3, PT, R0, 0x21, P3 ;  /* 0x000000210000780c */ /* 0x000fd60001f61670 */
[----:B------:R2:W-:Y:S01]  /*20c0*/  LDGSTS.E.BYPASS.LTC128B.128 [R145+0x2100], [R18.64+0x80], !P2 ;  /* 0x0210008012917fae */ /* 0x0005e2000d101d48 */
[----:B------:R-:W-:Y:S02]  /*20d0*/  ISETP.GE.AND P2, PT, R11, c[0x0][0x1d4], PT ;  /* 0x000075000b007a0c */ /* 0x000fe40003f46270 */
[----:B------:R-:W-:Y:S02]  /*20e0*/  SHF.L.U64.HI R11, R198, 0x1, R197 ;  /* 0x00000001c60b7819 */ /* 0x000fe400000102c5 */
[C---:B------:R-:W-:Y:S02]  /*20f0*/  ISETP.LT.OR P0, PT, R0.reuse, 0x1, P2 ;  /* 0x000000010000780c */ /* 0x040fe40001701670 */
[----:B------:R-:W-:Y:S01]  /*2100*/  ISETP.LT.OR P2, PT, R0, 0x21, P2 ;  /* 0x000000210000780c */ /* 0x000fe20001741670 */
[----:B------:R-:W-:-:S04]  /*2110*/  IMAD R0, R85, 0x400, R4 ;  /* 0x0000040055007824 */ /* 0x000fc800078e0204 */
[C---:B------:R-:W-:Y:S01]  /*2120*/  IMAD.SHL.U32 R72, R0.reuse, 0x2, RZ ;  /* 0x0000000200487824 */ /* 0x040fe200078e00ff */
[----:B------:R-:W-:-:S05]  /*2130*/  LEA R190, R0, 0x18100, 0x1 ;  /* 0x0001810000be7811 */ /* 0x000fca00078e08ff */
[----:B------:R2:W-:Y:S01]  /*2140*/  LDGSTS.E.BYPASS.LTC128B.128 [R145+0x4100], [R18.64+0x100], !P0 ;  /* 0x0410010012917fae */ /* 0x0005e2000c101d48 */
[----:B------:R-:W-:Y:S01]  /*2150*/  IADD3 R12, P0, R77, R18, RZ ;  /* 0x000000124d0c7210 */ /* 0x000fe20007f1e0ff */
[----:B------:R-:W-:Y:S02]  /*2160*/  IMAD.IADD R186, R190, 0x1, R187 ;  /* 0x00000001beba7824 */ /* 0x000fe400078e02bb */
[----:B------:R-:W-:Y:S02]  /*2170*/  IMAD R185, R3, 0x2, R190 ;  /* 0x0000000203b97824 */ /* 0x000fe400078e02be */
[----:B------:R-:W-:Y:S01]  /*2180*/  IMAD.X R13, R11, 0x1, R19, P0 ;  /* 0x000000010b0d7824 */ /* 0x000fe200000e0613 */
[----:B------:R-:W-:Y:S01]  /*2190*/  ISETP.NE.AND P0, PT, R9, RZ, PT ;  /* 0x000000ff0900720c */ /* 0x000fe20003f05270 */
[----:B------:R-:W-:-:S03]  /*21a0*/  IMAD R184, R3, 0x2, R186 ;  /* 0x0000000203b87824 */ /* 0x000fc600078e02ba */
[----:B------:R3:W-:Y:S01]  /*21b0*/  LDGSTS.E.BYPASS.LTC128B.128 [R145+0x1100], [R12.64], !P1 ;  /* 0x011000000c917fae */ /* 0x0007e2000c901d48 */
[----:B------:R-:W-:-:S03]  /*21c0*/  ISETP.NE.AND P1, PT, R8, RZ, PT ;  /* 0x000000ff0800720c */ /* 0x000fc60003f25270 */
[----:B------:R3:W-:Y:S01]  /*21d0*/  LDGSTS.E.BYPASS.LTC128B.128 [R145+0x3100], [R12.64+0x80], !P3 ;  /* 0x031000800c917fae */ /* 0x0007e2000d901d48 */
[----:B------:R-:W-:Y:S02]  /*21e0*/  SEL R192, R192, 0xffffffc0, !P1 ;  /* 0xffffffc0c0c07807 */ /* 0x000fe40004800000 */
[----:B------:R-:W-:Y:S01]  /*21f0*/  LOP3.LUT P3, RZ, R218, 0x2, RZ, 0xc0, !PT ;  /* 0x00000002daff7812 */ /* 0x000fe2000786c0ff */
[----:B------:R3:W-:Y:S01]  /*2200*/  LDGSTS.E.BYPASS.LTC128B.128 [R145+0x5100], [R12.64+0x100], !P2 ;  /* 0x051001000c917fae */ /* 0x0007e2000d101d48 */
[----:B------:R-:W-:Y:S01]  /*2210*/  @P0 IADD3 R76, P1, R77, R52, RZ ;  /* 0x000000344d4c0210 */ /* 0x000fe20007f3e0ff */
[----:B------:R-:W-:Y:S01]  /*2220*/  IMAD.IADD R2, R188, 0x1, R192 ;  /* 0x00000001bc027824 */ /* 0x000fe200078e02c0 */
[----:B------:R-:W-:Y:S01]  /*2230*/  SEL R189, R189, 0xffffffe0, !P3 ;  /* 0xffffffe0bdbd7807 */ /* 0x000fe20005800000 */
[----:B------:R-:W0:Y:S01]  /*2240*/  LDGDEPBAR ;  /* 0x00000000000079af */ /* 0x000e220000000000 */
[----:B------:R-:W-:Y:S01]  /*2250*/  ISETP.NE.AND P3, PT, R196, 0x1, PT ;  /* 0x00000001c400780c */ /* 0x000fe20003f65270 */
[----:B------:R-:W-:Y:S01]  /*2260*/  @P0 IMAD.X R77, R11, 0x1, R53, P1 ;  /* 0x000000010b4d0824 */ /* 0x000fe200008e0635 */
[----:B------:R-:W-:Y:S01]  /*2270*/  @P0 LEA R8, P1, R200, R16, 0x1 ;  /* 0x00000010c8080211 */ /* 0x000fe200078208ff */
[----:B------:R2:W-:Y:S01]  /*2280*/  @P0 LDGSTS.E.BYPASS.LTC128B.128 [R145+0x12100], [R16.64], !P5 ;  /* 0x1210000010910fae */ /* 0x0005e2000e901d48 */
[----:B------:R-:W-:-:S02]  /*2290*/  IMAD.IADD R89, R188, 0x1, R189 ;  /* 0x00000001bc597824 */ /* 0x000fc400078e02bd */
[----:B------:R-:W-:Y:S01]  /*22a0*/  @P0 LEA.HI.X R9, R200, R17, R199, 0x1, P1 ;  /* 0x00000011c8090211 */ /* 0x000fe200008f0cc7 */
[----:B------:R2:W-:Y:S01]  /*22b0*/  @P0 LDGSTS.E.BYPASS.LTC128B.128 [R145+0x14100], [R16.64+0x80], !P4 ;  /* 0x1410008010910fae */ /* 0x0005e2000e101d48 */
[----:B------:R-:W-:-:S03]  /*22c0*/  IMAD.IADD R0, R192, 0x1, R89 ;  /* 0x00000001c0007824 */ /* 0x000fc600078e0259 */
[----:B------:R2:W-:Y:S04]  /*22d0*/  @P0 LDGSTS.E.BYPASS.LTC128B.128 [R145+0x16100], [R16.64+0x100], !P6 ;  /* 0x1610010010910fae */ /* 0x0005e8000f101d48 */
[----:B------:R4:W-:Y:S04]  /*22e0*/  @P0 LDGSTS.E.BYPASS.LTC128B.128 [R145+0x13100], [R8.64], !P5 ;  /* 0x1310000008910fae */ /* 0x0009e8000e901d48 */
[----:B------:R4:W-:Y:S04]  /*22f0*/  @P0 LDGSTS.E.BYPASS.LTC128B.128 [R145+0x15100], [R8.64+0x80], !P4 ;  /* 0x1510008008910fae */ /* 0x0009e8000e101d48 */
[----:B------:R4:W-:Y:S04]  /*2300*/  @P0 LDGSTS.E.BYPASS.LTC128B.128 [R145+0x17100], [R8.64+0x100], !P6 ;  /* 0x1710010008910fae */ /* 0x0009e8000f101d48 */
[----:B------:R-:W0:Y:S01]  /*2310*/  LDGDEPBAR ;  /* 0x00000000000079af */ /* 0x000e220000000000 */
[----:B------:R-:W-:-:S04]  /*2320*/  DEPBAR.LE SB0, 0x3 ;  /* 0x000080c00000791a */ /* 0x000fc80000000000 */
[----:B------:R-:W-:-:S04]  /*2330*/  DEPBAR.LE SB0, 0x2 ;  /* 0x000080800000791a */ /* 0x000fc80000000000 */
[----:B------:R-:W-:Y:S06]  /*2340*/  BAR.SYNC.DEFER_BLOCKING 0x0 ;  /* 0x0000000000007b1d */ /* 0x000fec0000010000 */
[----:B------:R-:W-:Y:S04]  /*2350*/  LDSM.16.M88.4 R72, [R72+0x18100] ;  /* 0x018100004848783b */ /* 0x000fe80000000200 */
[----:B------:R-:W5:Y:S04]  /*2360*/  LDSM.16.M88.4 R36, [R188+0xc900] ;  /* 0x00c90000bc24783b */ /* 0x000f680000000200 */
[----:B------:R-:W5:Y:S04]  /*2370*/  LDSM.16.M88.4 R28, [R188+0xd100] ;  /* 0x00d10000bc1c783b */ /* 0x000f680000000200 */
[----:B------:R-:W5:Y:S04]  /*2380*/  LDSM.16.M88.4 R44, [R188+0xc100] ;  /* 0x00c10000bc2c783b */ /* 0x000f680000000200 */
[----:B-1----:R-:W1:Y:S04]  /*2390*/  LDSM.16.M88.4 R20, [R188+0xd900] ;  /* 0x00d90000bc14783b */ /* 0x002e680000000200 */
[----:B------:R-:W-:Y:S04]  /*23a0*/  LDSM.16.M88.4 R64, [R186] ;  /* 0x00000000ba40783b */ /* 0x000fe80000000200 */
[----:B----4-:R-:W4:Y:S04]  /*23b0*/  LDSM.16.M88.4 R8, [R89+0xc900] ;  /* 0x00c900005908783b */ /* 0x010f280000000200 */
[----:B---3--:R-:W3:Y:S04]  /*23c0*/  LDSM.16.M88.4 R12, [R89+0xd100] ;  /* 0x00d10000590c783b */ /* 0x008ee80000000200 */
[----:B--2---:R-:W2:Y:S04]  /*23d0*/  LDSM.16.M88.4 R16, [R89+0xc100] ;  /* 0x00c100005910783b */ /* 0x004ea80000000200 */
[----:B------:R-:W1:Y:S04]  /*23e0*/  LDSM.16.M88.4 R68, [R89+0xd900] ;  /* 0x00d900005944783b */ /* 0x000e680000000200 */
[----:B------:R-:W-:Y:S01]  /*23f0*/  @!PT LDS RZ, [RZ] ;  /* 0x00000000fffff984 */ /* 0x000fe20000000800 */
[----:B------:R-:W-:Y:S01]  /*2400*/  @!PT LDS RZ, [RZ] ;  /* 0x00000000fffff984 */ /* 0x000fe20000000800 */
[----:B------:R-:W-:Y:S01]  /*2410*/  @!PT LDS RZ, [RZ] ;  /* 0x00000000fffff984 */ /* 0x000fe20000000800 */
[----:B------:R1:W-:Y:S01]  /*2420*/  @P0 LDGSTS.E.BYPASS.LTC128B.128 [R145+0x6100], [R52.64], !P5 ;  /* 0x0610000034910fae */ /* 0x0003e2000e901d48 */
[C---:B-----5:R-:W-:Y:S03]  /*2430*/  HMMA.16816.F32.BF16 R40, R72.reuse, R36, RZ ;  /* 0x000000244828723c */ /* 0x060fe600000418ff */
[----:B------:R1:W-:Y:S04]  /*2440*/  @P0 LDGSTS.E.BYPASS.LTC128B.128 [R145+0x8100], [R52.64+0x80], !P4 ;  /* 0x0810008034910fae */ /* 0x0003e8000e101d48 */
[----:B------:R1:W-:Y:S01]  /*2450*/  @P0 LDGSTS.E.BYPASS.LTC128B.128 [R145+0xa100], [R52.64+0x100], !P6 ;  /* 0x0a10010034910fae */ /* 0x0003e2000f101d48 */
[C---:B------:R-:W-:Y:S03]  /*2460*/  HMMA.16816.F32.BF16 R36, R72.reuse, R38, RZ ;  /* 0x000000264824723c */ /* 0x040fe600000418ff */
[----:B------:R5:W-:Y:S04]  /*2470*/  @P0 LDGSTS.E.BYPASS.LTC128B.128 [R145+0x7100], [R76.64], !P5 ;  /* 0x071000004c910fae */ /* 0x000be8000e901d48 */
[----:B------:R5:W-:Y:S01]  /*2480*/  @P0 LDGSTS.E.BYPASS.LTC128B.128 [R145+0x9100], [R76.64+0x80], !P4 ;  /* 0x091000804c910fae */ /* 0x000be2000e101d48 */
[C---:B------:R-:W-:Y:S03]  /*2490*/  HMMA.16816.F32.BF16 R32, R72.reuse, R28, RZ ;  /* 0x0000001c4820723c */ /* 0x040fe600000418ff */
[----:B------:R5:W-:Y:S04]  /*24a0*/  @P0 LDGSTS.E.BYPASS.LTC128B.128 [R145+0xb100], [R76.64+0x100], !P6 ;  /* 0x0b1001004c910fae */ /* 0x000be8000f101d48 */
[----:B------:R-:W-:Y:S01]  /*24b0*/  LDSM.16.M88.4 R56, [R2+0xc900] ;  /* 0x00c900000238783b */ /* 0x000fe20000000200 */
[C---:B------:R-:W-:Y:S03]  /*24c0*/  HMMA.16816.F32.BF16 R28, R72.reuse, R30, RZ ;  /* 0x0000001e481c723c */ /* 0x040fe600000418ff */
[----:B------:R-:W-:Y:S04]  /*24d0*/  LDSM.16.M88.4 R60, [R2+0xc100] ;  /* 0x00c10000023c783b */ /* 0x000fe80000000200 */
[----:B------:R-:W-:Y:S01]  /*24e0*/  LDSM.16.M88.4 R80, [R0+0xd900] ;  /* 0x00d900000050783b */ /* 0x000fe20000000200 */
[C---:B------:R-:W-:Y:S03]  /*24f0*/  HMMA.16816.F32.BF16 R48, R72.reuse, R44, RZ ;  /* 0x0000002c4830723c */ /* 0x040fe600000418ff */
[----:B-1----:R-:W-:Y:S04]  /*2500*/  LDSM.16.M88.4 R52, [R2+0xd900] ;  /* 0x00d900000234783b */ /* 0x002fe80000000200 */
[----:B------:R-:W0:Y:S01]  /*2510*/  LDGDEPBAR ;  /* 0x00000000000079af */ /* 0x000e220000000000 */
[C---:B------:R-:W-:Y:S03]  /*2520*/  HMMA.16816.F32.BF16 R44, R72.reuse, R46, RZ ;  /* 0x0000002e482c723c */ /* 0x040fe600000418ff */
[----:B-----5:R-:W-:Y:S05]  /*2530*/  LDSM.16.M88.4 R76, [R184] ;  /* 0x00000000b84c783b */ /* 0x020fea0000000200 */
[C---:B------:R-:W-:Y:S08]  /*2540*/  HMMA.16816.F32.BF16 R24, R72.reuse, R20, RZ ;  /* 0x000000144818723c */ /* 0x040ff000000418ff */
[----:B------:R-:W-:Y:S01]  /*2550*/  HMMA.16816.F32.BF16 R72, R72, R22, RZ ;  /* 0x000000164848723c */ /* 0x000fe200000418ff */
[----:B------:R-:W-:Y:S07]  /*2560*/  LDSM.16.M88.4 R20, [R185] ;  /* 0x00000000b914783b */ /* 0x000fee0000000200 */
[C---:B----4-:R-:W-:Y:S08]  /*2570*/  HMMA.16816.F32.BF16 R40, R64.reuse, R8, R40 ;  /* 0x000000084028723c */ /* 0x050ff00000041828 */
[C---:B------:R-:W-:Y:S01]  /*2580*/  HMMA.16816.F32.BF16 R36, R64.reuse, R10, R36 ;  /* 0x0000000a4024723c */ /* 0x040fe20000041824 */
[----:B------:R-:W1:Y:S07]  /*2590*/  LDSM.16.M88.4 R8, [R2+0xd100] ;  /* 0x00d100000208783b */ /* 0x000e6e0000000200 */
[C---:B---3--:R-:W-:Y:S08]  /*25a0*/  HMMA.16816.F32.BF16 R32, R64.reuse, R12, R32 ;  /* 0x0000000c4020723c */ /* 0x048ff00000041820 */
[C---:B------:R-:W-:Y:S01]  /*25b0*/  HMMA.16816.F32.BF16 R28, R64.reuse, R14, R28 ;  /* 0x0000000e401c723c */ /* 0x040fe2000004181c */
[----:B------:R-:W3:Y:S07]  /*25c0*/  LDSM.16.M88.4 R12, [R0+0xc900] ;  /* 0x00c90000000c783b */ /* 0x000eee0000000200 */
[C---:B--2---:R-:W-:Y:S08]  /*25d0*/  HMMA.16816.F32.BF16 R48, R64.reuse, R16, R48 ;  /* 0x000000104030723c */ /* 0x044ff00000041830 */
[C---:B------:R-:W-:Y:S01]  /*25e0*/  HMMA.16816.F32.BF16 R44, R64.reuse, R18, R44 ;  /* 0x00000012402c723c */ /* 0x040fe2000004182c */
[----:B------:R-:W2:Y:S07]  /*25f0*/  LDSM.16.M88.4 R16, [R0+0xc100] ;  /* 0x00c100000010783b */ /* 0x000eae0000000200 */
[----:B------:R-:W-:Y:S08]  /*2600*/  HMMA.16816.F32.BF16 R24, R64, R68, R24 ;  /* 0x000000444018723c */ /* 0x000ff00000041818 */
[C---:B-1----:R-:W-:Y:S08]  /*2610*/  HMMA.16816.F32.BF16 R32, R20.reuse, R8, R32 ;  /* 0x000000081420723c */ /* 0x042ff00000041820 */
[----:B------:R-:W-:Y:S01]  /*2620*/  HMMA.16816.F32.BF16 R28, R20, R10, R28 ;  /* 0x0000000a141c723c */ /* 0x000fe2000004181c */
[----:B------:R-:W1:Y:S07]  /*2630*/  LDSM.16.M88.4 R8, [R0+0xd100] ;  /* 0x00d100000008783b */ /* 0x000e6e0000000200 */
[----:B------:R-:W-:Y:S01]  /*2640*/  HMMA.16816.F32.BF16 R72, R64, R70, R72 ;  /* 0x000000464048723c */ /* 0x000fe20000041848 */
[----:B------:R-:W-:Y:S04]  /*2650*/  LDSM.16.M88.4 R68, [R190+0x4000] ;  /* 0x00400000be44783b */ /* 0x000fe80000000200 */
[----:B------:R-:W-:Y:S03]  /*2660*/  LDSM.16.M88.4 R64, [R188+0xe100] ;  /* 0x00e10000bc40783b */ /* 0x000fe60000000200 */
[C---:B------:R-:W-:Y:S08]  /*2670*/  HMMA.16816.F32.BF16 R40, R20.reuse, R56, R40 ;  /* 0x000000381428723c */ /* 0x040ff00000041828 */
[C---:B------:R-:W-:Y:S01]  /*2680*/  HMMA.16816.F32.BF16 R36, R20.reuse, R58, R36 ;  /* 0x0000003a1424723c */ /* 0x040fe20000041824 */
[----:B------:R-:W-:Y:S07]  /*2690*/  LDSM.16.M88.4 R56, [R188+0xf100] ;  /* 0x00f10000bc38783b */ /* 0x000fee0000000200 */
[C---:B------:R-:W-:Y:S08]  /*26a0*/  HMMA.16816.F32.BF16 R48, R20.reuse, R60, R48 ;  /* 0x0000003c1430723c */ /* 0x040ff00000041830 */
[C---:B------:R-:W-:Y:S01]  /*26b0*/  HMMA.16816.F32.BF16 R44, R20.reuse, R62, R44 ;  /* 0x0000003e142c723c */ /* 0x040fe2000004182c */
[----:B------:R-:W4:Y:S07]  /*26c0*/  LDSM.16.M88.4 R60, [R188+0xe900] ;  /* 0x00e90000bc3c783b */ /* 0x000f2e0000000200 */
[C---:B------:R-:W-:Y:S08]  /*26d0*/  HMMA.16816.F32.BF16 R24, R20.reuse, R52, R24 ;  /* 0x000000341418723c */ /* 0x040ff00000041818 */
[----:B------:R-:W-:Y:S01]  /*26e0*/  HMMA.16816.F32.BF16 R72, R20, R54, R72 ;  /* 0x000000361448723c */ /* 0x000fe20000041848 */
[----:B------:R-:W5:Y:S04]  /*26f0*/  LDSM.16.M88.4 R52, [R188+0xf900] ;  /* 0x00f90000bc34783b */ /* 0x000f680000000200 */
[----:B------:R-:W-:Y:S03]  /*2700*/  LDSM.16.M88.4 R20, [R186+0x4000] ;  /* 0x00400000ba14783b */ /* 0x000fe60000000200 */
[C---:B---3--:R-:W-:Y:S08]  /*2710*/  HMMA.16816.F32.BF16 R40, R76.reuse, R12, R40 ;  /* 0x0000000c4c28723c */ /* 0x048ff00000041828 */
[C---:B------:R-:W-:Y:S01]  /*2720*/  HMMA.16816.F32.BF16 R36, R76.reuse, R14, R36 ;  /* 0x0000000e4c24723c */ /* 0x040fe20000041824 */
[----:B------:R-:W3:Y:S07]  /*2730*/  LDSM.16.M88.4 R12, [R89+0xe900] ;  /* 0x00e90000590c783b */ /* 0x000eee0000000200 */
[C---:B--2---:R-:W-:Y:S08]  /*2740*/  HMMA.16816.F32.BF16 R48, R76.reuse, R16, R48 ;  /* 0x000000104c30723c */ /* 0x044ff00000041830 */
[C---:B------:R-:W-:Y:S01]  /*2750*/  HMMA.16816.F32.BF16 R44, R76.reuse, R18, R44 ;  /* 0x000000124c2c723c */ /* 0x040fe2000004182c */
[----:B------:R-:W2:Y:S07]  /*2760*/  LDSM.16.M88.4 R16, [R89+0xe100] ;  /* 0x00e100005910783b */ /* 0x000eae0000000200 */
[C---:B-1----:R-:W-:Y:S08]  /*2770*/  HMMA.16816.F32.BF16 R32, R76.reuse, R8, R32 ;  /* 0x000000084c20723c */ /* 0x042ff00000041820 */
[C---:B------:R-:W-:Y:S01]  /*2780*/  HMMA.16816.F32.BF16 R28, R76.reuse, R10, R28 ;  /* 0x0000000a4c1c723c */ /* 0x040fe2000004181c */
[----:B------:R-:W1:Y:S07]  /*2790*/  LDSM.16.M88.4 R8, [R89+0xf100] ;  /* 0x00f100005908783b */ /* 0x000e6e0000000200 */
[----:B------:R-:W-:Y:S08]  /*27a0*/  HMMA.16816.F32.BF16 R24, R76, R80, R24 ;  /* 0x000000504c18723c */ /* 0x000ff00000041818 */
[C---:B----4-:R-:W-:Y:S08]  /*27b0*/  HMMA.16816.F32.BF16 R40, R68.reuse, R60, R40 ;  /* 0x0000003c4428723c */ /* 0x050ff00000041828 */
        /* <DEDUP_REMOVED lines=8> */
[----:B------:R-:W4:Y:S07]  /*2840*/  LDSM.16.M88.4 R56, [R89+0xf900] ;  /* 0x00f900005938783b */ /* 0x000f2e0000000200 */
[----:B-----5:R-:W-:Y:S01]  /*2850*/  HMMA.16816.F32.BF16 R64, R68, R52, R24 ;  /* 0x000000344440723c */ /* 0x020fe20000041818 */
[----:B------:R-:W5:Y:S07]  /*2860*/  LDSM.16.M88.4 R24, [R2+0xe100] ;  /* 0x00e100000218783b */ /* 0x000f6e0000000200 */
[C---:B---3--:R-:W-:Y:S08]  /*2870*/  HMMA.16816.F32.BF16 R40, R20.reuse, R12, R40 ;  /* 0x0000000c1428723c */ /* 0x048ff00000041828 */
[----:B------:R-:W-:Y:S01]  /*2880*/  HMMA.16816.F32.BF16 R36, R20, R14, R36 ;  /* 0x0000000e1424723c */ /* 0x000fe20000041824 */
[----:B------:R-:W3:Y:S07]  /*2890*/  LDSM.16.M88.4 R12, [R2+0xe900] ;  /* 0x00e90000020c783b */ /* 0x000eee0000000200 */
[----:B------:R-:W-:Y:S01]  /*28a0*/  HMMA.16816.F32.BF16 R72, R68, R54, R72 ;  /* 0x000000364448723c */ /* 0x000fe20000041848 */
[----:B------:R-:W3:Y:S07]  /*28b0*/  LDSM.16.M88.4 R52, [R2+0xf100] ;  /* 0x00f100000234783b */ /* 0x000eee0000000200 */
[C---:B--2---:R-:W-:Y:S08]  /*28c0*/  HMMA.16816.F32.BF16 R48, R20.reuse, R16, R48 ;  /* 0x000000101430723c */ /* 0x044ff00000041830 */
[C---:B------:R-:W-:Y:S01]  /*28d0*/  HMMA.16816.F32.BF16 R44, R20.reuse, R18, R44 ;  /* 0x00000012142c723c */ /* 0x040fe2000004182c */
[----:B------:R-:W2:Y:S07]  /*28e0*/  LDSM.16.M88.4 R16, [R2+0xf900] ;  /* 0x00f900000210783b */ /* 0x000eae0000000200 */
[C---:B-1----:R-:W-:Y:S08]  /*28f0*/  HMMA.16816.F32.BF16 R32, R20.reuse, R8, R32 ;  /* 0x000000081420723c */ /* 0x042ff00000041820 */
[C---:B------:R-:W-:Y:S01]  /*2900*/  HMMA.16816.F32.BF16 R68, R20.reuse, R10, R28 ;  /* 0x0000000a1444723c */ /* 0x040fe2000004181c */
[----:B------:R-:W-:Y:S04]  /*2910*/  LDSM.16.M88.4 R28, [R184+0x4000] ;  /* 0x00400000b81c783b */ /* 0x000fe80000000200 */
[----:B------:R-:W1:Y:S03]  /*2920*/  LDSM.16.M88.4 R8, [R0+0xe100] ;  /* 0x00e100000008783b */ /* 0x000e660000000200 */
[C---:B----4-:R-:W-:Y:S08]  /*2930*/  HMMA.16816.F32.BF16 R64, R20.reuse, R56, R64 ;  /* 0x000000381440723c */ /* 0x050ff00000041840 */
[----:B------:R-:W-:Y:S01]  /*2940*/  HMMA.16816.F32.BF16 R72, R20, R58, R72 ;  /* 0x0000003a1448723c */ /* 0x000fe20000041848 */
[----:B------:R-:W4:Y:S04]  /*2950*/  LDSM.16.M88.4 R56, [R0+0xe900] ;  /* 0x00e900000038783b */ /* 0x000f280000000200 */
[----:B------:R-:W1:Y:S03]  /*2960*/  LDSM.16.M88.4 R20, [R0+0xf100] ;  /* 0x00f100000014783b */ /* 0x000e660000000200 */
[C---:B-----5:R-:W-:Y:S08]  /*2970*/  HMMA.16816.F32.BF16 R48, R60.reuse, R24, R48 ;  /* 0x000000183c30723c */ /* 0x060ff00000041830 */
        /* <DEDUP_REMOVED lines=8> */
[C---:B--2---:R-:W-:Y:S08]  /*2a00*/  HMMA.16816.F32.BF16 R64, R60.reuse, R16, R64 ;  /* 0x000000103c40723c */ /* 0x044ff00000041840 */
[----:B------:R-:W-:Y:S01]  /*2a10*/  HMMA.16816.F32.BF16 R72, R60, R18, R72 ;  /* 0x000000123c48723c */ /* 0x000fe20000041848 */
[----:B------:R-:W2:Y:S04]  /*2a20*/  LDSM.16.M88.4 R16, [R188+0x10100] ;  /* 0x01010000bc10783b */ /* 0x000ea80000000200 */
[----:B------:R-:W-:Y:S03]  /*2a30*/  LDSM.16.M88.4 R60, [R89+0x10900] ;  /* 0x01090000593c783b */ /* 0x000fe60000000200 */
[C---:B-1----:R-:W-:Y:S08]  /*2a40*/  HMMA.16816.F32.BF16 R48, R28.reuse, R8, R48 ;  /* 0x000000081c30723c */ /* 0x042ff00000041830 */
[C---:B------:R-:W-:Y:S01]  /*2a50*/  HMMA.16816.F32.BF16 R44, R28.reuse, R10, R44 ;  /* 0x0000000a1c2c723c */ /* 0x040fe2000004182c */
[----:B------:R-:W1:Y:S07]  /*2a60*/  LDSM.16.M88.4 R8, [R188+0x10900] ;  /* 0x01090000bc08783b */ /* 0x000e6e0000000200 */
[C---:B----4-:R-:W-:Y:S08]  /*2a70*/  HMMA.16816.F32.BF16 R40, R28.reuse, R56, R40 ;  /* 0x000000381c28723c */ /* 0x050ff00000041828 */
[C---:B------:R-:W-:Y:S01]  /*2a80*/  HMMA.16816.F32.BF16 R36, R28.reuse, R58, R36 ;  /* 0x0000003a1c24723c */ /* 0x040fe20000041824 */
[----:B------:R-:W-:Y:S07]  /*2a90*/  LDSM.16.M88.4 R56, [R186+0x8000] ;  /* 0x00800000ba38783b */ /* 0x000fee0000000200 */
[C---:B------:R-:W-:Y:S08]  /*2aa0*/  HMMA.16816.F32.BF16 R32, R28.reuse, R20, R32 ;  /* 0x000000141c20723c */ /* 0x040ff00000041820 */
[C---:B------:R-:W-:Y:S01]  /*2ab0*/  HMMA.16816.F32.BF16 R68, R28.reuse, R22, R68 ;  /* 0x000000161c44723c */ /* 0x040fe20000041844 */
[----:B------:R-:W4:Y:S07]  /*2ac0*/  LDSM.16.M88.4 R20, [R89+0x10100] ;  /* 0x010100005914783b */ /* 0x000f2e0000000200 */
[C---:B---3--:R-:W-:Y:S08]  /*2ad0*/  HMMA.16816.F32.BF16 R64, R28.reuse, R12, R64 ;  /* 0x0000000c1c40723c */ /* 0x048ff00000041840 */
[----:B------:R-:W-:Y:S01]  /*2ae0*/  HMMA.16816.F32.BF16 R72, R28, R14, R72 ;  /* 0x0000000e1c48723c */ /* 0x000fe20000041848 */
[----:B------:R-:W3:Y:S04]  /*2af0*/  LDSM.16.M88.4 R12, [R188+0x11900] ;  /* 0x01190000bc0c783b */ /* 0x000ee80000000200 */
[----:B------:R-:W-:Y:S03]  /*2b00*/  LDSM.16.M88.4 R28, [R89+0x11100] ;  /* 0x01110000591c783b */ /* 0x000fe60000000200 */
[C---:B--2---:R-:W-:Y:S08]  /*2b10*/  HMMA.16816.F32.BF16 R48, R24.reuse, R16, R48 ;  /* 0x000000101830723c */ /* 0x044ff00000041830 */
[C---:B------:R-:W-:Y:S01]  /*2b20*/  HMMA.16816.F32.BF16 R44, R24.reuse, R18, R44 ;  /* 0x00000012182c723c */ /* 0x040fe2000004182c */
[----:B------:R-:W-:Y:S07]  /*2b30*/  LDSM.16.M88.4 R16, [R185+0x8000] ;  /* 0x00800000b910783b */ /* 0x000fee0000000200 */
[C---:B-1----:R-:W-:Y:S08]  /*2b40*/  HMMA.16816.F32.BF16 R40, R24.reuse, R8, R40 ;  /* 0x000000081828723c */ /* 0x042ff00000041828 */
[----:B------:R-:W-:Y:S01]  /*2b50*/  HMMA.16816.F32.BF16 R36, R24, R10, R36 ;  /* 0x0000000a1824723c */ /* 0x000fe20000041824 */
[----:B------:R-:W1:Y:S07]  /*2b60*/  LDSM.16.M88.4 R8, [R2+0x10100] ;  /* 0x010100000208783b */ /* 0x000e6e0000000200 */
[C---:B----4-:R-:W-:Y:S08]  /*2b70*/  HMMA.16816.F32.BF16 R48, R56.reuse, R20, R48 ;  /* 0x000000143830723c */ /* 0x050ff00000041830 */
[----:B------:R-:W-:Y:S01]  /*2b80*/  HMMA.16816.F32.BF16 R44, R56, R22, R44 ;  /* 0x00000016382c723c */ /* 0x000fe2000004182c */
[----:B------:R-:W-:Y:S07]  /*2b90*/  LDSM.16.M88.4 R20, [R2+0x10900] ;  /* 0x010900000214783b */ /* 0x000fee0000000200 */
[C---:B------:R-:W-:Y:S08]  /*2ba0*/  HMMA.16816.F32.BF16 R32, R24.reuse, R52, R32 ;  /* 0x000000341820723c */ /* 0x040ff00000041820 */
[C---:B------:R-:W-:Y:S01]  /*2bb0*/  HMMA.16816.F32.BF16 R68, R24.reuse, R54, R68 ;  /* 0x000000361844723c */ /* 0x040fe20000041844 */
[----:B------:R-:W-:Y:S07]  /*2bc0*/  LDSM.16.M88.4 R52, [R2+0x11100] ;  /* 0x011100000234783b */ /* 0x000fee0000000200 */
[C---:B---3--:R-:W-:Y:S08]  /*2bd0*/  HMMA.16816.F32.BF16 R64, R24.reuse, R12, R64 ;  /* 0x0000000c1840723c */ /* 0x048ff00000041840 */
[----:B------:R-:W-:Y:S01]  /*2be0*/  HMMA.16816.F32.BF16 R72, R24, R14, R72 ;  /* 0x0000000e1848723c */ /* 0x000fe20000041848 */
[----:B------:R-:W-:Y:S04]  /*2bf0*/  LDSM.16.M88.4 R24, [R184+0x8000] ;  /* 0x00800000b818783b */ /* 0x000fe80000000200 */
[----:B------:R-:W2:Y:S03]  /*2c00*/  LDSM.16.M88.4 R12, [R0+0x10100] ;  /* 0x01010000000c783b */ /* 0x000ea60000000200 */
[C---:B-1----:R-:W-:Y:S08]  /*2c10*/  HMMA.16816.F32.BF16 R48, R16.reuse, R8, R48 ;  /* 0x000000081030723c */ /* 0x042ff00000041830 */
[----:B------:R-:W-:Y:S01]  /*2c20*/  HMMA.16816.F32.BF16 R44, R16, R10, R44 ;  /* 0x0000000a102c723c */ /* 0x000fe2000004182c */
[----:B------:R-:W1:Y:S07]  /*2c30*/  LDSM.16.M88.4 R8, [R0+0x11100] ;  /* 0x011100000008783b */ /* 0x000e6e0000000200 */
[C---:B------:R-:W-:Y:S08]  /*2c40*/  HMMA.16816.F32.BF16 R32, R56.reuse, R28, R32 ;  /* 0x0000001c3820723c */ /* 0x040ff00000041820 */
[C---:B------:R-:W-:Y:S01]  /*2c50*/  HMMA.16816.F32.BF16 R68, R56.reuse, R30, R68 ;  /* 0x0000001e3844723c */ /* 0x040fe20000041844 */
[----:B------:R-:W-:Y:S07]  /*2c60*/  LDSM.16.M88.4 R28, [R0+0x10900] ;  /* 0x01090000001c783b */ /* 0x000fee0000000200 */
[----:B------:R-:W-:Y:S08]  /*2c70*/  HMMA.16816.F32.BF16 R40, R56, R60, R40 ;  /* 0x0000003c3828723c */ /* 0x000ff00000041828 */
[C---:B--2---:R-:W-:Y:S08]  /*2c80*/  HMMA.16816.F32.BF16 R48, R24.reuse, R12, R48 ;  /* 0x0000000c1830723c */ /* 0x044ff00000041830 */
[----:B------:R-:W-:Y:S01]  /*2c90*/  HMMA.16816.F32.BF16 R44, R24, R14, R44 ;  /* 0x0000000e182c723c */ /* 0x000fe2000004182c */
[----:B------:R2:W3:Y:S07]  /*2ca0*/  LDSM.16.M88.4 R12, [R2+0x11900] ;  /* 0x01190000020c783b */ /* 0x0004ee0000000200 */
[----:B------:R-:W-:Y:S08]  /*2cb0*/  HMMA.16816.F32.BF16 R36, R56, R62, R36 ;  /* 0x0000003e3824723c */ /* 0x000ff00000041824 */
[----:B------:R-:W-:Y:S01]  /*2cc0*/  HMMA.16816.F32.BF16 R32, R16, R52, R32 ;  /* 0x000000341020723c */ /* 0x000fe20000041820 */
[----:B------:R-:W-:-:S06]  /*2cd0*/  FMUL.FTZ R48, R48, c[0x0][0x320] ;  /* 0x0000c80030307a20 */ /* 0x000fcc0000410000 */
[----:B------:R-:W4:Y:S01]  /*2ce0*/  MUFU.TANH R48, R48 ;  /* 0x0000003000307308 */ /* 0x000f220000002400 */
[----:B------:R-:W-:Y:S01]  /*2cf0*/  HMMA.16816.F32.BF16 R72, R56, R78, R72 ;  /* 0x0000004e3848723c */ /* 0x000fe20000041848 */
[----:B------:R-:W-:-:S06]  /*2d00*/  FMUL.FTZ R44, R44, c[0x0][0x320] ;  /* 0x0000c8002c2c7a20 */ /* 0x000fcc0000410000 */
[----:B--2---:R2:W1:Y:S01]  /*2d10*/  MUFU.TANH R2, R44 ;  /* 0x0000002c00027308 */ /* 0x0044620000002400 */
[----:B------:R-:W-:Y:S08]  /*2d20*/  HMMA.16816.F32.BF16 R64, R56, R76, R64 ;  /* 0x0000004c3840723c */ /* 0x000ff00000041840 */
[C---:B------:R-:W-:Y:S08]  /*2d30*/  HMMA.16816.F32.BF16 R68, R16.reuse, R54, R68 ;  /* 0x000000361044723c */ /* 0x040ff00000041844 */
[C---:B------:R-:W-:Y:S08]  /*2d40*/  HMMA.16816.F32.BF16 R40, R16.reuse, R20, R40 ;  /* 0x000000141028723c */ /* 0x040ff00000041828 */
[----:B------:R-:W-:Y:S01]  /*2d50*/  HMMA.16816.F32.BF16 R36, R16, R22, R36 ;  /* 0x000000161024723c */ /* 0x000fe20000041824 */
[----:B------:R-:W5:Y:S07]  /*2d60*/  LDSM.16.M88.4 R20, [R0+0x11900] ;  /* 0x011900000014783b */ /* 0x000f6e0000000200 */
[----:B-1----:R-:W-:Y:S07]  /*2d70*/  HMMA.16816.F32.BF16 R32, R24, R8, R32 ;  /* 0x000000081820723c */ /* 0x002fee0000041820 */
[----:B------:R-:W-:Y:S01]  /*2d80*/  LOP3.LUT R9, R86, 0xffffffe0, RZ, 0xc0, !PT ;  /* 0xffffffe056097812 */ /* 0x000fe200078ec0ff */
[----:B---3--:R-:W-:Y:S04]  /*2d90*/  HMMA.16816.F32.BF16 R72, R16, R14, R72 ;  /* 0x0000000e1048723c */ /* 0x008fe80000041848 */
[----:B------:R-:W-:-:S02]  /*2da0*/  IMAD.IADD R9, R84, 0x1, -R9 ;  /* 0x0000000154097824 */ /* 0x000fc400078e0a09 */
[----:B------:R-:W-:Y:S01]  /*2db0*/  IMAD.IADD R84, R84, 0x1, -R87 ;  /* 0x0000000154547824 */ /* 0x000fe200078e0a57 */
[----:B------:R-:W-:Y:S01]  /*2dc0*/  SHF.R.S32.HI R14, RZ, 0x1f, R85 ;  /* 0x0000001fff0e7819 */ /* 0x000fe20000011455 */
[----:B------:R-:W-:Y:S08]  /*2dd0*/  HMMA.16816.F32.BF16 R64, R16, R12, R64 ;  /* 0x0000000c1040723c */ /* 0x000ff00000041840 */
[----:B------:R-:W-:Y:S01]  /*2de0*/  HMMA.16816.F32.BF16 R68, R24, R10, R68 ;  /* 0x0000000a1844723c */ /* 0x000fe20000041844 */
[----:B------:R-:W-:-:S02]  /*2df0*/  FMUL.FTZ R32, R32, c[0x0][0x320] ;  /* 0x0000c80020207a20 */ /* 0x000fc40000410000 */
[----:B------:R-:W-:Y:S02]  /*2e00*/  FMUL.FTZ R33, R33, c[0x0][0x320] ;  /* 0x0000c80021217a20 */ /* 0x000fe40000410000 */
[----:B------:R2:W1:Y:S02]  /*2e10*/  MUFU.TANH R166, R32 ;  /* 0x0000002000a67308 */ /* 0x0004640000002400 */
[----:B------:R-:W-:Y:S01]  /*2e20*/  LEA.HI R11, R14, R85, RZ, 0x3 ;  /* 0x000000550e0b7211 */ /* 0x000fe200078f18ff */
[C---:B------:R-:W-:Y:S01]  /*2e30*/  HMMA.16816.F32.BF16 R40, R24.reuse, R28, R40 ;  /* 0x0000001c1828723c */ /* 0x040fe20000041828 */
[----:B------:R-:W-:Y:S02]  /*2e40*/  SHF.R.S32.HI R14, RZ, 0x1f, R9 ;  /* 0x0000001fff0e7819 */ /* 0x000fe40000011409 */
[----:B------:R-:W-:Y:S02]  /*2e50*/  LOP3.LUT R16, R11, 0xffffff8, RZ, 0xc0, !PT ;  /* 0x0ffffff80b107812 */ /* 0x000fe400078ec0ff */
[----:B------:R-:W-:Y:S01]  /*2e60*/  LEA.HI R13, R14, R9, RZ, 0x2 ;  /* 0x000000090e0d7211 */ /* 0x000fe200078f10ff */
[----:B------:R2:W3:Y:S01]  /*2e70*/  MUFU.TANH R176, R33 ;  /* 0x0000002100b07308 */ /* 0x0004e20000002400 */
[----:B------:R-:W-:Y:S01]  /*2e80*/  LEA.HI R11, R84, R84, RZ, 0x1 ;  /* 0x00000054540b7211 */ /* 0x000fe200078f08ff */
[----:B------:R-:W-:Y:S01]  /*2e90*/  IMAD.IADD R85, R85, 0x1, -R16 ;  /* 0x0000000155557824 */ /* 0x000fe200078e0a10 */
[----:B------:R-:W-:Y:S01]  /*2ea0*/  LEA.HI.SX32 R210, R13, R144, 0x1e ;  /* 0x000000900dd27211 */ /* 0x000fe200078ff2ff */
[----:B------:R-:W-:Y:S01]  /*2eb0*/  HMMA.16816.F32.BF16 R36, R24, R30, R36 ;  /* 0x0000001e1824723c */ /* 0x000fe20000041824 */
[----:B------:R-:W-:Y:S01]  /*2ec0*/  LOP3.LUT R11, R11, 0x1ffffffe, RZ, 0xc0, !PT ;  /* 0x1ffffffe0b0b7812 */ /* 0x000fe200078ec0ff */
[----:B------:R-:W-:Y:S01]  /*2ed0*/  FMUL.FTZ R29, R49, c[0x0][0x320] ;  /* 0x0000c800311d7a20 */ /* 0x000fe20000410000 */
[----:B------:R-:W-:Y:S01]  /*2ee0*/  LOP3.LUT R16, R13, 0x7ffffffc, RZ, 0xc0, !PT ;  /* 0x7ffffffc0d107812 */ /* 0x000fe200078ec0ff */
[----:B------:R-:W-:-:S02]  /*2ef0*/  IMAD R210, R85, 0x10, R210 ;  /* 0x0000001055d27824 */ /* 0x000fc400078e02d2 */
[----:B------:R-:W-:Y:S02]  /*2f00*/  IMAD.IADD R11, R84, 0x1, -R11 ;  /* 0x00000001540b7824 */ /* 0x000fe400078e0a0b */
[C---:B-----5:R-:W-:Y:S01]  /*2f10*/  HMMA.16816.F32.BF16 R64, R24.reuse, R20, R64 ;  /* 0x000000141840723c */ /* 0x060fe20000041840 */
[----:B------:R-:W-:Y:S01]  /*2f20*/  IMAD.IADD R211, R9, 0x1, -R16 ;  /* 0x0000000109d37824 */ /* 0x000fe200078e0a10 */
[----:B------:R-:W-:Y:S01]  /*2f30*/  IADD3 R16, R194, 0x1, -R5 ;  /* 0x00000001c2107810 */ /* 0x000fe20007ffe805 */
[----:B------:R-:W-:Y:S01]  /*2f40*/  IMAD R210, R11, 0x8, R210 ;  /* 0x000000080bd27824 */ /* 0x000fe200078e02d2 */
[----:B------:R-:W1:Y:S01]  /*2f50*/  MUFU.TANH R29, R29 ;  /* 0x0000001d001d7308 */ /* 0x000e620000002400 */
[----:B------:R-:W-:Y:S02]  /*2f60*/  IMAD.SHL.U32 R211, R211, 0x2, RZ ;  /* 0x00000002d3d37824 */ /* 0x000fe400078e00ff */
[----:B------:R-:W-:Y:S01]  /*2f70*/  @P3 IMAD.HI.U32 R14, R210, c[0x0][0x2c8], RZ ;  /* 0x0000b200d20e3a27 */ /* 0x000fe200078e00ff */
[----:B------:R-:W-:Y:S02]  /*2f80*/  HMMA.16816.F32.BF16 R72, R24, R22, R72 ;  /* 0x000000161848723c */ /* 0x000fe40000041848 */
[----:B------:R-:W-:Y:S01]  /*2f90*/  IADD3 R13, -R203, R16, -R211 ;  /* 0x00000010cb0d7210 */ /* 0x000fe20007ffe9d3 */
[----:B------:R-:W-:Y:S01]  /*2fa0*/  IMAD.MOV.U32 R11, RZ, RZ, R210 ;  /* 0x000000ffff0b7224 */ /* 0x000fe200078e00d2 */
[----:B------:R-:W-:Y:S01]  /*2fb0*/  @P3 SHF.R.U32.HI R11, RZ, c[0x0][0x2cc], R14 ;  /* 0x0000b300ff0b3a19 */ /* 0x000fe2000001160e */
[----:B------:R-:W-:Y:S01]  /*2fc0*/  FMUL.FTZ R28, R50, c[0x0][0x320] ;  /* 0x0000c800321c7a20 */ /* 0x000fe20000410000 */
[----:B------:R-:W-:Y:S01]  /*2fd0*/  ISETP.GE.AND P3, PT, R195, 0x1, PT ;  /* 0x00000001c300780c */ /* 0x000fe20003f66270 */
[----:B------:R-:W-:Y:S01]  /*2fe0*/  FMUL.FTZ R30, R45, c[0x0][0x320] ;  /* 0x0000c8002d1e7a20 */ /* 0x000fe20000410000 */
[----:B------:R-:W-:Y:S01]  /*2ff0*/  IADD3 R15, R13, c[0x0][0x328], RZ ;  /* 0x0000ca000d0f7a10 */ /* 0x000fe20007ffe0ff */
[----:B------:R-:W5:Y:S01]  /*3000*/  SHFL.IDX PT, R14, R11, RZ, 0x1c1f ;  /* 0x001c1fff0b0e7589 */ /* 0x000f6200000e0000 */
[----:B------:R-:W-:Y:S01]  /*3010*/  FMUL.FTZ R8, R40, c[0x0][0x320] ;  /* 0x0000c80028087a20 */ /* 0x000fe20000410000 */
[----:B------:R-:W1:Y:S01]  /*3020*/  MUFU.TANH R28, R28 ;  /* 0x0000001c001c7308 */ /* 0x000e620000002400 */
[----:B------:R-:W-:Y:S01]  /*3030*/  FMUL.FTZ R12, R41, c[0x0][0x320] ;  /* 0x0000c800290c7a20 */ /* 0x000fe20000410000 */
[----:B------:R-:W-:Y:S01]  /*3040*/  IADD3 R13, R13, UR6, RZ ;  /* 0x000000060d0d7c10 */ /* 0x000fe2000fffe0ff */
[----:B------:R-:W-:Y:S01]  /*3050*/  FMUL.FTZ R10, R36, c[0x0][0x320] ;  /* 0x0000c800240a7a20 */ /* 0x000fe20000410000 */
[----:B------:R-:W-:Y:S01]  /*3060*/  IADD3 R9, -R211, R194, -R5 ;  /* 0x000000c2d3097210 */ /* 0x000fe20007ffe905 */
[----:B------:R-:W-:-:S02]  /*3070*/  FMUL.FTZ R0, R37, c[0x0][0x320] ;  /* 0x0000c80025007a20 */ /* 0x000fc40000410000 */
[----:B------:R-:W-:Y:S01]  /*3080*/  FMUL.FTZ R68, R68, c[0x0][0x320] ;  /* 0x0000c80044447a20 */ /* 0x000fe20000410000 */
[----:B------:R-:W1:Y:S01]  /*3090*/  MUFU.TANH R30, R30 ;  /* 0x0000001e001e7308 */ /* 0x000e620000002400 */
[----:B------:R-:W-:Y:S02]  /*30a0*/  FMUL.FTZ R69, R69, c[0x0][0x320] ;  /* 0x0000c80045457a20 */ /* 0x000fe40000410000 */
[----:B------:R-:W-:Y:S02]  /*30b0*/  FMUL.FTZ R64, R64, c[0x0][0x320] ;  /* 0x0000c80040407a20 */ /* 0x000fe40000410000 */
[----:B------:R-:W-:Y:S02]  /*30c0*/  FMUL.FTZ R65, R65, c[0x0][0x320] ;  /* 0x0000c80041417a20 */ /* 0x000fe40000410000 */
[----:B------:R-:W-:Y:S01]  /*30d0*/  FMUL.FTZ R72, R72, c[0x0][0x320] ;  /* 0x0000c80048487a20 */ /* 0x000fe20000410000 */
[----:B------:R-:W1:Y:S01]  /*30e0*/  MUFU.TANH R8, R8 ;  /* 0x0000000800087308 */ /* 0x000e620000002400 */
[----:B------:R-:W-:-:S02]  /*30f0*/  FMUL.FTZ R73, R73, c[0x0][0x320] ;  /* 0x0000c80049497a20 */ /* 0x000fc40000410000 */
[----:B-----5:R-:W-:-:S05]  /*3100*/  IMAD.IADD R16, R15, 0x1, R14 ;  /* 0x000000010f107824 */ /* 0x020fca00078e020e */
[----:B------:R-:W1:Y:S01]  /*3110*/  MUFU.TANH R12, R12 ;  /* 0x0000000c000c7308 */ /* 0x000e620000002400 */
[----:B------:R-:W-:Y:S01]  /*3120*/  IMAD.IADD R17, R13, 0x1, R14 ;  /* 0x000000010d117824 */ /* 0x000fe200078e020e */
[----:B------:R-:W-:-:S06]  /*3130*/  IMNMX R19, R16, R9, PT ;  /* 0x0000000910137217 */ /* 0x000fcc0003800200 */
[----:B------:R-:W1:Y:S08]  /*3140*/  MUFU.TANH R10, R10 ;  /* 0x0000000a000a7308 */ /* 0x000e700000002400 */
[----:B------:R-:W1:Y:S08]  /*3150*/  MUFU.TANH R0, R0 ;  /* 0x0000000000007308 */ /* 0x000e700000002400 */
[----:B------:R2:W1:Y:S08]  /*3160*/  MUFU.TANH R174, R68 ;  /* 0x0000004400ae7308 */ /* 0x0004700000002400 */
[----:B------:R2:W1:Y:S08]  /*3170*/  MUFU.TANH R168, R69 ;  /* 0x0000004500a87308 */ /* 0x0004700000002400 */
[----:B------:R2:W1:Y:S08]  /*3180*/  MUFU.TANH R180, R64 ;  /* 0x0000004000b47308 */ /* 0x0004700000002400 */
[----:B------:R2:W1:Y:S08]  /*3190*/  MUFU.TANH R178, R65 ;  /* 0x0000004100b27308 */ /* 0x0004700000002400 */
[----:B------:R2:W1:Y:S08]  /*31a0*/  MUFU.TANH R142, R72 ;  /* 0x00000048008e7308 */ /* 0x0004700000002400 */
[----:B------:R2:W1:Y:S01]  /*31b0*/  MUFU.TANH R140, R73 ;  /* 0x00000049008c7308 */ /* 0x0004620000002400 */
[----:B------:R-:W-:Y:S05]  /*31c0*/  @!P3 BRA `(.L_x_870) ;  /* 0x000001500000b947 */ /* 0x000fea0003800000 */
[----:B---34-:R-:W-:Y:S01]  /*31d0*/  IADD3 R16, -R203, R194, R14 ;  /* 0x000000c2cb107210 */ /* 0x018fe20007ffe10e */
[----:B------:R-:W-:Y:S03]  /*31e0*/  BSSY B0, `(.L_x_871) ;  /* 0x000000e000007945 */ /* 0x000fe60003800000 */
        /* <DEDUP_REMOVED lines=9> */
.L_x_872:
[----:B------:R-:W-:-:S04]  /*3280*/  MOV R14, c[0x0][0x32c] ;  /* 0x0000cb00000e7a02 */ /* 0x000fc80000000f00 */
[----:B------:R-:W-:-:S13]  /*3290*/  ISETP.NE.AND P0, PT, R14, 0x1, PT ;  /* 0x000000010e00780c */ /* 0x000fda0003f05270 */
[----:B------:R-:W-:-:S05]  /*32a0*/  @P0 IMAD.HI.U32 R14, R16, c[0x0][0x330], RZ ;  /* 0x0000cc00100e0a27 */ /* 0x000fca00078e00ff */
[----:B------:R-:W-:Y:S02]  /*32b0*/  @P0 SHF.R.U32.HI R16, RZ, c[0x0][0x334], R14 ;  /* 0x0000cd00ff100a19 */ /* 0x000fe4000001160e */
.L_x_873:
[----:B------:R-:W-:Y:S05]  /*32c0*/  BSYNC B0 ;  /* 0x0000000000007941 */ /* 0x000fea0003800000 */
.L_x_871:
[----:B------:R-:W-:-:S04]  /*32d0*/  IMAD R16, R16, c[0x0][0x32c], -R5 ;  /* 0x0000cb0010107a24 */ /* 0x000fc800078e0a05 */
[----:B------:R-:W-:-:S05]  /*32e0*/  IMAD.IADD R16, R16, 0x1, -R211 ;  /* 0x0000000110107824 */ /* 0x000fca00078e0ad3 */
[----:B------:R-:W-:Y:S02]  /*32f0*/  IADD3 R14, R16, c[0x0][0x32c], RZ ;  /* 0x0000cb00100e7a10 */ /* 0x000fe40007ffe0ff */
[----:B------:R-:W-:Y:S02]  /*3300*/  IMNMX R17, R17, R16, !PT ;  /* 0x0000001011117217 */ /* 0x000fe40007800200 */
[----:B------:R-:W-:Y:S02]  /*3310*/  IMNMX R19, R19, R14, PT ;  /* 0x0000000e13137217 */ /* 0x000fe40003800200 */
.L_x_870:
[----:B---34-:R-:W-:Y:S01]  /*3320*/  ISETP.GT.AND P1, PT, R132, RZ, PT ;  /* 0x000000ff8400720c */ /* 0x018fe20003f24270 */
[----:B------:R-:W3:Y:S01]  /*3330*/  SHFL.IDX PT, R24, R11, 0x1, 0x1c1f ;  /* 0x003c1f000b187f89 */ /* 0x000ee200000e0000 */
[----:B------:R-:W-:Y:S02]  /*3340*/  FMUL.FTZ R22, R42, c[0x0][0x320] ;  /* 0x0000c8002a167a20 */ /* 0x000fe40000410000 */
[----:B------:R-:W-:Y:S01]  /*3350*/  ISETP.GT.AND P0, PT, R17, RZ, P1 ;  /* 0x000000ff1100720c */ /* 0x000fe20000f04270 */
[----:B------:R-:W-:Y:S02]  /*3360*/  FMUL.FTZ R23, R43, c[0x0][0x320] ;  /* 0x0000c8002b177a20 */ /* 0x000fe40000410000 */
[----:B------:R-:W-:Y:S01]  /*3370*/  FMUL.FTZ R34, R34, c[0x0][0x320] ;  /* 0x0000c80022227a20 */ /* 0x000fe20000410000 */
[----:B------:R-:W-:Y:S01]  /*3380*/  ISETP.LT.OR P0, PT, R19, 0x1, P0 ;  /* 0x000000011300780c */ /* 0x000fe20000701670 */
[----:B------:R-:W-:Y:S01]  /*3390*/  FMUL.FTZ R35, R35, c[0x0][0x320] ;  /* 0x0000c80023237a20 */ /* 0x000fe20000410000 */
[----:B------:R-:W4:Y:S01]  /*33a0*/  MUFU.TANH R22, R22 ;  /* 0x0000001600167308 */ /* 0x000f220000002400 */
[----:B------:R-:W-:Y:S01]  /*33b0*/  FMUL.FTZ R47, R47, c[0x0][0x320] ;  /* 0x0000c8002f2f7a20 */ /* 0x000fe20000410000 */
[----:B------:R-:W-:Y:S01]  /*33c0*/  FSEL R48, R48, -INF , !P0 ;  /* 0xff80000030307808 */ /* 0x000fe20004000000 */
[----:B------:R-:W-:Y:S01]  /*33d0*/  FMUL.FTZ R70, R70, c[0x0][0x320] ;  /* 0x0000c80046467a20 */ /* 0x000fe20000410000 */
[----:B------:R-:W-:Y:S01]  /*33e0*/  ISETP.GT.AND P0, PT, R17, 0x1, P1 ;  /* 0x000000011100780c */ /* 0x000fe20000f04270 */
[----:B------:R-:W-:-:S02]  /*33f0*/  FMUL.FTZ R66, R66, c[0x0][0x320] ;  /* 0x0000c80042427a20 */ /* 0x000fc40000410000 */
[----:B------:R-:W-:Y:S01]  /*3400*/  FMUL.FTZ R67, R67, c[0x0][0x320] ;  /* 0x0000c80043437a20 */ /* 0x000fe20000410000 */
[----:B------:R-:W-:Y:S01]  /*3410*/  ISETP.LT.OR P0, PT, R19, 0x2, P0 ;  /* 0x000000021300780c */ /* 0x000fe20000701670 */
[----:B------:R-:W-:Y:S01]  /*3420*/  FMUL.FTZ R74, R74, c[0x0][0x320] ;  /* 0x0000c8004a4a7a20 */ /* 0x000fe20000410000 */
[----:B------:R2:W1:Y:S01]  /*3430*/  MUFU.TANH R173, R34 ;  /* 0x0000002200ad7308 */ /* 0x0004620000002400 */
[----:B------:R-:W-:Y:S01]  /*3440*/  FMUL.FTZ R75, R75, c[0x0][0x320] ;  /* 0x0000c8004b4b7a20 */ /* 0x000fe20000410000 */
[----:B-1----:R-:W-:Y:S01]  /*3450*/  FSEL R18, R29, -INF , !P0 ;  /* 0xff8000001d127808 */ /* 0x002fe20004000000 */
[----:B------:R-:W-:Y:S01]  /*3460*/  FMUL.FTZ R71, R71, c[0x0][0x320] ;  /* 0x0000c80047477a20 */ /* 0x000fe20000410000 */
[----:B------:R-:W-:Y:S01]  /*3470*/  ISETP.GT.AND P0, PT, R17, 0x8, P1 ;  /* 0x000000081100780c */ /* 0x000fe20000f04270 */
[--C-:B---3--:R-:W-:Y:S02]  /*3480*/  IMAD.IADD R20, R15, 0x1, R24.reuse ;  /* 0x000000010f147824 */ /* 0x108fe400078e0218 */
[----:B------:R-:W-:Y:S01]  /*3490*/  IMAD.IADD R21, R13, 0x1, R24 ;  /* 0x000000010d157824 */ /* 0x000fe200078e0218 */
[----:B------:R-:W-:Y:S01]  /*34a0*/  ISETP.LT.OR P0, PT, R19, 0x9, P0 ;  /* 0x000000091300780c */ /* 0x000fe20000701670 */
[----:B------:R2:W1:Y:S01]  /*34b0*/  MUFU.TANH R183, R35 ;  /* 0x0000002300b77308 */ /* 0x0004620000002400 */
[----:B------:R-:W-:-:S02]  /*34c0*/  IMNMX R20, R20, R9, PT ;  /* 0x0000000914147217 */ /* 0x000fc40003800200 */
[----:B------:R-:W-:Y:S01]  /*34d0*/  FSEL R16, R2, -INF , !P0 ;  /* 0xff80000002107808 */ /* 0x000fe20004000000 */
[----:B------:R-:W-:Y:S01]  /*34e0*/  FMUL.FTZ R2, R38, c[0x0][0x320] ;  /* 0x0000c80026027a20 */ /* 0x000fe20000410000 */
[----:B------:R-:W-:-:S03]  /*34f0*/  ISETP.GT.AND P0, PT, R17, 0x9, P1 ;  /* 0x000000091100780c */ /* 0x000fc60000f04270 */
[----:B------:R2:W3:Y:S01]  /*3500*/  MUFU.TANH R157, R47 ;  /* 0x0000002f009d7308 */ /* 0x0004e20000002400 */
[----:B------:R-:W-:-:S04]  /*3510*/  ISETP.LT.OR P0, PT, R19, 0xa, P0 ;  /* 0x0000000a1300780c */ /* 0x000fc80000701670 */
[----:B------:R-:W-:Y:S02]  /*3520*/  FSEL R30, R30, -INF , !P0 ;  /* 0xff8000001e1e7808 */ /* 0x000fe40004000000 */
[----:B------:R-:W-:Y:S01]  /*3530*/  ISETP.GT.AND P0, PT, R17, 0x10, P1 ;  /* 0x000000101100780c */ /* 0x000fe20000f04270 */
[----:B------:R-:W1:Y:S03]  /*3540*/  MUFU.TANH R2, R2 ;  /* 0x0000000200027308 */ /* 0x000e660000002400 */
[----:B------:R-:W-:-:S04]  /*3550*/  ISETP.LT.OR P0, PT, R19, 0x11, P0 ;  /* 0x000000111300780c */ /* 0x000fc80000701670 */
[----:B------:R-:W-:Y:S01]  /*3560*/  FSEL R14, R8, -INF , !P0 ;  /* 0xff800000080e7808 */ /* 0x000fe20004000000 */
[----:B------:R2:W1:Y:S01]  /*3570*/  MUFU.TANH R175, R70 ;  /* 0x0000004600af7308 */ /* 0x0004620000002400 */
[----:B------:R-:W-:-:S04]  /*3580*/  ISETP.GT.AND P0, PT, R17, 0x11, P1 ;  /* 0x000000111100780c */ /* 0x000fc80000f04270 */
[----:B------:R-:W-:-:S03]  /*3590*/  ISETP.LT.OR P0, PT, R19, 0x12, P0 ;  /* 0x000000121300780c */ /* 0x000fc60000701670 */
[----:B------:R2:W1:Y:S01]  /*35a0*/  MUFU.TANH R177, R66 ;  /* 0x0000004200b17308 */ /* 0x0004620000002400 */
[----:B------:R-:W-:Y:S02]  /*35b0*/  FSEL R12, R12, -INF , !P0 ;  /* 0xff8000000c0c7808 */ /* 0x000fe40004000000 */
[----:B------:R-:W-:-:S04]  /*35c0*/  ISETP.GT.AND P0, PT, R17, 0x18, P1 ;  /* 0x000000181100780c */ /* 0x000fc80000f04270 */
[----:B------:R-:W-:Y:S01]  /*35d0*/  ISETP.LT.OR P0, PT, R19, 0x19, P0 ;  /* 0x000000191300780c */ /* 0x000fe20000701670 */
[----:B------:R2:W1:Y:S03]  /*35e0*/  MUFU.TANH R143, R67 ;  /* 0x00000043008f7308 */ /* 0x0004660000002400 */
[----:B------:R-:W-:Y:S02]  /*35f0*/  FSEL R10, R10, -INF , !P0 ;  /* 0xff8000000a0a7808 */ /* 0x000fe40004000000 */
[----:B------:R-:W-:-:S03]  /*3600*/  ISETP.GT.AND P0, PT, R17, 0x19, P1 ;  /* 0x000000191100780c */ /* 0x000fc60000f04270 */
[----:B------:R-:W1:Y:S01]  /*3610*/  MUFU.TANH R23, R23 ;  /* 0x0000001700177308 */ /* 0x000e620000002400 */
[----:B------:R-:W-:-:S04]  /*3620*/  ISETP.LT.OR P0, PT, R19, 0x1a, P0 ;  /* 0x0000001a1300780c */ /* 0x000fc80000701670 */
[----:B------:R-:W-:Y:S01]  /*3630*/  FSEL R8, R0, -INF , !P0 ;  /* 0xff80000000087808 */ /* 0x000fe20004000000 */
[----:B------:R-:W-:Y:S01]  /*3640*/  FMUL.FTZ R0, R39, c[0x0][0x320] ;  /* 0x0000c80027007a20 */ /* 0x000fe20000410000 */
[----:B------:R-:W-:Y:S01]  /*3650*/  ISETP.GT.AND P0, PT, R17, 0x20, P1 ;  /* 0x000000201100780c */ /* 0x000fe20000f04270 */
[----:B------:R2:W1:Y:S03]  /*3660*/  MUFU.TANH R141, R74 ;  /* 0x0000004a008d7308 */ /* 0x0004660000002400 */
[----:B------:R-:W-:-:S04]  /*3670*/  ISETP.LT.OR P0, PT, R19, 0x21, P0 ;  /* 0x000000211300780c */ /* 0x000fc80000701670 */
[----:B------:R-:W-:Y:S01]  /*3680*/  FSEL R166, R166, -INF , !P0 ;  /* 0xff800000a6a67808 */ /* 0x000fe20004000000 */
[----:B------:R-:W1:Y:S01]  /*3690*/  MUFU.TANH R0, R0 ;  /* 0x0000000000007308 */ /* 0x000e620000002400 */
        /* <DEDUP_REMOVED lines=8> */
[----:B------:R-:W-:-:S04]  /*3720*/  ISETP.GT.AND P0, PT, R17, 0x29, P1 ;  /* 0x000000291100780c */ /* 0x000fc80000f04270 */
[----:B------:R-:W-:-:S04]  /*3730*/  ISETP.LT.OR P0, PT, R19, 0x2a, P0 ;  /* 0x0000002a1300780c */ /* 0x000fc80000701670 */
        /* <DEDUP_REMOVED lines=10> */
[----:B------:R-:W-:Y:S01]  /*37e0*/  ISETP.GT.AND P0, PT, R17, 0x39, P1 ;  /* 0x000000391100780c */ /* 0x000fe20000f04270 */
[----:B------:R-:W-:-:S03]  /*37f0*/  FMUL.FTZ R17, R51, c[0x0][0x320] ;  /* 0x0000c80033117a20 */ /* 0x000fc60000410000 */
[----:B------:R-:W-:Y:S01]  /*3800*/  ISETP.LT.OR P0, PT, R19, 0x3a, P0 ;  /* 0x0000003a1300780c */ /* 0x000fe20000701670 */
[----:B------:R-:W-:Y:S02]  /*3810*/  FMUL.FTZ R19, R46, c[0x0][0x320] ;  /* 0x0000c8002e137a20 */ /* 0x000fe40000410000 */
[----:B------:R-:W1:Y:S01]  /*3820*/  MUFU.TANH R17, R17 ;  /* 0x0000001100117308 */ /* 0x000e620000002400 */
[----:B------:R-:W-:-:S07]  /*3830*/  FSEL R140, R140, -INF , !P0 ;  /* 0xff8000008c8c7808 */ /* 0x000fce0004000000 */
[----:B------:R-:W1:Y:S01]  /*3840*/  MUFU.TANH R19, R19 ;  /* 0x0000001300137308 */ /* 0x000e620000002400 */
[----:B------:R-:W-:Y:S05]  /*3850*/  @!P3 BRA `(.L_x_874) ;  /* 0x000001500000b947 */ /* 0x000fea0003800000 */
[----:B--234-:R-:W-:Y:S01]  /*3860*/  IADD3 R24, -R203, R194, R24 ;  /* 0x000000c2cb187210 */ /* 0x01cfe20007ffe118 */
        /* <DEDUP_REMOVED lines=10> */
.L_x_876:
[----:B------:R-:W-:-:S04]  /*3910*/  MOV R9, c[0x0][0x32c] ;  /* 0x0000cb0000097a02 */ /* 0x000fc80000000f00 */
[----:B------:R-:W-:-:S13]  /*3920*/  ISETP.NE.AND P0, PT, R9, 0x1, PT ;  /* 0x000000010900780c */ /* 0x000fda0003f05270 */
[----:B------:R-:W-:-:S05]  /*3930*/  @P0 IMAD.HI.U32 R9, R24, c[0x0][0x330], RZ ;  /* 0x0000cc0018090a27 */ /* 0x000fca00078e00ff */
[----:B------:R-:W-:Y:S02]  /*3940*/  @P0 SHF.R.U32.HI R24, RZ, c[0x0][0x334], R9 ;  /* 0x0000cd00ff180a19 */ /* 0x000fe40000011609 */
.L_x_877:
[----:B------:R-:W-:Y:S05]  /*3950*/  BSYNC B0 ;  /* 0x0000000000007941 */ /* 0x000fea0003800000 */
.L_x_875:
[----:B------:R-:W-:-:S04]  /*3960*/  IMAD R24, R24, c[0x0][0x32c], -R5 ;  /* 0x0000cb0018187a24 */ /* 0x000fc800078e0a05 */
[----:B------:R-:W-:-:S05]  /*3970*/  IMAD.IADD R24, R24, 0x1, -R211 ;  /* 0x0000000118187824 */ /* 0x000fca00078e0ad3 */
[----:B------:R-:W-:Y:S02]  /*3980*/  IADD3 R5, R24, c[0x0][0x32c], RZ ;  /* 0x0000cb0018057a10 */ /* 0x000fe40007ffe0ff */
[----:B------:R-:W-:Y:S02]  /*3990*/  IMNMX R21, R21, R24, !PT ;  /* 0x0000001815157217 */ /* 0x000fe40007800200 */
[----:B------:R-:W-:Y:S02]  /*39a0*/  IMNMX R20, R20, R5, PT ;  /* 0x0000000514147217 */ /* 0x000fe40003800200 */
.L_x_874:
[----:B--234-:R-:W-:Y:S01]  /*39b0*/  ISETP.GT.AND P0, PT, R21, 0x1, P1 ;  /* 0x000000011500780c */ /* 0x01cfe20000f04270 */
[----:B------:R-:W-:-:S04]  /*39c0*/  DEPBAR.LE SB0, 0x2 ;  /* 0x000080800000791a */ /* 0x000fc80000000000 */
[----:B------:R-:W-:Y:S01]  /*39d0*/  BAR.SYNC.DEFER_BLOCKING 0x0 ;  /* 0x0000000000007b1d */ /* 0x000fe20000010000 */
[----:B------:R-:W-:Y:S01]  /*39e0*/  ISETP.LT.OR P0, PT, R20, 0x2, P0 ;  /* 0x000000021400780c */ /* 0x000fe20000701670 */
[----:B------:R-:W-:Y:S01]  /*39f0*/  IMAD.SHL.U32 R135, R4, 0x2, RZ ;  /* 0x0000000204877824 */ /* 0x000fe200078e00ff */
[C---:B------:R-:W-:Y:S02]  /*3a00*/  IADD3 R9, R132.reuse, -0x3, RZ ;  /* 0xfffffffd84097810 */ /* 0x040fe40007ffe0ff */
[----:B-1----:R-:W-:Y:S01]  /*3a10*/  FSEL R17, R17, -INF , !P0 ;  /* 0xff80000011117808 */ /* 0x002fe20004000000 */
[--C-:B------:R-:W-:Y:S01]  /*3a20*/  IMAD R134, R3, 0x2, R135.reuse ;  /* 0x0000000203867824 */ /* 0x100fe200078e0287 */
[----:B------:R-:W-:Y:S01]  /*3a30*/  ISETP.GT.AND P0, PT, R21, 0x8, P1 ;  /* 0x000000081500780c */ /* 0x000fe20000f04270 */
[C---:B------:R-:W-:Y:S01]  /*3a40*/  IMAD.IADD R172, R187.reuse, 0x1, R135 ;  /* 0x00000001bbac7824 */ /* 0x040fe200078e0287 */
[----:B------:R-:W-:Y:S01]  /*3a50*/  IADD3 R220, R132, -0x2, RZ ;  /* 0xfffffffe84dc7810 */ /* 0x000fe20007ffe0ff */
[----:B------:R-:W-:Y:S01]  /*3a60*/  IMAD.IADD R165, R187, 0x1, R134 ;  /* 0x00000001bba57824 */ /* 0x000fe200078e0286 */
[----:B------:R-:W-:Y:S01]  /*3a70*/  ISETP.LT.OR P0, PT, R20, 0x9, P0 ;  /* 0x000000091400780c */ /* 0x000fe20000701670 */
[----:B------:R-:W-:-:S03]  /*3a80*/  IMAD R3, R3, 0x2, R172 ;  /* 0x0000000203037824 */ /* 0x000fc600078e02ac */
[----:B------:R-:W-:Y:S02]  /*3a90*/  FSEL R5, R19, -INF , !P0 ;  /* 0xff80000013057808 */ /* 0x000fe40004000000 */
[C---:B------:R-:W-:Y:S01]  /*3aa0*/  ISETP.GE.AND P0, PT, R9.reuse, R193, PT ;  /* 0x000000c10900720c */ /* 0x040fe20003f06270 */
[----:B------:R-:W-:Y:S04]  /*3ab0*/  LDSM.16.MT88.4 R40, [R135+0x2100] ;  /* 0x002100008728783b */ /* 0x000fe80000004200 */
[----:B------:R-:W-:Y:S08]  /*3ac0*/  LDSM.16.MT88.4 R56, [R134+0x2100] ;  /* 0x002100008638783b */ /* 0x000ff00000004200 */
[----:B------:R-:W-:Y:S01]  /*3ad0*/  @P0 SHF.R.S32.HI R24, RZ, 0x1f, R9 ;  /* 0x0000001fff180819 */ /* 0x000fe20000011409 */
[----:B------:R-:W-:Y:S01]  /*3ae0*/  @P0 IMAD R6, R6, R9, RZ ;  /* 0x0000000906060224 */ /* 0x000fe200078e02ff */
[----:B------:R-:W-:Y:S01]  /*3af0*/  LDSM.16.MT88.4 R124, [R135+0x100] ;  /* 0x00010000877c783b */ /* 0x000fe20000004200 */
[----:B------:R-:W-:-:S03]  /*3b00*/  @P0 IMAD.WIDE.U32 R26, R9, R7, R212 ;  /* 0x00000007091a0225 */ /* 0x000fc600078e00d4 */
[----:B------:R-:W-:Y:S01]  /*3b10*/  LDSM.16.MT88.4 R116, [R172+0x100] ;  /* 0x00010000ac74783b */ /* 0x000fe20000004200 */
[----:B------:R-:W-:Y:S01]  /*3b20*/  @P0 IMAD R6, R24, R7, R6 ;  /* 0x0000000718060224 */ /* 0x000fe200078e0206 */
[----:B------:R-:W-:Y:S02]  /*3b30*/  @P0 LEA R148, P2, R26, c[0x0][0x1c8], 0x1 ;  /* 0x000072001a940a11 */ /* 0x000fe400078408ff */
[----:B------:R-:W-:Y:S01]  /*3b40*/  FMNMX.FTZ R7, R48, R18, !PT ;  /* 0x0000001230077209 */ /* 0x000fe20007810000 */
[----:B------:R-:W-:Y:S01]  /*3b50*/  @P0 IMAD.IADD R6, R27, 0x1, R6 ;  /* 0x000000011b060824 */ /* 0x000fe200078e0206 */
[----:B------:R-:W-:Y:S02]  /*3b60*/  LDSM.16.MT88.4 R108, [R134+0x100] ;  /* 0x00010000866c783b */ /* 0x000fe40000004200 */
[----:B------:R-:W-:Y:S02]  /*3b70*/  FMNMX.FTZ R7, R16, R7, !PT ;  /* 0x0000000710077209 */ /* 0x000fe40007810000 */
[----:B------:R-:W-:Y:S01]  /*3b80*/  @P0 LEA.HI.X R149, R26, c[0x0][0x1cc], R6, 0x1, P2 ;  /* 0x000073001a950a11 */ /* 0x000fe200010f0c06 */
[----:B------:R-:W-:Y:S01]  /*3b90*/  LDSM.16.MT88.4 R100, [R3+0x100] ;  /* 0x000100000364783b */ /* 0x000fe20000004200 */
[----:B------:R-:W-:-:S02]  /*3ba0*/  ISETP.GT.AND P2, PT, R21, 0x9, P1 ;  /* 0x000000091500780c */ /* 0x000fc40000f44270 */
[----:B------:R-:W-:Y:S01]  /*3bb0*/  FMNMX.FTZ R7, R30, R7, !PT ;  /* 0x000000071e077209 */ /* 0x000fe20007810000 */
[----:B------:R-:W-:Y:S01]  /*3bc0*/  LDSM.16.MT88.4 R64, [R165+0x2100] ;  /* 0x00210000a540783b */ /* 0x000fe20000004200 */
[----:B------:R-:W-:Y:S02]  /*3bd0*/  ISETP.LT.OR P2, PT, R20, 0xa, P2 ;  /* 0x0000000a1400780c */ /* 0x000fe40001741670 */
[----:B------:R-:W-:Y:S01]  /*3be0*/  FMNMX.FTZ R7, R14, R7, !PT ;  /* 0x000000070e077209 */ /* 0x000fe20007810000 */
[----:B------:R-:W-:Y:S01]  /*3bf0*/  LDSM.16.MT88.4 R72, [R135+0x4100] ;  /* 0x004100008748783b */ /* 0x000fe20000004200 */
[----:B------:R-:W-:Y:S02]  /*3c00*/  FSEL R157, R157, -INF , !P2 ;  /* 0xff8000009d9d7808 */ /* 0x000fe40005000000 */
[----:B------:R-:W-:Y:S01]  /*3c10*/  ISETP.GT.AND P2, PT, R21, 0x10, P1 ;  /* 0x000000101500780c */ /* 0x000fe20000f44270 */
[----:B------:R-:W-:Y:S01]  /*3c20*/  LDSM.16.MT88.4 R80, [R172+0x4100] ;  /* 0x00410000ac50783b */ /* 0x000fe20000004200 */
[----:B------:R-:W-:-:S02]  /*3c30*/  FMNMX.FTZ R7, R12, R7, !PT ;  /* 0x000000070c077209 */ /* 0x000fc40007810000 */
[----:B------:R-:W-:Y:S01]  /*3c40*/  ISETP.LT.OR P2, PT, R20, 0x11, P2 ;  /* 0x000000111400780c */ /* 0x000fe20001741670 */
[----:B------:R-:W-:Y:S01]  /*3c50*/  LDSM.16.MT88.4 R88, [R134+0x4100] ;  /* 0x004100008658783b */ /* 0x000fe20000004200 */
[----:B------:R-:W-:Y:S02]  /*3c60*/  FMNMX.FTZ R7, R10, R7, !PT ;  /* 0x000000070a077209 */ /* 0x000fe40007810000 */
[----:B------:R-:W-:Y:S01]  /*3c70*/  FSEL R15, R22, -INF , !P2 ;  /* 0xff800000160f7808 */ /* 0x000fe20005000000 */
[----:B------:R-:W-:Y:S01]  /*3c80*/  LDSM.16.MT88.4 R136, [R172+0x900] ;  /* 0x00090000ac88783b */ /* 0x000fe20000004200 */
[----:B------:R-:W-:Y:S02]  /*3c90*/  ISETP.GT.AND P2, PT, R21, 0x11, P1 ;  /* 0x000000111500780c */ /* 0x000fe40000f44270 */
[----:B------:R-:W-:Y:S01]  /*3ca0*/  FMNMX.FTZ R7, R8, R7, !PT ;  /* 0x0000000708077209 */ /* 0x000fe20007810000 */
[----:B------:R-:W-:Y:S01]  /*3cb0*/  LDSM.16.MT88.4 R32, [R134+0x900] ;  /* 0x000900008620783b */ /* 0x000fe20000004200 */
[----:B------:R-:W-:-:S02]  /*3cc0*/  ISETP.LT.OR P2, PT, R20, 0x12, P2 ;  /* 0x000000121400780c */ /* 0x000fc40001741670 */
[----:B------:R-:W-:Y:S01]  /*3cd0*/  FMNMX.FTZ R7, R166, R7, !PT ;  /* 0x00000007a6077209 */ /* 0x000fe20007810000 */
[----:B------:R-:W-:Y:S01]  /*3ce0*/  LDSM.16.MT88.4 R24, [R172+0x2900] ;  /* 0x00290000ac18783b */ /* 0x000fe20000004200 */
[----:B------:R-:W-:Y:S02]  /*3cf0*/  FSEL R13, R23, -INF , !P2 ;  /* 0xff800000170d7808 */ /* 0x000fe40005000000 */
[----:B------:R-:W-:Y:S02]  /*3d00*/  ISETP.GT.AND P2, PT, R21, 0x18, P1 ;  /* 0x000000181500780c */ /* 0x000fe40000f44270 */
[----:B------:R-:W-:Y:S02]  /*3d10*/  FMNMX.FTZ R7, R176, R7, !PT ;  /* 0x00000007b0077209 */ /* 0x000fe40007810000 */
[----:B------:R-:W-:Y:S02]  /*3d20*/  ISETP.LT.OR P2, PT, R20, 0x19, P2 ;  /* 0x000000191400780c */ /* 0x000fe40001741670 */
[----:B------:R-:W-:-:S02]  /*3d30*/  FMNMX.FTZ R7, R174, R7, !PT ;  /* 0x00000007ae077209 */ /* 0x000fc40007810000 */
[----:B------:R-:W-:Y:S02]  /*3d40*/  FSEL R11, R2, -INF , !P2 ;  /* 0xff800000020b7808 */ /* 0x000fe40005000000 */
[----:B------:R-:W-:Y:S02]  /*3d50*/  ISETP.GT.AND P2, PT, R21, 0x19, P1 ;  /* 0x000000191500780c */ /* 0x000fe40000f44270 */
[----:B------:R-:W-:Y:S02]  /*3d60*/  FMNMX.FTZ R7, R168, R7, !PT ;  /* 0x00000007a8077209 */ /* 0x000fe40007810000 */
[----:B------:R-:W-:Y:S02]  /*3d70*/  ISETP.LT.OR P2, PT, R20, 0x1a, P2 ;  /* 0x0000001a1400780c */ /* 0x000fe40001741670 */
[----:B------:R-:W-:Y:S02]  /*3d80*/  FMNMX.FTZ R7, R180, R7, !PT ;  /* 0x00000007b4077209 */ /* 0x000fe40007810000 */
[----:B------:R-:W-:-:S02]  /*3d90*/  FSEL R9, R0, -INF , !P2 ;  /* 0xff80000000097808 */ /* 0x000fc40005000000 */
[----:B------:R-:W-:Y:S02]  /*3da0*/  ISETP.GT.AND P2, PT, R21, 0x20, P1 ;  /* 0x000000201500780c */ /* 0x000fe40000f44270 */
[----:B------:R-:W-:Y:S02]  /*3db0*/  FMNMX.FTZ R7, R178, R7, !PT ;  /* 0x00000007b2077209 */ /* 0x000fe40007810000 */
[----:B------:R-:W-:Y:S02]  /*3dc0*/  ISETP.LT.OR P2, PT, R20, 0x21, P2 ;  /* 0x000000211400780c */ /* 0x000fe40001741670 */
[----:B------:R-:W-:Y:S02]  /*3dd0*/  FMNMX.FTZ R7, R142, R7, !PT ;  /* 0x000000078e077209 */ /* 0x000fe40007810000 */
[----:B------:R-:W-:Y:S02]  /*3de0*/  FSEL R173, R173, -INF , !P2 ;  /* 0xff800000adad7808 */ /* 0x000fe40005000000 */
[----:B------:R-:W-:-:S02]  /*3df0*/  ISETP.GT.AND P2, PT, R21, 0x21, P1 ;  /* 0x000000211500780c */ /* 0x000fc40000f44270 */
[----:B------:R-:W-:Y:S02]  /*3e00*/  FMNMX.FTZ R0, R140, R7, !PT ;  /* 0x000000078c007209 */ /* 0x000fe40007810000 */
[----:B------:R-:W-:-:S03]  /*3e10*/  ISETP.LT.OR P2, PT, R20, 0x22, P2 ;  /* 0x000000221400780c */ /* 0x000fc60001741670 */
[----:B------:R-:W1:Y:S01]  /*3e20*/  SHFL.BFLY PT, R7, R0, 0x2, 0x1f ;  /* 0x0c401f0000077f89 */ /* 0x000e6200000e0000 */
[----:B------:R-:W-:Y:S02]  /*3e30*/  FSEL R183, R183, -INF , !P2 ;  /* 0xff800000b7b77808 */ /* 0x000fe40005000000 */
[----:B------:R-:W-:-:S04]  /*3e40*/  ISETP.GT.AND P2, PT, R21, 0x28, P1 ;  /* 0x000000281500780c */ /* 0x000fc80000f44270 */
[----:B------:R-:W-:-:S04]  /*3e50*/  ISETP.LT.OR P2, PT, R20, 0x29, P2 ;  /* 0x000000291400780c */ /* 0x000fc80001741670 */
[----:B------:R-:W-:Y:S02]  /*3e60*/  FSEL R175, R175, -INF , !P2 ;  /* 0xff800000afaf7808 */ /* 0x000fe40005000000 */
[----:B------:R-:W-:-:S04]  /*3e70*/  ISETP.GT.AND P2, PT, R21, 0x29, P1 ;  /* 0x000000291500780c */ /* 0x000fc80000f44270 */
[----:B------:R-:W-:-:S04]  /*3e80*/  ISETP.LT.OR P2, PT, R20, 0x2a, P2 ;  /* 0x0000002a1400780c */ /* 0x000fc80001741670 */
[----:B------:R-:W-:Y:S02]  /*3e90*/  FSEL R181, R181, -INF , !P2 ;  /* 0xff800000b5b57808 */ /* 0x000fe40005000000 */
[----:B------:R-:W-:Y:S02]  /*3ea0*/  ISETP.GT.AND P2, PT, R21, 0x30, P1 ;  /* 0x000000301500780c */ /* 0x000fe40000f44270 */
[----:B-1----:R-:W-:Y:S02]  /*3eb0*/  FMNMX.FTZ R7, R0, R7, !PT ;  /* 0x0000000700077209 */ /* 0x002fe40007810000 */
        /* <DEDUP_REMOVED lines=9> */
[C---:B------:R-:W-:Y:S02]  /*3f50*/  ISETP.GT.AND P2, PT, R21.reuse, RZ, P1 ;  /* 0x000000ff1500720c */ /* 0x040fe40000f44270 */
[----:B------:R-:W-:Y:S02]  /*3f60*/  ISETP.GT.AND P1, PT, R21, 0x39, P1 ;  /* 0x000000391500780c */ /* 0x000fe40000f24270 */
[C---:B------:R-:W-:Y:S02]  /*3f70*/  ISETP.LT.OR P2, PT, R20.reuse, 0x1, P2 ;  /* 0x000000011400780c */ /* 0x040fe40001741670 */
[----:B------:R-:W-:Y:S02]  /*3f80*/  ISETP.LT.OR P1, PT, R20, 0x3a, P1 ;  /* 0x0000003a1400780c */ /* 0x000fe40000f21670 */
[----:B------:R-:W-:Y:S01]  /*3f90*/  FSEL R28, R28, -INF , !P2 ;  /* 0xff8000001c1c7808 */ /* 0x000fe20005000000 */
[----:B------:R-:W-:Y:S01]  /*3fa0*/  LDSM.16.MT88.4 R20, [R135+0x900] ;  /* 0x000900008714783b */ /* 0x000fe20000004200 */
[----:B------:R-:W-:-:S02]  /*3fb0*/  FSEL R171, R171, -INF , !P1 ;  /* 0xff800000abab7808 */ /* 0x000fc40004800000 */
[----:B------:R-:W-:Y:S02]  /*3fc0*/  FMNMX.FTZ R6, R28, R17, !PT ;  /* 0x000000111c067209 */ /* 0x000fe40007810000 */
[----:B-1----:R-:W-:Y:S02]  /*3fd0*/  FMNMX.FTZ R2, R7, R2, !PT ;  /* 0x0000000207027209 */ /* 0x002fe40007810000 */
[----:B------:R-:W-:Y:S02]  /*3fe0*/  FMNMX.FTZ R6, R5, R6, !PT ;  /* 0x0000000605067209 */ /* 0x000fe40007810000 */
[----:B------:R-:W-:Y:S01]  /*3ff0*/  @P0 LEA R146, P1, R200, R148, 0x1 ;  /* 0x00000094c8920211 */ /* 0x000fe200078208ff */
[----:B------:R-:W-:Y:S01]  /*4000*/  FMUL.FTZ R179, R2, c[0x0][0x2d0] ;  /* 0x0000b40002b37a20 */ /* 0x000fe20000410000 */
[----:B------:R-:W-:Y:S02]  /*4010*/  FMNMX.FTZ R6, R157, R6, !PT ;  /* 0x000000069d067209 */ /* 0x000fe40007810000 */
[----:B------:R-:W-:-:S02]  /*4020*/  @P0 LEA.HI.X R147, R200, R149, R199, 0x1, P1 ;  /* 0x00000095c8930211 */ /* 0x000fc400008f0cc7 */
[----:B------:R-:W-:Y:S02]  /*4030*/  FMNMX.FTZ R6, R15, R6, !PT ;  /* 0x000000060f067209 */ /* 0x000fe40007810000 */
[----:B------:R-:W-:Y:S02]  /*4040*/  FSETP.NEU.FTZ.AND P1, PT, R2, -INF , PT ;  /* 0xff8000000200780b */ /* 0x000fe40003f3d000 */
[----:B------:R-:W-:Y:S02]  /*4050*/  FMNMX.FTZ R6, R13, R6, !PT ;  /* 0x000000060d067209 */ /* 0x000fe40007810000 */
[----:B------:R-:W-:Y:S02]  /*4060*/  FSEL R179, R179, RZ, P1 ;  /* 0x000000ffb3b37208 */ /* 0x000fe40000800000 */
[----:B------:R-:W-:Y:S02]  /*4070*/  FMNMX.FTZ R6, R11, R6, !PT ;  /* 0x000000060b067209 */ /* 0x000fe40007810000 */
[----:B------:R-:W-:Y:S01]  /*4080*/  ISETP.NE.AND P2, PT, R196, 0x1, PT ;  /* 0x00000001c400780c */ /* 0x000fe20003f45270 */
[--C-:B------:R-:W-:Y:S01]  /*4090*/  FFMA.FTZ R161, R48, c[0x0][0x2d0], -R179.reuse ;  /* 0x0000b40030a17a23 */ /* 0x100fe200000108b3 */
[----:B------:R-:W-:Y:S01]  /*40a0*/  FMNMX.FTZ R6, R9, R6, !PT ;  /* 0x0000000609067209 */ /* 0x000fe20007810000 */
[--C-:B------:R-:W-:Y:S01]  /*40b0*/  FFMA.FTZ R160, R18, c[0x0][0x2d0], -R179.reuse ;  /* 0x0000b40012a07a23 */ /* 0x100fe200000108b3 */
[----:B------:R-:W-:Y:S01]  /*40c0*/  LDSM.16.MT88.4 R48, [R172+0x2100] ;  /* 0x00210000ac30783b */ /* 0x000fe20000004200 */
[--C-:B------:R-:W-:Y:S01]  /*40d0*/  FFMA.FTZ R158, R16, c[0x0][0x2d0], -R179.reuse ;  /* 0x0000b400109e7a23 */ /* 0x100fe200000108b3 */
[----:B------:R-:W-:Y:S01]  /*40e0*/  FMNMX.FTZ R6, R173, R6, !PT ;  /* 0x00000006ad067209 */ /* 0x000fe20007810000 */
[--C-:B------:R-:W-:Y:S01]  /*40f0*/  FFMA.FTZ R155, R30, c[0x0][0x2d0], -R179.reuse ;  /* 0x0000b4001e9b7a23 */ /* 0x100fe200000108b3 */
[----:B------:R-:W-:Y:S01]  /*4100*/  MUFU.EX2 R161, R161 ;  /* 0x000000a100a17308 */ /* 0x000fe20000000800 */
[--C-:B------:R-:W-:Y:S01]  /*4110*/  FFMA.FTZ R153, R10, c[0x0][0x2d0], -R179.reuse ;  /* 0x0000b4000a997a23 */ /* 0x100fe200000108b3 */
[----:B------:R-:W-:Y:S01]  /*4120*/  FMNMX.FTZ R6, R183, R6, !PT ;  /* 0x00000006b7067209 */ /* 0x000fe20007810000 */
[----:B------:R-:W-:-:S02]  /*4130*/  FFMA.FTZ R150, R8, c[0x0][0x2d0], -R179 ;  /* 0x0000b40008967a23 */ /* 0x000fc400000108b3 */
[--C-:B------:R-:W-:Y:S01]  /*4140*/  FFMA.FTZ R159, R14, c[0x0][0x2d0], -R179.reuse ;  /* 0x0000b4000e9f7a23 */ /* 0x100fe200000108b3 */
[----:B------:R-:W-:Y:S01]  /*4150*/  FMNMX.FTZ R6, R175, R6, !PT ;  /* 0x00000006af067209 */ /* 0x000fe20007810000 */
[--C-:B------:R-:W-:Y:S01]  /*4160*/  FFMA.FTZ R154, R12, c[0x0][0x2d0], -R179.reuse ;  /* 0x0000b4000c9a7a23 */ /* 0x100fe200000108b3 */
[----:B------:R-:W1:Y:S01]  /*4170*/  MUFU.EX2 R160, R160 ;  /* 0x000000a000a07308 */ /* 0x000e620000000800 */
[--C-:B------:R-:W-:Y:S01]  /*4180*/  FFMA.FTZ R169, R176, c[0x0][0x2d0], -R179.reuse ;  /* 0x0000b400b0a97a23 */ /* 0x100fe200000108b3 */
[----:B------:R-:W-:Y:S01]  /*4190*/  FMNMX.FTZ R6, R181, R6, !PT ;  /* 0x00000006b5067209 */ /* 0x000fe20007810000 */
[--C-:B------:R-:W-:Y:S02]  /*41a0*/  FFMA.FTZ R167, R174, c[0x0][0x2d0], -R179.reuse ;  /* 0x0000b400aea77a23 */ /* 0x100fe400000108b3 */
[--C-:B------:R-:W-:Y:S01]  /*41b0*/  FFMA.FTZ R166, R166, c[0x0][0x2d0], -R179.reuse ;  /* 0x0000b400a6a67a23 */ /* 0x100fe200000108b3 */
[----:B------:R-:W-:Y:S01]  /*41c0*/  FMNMX.FTZ R6, R177, R6, !PT ;  /* 0x00000006b1067209 */ /* 0x000fe20007810000 */
[--C-:B------:R-:W-:Y:S01]  /*41d0*/  FFMA.FTZ R168, R168, c[0x0][0x2d0], -R179.reuse ;  /* 0x0000b400a8a87a23 */ /* 0x100fe200000108b3 */
[----:B------:R-:W-:Y:S01]  /*41e0*/  MUFU.EX2 R158, R158 ;  /* 0x0000009e009e7308 */ /* 0x000fe20000000800 */
[--C-:B------:R-:W-:Y:S01]  /*41f0*/  FFMA.FTZ R180, R180, c[0x0][0x2d0], -R179.reuse ;  /* 0x0000b400b4b47a23 */ /* 0x100fe200000108b3 */
[----:B------:R-:W-:Y:S01]  /*4200*/  FMNMX.FTZ R6, R143, R6, !PT ;  /* 0x000000068f067209 */ /* 0x000fe20007810000 */
[----:B------:R-:W-:-:S03]  /*4210*/  FFMA.FTZ R217, R140, c[0x0][0x2d0], -R179 ;  /* 0x0000b4008cd97a23 */ /* 0x000fc600000108b3 */
[----:B------:R-:W-:Y:S02]  /*4220*/  FMNMX.FTZ R6, R141, R6, !PT ;  /* 0x000000068d067209 */ /* 0x000fe40007810000 */
[----:B------:R-:W2:Y:S01]  /*4230*/  MUFU.EX2 R155, R155 ;  /* 0x0000009b009b7308 */ /* 0x000ea20000000800 */
[----:B-1----:R-:W-:Y:S01]  /*4240*/  F2FP.BF16.PACK_AB R96, R160, R161 ;  /* 0x000000a1a060723e */ /* 0x002fe200000010ff */
[----:B------:R-:W-:Y:S01]  /*4250*/  FADD.FTZ R161, R161, R160 ;  /* 0x000000a0a1a17221 */ /* 0x000fe20000010000 */
[----:B------:R-:W-:-:S05]  /*4260*/  FMNMX.FTZ R6, R171, R6, !PT ;  /* 0x00000006ab067209 */ /* 0x000fca0007810000 */
[----:B------:R-:W1:Y:S01]  /*4270*/  SHFL.BFLY PT, R7, R6, 0x2, 0x1f ;  /* 0x0c401f0006077f89 */ /* 0x000e6200000e0000 */
[----:B------:R-:W-:Y:S01]  /*4280*/  MUFU.EX2 R159, R159 ;  /* 0x0000009f009f7308 */ /* 0x000fe20000000800 */
[----:B--2---:R-:W-:-:S07]  /*4290*/  F2FP.BF16.PACK_AB R98, R155, R158 ;  /* 0x0000009e9b62723e */ /* 0x004fce00000010ff */
[----:B------:R-:W-:Y:S01]  /*42a0*/  MUFU.EX2 R154, R154 ;  /* 0x0000009a009a7308 */ /* 0x000fe20000000800 */
[----:B------:R-:W-:-:S04]  /*42b0*/  FADD.FTZ R158, R158, R161 ;  /* 0x000000a19e9e7221 */ /* 0x000fc80000010000 */
[----:B------:R-:W-:-:S03]  /*42c0*/  FADD.FTZ R158, R155, R158 ;  /* 0x0000009e9b9e7221 */ /* 0x000fc60000010000 */
[----:B------:R-:W-:Y:S01]  /*42d0*/  MUFU.EX2 R153, R153 ;  /* 0x0000009900997308 */ /* 0x000fe20000000800 */
[----:B-1----:R-:W-:-:S07]  /*42e0*/  FMNMX.FTZ R7, R6, R7, !PT ;  /* 0x0000000706077209 */ /* 0x002fce0007810000 */
[----:B------:R-:W-:Y:S01]  /*42f0*/  MUFU.EX2 R150, R150 ;  /* 0x0000009600967308 */ /* 0x000fe20000000800 */
[----:B------:R-:W1:Y:S07]  /*4300*/  SHFL.BFLY PT, R0, R7, 0x1, 0x1f ;  /* 0x0c201f0007007f89 */ /* 0x000e6e00000e0000 */
[----:B------:R-:W-:Y:S08]  /*4310*/  MUFU.EX2 R166, R166 ;  /* 0x000000a600a67308 */ /* 0x000ff00000000800 */
[----:B------:R-:W-:Y:S08]  /*4320*/  MUFU.EX2 R169, R169 ;  /* 0x000000a900a97308 */ /* 0x000ff00000000800 */
[----:B------:R-:W-:Y:S01]  /*4330*/  MUFU.EX2 R167, R167 ;  /* 0x000000a700a77308 */ /* 0x000fe20000000800 */
[----:B-1----:R-:W-:-:S04]  /*4340*/  FMNMX.FTZ R0, R7, R0, !PT ;  /* 0x0000000007007209 */ /* 0x002fc80007810000 */
[C---:B------:R-:W-:Y:S01]  /*4350*/  FSETP.NEU.FTZ.AND P1, PT, R0.reuse, -INF , PT ;  /* 0xff8000000000780b */ /* 0x040fe20003f3d000 */
[----:B------:R-:W-:Y:S02]  /*4360*/  FMUL.FTZ R170, R0, c[0x0][0x2d0] ;  /* 0x0000b40000aa7a20 */ /* 0x000fe40000410000 */
[----:B------:R-:W-:Y:S03]  /*4370*/  MUFU.EX2 R168, R168 ;  /* 0x000000a800a87308 */ /* 0x000fe60000000800 */
[----:B------:R-:W-:-:S05]  /*4380*/  FSEL R170, R170, RZ, P1 ;  /* 0x000000ffaaaa7208 */ /* 0x000fca0000800000 */
[----:B------:R-:W-:Y:S01]  /*4390*/  MUFU.EX2 R180, R180 ;  /* 0x000000b400b47308 */ /* 0x000fe20000000800 */
[--C-:B------:R-:W-:Y:S02]  /*43a0*/  FFMA.FTZ R163, R28, c[0x0][0x2d0], -R170.reuse ;  /* 0x0000b4001ca37a23 */ /* 0x100fe400000108aa */
[--C-:B------:R-:W-:Y:S01]  /*43b0*/  FFMA.FTZ R162, R17, c[0x0][0x2d0], -R170.reuse ;  /* 0x0000b40011a27a23 */ /* 0x100fe200000108aa */
[----:B------:R-:W-:Y:S01]  /*43c0*/  LDSM.16.MT88.4 R28, [R165+0x900] ;  /* 0x00090000a51c783b */ /* 0x000fe20000004200 */
[--C-:B------:R-:W-:Y:S02]  /*43d0*/  FFMA.FTZ R164, R5, c[0x0][0x2d0], -R170.reuse ;  /* 0x0000b40005a47a23 */ /* 0x100fe400000108aa */
[--C-:B------:R-:W-:Y:S01]  /*43e0*/  FFMA.FTZ R157, R157, c[0x0][0x2d0], -R170.reuse ;  /* 0x0000b4009d9d7a23 */ /* 0x100fe200000108aa */
[----:B------:R1:W2:Y:S01]  /*43f0*/  LDSM.16.MT88.4 R4, [R3+0x4100] ;  /* 0x004100000304783b */ /* 0x0002a20000004200 */
[----:B------:R-:W-:Y:S01]  /*4400*/  MUFU.EX2 R163, R163 ;  /* 0x000000a300a37308 */ /* 0x000fe20000000800 */
[----:B------:R-:W-:-:S02]  /*4410*/  FFMA.FTZ R152, R11, c[0x0][0x2d0], -R170 ;  /* 0x0000b4000b987a23 */ /* 0x000fc400000108aa */
[----:B------:R-:W-:Y:S01]  /*4420*/  LDSM.16.MT88.4 R16, [R134+0x2900] ;  /* 0x002900008610783b */ /* 0x000fe20000004200 */
[--C-:B------:R-:W-:Y:S02]  /*4430*/  FFMA.FTZ R156, R15, c[0x0][0x2d0], -R170.reuse ;  /* 0x0000b4000f9c7a23 */ /* 0x100fe400000108aa */
[--C-:B------:R-:W-:Y:S02]  /*4440*/  FFMA.FTZ R151, R13, c[0x0][0x2d0], -R170.reuse ;  /* 0x0000b4000d977a23 */ /* 0x100fe400000108aa */
[----:B------:R-:W3:Y:S01]  /*4450*/  MUFU.EX2 R162, R162 ;  /* 0x000000a200a27308 */ /* 0x000ee20000000800 */
[----:B------:R-:W-:Y:S01]  /*4460*/  LDSM.16.MT88.4 R12, [R165+0x2900] ;  /* 0x00290000a50c783b */ /* 0x000fe20000004200 */
[--C-:B------:R-:W-:Y:S02]  /*4470*/  FFMA.FTZ R173, R173, c[0x0][0x2d0], -R170.reuse ;  /* 0x0000b400adad7a23 */ /* 0x100fe400000108aa */
[--C-:B------:R-:W-:Y:S02]  /*4480*/  FFMA.FTZ R174, R183, c[0x0][0x2d0], -R170.reuse ;  /* 0x0000b400b7ae7a23 */ /* 0x100fe400000108aa */
[----:B------:R-:W-:-:S02]  /*4490*/  FFMA.FTZ R175, R175, c[0x0][0x2d0], -R170 ;  /* 0x0000b400afaf7a23 */ /* 0x000fc400000108aa */
[----:B------:R-:W-:Y:S01]  /*44a0*/  MUFU.EX2 R164, R164 ;  /* 0x000000a400a47308 */ /* 0x000fe20000000800 */
[--C-:B------:R-:W-:Y:S02]  /*44b0*/  FFMA.FTZ R176, R181, c[0x0][0x2d0], -R170.reuse ;  /* 0x0000b400b5b07a23 */ /* 0x100fe400000108aa */
[--C-:B------:R-:W-:Y:S02]  /*44c0*/  FFMA.FTZ R181, R178, c[0x0][0x2d0], -R179.reuse ;  /* 0x0000b400b2b57a23 */ /* 0x100fe400000108b3 */
[----:B------:R-:W-:Y:S02]  /*44d0*/  FFMA.FTZ R178, R142, c[0x0][0x2d0], -R179 ;  /* 0x0000b4008eb27a23 */ /* 0x000fe400000108b3 */
[--C-:B-1----:R-:W-:Y:S01]  /*44e0*/  FFMA.FTZ R3, R9, c[0x0][0x2d0], -R170.reuse ;  /* 0x0000b40009037a23 */ /* 0x102fe200000108aa */
[----:B------:R-:W1:Y:S01]  /*44f0*/  MUFU.EX2 R157, R157 ;  /* 0x0000009d009d7308 */ /* 0x000e620000000800 */
[----:B------:R-:W4:Y:S01]  /*4500*/  LDSM.16.MT88.4 R8, [R135+0x2900] ;  /* 0x002900008708783b */ /* 0x000f220000004200 */
[----:B---3--:R-:W-:Y:S01]  /*4510*/  F2FP.BF16.PACK_AB R97, R162, R163 ;  /* 0x000000a3a261723e */ /* 0x008fe200000010ff */
[----:B------:R-:W-:-:S02]  /*4520*/  FFMA.FTZ R177, R177, c[0x0][0x2d0], -R170 ;  /* 0x0000b400b1b17a23 */ /* 0x000fc400000108aa */
[--C-:B------:R-:W-:Y:S02]  /*4530*/  FFMA.FTZ R182, R143, c[0x0][0x2d0], -R170.reuse ;  /* 0x0000b4008fb67a23 */ /* 0x100fe400000108aa */
[--C-:B------:R-:W-:Y:S01]  /*4540*/  FFMA.FTZ R179, R141, c[0x0][0x2d0], -R170.reuse ;  /* 0x0000b4008db37a23 */ /* 0x100fe200000108aa */
[----:B------:R-:W-:Y:S01]  /*4550*/  MUFU.EX2 R156, R156 ;  /* 0x0000009c009c7308 */ /* 0x000fe20000000800 */
[----:B------:R-:W-:Y:S01]  /*4560*/  FFMA.FTZ R216, R171, c[0x0][0x2d0], -R170 ;  /* 0x0000b400abd87a23 */ /* 0x000fe200000108aa */
[----:B------:R-:W-:Y:S01]  /*4570*/  LDSM.16.MT88.4 R140, [R172+0x3900] ;  /* 0x00390000ac8c783b */ /* 0x000fe20000004200 */
[----:B------:R-:W-:Y:S01]  /*4580*/  FADD.FTZ R163, R163, R162 ;  /* 0x000000a2a3a37221 */ /* 0x000fe20000010000 */
[----:B-1----:R-:W-:-:S04]  /*4590*/  F2FP.BF16.PACK_AB R99, R157, R164 ;  /* 0x000000a49d63723e */ /* 0x002fc800000010ff */
[----:B------:R-:W1:Y:S01]  /*45a0*/  MUFU.EX2 R151, R151 ;  /* 0x0000009700977308 */ /* 0x000e620000000800 */
[----:B------:R-:W-:-:S04]  /*45b0*/  FADD.FTZ R164, R164, R163 ;  /* 0x000000a3a4a47221 */ /* 0x000fc80000010000 */
[----:B------:R-:W-:Y:S01]  /*45c0*/  FADD.FTZ R157, R157, R164 ;  /* 0x000000a49d9d7221 */ /* 0x000fe20000010000 */
[C---:B------:R-:W-:Y:S02]  /*45d0*/  HMMA.16816.F32.BF16 R36, R96.reuse, R40, RZ ;  /* 0x000000286024723c */ /* 0x040fe400000418ff */
[----:B------:R-:W-:Y:S06]  /*45e0*/  MUFU.EX2 R152, R152 ;  /* 0x0000009800987308 */ /* 0x000fec0000000800 */
[C---:B------:R-:W-:Y:S02]  /*45f0*/  HMMA.16816.F32.BF16 R52, R96.reuse, R56, RZ ;  /* 0x000000386034723c */ /* 0x040fe400000418ff */
[----:B------:R-:W3:Y:S06]  /*4600*/  MUFU.EX2 R3, R3 ;  /* 0x0000000300037308 */ /* 0x000eec0000000800 */
        /* <DEDUP_REMOVED lines=31> */
[C---:B--2---:R-:W-:Y:S07]  /*4800*/  HMMA.16816.F32.BF16 R92, R96.reuse, R4, RZ ;  /* 0x00000004605c723c */ /* 0x044fee00000418ff */
[----:B------:R-:W-:Y:S01]  /*4810*/  F2FP.BF16.PACK_AB R4, R154, R159 ;  /* 0x0000009f9a04723e */ /* 0x000fe200000010ff */
[----:B------:R-:W-:Y:S01]  /*4820*/  HMMA.16816.F32.BF16 R96, R96, R6, RZ ;  /* 0x000000066060723c */ /* 0x000fe200000418ff */
[----:B-1----:R-:W-:Y:S01]  /*4830*/  F2FP.BF16.PACK_AB R5, R151, R156 ;  /* 0x0000009c9705723e */ /* 0x002fe200000010ff */
[----:B------:R-:W-:-:S02]  /*4840*/  FADD.FTZ R159, R159, R158 ;  /* 0x0000009e9f9f7221 */ /* 0x000fc40000010000 */
[----:B------:R-:W-:Y:S02]  /*4850*/  FADD.FTZ R156, R156, R157 ;  /* 0x0000009d9c9c7221 */ /* 0x000fe40000010000 */
[----:B------:R-:W-:Y:S01]  /*4860*/  FADD.FTZ R154, R154, R159 ;  /* 0x0000009f9a9a7221 */ /* 0x000fe20000010000 */
[----:B------:R-:W-:Y:S01]  /*4870*/  F2FP.BF16.PACK_AB R6, R150, R153 ;  /* 0x000000999606723e */ /* 0x000fe200000010ff */
[----:B------:R-:W-:Y:S01]  /*4880*/  FADD.FTZ R151, R151, R156 ;  /* 0x0000009c97977221 */ /* 0x000fe20000010000 */
[----:B---3--:R-:W-:Y:S01]  /*4890*/  F2FP.BF16.PACK_AB R7, R3, R152 ;  /* 0x000000980307723e */ /* 0x008fe200000010ff */
[----:B------:R-:W-:Y:S02]  /*48a0*/  FADD.FTZ R153, R153, R154 ;  /* 0x0000009a99997221 */ /* 0x000fe40000010000 */
[----:B------:R-:W-:Y:S02]  /*48b0*/  FADD.FTZ R152, R152, R151 ;  /* 0x0000009798987221 */ /* 0x000fe40000010000 */
[----:B------:R-:W-:-:S02]  /*48c0*/  FADD.FTZ R153, R150, R153 ;  /* 0x0000009996997221 */ /* 0x000fc40000010000 */
[----:B----4-:R-:W-:Y:S01]  /*48d0*/  HMMA.16816.F32.BF16 R36, R4, R8, R36 ;  /* 0x000000080424723c */ /* 0x010fe20000041824 */
[----:B------:R-:W-:Y:S02]  /*48e0*/  FADD.FTZ R152, R3, R152 ;  /* 0x0000009803987221 */ /* 0x000fe40000010000 */
[----:B------:R-:W-:-:S05]  /*48f0*/  @P2 IMAD.HI.U32 R3, R144, c[0x0][0x2c8], RZ ;  /* 0x0000b20090032a27 */ /* 0x000fca00078e00ff */
[----:B------:R-:W-:Y:S01]  /*4900*/  HMMA.16816.F32.BF16 R40, R4, R10, R40 ;  /* 0x0000000a0428723c */ /* 0x000fe20000041828 */
[----:B------:R-:W1:Y:S01]  /*4910*/  LDSM.16.MT88.4 R8, [R172+0x4900] ;  /* 0x00490000ac08783b */ /* 0x000e620000004200 */
[----:B------:R-:W-:-:S05]  /*4920*/  @P2 SHF.R.U32.HI R144, RZ, c[0x0][0x2cc], R3 ;  /* 0x0000b300ff902a19 */ /* 0x000fca0000011603 */
[----:B------:R-:W-:Y:S01]  /*4930*/  IMAD.IADD R133, R133, 0x1, R144 ;  /* 0x0000000185857824 */ /* 0x000fe200078e0290 */
        /* <DEDUP_REMOVED lines=36> */
[----:B-----5:R-:W-:Y:S01]  /*4b80*/  F2FP.BF16.PACK_AB R5, R174, R173 ;  /* 0x000000adae05723e */ /* 0x020fe200000010ff */
        /* <DEDUP_REMOVED lines=64> */
[----:B------:R-:W2:Y:S04]  /*4f90*/  LDSM.16.MT88.4 R16, [R165+0x5900] ;  /* 0x00590000a510783b */ /* 0x000ea80000004200 */
[----:B------:R-:W-:Y:S01]  /*4fa0*/  @!PT LDS RZ, [RZ] ;  /* 0x00000000fffff984 */ /* 0x000fe20000000800 */
[----:B------:R-:W-:Y:S01]  /*4fb0*/  @!PT LDS RZ, [RZ] ;  /* 0x00000000fffff984 */ /* 0x000fe20000000800 */
[----:B------:R-:W-:Y:S01]  /*4fc0*/  @!PT LDS RZ, [RZ] ;  /* 0x00000000fffff984 */ /* 0x000fe20000000800 */
[----:B------:R1:W-:Y:S03]  /*4fd0*/  @P0 LDGSTS.E.BYPASS.LTC128B.128 [R145+0xc100], [R148.64], !P5 ;  /* 0x0c10000094910fae */ /* 0x0003e6000e901d48 */
[C---:B------:R-:W-:Y:S01]  /*4fe0*/  HMMA.16816.F32.BF16 R44, R4.reuse, R140, R44 ;  /* 0x0000008c042c723c */ /* 0x040fe2000004182c */
[----:B------:R1:W-:Y:S04]  /*4ff0*/  @P0 LDGSTS.E.BYPASS.LTC128B.128 [R145+0xe100], [R148.64+0x80], !P4 ;  /* 0x0e10008094910fae */ /* 0x0003e8000e101d48 */
[----:B------:R1:W-:Y:S03]  /*5000*/  @P0 LDGSTS.E.BYPASS.LTC128B.128 [R145+0x10100], [R148.64+0x100], !P6 ;  /* 0x1010010094910fae */ /* 0x0003e6000f101d48 */
[C---:B------:R-:W-:Y:S01]  /*5010*/  HMMA.16816.F32.BF16 R48, R4.reuse, R142, R48 ;  /* 0x0000008e0430723c */ /* 0x040fe20000041830 */
[----:B------:R1:W-:Y:S04]  /*5020*/  @P0 LDGSTS.E.BYPASS.LTC128B.128 [R145+0xd100], [R146.64], !P5 ;  /* 0x0d10000092910fae */ /* 0x0003e8000e901d48 */
[----:B------:R1:W-:Y:S03]  /*5030*/  @P0 LDGSTS.E.BYPASS.LTC128B.128 [R145+0xf100], [R146.64+0x80], !P4 ;  /* 0x0f10008092910fae */ /* 0x0003e6000e101d48 */
[C---:B------:R-:W-:Y:S01]  /*5040*/  HMMA.16816.F32.BF16 R76, R4.reuse, R136, R76 ;  /* 0x00000088044c723c */ /* 0x040fe2000004184c */
[----:B------:R1:W-:Y:S04]  /*5050*/  @P0 LDGSTS.E.BYPASS.LTC128B.128 [R145+0x11100], [R146.64+0x100], !P6 ;  /* 0x1110010092910fae */ /* 0x0003e8000f101d48 */
[----:B------:R-:W0:Y:S03]  /*5060*/  LDGDEPBAR ;  /* 0x00000000000079af */ /* 0x000e260000000000 */
        /* <DEDUP_REMOVED lines=14> */
[----:B------:R-:W-:Y:S07]  /*5150*/  HMMA.16816.F32.BF16 R96, R4, R18, R96 ;  /* 0x000000120460723c */ /* 0x000fee0000041860 */
[----:B------:R-:W-:Y:S01]  /*5160*/  IADD3 R4, R133, c[0x0][0x328], RZ ;  /* 0x0000ca0085047a10 */ /* 0x000fe20007ffe0ff */
[----:B------:R-:W-:Y:S05]  /*5170*/  @!P3 BRA `(.L_x_878) ;  /* 0x000000f00000b947 */ /* 0x000fea0003800000 */
[C---:B------:R-:W-:Y:S01]  /*5180*/  ISETP.GT.AND P0, PT, R133.reuse, RZ, PT ;  /* 0x000000ff8500720c */ /* 0x040fe20003f04270 */
[----:B------:R-:W-:Y:S01]  /*5190*/  IMAD.MOV.U32 R3, RZ, RZ, c[0x0][0x32c] ;  /* 0x0000cb00ff037624 */ /* 0x000fe200078e00ff */
        /* <DEDUP_REMOVED lines=8> */
.L_x_879:
[----:B------:R-:W-:-:S13]  /*5220*/  ISETP.NE.AND P0, PT, R3, 0x1, PT ;  /* 0x000000010300780c */ /* 0x000fda0003f05270 */
[----:B------:R-:W-:-:S05]  /*5230*/  @P0 IMAD.HI.U32 R5, R6, c[0x0][0x330], RZ ;  /* 0x0000cc0006050a27 */ /* 0x000fca00078e00ff */
[----:B------:R-:W-:-:S05]  /*5240*/  @P0 SHF.R.U32.HI R6, RZ, c[0x0][0x334], R5 ;  /* 0x0000cd00ff060a19 */ /* 0x000fca0000011605 */
.L_x_880:
[----:B------:R-:W-:-:S05]  /*5250*/  IMAD R3, R6, R3, c[0x0][0x32c] ;  /* 0x0000cb0006037624 */ /* 0x000fca00078e0203 */
[----:B------:R-:W-:-:S04]  /*5260*/  IMNMX R4, R4, R3, PT ;  /* 0x0000000304047217 */ /* 0x000fc80003800200 */
.L_x_878:
[----:B------:R-:W-:Y:S01]  /*5270*/  SHF.R.S32.HI R3, RZ, 0x1f, R4 ;  /* 0x0000001fff037819 */ /* 0x000fe20000011404 */
[----:B------:R-:W-:Y:S01]  /*5280*/  UMOV UR5, 0x1 ;  /* 0x0000000100057882 */ /* 0x000fe20000000000 */
[----:B------:R-:W-:Y:S02]  /*5290*/  IMAD.MOV.U32 R215, RZ, RZ, RZ ;  /* 0x000000ffffd77224 */ /* 0x000fe400078e00ff */
[----:B------:R-:W-:-:S04]  /*52a0*/  LEA.HI R4, R3, R4, RZ, 0x6 ;  /* 0x0000000403047211 */ /* 0x000fc800078f30ff */
[----:B------:R-:W-:-:S04]  /*52b0*/  SHF.R.S32.HI R4, RZ, 0x6, R4 ;  /* 0x00000006ff047819 */ /* 0x000fc80000011404 */
[----:B------:R-:W-:-:S04]  /*52c0*/  IMNMX R231, R193, R4, !PT ;  /* 0x00000004c1e77217 */ /* 0x000fc80007800200 */
[----:B------:R-:W-:-:S13]  /*52d0*/  ISETP.GE.AND P0, PT, R220, R231, PT ;  /* 0x000000e7dc00720c */ /* 0x000fda0003f06270 */
[----:B------:R-:W-:Y:S05]  /*52e0*/  @!P0 BRA `(.L_x_881) ;  /* 0x000039c000008947 */ /* 0x000fea0003800000 */
[----:B------:R-:W-:Y:S01]  /*52f0*/  ISETP.NE.AND P3, PT, R196, 0x1, PT ;  /* 0x00000001c400780c */ /* 0x000fe20003f65270 */
[----:B------:R-:W-:Y:S01]  /*5300*/  IMAD.MOV.U32 R189, RZ, RZ, 0x20 ;  /* 0x00000020ffbd7424 */ /* 0x000fe200078e00ff */
[----:B------:R-:W-:Y:S01]  /*5310*/  LOP3.LUT P1, RZ, R218, 0x2, RZ, 0xc0, !PT ;  /* 0x00000002daff7812 */ /* 0x000fe2000782c0ff */
[----:B------:R-:W-:Y:S01]  /*5320*/  IMAD.MOV.U32 R3, RZ, RZ, R0 ;  /* 0x000000ffff037224 */ /* 0x000fe200078e0000 */
[C---:B------:R-:W-:Y:S01]  /*5330*/  IADD3 R229, P0, R204.reuse, 0x40, RZ ;  /* 0x00000040cce57810 */ /* 0x040fe20007f1e0ff */
[----:B------:R-:W-:Y:S01]  /*5340*/  IMAD.MOV.U32 R215, RZ, RZ, RZ ;  /* 0x000000ffffd77224 */ /* 0x000fe200078e00ff */
[----:B------:R-:W-:Y:S01]  /*5350*/  SEL R189, R189, 0xffffffe0, !P1 ;  /* 0xffffffe0bdbd7807 */ /* 0x000fe20004800000 */
[----:B------:R-:W-:Y:S01]  /*5360*/  UMOV UR5, 0x1 ;  /* 0x0000000100057882 */ /* 0x000fe20000000000 */
[----:B------:R-:W-:Y:S01]  /*5370*/  IADD3 R227, P2, R204, 0x80, RZ ;  /* 0x00000080cce37810 */ /* 0x000fe20007f5e0ff */
[----:B------:R-:W-:Y:S01]  /*5380*/  IMAD.X R228, RZ, RZ, R209, P0 ;  /* 0x000000ffffe47224 */ /* 0x000fe200000e06d1 */
[----:B------:R-:W-:-:S02]  /*5390*/  IADD3 R225, P1, R206, 0x40, RZ ;  /* 0x00000040cee17810 */ /* 0x000fc40007f3e0ff */
[----:B------:R-:W-:Y:S01]  /*53a0*/  IADD3 R223, P0, R206, 0x80, RZ ;  /* 0x00000080cedf7810 */ /* 0x000fe20007f1e0ff */
[----:B------:R-:W-:Y:S01]  /*53b0*/  @P3 IMAD.HI.U32 R221, R210, c[0x0][0x2c8], RZ ;  /* 0x0000b200d2dd3a27 */ /* 0x000fe200078e00ff */
[----:B------:R-:W-:Y:S02]  /*53c0*/  MOV R132, R2 ;  /* 0x0000000200847202 */ /* 0x000fe40000000f00 */
[----:B------:R-:W-:Y:S01]  /*53d0*/  IADD3.X R222, RZ, R213, RZ, P0, !PT ;  /* 0x000000d5ffde7210 */ /* 0x000fe200007fe4ff */
[----:B------:R-:W-:Y:S01]  /*53e0*/  IMAD.X R226, RZ, RZ, R209, P2 ;  /* 0x000000ffffe27224 */ /* 0x000fe200010e06d1 */
[----:B------:R-:W-:Y:S01]  /*53f0*/  @P3 SHF.R.U32.HI R221, RZ, c[0x0][0x2cc], R221 ;  /* 0x0000b300ffdd3a19 */ /* 0x000fe200000116dd */
[----:B------:R-:W-:Y:S02]  /*5400*/  IMAD.X R224, RZ, RZ, R213, P1 ;  /* 0x000000ffffe07224 */ /* 0x000fe400008e06d5 */
.L_x_890:
[----:B------:R-:W-:Y:S04]  /*5410*/  DEPBAR.LE SB0, 0x2 ;  /* 0x000080800000791a */ /* 0x000fe80000000000 */
[----:B------:R-:W-:Y:S01]  /*5420*/  BAR.SYNC.DEFER_BLOCKING 0x0 ;  /* 0x0000000000007b1d */ /* 0x000fe20000010000 */
[----:B------:R-:W-:Y:S01]  /*5430*/  UIMAD UR4, UR5, 0x6000, URZ ;  /* 0x00006000050478a4 */ /* 0x000fe2000f8e023f */
[----:B------:R-:W-:Y:S01]  /*5440*/  ISETP.GE.AND P0, PT, R193, R220, PT ;  /* 0x000000dcc100720c */ /* 0x000fe20003f06270 */
[----:B------:R-:W-:Y:S01]  /*5450*/  IMAD.SHL.U32 R244, R220, 0x40, RZ ;  /* 0x00000040dcf47824 */ /* 0x000fe200078e00ff */
[----:B------:R-:W-:Y:S02]  /*5460*/  ISETP.NE.AND P2, PT, R196, 0x1, PT ;  /* 0x00000001c400780c */ /* 0x000fe40003f45270 */
[----:B------:R-:W-:Y:S02]  /*5470*/  MOV R249, R210 ;  /* 0x000000d200f97202 */ /* 0x000fe40000000f00 */
[----:B------:R-:W-:Y:S02]  /*5480*/  IADD3 R180, R188, UR4, RZ ;  /* 0x00000004bcb47c10 */ /* 0x000fe4000fffe0ff */
[----:B------:R-:W-:Y:S02]  /*5490*/  ISETP.GE.AND P3, PT, R195, 0x1, PT ;  /* 0x00000001c300780c */ /* 0x000fe40003f66270 */
[-C--:B------:R-:W-:Y:S01]  /*54a0*/  IADD3 R0, R192, R180.reuse, RZ ;  /* 0x000000b4c0007210 */ /* 0x080fe20007ffe0ff */
[C---:B------:R-:W-:Y:S01]  /*54b0*/  IMAD.IADD R133, R189.reuse, 0x1, R180 ;  /* 0x00000001bd857824 */ /* 0x040fe200078e02b4 */
[----:B------:R-:W-:Y:S02]  /*54c0*/  IADD3 R191, R189, R180, R192 ;  /* 0x000000b4bdbf7210 */ /* 0x000fe40007ffe0c0 */
[----:B------:R-:W-:Y:S02]  /*54d0*/  @!P0 IADD3 R165, R220, -0x1, RZ ;  /* 0xffffffffdca58810 */ /* 0x000fe40007ffe0ff */
[----:B------:R-:W-:Y:S02]  /*54e0*/  @P2 MOV R249, R221 ;  /* 0x000000dd00f92202 */ /* 0x000fe40000000f00 */
[----:B------:R-:W-:Y:S02]  /*54f0*/  @!P0 SHF.R.S32.HI R2, RZ, 0x1f, R165 ;  /* 0x0000001fff028819 */ /* 0x000fe400000114a5 */
[----:B------:R-:W-:Y:S01]  /*5500*/  IADD3 R245, -R211, 0x1, -R244 ;  /* 0x00000001d3f57810 */ /* 0x000fe20007ffe9f4 */
[----:B------:R-:W-:Y:S02]  /*5510*/  LDSM.16.M88.4 R136, [R190] ;  /* 0x00000000be88783b */ /* 0x000fe40000000200 */
[----:B------:R-:W-:Y:S01]  /*5520*/  @!P0 IMAD R2, R2, c[0x0][0x208], RZ ;  /* 0x0000820002028a24 */ /* 0x000fe200078e02ff */
[----:B------:R-:W-:Y:S03]  /*5530*/  IADD3 R245, -R203, R245, R194 ;  /* 0x000000f5cbf57210 */ /* 0x000fe60007ffe1c2 */
[----:B------:R-:W-:Y:S01]  /*5540*/  @!P0 IMAD R2, R165, c[0x0][0x20c], R2 ;  /* 0x00008300a5028a24 */ /* 0x000fe200078e0202 */
[----:B------:R-:W-:Y:S01]  /*5550*/  IADD3 R246, R245, c[0x0][0x328], RZ ;  /* 0x0000ca00f5f67a10 */ /* 0x000fe20007ffe0ff */
[----:B------:R-:W1:Y:S01]  /*5560*/  LDSM.16.M88.4 R140, [R188+UR4+0xc100] ;  /* 0x00c10004bc8c783b */ /* 0x000e620008000200 */
[----:B------:R-:W-:Y:S01]  /*5570*/  @!P0 IMAD.WIDE.U32 R164, R165, c[0x0][0x208], RZ ;  /* 0x00008200a5a48a25 */ /* 0x000fe200078e00ff */
[----:B------:R-:W-:Y:S04]  /*5580*/  IADD3 R245, R245, UR6, RZ ;  /* 0x00000006f5f57c10 */ /* 0x000fe8000fffe0ff */
[----:B------:R-:W-:Y:S01]  /*5590*/  @!P0 IADD3 R171, R165, R2, RZ ;  /* 0x00000002a5ab8210 */ /* 0x000fe20007ffe0ff */
[----:B------:R-:W2:Y:S01]  /*55a0*/  LDSM.16.M88.4 R144, [R188+UR4+0xc900] ;  /* 0x00c90004bc90783b */ /* 0x000ea20008000200 */
[C---:B------:R-:W-:Y:S02]  /*55b0*/  @!P0 IMAD.SHL.U32 R2, R164.reuse, 0x40, RZ ;  /* 0x00000040a4028824 */ /* 0x040fe400078e00ff */
[----:B------:R-:W-:Y:S03]  /*55c0*/  @!P0 SHF.L.U64.HI R171, R164, 0x6, R171 ;  /* 0x00000006a4ab8819 */ /* 0x000fe600000102ab */
[C---:B------:R-:W-:Y:S01]  /*55d0*/  @!P0 IADD3 R165, P1, R2.reuse, R204, RZ ;  /* 0x000000cc02a58210 */ /* 0x040fe20007f3e0ff */
[----:B------:R-:W3:Y:S03]  /*55e0*/  LDSM.16.M88.4 R148, [R188+UR4+0xd100] ;  /* 0x00d10004bc94783b */ /* 0x000ee60008000200 */
[----:B------:R-:W-:Y:S02]  /*55f0*/  @!P0 IADD3.X R164, R171, R209, RZ, P1, !PT ;  /* 0x000000d1aba48210 */ /* 0x000fe40000ffe4ff */
[C---:B------:R-:W-:Y:S02]  /*5600*/  @!P0 LEA R166, P1, R165.reuse, c[0x0][0x1f8], 0x1 ;  /* 0x00007e00a5a68a11 */ /* 0x040fe400078208ff */
[----:B------:R-:W4:Y:S02]  /*5610*/  LDSM.16.M88.4 R152, [R188+UR4+0xd900] ;  /* 0x00d90004bc98783b */ /* 0x000f240008000200 */
[----:B------:R-:W-:Y:S02]  /*5620*/  @!P0 LEA.HI.X R167, R165, c[0x0][0x1fc], R164, 0x1, P1 ;  /* 0x00007f00a5a78a11 */ /* 0x000fe400008f0ca4 */
[----:B------:R-:W-:Y:S03]  /*5630*/  @!P0 IADD3 R168, P1, R2, R229, RZ ;  /* 0x000000e502a88210 */ /* 0x000fe60007f3e0ff */
[----:B------:R-:W-:Y:S02]  /*5640*/  LDSM.16.M88.4 R156, [R133+0xd100] ;  /* 0x00d10000859c783b */ /* 0x000fe40000000200 */
[C---:B------:R-:W-:Y:S01]  /*5650*/  @!P0 IMAD.X R165, R171.reuse, 0x1, R228, P1 ;  /* 0x00000001aba58824 */ /* 0x040fe200008e06e4 */
[C---:B------:R-:W-:Y:S04]  /*5660*/  @!P0 LEA R164, P1, R168.reuse, c[0x0][0x1f8], 0x1 ;  /* 0x00007e00a8a48a11 */ /* 0x040fe800078208ff */
[----:B------:R-:W-:Y:S02]  /*5670*/  @!P0 LEA.HI.X R165, R168, c[0x0][0x1fc], R165, 0x1, P1 ;  /* 0x00007f00a8a58a11 */ /* 0x000fe400008f0ca5 */
[----:B------:R-:W-:Y:S01]  /*5680*/  @!P0 IADD3 R169, P1, R2, R227, RZ ;  /* 0x000000e302a98210 */ /* 0x000fe20007f3e0ff */
[C---:B-1----:R-:W-:Y:S03]  /*5690*/  HMMA.16816.F32.BF16 R4, R136.reuse, R140, RZ ;  /* 0x0000008c8804723c */ /* 0x042fe600000418ff */
[----:B------:R-:W-:Y:S02]  /*56a0*/  @!P0 IADD3.X R170, R171, R226, RZ, P1, !PT ;  /* 0x000000e2abaa8210 */ /* 0x000fe40000ffe4ff */
[C---:B------:R-:W-:Y:S03]  /*56b0*/  @!P0 LEA R168, P1, R169.reuse, c[0x0][0x1f8], 0x1 ;  /* 0x00007e00a9a88a11 */ /* 0x040fe600078208ff */
[C---:B------:R-:W-:Y:S01]  /*56c0*/  HMMA.16816.F32.BF16 R8, R136.reuse, R142, RZ ;  /* 0x0000008e8808723c */ /* 0x040fe200000418ff */
[----:B------:R-:W-:Y:S03]  /*56d0*/  LDSM.16.M88.4 R140, [R186] ;  /* 0x00000000ba8c783b */ /* 0x000fe60000000200 */
[----:B------:R-:W-:Y:S02]  /*56e0*/  @!P0 LEA.HI.X R169, R169, c[0x0][0x1fc], R170, 0x1, P1 ;  /* 0x00007f00a9a98a11 */ /* 0x000fe400008f0caa */
[----:B------:R-:W-:Y:S02]  /*56f0*/  @!P0 IADD3 R2, P1, R198, R2, RZ ;  /* 0x00000002c6028210 */ /* 0x000fe40007f3e0ff */
[C---:B--2---:R-:W-:Y:S04]  /*5700*/  HMMA.16816.F32.BF16 R12, R136.reuse, R144, RZ ;  /* 0x00000090880c723c */ /* 0x044fe800000418ff */
[----:B------:R-:W-:Y:S01]  /*5710*/  @!P0 IMAD.X R171, R197, 0x1, R171, P1 ;  /* 0x00000001c5ab8824 */ /* 0x000fe200008e06ab */
[----:B------:R-:W-:Y:S03]  /*5720*/  @!P0 IADD3 R170, P1, R2, R204, RZ ;  /* 0x000000cc02aa8210 */ /* 0x000fe60007f3e0ff */
[C---:B------:R-:W-:Y:S01]  /*5730*/  HMMA.16816.F32.BF16 R16, R136.reuse, R146, RZ ;  /* 0x000000928810723c */ /* 0x040fe200000418ff */
[----:B------:R-:W1:Y:S03]  /*5740*/  LDSM.16.M88.4 R144, [R133+0xc100] ;  /* 0x00c100008590783b */ /* 0x000e660000000200 */
[C---:B------:R-:W-:Y:S02]  /*5750*/  @!P0 IADD3.X R173, R171.reuse, R209, RZ, P1, !PT ;  /* 0x000000d1abad8210 */ /* 0x040fe40000ffe4ff */
[C---:B------:R-:W-:Y:S02]  /*5760*/  @!P0 LEA R172, P1, R170.reuse, c[0x0][0x1f8], 0x1 ;  /* 0x00007e00aaac8a11 */ /* 0x040fe400078208ff */
[C---:B---3--:R-:W-:Y:S04]  /*5770*/  HMMA.16816.F32.BF16 R20, R136.reuse, R148, RZ ;  /* 0x000000948814723c */ /* 0x048fe800000418ff */
[----:B------:R-:W-:Y:S02]  /*5780*/  @!P0 LEA.HI.X R173, R170, c[0x0][0x1fc], R173, 0x1, P1 ;  /* 0x00007f00aaad8a11 */ /* 0x000fe400008f0cad */
[C---:B------:R-:W-:Y:S02]  /*5790*/  @!P0 IADD3 R175, P1, R2.reuse, R229, RZ ;  /* 0x000000e502af8210 */ /* 0x040fe40007f3e0ff */
[C---:B------:R-:W-:Y:S01]  /*57a0*/  HMMA.16816.F32.BF16 R24, R136.reuse, R150, RZ ;  /* 0x000000968818723c */ /* 0x040fe200000418ff */
[----:B------:R-:W2:Y:S03]  /*57b0*/  LDSM.16.M88.4 R148, [R133+0xc900] ;  /* 0x00c900008594783b */ /* 0x000ea60000000200 */
[----:B------:R-:W-:Y:S02]  /*57c0*/  @!P0 IADD3.X R170, R171, R228, RZ, P1, !PT ;  /* 0x000000e4abaa8210 */ /* 0x000fe40000ffe4ff */
[C---:B------:R-:W-:Y:S02]  /*57d0*/  @!P0 LEA R174, P1, R175.reuse, c[0x0][0x1f8], 0x1 ;  /* 0x00007e00afae8a11 */ /* 0x040fe400078208ff */
[C---:B----4-:R-:W-:Y:S04]  /*57e0*/  HMMA.16816.F32.BF16 R28, R136.reuse, R152, RZ ;  /* 0x00000098881c723c */ /* 0x050fe800000418ff */
[----:B------:R-:W-:Y:S02]  /*57f0*/  @!P0 LEA.HI.X R175, R175, c[0x0][0x1fc], R170, 0x1, P1 ;  /* 0x00007f00afaf8a11 */ /* 0x000fe400008f0caa */
[----:B------:R-:W-:Y:S02]  /*5800*/  @!P0 IADD3 R2, P1, R2, R227, RZ ;  /* 0x000000e302028210 */ /* 0x000fe40007f3e0ff */
[----:B------:R-:W-:Y:S01]  /*5810*/  HMMA.16816.F32.BF16 R32, R136, R154, RZ ;  /* 0x0000009a8820723c */ /* 0x000fe200000418ff */
[----:B------:R-:W3:Y:S03]  /*5820*/  LDSM.16.M88.4 R136, [R133+0xd900] ;  /* 0x00d900008588783b */ /* 0x000ee60000000200 */
[----:B------:R-:W-:Y:S01]  /*5830*/  @!P0 IMAD.X R177, R171, 0x1, R226, P1 ;  /* 0x00000001abb18824 */ /* 0x000fe200008e06e2 */
[C---:B------:R-:W-:Y:S01]  /*5840*/  @!P0 LEA R176, P1, R2.reuse, c[0x0][0x1f8], 0x1 ;  /* 0x00007e0002b08a11 */ /* 0x040fe200078208ff */
[C---:B------:R-:W-:Y:S02]  /*5850*/  @!P0 IMAD R171, R215.reuse, 0x6000, R214 ;  /* 0x00006000d7ab8824 */ /* 0x040fe400078e02d6 */
[C---:B-1----:R-:W-:Y:S03]  /*5860*/  HMMA.16816.F32.BF16 R4, R140.reuse, R144, R4 ;  /* 0x000000908c04723c */ /* 0x042fe60000041804 */
[----:B------:R-:W-:Y:S01]  /*5870*/  @!PT LDS RZ, [RZ] ;  /* 0x00000000fffff984 */ /* 0x000fe20000000800 */
[----:B------:R-:W-:Y:S01]  /*5880*/  @!PT LDS RZ, [RZ] ;  /* 0x00000000fffff984 */ /* 0x000fe20000000800 */
[----:B------:R-:W-:Y:S01]  /*5890*/  @!PT LDS RZ, [RZ] ;  /* 0x00000000fffff984 */ /* 0x000fe20000000800 */
[----:B------:R1:W-:Y:S02]  /*58a0*/  @!P0 LDGSTS.E.BYPASS.LTC128B.128 [R171], [R166.64], !P5 ;  /* 0x00000000a6ab8fae */ /* 0x0003e4000e901d48 */
[----:B------:R-:W-:Y:S01]  /*58b0*/  @!P0 LEA.HI.X R177, R2, c[0x0][0x1fc], R177, 0x1, P1 ;  /* 0x00007f0002b18a11 */ /* 0x000fe200008f0cb1 */
[----:B------:R-:W-:Y:S02]  /*58c0*/  IMAD.IADD R2, R192, 0x1, R133 ;  /* 0x00000001c0027824 */ /* 0x000fe400078e0285 */
[C---:B------:R-:W-:Y:S02]  /*58d0*/  HMMA.16816.F32.BF16 R8, R140.reuse, R146, R8 ;  /* 0x000000928c08723c */ /* 0x040fe40000041808 */
[----:B------:R1:W-:Y:S06]  /*58e0*/  @!P0 LDGSTS.E.BYPASS.LTC128B.128 [R171+0x2000], [R164.64], !P4 ;  /* 0x02000000a4ab8fae */ /* 0x0003ec000e101d48 */
[C---:B--2---:R-:W-:Y:S01]  /*58f0*/  HMMA.16816.F32.BF16 R12, R140.reuse, R148, R12 ;  /* 0x000000948c0c723c */ /* 0x044fe2000004180c */
[----:B------:R2:W-:Y:S07]  /*5900*/  @!P0 LDGSTS.E.BYPASS.LTC128B.128 [R171+0x4000], [R168.64], !P6 ;  /* 0x04000000a8ab8fae */ /* 0x0005ee000f101d48 */
[C---:B------:R-:W-:Y:S01]  /*5910*/  HMMA.16816.F32.BF16 R16, R140.reuse, R150, R16 ;  /* 0x000000968c10723c */ /* 0x040fe20000041810 */
[----:B------:R2:W-:Y:S07]  /*5920*/  @!P0 LDGSTS.E.BYPASS.LTC128B.128 [R171+0x1000], [R172.64], !P5 ;  /* 0x01000000acab8fae */ /* 0x0005ee000e901d48 */
[C---:B------:R-:W-:Y:S01]  /*5930*/  HMMA.16816.F32.BF16 R20, R140.reuse, R156, R20 ;  /* 0x0000009c8c14723c */ /* 0x040fe20000041814 */
[----:B------:R2:W-:Y:S07]  /*5940*/  @!P0 LDGSTS.E.BYPASS.LTC128B.128 [R171+0x3000], [R174.64], !P4 ;  /* 0x03000000aeab8fae */ /* 0x0005ee000e101d48 */
[C---:B------:R-:W-:Y:S01]  /*5950*/  HMMA.16816.F32.BF16 R24, R140.reuse, R158, R24 ;  /* 0x0000009e8c18723c */ /* 0x040fe20000041818 */
[----:B------:R2:W-:Y:S02]  /*5960*/  @!P0 LDGSTS.E.BYPASS.LTC128B.128 [R171+0x5000], [R176.64], !P6 ;  /* 0x05000000b0ab8fae */ /* 0x0005e4000f101d48 */
[C---:B------:R-:W-:Y:S02]  /*5970*/  ISETP.GE.AND P0, PT, R215.reuse, 0x1, PT ;  /* 0x00000001d700780c */ /* 0x040fe40003f06270 */
[----:B------:R-:W-:Y:S03]  /*5980*/  IADD3 R215, R215, 0x1, RZ ;  /* 0x00000001d7d77810 */ /* 0x000fe60007ffe0ff */
[C---:B---3--:R-:W-:Y:S01]  /*5990*/  HMMA.16816.F32.BF16 R28, R140.reuse, R136, R28 ;  /* 0x000000888c1c723c */ /* 0x048fe2000004181c */
[----:B------:R-:W-:Y:S03]  /*59a0*/  LDSM.16.M88.4 R152, [R185] ;  /* 0x00000000b998783b */ /* 0x000fe60000000200 */
[----:B------:R-:W-:Y:S04]  /*59b0*/  SEL R215, R215, RZ, !P0 ;  /* 0x000000ffd7d77207 */ /* 0x000fe80004000000 */
[----:B------:R-:W-:Y:S01]  /*59c0*/  HMMA.16816.F32.BF16 R32, R140, R138, R32 ;  /* 0x0000008a8c20723c */ /* 0x000fe20000041820 */
[----:B------:R-:W3:Y:S07]  /*59d0*/  LDSM.16.M88.4 R160, [R0+0xc100] ;  /* 0x00c1000000a0783b */ /* 0x000eee0000000200 */
[----:B------:R-:W4:Y:S07]  /*59e0*/  LDSM.16.M88.4 R144, [R0+0xc900] ;  /* 0x00c900000090783b */ /* 0x000f2e0000000200 */
[----:B------:R-:W5:Y:S07]  /*59f0*/  LDSM.16.M88.4 R148, [R0+0xd100] ;  /* 0x00d100000094783b */ /* 0x000f6e0000000200 */
[----:B------:R-:W5:Y:S07]  /*5a00*/  LDSM.16.M88.4 R156, [R0+0xd900] ;  /* 0x00d90000009c783b */ /* 0x000f6e0000000200 */
[----:B-1----:R-:W-:Y:S07]  /*5a10*/  LDSM.16.M88.4 R164, [R184] ;  /* 0x00000000b8a4783b */ /* 0x002fee0000000200 */
[----:B--2---:R-:W1:Y:S01]  /*5a20*/  LDSM.16.M88.4 R168, [R2+0xc100] ;  /* 0x00c1000002a8783b */ /* 0x004e620000000200 */
[C---:B---3--:R-:W-:Y:S06]  /*5a30*/  HMMA.16816.F32.BF16 R4, R152.reuse, R160, R4 ;  /* 0x000000a09804723c */ /* 0x048fec0000041804 */
[----:B------:R-:W2:Y:S02]  /*5a40*/  LDSM.16.M88.4 R136, [R2+0xc900] ;  /* 0x00c900000288783b */ /* 0x000ea40000000200 */
[C---:B------:R-:W-:Y:S05]  /*5a50*/  HMMA.16816.F32.BF16 R8, R152.reuse, R162, R8 ;  /* 0x000000a29808723c */ /* 0x040fea0000041808 */
[----:B------:R-:W3:Y:S03]  /*5a60*/  LDSM.16.M88.4 R140, [R2+0xd100] ;  /* 0x00d10000028c783b */ /* 0x000ee60000000200 */
[C---:B----4-:R-:W-:Y:S04]  /*5a70*/  HMMA.16816.F32.BF16 R12, R152.reuse, R144, R12 ;  /* 0x00000090980c723c */ /* 0x050fe8000004180c */
[----:B------:R-:W-:Y:S04]  /*5a80*/  LDSM.16.M88.4 R160, [R188+UR4+0xf900] ;  /* 0x00f90004bca0783b */ /* 0x000fe80008000200 */
[C---:B------:R-:W-:Y:S03]  /*5a90*/  HMMA.16816.F32.BF16 R16, R152.reuse, R146, R16 ;  /* 0x000000929810723c */ /* 0x040fe60000041810 */
[----:B------:R-:W4:Y:S05]  /*5aa0*/  LDSM.16.M88.4 R144, [R2+0xd900] ;  /* 0x00d900000290783b */ /* 0x000f2a0000000200 */
        /* <DEDUP_REMOVED lines=9> */
[----:B------:R-:W1:Y:S07]  /*5b40*/  LDSM.16.M88.4 R156, [R188+UR4+0xe900] ;  /* 0x00e90004bc9c783b */ /* 0x000e6e0008000200 */
[C---:B------:R-:W-:Y:S01]  /*5b50*/  HMMA.16816.F32.BF16 R8, R164.reuse, R170, R8 ;  /* 0x000000aaa408723c */ /* 0x040fe20000041808 */
[----:B------:R-:W-:Y:S07]  /*5b60*/  LDSM.16.M88.4 R168, [R133+0xe100] ;  /* 0x00e1000085a8783b */ /* 0x000fee0000000200 */
[C---:B--2---:R-:W-:Y:S01]  /*5b70*/  HMMA.16816.F32.BF16 R12, R164.reuse, R136, R12 ;  /* 0x00000088a40c723c */ /* 0x044fe2000004180c */
[----:B------:R-:W-:Y:S07]  /*5b80*/  LDSM.16.M88.4 R180, [R188+UR4+0x10100] ;  /* 0x01010004bcb4783b */ /* 0x000fee0008000200 */
[C---:B------:R-:W-:Y:S01]  /*5b90*/  HMMA.16816.F32.BF16 R16, R164.reuse, R138, R16 ;  /* 0x0000008aa410723c */ /* 0x040fe20000041810 */
[----:B------:R-:W2:Y:S07]  /*5ba0*/  LDSM.16.M88.4 R136, [R188+UR4+0xf100] ;  /* 0x00f10004bc88783b */ /* 0x000eae0008000200 */
[C---:B---3--:R-:W-:Y:S01]  /*5bb0*/  HMMA.16816.F32.BF16 R20, R164.reuse, R140, R20 ;  /* 0x0000008ca414723c */ /* 0x048fe20000041814 */
[----:B------:R-:W0:Y:S07]  /*5bc0*/  LDGDEPBAR ;  /* 0x00000000000079af */ /* 0x000e2e0000000000 */
[C---:B------:R-:W-:Y:S01]  /*5bd0*/  HMMA.16816.F32.BF16 R24, R164.reuse, R142, R24 ;  /* 0x0000008ea418723c */ /* 0x040fe20000041818 */
[----:B------:R-:W3:Y:S07]  /*5be0*/  LDSM.16.M88.4 R140, [R186+0x4000] ;  /* 0x00400000ba8c783b */ /* 0x000eee0000000200 */
[C---:B----4-:R-:W-:Y:S08]  /*5bf0*/  HMMA.16816.F32.BF16 R28, R164.reuse, R144, R28 ;  /* 0x00000090a41c723c */ /* 0x050ff0000004181c */
        /* <DEDUP_REMOVED lines=11> */
[----:B------:R-:W1:Y:S07]  /*5cb0*/  LDSM.16.M88.4 R136, [R0+0xe900] ;  /* 0x00e900000088783b */ /* 0x000e6e0000000200 */
[C---:B------:R-:W-:Y:S08]  /*5cc0*/  HMMA.16816.F32.BF16 R28, R148.reuse, R160, R28 ;  /* 0x000000a0941c723c */ /* 0x040ff0000004181c */
[----:B------:R-:W-:Y:S01]  /*5cd0*/  HMMA.16816.F32.BF16 R32, R148, R162, R32 ;  /* 0x000000a29420723c */ /* 0x000fe20000041820 */
[----:B------:R-:W2:Y:S07]  /*5ce0*/  LDSM.16.M88.4 R148, [R0+0xf100] ;  /* 0x00f100000094783b */ /* 0x000eae0000000200 */
[C---:B---3--:R-:W-:Y:S01]  /*5cf0*/  HMMA.16816.F32.BF16 R4, R140.reuse, R168, R4 ;  /* 0x000000a88c04723c */ /* 0x048fe20000041804 */
[----:B------:R-:W-:Y:S07]  /*5d00*/  LDSM.16.M88.4 R160, [R184+0x4000] ;  /* 0x00400000b8a0783b */ /* 0x000fee0000000200 */
[C---:B------:R-:W-:Y:S01]  /*5d10*/  HMMA.16816.F32.BF16 R8, R140.reuse, R170, R8 ;  /* 0x000000aa8c08723c */ /* 0x040fe20000041808 */
[----:B------:R-:W3:Y:S07]  /*5d20*/  LDSM.16.M88.4 R168, [R2+0xe100] ;  /* 0x00e1000002a8783b */ /* 0x000eee0000000200 */
[C---:B------:R-:W-:Y:S08]  /*5d30*/  HMMA.16816.F32.BF16 R12, R140.reuse, R172, R12 ;  /* 0x000000ac8c0c723c */ /* 0x040ff0000004180c */
[C---:B------:R-:W-:Y:S01]  /*5d40*/  HMMA.16816.F32.BF16 R16, R140.reuse, R174, R16 ;  /* 0x000000ae8c10723c */ /* 0x040fe20000041810 */
[----:B------:R-:W-:Y:S07]  /*5d50*/  LDSM.16.M88.4 R172, [R190+0x8000] ;  /* 0x00800000beac783b */ /* 0x000fee0000000200 */
[C---:B----4-:R-:W-:Y:S08]  /*5d60*/  HMMA.16816.F32.BF16 R20, R140.reuse, R144, R20 ;  /* 0x000000908c14723c */ /* 0x050ff00000041814 */
[C---:B------:R-:W-:Y:S01]  /*5d70*/  HMMA.16816.F32.BF16 R24, R140.reuse, R146, R24 ;  /* 0x000000928c18723c */ /* 0x040fe20000041818 */
[----:B------:R-:W-:Y:S07]  /*5d80*/  LDSM.16.M88.4 R144, [R191+0xf100] ;  /* 0x00f10000bf90783b */ /* 0x000fee0000000200 */
        /* <DEDUP_REMOVED lines=10> */
[C---:B--2---:R-:W-:Y:S08]  /*5e30*/  HMMA.16816.F32.BF16 R20, R164.reuse, R148, R20 ;  /* 0x00000094a414723c */ /* 0x044ff00000041814 */
[C---:B------:R-:W-:Y:S01]  /*5e40*/  HMMA.16816.F32.BF16 R24, R164.reuse, R150, R24 ;  /* 0x00000096a418723c */ /* 0x040fe20000041818 */
[----:B------:R-:W2:Y:S07]  /*5e50*/  LDSM.16.M88.4 R148, [R188+UR4+0x11100] ;  /* 0x01110004bc94783b */ /* 0x000eae0008000200 */
[C---:B------:R-:W-:Y:S08]  /*5e60*/  HMMA.16816.F32.BF16 R28, R164.reuse, R156, R28 ;  /* 0x0000009ca41c723c */ /* 0x040ff0000004181c */
[----:B------:R-:W-:Y:S01]  /*5e70*/  HMMA.16816.F32.BF16 R32, R164, R158, R32 ;  /* 0x0000009ea420723c */ /* 0x000fe20000041820 */
[----:B------:R-:W1:Y:S07]  /*5e80*/  LDSM.16.M88.4 R156, [R188+UR4+0x11900] ;  /* 0x01190004bc9c783b */ /* 0x000e6e0008000200 */
[C---:B---3--:R-:W-:Y:S01]  /*5e90*/  HMMA.16816.F32.BF16 R4, R160.reuse, R168, R4 ;  /* 0x000000a8a004723c */ /* 0x048fe20000041804 */
[----:B------:R-:W3:Y:S07]  /*5ea0*/  LDSM.16.M88.4 R164, [R186+0x8000] ;  /* 0x00800000baa4783b */ /* 0x000eee0000000200 */
        /* <DEDUP_REMOVED lines=11> */
[----:B------:R-:W3:Y:S01]  /*5f60*/  LDSM.16.M88.4 R160, [R185+0x8000] ;  /* 0x00800000b9a0783b */ /* 0x000ee20000000200 */
        /* <DEDUP_REMOVED lines=9> */
[C---:B------:R-:W-:Y:S08]  /*6000*/  HMMA.16816.F32.BF16 R28, R172.reuse, R156, R28 ;  /* 0x0000009cac1c723c */ /* 0x040ff0000004181c */
[----:B------:R-:W-:Y:S01]  /*6010*/  HMMA.16816.F32.BF16 R32, R172, R158, R32 ;  /* 0x0000009eac20723c */ /* 0x000fe20000041820 */
[----:B------:R-:W1:Y:S07]  /*6020*/  LDSM.16.M88.4 R156, [R0+0x11900] ;  /* 0x01190000009c783b */ /* 0x000e6e0000000200 */
[----:B------:R-:W1:Y:S01]  /*6030*/  LDSM.16.M88.4 R172, [R184+0x8000] ;  /* 0x00800000b8ac783b */ /* 0x000e620000000200 */
[C---:B---3--:R-:W-:Y:S08]  /*6040*/  HMMA.16816.F32.BF16 R4, R164.reuse, R176, R4 ;  /* 0x000000b0a404723c */ /* 0x048ff00000041804 */
[C---:B------:R-:W-:Y:S08]  /*6050*/  HMMA.16816.F32.BF16 R8, R164.reuse, R178, R8 ;  /* 0x000000b2a408723c */ /* 0x040ff00000041808 */
[C---:B----4-:R-:W-:Y:S08]  /*6060*/  HMMA.16816.F32.BF16 R12, R164.reuse, R140, R12 ;  /* 0x0000008ca40c723c */ /* 0x050ff0000004180c */
[C---:B------:R-:W-:Y:S01]  /*6070*/  HMMA.16816.F32.BF16 R16, R164.reuse, R142, R16 ;  /* 0x0000008ea410723c */ /* 0x040fe20000041810 */
[----:B------:R-:W-:Y:S07]  /*6080*/  LDSM.16.M88.4 R140, [R191+0x11100] ;  /* 0x01110000bf8c783b */ /* 0x000fee0000000200 */
[C---:B------:R-:W-:Y:S08]  /*6090*/  HMMA.16816.F32.BF16 R20, R164.reuse, R144, R20 ;  /* 0x00000090a414723c */ /* 0x040ff00000041814 */
        /* <DEDUP_REMOVED lines=8> */
[C---:B--2---:R-:W-:Y:S08]  /*6120*/  HMMA.16816.F32.BF16 R20, R160.reuse, R148, R20 ;  /* 0x00000094a014723c */ /* 0x044ff00000041814 */
        /* <DEDUP_REMOVED lines=32> */
[----:B------:R2:W1:Y:S01]  /*6330*/  MUFU.TANH R232, R240 ;  /* 0x000000f000e87308 */ /* 0x0004620000002400 */
[----:B------:R-:W5:Y:S02]  /*6340*/  SHFL.IDX PT, R173, R249, RZ, 0x1c1f ;  /* 0x001c1ffff9ad7589 */ /* 0x000f6400000e0000 */
        /* <DEDUP_REMOVED lines=12> */
[----:B------:R-:W-:Y:S01]  /*6410*/  FMUL.FTZ R239, R30, c[0x0][0x320] ;  /* 0x0000c8001eef7a20 */ /* 0x000fe20000410000 */
[-C--:B-----5:R-:W-:Y:S01]  /*6420*/  IADD3 R248, R246, R173.reuse, RZ ;  /* 0x000000adf6f87210 */ /* 0x0a0fe20007ffe0ff */
[----:B------:R-:W-:Y:S01]  /*6430*/  FMUL.FTZ R238, R31, c[0x0][0x320] ;  /* 0x0000c8001fee7a20 */ /* 0x000fe20000410000 */
[----:B------:R-:W-:Y:S01]  /*6440*/  IADD3 R247, R245, R173, RZ ;  /* 0x000000adf5f77210 */ /* 0x000fe20007ffe0ff */
[----:B------:R-:W-:Y:S01]  /*6450*/  FMUL.FTZ R243, R32, c[0x0][0x320] ;  /* 0x0000c80020f37a20 */ /* 0x000fe20000410000 */
[----:B------:R-:W1:Y:S01]  /*6460*/  MUFU.TANH R176, R176 ;  /* 0x000000b000b07308 */ /* 0x000e620000002400 */
[----:B------:R-:W-:Y:S02]  /*6470*/  FMUL.FTZ R242, R33, c[0x0][0x320] ;  /* 0x0000c80021f27a20 */ /* 0x000fe40000410000 */
[----:B------:R-:W-:Y:S02]  /*6480*/  FMUL.FTZ R241, R34, c[0x0][0x320] ;  /* 0x0000c80022f17a20 */ /* 0x000fe40000410000 */
[----:B--2---:R-:W-:Y:S05]  /*6490*/  FMUL.FTZ R240, R35, c[0x0][0x320] ;  /* 0x0000c80023f07a20 */ /* 0x004fea0000410000 */
        /* <DEDUP_REMOVED lines=24> */
[----:B------:R-:W-:-:S05]  /*6620*/  @!P3 BRA `(.L_x_882) ;  /* 0x000001800000b947 */ /* 0x000fca0003800000 */
[----:B--234-:R-:W-:Y:S01]  /*6630*/  IADD3 R5, -R203, R194, R173 ;  /* 0x000000c2cb057210 */ /* 0x01cfe20007ffe1ad */
[----:B------:R-:W-:Y:S03]  /*6640*/  BSSY B0, `(.L_x_883) ;  /* 0x0000011000007945 */ /* 0x000fe60003800000 */
        /* <DEDUP_REMOVED lines=11> */
.L_x_884:
[----:B------:R-:W-:Y:S04]  /*6700*/  MOV R0, c[0x0][0x32c] ;  /* 0x0000cb0000007a02 */ /* 0x000fe80000000f00 */
[----:B------:R-:W-:Y:S11]  /*6710*/  ISETP.NE.AND P0, PT, R0, 0x1, PT ;  /* 0x000000010000780c */ /* 0x000ff60003f05270 */
[----:B------:R-:W-:Y:S02]  /*6720*/  @!UPT UIADD3 URZ, URZ, URZ, URZ ;  /* 0x0000003f3f3ff290 */ /* 0x000fe4000fffe03f */
[----:B------:R-:W-:Y:S05]  /*6730*/  @P0 IMAD.HI.U32 R0, R5, c[0x0][0x330], RZ ;  /* 0x0000cc0005000a27 */ /* 0x000fea00078e00ff */
[----:B------:R-:W-:Y:S02]  /*6740*/  @P0 SHF.R.U32.HI R5, RZ, c[0x0][0x334], R0 ;  /* 0x0000cd00ff050a19 */ /* 0x000fe40000011600 */
.L_x_885:
[----:B------:R-:W-:Y:S05]  /*6750*/  BSYNC B0 ;  /* 0x0000000000007941 */ /* 0x000fea0003800000 */
.L_x_883:
[----:B------:R-:W-:Y:S04]  /*6760*/  IMAD R0, R5, c[0x0][0x32c], -R244 ;  /* 0x0000cb0005007a24 */ /* 0x000fe800078e0af4 */
[----:B------:R-:W-:Y:S05]  /*6770*/  IMAD.IADD R0, R0, 0x1, -R211 ;  /* 0x0000000100007824 */ /* 0x000fea00078e0ad3 */
[----:B------:R-:W-:Y:S02]  /*6780*/  IADD3 R5, R0, c[0x0][0x32c], RZ ;  /* 0x0000cb0000057a10 */ /* 0x000fe40007ffe0ff */
[----:B------:R-:W-:Y:S02]  /*6790*/  IMNMX R247, R247, R0, !PT ;  /* 0x00000000f7f77217 */ /* 0x000fe40007800200 */
[----:B------:R-:W-:Y:S02]  /*67a0*/  IMNMX R248, R248, R5, PT ;  /* 0x00000005f8f87217 */ /* 0x000fe40003800200 */
.L_x_882:
[----:B--234-:R-:W-:Y:S01]  /*67b0*/  ISETP.GT.AND P2, PT, R220, -0x1, PT ;  /* 0xffffffffdc00780c */ /* 0x01cfe20003f44270 */
[----:B------:R-:W2:Y:S03]  /*67c0*/  SHFL.IDX PT, R0, R249, 0x1, 0x1c1f ;  /* 0x003c1f00f9007f89 */ /* 0x000ea600000e0000 */
[----:B------:R-:W-:Y:S04]  /*67d0*/  ISETP.GT.AND P0, PT, R247, RZ, P2 ;  /* 0x000000fff700720c */ /* 0x000fe80001704270 */
[C---:B------:R-:W-:Y:S04]  /*67e0*/  ISETP.LT.OR P0, PT, R248.reuse, 0x1, P0 ;  /* 0x00000001f800780c */ /* 0x040fe80000701670 */
[----:B------:R-:W-:Y:S02]  /*67f0*/  FSEL R9, R165, -INF , !P0 ;  /* 0xff800000a5097808 */ /* 0x000fe40004000000 */
[----:B------:R-:W-:Y:S04]  /*6800*/  ISETP.GT.AND P0, PT, R247, 0x1, P2 ;  /* 0x00000001f700780c */ /* 0x000fe80001704270 */
[----:B------:R-:W-:Y:S04]  /*6810*/  ISETP.LT.OR P0, PT, R248, 0x2, P0 ;  /* 0x00000002f800780c */ /* 0x000fe80000701670 */
[----:B------:R-:W-:Y:S02]  /*6820*/  FSEL R5, R167, -INF , !P0 ;  /* 0xff800000a7057808 */ /* 0x000fe40004000000 */
[----:B------:R-:W-:Y:S01]  /*6830*/  ISETP.GT.AND P0, PT, R247, 0x8, P2 ;  /* 0x00000008f700780c */ /* 0x000fe20001704270 */
[--C-:B--2---:R-:W-:Y:S02]  /*6840*/  IMAD.IADD R246, R246, 0x1, R0.reuse ;  /* 0x00000001f6f67824 */ /* 0x104fe400078e0200 */
[----:B------:R-:W-:Y:S01]  /*6850*/  IMAD.IADD R245, R245, 0x1, R0 ;  /* 0x00000001f5f57824 */ /* 0x000fe200078e0200 */
[C---:B------:R-:W-:Y:S04]  /*6860*/  ISETP.LT.OR P0, PT, R248.reuse, 0x9, P0 ;  /* 0x00000009f800780c */ /* 0x040fe80000701670 */
[----:B-1----:R-:W-:Y:S02]  /*6870*/  FSEL R169, R169, -INF , !P0 ;  /* 0xff800000a9a97808 */ /* 0x002fe40004000000 */
[C---:B------:R-:W-:Y:S04]  /*6880*/  ISETP.GT.AND P0, PT, R247.reuse, 0x9, P2 ;  /* 0x00000009f700780c */ /* 0x040fe80001704270 */
[----:B------:R-:W-:Y:S04]  /*6890*/  ISETP.LT.OR P0, PT, R248, 0xa, P0 ;  /* 0x0000000af800780c */ /* 0x000fe80000701670 */
[----:B------:R-:W-:Y:S02]  /*68a0*/  FSEL R7, R176, -INF , !P0 ;  /* 0xff800000b0077808 */ /* 0x000fe40004000000 */
[----:B------:R-:W-:Y:S04]  /*68b0*/  ISETP.GT.AND P0, PT, R247, 0x10, P2 ;  /* 0x00000010f700780c */ /* 0x000fe80001704270 */
[C---:B------:R-:W-:Y:S04]  /*68c0*/  ISETP.LT.OR P0, PT, R248.reuse, 0x11, P0 ;  /* 0x00000011f800780c */ /* 0x040fe80000701670 */
[----:B------:R-:W-:Y:S02]  /*68d0*/  FSEL R165, R181, -INF , !P0 ;  /* 0xff800000b5a57808 */ /* 0x000fe40004000000 */
[----:B------:R-:W-:Y:S04]  /*68e0*/  ISETP.GT.AND P0, PT, R247, 0x11, P2 ;  /* 0x00000011f700780c */ /* 0x000fe80001704270 */
[C---:B------:R-:W-:Y:S04]  /*68f0*/  ISETP.LT.OR P0, PT, R248.reuse, 0x12, P0 ;  /* 0x00000012f800780c */ /* 0x040fe80000701670 */
[----:B------:R-:W-:Y:S02]  /*6900*/  FSEL R167, R177, -INF , !P0 ;  /* 0xff800000b1a77808 */ /* 0x000fe40004000000 */
[C---:B------:R-:W-:Y:S04]  /*6910*/  ISETP.GT.AND P0, PT, R247.reuse, 0x18, P2 ;  /* 0x00000018f700780c */ /* 0x040fe80001704270 */
[----:B------:R-:W-:Y:S04]  /*6920*/  ISETP.LT.OR P0, PT, R248, 0x19, P0 ;  /* 0x00000019f800780c */ /* 0x000fe80000701670 */
[----:B------:R-:W-:Y:S02]  /*6930*/  FSEL R143, R182, -INF , !P0 ;  /* 0xff800000b68f7808 */ /* 0x000fe40004000000 */
[C---:B------:R-:W-:Y:S04]  /*6940*/  ISETP.GT.AND P0, PT, R247.reuse, 0x19, P2 ;  /* 0x00000019f700780c */ /* 0x040fe80001704270 */
[----:B------:R-:W-:Y:S04]  /*6950*/  ISETP.LT.OR P0, PT, R248, 0x1a, P0 ;  /* 0x0000001af800780c */ /* 0x000fe80000701670 */
        /* <DEDUP_REMOVED lines=22> */
[----:B------:R-:W-:Y:S04]  /*6ac0*/  ISETP.GT.AND P0, PT, R247, 0x39, P2 ;  /* 0x00000039f700780c */ /* 0x000fe80001704270 */
[----:B------:R-:W-:Y:S04]  /*6ad0*/  ISETP.LT.OR P0, PT, R248, 0x3a, P0 ;  /* 0x0000003af800780c */ /* 0x000fe80000701670 */
[----:B------:R-:W-:Y:S01]  /*6ae0*/  FSEL R147, R242, -INF , !P0 ;  /* 0xff800000f2937808 */ /* 0x000fe20004000000 */
[----:B------:R-:W-:-:S05]  /*6af0*/  @!P3 BRA `(.L_x_886) ;  /* 0x000001800000b947 */ /* 0x000fca0003800000 */
[----:B------:R-:W-:Y:S01]  /*6b00*/  IADD3 R11, -R203, R194, R0 ;  /* 0x000000c2cb0b7210 */ /* 0x000fe20007ffe100 */
        /* <DEDUP_REMOVED lines=12> */
.L_x_888:
[----:B------:R-:W-:Y:S04]  /*6bd0*/  MOV R0, c[0x0][0x32c] ;  /* 0x0000cb0000007a02 */ /* 0x000fe80000000f00 */
[----:B------:R-:W-:Y:S11]  /*6be0*/  ISETP.NE.AND P0, PT, R0, 0x1, PT ;  /* 0x000000010000780c */ /* 0x000ff60003f05270 */
[----:B------:R-:W-:Y:S02]  /*6bf0*/  @!UPT UIADD3 URZ, URZ, URZ, URZ ;  /* 0x0000003f3f3ff290 */ /* 0x000fe4000fffe03f */
[----:B------:R-:W-:Y:S05]  /*6c00*/  @P0 IMAD.HI.U32 R0, R11, c[0x0][0x330], RZ ;  /* 0x0000cc000b000a27 */ /* 0x000fea00078e00ff */
[----:B------:R-:W-:Y:S02]  /*6c10*/  @P0 SHF.R.U32.HI R11, RZ, c[0x0][0x334], R0 ;  /* 0x0000cd00ff0b0a19 */ /* 0x000fe40000011600 */
.L_x_889:
[----:B------:R-:W-:Y:S05]  /*6c20*/  BSYNC B0 ;  /* 0x0000000000007941 */ /* 0x000fea0003800000 */
.L_x_887:
[----:B------:R-:W-:Y:S04]  /*6c30*/  IMAD R244, R11, c[0x0][0x32c], -R244 ;  /* 0x0000cb000bf47a24 */ /* 0x000fe800078e0af4 */
[----:B------:R-:W-:Y:S05]  /*6c40*/  IMAD.IADD R244, R244, 0x1, -R211 ;  /* 0x00000001f4f47824 */ /* 0x000fea00078e0ad3 */
[----:B------:R-:W-:Y:S02]  /*6c50*/  IADD3 R11, R244, c[0x0][0x32c], RZ ;  /* 0x0000cb00f40b7a10 */ /* 0x000fe40007ffe0ff */
[----:B------:R-:W-:Y:S02]  /*6c60*/  IMNMX R245, R245, R244, !PT ;  /* 0x000000f4f5f57217 */ /* 0x000fe40007800200 */
[----:B------:R-:W-:Y:S02]  /*6c70*/  IMNMX R246, R246, R11, PT ;  /* 0x0000000bf6f67217 */ /* 0x000fe40003800200 */
.L_x_886:
[----:B------:R-:W-:Y:S01]  /*6c80*/  ISETP.GT.AND P0, PT, R245, RZ, P2 ;  /* 0x000000fff500720c */ /* 0x000fe20001704270 */
[----:B------:R-:W-:Y:S04]  /*6c90*/  DEPBAR.LE SB0, 0x2 ;  /* 0x000080800000791a */ /* 0x000fe80000000000 */
[----:B------:R-:W-:Y:S01]  /*6ca0*/  BAR.SYNC.DEFER_BLOCKING 0x0 ;  /* 0x0000000000007b1d */ /* 0x000fe20000010000 */
[----:B------:R-:W-:Y:S01]  /*6cb0*/  ISETP.LT.OR P0, PT, R246, 0x1, P0 ;  /* 0x00000001f600780c */ /* 0x000fe20000701670 */
[----:B------:R-:W-:Y:S01]  /*6cc0*/  UIADD3 UR7, UR5, 0x1, URZ ;  /* 0x0000000105077890 */ /* 0x000fe2000fffe03f */
[----:B------:R-:W-:Y:S01]  /*6cd0*/  FMNMX.FTZ R0, R9, R132, !PT ;  /* 0x0000008409007209 */ /* 0x000fe20007810000 */
[----:B------:R-:W-:Y:S01]  /*6ce0*/  UISETP.GE.AND UP0, UPT, UR5, 0x1, UPT ;  /* 0x000000010500788c */ /* 0x000fe2000bf06270 */
[----:B------:R-:W-:Y:S02]  /*6cf0*/  FSEL R8, R2, -INF , !P0 ;  /* 0xff80000002087808 */ /* 0x000fe40004000000 */
[----:B------:R-:W-:Y:S01]  /*6d00*/  ISETP.GT.AND P0, PT, R245, 0x1, P2 ;  /* 0x00000001f500780c */ /* 0x000fe20001704270 */
[----:B------:R-:W-:Y:S01]  /*6d10*/  USEL UR5, UR7, URZ, !UP0 ;  /* 0x0000003f07057287 */ /* 0x000fe2000c000000 */
[----:B------:R-:W-:Y:S02]  /*6d20*/  FMNMX.FTZ R0, R5, R0, !PT ;  /* 0x0000000005007209 */ /* 0x000fe40007810000 */
[----:B------:R-:W-:Y:S02]  /*6d30*/  ISETP.LT.OR P0, PT, R246, 0x2, P0 ;  /* 0x00000002f600780c */ /* 0x000fe40000701670 */
[----:B------:R-:W-:Y:S02]  /*6d40*/  FMNMX.FTZ R0, R169, R0, !PT ;  /* 0x00000000a9007209 */ /* 0x000fe40007810000 */
[----:B------:R-:W-:Y:S02]  /*6d50*/  FSEL R6, R164, -INF , !P0 ;  /* 0xff800000a4067808 */ /* 0x000fe40004000000 */
[----:B------:R-:W-:Y:S02]  /*6d60*/  ISETP.GT.AND P0, PT, R245, 0x8, P2 ;  /* 0x00000008f500780c */ /* 0x000fe40001704270 */
[----:B------:R-:W-:Y:S02]  /*6d70*/  FMNMX.FTZ R0, R7, R0, !PT ;  /* 0x0000000007007209 */ /* 0x000fe40007810000 */
[----:B------:R-:W-:Y:S02]  /*6d80*/  ISETP.LT.OR P0, PT, R246, 0x9, P0 ;  /* 0x00000009f600780c */ /* 0x000fe40000701670 */
[----:B------:R-:W-:Y:S01]  /*6d90*/  FMNMX.FTZ R0, R165, R0, !PT ;  /* 0x00000000a5007209 */ /* 0x000fe20007810000 */
[----:B------:R-:W-:Y:S01]  /*6da0*/  LDSM.16.MT88.4 R28, [R134+UR4+0x100] ;  /* 0x00010004861c783b */ /* 0x000fe20008004200 */
[----:B------:R-:W-:Y:S02]  /*6db0*/  FSEL R166, R166, -INF , !P0 ;  /* 0xff800000a6a67808 */ /* 0x000fe40004000000 */
[----:B------:R-:W-:Y:S02]  /*6dc0*/  ISETP.GT.AND P0, PT, R245, 0x9, P2 ;  /* 0x00000009f500780c */ /* 0x000fe40001704270 */
[----:B------:R-:W-:Y:S02]  /*6dd0*/  FMNMX.FTZ R0, R167, R0, !PT ;  /* 0x00000000a7007209 */ /* 0x000fe40007810000 */
[----:B------:R-:W-:Y:S02]  /*6de0*/  ISETP.LT.OR P0, PT, R246, 0xa, P0 ;  /* 0x0000000af600780c */ /* 0x000fe40000701670 */
[----:B------:R-:W-:Y:S02]  /*6df0*/  FMNMX.FTZ R0, R143, R0, !PT ;  /* 0x000000008f007209 */ /* 0x000fe40007810000 */
        /* <DEDUP_REMOVED lines=45> */
[----:B------:R-:W-:Y:S01]  /*70d0*/  FMNMX.FTZ R13, R176, R13, !PT ;  /* 0x0000000db00d7209 */ /* 0x000fe20007810000 */
[----:B------:R-:W1:Y:S01]  /*70e0*/  SHFL.BFLY PT, R11, R0, 0x2, 0x1f ;  /* 0x0c401f00000b7f89 */ /* 0x000e6200000e0000 */
[----:B------:R-:W-:Y:S02]  /*70f0*/  FSEL R150, R239, -INF , !P0 ;  /* 0xff800000ef967808 */ /* 0x000fe40004000000 */
[----:B------:R-:W-:Y:S02]  /*7100*/  FMNMX.FTZ R13, R174, R13, !PT ;  /* 0x0000000dae0d7209 */ /* 0x000fe40007810000 */
[C---:B------:R-:W-:Y:S02]  /*7110*/  ISETP.GT.AND P0, PT, R245.reuse, 0x31, P2 ;  /* 0x00000031f500780c */ /* 0x040fe40001704270 */
[----:B------:R-:W-:Y:S02]  /*7120*/  FMNMX.FTZ R13, R154, R13, !PT ;  /* 0x0000000d9a0d7209 */ /* 0x000fe40007810000 */
[----:B------:R-:W-:Y:S02]  /*7130*/  ISETP.LT.OR P0, PT, R246, 0x32, P0 ;  /* 0x00000032f600780c */ /* 0x000fe40000701670 */
[C---:B------:R-:W-:Y:S02]  /*7140*/  ISETP.GT.AND P1, PT, R245.reuse, 0x38, P2 ;  /* 0x00000038f500780c */ /* 0x040fe40001724270 */
        /* <DEDUP_REMOVED lines=17> */
[----:B------:R-:W-:Y:S01]  /*7260*/  FMUL.FTZ R152, R2, c[0x0][0x2d0] ;  /* 0x0000b40002987a20 */ /* 0x000fe20000410000 */
[----:B--2---:R-:W-:Y:S04]  /*7270*/  FMNMX.FTZ R11, R15, R0, !PT ;  /* 0x000000000f0b7209 */ /* 0x004fe80007810000 */
[----:B------:R-:W-:Y:S01]  /*7280*/  FSEL R152, R152, RZ, P0 ;  /* 0x000000ff98987208 */ /* 0x000fe20000000000 */
[----:B------:R-:W-:Y:S04]  /*7290*/  LDSM.16.MT88.4 R12, [R135+UR4+0x100] ;  /* 0x00010004870c783b */ /* 0x000fe80008004200 */
[--C-:B------:R-:W-:Y:S01]  /*72a0*/  FFMA.FTZ R159, R5, c[0x0][0x2d0], -R152.reuse ;  /* 0x0000b400059f7a23 */ /* 0x100fe20000010898 */
[----:B------:R-:W-:Y:S01]  /*72b0*/  FSEL R5, R2, RZ, P0 ;  /* 0x000000ff02057208 */ /* 0x000fe20000000000 */
[--C-:B------:R-:W-:Y:S02]  /*72c0*/  FFMA.FTZ R162, R9, c[0x0][0x2d0], -R152.reuse ;  /* 0x0000b40009a27a23 */ /* 0x100fe40000010898 */
[----:B------:R-:W1:Y:S01]  /*72d0*/  SHFL.BFLY PT, R0, R11, 0x1, 0x1f ;  /* 0x0c201f000b007f89 */ /* 0x000e6200000e0000 */
[----:B------:R-:W-:Y:S01]  /*72e0*/  FFMA.FTZ R160, R169, c[0x0][0x2d0], -R152 ;  /* 0x0000b400a9a07a23 */ /* 0x000fe20000010898 */
[----:B------:R-:W-:Y:S01]  /*72f0*/  MUFU.EX2 R159, R159 ;  /* 0x0000009f009f7308 */ /* 0x000fe20000000800 */
[----:B------:R-:W-:Y:S02]  /*7300*/  FADD.FTZ R4, -R5, R132 ;  /* 0x0000008405047221 */ /* 0x000fe40000010100 */
[--C-:B------:R-:W-:Y:S02]  /*7310*/  FFMA.FTZ R157, R7, c[0x0][0x2d0], -R152.reuse ;  /* 0x0000b400079d7a23 */ /* 0x100fe40000010898 */
[----:B------:R-:W-:Y:S02]  /*7320*/  FMUL.FTZ R132, R4, c[0x0][0x2d0] ;  /* 0x0000b40004847a20 */ /* 0x000fe40000410000 */
[--C-:B------:R-:W-:Y:S02]  /*7330*/  FFMA.FTZ R182, R155, c[0x0][0x2d0], -R152.reuse ;  /* 0x0000b4009bb67a23 */ /* 0x100fe40000010898 */
[--C-:B------:R-:W-:Y:S01]  /*7340*/  FFMA.FTZ R181, R151, c[0x0][0x2d0], -R152.reuse ;  /* 0x0000b40097b57a23 */ /* 0x100fe20000010898 */
[----:B------:R-:W2:Y:S01]  /*7350*/  MUFU.EX2 R162, R162 ;  /* 0x000000a200a27308 */ /* 0x000ea20000000800 */
[--C-:B------:R-:W-:Y:S02]  /*7360*/  FFMA.FTZ R183, R149, c[0x0][0x2d0], -R152.reuse ;  /* 0x0000b40095b77a23 */ /* 0x100fe40000010898 */
[--C-:B------:R-:W-:Y:S02]  /*7370*/  FFMA.FTZ R165, R165, c[0x0][0x2d0], -R152.reuse ;  /* 0x0000b400a5a57a23 */ /* 0x100fe40000010898 */
[--C-:B------:R-:W-:Y:S02]  /*7380*/  FFMA.FTZ R173, R173, c[0x0][0x2d0], -R152.reuse ;  /* 0x0000b400adad7a23 */ /* 0x100fe40000010898 */
[--C-:B------:R-:W-:Y:S02]  /*7390*/  FFMA.FTZ R180, R177, c[0x0][0x2d0], -R152.reuse ;  /* 0x0000b400b1b47a23 */ /* 0x100fe40000010898 */
[--C-:B------:R-:W-:Y:S01]  /*73a0*/  FFMA.FTZ R175, R175, c[0x0][0x2d0], -R152.reuse ;  /* 0x0000b400afaf7a23 */ /* 0x100fe20000010898 */
[----:B------:R-:W-:Y:S01]  /*73b0*/  MUFU.EX2 R160, R160 ;  /* 0x000000a000a07308 */ /* 0x000fe20000000800 */
[----:B-1----:R-:W-:Y:S04]  /*73c0*/  FMNMX.FTZ R0, R11, R0, !PT ;  /* 0x000000000b007209 */ /* 0x002fe80007810000 */
[C---:B------:R-:W-:Y:S01]  /*73d0*/  FSETP.NEU.FTZ.AND P0, PT, R0.reuse, -INF , PT ;  /* 0xff8000000000780b */ /* 0x040fe20003f1d000 */
[C---:B------:R-:W-:Y:S03]  /*73e0*/  FMUL.FTZ R145, R0.reuse, c[0x0][0x2d0] ;  /* 0x0000b40000917a20 */ /* 0x040fe60000410000 */
[----:B------:R-:W-:Y:S01]  /*73f0*/  FSEL R4, R0, RZ, P0 ;  /* 0x000000ff00047208 */ /* 0x000fe20000000000 */
[----:B------:R-:W1:Y:S01]  /*7400*/  MUFU.EX2 R157, R157 ;  /* 0x0000009d009d7308 */ /* 0x000e620000000800 */
[----:B------:R-:W-:Y:S02]  /*7410*/  FSEL R145, R145, RZ, P0 ;  /* 0x000000ff91917208 */ /* 0x000fe40000000000 */
[----:B--2---:R-:W-:Y:S01]  /*7420*/  F2FP.BF16.PACK_AB R136, R159, R162 ;  /* 0x000000a29f88723e */ /* 0x004fe200000010ff */
[----:B------:R-:W-:Y:S02]  /*7430*/  FADD.FTZ R4, -R4, R3 ;  /* 0x0000000304047221 */ /* 0x000fe40000010100 */
[--C-:B------:R-:W-:Y:S02]  /*7440*/  FFMA.FTZ R164, R8, c[0x0][0x2d0], -R145.reuse ;  /* 0x0000b40008a47a23 */ /* 0x100fe40000010891 */
[--C-:B------:R-:W-:Y:S02]  /*7450*/  FFMA.FTZ R163, R6, c[0x0][0x2d0], -R145.reuse ;  /* 0x0000b40006a37a23 */ /* 0x100fe40000010891 */
[--C-:B------:R-:W-:Y:S01]  /*7460*/  FFMA.FTZ R158, R166, c[0x0][0x2d0], -R145.reuse ;  /* 0x0000b400a69e7a23 */ /* 0x100fe20000010891 */
[----:B------:R-:W2:Y:S01]  /*7470*/  MUFU.EX2 R132, R132 ;  /* 0x0000008400847308 */ /* 0x000ea20000000800 */
[--C-:B------:R-:W-:Y:S02]  /*7480*/  FFMA.FTZ R161, R168, c[0x0][0x2d0], -R145.reuse ;  /* 0x0000b400a8a17a23 */ /* 0x100fe40000010891 */
[----:B------:R-:W-:Y:S01]  /*7490*/  FMUL.FTZ R3, R4, c[0x0][0x2d0] ;  /* 0x0000b40004037a20 */ /* 0x000fe20000410000 */
[----:B------:R-:W-:Y:S01]  /*74a0*/  IADD3 R4, R135, UR4, RZ ;  /* 0x0000000487047c10 */ /* 0x000fe2000fffe0ff */
[--C-:B------:R-:W-:Y:S02]  /*74b0*/  FFMA.FTZ R168, R141, c[0x0][0x2d0], -R152.reuse ;  /* 0x0000b4008da87a23 */ /* 0x100fe40000010898 */
[--C-:B------:R-:W-:Y:S01]  /*74c0*/  FFMA.FTZ R171, R142, c[0x0][0x2d0], -R145.reuse ;  /* 0x0000b4008eab7a23 */ /* 0x100fe20000010891 */
[----:B------:R-:W-:Y:S01]  /*74d0*/  IADD3 R133, R187, R4, RZ ;  /* 0x00000004bb857210 */ /* 0x000fe20007ffe0ff */
[--C-:B------:R-:W-:Y:S01]  /*74e0*/  FFMA.FTZ R179, R154, c[0x0][0x2d0], -R145.reuse ;  /* 0x0000b4009ab37a23 */ /* 0x100fe20000010891 */
[----:B------:R-:W-:Y:S01]  /*74f0*/  MUFU.EX2 R164, R164 ;  /* 0x000000a400a47308 */ /* 0x000fe20000000800 */
[--C-:B------:R-:W-:Y:S02]  /*7500*/  FFMA.FTZ R191, R150, c[0x0][0x2d0], -R145.reuse ;  /* 0x0000b40096bf7a23 */ /* 0x100fe40000010891 */
[----:B------:R-:W3:Y:S01]  /*7510*/  LDSM.16.MT88.4 R20, [R133+0x100] ;  /* 0x000100008514783b */ /* 0x000ee20000004200 */
[----:B-1----:R-:W-:Y:S01]  /*7520*/  F2FP.BF16.PACK_AB R138, R157, R160 ;  /* 0x000000a09d8a723e */ /* 0x002fe200000010ff */
[--C-:B------:R-:W-:Y:S02]  /*7530*/  FFMA.FTZ R232, R148, c[0x0][0x2d0], -R145.reuse ;  /* 0x0000b40094e87a23 */ /* 0x100fe40000010891 */
[--C-:B------:R-:W-:Y:S02]  /*7540*/  FFMA.FTZ R233, R146, c[0x0][0x2d0], -R145.reuse ;  /* 0x0000b40092e97a23 */ /* 0x100fe40000010891 */
[--C-:B------:R-:W-:Y:S01]  /*7550*/  FFMA.FTZ R166, R167, c[0x0][0x2d0], -R152.reuse ;  /* 0x0000b400a7a67a23 */ /* 0x100fe20000010898 */
[----:B------:R-:W1:Y:S01]  /*7560*/  MUFU.EX2 R163, R163 ;  /* 0x000000a300a37308 */ /* 0x000e620000000800 */
[----:B------:R-:W-:Y:S01]  /*7570*/  LDSM.16.MT88.4 R148, [R135+UR4+0x3900] ;  /* 0x003900048794783b */ /* 0x000fe20008004200 */
[--C-:B------:R-:W-:Y:S02]  /*7580*/  FFMA.FTZ R167, R143, c[0x0][0x2d0], -R152.reuse ;  /* 0x0000b4008fa77a23 */ /* 0x100fe40000010898 */
[C---:B--2---:R-:W-:Y:S02]  /*7590*/  FMUL.FTZ R4, R132.reuse, R128 ;  /* 0x0000008084047220 */ /* 0x044fe40000410000 */
[C---:B------:R-:W-:Y:S02]  /*75a0*/  FMUL.FTZ R5, R132.reuse, R129 ;  /* 0x0000008184057220 */ /* 0x040fe40000410000 */
[C---:B------:R-:W-:Y:S02]  /*75b0*/  FMUL.FTZ R8, R132.reuse, R124 ;  /* 0x0000007c84087220 */ /* 0x040fe40000410000 */
        /* <DEDUP_REMOVED lines=8> */
[C---:B------:R-:W-:Y:S01]  /*7640*/  FMUL.FTZ R33, R132.reuse, R101 ;  /* 0x0000006584217220 */ /* 0x040fe20000410000 */
[----:B-1----:R-:W-:Y:S01]  /*7650*/  F2FP.BF16.PACK_AB R137, R163, R164 ;  /* 0x000000a4a389723e */ /* 0x002fe200000010ff */
[C---:B------:R-:W-:Y:S02]  /*7660*/  FMUL.FTZ R36, R132.reuse, R36 ;  /* 0x0000002484247220 */ /* 0x040fe40000410000 */
[C---:B------:R-:W-:Y:S02]  /*7670*/  FMUL.FTZ R37, R132.reuse, R37 ;  /* 0x0000002584257220 */ /* 0x040fe40000410000 */
[C---:B------:R-:W-:Y:S01]  /*7680*/  FMUL.FTZ R40, R132.reuse, R40 ;  /* 0x0000002884287220 */ /* 0x040fe20000410000 */
[----:B------:R-:W1:Y:S01]  /*7690*/  MUFU.EX2 R3, R3 ;  /* 0x0000000300037308 */ /* 0x000e620000000800 */
[C---:B------:R-:W-:Y:S02]  /*76a0*/  FMUL.FTZ R41, R132.reuse, R41 ;  /* 0x0000002984297220 */ /* 0x040fe40000410000 */
[C---:B------:R-:W-:Y:S02]  /*76b0*/  FMUL.FTZ R44, R132.reuse, R44 ;  /* 0x0000002c842c7220 */ /* 0x040fe40000410000 */
        /* <DEDUP_REMOVED lines=20> */
[----:B------:R-:W-:Y:S02]  /*7800*/  LDSM.16.MT88.4 R124, [R135+UR4+0x2900] ;  /* 0x00290004877c783b */ /* 0x000fe40008004200 */
[C---:B------:R-:W-:Y:S02]  /*7810*/  FMUL.FTZ R18, R3.reuse, R118 ;  /* 0x0000007603127220 */ /* 0x040fe40000410000 */
[C---:B------:R-:W-:Y:S01]  /*7820*/  FMUL.FTZ R12, R132.reuse, R120 ;  /* 0x00000078840c7220 */ /* 0x040fe20000410000 */
[C---:B------:R-:W-:Y:S01]  /*7830*/  HMMA.16816.F32.BF16 R8, R136.reuse, R14, R8 ;  /* 0x0000000e8808723c */ /* 0x040fe20000041808 */
[----:B------:R-:W1:Y:S03]  /*7840*/  MUFU.EX2 R168, R168 ;  /* 0x000000a800a87308 */ /* 0x000e660000000800 */
[C---:B------:R-:W-:Y:S02]  /*7850*/  FMUL.FTZ R13, R132.reuse, R121 ;  /* 0x00000079840d7220 */ /* 0x040fe40000410000 */
[C---:B------:R-:W-:Y:S02]  /*7860*/  FMUL.FTZ R19, R3.reuse, R119 ;  /* 0x0000007703137220 */ /* 0x040fe40000410000 */
[C---:B------:R-:W-:Y:S01]  /*7870*/  FMUL.FTZ R14, R3.reuse, R122 ;  /* 0x0000007a030e7220 */ /* 0x040fe20000410000 */
[----:B------:R-:W-:Y:S02]  /*7880*/  LDSM.16.MT88.4 R116, [R133+0x900] ;  /* 0x000900008574783b */ /* 0x000fe40000004200 */
[----:B------:R-:W-:Y:S01]  /*7890*/  MUFU.EX2 R171, R171 ;  /* 0x000000ab00ab7308 */ /* 0x000fe20000000800 */
[C---:B------:R-:W-:Y:S02]  /*78a0*/  FMUL.FTZ R15, R3.reuse, R123 ;  /* 0x0000007b030f7220 */ /* 0x040fe40000410000 */
[C---:B------:R-:W-:Y:S02]  /*78b0*/  FMUL.FTZ R26, R3.reuse, R110 ;  /* 0x0000006e031a7220 */ /* 0x040fe40000410000 */
[C---:B------:R-:W-:Y:S01]  /*78c0*/  FMUL.FTZ R27, R3.reuse, R111 ;  /* 0x0000006f031b7220 */ /* 0x040fe20000410000 */
[----:B------:R-:W4:Y:S01]  /*78d0*/  LDSM.16.MT88.4 R120, [R156+0x100] ;  /* 0x000100009c78783b */ /* 0x000f220000004200 */
[C---:B------:R-:W-:Y:S01]  /*78e0*/  FMUL.FTZ R34, R3.reuse, R102 ;  /* 0x0000006603227220 */ /* 0x040fe20000410000 */
[C---:B---3--:R-:W-:Y:S02]  /*78f0*/  HMMA.16816.F32.BF16 R12, R136.reuse, R20, R12 ;  /* 0x00000014880c723c */ /* 0x048fe4000004180c */
[----:B------:R-:W-:Y:S01]  /*7900*/  MUFU.EX2 R173, R173 ;  /* 0x000000ad00ad7308 */ /* 0x000fe20000000800 */
[C---:B------:R-:W-:Y:S02]  /*7910*/  FMUL.FTZ R35, R3.reuse, R103 ;  /* 0x0000006703237220 */ /* 0x040fe40000410000 */
[C---:B------:R-:W-:Y:S01]  /*7920*/  FMUL.FTZ R38, R3.reuse, R38 ;  /* 0x0000002603267220 */ /* 0x040fe20000410000 */
[----:B------:R-:W-:Y:S01]  /*7930*/  LDSM.16.MT88.4 R100, [R134+UR4+0x2100] ;  /* 0x002100048664783b */ /* 0x000fe20008004200 */
[C---:B------:R-:W-:Y:S01]  /*7940*/  FMUL.FTZ R20, R132.reuse, R112 ;  /* 0x0000007084147220 */ /* 0x040fe20000410000 */
[C---:B------:R-:W-:Y:S04]  /*7950*/  HMMA.16816.F32.BF16 R16, R136.reuse, R22, R16 ;  /* 0x000000168810723c */ /* 0x040fe80000041810 */
[C---:B------:R-:W-:Y:S01]  /*7960*/  FMUL.FTZ R21, R132.reuse, R113 ;  /* 0x0000007184157220 */ /* 0x040fe20000410000 */
[----:B------:R-:W-:Y:S01]  /*7970*/  MUFU.EX2 R180, R180 ;  /* 0x000000b400b47308 */ /* 0x000fe20000000800 */
[C---:B------:R-:W-:Y:S01]  /*7980*/  FMUL.FTZ R39, R3.reuse, R39 ;  /* 0x0000002703277220 */ /* 0x040fe20000410000 */
[----:B------:R-:W-:Y:S01]  /*7990*/  LDSM.16.MT88.4 R108, [R156+0x2100] ;  /* 0x002100009c6c783b */ /* 0x000fe20000004200 */
[C---:B------:R-:W-:Y:S04]  /*79a0*/  FMUL.FTZ R22, R3.reuse, R114 ;  /* 0x0000007203167220 */ /* 0x040fe80000410000 */
[C---:B------:R-:W-:Y:S02]  /*79b0*/  FMUL.FTZ R23, R3.reuse, R115 ;  /* 0x0000007303177220 */ /* 0x040fe40000410000 */
[C---:B------:R-:W-:Y:S01]  /*79c0*/  FMUL.FTZ R42, R3.reuse, R42 ;  /* 0x0000002a032a7220 */ /* 0x040fe20000410000 */
[----:B------:R-:W3:Y:S01]  /*79d0*/  LDSM.16.MT88.4 R112, [R135+UR4+0x2100] ;  /* 0x002100048770783b */ /* 0x000ee20008004200 */
[C---:B------:R-:W-:Y:S01]  /*79e0*/  FMUL.FTZ R43, R3.reuse, R43 ;  /* 0x0000002b032b7220 */ /* 0x040fe20000410000 */
[----:B------:R-:W-:Y:S01]  /*79f0*/  MUFU.EX2 R175, R175 ;  /* 0x000000af00af7308 */ /* 0x000fe20000000800 */
[C---:B------:R-:W-:Y:S01]  /*7a00*/  FMUL.FTZ R46, R3.reuse, R46 ;  /* 0x0000002e032e7220 */ /* 0x040fe20000410000 */
        /* <DEDUP_REMOVED lines=11> */
[----:B------:R-:W5:Y:S01]  /*7ac0*/  LDSM.16.MT88.4 R104, [R133+0x2100] ;  /* 0x002100008568783b */ /* 0x000f620000004200 */
[C---:B------:R-:W-:Y:S02]  /*7ad0*/  FMUL.FTZ R54, R3.reuse, R54 ;  /* 0x0000003603367220 */ /* 0x040fe40000410000 */
[C---:B------:R-:W-:Y:S02]  /*7ae0*/  FMUL.FTZ R55, R3.reuse, R55 ;  /* 0x0000003703377220 */ /* 0x040fe40000410000 */
[C---:B----4-:R-:W-:Y:S02]  /*7af0*/  HMMA.16816.F32.BF16 R28, R136.reuse, R120, R28 ;  /* 0x00000078881c723c */ /* 0x050fe4000004181c */
[----:B------:R-:W-:Y:S01]  /*7b00*/  MUFU.EX2 R181, R181 ;  /* 0x000000b500b57308 */ /* 0x000fe20000000800 */
[C---:B------:R-:W-:Y:S02]  /*7b10*/  FMUL.FTZ R58, R3.reuse, R58 ;  /* 0x0000003a033a7220 */ /* 0x040fe40000410000 */
[C---:B------:R-:W-:Y:S02]  /*7b20*/  FMUL.FTZ R59, R3.reuse, R59 ;  /* 0x0000003b033b7220 */ /* 0x040fe40000410000 */
[C---:B------:R-:W-:Y:S01]  /*7b30*/  FMUL.FTZ R62, R3.reuse, R62 ;  /* 0x0000003e033e7220 */ /* 0x040fe20000410000 */
[C---:B------:R-:W-:Y:S01]  /*7b40*/  HMMA.16816.F32.BF16 R32, R136.reuse, R122, R32 ;  /* 0x0000007a8820723c */ /* 0x040fe20000041820 */
[----:B------:R-:W-:Y:S03]  /*7b50*/  LDSM.16.MT88.4 R120, [R134+UR4+0x900] ;  /* 0x000900048678783b */ /* 0x000fe60008004200 */
        /* <DEDUP_REMOVED lines=13> */
[C---:B-----5:R-:W-:Y:S03]  /*7c30*/  HMMA.16816.F32.BF16 R44, R136.reuse, R104, R44 ;  /* 0x00000068882c723c */ /* 0x060fe6000004182c */
[C---:B------:R-:W-:Y:S02]  /*7c40*/  FMUL.FTZ R71, R3.reuse, R71 ;  /* 0x0000004703477220 */ /* 0x040fe40000410000 */
[C---:B------:R-:W-:Y:S02]  /*7c50*/  FMUL.FTZ R72, R132.reuse, R72 ;  /* 0x0000004884487220 */ /* 0x040fe40000410000 */
[C---:B------:R-:W-:Y:S01]  /*7c60*/  FMUL.FTZ R73, R132.reuse, R73 ;  /* 0x0000004984497220 */ /* 0x040fe20000410000 */
[C---:B------:R-:W-:Y:S01]  /*7c70*/  HMMA.16816.F32.BF16 R48, R136.reuse, R106, R48 ;  /* 0x0000006a8830723c */ /* 0x040fe20000041830 */
[----:B------:R-:W3:Y:S01]  /*7c80*/  LDSM.16.MT88.4 R104, [R135+UR4+0x4100] ;  /* 0x004100048768783b */ /* 0x000ee20008004200 */
[----:B------:R-:W-:Y:S02]  /*7c90*/  MUFU.EX2 R233, R233 ;  /* 0x000000e900e97308 */ /* 0x000fe40000000800 */
[C---:B------:R-:W-:Y:S02]  /*7ca0*/  FMUL.FTZ R74, R3.reuse, R74 ;  /* 0x0000004a034a7220 */ /* 0x040fe40000410000 */
[C---:B------:R-:W-:Y:S02]  /*7cb0*/  FMUL.FTZ R75, R3.reuse, R75 ;  /* 0x0000004b034b7220 */ /* 0x040fe40000410000 */
[C---:B------:R-:W-:Y:S04]  /*7cc0*/  HMMA.16816.F32.BF16 R52, R136.reuse, R100, R52 ;  /* 0x000000648834723c */ /* 0x040fe80000041834 */
[C---:B------:R-:W-:Y:S02]  /*7cd0*/  FMUL.FTZ R76, R132.reuse, R76 ;  /* 0x0000004c844c7220 */ /* 0x040fe40000410000 */
[C---:B------:R-:W-:Y:S02]  /*7ce0*/  FMUL.FTZ R77, R132.reuse, R77 ;  /* 0x0000004d844d7220 */ /* 0x040fe40000410000 */
[C---:B------:R-:W-:Y:S01]  /*7cf0*/  HMMA.16816.F32.BF16 R56, R136.reuse, R102, R56 ;  /* 0x000000668838723c */ /* 0x040fe20000041838 */
[----:B------:R-:W4:Y:S03]  /*7d00*/  LDSM.16.MT88.4 R100, [R133+0x4100] ;  /* 0x004100008564783b */ /* 0x000f260000004200 */
[C---:B------:R-:W-:Y:S02]  /*7d10*/  FMUL.FTZ R78, R3.reuse, R78 ;  /* 0x0000004e034e7220 */ /* 0x040fe40000410000 */
[C---:B------:R-:W-:Y:S02]  /*7d20*/  FMUL.FTZ R79, R3.reuse, R79 ;  /* 0x0000004f034f7220 */ /* 0x040fe40000410000 */
[C---:B------:R-:W-:Y:S04]  /*7d30*/  HMMA.16816.F32.BF16 R60, R136.reuse, R108, R60 ;  /* 0x0000006c883c723c */ /* 0x040fe8000004183c */
[C---:B------:R-:W-:Y:S02]  /*7d40*/  FMUL.FTZ R80, R132.reuse, R80 ;  /* 0x0000005084507220 */ /* 0x040fe40000410000 */
[C---:B------:R-:W-:Y:S02]  /*7d50*/  FMUL.FTZ R81, R132.reuse, R81 ;  /* 0x0000005184517220 */ /* 0x040fe40000410000 */
[C---:B------:R-:W-:Y:S01]  /*7d60*/  HMMA.16816.F32.BF16 R64, R136.reuse, R110, R64 ;  /* 0x0000006e8840723c */ /* 0x040fe20000041840 */
[----:B------:R-:W5:Y:S03]  /*7d70*/  LDSM.16.MT88.4 R108, [R134+UR4+0x4100] ;  /* 0x00410004866c783b */ /* 0x000f660008004200 */
[C---:B------:R-:W-:Y:S02]  /*7d80*/  FMUL.FTZ R82, R3.reuse, R82 ;  /* 0x0000005203527220 */ /* 0x040fe40000410000 */
[C---:B------:R-:W-:Y:S02]  /*7d90*/  FMUL.FTZ R83, R3.reuse, R83 ;  /* 0x0000005303537220 */ /* 0x040fe40000410000 */
[C---:B------:R-:W-:Y:S01]  /*7da0*/  FMUL.FTZ R84, R132.reuse, R84 ;  /* 0x0000005484547220 */ /* 0x040fe20000410000 */
[C---:B---3--:R-:W-:Y:S03]  /*7db0*/  HMMA.16816.F32.BF16 R68, R136.reuse, R104, R68 ;  /* 0x000000688844723c */ /* 0x048fe60000041844 */
[----:B------:R-:W-:Y:S02]  /*7dc0*/  FMUL.FTZ R85, R132, R85 ;  /* 0x0000005584557220 */ /* 0x000fe40000410000 */
[C---:B------:R-:W-:Y:S02]  /*7dd0*/  FMUL.FTZ R86, R3.reuse, R86 ;  /* 0x0000005603567220 */ /* 0x040fe40000410000 */
[C---:B------:R-:W-:Y:S01]  /*7de0*/  FMUL.FTZ R87, R3.reuse, R87 ;  /* 0x0000005703577220 */ /* 0x040fe20000410000 */
[C---:B------:R-:W-:Y:S01]  /*7df0*/  HMMA.16816.F32.BF16 R72, R136.reuse, R106, R72 ;  /* 0x0000006a8848723c */ /* 0x040fe20000041848 */
[----:B------:R-:W3:Y:S03]  /*7e00*/  LDSM.16.MT88.4 R104, [R156+0x4100] ;  /* 0x004100009c68783b */ /* 0x000ee60000004200 */
[--C-:B------:R-:W-:Y:S02]  /*7e10*/  FFMA.FTZ R169, R172, c[0x0][0x2d0], -R145.reuse ;  /* 0x0000b400aca97a23 */ /* 0x100fe40000010891 */
[--C-:B------:R-:W-:Y:S02]  /*7e20*/  FFMA.FTZ R172, R140, c[0x0][0x2d0], -R145.reuse ;  /* 0x0000b4008cac7a23 */ /* 0x100fe40000010891 */
[C---:B----4-:R-:W-:Y:S01]  /*7e30*/  HMMA.16816.F32.BF16 R76, R136.reuse, R100, R76 ;  /* 0x00000064884c723c */ /* 0x050fe2000004184c */
[----:B------:R-:W-:Y:S01]  /*7e40*/  LDSM.16.MT88.4 R140, [R134+UR4+0x2900] ;  /* 0x00290004868c783b */ /* 0x000fe20008004200 */
[----:B------:R-:W-:Y:S02]  /*7e50*/  MUFU.EX2 R169, R169 ;  /* 0x000000a900a97308 */ /* 0x000fe40000000800 */
[--C-:B------:R-:W-:Y:S02]  /*7e60*/  FFMA.FTZ R170, R170, c[0x0][0x2d0], -R145.reuse ;  /* 0x0000b400aaaa7a23 */ /* 0x100fe40000010891 */
[----:B------:R-:W-:Y:S01]  /*7e70*/  FMUL.FTZ R88, R132, R88 ;  /* 0x0000005884587220 */ /* 0x000fe20000410000 */
[----:B--2---:R-:W-:Y:S01]  /*7e80*/  F2FP.BF16.PACK_AB R100, R166, R165 ;  /* 0x000000a5a664723e */ /* 0x004fe200000010ff */
[C---:B------:R-:W-:Y:S04]  /*7e90*/  HMMA.16816.F32.BF16 R80, R136.reuse, R102, R80 ;  /* 0x000000668850723c */ /* 0x040fe80000041850 */
[----:B------:R-:W-:Y:S01]  /*7ea0*/  FMUL.FTZ R89, R132, R89 ;  /* 0x0000005984597220 */ /* 0x000fe20000410000 */
[----:B------:R-:W2:Y:S01]  /*7eb0*/  MUFU.EX2 R170, R170 ;  /* 0x000000aa00aa7308 */ /* 0x000ea20000000800 */
[C---:B------:R-:W-:Y:S01]  /*7ec0*/  FMUL.FTZ R90, R3.reuse, R90 ;  /* 0x0000005a035a7220 */ /* 0x040fe20000410000 */
[----:B-1----:R-:W-:Y:S01]  /*7ed0*/  F2FP.BF16.PACK_AB R102, R168, R167 ;  /* 0x000000a7a866723e */ /* 0x002fe200000010ff */
[C---:B-----5:R-:W-:Y:S04]  /*7ee0*/  HMMA.16816.F32.BF16 R84, R136.reuse, R108, R84 ;  /* 0x0000006c8854723c */ /* 0x060fe80000041854 */
[C---:B------:R-:W-:Y:S02]  /*7ef0*/  FMUL.FTZ R91, R3.reuse, R91 ;  /* 0x0000005b035b7220 */ /* 0x040fe40000410000 */
[C---:B------:R-:W-:Y:S01]  /*7f00*/  FMUL.FTZ R92, R132.reuse, R92 ;  /* 0x0000005c845c7220 */ /* 0x040fe20000410000 */
[----:B------:R-:W1:Y:S01]  /*7f10*/  MUFU.EX2 R172, R172 ;  /* 0x000000ac00ac7308 */ /* 0x000e620000000800 */
[C---:B------:R-:W-:Y:S03]  /*7f20*/  FMUL.FTZ R93, R132.reuse, R93 ;  /* 0x0000005d845d7220 */ /* 0x040fe60000410000 */
[C---:B------:R-:W-:Y:S01]  /*7f30*/  HMMA.16816.F32.BF16 R88, R136.reuse, R110, R88 ;  /* 0x0000006e8858723c */ /* 0x040fe20000041858 */
[----:B------:R-:W4:Y:S02]  /*7f40*/  LDSM.16.MT88.4 R108, [R156+0x900] ;  /* 0x000900009c6c783b */ /* 0x000f240000004200 */
[C---:B------:R-:W-:Y:S02]  /*7f50*/  FMUL.FTZ R94, R3.reuse, R94 ;  /* 0x0000005e035e7220 */ /* 0x040fe40000410000 */
[C---:B------:R-:W-:Y:S02]  /*7f60*/  FMUL.FTZ R95, R3.reuse, R95 ;  /* 0x0000005f035f7220 */ /* 0x040fe40000410000 */
[C---:B------:R-:W-:Y:S02]  /*7f70*/  FMUL.FTZ R96, R132.reuse, R96 ;  /* 0x0000006084607220 */ /* 0x040fe40000410000 */
[----:B------:R-:W-:Y:S03]  /*7f80*/  FMUL.FTZ R97, R132, R97 ;  /* 0x0000006184617220 */ /* 0x000fe60000410000 */
[C---:B---3--:R-:W-:Y:S03]  /*7f90*/  HMMA.16816.F32.BF16 R92, R136.reuse, R104, R92 ;  /* 0x00000068885c723c */ /* 0x048fe6000004185c */
[C---:B------:R-:W-:Y:S01]  /*7fa0*/  FMUL.FTZ R98, R3.reuse, R98 ;  /* 0x0000006203627220 */ /* 0x040fe20000410000 */
[----:B--2---:R-:W-:Y:S01]  /*7fb0*/  F2FP.BF16.PACK_AB R101, R170, R169 ;  /* 0x000000a9aa65723e */ /* 0x004fe200000010ff */
[----:B------:R-:W-:Y:S02]  /*7fc0*/  FMUL.FTZ R99, R3, R99 ;  /* 0x0000006303637220 */ /* 0x000fe40000410000 */
[--C-:B------:R-:W-:Y:S01]  /*7fd0*/  FFMA.FTZ R177, R178, c[0x0][0x2d0], -R145.reuse ;  /* 0x0000b400b2b17a23 */ /* 0x100fe20000010891 */
[----:B-1----:R-:W-:Y:S01]  /*7fe0*/  F2FP.BF16.PACK_AB R103, R172, R171 ;  /* 0x000000abac67723e */ /* 0x002fe200000010ff */
[--C-:B------:R-:W-:Y:S03]  /*7ff0*/  FFMA.FTZ R178, R153, c[0x0][0x2d0], -R152.reuse ;  /* 0x0000b40099b27a23 */ /* 0x100fe60000010898 */
[----:B------:R-:W-:Y:S01]  /*8000*/  HMMA.16816.F32.BF16 R96, R136, R106, R96 ;  /* 0x0000006a8860723c */ /* 0x000fe20000041860 */
[----:B------:R-:W1:Y:S01]  /*8010*/  LDSM.16.MT88.4 R104, [R156+0x2900] ;  /* 0x002900009c68783b */ /* 0x000e620000004200 */
[----:B------:R-:W-:Y:S01]  /*8020*/  MUFU.EX2 R177, R177 ;  /* 0x000000b100b17308 */ /* 0x000fe20000000800 */
[----:B------:R-:W-:Y:S02]  /*8030*/  FFMA.FTZ R152, R147, c[0x0][0x2d0], -R152 ;  /* 0x0000b40093987a23 */ /* 0x000fe40000010898 */
[--C-:B------:R-:W-:Y:S02]  /*8040*/  FFMA.FTZ R176, R176, c[0x0][0x2d0], -R145.reuse ;  /* 0x0000b400b0b07a23 */ /* 0x100fe40000010891 */
[--C-:B------:R-:W-:Y:S01]  /*8050*/  FFMA.FTZ R174, R174, c[0x0][0x2d0], -R145.reuse ;  /* 0x0000b400aeae7a23 */ /* 0x100fe20000010891 */
[C---:B------:R-:W-:Y:S01]  /*8060*/  HMMA.16816.F32.BF16 R4, R100.reuse, R112, R4 ;  /* 0x000000706404723c */ /* 0x040fe20000041804 */
[----:B------:R-:W-:Y:S03]  /*8070*/  LDSM.16.MT88.4 R136, [R134+UR4+0x3100] ;  /* 0x003100048688783b */ /* 0x000fe60008004200 */
[----:B------:R2:W-:Y:S01]  /*8080*/  MUFU.EX2 R230, R152 ;  /* 0x0000009800e67308 */ /* 0x0005e20000000800 */
[----:B------:R-:W-:Y:S02]  /*8090*/  FFMA.FTZ R145, R144, c[0x0][0x2d0], -R145 ;  /* 0x0000b40090917a23 */ /* 0x000fe40000010891 */
[----:B------:R-:W-:Y:S01]  /*80a0*/  FFMA.FTZ R164, R3, R216, R164 ;  /* 0x000000d803a47223 */ /* 0x000fe200000100a4 */
[C---:B------:R-:W-:Y:S01]  /*80b0*/  HMMA.16816.F32.BF16 R8, R100.reuse, R114, R8 ;  /* 0x000000726408723c */ /* 0x040fe20000041808 */
[----:B------:R-:W-:Y:S03]  /*80c0*/  LDSM.16.MT88.4 R112, [R133+0x4900] ;  /* 0x004900008570783b */ /* 0x000fe60000004200 */
[----:B------:R-:W-:Y:S01]  /*80d0*/  FFMA.FTZ R162, R132, R217, R162 ;  /* 0x000000d984a27223 */ /* 0x000fe200000100a2 */
[----:B------:R-:W-:Y:S01]  /*80e0*/  MOV R132, R2 ;  /* 0x0000000200847202 */ /* 0x000fe20000000f00 */
[----:B------:R3:W-:Y:S01]  /*80f0*/  MUFU.EX2 R234, R145 ;  /* 0x0000009100ea7308 */ /* 0x0007e20000000800 */
[----:B------:R-:W-:Y:S01]  /*8100*/  FADD.FTZ R163, R163, R164 ;  /* 0x000000a4a3a37221 */ /* 0x000fe20000010000 */
[C---:B------:R-:W-:Y:S04]  /*8110*/  HMMA.16816.F32.BF16 R12, R100.reuse, R116, R12 ;  /* 0x00000074640c723c */ /* 0x040fe8000004180c */
[----:B------:R-:W-:Y:S02]  /*8120*/  FADD.FTZ R159, R159, R162 ;  /* 0x000000a29f9f7221 */ /* 0x000fe40000010000 */
[----:B------:R-:W-:Y:S02]  /*8130*/  FADD.FTZ R158, R158, R163 ;  /* 0x000000a39e9e7221 */ /* 0x000fe40000010000 */
[C---:B------:R-:W-:Y:S01]  /*8140*/  HMMA.16816.F32.BF16 R16, R100.reuse, R118, R16 ;  /* 0x000000766410723c */ /* 0x040fe20000041810 */
[----:B------:R-:W-:Y:S01]  /*8150*/  LDSM.16.MT88.4 R116, [R134+UR4+0x4900] ;  /* 0x004900048674783b */ /* 0x000fe20008004200 */
[----:B------:R-:W5:Y:S02]  /*8160*/  MUFU.EX2 R176, R176 ;  /* 0x000000b000b07308 */ /* 0x000f640000000800 */
[----:B------:R-:W-:Y:S02]  /*8170*/  FADD.FTZ R160, R160, R159 ;  /* 0x0000009fa0a07221 */ /* 0x000fe40000010000 */
[----:B------:R-:W-:Y:S02]  /*8180*/  FADD.FTZ R158, R161, R158 ;  /* 0x0000009ea19e7221 */ /* 0x000fe40000010000 */
[C---:B------:R-:W-:Y:S01]  /*8190*/  HMMA.16816.F32.BF16 R20, R100.reuse, R120, R20 ;  /* 0x000000786414723c */ /* 0x040fe20000041814 */
[----:B--2---:R-:W-:Y:S03]  /*81a0*/  LDSM.16.MT88.4 R152, [R133+0x3900] ;  /* 0x003900008598783b */ /* 0x004fe60000004200 */
[----:B------:R-:W2:Y:S01]  /*81b0*/  MUFU.EX2 R174, R174 ;  /* 0x000000ae00ae7308 */ /* 0x000ea20000000800 */
[----:B------:R-:W-:Y:S02]  /*81c0*/  FADD.FTZ R160, R157, R160 ;  /* 0x000000a09da07221 */ /* 0x000fe40000010000 */
[----:B------:R-:W-:Y:S01]  /*81d0*/  FADD.FTZ R169, R169, R158 ;  /* 0x0000009ea9a97221 */ /* 0x000fe20000010000 */
[C---:B------:R-:W-:Y:S01]  /*81e0*/  HMMA.16816.F32.BF16 R24, R100.reuse, R122, R24 ;  /* 0x0000007a6418723c */ /* 0x040fe20000041818 */
[----:B------:R-:W-:Y:S03]  /*81f0*/  LDSM.16.MT88.4 R120, [R134+UR4+0x1100] ;  /* 0x001100048678783b */ /* 0x000fe60008004200 */
[----:B------:R-:W-:Y:S02]  /*8200*/  FADD.FTZ R165, R165, R160 ;  /* 0x000000a0a5a57221 */ /* 0x000fe40000010000 */
[----:B------:R-:W1:Y:S01]  /*8210*/  MUFU.EX2 R178, R178 ;  /* 0x000000b200b27308 */ /* 0x000e620000000800 */
[----:B------:R-:W-:Y:S01]  /*8220*/  FADD.FTZ R170, R170, R169 ;  /* 0x000000a9aaaa7221 */ /* 0x000fe20000010000 */
[C---:B----4-:R-:W-:Y:S01]  /*8230*/  HMMA.16816.F32.BF16 R28, R100.reuse, R108, R28 ;  /* 0x0000006c641c723c */ /* 0x050fe2000004181c */
[----:B---3--:R-:W-:Y:S03]  /*8240*/  LDSM.16.MT88.4 R144, [R156+0x1900] ;  /* 0x001900009c90783b */ /* 0x008fe60000004200 */
[----:B------:R-:W-:Y:S02]  /*8250*/  FADD.FTZ R166, R166, R165 ;  /* 0x000000a5a6a67221 */ /* 0x000fe40000010000 */
[----:B------:R-:W-:Y:S02]  /*8260*/  FADD.FTZ R171, R171, R170 ;  /* 0x000000aaabab7221 */ /* 0x000fe40000010000 */
[C---:B------:R-:W-:Y:S01]  /*8270*/  HMMA.16816.F32.BF16 R32, R100.reuse, R110, R32 ;  /* 0x0000006e6420723c */ /* 0x040fe20000041820 */
[----:B------:R-:W3:Y:S03]  /*8280*/  LDSM.16.MT88.4 R108, [R135+UR4+0x4900] ;  /* 0x00490004876c783b */ /* 0x000ee60008004200 */
[----:B------:R-:W-:Y:S02]  /*8290*/  FADD.FTZ R167, R167, R166 ;  /* 0x000000a6a7a77221 */ /* 0x000fe40000010000 */
[----:B------:R-:W-:Y:S02]  /*82a0*/  FADD.FTZ R172, R172, R171 ;  /* 0x000000abacac7221 */ /* 0x000fe40000010000 */
[C---:B------:R-:W-:Y:S04]  /*82b0*/  HMMA.16816.F32.BF16 R36, R100.reuse, R124, R36 ;  /* 0x0000007c6424723c */ /* 0x040fe80000041824 */
[----:B------:R-:W-:Y:S04]  /*82c0*/  FADD.FTZ R168, R168, R167 ;  /* 0x000000a7a8a87221 */ /* 0x000fe80000010000 */
[C---:B------:R-:W-:Y:S01]  /*82d0*/  HMMA.16816.F32.BF16 R40, R100.reuse, R126, R40 ;  /* 0x0000007e6428723c */ /* 0x040fe20000041828 */
[----:B------:R-:W-:Y:S07]  /*82e0*/  LDSM.16.MT88.4 R124, [R135+UR4+0x3100] ;  /* 0x00310004877c783b */ /* 0x000fee0008004200 */
        /* <DEDUP_REMOVED lines=9> */
[C---:B---3--:R-:W-:Y:S08]  /*8380*/  HMMA.16816.F32.BF16 R68, R100.reuse, R108, R68 ;  /* 0x0000006c6444723c */ /* 0x048ff00000041844 */
[C---:B------:R-:W-:Y:S01]  /*8390*/  HMMA.16816.F32.BF16 R72, R100.reuse, R110, R72 ;  /* 0x0000006e6448723c */ /* 0x040fe20000041848 */
[----:B------:R-:W3:Y:S07]  /*83a0*/  LDSM.16.MT88.4 R108, [R135+UR4+0x1100] ;  /* 0x00110004876c783b */ /* 0x000eee0008004200 */
[C---:B------:R-:W-:Y:S08]  /*83b0*/  HMMA.16816.F32.BF16 R76, R100.reuse, R112, R76 ;  /* 0x00000070644c723c */ /* 0x040ff0000004184c */
[C---:B------:R-:W-:Y:S01]  /*83c0*/  HMMA.16816.F32.BF16 R80, R100.reuse, R114, R80 ;  /* 0x000000726450723c */ /* 0x040fe20000041850 */
[----:B------:R-:W4:Y:S07]  /*83d0*/  LDSM.16.MT88.4 R112, [R133+0x1100] ;  /* 0x001100008570783b */ /* 0x000f2e0000004200 */
[C---:B------:R-:W-:Y:S08]  /*83e0*/  HMMA.16816.F32.BF16 R84, R100.reuse, R116, R84 ;  /* 0x000000746454723c */ /* 0x040ff00000041854 */
[C---:B------:R-:W-:Y:S01]  /*83f0*/  HMMA.16816.F32.BF16 R88, R100.reuse, R118, R88 ;  /* 0x000000766458723c */ /* 0x040fe20000041858 */
[----:B------:R-:W4:Y:S07]  /*8400*/  LDSM.16.MT88.4 R116, [R156+0x1100] ;  /* 0x001100009c74783b */ /* 0x000f2e0000004200 */
[C---:B-1----:R-:W-:Y:S08]  /*8410*/  HMMA.16816.F32.BF16 R92, R100.reuse, R104, R92 ;  /* 0x00000068645c723c */ /* 0x042ff0000004185c */
[----:B------:R-:W-:Y:S01]  /*8420*/  HMMA.16816.F32.BF16 R96, R100, R106, R96 ;  /* 0x0000006a6460723c */ /* 0x000fe20000041860 */
[----:B------:R-:W1:Y:S06]  /*8430*/  LDSM.16.MT88.4 R104, [R156+0x3100] ;  /* 0x003100009c68783b */ /* 0x000e6c0000004200 */
[----:B------:R-:W-:Y:S01]  /*8440*/  F2FP.BF16.PACK_AB R100, R180, R173 ;  /* 0x000000adb464723e */ /* 0x000fe200000010ff */
[----:B------:R-:W-:Y:S01]  /*8450*/  FADD.FTZ R173, R173, R168 ;  /* 0x000000a8adad7221 */ /* 0x000fe20000010000 */
[----:B------:R-:W-:Y:S03]  /*8460*/  F2FP.BF16.PACK_AB R102, R182, R175 ;  /* 0x000000afb666723e */ /* 0x000fe600000010ff */
[----:B-----5:R-:W-:Y:S01]  /*8470*/  F2FP.BF16.PACK_AB R101, R176, R177 ;  /* 0x000000b1b065723e */ /* 0x020fe200000010ff */
[----:B------:R-:W-:Y:S01]  /*8480*/  FADD.FTZ R177, R177, R172 ;  /* 0x000000acb1b17221 */ /* 0x000fe20000010000 */
[----:B--2---:R-:W-:Y:S01]  /*8490*/  F2FP.BF16.PACK_AB R103, R179, R174 ;  /* 0x000000aeb367723e */ /* 0x004fe200000010ff */
[----:B------:R-:W-:Y:S02]  /*84a0*/  FADD.FTZ R180, R180, R173 ;  /* 0x000000adb4b47221 */ /* 0x000fe40000010000 */
[----:B------:R-:W-:Y:S02]  /*84b0*/  FADD.FTZ R177, R176, R177 ;  /* 0x000000b1b0b17221 */ /* 0x000fe40000010000 */
[----:B------:R-:W-:Y:S02]  /*84c0*/  FADD.FTZ R175, R175, R180 ;  /* 0x000000b4afaf7221 */ /* 0x000fe40000010000 */
[C---:B---3--:R-:W-:Y:S03]  /*84d0*/  HMMA.16816.F32.BF16 R4, R100.reuse, R108, R4 ;  /* 0x0000006c6404723c */ /* 0x048fe60000041804 */
[----:B------:R-:W-:Y:S02]  /*84e0*/  FADD.FTZ R174, R174, R177 ;  /* 0x000000b1aeae7221 */ /* 0x000fe40000010000 */
[----:B------:R-:W-:Y:S02]  /*84f0*/  FADD.FTZ R175, R182, R175 ;  /* 0x000000afb6af7221 */ /* 0x000fe40000010000 */
[----:B------:R-:W-:Y:S01]  /*8500*/  FADD.FTZ R174, R179, R174 ;  /* 0x000000aeb3ae7221 */ /* 0x000fe20000010000 */
[C---:B------:R-:W-:Y:S01]  /*8510*/  HMMA.16816.F32.BF16 R8, R100.reuse, R110, R8 ;  /* 0x0000006e6408723c */ /* 0x040fe20000041808 */
[----:B------:R-:W2:Y:S07]  /*8520*/  LDSM.16.MT88.4 R108, [R135+UR4+0x5100] ;  /* 0x00510004876c783b */ /* 0x000eae0008004200 */
[C---:B----4-:R-:W-:Y:S08]  /*8530*/  HMMA.16816.F32.BF16 R12, R100.reuse, R112, R12 ;  /* 0x00000070640c723c */ /* 0x050ff0000004180c */
[C---:B------:R-:W-:Y:S01]  /*8540*/  HMMA.16816.F32.BF16 R16, R100.reuse, R114, R16 ;  /* 0x000000726410723c */ /* 0x040fe20000041810 */
[----:B------:R-:W3:Y:S07]  /*8550*/  LDSM.16.MT88.4 R112, [R133+0x5100] ;  /* 0x005100008570783b */ /* 0x000eee0000004200 */
[C---:B------:R-:W-:Y:S08]  /*8560*/  HMMA.16816.F32.BF16 R20, R100.reuse, R120, R20 ;  /* 0x000000786414723c */ /* 0x040ff00000041814 */
[C---:B------:R-:W-:Y:S08]  /*8570*/  HMMA.16816.F32.BF16 R24, R100.reuse, R122, R24 ;  /* 0x0000007a6418723c */ /* 0x040ff00000041818 */
        /* <DEDUP_REMOVED lines=14> */
[C---:B-1----:R-:W-:Y:S04]  /*8660*/  HMMA.16816.F32.BF16 R60, R100.reuse, R104, R60 ;  /* 0x00000068643c723c */ /* 0x042fe8000004183c */
[----:B------:R-:W-:Y:S01]  /*8670*/  F2FP.BF16.PACK_AB R139, R234, R233 ;  /* 0x000000e9ea8b723e */ /* 0x000fe200000010ff */
[----:B------:R-:W-:Y:S02]  /*8680*/  FADD.FTZ R191, R191, R174 ;  /* 0x000000aebfbf7221 */ /* 0x000fe40000010000 */
[----:B------:R-:W-:Y:S01]  /*8690*/  FADD.FTZ R178, R181, R178 ;  /* 0x000000b2b5b27221 */ /* 0x000fe20000010000 */
[C---:B------:R-:W-:Y:S01]  /*86a0*/  HMMA.16816.F32.BF16 R64, R100.reuse, R106, R64 ;  /* 0x0000006a6440723c */ /* 0x040fe20000041840 */
[----:B------:R-:W1:Y:S03]  /*86b0*/  LDSM.16.MT88.4 R104, [R156+0x5100] ;  /* 0x005100009c68783b */ /* 0x000e660000004200 */
        /* <DEDUP_REMOVED lines=8> */
[C---:B---3--:R-:W-:Y:S08]  /*8740*/  HMMA.16816.F32.BF16 R76, R100.reuse, R112, R76 ;  /* 0x00000070644c723c */ /* 0x048ff0000004184c */
[C---:B------:R-:W-:Y:S08]  /*8750*/  HMMA.16816.F32.BF16 R80, R100.reuse, R114, R80 ;  /* 0x000000726450723c */ /* 0x040ff00000041850 */
[C---:B----4-:R-:W-:Y:S08]  /*8760*/  HMMA.16816.F32.BF16 R84, R100.reuse, R116, R84 ;  /* 0x000000746454723c */ /* 0x050ff00000041854 */
[C---:B------:R-:W-:Y:S08]  /*8770*/  HMMA.16816.F32.BF16 R88, R100.reuse, R118, R88 ;  /* 0x000000766458723c */ /* 0x040ff00000041858 */
[C---:B-1----:R-:W-:Y:S08]  /*8780*/  HMMA.16816.F32.BF16 R92, R100.reuse, R104, R92 ;  /* 0x00000068645c723c */ /* 0x042ff0000004185c */
[----:B------:R-:W-:Y:S08]  /*8790*/  HMMA.16816.F32.BF16 R96, R100, R106, R96 ;  /* 0x0000006a6460723c */ /* 0x000ff00000041860 */
[C---:B------:R-:W-:Y:S01]  /*87a0*/  HMMA.16816.F32.BF16 R128, R136.reuse, R124, R4 ;  /* 0x0000007c8880723c */ /* 0x040fe20000041804 */
[----:B------:R-:W1:Y:S07]  /*87b0*/  LDSM.16.MT88.4 R4, [R134+UR4+0x3900] ;  /* 0x003900048604783b */ /* 0x000e6e0008004200 */
[C---:B------:R-:W-:Y:S01]  /*87c0*/  HMMA.16816.F32.BF16 R124, R136.reuse, R126, R8 ;  /* 0x0000007e887c723c */ /* 0x040fe20000041808 */
[----:B------:R-:W3:Y:S07]  /*87d0*/  LDSM.16.MT88.4 R8, [R156+0x3900] ;  /* 0x003900009c08783b */ /* 0x000eee0000004200 */
[C---:B--2---:R-:W-:Y:S07]  /*87e0*/  HMMA.16816.F32.BF16 R120, R136.reuse, R108, R12 ;  /* 0x0000006c8878723c */ /* 0x044fee000004180c */
[----:B------:R-:W-:Y:S01]  /*87f0*/  IADD3 R12, R220, -0x2, RZ ;  /* 0xfffffffedc0c7810 */ /* 0x000fe20007ffe0ff */
[C---:B------:R-:W-:Y:S03]  /*8800*/  HMMA.16816.F32.BF16 R116, R136.reuse, R110, R16 ;  /* 0x0000006e8874723c */ /* 0x040fe60000041810 */
[C---:B------:R-:W-:Y:S05]  /*8810*/  ISETP.GE.AND P0, PT, R12.reuse, R193, PT ;  /* 0x000000c10c00720c */ /* 0x040fea0003f06270 */
[C---:B------:R-:W-:Y:S08]  /*8820*/  HMMA.16816.F32.BF16 R112, R136.reuse, R140, R20 ;  /* 0x0000008c8870723c */ /* 0x040ff00000041814 */
[C---:B------:R-:W-:Y:S04]  /*8830*/  HMMA.16816.F32.BF16 R108, R136.reuse, R142, R24 ;  /* 0x0000008e886c723c */ /* 0x040fe80000041818 */
[----:B------:R-:W-:Y:S01]  /*8840*/  @P0 SHF.R.S32.HI R16, RZ, 0x1f, R12 ;  /* 0x0000001fff100819 */ /* 0x000fe2000001140c */
[----:B------:R-:W-:Y:S03]  /*8850*/  @P0 IMAD.WIDE.U32 R18, R12, c[0x0][0x1e0], RZ ;  /* 0x000078000c120a25 */ /* 0x000fe600078e00ff */
[C---:B------:R-:W-:Y:S04]  /*8860*/  HMMA.16816.F32.BF16 R104, R136.reuse, R144, R28 ;  /* 0x000000908868723c */ /* 0x040fe8000004181c */
[----:B------:R-:W-:Y:S01]  /*8870*/  @P0 SHF.L.U32 R24, R18, 0x6, RZ ;  /* 0x0000000612180819 */ /* 0x000fe200000006ff */
[----:B------:R-:W-:Y:S03]  /*8880*/  @P0 IMAD R16, R16, c[0x0][0x1e0], RZ ;  /* 0x0000780010100a24 */ /* 0x000fe600078e02ff */
[C---:B------:R-:W-:Y:S04]  /*8890*/  HMMA.16816.F32.BF16 R100, R136.reuse, R146, R32 ;  /* 0x000000928864723c */ /* 0x040fe80000041820 */
[----:B------:R-:W-:Y:S02]  /*88a0*/  @P0 IMAD R16, R12, c[0x0][0x1e4], R16 ;  /* 0x000079000c100a24 */ /* 0x000fe400078e0210 */
[----:B------:R-:W2:Y:S02]  /*88b0*/  LDSM.16.MT88.4 R12, [R135+UR4+0x5900] ;  /* 0x00590004870c783b */ /* 0x000ea40008004200 */
[C---:B------:R-:W-:Y:S04]  /*88c0*/  HMMA.16816.F32.BF16 R36, R136.reuse, R148, R36 ;  /* 0x000000948824723c */ /* 0x040fe80000041824 */
[----:B------:R-:W-:Y:S02]  /*88d0*/  @P0 IADD3 R25, R19, R16, RZ ;  /* 0x0000001013190210 */ /* 0x000fe40007ffe0ff */
[----:B------:R-:W-:Y:S02]  /*88e0*/  @P0 IADD3 R16, P1, R24, R206, RZ ;  /* 0x000000ce18100210 */ /* 0x000fe40007f3e0ff */
[C---:B------:R-:W-:Y:S04]  /*88f0*/  HMMA.16816.F32.BF16 R40, R136.reuse, R150, R40 ;  /* 0x000000968828723c */ /* 0x040fe80000041828 */
[----:B------:R-:W-:Y:S04]  /*8900*/  @P0 SHF.L.U64.HI R25, R18, 0x6, R25 ;  /* 0x0000000612190819 */ /* 0x000fe80000010219 */
[C---:B------:R-:W-:Y:S08]  /*8910*/  HMMA.16816.F32.BF16 R44, R136.reuse, R152, R44 ;  /* 0x00000098882c723c */ /* 0x040ff0000004182c */
[C---:B------:R-:W-:Y:S08]  /*8920*/  HMMA.16816.F32.BF16 R48, R136.reuse, R154, R48 ;  /* 0x0000009a8830723c */ /* 0x040ff00000041830 */
[C---:B-1----:R-:W-:Y:S07]  /*8930*/  HMMA.16816.F32.BF16 R52, R136.reuse, R4, R52 ;  /* 0x000000048834723c */ /* 0x042fee0000041834 */
[C---:B------:R-:W-:Y:S01]  /*8940*/  @P0 IADD3.X R5, R25.reuse, R213, RZ, P1, !PT ;  /* 0x000000d519050210 */ /* 0x040fe20000ffe4ff */
[C---:B------:R-:W-:Y:S04]  /*8950*/  HMMA.16816.F32.BF16 R56, R136.reuse, R6, R56 ;  /* 0x000000068838723c */ /* 0x040fe80000041838 */
[C---:B------:R-:W-:Y:S04]  /*8960*/  @P0 LEA R20, P1, R16.reuse, c[0x0][0x1c8], 0x1 ;  /* 0x0000720010140a11 */ /* 0x040fe800078208ff */
[C---:B---3--:R-:W-:Y:S04]  /*8970*/  HMMA.16816.F32.BF16 R60, R136.reuse, R8, R60 ;  /* 0x00000008883c723c */ /* 0x048fe8000004183c */
[----:B------:R-:W-:Y:S02]  /*8980*/  @P0 LEA.HI.X R21, R16, c[0x0][0x1cc], R5, 0x1, P1 ;  /* 0x0000730010150a11 */ /* 0x000fe400008f0c05 */
[----:B------:R-:W1:Y:S01]  /*8990*/  LDSM.16.MT88.4 R16, [R133+0x5900] ;  /* 0x005900008510783b */ /* 0x000e620000004200 */
[----:B------:R-:W-:Y:S01]  /*89a0*/  @P0 IADD3 R4, P1, R24, R225, RZ ;  /* 0x000000e118040210 */ /* 0x000fe20007f3e0ff */
[C---:B------:R-:W-:Y:S04]  /*89b0*/  HMMA.16816.F32.BF16 R64, R136.reuse, R10, R64 ;  /* 0x0000000a8840723c */ /* 0x040fe80000041840 */
[C---:B------:R-:W-:Y:S02]  /*89c0*/  @P0 IADD3.X R5, R25.reuse, R224, RZ, P1, !PT ;  /* 0x000000e019050210 */ /* 0x040fe40000ffe4ff */
[C---:B------:R-:W-:Y:S02]  /*89d0*/  @P0 LEA R22, P1, R4.reuse, c[0x0][0x1c8], 0x1 ;  /* 0x0000720004160a11 */ /* 0x040fe400078208ff */
[C---:B--2---:R-:W-:Y:S04]  /*89e0*/  HMMA.16816.F32.BF16 R68, R136.reuse, R12, R68 ;  /* 0x0000000c8844723c */ /* 0x044fe80000041844 */
[----:B------:R-:W-:Y:S02]  /*89f0*/  @P0 LEA.HI.X R23, R4, c[0x0][0x1cc], R5, 0x1, P1 ;  /* 0x0000730004170a11 */ /* 0x000fe400008f0c05 */
[----:B------:R-:W-:Y:S02]  /*8a00*/  @P0 IADD3 R5, P1, R24, R223, RZ ;  /* 0x000000df18050210 */ /* 0x000fe40007f3e0ff */
[C---:B------:R-:W-:Y:S04]  /*8a10*/  HMMA.16816.F32.BF16 R72, R136.reuse, R14, R72 ;  /* 0x0000000e8848723c */ /* 0x040fe80000041848 */
[----:B------:R-:W-:Y:S02]  /*8a20*/  @P0 IADD3.X R4, R25, R222, RZ, P1, !PT ;  /* 0x000000de19040210 */ /* 0x000fe40000ffe4ff */
[C---:B------:R-:W-:Y:S06]  /*8a30*/  @P0 LEA R26, P1, R5.reuse, c[0x0][0x1c8], 0x1 ;  /* 0x00007200051a0a11 */ /* 0x040fec00078208ff */
[----:B------:R-:W-:Y:S02]  /*8a40*/  @P0 LEA.HI.X R27, R5, c[0x0][0x1cc], R4, 0x1, P1 ;  /* 0x00007300051b0a11 */ /* 0x000fe400008f0c04 */
[----:B------:R-:W2:Y:S01]  /*8a50*/  LDSM.16.MT88.4 R4, [R134+UR4+0x5900] ;  /* 0x005900048604783b */ /* 0x000ea20008004200 */
[----:B------:R-:W-:Y:S04]  /*8a60*/  @P0 IADD3 R24, P1, R200, R24, RZ ;  /* 0x00000018c8180210 */ /* 0x000fe80007f3e0ff */
[----:B------:R-:W-:Y:S02]  /*8a70*/  @P0 IADD3.X R25, R199, R25, RZ, P1, !PT ;  /* 0x00000019c7190210 */ /* 0x000fe40000ffe4ff */
[----:B------:R-:W-:Y:S01]  /*8a80*/  @P0 IADD3 R8, P1, R24, R206, RZ ;  /* 0x000000ce18080210 */ /* 0x000fe20007f3e0ff */
[C---:B-1----:R-:W-:Y:S03]  /*8a90*/  HMMA.16816.F32.BF16 R76, R136.reuse, R16, R76 ;  /* 0x00000010884c723c */ /* 0x042fe6000004184c */
[----:B------:R-:W-:Y:S02]  /*8aa0*/  @P0 IADD3.X R9, R25, R213, RZ, P1, !PT ;  /* 0x000000d519090210 */ /* 0x000fe40000ffe4ff */
[C---:B------:R-:W-:Y:S03]  /*8ab0*/  @P0 LEA R12, P1, R8.reuse, c[0x0][0x1c8], 0x1 ;  /* 0x00007200080c0a11 */ /* 0x040fe600078208ff */
[C---:B------:R-:W-:Y:S04]  /*8ac0*/  HMMA.16816.F32.BF16 R80, R136.reuse, R18, R80 ;  /* 0x000000128850723c */ /* 0x040fe80000041850 */
[----:B------:R-:W-:Y:S02]  /*8ad0*/  @P0 LEA.HI.X R13, R8, c[0x0][0x1cc], R9, 0x1, P1 ;  /* 0x00007300080d0a11 */ /* 0x000fe400008f0c09 */
[----:B------:R-:W1:Y:S01]  /*8ae0*/  LDSM.16.MT88.4 R8, [R156+0x5900] ;  /* 0x005900009c08783b */ /* 0x000e620000004200 */
[----:B------:R-:W-:Y:S01]  /*8af0*/  @P0 IADD3 R3, P1, R24, R225, RZ ;  /* 0x000000e118030210 */ /* 0x000fe20007f3e0ff */
[----:B------:R-:W-:Y:S04]  /*8b00*/  @P0 IMAD R18, R215, 0x3000, R201 ;  /* 0x00003000d7120824 */ /* 0x000fe800078e02c9 */
[----:B------:R-:W-:Y:S02]  /*8b10*/  @P0 IADD3.X R16, R25, R224, RZ, P1, !PT ;  /* 0x000000e019100210 */ /* 0x000fe40000ffe4ff */
[C---:B------:R-:W-:Y:S04]  /*8b20*/  @P0 LEA R14, P1, R3.reuse, c[0x0][0x1c8], 0x1 ;  /* 0x00007200030e0a11 */ /* 0x040fe800078208ff */
[----:B------:R-:W-:Y:S02]  /*8b30*/  @P0 LEA.HI.X R15, R3, c[0x0][0x1cc], R16, 0x1, P1 ;  /* 0x00007300030f0a11 */ /* 0x000fe400008f0c10 */
[----:B------:R-:W-:Y:S02]  /*8b40*/  @P0 SHF.L.U32 R3, R18, 0x1, RZ ;  /* 0x0000000112030819 */ /* 0x000fe400000006ff */
[----:B------:R-:W-:Y:S01]  /*8b50*/  @P0 IADD3 R24, P1, R24, R223, RZ ;  /* 0x000000df18180210 */ /* 0x000fe20007f3e0ff */
[C---:B--2---:R-:W-:Y:S02]  /*8b60*/  HMMA.16816.F32.BF16 R84, R136.reuse, R4, R84 ;  /* 0x000000048854723c */ /* 0x044fe40000041854 */
[----:B------:R-:W-:Y:S01]  /*8b70*/  @!PT LDS RZ, [RZ] ;  /* 0x00000000fffff984 */ /* 0x000fe20000000800 */
[----:B------:R-:W-:Y:S01]  /*8b80*/  @!PT LDS RZ, [RZ] ;  /* 0x00000000fffff984 */ /* 0x000fe20000000800 */
[----:B------:R-:W-:Y:S01]  /*8b90*/  @!PT LDS RZ, [RZ] ;  /* 0x00000000fffff984 */ /* 0x000fe20000000800 */
[----:B------:R2:W-:Y:S01]  /*8ba0*/  @P0 LDGSTS.E.BYPASS.LTC128B.128 [R3+0xc100], [R20.64], !P5 ;  /* 0x0c10000014030fae */ /* 0x0005e2000e901d48 */
[----:B------:R-:W-:Y:S02]  /*8bb0*/  @P0 IADD3.X R25, R25, R222, RZ, P1, !PT ;  /* 0x000000de19190210 */ /* 0x000fe40000ffe4ff */
[C---:B------:R-:W-:Y:S03]  /*8bc0*/  @P0 LEA R16, P1, R24.reuse, c[0x0][0x1c8], 0x1 ;  /* 0x0000720018100a11 */ /* 0x040fe600078208ff */
[C---:B------:R-:W-:Y:S02]  /*8bd0*/  HMMA.16816.F32.BF16 R88, R136.reuse, R6, R88 ;  /* 0x000000068858723c */ /* 0x040fe40000041858 */
[----:B------:R2:W-:Y:S02]  /*8be0*/  @P0 LDGSTS.E.BYPASS.LTC128B.128 [R3+0xe100], [R22.64], !P4 ;  /* 0x0e10000016030fae */ /* 0x0005e4000e101d48 */
[----:B------:R-:W-:Y:S06]  /*8bf0*/  @P0 LEA.HI.X R17, R24, c[0x0][0x1cc], R25, 0x1, P1 ;  /* 0x0000730018110a11 */ /* 0x000fec00008f0c19 */
[----:B------:R2:W-:Y:S01]  /*8c00*/  @P0 LDGSTS.E.BYPASS.LTC128B.128 [R3+0x10100], [R26.64], !P6 ;  /* 0x101000001a030fae */ /* 0x0005e2000f101d48 */
[C---:B-1----:R-:W-:Y:S07]  /*8c10*/  HMMA.16816.F32.BF16 R92, R136.reuse, R8, R92 ;  /* 0x00000008885c723c */ /* 0x042fee000004185c */
[----:B------:R2:W-:Y:S01]  /*8c20*/  @P0 LDGSTS.E.BYPASS.LTC128B.128 [R3+0xd100], [R12.64], !P5 ;  /* 0x0d1000000c030fae */ /* 0x0005e2000e901d48 */
[----:B------:R-:W-:Y:S07]  /*8c30*/  HMMA.16816.F32.BF16 R96, R136, R10, R96 ;  /* 0x0000000a8860723c */ /* 0x000fee0000041860 */
[----:B------:R2:W-:Y:S08]  /*8c40*/  @P0 LDGSTS.E.BYPASS.LTC128B.128 [R3+0xf100], [R14.64], !P4 ;  /* 0x0f1000000e030fae */ /* 0x0005f0000e101d48 */
[----:B------:R2:W-:Y:S01]  /*8c50*/  @P0 LDGSTS.E.BYPASS.LTC128B.128 [R3+0x11100], [R16.64], !P6 ;  /* 0x1110000010030fae */ /* 0x0005e2000f101d48 */
[C---:B------:R-:W-:Y:S02]  /*8c60*/  ISETP.GT.AND P0, PT, R220.reuse, R231, PT ;  /* 0x000000e7dc00720c */ /* 0x040fe40003f04270 */
[----:B------:R-:W-:Y:S05]  /*8c70*/  IADD3 R220, R220, -0x1, RZ ;  /* 0xffffffffdcdc7810 */ /* 0x000fea0007ffe0ff */
[----:B------:R-:W0:Y:S01]  /*8c80*/  LDGDEPBAR ;  /* 0x00000000000079af */ /* 0x000e220000000000 */
[----:B--2---:R-:W-:Y:S05]  /*8c90*/  MOV R3, R0 ;  /* 0x0000000000037202 */ /* 0x004fea0000000f00 */
[----:B------:R-:W-:-:S05]  /*8ca0*/  @P0 BRA `(.L_x_890) ;  /* 0xffffc76000000947 */ /* 0x000fca000383ffff */
.L_x_881:
[----:B------:R-:W-:Y:S02]  /*8cb0*/  ISETP.NE.AND P1, PT, R196, 0x1, PT ;  /* 0x00000001c400780c */ /* 0x000fe40003f25270 */
[----:B------:R-:W-:-:S02]  /*8cc0*/  LEA R6, R219, 0x7f, 0x7 ;  /* 0x0000007fdb067811 */ /* 0x000fc400078e38ff */
[----:B------:R-:W-:Y:S02]  /*8cd0*/  ISETP.GE.AND P0, PT, R195, 0x1, PT ;  /* 0x00000001c300780c */ /* 0x000fe40003f06270 */
[----:B------:R-:W-:-:S07]  /*8ce0*/  IADD3 R3, R194, 0x1, -R203 ;  /* 0x00000001c2037810 */ /* 0x000fce0007ffe8cb */
[----:B------:R-:W-:-:S05]  /*8cf0*/  @P1 IMAD.HI.U32 R4, R6, c[0x0][0x2c8], RZ ;  /* 0x0000b20006041a27 */ /* 0x000fca00078e00ff */
[----:B------:R-:W-:-:S05]  /*8d00*/  @P1 SHF.R.U32.HI R6, RZ, c[0x0][0x2cc], R4 ;  /* 0x0000b300ff061a19 */ /* 0x000fca0000011604 */
[----:B------:R-:W-:-:S05]  /*8d10*/  IMAD.IADD R5, R3, 0x1, R6 ;  /* 0x0000000103057824 */ /* 0x000fca00078e0206 */
[----:B------:R-:W-:Y:S01]  /*8d20*/  IADD3 R4, R5, -c[0x0][0x324], RZ ;  /* 0x8000c90005047a10 */ /* 0x000fe20007ffe0ff */
[----:B------:R-:W-:Y:S05]  /*8d30*/  @!P0 BRA `(.L_x_891) ;  /* 0x000000f000008947 */ /* 0x000fea0003800000 */
        /* <DEDUP_REMOVED lines=9> */
.L_x_892:
[----:B------:R-:W-:-:S04]  /*8dd0*/  MOV R3, c[0x0][0x32c] ;  /* 0x0000cb0000037a02 */ /* 0x000fc80000000f00 */
[----:B------:R-:W-:-:S13]  /*8de0*/  ISETP.NE.AND P0, PT, R3, 0x1, PT ;  /* 0x000000010300780c */ /* 0x000fda0003f05270 */
[----:B------:R-:W-:-:S05]  /*8df0*/  @P0 IMAD.HI.U32 R3, R5, c[0x0][0x330], RZ ;  /* 0x0000cc0005030a27 */ /* 0x000fca00078e00ff */
[----:B------:R-:W-:-:S05]  /*8e00*/  @P0 SHF.R.U32.HI R5, RZ, c[0x0][0x334], R3 ;  /* 0x0000cd00ff050a19 */ /* 0x000fca0000011603 */
.L_x_893:
[----:B------:R-:W-:-:S05]  /*8e10*/  IMAD R5, R5, c[0x0][0x32c], RZ ;  /* 0x0000cb0005057a24 */ /* 0x000fca00078e02ff */
[----:B------:R-:W-:-:S04]  /*8e20*/  IMNMX R4, R4, R5, !PT ;  /* 0x0000000504047217 */ /* 0x000fc80007800200 */
.L_x_891:
[----:B------:R-:W-:-:S04]  /*8e30*/  IADD3 R4, R4, 0x3f, RZ ;  /* 0x0000003f04047810 */ /* 0x000fc80007ffe0ff */
[----:B------:R-:W-:-:S04]  /*8e40*/  SHF.R.S32.HI R3, RZ, 0x1f, R4 ;  /* 0x0000001fff037819 */ /* 0x000fc80000011404 */
[----:B------:R-:W-:-:S04]  /*8e50*/  LEA.HI R4, R3, R4, RZ, 0x6 ;  /* 0x0000000403047211 */ /* 0x000fc800078f30ff */
[----:B------:R-:W-:-:S04]  /*8e60*/  SHF.R.S32.HI R4, RZ, 0x6, R4 ;  /* 0x00000006ff047819 */ /* 0x000fc80000011404 */
[----:B------:R-:W-:-:S04]  /*8e70*/  IMNMX R229, R193, R4, !PT ;  /* 0x00000004c1e57217 */ /* 0x000fc80007800200 */
[----:B------:R-:W-:-:S13]  /*8e80*/  ISETP.GE.AND P0, PT, R220, R229, PT ;  /* 0x000000e5dc00720c */ /* 0x000fda0003f06270 */
[----:B------:R-:W-:Y:S05]  /*8e90*/  @!P0 BRA `(.L_x_894) ;  /* 0x00002f1000008947 */ /* 0x000fea0003800000 */
[----:B------:R-:W-:Y:S01]  /*8ea0*/  IMAD.MOV.U32 R189, RZ, RZ, 0x20 ;  /* 0x00000020ffbd7424 */ /* 0x000fe200078e00ff */
[----:B------:R-:W-:Y:S01]  /*8eb0*/  LOP3.LUT P0, RZ, R218, 0x2, RZ, 0xc0, !PT ;  /* 0x00000002daff7812 */ /* 0x000fe2000780c0ff */
[----:B------:R-:W-:Y:S01]  /*8ec0*/  IMAD.MOV.U32 R3, RZ, RZ, R0 ;  /* 0x000000ffff037224 */ /* 0x000fe200078e0000 */
[C---:B------:R-:W-:Y:S01]  /*8ed0*/  IADD3 R227, P1, R204.reuse, 0x40, RZ ;  /* 0x00000040cce37810 */ /* 0x040fe20007f3e0ff */
[----:B------:R-:W-:Y:S01]  /*8ee0*/  IMAD.MOV.U32 R228, RZ, RZ, R220 ;  /* 0x000000ffffe47224 */ /* 0x000fe200078e00dc */
[----:B------:R-:W-:Y:S02]  /*8ef0*/  SEL R189, R189, 0xffffffe0, !P0 ;  /* 0xffffffe0bdbd7807 */ /* 0x000fe40004000000 */
[----:B------:R-:W-:Y:S01]  /*8f00*/  IADD3 R225, P0, R204, 0x80, RZ ;  /* 0x00000080cce17810 */ /* 0x000fe20007f1e0ff */
[--C-:B------:R-:W-:Y:S01]  /*8f10*/  IMAD.X R226, RZ, RZ, R209.reuse, P1 ;  /* 0x000000ffffe27224 */ /* 0x100fe200008e06d1 */
[C---:B------:R-:W-:Y:S02]  /*8f20*/  IADD3 R223, P1, R206.reuse, 0x40, RZ ;  /* 0x00000040cedf7810 */ /* 0x040fe40007f3e0ff */
[----:B------:R-:W-:Y:S01]  /*8f30*/  MOV R133, R2 ;  /* 0x0000000200857202 */ /* 0x000fe20000000f00 */
[----:B------:R-:W-:Y:S01]  /*8f40*/  IMAD.X R224, RZ, RZ, R209, P0 ;  /* 0x000000ffffe07224 */ /* 0x000fe200000e06d1 */
[----:B------:R-:W-:Y:S01]  /*8f50*/  IADD3 R221, P0, R206, 0x80, RZ ;  /* 0x00000080cedd7810 */ /* 0x000fe20007f1e0ff */
[----:B------:R-:W-:-:S03]  /*8f60*/  IMAD.X R222, RZ, RZ, R213, P1 ;  /* 0x000000ffffde7224 */ /* 0x000fc600008e06d5 */
[----:B------:R-:W-:Y:S02]  /*8f70*/  IADD3.X R219, RZ, R213, RZ, P0, !PT ;  /* 0x000000d5ffdb7210 */ /* 0x000fe400007fe4ff */
.L_x_895:
[----:B------:R-:W-:Y:S04]  /*8f80*/  DEPBAR.LE SB0, 0x2 ;  /* 0x000080800000791a */ /* 0x000fe80000000000 */
[----:B------:R-:W-:Y:S01]  /*8f90*/  BAR.SYNC.DEFER_BLOCKING 0x0 ;  /* 0x0000000000007b1d */ /* 0x000fe20000010000 */
[----:B------:R-:W-:Y:S01]  /*8fa0*/  ISETP.GE.AND P0, PT, R193, R228, PT ;  /* 0x000000e4c100720c */ /* 0x000fe20003f06270 */
[----:B------:R-:W-:Y:S01]  /*8fb0*/  UIMAD UR4, UR5, 0x6000, URZ ;  /* 0x00006000050478a4 */ /* 0x000fe2000f8e023f */
[----:B------:R-:W-:Y:S01]  /*8fc0*/  IADD3 R220, R228, -0x1, RZ ;  /* 0xffffffffe4dc7810 */ /* 0x000fe20007ffe0ff */
[----:B------:R-:W-:Y:S02]  /*8fd0*/  UIADD3 UR7, UR5, 0x1, URZ ;  /* 0x0000000105077890 */ /* 0x000fe4000fffe03f */
[----:B------:R-:W-:Y:S02]  /*8fe0*/  UISETP.GE.AND UP0, UPT, UR5, 0x1, UPT ;  /* 0x000000010500788c */ /* 0x000fe4000bf06270 */
[----:B------:R-:W-:Y:S02]  /*8ff0*/  IADD3 R132, R188, UR4, RZ ;  /* 0x00000004bc847c10 */ /* 0x000fe4000fffe0ff */
[----:B------:R-:W-:Y:S02]  /*9000*/  USEL UR5, UR7, URZ, !UP0 ;  /* 0x0000003f07057287 */ /* 0x000fe4000c000000 */
[----:B------:R-:W-:Y:S02]  /*9010*/  IADD3 R191, R189, R132, RZ ;  /* 0x00000084bdbf7210 */ /* 0x000fe40007ffe0ff */
[----:B------:R-:W-:Y:S01]  /*9020*/  @!P0 SHF.R.S32.HI R29, RZ, 0x1f, R220 ;  /* 0x0000001fff1d8819 */ /* 0x000fe200000114dc */
[----:B------:R-:W-:Y:S04]  /*9030*/  @!P0 IMAD.WIDE.U32 R4, R220, c[0x0][0x208], RZ ;  /* 0x00008200dc048a25 */ /* 0x000fe800078e00ff */
[----:B------:R-:W-:Y:S01]  /*9040*/  @!P0 IMAD R29, R29, c[0x0][0x208], RZ ;  /* 0x000082001d1d8a24 */ /* 0x000fe200078e02ff */
[----:B------:R-:W-:Y:S01]  /*9050*/  @!P0 SHF.L.U32 R0, R4, 0x6, RZ ;  /* 0x0000000604008819 */ /* 0x000fe200000006ff */
[----:B------:R-:W-:Y:S02]  /*9060*/  @!P0 IMAD R171, R215, 0x6000, R214 ;  /* 0x00006000d7ab8824 */ /* 0x000fe400078e02d6 */
[----:B------:R-:W-:Y:S01]  /*9070*/  @!P0 IMAD R29, R220, c[0x0][0x20c], R29 ;  /* 0x00008300dc1d8a24 */ /* 0x000fe200078e021d */
[----:B------:R-:W-:Y:S04]  /*9080*/  LDSM.16.M88.4 R32, [R190] ;  /* 0x00000000be20783b */ /* 0x000fe80000000200 */
[----:B------:R-:W-:Y:S02]  /*9090*/  @!P0 IADD3 R29, R5, R29, RZ ;  /* 0x0000001d051d8210 */ /* 0x000fe40007ffe0ff */
[----:B------:R-:W-:Y:S02]  /*90a0*/  @!P0 IADD3 R5, P1, R0, R204, RZ ;  /* 0x000000cc00058210 */ /* 0x000fe40007f3e0ff */
[----:B------:R-:W1:Y:S01]  /*90b0*/  LDSM.16.M88.4 R8, [R188+UR4+0xc100] ;  /* 0x00c10004bc08783b */ /* 0x000e620008000200 */
[----:B------:R-:W-:Y:S04]  /*90c0*/  @!P0 SHF.L.U64.HI R29, R4, 0x6, R29 ;  /* 0x00000006041d8819 */ /* 0x000fe8000001021d */
[----:B------:R-:W-:Y:S02]  /*90d0*/  @!P0 IADD3.X R2, R29, R209, RZ, P1, !PT ;  /* 0x000000d11d028210 */ /* 0x000fe40000ffe4ff */
[C---:B------:R-:W-:Y:S01]  /*90e0*/  @!P0 LEA R168, P1, R5.reuse, c[0x0][0x1f8], 0x1 ;  /* 0x00007e0005a88a11 */ /* 0x040fe200078208ff */
[----:B------:R-:W2:Y:S03]  /*90f0*/  LDSM.16.M88.4 R16, [R188+UR4+0xc900] ;  /* 0x00c90004bc10783b */ /* 0x000ea60008000200 */
[----:B------:R-:W-:Y:S02]  /*9100*/  @!P0 LEA.HI.X R169, R5, c[0x0][0x1fc], R2, 0x1, P1 ;  /* 0x00007f0005a98a11 */ /* 0x000fe400008f0c02 */
[C---:B------:R-:W-:Y:S03]  /*9110*/  @!P0 IADD3 R5, P1, R0.reuse, R227, RZ ;  /* 0x000000e300058210 */ /* 0x040fe60007f3e0ff */
[----:B------:R-:W3:Y:S01]  /*9120*/  LDSM.16.M88.4 R24, [R188+UR4+0xd100] ;  /* 0x00d10004bc18783b */ /* 0x000ee20008000200 */
[----:B------:R-:W-:Y:S02]  /*9130*/  @!P0 IADD3.X R2, R29, R226, RZ, P1, !PT ;  /* 0x000000e21d028210 */ /* 0x000fe40000ffe4ff */
[C---:B------:R-:W-:Y:S04]  /*9140*/  @!P0 LEA R164, P1, R5.reuse, c[0x0][0x1f8], 0x1 ;  /* 0x00007e0005a48a11 */ /* 0x040fe800078208ff */
[----:B------:R-:W-:Y:S01]  /*9150*/  @!P0 LEA.HI.X R165, R5, c[0x0][0x1fc], R2, 0x1, P1 ;  /* 0x00007f0005a58a11 */ /* 0x000fe200008f0c02 */
[----:B------:R-:W4:Y:S01]  /*9160*/  LDSM.16.M88.4 R136, [R188+UR4+0xd900] ;  /* 0x00d90004bc88783b */ /* 0x000f220008000200 */
[----:B------:R-:W-:Y:S04]  /*9170*/  @!P0 IADD3 R2, P1, R0, R225, RZ ;  /* 0x000000e100028210 */ /* 0x000fe80007f3e0ff */
[----:B------:R-:W-:Y:S02]  /*9180*/  @!P0 IADD3.X R13, R29, R224, RZ, P1, !PT ;  /* 0x000000e01d0d8210 */ /* 0x000fe40000ffe4ff */
[C---:B------:R-:W-:Y:S01]  /*9190*/  @!P0 LEA R166, P1, R2.reuse, c[0x0][0x1f8], 0x1 ;  /* 0x00007e0002a68a11 */ /* 0x040fe200078208ff */
[----:B------:R-:W-:Y:S03]  /*91a0*/  LDSM.16.M88.4 R140, [R186] ;  /* 0x00000000ba8c783b */ /* 0x000fe60000000200 */
[----:B------:R-:W-:Y:S02]  /*91b0*/  @!P0 LEA.HI.X R167, R2, c[0x0][0x1fc], R13, 0x1, P1 ;  /* 0x00007f0002a78a11 */ /* 0x000fe400008f0c0d */
[----:B------:R-:W-:Y:S01]  /*91c0*/  @!P0 IADD3 R0, P1, R198, R0, RZ ;  /* 0x00000000c6008210 */ /* 0x000fe20007f3e0ff */
[C---:B-1----:R-:W-:Y:S02]  /*91d0*/  HMMA.16816.F32.BF16 R4, R32.reuse, R8, RZ ;  /* 0x000000082004723c */ /* 0x042fe400000418ff */
[----:B------:R-:W1:Y:S01]  /*91e0*/  LDSM.16.M88.4 R144, [R191+0xc100] ;  /* 0x00c10000bf90783b */ /* 0x000e620000000200 */
[----:B------:R-:W-:Y:S02]  /*91f0*/  @!P0 IADD3.X R29, R197, R29, RZ, P1, !PT ;  /* 0x0000001dc51d8210 */ /* 0x000fe40000ffe4ff */
[----:B------:R-:W-:Y:S03]  /*9200*/  @!P0 IADD3 R2, P1, R0, R204, RZ ;  /* 0x000000cc00028210 */ /* 0x000fe60007f3e0ff */
[C---:B------:R-:W-:Y:S01]  /*9210*/  HMMA.16816.F32.BF16 R8, R32.reuse, R10, RZ ;  /* 0x0000000a2008723c */ /* 0x040fe200000418ff */
[C---:B------:R-:W-:Y:S01]  /*9220*/  @!P0 IADD3.X R21, R29.reuse, R209, RZ, P1, !PT ;  /* 0x000000d11d158210 */ /* 0x040fe20000ffe4ff */
[----:B------:R-:W5:Y:S02]  /*9230*/  LDSM.16.M88.4 R148, [R191+0xc900] ;  /* 0x00c90000bf94783b */ /* 0x000f640000000200 */
[C---:B------:R-:W-:Y:S04]  /*9240*/  @!P0 LEA R172, P1, R2.reuse, c[0x0][0x1f8], 0x1 ;  /* 0x00007e0002ac8a11 */ /* 0x040fe800078208ff */
[C---:B--2---:R-:W-:Y:S01]  /*9250*/  HMMA.16816.F32.BF16 R12, R32.reuse, R16, RZ ;  /* 0x00000010200c723c */ /* 0x044fe200000418ff */
[----:B------:R-:W-:Y:S01]  /*9260*/  @!P0 LEA.HI.X R173, R2, c[0x0][0x1fc], R21, 0x1, P1 ;  /* 0x00007f0002ad8a11 */ /* 0x000fe200008f0c15 */
[----:B------:R-:W2:Y:S02]  /*9270*/  LDSM.16.M88.4 R152, [R191+0xd100] ;  /* 0x00d10000bf98783b */ /* 0x000ea40000000200 */
[----:B------:R-:W-:Y:S04]  /*9280*/  @!P0 IADD3 R2, P1, R0, R227, RZ ;  /* 0x000000e300028210 */ /* 0x000fe80007f3e0ff */
[C---:B------:R-:W-:Y:S01]  /*9290*/  HMMA.16816.F32.BF16 R16, R32.reuse, R18, RZ ;  /* 0x000000122010723c */ /* 0x040fe200000418ff */
[C---:B------:R-:W-:Y:S03]  /*92a0*/  @!P0 IADD3.X R31, R29.reuse, R226, RZ, P1, !PT ;  /* 0x000000e21d1f8210 */ /* 0x040fe60000ffe4ff */
[C---:B------:R-:W-:Y:S04]  /*92b0*/  @!P0 LEA R174, P1, R2.reuse, c[0x0][0x1f8], 0x1 ;  /* 0x00007e0002ae8a11 */ /* 0x040fe800078208ff */
[C---:B---3--:R-:W-:Y:S01]  /*92c0*/  HMMA.16816.F32.BF16 R20, R32.reuse, R24, RZ ;  /* 0x000000182014723c */ /* 0x048fe200000418ff */
[----:B------:R-:W-:Y:S03]  /*92d0*/  @!P0 LEA.HI.X R175, R2, c[0x0][0x1fc], R31, 0x1, P1 ;  /* 0x00007f0002af8a11 */ /* 0x000fe600008f0c1f */
[----:B------:R-:W-:Y:S02]  /*92e0*/  @!P0 IADD3 R157, P1, R0, R225, RZ ;  /* 0x000000e1009d8210 */ /* 0x000fe40007f3e0ff */
[C---:B------:R-:W-:Y:S02]  /*92f0*/  IADD3 R2, R192.reuse, R191, RZ ;  /* 0x000000bfc0027210 */ /* 0x040fe40007ffe0ff */
[C---:B------:R-:W-:Y:S01]  /*9300*/  HMMA.16816.F32.BF16 R24, R32.reuse, R26, RZ ;  /* 0x0000001a2018723c */ /* 0x040fe200000418ff */
[----:B------:R-:W-:Y:S03]  /*9310*/  @!P0 IADD3.X R0, R29, R224, RZ, P1, !PT ;  /* 0x000000e01d008210 */ /* 0x000fe60000ffe4ff */
[C---:B------:R-:W-:Y:S04]  /*9320*/  @!P0 LEA R176, P1, R157.reuse, c[0x0][0x1f8], 0x1 ;  /* 0x00007e009db08a11 */ /* 0x040fe800078208ff */
[C---:B----4-:R-:W-:Y:S01]  /*9330*/  HMMA.16816.F32.BF16 R28, R32.reuse, R136, RZ ;  /* 0x00000088201c723c */ /* 0x050fe200000418ff */
[----:B------:R-:W-:Y:S02]  /*9340*/  @!P0 LEA.HI.X R177, R157, c[0x0][0x1fc], R0, 0x1, P1 ;  /* 0x00007f009db18a11 */ /* 0x000fe400008f0c00 */
[----:B------:R-:W3:Y:S01]  /*9350*/  LDSM.16.M88.4 R156, [R191+0xd900] ;  /* 0x00d90000bf9c783b */ /* 0x000ee20000000200 */
[-C--:B------:R-:W-:Y:S02]  /*9360*/  IADD3 R0, R192, R132.reuse, RZ ;  /* 0x00000084c0007210 */ /* 0x080fe40007ffe0ff */
[----:B------:R-:W-:Y:S02]  /*9370*/  IADD3 R132, R189, R132, R192 ;  /* 0x00000084bd847210 */ /* 0x000fe40007ffe0c0 */
[----:B------:R-:W-:Y:S03]  /*9380*/  HMMA.16816.F32.BF16 R32, R32, R138, RZ ;  /* 0x0000008a2020723c */ /* 0x000fe600000418ff */
[----:B------:R-:W-:Y:S01]  /*9390*/  @!PT LDS RZ, [RZ] ;  /* 0x00000000fffff984 */ /* 0x000fe20000000800 */
[----:B------:R-:W-:Y:S01]  /*93a0*/  @!PT LDS RZ, [RZ] ;  /* 0x00000000fffff984 */ /* 0x000fe20000000800 */
[----:B------:R-:W-:Y:S01]  /*93b0*/  @!PT LDS RZ, [RZ] ;  /* 0x00000000fffff984 */ /* 0x000fe20000000800 */
[----:B------:R4:W-:Y:S05]  /*93c0*/  @!P0 LDGSTS.E.BYPASS.LTC128B.128 [R171], [R168.64], !P5 ;  /* 0x00000000a8ab8fae */ /* 0x0009ea000e901d48 */
[C---:B-1----:R-:W-:Y:S03]  /*93d0*/  HMMA.16816.F32.BF16 R4, R140.reuse, R144, R4 ;  /* 0x000000908c04723c */ /* 0x042fe60000041804 */
[----:B------:R1:W-:Y:S05]  /*93e0*/  @!P0 LDGSTS.E.BYPASS.LTC128B.128 [R171+0x2000], [R164.64], !P4 ;  /* 0x02000000a4ab8fae */ /* 0x0003ea000e101d48 */
[C---:B------:R-:W-:Y:S03]  /*93f0*/  HMMA.16816.F32.BF16 R8, R140.reuse, R146, R8 ;  /* 0x000000928c08723c */ /* 0x040fe60000041808 */
[----:B------:R1:W-:Y:S05]  /*9400*/  @!P0 LDGSTS.E.BYPASS.LTC128B.128 [R171+0x4000], [R166.64], !P6 ;  /* 0x04000000a6ab8fae */ /* 0x0003ea000f101d48 */
[C---:B-----5:R-:W-:Y:S03]  /*9410*/  HMMA.16816.F32.BF16 R12, R140.reuse, R148, R12 ;  /* 0x000000948c0c723c */ /* 0x060fe6000004180c */
[----:B------:R4:W-:Y:S05]  /*9420*/  @!P0 LDGSTS.E.BYPASS.LTC128B.128 [R171+0x1000], [R172.64], !P5 ;  /* 0x01000000acab8fae */ /* 0x0009ea000e901d48 */
[C---:B------:R-:W-:Y:S03]  /*9430*/  HMMA.16816.F32.BF16 R16, R140.reuse, R150, R16 ;  /* 0x000000968c10723c */ /* 0x040fe60000041810 */
[----:B------:R4:W-:Y:S05]  /*9440*/  @!P0 LDGSTS.E.BYPASS.LTC128B.128 [R171+0x3000], [R174.64], !P4 ;  /* 0x03000000aeab8fae */ /* 0x0009ea000e101d48 */
[C---:B--2---:R-:W-:Y:S03]  /*9450*/  HMMA.16816.F32.BF16 R20, R140.reuse, R152, R20 ;  /* 0x000000988c14723c */ /* 0x044fe60000041814 */
[----:B------:R4:W-:Y:S05]  /*9460*/  @!P0 LDGSTS.E.BYPASS.LTC128B.128 [R171+0x5000], [R176.64], !P6 ;  /* 0x05000000b0ab8fae */ /* 0x0009ea000f101d48 */
[C---:B------:R-:W-:Y:S03]  /*9470*/  HMMA.16816.F32.BF16 R24, R140.reuse, R154, R24 ;  /* 0x0000009a8c18723c */ /* 0x040fe60000041818 */
[----:B------:R-:W-:Y:S05]  /*9480*/  LDSM.16.M88.4 R136, [R185] ;  /* 0x00000000b988783b */ /* 0x000fea0000000200 */
[C---:B---3--:R-:W-:Y:S03]  /*9490*/  HMMA.16816.F32.BF16 R28, R140.reuse, R156, R28 ;  /* 0x0000009c8c1c723c */ /* 0x048fe6000004181c */
[----:B------:R-:W2:Y:S05]  /*94a0*/  LDSM.16.M88.4 R160, [R0+0xc100] ;  /* 0x00c1000000a0783b */ /* 0x000eaa0000000200 */
[----:B------:R-:W-:Y:S03]  /*94b0*/  HMMA.16816.F32.BF16 R32, R140, R158, R32 ;  /* 0x0000009e8c20723c */ /* 0x000fe60000041820 */
[----:B------:R-:W3:Y:S08]  /*94c0*/  LDSM.16.M88.4 R144, [R0+0xc900] ;  /* 0x00c900000090783b */ /* 0x000ef00000000200 */
[----:B------:R-:W5:Y:S08]  /*94d0*/  LDSM.16.M88.4 R148, [R0+0xd100] ;  /* 0x00d100000094783b */ /* 0x000f700000000200 */
[----:B------:R-:W0:Y:S08]  /*94e0*/  LDGDEPBAR ;  /* 0x00000000000079af */ /* 0x000e300000000000 */
[----:B------:R-:W5:Y:S01]  /*94f0*/  LDSM.16.M88.4 R152, [R0+0xd900] ;  /* 0x00d900000098783b */ /* 0x000f620000000200 */
[C---:B--2---:R-:W-:Y:S07]  /*9500*/  HMMA.16816.F32.BF16 R4, R136.reuse, R160, R4 ;  /* 0x000000a08804723c */ /* 0x044fee0000041804 */
[----:B-1----:R-:W-:Y:S01]  /*9510*/  LDSM.16.M88.4 R164, [R184] ;  /* 0x00000000b8a4783b */ /* 0x002fe20000000200 */
[C---:B------:R-:W-:Y:S07]  /*9520*/  HMMA.16816.F32.BF16 R8, R136.reuse, R162, R8 ;  /* 0x000000a28808723c */ /* 0x040fee0000041808 */
[----:B----4-:R-:W1:Y:S01]  /*9530*/  LDSM.16.M88.4 R168, [R2+0xc100] ;  /* 0x00c1000002a8783b */ /* 0x010e620000000200 */
[C---:B---3--:R-:W-:Y:S07]  /*9540*/  HMMA.16816.F32.BF16 R12, R136.reuse, R144, R12 ;  /* 0x00000090880c723c */ /* 0x048fee000004180c */
[----:B------:R-:W2:Y:S01]  /*9550*/  LDSM.16.M88.4 R140, [R2+0xc900] ;  /* 0x00c90000028c783b */ /* 0x000ea20000000200 */
[C---:B------:R-:W-:Y:S07]  /*9560*/  HMMA.16816.F32.BF16 R16, R136.reuse, R146, R16 ;  /* 0x000000928810723c */ /* 0x040fee0000041810 */
[----:B------:R-:W3:Y:S01]  /*9570*/  LDSM.16.M88.4 R156, [R2+0xd100] ;  /* 0x00d10000029c783b */ /* 0x000ee20000000200 */
[C---:B-----5:R-:W-:Y:S07]  /*9580*/  HMMA.16816.F32.BF16 R20, R136.reuse, R148, R20 ;  /* 0x000000948814723c */ /* 0x060fee0000041814 */
[----:B------:R-:W4:Y:S01]  /*9590*/  LDSM.16.M88.4 R144, [R2+0xd900] ;  /* 0x00d900000290783b */ /* 0x000f220000000200 */
[C---:B------:R-:W-:Y:S07]  /*95a0*/  HMMA.16816.F32.BF16 R24, R136.reuse, R150, R24 ;  /* 0x000000968818723c */ /* 0x040fee0000041818 */
[----:B------:R-:W-:Y:S01]  /*95b0*/  LDSM.16.M88.4 R148, [R188+UR4+0xe100] ;  /* 0x00e10004bc94783b */ /* 0x000fe20008000200 */
[C---:B------:R-:W-:Y:S07]  /*95c0*/  HMMA.16816.F32.BF16 R28, R136.reuse, R152, R28 ;  /* 0x00000098881c723c */ /* 0x040fee000004181c */
[----:B------:R-:W-:Y:S01]  /*95d0*/  LDSM.16.M88.4 R160, [R188+UR4+0xf900] ;  /* 0x00f90004bca0783b */ /* 0x000fe20008000200 */
[----:B------:R-:W-:Y:S07]  /*95e0*/  HMMA.16816.F32.BF16 R32, R136, R154, R32 ;  /* 0x0000009a8820723c */ /* 0x000fee0000041820 */
[----:B------:R-:W5:Y:S01]  /*95f0*/  LDSM.16.M88.4 R136, [R190+0x4000] ;  /* 0x00400000be88783b */ /* 0x000f620000000200 */
        /* <DEDUP_REMOVED lines=8> */
[C---:B---3--:R-:W-:Y:S07]  /*9680*/  HMMA.16816.F32.BF16 R20, R164.reuse, R156, R20 ;  /* 0x0000009ca414723c */ /* 0x048fee0000041814 */
[----:B------:R-:W-:Y:S01]  /*9690*/  LDSM.16.M88.4 R176, [R0+0xe100] ;  /* 0x00e1000000b0783b */ /* 0x000fe20000000200 */
[C---:B------:R-:W-:Y:S07]  /*96a0*/  HMMA.16816.F32.BF16 R24, R164.reuse, R158, R24 ;  /* 0x0000009ea418723c */ /* 0x040fee0000041818 */
[----:B------:R-:W3:Y:S01]  /*96b0*/  LDSM.16.M88.4 R156, [R186+0x4000] ;  /* 0x00400000ba9c783b */ /* 0x000ee20000000200 */
[C---:B----4-:R-:W-:Y:S07]  /*96c0*/  HMMA.16816.F32.BF16 R28, R164.reuse, R144, R28 ;  /* 0x00000090a41c723c */ /* 0x050fee000004181c */
[----:B------:R-:W-:Y:S01]  /*96d0*/  LDSM.16.M88.4 R180, [R188+UR4+0x10100] ;  /* 0x01010004bcb4783b */ /* 0x000fe20008000200 */
[----:B------:R-:W-:Y:S07]  /*96e0*/  HMMA.16816.F32.BF16 R32, R164, R146, R32 ;  /* 0x00000092a420723c */ /* 0x000fee0000041820 */
[----:B------:R-:W4:Y:S01]  /*96f0*/  LDSM.16.M88.4 R144, [R191+0xf100] ;  /* 0x00f10000bf90783b */ /* 0x000f220000000200 */
[C---:B-----5:R-:W-:Y:S07]  /*9700*/  HMMA.16816.F32.BF16 R4, R136.reuse, R148, R4 ;  /* 0x000000948804723c */ /* 0x060fee0000041804 */
[----:B------:R-:W-:Y:S01]  /*9710*/  LDSM.16.M88.4 R164, [R185+0x4000] ;  /* 0x00400000b9a4783b */ /* 0x000fe20000000200 */
[C---:B------:R-:W-:Y:S07]  /*9720*/  HMMA.16816.F32.BF16 R8, R136.reuse, R150, R8 ;  /* 0x000000968808723c */ /* 0x040fee0000041808 */
[----:B------:R-:W5:Y:S01]  /*9730*/  LDSM.16.M88.4 R148, [R191+0xf900] ;  /* 0x00f90000bf94783b */ /* 0x000f620000000200 */
        /* <DEDUP_REMOVED lines=121> */
[----:B------:R-:W-:Y:S01]  /*9ed0*/  MUFU.TANH R163, R13 ;  /* 0x0000000d00a37308 */ /* 0x000fe20000002400 */
[----:B------:R-:W-:Y:S02]  /*9ee0*/  FMUL.FTZ R26, R26, c[0x0][0x320] ;  /* 0x0000c8001a1a7a20 */ /* 0x000fe40000410000 */
[----:B------:R-:W-:Y:S01]  /*9ef0*/  FMUL.FTZ R27, R27, c[0x0][0x320] ;  /* 0x0000c8001b1b7a20 */ /* 0x000fe20000410000 */
[C---:B-1----:R-:W-:Y:S06]  /*9f00*/  HMMA.16816.F32.BF16 R28, R172.reuse, R8, R28 ;  /* 0x00000008ac1c723c */ /* 0x042fec000004181c */
[----:B------:R-:W1:Y:S02]  /*9f10*/  MUFU.TANH R150, R150 ;  /* 0x0000009600967308 */ /* 0x000e640000002400 */
[----:B------:R-:W-:Y:S08]  /*9f20*/  HMMA.16816.F32.BF16 R32, R172, R10, R32 ;  /* 0x0000000aac20723c */ /* 0x000ff00000041820 */
[----:B------:R-:W2:Y:S10]  /*9f30*/  MUFU.TANH R148, R148 ;  /* 0x0000009400947308 */ /* 0x000eb40000002400 */
[----:B------:R-:W3:Y:S01]  /*9f40*/  MUFU.TANH R153, R153 ;  /* 0x0000009900997308 */ /* 0x000ee20000002400 */
        /* <DEDUP_REMOVED lines=8> */
[----:B--2---:R-:W-:Y:S01]  /*9fd0*/  FMNMX.FTZ R13, R148, R13, !PT ;  /* 0x0000000d940d7209 */ /* 0x004fe20007810000 */
[----:B------:R-:W-:Y:S02]  /*9fe0*/  FMUL.FTZ R34, R34, c[0x0][0x320] ;  /* 0x0000c80022227a20 */ /* 0x000fe40000410000 */
[----:B------:R-:W-:Y:S01]  /*9ff0*/  FMUL.FTZ R35, R35, c[0x0][0x320] ;  /* 0x0000c80023237a20 */ /* 0x000fe20000410000 */
[----:B------:R-:W-:Y:S02]  /*a000*/  FMNMX.FTZ R13, R160, R13, !PT ;  /* 0x0000000da00d7209 */ /* 0x000fe40007810000 */
[----:B------:R-:W2:Y:S02]  /*a010*/  MUFU.TANH R159, R16 ;  /* 0x00000010009f7308 */ /* 0x000ea40000002400 */
[----:B------:R-:W-:Y:S02]  /*a020*/  FMNMX.FTZ R13, R158, R13, !PT ;  /* 0x0000000d9e0d7209 */ /* 0x000fe40007810000 */
[----:B---3--:R-:W-:Y:S02]  /*a030*/  FMNMX.FTZ R0, R153, R0, !PT ;  /* 0x0000000099007209 */ /* 0x008fe40007810000 */
[----:B------:R-:W-:Y:S02]  /*a040*/  FMNMX.FTZ R13, R178, R13, !PT ;  /* 0x0000000db20d7209 */ /* 0x000fe40007810000 */
[----:B------:R-:W-:Y:S02]  /*a050*/  FMNMX.FTZ R0, R137, R0, !PT ;  /* 0x0000000089007209 */ /* 0x000fe40007810000 */
[----:B------:R-:W3:Y:S01]  /*a060*/  MUFU.TANH R161, R17 ;  /* 0x0000001100a17308 */ /* 0x000ee20000002400 */
[----:B------:R-:W-:Y:S02]  /*a070*/  FMNMX.FTZ R13, R162, R13, !PT ;  /* 0x0000000da20d7209 */ /* 0x000fe40007810000 */
[----:B-1----:R-:W-:Y:S04]  /*a080*/  FMNMX.FTZ R0, R157, R0, !PT ;  /* 0x000000009d007209 */ /* 0x002fe80007810000 */
[----:B------:R-:W-:Y:S03]  /*a090*/  FMNMX.FTZ R0, R163, R0, !PT ;  /* 0x00000000a3007209 */ /* 0x000fe60007810000 */
[----:B------:R-:W1:Y:S01]  /*a0a0*/  MUFU.TANH R176, R18 ;  /* 0x0000001200b07308 */ /* 0x000e620000002400 */
[----:B--2---:R-:W-:Y:S02]  /*a0b0*/  FMNMX.FTZ R0, R159, R0, !PT ;  /* 0x000000009f007209 */ /* 0x004fe40007810000 */
[----:B------:R-:W-:Y:S07]  /*a0c0*/  IADD3 R16, R134, UR4, RZ ;  /* 0x0000000486107c10 */ /* 0x000fee000fffe0ff */
        /* <DEDUP_REMOVED lines=29> */
[----:B--2---:R-:W-:Y:S01]  /*a2a0*/  FMNMX.FTZ R13, R140, R13, !PT ;  /* 0x0000000d8c0d7209 */ /* 0x004fe20007810000 */
[----:B------:R-:W-:Y:S08]  /*a2b0*/  LDSM.16.MT88.4 R28, [R134+UR4+0x100] ;  /* 0x00010004861c783b */ /* 0x000ff00008004200 */
[----:B------:R-:W2:Y:S01]  /*a2c0*/  MUFU.TANH R138, R34 ;  /* 0x00000022008a7308 */ /* 0x000ea20000002400 */
[----:B---3--:R-:W-:Y:S09]  /*a2d0*/  FMNMX.FTZ R0, R141, R0, !PT ;  /* 0x000000008d007209 */ /* 0x008ff20007810000 */
[----:B------:R-:W3:Y:S01]  /*a2e0*/  MUFU.TANH R136, R35 ;  /* 0x0000002300887308 */ /* 0x000ee20000002400 */
[----:B-1----:R-:W-:Y:S05]  /*a2f0*/  FMNMX.FTZ R11, R139, R0, !PT ;  /* 0x000000008b0b7209 */ /* 0x002fea0007810000 */
[----:B------:R-:W1:Y:S01]  /*a300*/  SHFL.BFLY PT, R2, R11, 0x2, 0x1f ;  /* 0x0c401f000b027f89 */ /* 0x000e6200000e0000 */
[----:B--2---:R-:W-:Y:S04]  /*a310*/  FMNMX.FTZ R13, R138, R13, !PT ;  /* 0x0000000d8a0d7209 */ /* 0x004fe80007810000 */
[----:B---3--:R-:W-:Y:S03]  /*a320*/  FMNMX.FTZ R9, R136, R13, !PT ;  /* 0x0000000d88097209 */ /* 0x008fe60007810000 */
        /* <DEDUP_REMOVED lines=22> */
[--C-:B------:R-:W-:Y:S01]  /*a490*/  FFMA.FTZ R152, R148, c[0x0][0x2d0], -R137.reuse ;  /* 0x0000b40094987a23 */ /* 0x100fe20000010889 */
[----:B------:R-:W-:Y:S01]  /*a4a0*/  IADD3 R148, R187, R16, RZ ;  /* 0x00000010bb947210 */ /* 0x000fe20007ffe0ff */
[----:B------:R-:W-:Y:S01]  /*a4b0*/  FMUL.FTZ R3, R4, c[0x0][0x2d0] ;  /* 0x0000b40004037a20 */ /* 0x000fe20000410000 */
[----:B------:R-:W-:Y:S01]  /*a4c0*/  IADD3 R4, R135, UR4, RZ ;  /* 0x0000000487047c10 */ /* 0x000fe2000fffe0ff */
[--C-:B------:R-:W-:Y:S02]  /*a4d0*/  FFMA.FTZ R153, R150, c[0x0][0x2d0], -R137.reuse ;  /* 0x0000b40096997a23 */ /* 0x100fe40000010889 */
[--C-:B------:R-:W-:Y:S01]  /*a4e0*/  FFMA.FTZ R150, R160, c[0x0][0x2d0], -R137.reuse ;  /* 0x0000b400a0967a23 */ /* 0x100fe20000010889 */
[----:B------:R-:W1:Y:S01]  /*a4f0*/  MUFU.EX2 R155, R155 ;  /* 0x0000009b009b7308 */ /* 0x000e620000000800 */
[--C-:B------:R-:W-:Y:S01]  /*a500*/  FFMA.FTZ R149, R158, c[0x0][0x2d0], -R137.reuse ;  /* 0x0000b4009e957a23 */ /* 0x100fe20000010889 */
[----:B------:R-:W-:Y:S01]  /*a510*/  IADD3 R133, R187, R4, RZ ;  /* 0x00000004bb857210 */ /* 0x000fe20007ffe0ff */
[C---:B--2---:R-:W-:Y:S02]  /*a520*/  FMUL.FTZ R4, R132.reuse, R128 ;  /* 0x0000008084047220 */ /* 0x044fe40000410000 */
[C---:B------:R-:W-:Y:S02]  /*a530*/  FMUL.FTZ R5, R132.reuse, R129 ;  /* 0x0000008184057220 */ /* 0x040fe40000410000 */
[----:B------:R-:W2:Y:S01]  /*a540*/  LDSM.16.MT88.4 R20, [R133+0x100] ;  /* 0x000100008514783b */ /* 0x000ea20000004200 */
[C---:B------:R-:W-:Y:S02]  /*a550*/  FMUL.FTZ R8, R132.reuse, R124 ;  /* 0x0000007c84087220 */ /* 0x040fe40000410000 */
[----:B------:R-:W3:Y:S01]  /*a560*/  MUFU.EX2 R3, R3 ;  /* 0x0000000300037308 */ /* 0x000ee20000000800 */
[C---:B------:R-:W-:Y:S02]  /*a570*/  FMUL.FTZ R9, R132.reuse, R125 ;  /* 0x0000007d84097220 */ /* 0x040fe40000410000 */
[C---:B------:R-:W-:Y:S02]  /*a580*/  FMUL.FTZ R16, R132.reuse, R116 ;  /* 0x0000007484107220 */ /* 0x040fe40000410000 */
[C---:B------:R-:W-:Y:S02]  /*a590*/  FMUL.FTZ R17, R132.reuse, R117 ;  /* 0x0000007584117220 */ /* 0x040fe40000410000 */
[C---:B------:R-:W-:Y:S02]  /*a5a0*/  FMUL.FTZ R24, R132.reuse, R108 ;  /* 0x0000006c84187220 */ /* 0x040fe40000410000 */
[C---:B------:R-:W-:Y:S01]  /*a5b0*/  FMUL.FTZ R25, R132.reuse, R109 ;  /* 0x0000006d84197220 */ /* 0x040fe20000410000 */
[----:B------:R-:W-:Y:S01]  /*a5c0*/  MUFU.EX2 R154, R154 ;  /* 0x0000009a009a7308 */ /* 0x000fe20000000800 */
[C---:B------:R-:W-:Y:S02]  /*a5d0*/  FMUL.FTZ R32, R132.reuse, R100 ;  /* 0x0000006484207220 */ /* 0x040fe40000410000 */
[----:B------:R-:W-:Y:S01]  /*a5e0*/  FMUL.FTZ R33, R132, R101 ;  /* 0x0000006584217220 */ /* 0x000fe20000410000 */
[----:B-1----:R-:W-:Y:S01]  /*a5f0*/  F2FP.BF16.PACK_AB R128, R155, R156 ;  /* 0x0000009c9b80723e */ /* 0x002fe200000010ff */
[--C-:B------:R-:W-:Y:S02]  /*a600*/  FFMA.FTZ R171, R146, c[0x0][0x2d0], -R137.reuse ;  /* 0x0000b40092ab7a23 */ /* 0x100fe40000010889 */
[--C-:B------:R-:W-:Y:S02]  /*a610*/  FFMA.FTZ R177, R142, c[0x0][0x2d0], -R137.reuse ;  /* 0x0000b4008eb17a23 */ /* 0x100fe40000010889 */
[C---:B------:R-:W-:Y:S01]  /*a620*/  FMUL.FTZ R36, R132.reuse, R36 ;  /* 0x0000002484247220 */ /* 0x040fe20000410000 */
[----:B------:R-:W1:Y:S01]  /*a630*/  MUFU.EX2 R151, R151 ;  /* 0x0000009700977308 */ /* 0x000e620000000800 */
[C---:B------:R-:W-:Y:S02]  /*a640*/  FMUL.FTZ R37, R132.reuse, R37 ;  /* 0x0000002584257220 */ /* 0x040fe40000410000 */
[C---:B------:R-:W-:Y:S02]  /*a650*/  FMUL.FTZ R40, R132.reuse, R40 ;  /* 0x0000002884287220 */ /* 0x040fe40000410000 */
[C---:B---3--:R-:W-:Y:S02]  /*a660*/  FMUL.FTZ R6, R3.reuse, R130 ;  /* 0x0000008203067220 */ /* 0x048fe40000410000 */
        /* <DEDUP_REMOVED lines=9> */
[----:B------:R-:W3:Y:S01]  /*a700*/  MUFU.EX2 R152, R152 ;  /* 0x0000009800987308 */ /* 0x000ee20000000800 */
[C---:B------:R-:W-:Y:S01]  /*a710*/  FMUL.FTZ R34, R3.reuse, R102 ;  /* 0x0000006603227220 */ /* 0x040fe20000410000 */
[----:B------:R-:W-:Y:S01]  /*a720*/  LDSM.16.MT88.4 R108, [R148+0x2100] ;  /* 0x00210000946c783b */ /* 0x000fe20000004200 */
[----:B------:R-:W-:Y:S01]  /*a730*/  FMUL.FTZ R35, R3, R103 ;  /* 0x0000006703237220 */ /* 0x000fe20000410000 */
[----:B-1----:R-:W-:Y:S01]  /*a740*/  F2FP.BF16.PACK_AB R130, R151, R154 ;  /* 0x0000009a9782723e */ /* 0x002fe200000010ff */
[C---:B------:R-:W-:Y:S02]  /*a750*/  FMUL.FTZ R38, R3.reuse, R38 ;  /* 0x0000002603267220 */ /* 0x040fe40000410000 */
[C---:B------:R-:W-:Y:S02]  /*a760*/  FMUL.FTZ R41, R132.reuse, R41 ;  /* 0x0000002984297220 */ /* 0x040fe40000410000 */
[C---:B------:R-:W-:Y:S01]  /*a770*/  FMUL.FTZ R39, R3.reuse, R39 ;  /* 0x0000002703277220 */ /* 0x040fe20000410000 */
[----:B------:R-:W-:Y:S01]  /*a780*/  MUFU.EX2 R150, R150 ;  /* 0x0000009600967308 */ /* 0x000fe20000000800 */
[----:B------:R-:W-:Y:S01]  /*a790*/  LDSM.16.MT88.4 R100, [R134+UR4+0x2100] ;  /* 0x002100048664783b */ /* 0x000fe20008004200 */
[C---:B------:R-:W-:Y:S02]  /*a7a0*/  FMUL.FTZ R44, R132.reuse, R44 ;  /* 0x0000002c842c7220 */ /* 0x040fe40000410000 */
[C---:B------:R-:W-:Y:S02]  /*a7b0*/  FMUL.FTZ R42, R3.reuse, R42 ;  /* 0x0000002a032a7220 */ /* 0x040fe40000410000 */
[C---:B------:R-:W-:Y:S02]  /*a7c0*/  FMUL.FTZ R45, R132.reuse, R45 ;  /* 0x0000002d842d7220 */ /* 0x040fe40000410000 */
[C---:B------:R-:W-:Y:S01]  /*a7d0*/  FMUL.FTZ R43, R3.reuse, R43 ;  /* 0x0000002b032b7220 */ /* 0x040fe20000410000 */
[----:B------:R-:W-:Y:S01]  /*a7e0*/  LDSM.16.MT88.4 R116, [R134+UR4+0x900] ;  /* 0x000900048674783b */ /* 0x000fe20008004200 */
[----:B------:R-:W1:Y:S01]  /*a7f0*/  MUFU.EX2 R149, R149 ;  /* 0x0000009500957308 */ /* 0x000e620000000800 */
[----:B------:R-:W-:Y:S02]  /*a800*/  FMUL.FTZ R48, R132, R48 ;  /* 0x0000003084307220 */ /* 0x000fe40000410000 */
[C---:B------:R-:W-:Y:S01]  /*a810*/  FMUL.FTZ R46, R3.reuse, R46 ;  /* 0x0000002e032e7220 */ /* 0x040fe20000410000 */
[----:B---3--:R-:W-:Y:S01]  /*a820*/  F2FP.BF16.PACK_AB R129, R152, R153 ;  /* 0x000000999881723e */ /* 0x008fe200000010ff */
[C---:B------:R-:W-:Y:S02]  /*a830*/  FMUL.FTZ R49, R132.reuse, R49 ;  /* 0x0000003184317220 */ /* 0x040fe40000410000 */
        /* <DEDUP_REMOVED lines=12> */
[C---:B------:R-:W-:Y:S02]  /*a900*/  FMUL.FTZ R60, R132.reuse, R60 ;  /* 0x0000003c843c7220 */ /* 0x040fe40000410000 */
[C---:B------:R-:W-:Y:S02]  /*a910*/  FMUL.FTZ R58, R3.reuse, R58 ;  /* 0x0000003a033a7220 */ /* 0x040fe40000410000 */
[C---:B------:R-:W-:Y:S01]  /*a920*/  FMUL.FTZ R61, R132.reuse, R61 ;  /* 0x0000003d843d7220 */ /* 0x040fe20000410000 */
[----:B------:R-:W-:Y:S01]  /*a930*/  MUFU.EX2 R173, R173 ;  /* 0x000000ad00ad7308 */ /* 0x000fe20000000800 */
[C---:B------:R-:W-:Y:S05]  /*a940*/  HMMA.16816.F32.BF16 R4, R128.reuse, R12, R4 ;  /* 0x0000000c8004723c */ /* 0x040fea0000041804 */
        /* <DEDUP_REMOVED lines=9> */
[----:B------:R-:W1:Y:S01]  /*a9e0*/  LDSM.16.MT88.4 R120, [R148+0x100] ;  /* 0x000100009478783b */ /* 0x000e620000004200 */
[C---:B------:R-:W-:Y:S02]  /*a9f0*/  FMUL.FTZ R63, R3.reuse, R63 ;  /* 0x0000003f033f7220 */ /* 0x040fe40000410000 */
[C---:B------:R-:W-:Y:S02]  /*aa00*/  FMUL.FTZ R64, R132.reuse, R64 ;  /* 0x0000004084407220 */ /* 0x040fe40000410000 */
[C---:B--2---:R-:W-:Y:S03]  /*aa10*/  HMMA.16816.F32.BF16 R12, R128.reuse, R20, R12 ;  /* 0x00000014800c723c */ /* 0x044fe6000004180c */
[C---:B------:R-:W-:Y:S02]  /*aa20*/  FMUL.FTZ R66, R3.reuse, R66 ;  /* 0x0000004203427220 */ /* 0x040fe40000410000 */
[C---:B------:R-:W-:Y:S02]  /*aa30*/  FMUL.FTZ R65, R132.reuse, R65 ;  /* 0x0000004184417220 */ /* 0x040fe40000410000 */
[C---:B------:R-:W-:Y:S01]  /*aa40*/  FMUL.FTZ R20, R132.reuse, R112 ;  /* 0x0000007084147220 */ /* 0x040fe20000410000 */
[C---:B------:R-:W-:Y:S04]  /*aa50*/  HMMA.16816.F32.BF16 R16, R128.reuse, R22, R16 ;  /* 0x000000168010723c */ /* 0x040fe80000041810 */
[C---:B------:R-:W-:Y:S02]  /*aa60*/  FMUL.FTZ R21, R132.reuse, R113 ;  /* 0x0000007184157220 */ /* 0x040fe40000410000 */
[C---:B------:R-:W-:Y:S02]  /*aa70*/  FMUL.FTZ R67, R3.reuse, R67 ;  /* 0x0000004303437220 */ /* 0x040fe40000410000 */
[C---:B------:R-:W-:Y:S04]  /*aa80*/  FMUL.FTZ R22, R3.reuse, R114 ;  /* 0x0000007203167220 */ /* 0x040fe80000410000 */
[C---:B------:R-:W-:Y:S02]  /*aa90*/  FMUL.FTZ R23, R3.reuse, R115 ;  /* 0x0000007303177220 */ /* 0x040fe40000410000 */
[----:B------:R-:W2:Y:S01]  /*aaa0*/  LDSM.16.MT88.4 R112, [R135+UR4+0x2100] ;  /* 0x002100048770783b */ /* 0x000ea20008004200 */
[C---:B------:R-:W-:Y:S02]  /*aab0*/  FMUL.FTZ R70, R3.reuse, R70 ;  /* 0x0000004603467220 */ /* 0x040fe40000410000 */
[C---:B------:R-:W-:Y:S02]  /*aac0*/  FMUL.FTZ R68, R132.reuse, R68 ;  /* 0x0000004484447220 */ /* 0x040fe40000410000 */
[C---:B------:R-:W-:Y:S03]  /*aad0*/  HMMA.16816.F32.BF16 R20, R128.reuse, R28, R20 ;  /* 0x0000001c8014723c */ /* 0x040fe60000041814 */
        /* <DEDUP_REMOVED lines=8> */
[----:B------:R-:W3:Y:S01]  /*ab60*/  LDSM.16.MT88.4 R104, [R133+0x2100] ;  /* 0x002100008568783b */ /* 0x000ee20000004200 */
[C---:B------:R-:W-:Y:S02]  /*ab70*/  FMUL.FTZ R75, R3.reuse, R75 ;  /* 0x0000004b034b7220 */ /* 0x040fe40000410000 */
[C---:B------:R-:W-:Y:S02]  /*ab80*/  FMUL.FTZ R72, R132.reuse, R72 ;  /* 0x0000004884487220 */ /* 0x040fe40000410000 */
[C---:B-1----:R-:W-:Y:S03]  /*ab90*/  HMMA.16816.F32.BF16 R28, R128.reuse, R120, R28 ;  /* 0x00000078801c723c */ /* 0x042fe6000004181c */
[C---:B------:R-:W-:Y:S02]  /*aba0*/  FMUL.FTZ R78, R3.reuse, R78 ;  /* 0x0000004e034e7220 */ /* 0x040fe40000410000 */
[C---:B------:R-:W-:Y:S02]  /*abb0*/  FMUL.FTZ R73, R132.reuse, R73 ;  /* 0x0000004984497220 */ /* 0x040fe40000410000 */
[C---:B------:R-:W-:Y:S01]  /*abc0*/  FMUL.FTZ R79, R3.reuse, R79 ;  /* 0x0000004f034f7220 */ /* 0x040fe20000410000 */
[C---:B------:R-:W-:Y:S01]  /*abd0*/  HMMA.16816.F32.BF16 R32, R128.reuse, R122, R32 ;  /* 0x0000007a8020723c */ /* 0x040fe20000041820 */
[----:B------:R-:W-:Y:S03]  /*abe0*/  LDSM.16.MT88.4 R120, [R148+0x900] ;  /* 0x000900009478783b */ /* 0x000fe60000004200 */
[C---:B------:R-:W-:Y:S02]  /*abf0*/  FMUL.FTZ R76, R132.reuse, R76 ;  /* 0x0000004c844c7220 */ /* 0x040fe40000410000 */
[C---:B------:R-:W-:Y:S02]  /*ac00*/  FMUL.FTZ R82, R3.reuse, R82 ;  /* 0x0000005203527220 */ /* 0x040fe40000410000 */
[C---:B--2---:R-:W-:Y:S04]  /*ac10*/  HMMA.16816.F32.BF16 R36, R128.reuse, R112, R36 ;  /* 0x000000708024723c */ /* 0x044fe80000041824 */
[C---:B------:R-:W-:Y:S02]  /*ac20*/  FMUL.FTZ R77, R132.reuse, R77 ;  /* 0x0000004d844d7220 */ /* 0x040fe40000410000 */
[C---:B------:R-:W-:Y:S02]  /*ac30*/  FMUL.FTZ R83, R3.reuse, R83 ;  /* 0x0000005303537220 */ /* 0x040fe40000410000 */
[C---:B------:R-:W-:Y:S01]  /*ac40*/  HMMA.16816.F32.BF16 R40, R128.reuse, R114, R40 ;  /* 0x000000728028723c */ /* 0x040fe20000041828 */
[----:B------:R-:W-:Y:S03]  /*ac50*/  LDSM.16.MT88.4 R112, [R135+UR4+0x900] ;  /* 0x000900048770783b */ /* 0x000fe60008004200 */
[C---:B------:R-:W-:Y:S02]  /*ac60*/  FMUL.FTZ R80, R132.reuse, R80 ;  /* 0x0000005084507220 */ /* 0x040fe40000410000 */
[C---:B------:R-:W-:Y:S02]  /*ac70*/  FMUL.FTZ R86, R3.reuse, R86 ;  /* 0x0000005603567220 */ /* 0x040fe40000410000 */
[C---:B------:R-:W-:Y:S01]  /*ac80*/  FMUL.FTZ R81, R132.reuse, R81 ;  /* 0x0000005184517220 */ /* 0x040fe20000410000 */
[C---:B---3--:R-:W-:Y:S03]  /*ac90*/  HMMA.16816.F32.BF16 R44, R128.reuse, R104, R44 ;  /* 0x00000068802c723c */ /* 0x048fe6000004182c */
[C---:B------:R-:W-:Y:S02]  /*aca0*/  FMUL.FTZ R87, R3.reuse, R87 ;  /* 0x0000005703577220 */ /* 0x040fe40000410000 */
[C---:B------:R-:W-:Y:S02]  /*acb0*/  FMUL.FTZ R84, R132.reuse, R84 ;  /* 0x0000005484547220 */ /* 0x040fe40000410000 */
[C---:B------:R-:W-:Y:S01]  /*acc0*/  FMUL.FTZ R90, R3.reuse, R90 ;  /* 0x0000005a035a7220 */ /* 0x040fe20000410000 */
[C---:B------:R-:W-:Y:S01]  /*acd0*/  HMMA.16816.F32.BF16 R48, R128.reuse, R106, R48 ;  /* 0x0000006a8030723c */ /* 0x040fe20000041830 */
[----:B------:R-:W1:Y:S03]  /*ace0*/  LDSM.16.MT88.4 R104, [R135+UR4+0x4100] ;  /* 0x004100048768783b */ /* 0x000e660008004200 */
[----:B------:R-:W-:Y:S02]  /*acf0*/  FMUL.FTZ R85, R132, R85 ;  /* 0x0000005584557220 */ /* 0x000fe40000410000 */
[----:B------:R-:W-:Y:S02]  /*ad00*/  FMUL.FTZ R91, R3, R91 ;  /* 0x0000005b035b7220 */ /* 0x000fe40000410000 */
[C---:B------:R-:W-:Y:S04]  /*ad10*/  HMMA.16816.F32.BF16 R52, R128.reuse, R100, R52 ;  /* 0x000000648034723c */ /* 0x040fe80000041834 */
[--C-:B------:R-:W-:Y:S02]  /*ad20*/  FFMA.FTZ R157, R157, c[0x0][0x2d0], -R144.reuse ;  /* 0x0000b4009d9d7a23 */ /* 0x100fe40000010890 */
[----:B------:R-:W-:Y:S02]  /*ad30*/  FMUL.FTZ R94, R3, R94 ;  /* 0x0000005e035e7220 */ /* 0x000fe40000410000 */
[C---:B------:R-:W-:Y:S01]  /*ad40*/  HMMA.16816.F32.BF16 R56, R128.reuse, R102, R56 ;  /* 0x000000668038723c */ /* 0x040fe20000041838 */
[----:B------:R-:W2:Y:S01]  /*ad50*/  LDSM.16.MT88.4 R100, [R133+0x4100] ;  /* 0x004100008564783b */ /* 0x000ea20000004200 */
[----:B------:R-:W-:Y:S02]  /*ad60*/  MUFU.EX2 R157, R157 ;  /* 0x0000009d009d7308 */ /* 0x000fe40000000800 */
[--C-:B------:R-:W-:Y:S02]  /*ad70*/  FFMA.FTZ R158, R163, c[0x0][0x2d0], -R144.reuse ;  /* 0x0000b400a39e7a23 */ /* 0x100fe40000010890 */
[----:B------:R-:W-:Y:S02]  /*ad80*/  FMUL.FTZ R95, R3, R95 ;  /* 0x0000005f035f7220 */ /* 0x000fe40000410000 */
[C---:B------:R-:W-:Y:S04]  /*ad90*/  HMMA.16816.F32.BF16 R60, R128.reuse, R108, R60 ;  /* 0x0000006c803c723c */ /* 0x040fe8000004183c */
[--C-:B------:R-:W-:Y:S01]  /*ada0*/  FFMA.FTZ R159, R159, c[0x0][0x2d0], -R144.reuse ;  /* 0x0000b4009f9f7a23 */ /* 0x100fe20000010890 */
[----:B------:R-:W3:Y:S01]  /*adb0*/  MUFU.EX2 R158, R158 ;  /* 0x0000009e009e7308 */ /* 0x000ee20000000800 */
[----:B------:R-:W-:Y:S02]  /*adc0*/  FMUL.FTZ R98, R3, R98 ;  /* 0x0000006203627220 */ /* 0x000fe40000410000 */
[C---:B------:R-:W-:Y:S01]  /*add0*/  HMMA.16816.F32.BF16 R64, R128.reuse, R110, R64 ;  /* 0x0000006e8040723c */ /* 0x040fe20000041840 */
[----:B------:R-:W4:Y:S03]  /*ade0*/  LDSM.16.MT88.4 R108, [R134+UR4+0x4100] ;  /* 0x00410004866c783b */ /* 0x000f260008004200 */
[--C-:B------:R-:W-:Y:S02]  /*adf0*/  FFMA.FTZ R160, R161, c[0x0][0x2d0], -R144.reuse ;  /* 0x0000b400a1a07a23 */ /* 0x100fe40000010890 */
[----:B------:R-:W-:Y:S01]  /*ae00*/  FMUL.FTZ R99, R3, R99 ;  /* 0x0000006303637220 */ /* 0x000fe20000410000 */
[----:B------:R-:W-:Y:S01]  /*ae10*/  MUFU.EX2 R159, R159 ;  /* 0x0000009f009f7308 */ /* 0x000fe20000000800 */
[--C-:B------:R-:W-:Y:S01]  /*ae20*/  FFMA.FTZ R161, R178, c[0x0][0x2d0], -R137.reuse ;  /* 0x0000b400b2a17a23 */ /* 0x100fe20000010889 */
[C---:B-1----:R-:W-:Y:S03]  /*ae30*/  HMMA.16816.F32.BF16 R68, R128.reuse, R104, R68 ;  /* 0x000000688044723c */ /* 0x042fe60000041844 */
[--C-:B------:R-:W-:Y:S02]  /*ae40*/  FFMA.FTZ R178, R140, c[0x0][0x2d0], -R137.reuse ;  /* 0x0000b4008cb27a23 */ /* 0x100fe40000010889 */
[----:B------:R-:W-:Y:S01]  /*ae50*/  LDSM.16.MT88.4 R140, [R134+UR4+0x1900] ;  /* 0x00190004868c783b */ /* 0x000fe20008004200 */
[--C-:B------:R-:W-:Y:S02]  /*ae60*/  FFMA.FTZ R163, R176, c[0x0][0x2d0], -R137.reuse ;  /* 0x0000b400b0a37a23 */ /* 0x100fe40000010889 */
[C---:B------:R-:W-:Y:S01]  /*ae70*/  HMMA.16816.F32.BF16 R72, R128.reuse, R106, R72 ;  /* 0x0000006a8048723c */ /* 0x040fe20000041848 */
[----:B------:R-:W1:Y:S03]  /*ae80*/  MUFU.EX2 R160, R160 ;  /* 0x000000a000a07308 */ /* 0x000e660000000800 */
[C---:B------:R-:W-:Y:S01]  /*ae90*/  FMUL.FTZ R88, R132.reuse, R88 ;  /* 0x0000005884587220 */ /* 0x040fe20000410000 */
[----:B------:R-:W5:Y:S01]  /*aea0*/  LDSM.16.MT88.4 R104, [R148+0x4100] ;  /* 0x004100009468783b */ /* 0x000f620000004200 */
[C---:B------:R-:W-:Y:S02]  /*aeb0*/  FMUL.FTZ R89, R132.reuse, R89 ;  /* 0x0000005984597220 */ /* 0x040fe40000410000 */
[C---:B--2---:R-:W-:Y:S03]  /*aec0*/  HMMA.16816.F32.BF16 R76, R128.reuse, R100, R76 ;  /* 0x00000064804c723c */ /* 0x044fe6000004184c */
[----:B------:R-:W-:Y:S01]  /*aed0*/  MUFU.EX2 R161, R161 ;  /* 0x000000a100a17308 */ /* 0x000fe20000000800 */
[C---:B------:R-:W-:Y:S02]  /*aee0*/  FMUL.FTZ R92, R132.reuse, R92 ;  /* 0x0000005c845c7220 */ /* 0x040fe40000410000 */
[----:B------:R-:W-:Y:S01]  /*aef0*/  FMUL.FTZ R93, R132, R93 ;  /* 0x0000005d845d7220 */ /* 0x000fe20000410000 */
[----:B---3--:R-:W-:Y:S01]  /*af00*/  F2FP.BF16.PACK_AB R100, R158, R157 ;  /* 0x0000009d9e64723e */ /* 0x008fe200000010ff */
[C---:B------:R-:W-:Y:S04]  /*af10*/  HMMA.16816.F32.BF16 R80, R128.reuse, R102, R80 ;  /* 0x000000668050723c */ /* 0x040fe80000041850 */
[--C-:B------:R-:W-:Y:S01]  /*af20*/  FFMA.FTZ R162, R162, c[0x0][0x2d0], -R137.reuse ;  /* 0x0000b400a2a27a23 */ /* 0x100fe20000010889 */
[----:B------:R-:W-:Y:S01]  /*af30*/  MUFU.EX2 R163, R163 ;  /* 0x000000a300a37308 */ /* 0x000fe20000000800 */
[--C-:B------:R-:W-:Y:S02]  /*af40*/  FFMA.FTZ R164, R164, c[0x0][0x2d0], -R137.reuse ;  /* 0x0000b400a4a47a23 */ /* 0x100fe40000010889 */
[C---:B----4-:R-:W-:Y:S04]  /*af50*/  HMMA.16816.F32.BF16 R84, R128.reuse, R108, R84 ;  /* 0x0000006c8054723c */ /* 0x050fe80000041854 */
[----:B------:R-:W-:Y:S01]  /*af60*/  FMUL.FTZ R96, R132, R96 ;  /* 0x0000006084607220 */ /* 0x000fe20000410000 */
[----:B-1----:R-:W-:Y:S01]  /*af70*/  F2FP.BF16.PACK_AB R102, R160, R159 ;  /* 0x0000009fa066723e */ /* 0x002fe200000010ff */
[----:B------:R-:W-:Y:S01]  /*af80*/  FMUL.FTZ R97, R132, R97 ;  /* 0x0000006184617220 */ /* 0x000fe20000410000 */
[----:B------:R-:W1:Y:S01]  /*af90*/  MUFU.EX2 R162, R162 ;  /* 0x000000a200a27308 */ /* 0x000e620000000800 */
[C---:B------:R-:W-:Y:S01]  /*afa0*/  HMMA.16816.F32.BF16 R88, R128.reuse, R110, R88 ;  /* 0x0000006e8058723c */ /* 0x040fe20000041858 */
[----:B------:R-:W2:Y:S03]  /*afb0*/  LDSM.16.MT88.4 R108, [R133+0x900] ;  /* 0x00090000856c783b */ /* 0x000ea60000004200 */
[--C-:B------:R-:W-:Y:S02]  /*afc0*/  FFMA.FTZ R165, R165, c[0x0][0x2d0], -R144.reuse ;  /* 0x0000b400a5a57a23 */ /* 0x100fe40000010890 */
[--C-:B------:R-:W-:Y:S02]  /*afd0*/  FFMA.FTZ R172, R167, c[0x0][0x2d0], -R144.reuse ;  /* 0x0000b400a7ac7a23 */ /* 0x100fe40000010890 */
[--C-:B------:R-:W-:Y:S01]  /*afe0*/  FFMA.FTZ R167, R169, c[0x0][0x2d0], -R144.reuse ;  /* 0x0000b400a9a77a23 */ /* 0x100fe20000010890 */
[----:B------:R-:W3:Y:S03]  /*aff0*/  MUFU.EX2 R164, R164 ;  /* 0x000000a400a47308 */ /* 0x000ee60000000800 */
[----:B------:R-:W-:Y:S01]  /*b000*/  FFMA.FTZ R169, R170, c[0x0][0x2d0], -R137 ;  /* 0x0000b400aaa97a23 */ /* 0x000fe20000010889 */
[C---:B-----5:R-:W-:Y:S03]  /*b010*/  HMMA.16816.F32.BF16 R92, R128.reuse, R104, R92 ;  /* 0x00000068805c723c */ /* 0x060fe6000004185c */
[--C-:B------:R-:W-:Y:S02]  /*b020*/  FFMA.FTZ R170, R145, c[0x0][0x2d0], -R144.reuse ;  /* 0x0000b40091aa7a23 */ /* 0x100fe40000010890 */
[----:B------:R-:W-:Y:S01]  /*b030*/  FFMA.FTZ R144, R139, c[0x0][0x2d0], -R144 ;  /* 0x0000b4008b907a23 */ /* 0x000fe20000010890 */
[----:B------:R-:W-:Y:S01]  /*b040*/  MUFU.EX2 R165, R165 ;  /* 0x000000a500a57308 */ /* 0x000fe20000000800 */
[----:B------:R-:W-:Y:S01]  /*b050*/  FFMA.FTZ R153, R3, R216, R153 ;  /* 0x000000d803997223 */ /* 0x000fe20000010099 */
[----:B------:R-:W-:Y:S01]  /*b060*/  HMMA.16816.F32.BF16 R96, R128, R106, R96 ;  /* 0x0000006a8060723c */ /* 0x000fe20000041860 */
[----:B------:R-:W4:Y:S03]  /*b070*/  LDSM.16.MT88.4 R104, [R133+0x2900] ;  /* 0x002900008568783b */ /* 0x000f260000004200 */
[----:B-1----:R-:W-:Y:S01]  /*b080*/  F2FP.BF16.PACK_AB R101, R162, R161 ;  /* 0x000000a1a265723e */ /* 0x002fe200000010ff */
[--C-:B------:R-:W-:Y:S02]  /*b090*/  FFMA.FTZ R179, R138, c[0x0][0x2d0], -R137.reuse ;  /* 0x0000b4008ab37a23 */ /* 0x100fe40000010889 */
[--C-:B------:R-:W-:Y:S01]  /*b0a0*/  FFMA.FTZ R166, R166, c[0x0][0x2d0], -R137.reuse ;  /* 0x0000b400a6a67a23 */ /* 0x100fe20000010889 */
[----:B------:R-:W1:Y:S01]  /*b0b0*/  MUFU.EX2 R176, R144 ;  /* 0x0000009000b07308 */ /* 0x000e620000000800 */
[----:B------:R-:W-:Y:S03]  /*b0c0*/  LDSM.16.MT88.4 R128, [R134+UR4+0x1100] ;  /* 0x001100048680783b */ /* 0x000fe60008004200 */
[----:B---3--:R-:W-:Y:S01]  /*b0d0*/  F2FP.BF16.PACK_AB R103, R164, R163 ;  /* 0x000000a3a467723e */ /* 0x008fe200000010ff */
[--C-:B------:R-:W-:Y:S02]  /*b0e0*/  FFMA.FTZ R168, R168, c[0x0][0x2d0], -R137.reuse ;  /* 0x0000b400a8a87a23 */ /* 0x100fe40000010889 */
[----:B------:R-:W-:Y:S02]  /*b0f0*/  FFMA.FTZ R137, R136, c[0x0][0x2d0], -R137 ;  /* 0x0000b40088897a23 */ /* 0x000fe40000010889 */
[----:B------:R-:W-:Y:S01]  /*b100*/  FFMA.FTZ R156, R132, R217, R156 ;  /* 0x000000d9849c7223 */ /* 0x000fe2000001009c */
[----:B------:R-:W-:Y:S01]  /*b110*/  MUFU.EX2 R172, R172 ;  /* 0x000000ac00ac7308 */ /* 0x000fe20000000800 */
[C---:B------:R-:W-:Y:S05]  /*b120*/  HMMA.16816.F32.BF16 R4, R100.reuse, R112, R4 ;  /* 0x000000706404723c */ /* 0x040fea0000041804 */
[----:B------:R-:W-:Y:S02]  /*b130*/  FADD.FTZ R155, R155, R156 ;  /* 0x0000009c9b9b7221 */ /* 0x000fe40000010000 */
[----:B------:R-:W-:Y:S01]  /*b140*/  FADD.FTZ R153, R152, R153 ;  /* 0x0000009998997221 */ /* 0x000fe20000010000 */
[C---:B------:R-:W-:Y:S01]  /*b150*/  HMMA.16816.F32.BF16 R8, R100.reuse, R114, R8 ;  /* 0x000000726408723c */ /* 0x040fe20000041808 */
[----:B------:R-:W3:Y:S01]  /*b160*/  LDSM.16.MT88.4 R112, [R134+UR4+0x2900] ;  /* 0x002900048670783b */ /* 0x000ee20008004200 */
[----:B------:R-:W-:Y:S02]  /*b170*/  MUFU.EX2 R167, R167 ;  /* 0x000000a700a77308 */ /* 0x000fe40000000800 */
[----:B------:R-:W-:Y:S01]  /*b180*/  FADD.FTZ R154, R154, R155 ;  /* 0x0000009b9a9a7221 */ /* 0x000fe20000010000 */
[----:B-1----:R-:W-:Y:S03]  /*b190*/  F2FP.BF16.PACK_AB R138, R176, R175 ;  /* 0x000000afb08a723e */ /* 0x002fe600000010ff */
[C---:B--2---:R-:W-:Y:S01]  /*b1a0*/  HMMA.16816.F32.BF16 R12, R100.reuse, R108, R12 ;  /* 0x0000006c640c723c */ /* 0x044fe2000004180c */
[----:B------:R-:W-:Y:S03]  /*b1b0*/  LDSM.16.MT88.4 R144, [R148+0x1900] ;  /* 0x001900009490783b */ /* 0x000fe60000004200 */
[----:B------:R-:W-:Y:S01]  /*b1c0*/  MUFU.EX2 R169, R169 ;  /* 0x000000a900a97308 */ /* 0x000fe20000000800 */
[----:B------:R-:W-:Y:S03]  /*b1d0*/  FADD.FTZ R154, R151, R154 ;  /* 0x0000009a979a7221 */ /* 0x000fe60000010000 */
[C---:B------:R-:W-:Y:S01]  /*b1e0*/  HMMA.16816.F32.BF16 R16, R100.reuse, R110, R16 ;  /* 0x0000006e6410723c */ /* 0x040fe20000041810 */
[----:B------:R-:W1:Y:S03]  /*b1f0*/  LDSM.16.MT88.4 R108, [R148+0x2900] ;  /* 0x00290000946c783b */ /* 0x000e660000004200 */
[----:B------:R-:W-:Y:S02]  /*b200*/  FADD.FTZ R157, R157, R154 ;  /* 0x0000009a9d9d7221 */ /* 0x000fe40000010000 */
[----:B------:R-:W-:Y:S02]  /*b210*/  MUFU.EX2 R166, R166 ;  /* 0x000000a600a67308 */ /* 0x000fe40000000800 */
[C---:B------:R-:W-:Y:S04]  /*b220*/  HMMA.16816.F32.BF16 R20, R100.reuse, R116, R20 ;  /* 0x000000746414723c */ /* 0x040fe80000041814 */
[----:B------:R-:W-:Y:S04]  /*b230*/  FADD.FTZ R158, R158, R157 ;  /* 0x0000009d9e9e7221 */ /* 0x000fe80000010000 */
[C---:B------:R-:W-:Y:S01]  /*b240*/  HMMA.16816.F32.BF16 R24, R100.reuse, R118, R24 ;  /* 0x000000766418723c */ /* 0x040fe20000041818 */
[----:B------:R-:W2:Y:S01]  /*b250*/  LDSM.16.MT88.4 R116, [R135+UR4+0x4900] ;  /* 0x004900048774783b */ /* 0x000ea20008004200 */
[----:B------:R-:W-:Y:S02]  /*b260*/  MUFU.EX2 R168, R168 ;  /* 0x000000a800a87308 */ /* 0x000fe40000000800 */
[----:B------:R-:W-:Y:S04]  /*b270*/  FADD.FTZ R159, R159, R158 ;  /* 0x0000009e9f9f7221 */ /* 0x000fe80000010000 */
[C---:B------:R-:W-:Y:S04]  /*b280*/  HMMA.16816.F32.BF16 R28, R100.reuse, R120, R28 ;  /* 0x00000078641c723c */ /* 0x040fe8000004181c */
[----:B------:R-:W5:Y:S01]  /*b290*/  MUFU.EX2 R170, R170 ;  /* 0x000000aa00aa7308 */ /* 0x000f620000000800 */
[----:B------:R-:W-:Y:S03]  /*b2a0*/  FADD.FTZ R160, R160, R159 ;  /* 0x0000009fa0a07221 */ /* 0x000fe60000010000 */
[C---:B------:R-:W-:Y:S01]  /*b2b0*/  HMMA.16816.F32.BF16 R32, R100.reuse, R122, R32 ;  /* 0x0000007a6420723c */ /* 0x040fe20000041820 */
[----:B------:R-:W-:Y:S05]  /*b2c0*/  LDSM.16.MT88.4 R120, [R148+0x4900] ;  /* 0x004900009478783b */ /* 0x000fea0000004200 */
[----:B------:R-:W1:Y:S02]  /*b2d0*/  MUFU.EX2 R178, R178 ;  /* 0x000000b200b27308 */ /* 0x000e640000000800 */
[C---:B------:R-:W-:Y:S08]  /*b2e0*/  HMMA.16816.F32.BF16 R36, R100.reuse, R124, R36 ;  /* 0x0000007c6424723c */ /* 0x040ff00000041824 */
[C---:B------:R-:W-:Y:S01]  /*b2f0*/  HMMA.16816.F32.BF16 R40, R100.reuse, R126, R40 ;  /* 0x0000007e6428723c */ /* 0x040fe20000041828 */
[----:B------:R-:W-:Y:S01]  /*b300*/  LDSM.16.MT88.4 R124, [R133+0x1100] ;  /* 0x00110000857c783b */ /* 0x000fe20000004200 */
[----:B------:R-:W-:Y:S02]  /*b310*/  MUFU.EX2 R179, R179 ;  /* 0x000000b300b37308 */ /* 0x000fe40000000800 */
[----:B-----5:R-:W-:Y:S04]  /*b320*/  F2FP.BF16.PACK_AB R136, R173, R170 ;  /* 0x000000aaad88723e */ /* 0x020fe800000010ff */
[C---:B----4-:R-:W-:Y:S04]  /*b330*/  HMMA.16816.F32.BF16 R44, R100.reuse, R104, R44 ;  /* 0x00000068642c723c */ /* 0x050fe8000004182c */
[----:B------:R1:W4:Y:S04]  /*b340*/  MUFU.EX2 R180, R137 ;  /* 0x0000008900b47308 */ /* 0x0003280000000800 */
[C---:B------:R-:W-:Y:S01]  /*b350*/  HMMA.16816.F32.BF16 R48, R100.reuse, R106, R48 ;  /* 0x0000006a6430723c */ /* 0x040fe20000041830 */
[----:B------:R-:W5:Y:S07]  /*b360*/  LDSM.16.MT88.4 R104, [R133+0x4900] ;  /* 0x004900008568783b */ /* 0x000f6e0000004200 */
[C---:B---3--:R-:W-:Y:S08]  /*b370*/  HMMA.16816.F32.BF16 R52, R100.reuse, R112, R52 ;  /* 0x000000706434723c */ /* 0x048ff00000041834 */
[C---:B------:R-:W-:Y:S01]  /*b380*/  HMMA.16816.F32.BF16 R56, R100.reuse, R114, R56 ;  /* 0x000000726438723c */ /* 0x040fe20000041838 */
[----:B------:R-:W3:Y:S03]  /*b390*/  LDSM.16.MT88.4 R112, [R134+UR4+0x4900] ;  /* 0x004900048670783b */ /* 0x000ee60008004200 */
[----:B-1----:R-:W-:Y:S02]  /*b3a0*/  F2FP.BF16.PACK_AB R137, R178, R177 ;  /* 0x000000b1b289723e */ /* 0x002fe400000010ff */
[----:B----4-:R-:W-:Y:S02]  /*b3b0*/  F2FP.BF16.PACK_AB R139, R180, R179 ;  /* 0x000000b3b48b723e */ /* 0x010fe400000010ff */
[C---:B------:R-:W-:Y:S08]  /*b3c0*/  HMMA.16816.F32.BF16 R60, R100.reuse, R108, R60 ;  /* 0x0000006c643c723c */ /* 0x040ff0000004183c */
[C---:B------:R-:W-:Y:S01]  /*b3d0*/  HMMA.16816.F32.BF16 R64, R100.reuse, R110, R64 ;  /* 0x0000006e6440723c */ /* 0x040fe20000041840 */
[----:B------:R-:W1:Y:S07]  /*b3e0*/  LDSM.16.MT88.4 R108, [R135+UR4+0x1100] ;  /* 0x00110004876c783b */ /* 0x000e6e0008004200 */
[C---:B--2---:R-:W-:Y:S08]  /*b3f0*/  HMMA.16816.F32.BF16 R68, R100.reuse, R116, R68 ;  /* 0x000000746444723c */ /* 0x044ff00000041844 */
[C---:B------:R-:W-:Y:S01]  /*b400*/  HMMA.16816.F32.BF16 R72, R100.reuse, R118, R72 ;  /* 0x000000766448723c */ /* 0x040fe20000041848 */
[----:B------:R-:W2:Y:S07]  /*b410*/  LDSM.16.MT88.4 R116, [R148+0x1100] ;  /* 0x001100009474783b */ /* 0x000eae0000004200 */
[C---:B-----5:R-:W-:Y:S08]  /*b420*/  HMMA.16816.F32.BF16 R76, R100.reuse, R104, R76 ;  /* 0x00000068644c723c */ /* 0x060ff0000004184c */
[C---:B------:R-:W-:Y:S01]  /*b430*/  HMMA.16816.F32.BF16 R80, R100.reuse, R106, R80 ;  /* 0x0000006a6450723c */ /* 0x040fe20000041850 */
[----:B------:R-:W4:Y:S07]  /*b440*/  LDSM.16.MT88.4 R104, [R135+UR4+0x3100] ;  /* 0x003100048768783b */ /* 0x000f2e0008004200 */
[C---:B---3--:R-:W-:Y:S08]  /*b450*/  HMMA.16816.F32.BF16 R84, R100.reuse, R112, R84 ;  /* 0x000000706454723c */ /* 0x048ff00000041854 */
[C---:B------:R-:W-:Y:S01]  /*b460*/  HMMA.16816.F32.BF16 R88, R100.reuse, R114, R88 ;  /* 0x000000726458723c */ /* 0x040fe20000041858 */
[----:B------:R-:W-:Y:S07]  /*b470*/  LDSM.16.MT88.4 R112, [R134+UR4+0x3100] ;  /* 0x003100048670783b */ /* 0x000fee0008004200 */
[C---:B------:R-:W-:Y:S08]  /*b480*/  HMMA.16816.F32.BF16 R92, R100.reuse, R120, R92 ;  /* 0x00000078645c723c */ /* 0x040ff0000004185c */
[----:B------:R-:W-:Y:S01]  /*b490*/  HMMA.16816.F32.BF16 R96, R100, R122, R96 ;  /* 0x0000007a6460723c */ /* 0x000fe20000041860 */
[----:B------:R-:W-:Y:S06]  /*b4a0*/  LDSM.16.MT88.4 R120, [R133+0x5100] ;  /* 0x005100008578783b */ /* 0x000fec0000004200 */
[----:B------:R-:W-:Y:S01]  /*b4b0*/  F2FP.BF16.PACK_AB R100, R172, R165 ;  /* 0x000000a5ac64723e */ /* 0x000fe200000010ff */
[----:B------:R-:W-:Y:S01]  /*b4c0*/  FADD.FTZ R165, R165, R160 ;  /* 0x000000a0a5a57221 */ /* 0x000fe20000010000 */
[----:B------:R-:W-:Y:S03]  /*b4d0*/  F2FP.BF16.PACK_AB R102, R174, R167 ;  /* 0x000000a7ae66723e */ /* 0x000fe600000010ff */
[----:B------:R-:W-:Y:S01]  /*b4e0*/  F2FP.BF16.PACK_AB R101, R166, R169 ;  /* 0x000000a9a665723e */ /* 0x000fe200000010ff */
[----:B------:R-:W-:Y:S01]  /*b4f0*/  FADD.FTZ R172, R172, R165 ;  /* 0x000000a5acac7221 */ /* 0x000fe20000010000 */
[----:B------:R-:W-:Y:S03]  /*b500*/  F2FP.BF16.PACK_AB R103, R171, R168 ;  /* 0x000000a8ab67723e */ /* 0x000fe600000010ff */
[----:B------:R-:W-:Y:S04]  /*b510*/  FADD.FTZ R167, R167, R172 ;  /* 0x000000aca7a77221 */ /* 0x000fe80000010000 */
[C---:B-1----:R-:W-:Y:S03]  /*b520*/  HMMA.16816.F32.BF16 R4, R100.reuse, R108, R4 ;  /* 0x0000006c6404723c */ /* 0x042fe60000041804 */
[----:B------:R-:W-:Y:S04]  /*b530*/  FADD.FTZ R167, R174, R167 ;  /* 0x000000a7aea77221 */ /* 0x000fe80000010000 */
[----:B------:R-:W-:Y:S01]  /*b540*/  FADD.FTZ R170, R170, R167 ;  /* 0x000000a7aaaa7221 */ /* 0x000fe20000010000 */
[C---:B------:R-:W-:Y:S01]  /*b550*/  HMMA.16816.F32.BF16 R8, R100.reuse, R110, R8 ;  /* 0x0000006e6408723c */ /* 0x040fe20000041808 */
[----:B------:R-:W1:Y:S03]  /*b560*/  LDSM.16.MT88.4 R108, [R133+0x3100] ;  /* 0x00310000856c783b */ /* 0x000e660000004200 */
[----:B------:R-:W-:Y:S04]  /*b570*/  FADD.FTZ R170, R173, R170 ;  /* 0x000000aaadaa7221 */ /* 0x000fe80000010000 */
[C---:B------:R-:W-:Y:S04]  /*b580*/  HMMA.16816.F32.BF16 R12, R100.reuse, R124, R12 ;  /* 0x0000007c640c723c */ /* 0x040fe8000004180c */
[----:B------:R-:W-:Y:S04]  /*b590*/  FADD.FTZ R175, R175, R170 ;  /* 0x000000aaafaf7221 */ /* 0x000fe80000010000 */
[C---:B------:R-:W-:Y:S01]  /*b5a0*/  HMMA.16816.F32.BF16 R16, R100.reuse, R126, R16 ;  /* 0x0000007e6410723c */ /* 0x040fe20000041810 */
[----:B------:R-:W-:Y:S03]  /*b5b0*/  LDSM.16.MT88.4 R124, [R134+UR4+0x5100] ;  /* 0x00510004867c783b */ /* 0x000fe60008004200 */
[----:B------:R-:W-:Y:S04]  /*b5c0*/  FADD.FTZ R217, R176, R175 ;  /* 0x000000afb0d97221 */ /* 0x000fe80000010000 */
[C---:B------:R-:W-:Y:S08]  /*b5d0*/  HMMA.16816.F32.BF16 R20, R100.reuse, R128, R20 ;  /* 0x000000806414723c */ /* 0x040ff00000041814 */
[C---:B------:R-:W-:Y:S01]  /*b5e0*/  HMMA.16816.F32.BF16 R24, R100.reuse, R130, R24 ;  /* 0x000000826418723c */ /* 0x040fe20000041818 */
[----:B------:R-:W-:Y:S07]  /*b5f0*/  LDSM.16.MT88.4 R128, [R148+0x5100] ;  /* 0x005100009480783b */ /* 0x000fee0000004200 */
[C---:B--2---:R-:W-:Y:S08]  /*b600*/  HMMA.16816.F32.BF16 R28, R100.reuse, R116, R28 ;  /* 0x00000074641c723c */ /* 0x044ff0000004181c */
[C---:B------:R-:W-:Y:S01]  /*b610*/  HMMA.16816.F32.BF16 R32, R100.reuse, R118, R32 ;  /* 0x000000766420723c */ /* 0x040fe20000041820 */
[----:B------:R-:W2:Y:S07]  /*b620*/  LDSM.16.MT88.4 R116, [R148+0x3100] ;  /* 0x003100009474783b */ /* 0x000eae0000004200 */
[C---:B----4-:R-:W-:Y:S08]  /*b630*/  HMMA.16816.F32.BF16 R36, R100.reuse, R104, R36 ;  /* 0x000000686424723c */ /* 0x050ff00000041824 */
[C---:B------:R-:W-:Y:S01]  /*b640*/  HMMA.16816.F32.BF16 R40, R100.reuse, R106, R40 ;  /* 0x0000006a6428723c */ /* 0x040fe20000041828 */
[----:B------:R-:W3:Y:S07]  /*b650*/  LDSM.16.MT88.4 R104, [R135+UR4+0x5100] ;  /* 0x005100048768783b */ /* 0x000eee0008004200 */
[C---:B-1----:R-:W-:Y:S08]  /*b660*/  HMMA.16816.F32.BF16 R44, R100.reuse, R108, R44 ;  /* 0x0000006c642c723c */ /* 0x042ff0000004182c */
[C---:B------:R-:W-:Y:S01]  /*b670*/  HMMA.16816.F32.BF16 R48, R100.reuse, R110, R48 ;  /* 0x0000006e6430723c */ /* 0x040fe20000041830 */
[----:B------:R-:W1:Y:S07]  /*b680*/  LDSM.16.MT88.4 R108, [R135+UR4+0x1900] ;  /* 0x00190004876c783b */ /* 0x000e6e0008004200 */
[C---:B------:R-:W-:Y:S08]  /*b690*/  HMMA.16816.F32.BF16 R52, R100.reuse, R112, R52 ;  /* 0x000000706434723c */ /* 0x040ff00000041834 */
[C---:B------:R-:W-:Y:S01]  /*b6a0*/  HMMA.16816.F32.BF16 R56, R100.reuse, R114, R56 ;  /* 0x000000726438723c */ /* 0x040fe20000041838 */
[----:B------:R-:W4:Y:S07]  /*b6b0*/  LDSM.16.MT88.4 R112, [R133+0x1900] ;  /* 0x001900008570783b */ /* 0x000f2e0000004200 */
        /* <DEDUP_REMOVED lines=10> */
[C---:B-1----:R-:W-:Y:S01]  /*b760*/  HMMA.16816.F32.BF16 R128, R136.reuse, R108, R4 ;  /* 0x0000006c8880723c */ /* 0x042fe20000041804 */
[----:B------:R-:W1:Y:S07]  /*b770*/  LDSM.16.MT88.4 R4, [R135+UR4+0x3900] ;  /* 0x003900048704783b */ /* 0x000e6e0008004200 */
[C---:B------:R-:W-:Y:S01]  /*b780*/  HMMA.16816.F32.BF16 R124, R136.reuse, R110, R8 ;  /* 0x0000006e887c723c */ /* 0x040fe20000041808 */
[----:B------:R-:W2:Y:S07]  /*b790*/  LDSM.16.MT88.4 R8, [R133+0x3900] ;  /* 0x003900008508783b */ /* 0x000eae0000004200 */
[C---:B----4-:R-:W-:Y:S01]  /*b7a0*/  HMMA.16816.F32.BF16 R120, R136.reuse, R112, R12 ;  /* 0x000000708878723c */ /* 0x050fe2000004180c */
[----:B------:R-:W3:Y:S07]  /*b7b0*/  LDSM.16.MT88.4 R12, [R134+UR4+0x3900] ;  /* 0x00390004860c783b */ /* 0x000eee0008004200 */
[C---:B------:R-:W-:Y:S08]  /*b7c0*/  HMMA.16816.F32.BF16 R116, R136.reuse, R114, R16 ;  /* 0x000000728874723c */ /* 0x040ff00000041810 */
[C---:B------:R-:W-:Y:S07]  /*b7d0*/  HMMA.16816.F32.BF16 R112, R136.reuse, R140, R20 ;  /* 0x0000008c8870723c */ /* 0x040fee0000041814 */
[----:B------:R-:W-:Y:S01]  /*b7e0*/  IADD3 R20, R228, -0x2, RZ ;  /* 0xfffffffee4147810 */ /* 0x000fe20007ffe0ff */
[C---:B------:R-:W-:Y:S03]  /*b7f0*/  HMMA.16816.F32.BF16 R108, R136.reuse, R142, R24 ;  /* 0x0000008e886c723c */ /* 0x040fe60000041818 */
[----:B------:R-:W-:Y:S05]  /*b800*/  ISETP.GE.AND P0, PT, R20, R193, PT ;  /* 0x000000c11400720c */ /* 0x000fea0003f06270 */
[C---:B------:R-:W-:Y:S08]  /*b810*/  HMMA.16816.F32.BF16 R104, R136.reuse, R144, R28 ;  /* 0x000000908868723c */ /* 0x040ff0000004181c */
[C---:B------:R-:W-:Y:S04]  /*b820*/  HMMA.16816.F32.BF16 R100, R136.reuse, R146, R32 ;  /* 0x000000928864723c */ /* 0x040fe80000041820 */
[----:B------:R-:W-:Y:S04]  /*b830*/  @P0 SHF.R.S32.HI R16, RZ, 0x1f, R20 ;  /* 0x0000001fff100819 */ /* 0x000fe80000011414 */
[C---:B-1----:R-:W-:Y:S07]  /*b840*/  HMMA.16816.F32.BF16 R36, R136.reuse, R4, R36 ;  /* 0x000000048824723c */ /* 0x042fee0000041824 */
[----:B------:R-:W-:Y:S01]  /*b850*/  @P0 IMAD R5, R16, c[0x0][0x1e0], RZ ;  /* 0x0000780010050a24 */ /* 0x000fe200078e02ff */
[C---:B------:R-:W-:Y:S01]  /*b860*/  HMMA.16816.F32.BF16 R40, R136.reuse, R6, R40 ;  /* 0x000000068828723c */ /* 0x040fe20000041828 */
[----:B------:R-:W1:Y:S03]  /*b870*/  LDSM.16.MT88.4 R16, [R148+0x3900] ;  /* 0x003900009410783b */ /* 0x000e660000004200 */
[C---:B------:R-:W-:Y:S02]  /*b880*/  @P0 IMAD R5, R20.reuse, c[0x0][0x1e4], R5 ;  /* 0x0000790014050a24 */ /* 0x040fe400078e0205 */
[----:B------:R-:W-:Y:S02]  /*b890*/  @P0 IMAD.WIDE.U32 R20, R20, c[0x0][0x1e0], RZ ;  /* 0x0000780014140a25 */ /* 0x000fe400078e00ff */
[C---:B--2---:R-:W-:Y:S04]  /*b8a0*/  HMMA.16816.F32.BF16 R44, R136.reuse, R8, R44 ;  /* 0x00000008882c723c */ /* 0x044fe8000004182c */
[----:B------:R-:W-:Y:S02]  /*b8b0*/  @P0 IADD3 R5, R21, R5, RZ ;  /* 0x0000000515050210 */ /* 0x000fe40007ffe0ff */
[C---:B------:R-:W-:Y:S02]  /*b8c0*/  @P0 SHF.L.U32 R25, R20.reuse, 0x6, RZ ;  /* 0x0000000614190819 */ /* 0x040fe400000006ff */
[C---:B------:R-:W-:Y:S04]  /*b8d0*/  HMMA.16816.F32.BF16 R48, R136.reuse, R10, R48 ;  /* 0x0000000a8830723c */ /* 0x040fe80000041830 */
[----:B------:R-:W-:Y:S02]  /*b8e0*/  @P0 SHF.L.U64.HI R24, R20, 0x6, R5 ;  /* 0x0000000614180819 */ /* 0x000fe40000010205 */
[----:B------:R-:W2:Y:S01]  /*b8f0*/  LDSM.16.MT88.4 R4, [R135+UR4+0x5900] ;  /* 0x005900048704783b */ /* 0x000ea20008004200 */
[C---:B------:R-:W-:Y:S01]  /*b900*/  @P0 IADD3 R8, P1, R25.reuse, R206, RZ ;  /* 0x000000ce19080210 */ /* 0x040fe20007f3e0ff */
[C---:B---3--:R-:W-:Y:S04]  /*b910*/  HMMA.16816.F32.BF16 R52, R136.reuse, R12, R52 ;  /* 0x0000000c8834723c */ /* 0x048fe80000041834 */
[----:B------:R-:W-:Y:S02]  /*b920*/  @P0 IADD3.X R9, R24, R213, RZ, P1, !PT ;  /* 0x000000d518090210 */ /* 0x000fe40000ffe4ff */
[C---:B------:R-:W-:Y:S02]  /*b930*/  @P0 LEA R20, P1, R8.reuse, c[0x0][0x1c8], 0x1 ;  /* 0x0000720008140a11 */ /* 0x040fe400078208ff */
[C---:B------:R-:W-:Y:S04]  /*b940*/  HMMA.16816.F32.BF16 R56, R136.reuse, R14, R56 ;  /* 0x0000000e8838723c */ /* 0x040fe80000041838 */
[----:B------:R-:W-:Y:S02]  /*b950*/  @P0 LEA.HI.X R21, R8, c[0x0][0x1cc], R9, 0x1, P1 ;  /* 0x0000730008150a11 */ /* 0x000fe400008f0c09 */
[----:B------:R-:W-:Y:S02]  /*b960*/  @P0 IADD3 R9, P1, R25, R223, RZ ;  /* 0x000000df19090210 */ /* 0x000fe40007f3e0ff */
[C---:B-1----:R-:W-:Y:S04]  /*b970*/  HMMA.16816.F32.BF16 R60, R136.reuse, R16, R60 ;  /* 0x00000010883c723c */ /* 0x042fe8000004183c */
[C---:B------:R-:W-:Y:S02]  /*b980*/  @P0 IADD3.X R8, R24.reuse, R222, RZ, P1, !PT ;  /* 0x000000de18080210 */ /* 0x040fe40000ffe4ff */
[C---:B------:R-:W-:Y:S02]  /*b990*/  @P0 LEA R22, P1, R9.reuse, c[0x0][0x1c8], 0x1 ;  /* 0x0000720009160a11 */ /* 0x040fe400078208ff */
[C---:B------:R-:W-:Y:S04]  /*b9a0*/  HMMA.16816.F32.BF16 R64, R136.reuse, R18, R64 ;  /* 0x000000128840723c */ /* 0x040fe80000041840 */
[----:B------:R-:W-:Y:S02]  /*b9b0*/  @P0 LEA.HI.X R23, R9, c[0x0][0x1cc], R8, 0x1, P1 ;  /* 0x0000730009170a11 */ /* 0x000fe400008f0c08 */
[----:B------:R1:W3:Y:S01]  /*b9c0*/  LDSM.16.MT88.4 R8, [R133+0x5900] ;  /* 0x005900008508783b */ /* 0x0002e20000004200 */
[----:B------:R-:W-:Y:S05]  /*b9d0*/  @P0 IADD3 R12, P1, R25, R221, RZ ;  /* 0x000000dd190c0210 */ /* 0x000fea0007f3e0ff */
[----:B------:R-:W-:Y:S01]  /*b9e0*/  @P0 IADD3.X R13, R24, R219, RZ, P1, !PT ;  /* 0x000000db180d0210 */ /* 0x000fe20000ffe4ff */
[C---:B--2---:R-:W-:Y:S03]  /*b9f0*/  HMMA.16816.F32.BF16 R68, R136.reuse, R4, R68 ;  /* 0x000000048844723c */ /* 0x044fe60000041844 */
[C---:B------:R-:W-:Y:S04]  /*ba00*/  @P0 LEA R16, P1, R12.reuse, c[0x0][0x1c8], 0x1 ;  /* 0x000072000c100a11 */ /* 0x040fe800078208ff */
[----:B------:R-:W-:Y:S01]  /*ba10*/  @P0 LEA.HI.X R17, R12, c[0x0][0x1cc], R13, 0x1, P1 ;  /* 0x000073000c110a11 */ /* 0x000fe200008f0c0d */
[C---:B------:R-:W-:Y:S01]  /*ba20*/  HMMA.16816.F32.BF16 R72, R136.reuse, R6, R72 ;  /* 0x000000068848723c */ /* 0x040fe20000041848 */
[----:B------:R-:W2:Y:S03]  /*ba30*/  LDSM.16.MT88.4 R12, [R134+UR4+0x5900] ;  /* 0x00590004860c783b */ /* 0x000ea60008004200 */
[----:B------:R-:W-:Y:S04]  /*ba40*/  @P0 IADD3 R18, P1, R200, R25, RZ ;  /* 0x00000019c8120210 */ /* 0x000fe80007f3e0ff */
[----:B------:R-:W-:Y:S04]  /*ba50*/  @P0 IADD3.X R19, R199, R24, RZ, P1, !PT ;  /* 0x00000018c7130210 */ /* 0x000fe80000ffe4ff */
[C---:B------:R-:W-:Y:S02]  /*ba60*/  @P0 IADD3 R25, P1, R18.reuse, R206, RZ ;  /* 0x000000ce12190210 */ /* 0x040fe40007f3e0ff */
[----:B-1----:R-:W-:Y:S02]  /*ba70*/  MOV R133, R2 ;  /* 0x0000000200857202 */ /* 0x002fe40000000f00 */
[----:B------:R-:W-:Y:S02]  /*ba80*/  @P0 IADD3.X R4, R19, R213, RZ, P1, !PT ;  /* 0x000000d513040210 */ /* 0x000fe40000ffe4ff */
[C---:B------:R-:W-:Y:S04]  /*ba90*/  @P0 LEA R24, P1, R25.reuse, c[0x0][0x1c8], 0x1 ;  /* 0x0000720019180a11 */ /* 0x040fe800078208ff */
[----:B------:R-:W-:Y:S02]  /*baa0*/  @P0 LEA.HI.X R25, R25, c[0x0][0x1cc], R4, 0x1, P1 ;  /* 0x0000730019190a11 */ /* 0x000fe400008f0c04 */
[----:B------:R-:W-:Y:S01]  /*bab0*/  @P0 IADD3 R4, P1, R18, R223, RZ ;  /* 0x000000df12040210 */ /* 0x000fe20007f3e0ff */
[C---:B---3--:R-:W-:Y:S03]  /*bac0*/  HMMA.16816.F32.BF16 R76, R136.reuse, R8, R76 ;  /* 0x00000008884c723c */ /* 0x048fe6000004184c */
[----:B------:R-:W-:Y:S02]  /*bad0*/  @P0 IADD3.X R5, R19, R222, RZ, P1, !PT ;  /* 0x000000de13050210 */ /* 0x000fe40000ffe4ff */
[----:B------:R-:W-:Y:S02]  /*bae0*/  @P0 LEA R26, P1, R4, c[0x0][0x1c8], 0x1 ;  /* 0x00007200041a0a11 */ /* 0x000fe400078208ff */
[----:B------:R-:W-:Y:S01]  /*baf0*/  FADD.FTZ R8, R150, R153 ;  /* 0x0000009996087221 */ /* 0x000fe20000010000 */
[C---:B------:R-:W-:Y:S04]  /*bb00*/  HMMA.16816.F32.BF16 R80, R136.reuse, R10, R80 ;  /* 0x0000000a8850723c */ /* 0x040fe80000041850 */
[----:B------:R-:W-:Y:S01]  /*bb10*/  @P0 LEA.HI.X R27, R4, c[0x0][0x1cc], R5, 0x1, P1 ;  /* 0x00007300041b0a11 */ /* 0x000fe200008f0c05 */
[----:B------:R-:W-:Y:S01]  /*bb20*/  FADD.FTZ R8, R149, R8 ;  /* 0x0000000895087221 */ /* 0x000fe20000010000 */
[----:B------:R-:W1:Y:S01]  /*bb30*/  LDSM.16.MT88.4 R4, [R148+0x5900] ;  /* 0x005900009404783b */ /* 0x000e620000004200 */
[C---:B------:R-:W-:Y:S01]  /*bb40*/  ISETP.GE.AND P1, PT, R215.reuse, 0x1, PT ;  /* 0x00000001d700780c */ /* 0x040fe20003f26270 */
[C---:B--2---:R-:W-:Y:S04]  /*bb50*/  HMMA.16816.F32.BF16 R84, R136.reuse, R12, R84 ;  /* 0x0000000c8854723c */ /* 0x044fe80000041854 */
[----:B------:R-:W-:Y:S01]  /*bb60*/  IADD3 R215, R215, 0x1, RZ ;  /* 0x00000001d7d77810 */ /* 0x000fe20007ffe0ff */
[----:B------:R-:W-:Y:S03]  /*bb70*/  FADD.FTZ R161, R161, R8 ;  /* 0x00000008a1a17221 */ /* 0x000fe60000010000 */
[----:B------:R-:W-:Y:S01]  /*bb80*/  SEL R215, R215, RZ, !P1 ;  /* 0x000000ffd7d77207 */ /* 0x000fe20004800000 */
[----:B------:R-:W-:Y:S01]  /*bb90*/  FADD.FTZ R162, R162, R161 ;  /* 0x000000a1a2a27221 */ /* 0x000fe20000010000 */
[C---:B------:R-:W-:Y:S03]  /*bba0*/  HMMA.16816.F32.BF16 R88, R136.reuse, R14, R88 ;  /* 0x0000000e8858723c */ /* 0x040fe60000041858 */
[----:B------:R-:W-:Y:S01]  /*bbb0*/  @P0 IMAD R9, R215, 0x3000, R201 ;  /* 0x00003000d7090824 */ /* 0x000fe200078e02c9 */
[----:B------:R-:W-:Y:S01]  /*bbc0*/  @P0 IADD3 R18, P1, R18, R221, RZ ;  /* 0x000000dd12120210 */ /* 0x000fe20007f3e0ff */
[----:B------:R-:W-:Y:S03]  /*bbd0*/  FADD.FTZ R163, R163, R162 ;  /* 0x000000a2a3a37221 */ /* 0x000fe60000010000 */
[----:B------:R-:W-:Y:S01]  /*bbe0*/  @P0 SHF.L.U32 R3, R9, 0x1, RZ ;  /* 0x0000000109030819 */ /* 0x000fe200000006ff */
[----:B------:R-:W-:Y:S03]  /*bbf0*/  FADD.FTZ R164, R164, R163 ;  /* 0x000000a3a4a47221 */ /* 0x000fe60000010000 */
[----:B------:R-:W-:Y:S01]  /*bc00*/  @P0 IADD3.X R19, R19, R219, RZ, P1, !PT ;  /* 0x000000db13130210 */ /* 0x000fe20000ffe4ff */
[----:B------:R-:W-:Y:S01]  /*bc10*/  @!PT LDS RZ, [RZ] ;  /* 0x00000000fffff984 */ /* 0x000fe20000000800 */
[----:B------:R-:W-:Y:S01]  /*bc20*/  @!PT LDS RZ, [RZ] ;  /* 0x00000000fffff984 */ /* 0x000fe20000000800 */
[----:B------:R-:W-:Y:S01]  /*bc30*/  @!PT LDS RZ, [RZ] ;  /* 0x00000000fffff984 */ /* 0x000fe20000000800 */
[----:B------:R2:W-:Y:S01]  /*bc40*/  @P0 LDGSTS.E.BYPASS.LTC128B.128 [R3+0xc100], [R20.64], !P5 ;  /* 0x0c10000014030fae */ /* 0x0005e2000e901d48 */
[C---:B------:R-:W-:Y:S01]  /*bc50*/  @P0 LEA R10, P1, R18.reuse, c[0x0][0x1c8], 0x1 ;  /* 0x00007200120a0a11 */ /* 0x040fe200078208ff */
[----:B------:R-:W-:Y:S03]  /*bc60*/  FADD.FTZ R169, R169, R164 ;  /* 0x000000a4a9a97221 */ /* 0x000fe60000010000 */
[----:B------:R-:W-:Y:S01]  /*bc70*/  @P0 LEA.HI.X R11, R18, c[0x0][0x1cc], R19, 0x1, P1 ;  /* 0x00007300120b0a11 */ /* 0x000fe200008f0c13 */
[----:B------:R-:W-:Y:S02]  /*bc80*/  FADD.FTZ R169, R166, R169 ;  /* 0x000000a9a6a97221 */ /* 0x000fe40000010000 */
[----:B------:R2:W-:Y:S02]  /*bc90*/  @P0 LDGSTS.E.BYPASS.LTC128B.128 [R3+0xe100], [R22.64], !P4 ;  /* 0x0e10000016030fae */ /* 0x0005e4000e101d48 */
[----:B------:R-:W-:Y:S04]  /*bca0*/  FADD.FTZ R168, R168, R169 ;  /* 0x000000a9a8a87221 */ /* 0x000fe80000010000 */
[----:B------:R-:W-:Y:S01]  /*bcb0*/  FADD.FTZ R168, R171, R168 ;  /* 0x000000a8aba87221 */ /* 0x000fe20000010000 */
[C---:B-1----:R-:W-:Y:S01]  /*bcc0*/  HMMA.16816.F32.BF16 R92, R136.reuse, R4, R92 ;  /* 0x00000004885c723c */ /* 0x042fe2000004185c */
[----:B------:R2:W-:Y:S02]  /*bcd0*/  @P0 LDGSTS.E.BYPASS.LTC128B.128 [R3+0x10100], [R16.64], !P6 ;  /* 0x1010000010030fae */ /* 0x0005e4000f101d48 */
[----:B------:R-:W-:Y:S04]  /*bce0*/  FADD.FTZ R177, R177, R168 ;  /* 0x000000a8b1b17221 */ /* 0x000fe80000010000 */
[----:B------:R-:W-:Y:S01]  /*bcf0*/  FADD.FTZ R178, R178, R177 ;  /* 0x000000b1b2b27221 */ /* 0x000fe20000010000 */
[----:B------:R-:W-:Y:S01]  /*bd00*/  HMMA.16816.F32.BF16 R96, R136, R6, R96 ;  /* 0x000000068860723c */ /* 0x000fe20000041860 */
[----:B------:R2:W-:Y:S03]  /*bd10*/  @P0 LDGSTS.E.BYPASS.LTC128B.128 [R3+0xd100], [R24.64], !P5 ;  /* 0x0d10000018030fae */ /* 0x0005e6000e901d48 */
[----:B------:R-:W-:Y:S04]  /*bd20*/  FADD.FTZ R179, R179, R178 ;  /* 0x000000b2b3b37221 */ /* 0x000fe80000010000 */
[----:B------:R-:W-:Y:S01]  /*bd30*/  FADD.FTZ R216, R180, R179 ;  /* 0x000000b3b4d87221 */ /* 0x000fe20000010000 */
[----:B------:R2:W-:Y:S08]  /*bd40*/  @P0 LDGSTS.E.BYPASS.LTC128B.128 [R3+0xf100], [R26.64], !P4 ;  /* 0x0f1000001a030fae */ /* 0x0005f0000e101d48 */
[----:B------:R2:W-:Y:S01]  /*bd50*/  @P0 LDGSTS.E.BYPASS.LTC128B.128 [R3+0x11100], [R10.64], !P6 ;  /* 0x111000000a030fae */ /* 0x0005e2000f101d48 */
[----:B------:R-:W-:Y:S02]  /*bd60*/  ISETP.GT.AND P0, PT, R228, R229, PT ;  /* 0x000000e5e400720c */ /* 0x000fe40003f04270 */
[----:B------:R-:W-:Y:S05]  /*bd70*/  MOV R228, R220 ;  /* 0x000000dc00e47202 */ /* 0x000fea0000000f00 */
[----:B------:R-:W0:Y:S01]  /*bd80*/  LDGDEPBAR ;  /* 0x00000000000079af */ /* 0x000e220000000000 */
[----:B--2---:R-:W-:Y:S05]  /*bd90*/  MOV R3, R0 ;  /* 0x0000000000037202 */ /* 0x004fea0000000f00 */
[----:B------:R-:W-:-:S05]  /*bda0*/  @P0 BRA `(.L_x_895) ;  /* 0xffffd1d000000947 */ /* 0x000fca000383ffff */
.L_x_894:
[----:B------:R-:W-:-:S13]  /*bdb0*/  ISETP.GE.AND P0, PT, R220, R193, PT ;  /* 0x000000c1dc00720c */ /* 0x000fda0003f06270 */
[----:B------:R-:W-:Y:S05]  /*bdc0*/  @!P0 BRA `(.L_x_896) ;  /* 0x000039b000008947 */ /* 0x000fea0003800000 */
[----:B------:R-:W-:Y:S01]  /*bdd0*/  ISETP.NE.AND P2, PT, R196, 0x1, PT ;  /* 0x00000001c400780c */ /* 0x000fe20003f45270 */
[----:B------:R-:W-:Y:S01]  /*bde0*/  IMAD.MOV.U32 R133, RZ, RZ, 0x40 ;  /* 0x00000040ff857424 */ /* 0x000fe200078e00ff */
[----:B------:R-:W-:Y:S01]  /*bdf0*/  LOP3.LUT P0, RZ, R218, 0x4, RZ, 0xc0, !PT ;  /* 0x00000004daff7812 */ /* 0x000fe2000780c0ff */
[----:B------:R-:W-:Y:S01]  /*be00*/  IMAD.MOV.U32 R3, RZ, RZ, R0 ;  /* 0x000000ffff037224 */ /* 0x000fe200078e0000 */
[C---:B------:R-:W-:Y:S01]  /*be10*/  IADD3 R218, P1, R204.reuse, 0x40, RZ ;  /* 0x00000040ccda7810 */ /* 0x040fe20007f3e0ff */
[----:B------:R-:W-:Y:S01]  /*be20*/  IMAD.MOV.U32 R132, RZ, RZ, R2 ;  /* 0x000000ffff847224 */ /* 0x000fe200078e0002 */
[----:B------:R-:W-:Y:S02]  /*be30*/  SEL R133, R133, 0xffffffc0, !P0 ;  /* 0xffffffc085857807 */ /* 0x000fe40004000000 */
[----:B------:R-:W-:Y:S01]  /*be40*/  IADD3 R226, P0, R204, 0x80, RZ ;  /* 0x00000080cce27810 */ /* 0x000fe20007f1e0ff */
[----:B------:R-:W-:Y:S01]  /*be50*/  IMAD.X R227, RZ, RZ, R209, P1 ;  /* 0x000000ffffe37224 */ /* 0x000fe200008e06d1 */
[----:B------:R-:W-:-:S03]  /*be60*/  IADD3 R224, P1, R206, 0x40, RZ ;  /* 0x00000040cee07810 */ /* 0x000fc60007f3e0ff */
[----:B------:R-:W-:Y:S01]  /*be70*/  IMAD.X R225, RZ, RZ, R209, P0 ;  /* 0x000000ffffe17224 */ /* 0x000fe200000e06d1 */
[----:B------:R-:W-:Y:S01]  /*be80*/  IADD3 R222, P0, R206, 0x80, RZ ;  /* 0x00000080cede7810 */ /* 0x000fe20007f1e0ff */
[----:B------:R-:W-:-:S04]  /*be90*/  @P2 IMAD.HI.U32 R219, R210, c[0x0][0x2c8], RZ ;  /* 0x0000b200d2db2a27 */ /* 0x000fc800078e00ff */
[----:B------:R-:W-:Y:S01]  /*bea0*/  IMAD.X R223, RZ, RZ, R213, P1 ;  /* 0x000000ffffdf7224 */ /* 0x000fe200008e06d5 */
[----:B------:R-:W-:Y:S01]  /*beb0*/  @P2 SHF.R.U32.HI R219, RZ, c[0x0][0x2cc], R219 ;  /* 0x0000b300ffdb2a19 */ /* 0x000fe200000116db */
[----:B------:R-:W-:Y:S02]  /*bec0*/  IMAD.X R221, RZ, RZ, R213, P0 ;  /* 0x000000ffffdd7224 */ /* 0x000fe400000e06d5 */
.L_x_905:
[----:B------:R-:W-:Y:S04]  /*bed0*/  DEPBAR.LE SB0, 0x2 ;  /* 0x000080800000791a */ /* 0x000fe80000000000 */
[----:B------:R-:W-:Y:S01]  /*bee0*/  BAR.SYNC.DEFER_BLOCKING 0x0 ;  /* 0x0000000000007b1d */ /* 0x000fe20000010000 */
[----:B------:R-:W-:Y:S01]  /*bef0*/  UIMAD UR4, UR5, 0x6000, URZ ;  /* 0x00006000050478a4 */ /* 0x000fe2000f8e023f */
[----:B------:R-:W-:Y:S02]  /*bf00*/  ISETP.GE.AND P0, PT, R193, R220, PT ;  /* 0x000000dcc100720c */ /* 0x000fe40003f06270 */
[----:B------:R-:W-:Y:S02]  /*bf10*/  ISETP.NE.AND P2, PT, R196, 0x1, PT ;  /* 0x00000001c400780c */ /* 0x000fe40003f45270 */
[----:B------:R-:W-:Y:S09]  /*bf20*/  ISETP.GE.AND P3, PT, R195, 0x1, PT ;  /* 0x00000001c300780c */ /* 0x000ff20003f66270 */
[----:B------:R-:W-:Y:S01]  /*bf30*/  @!P0 IADD3 R5, R220, -0x1, RZ ;  /* 0xffffffffdc058810 */ /* 0x000fe20007ffe0ff */
[----:B------:R-:W-:Y:S03]  /*bf40*/  @!P0 IMAD R179, R215, 0x6000, R214 ;  /* 0x00006000d7b38824 */ /* 0x000fe600078e02d6 */
[----:B------:R-:W-:Y:S01]  /*bf50*/  @!P0 SHF.R.S32.HI R2, RZ, 0x1f, R5 ;  /* 0x0000001fff028819 */ /* 0x000fe20000011405 */
[----:B------:R-:W-:Y:S04]  /*bf60*/  LDSM.16.M88.4 R32, [R190] ;  /* 0x00000000be20783b */ /* 0x000fe80000000200 */
[----:B------:R-:W-:Y:S04]  /*bf70*/  @!P0 IMAD R2, R2, c[0x0][0x208], RZ ;  /* 0x0000820002028a24 */ /* 0x000fe800078e02ff */
[C---:B------:R-:W-:Y:S01]  /*bf80*/  @!P0 IMAD R2, R5.reuse, c[0x0][0x20c], R2 ;  /* 0x0000830005028a24 */ /* 0x040fe200078e0202 */
[----:B------:R-:W1:Y:S01]  /*bf90*/  LDSM.16.M88.4 R8, [R188+UR4+0xc100] ;  /* 0x00c10004bc08783b */ /* 0x000e620008000200 */
[----:B------:R-:W-:Y:S04]  /*bfa0*/  @!P0 IMAD.WIDE.U32 R4, R5, c[0x0][0x208], RZ ;  /* 0x0000820005048a25 */ /* 0x000fe800078e00ff */
[C---:B------:R-:W-:Y:S01]  /*bfb0*/  @!P0 IMAD.SHL.U32 R149, R4.reuse, 0x40, RZ ;  /* 0x0000004004958824 */ /* 0x040fe200078e00ff */
[----:B------:R-:W-:Y:S01]  /*bfc0*/  @!P0 IADD3 R2, R5, R2, RZ ;  /* 0x0000000205028210 */ /* 0x000fe20007ffe0ff */
[----:B------:R-:W2:Y:S03]  /*bfd0*/  LDSM.16.M88.4 R16, [R188+UR4+0xc900] ;  /* 0x00c90004bc10783b */ /* 0x000ea60008000200 */
[----:B------:R-:W-:Y:S02]  /*bfe0*/  @!P0 IADD3 R5, P1, R149, R204, RZ ;  /* 0x000000cc95058210 */ /* 0x000fe40007f3e0ff */
[----:B------:R-:W-:Y:S02]  /*bff0*/  @!P0 SHF.L.U64.HI R2, R4, 0x6, R2 ;  /* 0x0000000604028819 */ /* 0x000fe40000010202 */
[----:B------:R-:W3:Y:S02]  /*c000*/  LDSM.16.M88.4 R24, [R188+UR4+0xd100] ;  /* 0x00d10004bc18783b */ /* 0x000ee40008000200 */
[----:B------:R-:W-:Y:S02]  /*c010*/  @!P0 IADD3.X R0, R2, R209, RZ, P1, !PT ;  /* 0x000000d102008210 */ /* 0x000fe40000ffe4ff */
[C---:B------:R-:W-:Y:S03]  /*c020*/  @!P0 LEA R172, P1, R5.reuse, c[0x0][0x1f8], 0x1 ;  /* 0x00007e0005ac8a11 */ /* 0x040fe600078208ff */
[----:B------:R-:W4:Y:S01]  /*c030*/  LDSM.16.M88.4 R136, [R188+UR4+0xd900] ;  /* 0x00d90004bc88783b */ /* 0x000f220008000200 */
[----:B------:R-:W-:Y:S02]  /*c040*/  @!P0 LEA.HI.X R173, R5, c[0x0][0x1fc], R0, 0x1, P1 ;  /* 0x00007f0005ad8a11 */ /* 0x000fe400008f0c00 */
[----:B------:R-:W-:Y:S02]  /*c050*/  IADD3 R0, R188, UR4, RZ ;  /* 0x00000004bc007c10 */ /* 0x000fe4000fffe0ff */
[----:B------:R-:W-:Y:S02]  /*c060*/  @!P0 IADD3 R12, P1, R149, R218, RZ ;  /* 0x000000da950c8210 */ /* 0x000fe40007f3e0ff */
[----:B------:R-:W-:Y:S01]  /*c070*/  LDSM.16.M88.4 R140, [R186] ;  /* 0x00000000ba8c783b */ /* 0x000fe20000000200 */
[-C--:B------:R-:W-:Y:S02]  /*c080*/  IADD3 R192, R189, R0.reuse, RZ ;  /* 0x00000000bdc07210 */ /* 0x080fe40007ffe0ff */
[----:B------:R-:W-:Y:S04]  /*c090*/  IADD3 R0, R133, R0, RZ ;  /* 0x0000000085007210 */ /* 0x000fe80007ffe0ff */
[----:B------:R-:W5:Y:S01]  /*c0a0*/  LDSM.16.M88.4 R144, [R192+0xc100] ;  /* 0x00c10000c090783b */ /* 0x000f620000000200 */
[C---:B-1----:R-:W-:Y:S07]  /*c0b0*/  HMMA.16816.F32.BF16 R4, R32.reuse, R8, RZ ;  /* 0x000000082004723c */ /* 0x042fee00000418ff */
[----:B------:R-:W-:Y:S01]  /*c0c0*/  @!P0 IMAD.X R9, R2, 0x1, R227, P1 ;  /* 0x0000000102098824 */ /* 0x000fe200008e06e3 */
[C---:B------:R-:W-:Y:S04]  /*c0d0*/  @!P0 LEA R168, P1, R12.reuse, c[0x0][0x1f8], 0x1 ;  /* 0x00007e000ca88a11 */ /* 0x040fe800078208ff */
[----:B------:R-:W-:Y:S02]  /*c0e0*/  @!P0 LEA.HI.X R169, R12, c[0x0][0x1fc], R9, 0x1, P1 ;  /* 0x00007f000ca98a11 */ /* 0x000fe400008f0c09 */
[C---:B------:R-:W-:Y:S01]  /*c0f0*/  HMMA.16816.F32.BF16 R8, R32.reuse, R10, RZ ;  /* 0x0000000a2008723c */ /* 0x040fe200000418ff */
[----:B------:R-:W-:Y:S05]  /*c100*/  @!P0 IADD3 R12, P1, R149, R226, RZ ;  /* 0x000000e2950c8210 */ /* 0x000fea0007f3e0ff */
[----:B------:R-:W-:Y:S01]  /*c110*/  @!P0 IMAD.X R13, R2, 0x1, R225, P1 ;  /* 0x00000001020d8824 */ /* 0x000fe200008e06e1 */
[C---:B------:R-:W-:Y:S05]  /*c120*/  @!P0 LEA R170, P1, R12.reuse, c[0x0][0x1f8], 0x1 ;  /* 0x00007e000caa8a11 */ /* 0x040fea00078208ff */
[----:B------:R-:W-:Y:S02]  /*c130*/  @!P0 LEA.HI.X R171, R12, c[0x0][0x1fc], R13, 0x1, P1 ;  /* 0x00007f000cab8a11 */ /* 0x000fe400008f0c0d */
[C---:B--2---:R-:W-:Y:S01]  /*c140*/  HMMA.16816.F32.BF16 R12, R32.reuse, R16, RZ ;  /* 0x00000010200c723c */ /* 0x044fe200000418ff */
[----:B------:R-:W-:Y:S04]  /*c150*/  @!P0 IADD3 R149, P1, R198, R149, RZ ;  /* 0x00000095c6958210 */ /* 0x000fe80007f3e0ff */
[----:B------:R-:W-:Y:S02]  /*c160*/  @!P0 IADD3.X R2, R197, R2, RZ, P1, !PT ;  /* 0x00000002c5028210 */ /* 0x000fe40000ffe4ff */
[C---:B------:R-:W-:Y:S01]  /*c170*/  @!P0 IADD3 R28, P1, R149.reuse, R204, RZ ;  /* 0x000000cc951c8210 */ /* 0x040fe20007f3e0ff */
[C---:B------:R-:W-:Y:S04]  /*c180*/  HMMA.16816.F32.BF16 R16, R32.reuse, R18, RZ ;  /* 0x000000122010723c */ /* 0x040fe800000418ff */
[----:B------:R-:W-:Y:S01]  /*c190*/  @!P0 IMAD.X R29, R2, 0x1, R209, P1 ;  /* 0x00000001021d8824 */ /* 0x000fe200008e06d1 */
[C---:B------:R-:W-:Y:S03]  /*c1a0*/  @!P0 LEA R174, P1, R28.reuse, c[0x0][0x1f8], 0x1 ;  /* 0x00007e001cae8a11 */ /* 0x040fe600078208ff */
[C---:B---3--:R-:W-:Y:S01]  /*c1b0*/  HMMA.16816.F32.BF16 R20, R32.reuse, R24, RZ ;  /* 0x000000182014723c */ /* 0x048fe200000418ff */
[----:B------:R-:W-:Y:S03]  /*c1c0*/  @!P0 LEA.HI.X R175, R28, c[0x0][0x1fc], R29, 0x1, P1 ;  /* 0x00007f001caf8a11 */ /* 0x000fe600008f0c1d */
[C---:B------:R-:W-:Y:S04]  /*c1d0*/  @!P0 IADD3 R148, P1, R149.reuse, R218, RZ ;  /* 0x000000da95948210 */ /* 0x040fe80007f3e0ff */
[C---:B------:R-:W-:Y:S01]  /*c1e0*/  HMMA.16816.F32.BF16 R24, R32.reuse, R26, RZ ;  /* 0x0000001a2018723c */ /* 0x040fe200000418ff */
[----:B------:R-:W-:Y:S03]  /*c1f0*/  @!P0 IADD3.X R151, R2, R227, RZ, P1, !PT ;  /* 0x000000e302978210 */ /* 0x000fe60000ffe4ff */
[C---:B------:R-:W-:Y:S04]  /*c200*/  @!P0 LEA R176, P1, R148.reuse, c[0x0][0x1f8], 0x1 ;  /* 0x00007e0094b08a11 */ /* 0x040fe800078208ff */
[C---:B----4-:R-:W-:Y:S01]  /*c210*/  HMMA.16816.F32.BF16 R28, R32.reuse, R136, RZ ;  /* 0x00000088201c723c */ /* 0x050fe200000418ff */
[----:B------:R-:W-:Y:S03]  /*c220*/  @!P0 LEA.HI.X R177, R148, c[0x0][0x1fc], R151, 0x1, P1 ;  /* 0x00007f0094b18a11 */ /* 0x000fe600008f0c97 */
[----:B------:R-:W-:Y:S02]  /*c230*/  @!P0 IADD3 R152, P1, R149, R226, RZ ;  /* 0x000000e295988210 */ /* 0x000fe40007f3e0ff */
[----:B------:R-:W1:Y:S02]  /*c240*/  LDSM.16.M88.4 R148, [R192+0xc900] ;  /* 0x00c90000c094783b */ /* 0x000e640000000200 */
[----:B------:R-:W-:Y:S01]  /*c250*/  HMMA.16816.F32.BF16 R32, R32, R138, RZ ;  /* 0x0000008a2020723c */ /* 0x000fe200000418ff */
[----:B------:R-:W-:Y:S03]  /*c260*/  @!P0 IMAD.X R153, R2, 0x1, R225, P1 ;  /* 0x0000000102998824 */ /* 0x000fe600008e06e1 */
[C---:B------:R-:W-:Y:S01]  /*c270*/  @!P0 LEA R180, P1, R152.reuse, c[0x0][0x1f8], 0x1 ;  /* 0x00007e0098b48a11 */ /* 0x040fe200078208ff */
[----:B------:R-:W2:Y:S01]  /*c280*/  LDSM.16.M88.4 R136, [R192+0xd100] ;  /* 0x00d10000c088783b */ /* 0x000ea20000000200 */
[----:B------:R-:W-:Y:S02]  /*c290*/  IMAD.IADD R2, R133, 0x1, R192 ;  /* 0x0000000185027824 */ /* 0x000fe400078e02c0 */
[C---:B-----5:R-:W-:Y:S05]  /*c2a0*/  HMMA.16816.F32.BF16 R4, R140.reuse, R144, R4 ;  /* 0x000000908c04723c */ /* 0x060fea0000041804 */
[----:B------:R-:W-:Y:S02]  /*c2b0*/  @!P0 LEA.HI.X R181, R152, c[0x0][0x1fc], R153, 0x1, P1 ;  /* 0x00007f0098b58a11 */ /* 0x000fe400008f0c99 */
[----:B------:R-:W3:Y:S01]  /*c2c0*/  LDSM.16.M88.4 R152, [R192+0xd900] ;  /* 0x00d90000c098783b */ /* 0x000ee20000000200 */
[C---:B------:R-:W-:Y:S06]  /*c2d0*/  HMMA.16816.F32.BF16 R8, R140.reuse, R146, R8 ;  /* 0x000000928c08723c */ /* 0x040fec0000041808 */
[----:B------:R-:W-:Y:S01]  /*c2e0*/  @!PT LDS RZ, [RZ] ;  /* 0x00000000fffff984 */ /* 0x000fe20000000800 */
[----:B------:R-:W-:Y:S01]  /*c2f0*/  @!PT LDS RZ, [RZ] ;  /* 0x00000000fffff984 */ /* 0x000fe20000000800 */
[----:B------:R-:W-:Y:S01]  /*c300*/  @!PT LDS RZ, [RZ] ;  /* 0x00000000fffff984 */ /* 0x000fe20000000800 */
[----:B------:R4:W-:Y:S07]  /*c310*/  @!P0 LDGSTS.E.BYPASS.LTC128B.128 [R179], [R172.64], !P5 ;  /* 0x00000000acb38fae */ /* 0x0009ee000e901d48 */
[----:B------:R5:W-:Y:S07]  /*c320*/  @!P0 LDGSTS.E.BYPASS.LTC128B.128 [R179+0x2000], [R168.64], !P4 ;  /* 0x02000000a8b38fae */ /* 0x000bee000e101d48 */
[----:B------:R5:W-:Y:S01]  /*c330*/  @!P0 LDGSTS.E.BYPASS.LTC128B.128 [R179+0x4000], [R170.64], !P6 ;  /* 0x04000000aab38fae */ /* 0x000be2000f101d48 */
[C---:B-1----:R-:W-:Y:S06]  /*c340*/  HMMA.16816.F32.BF16 R12, R140.reuse, R148, R12 ;  /* 0x000000948c0c723c */ /* 0x042fec000004180c */
[----:B------:R4:W-:Y:S02]  /*c350*/  @!P0 LDGSTS.E.BYPASS.LTC128B.128 [R179+0x1000], [R174.64], !P5 ;  /* 0x01000000aeb38fae */ /* 0x0009e4000e901d48 */
[C---:B------:R-:W-:Y:S05]  /*c360*/  HMMA.16816.F32.BF16 R16, R140.reuse, R150, R16 ;  /* 0x000000968c10723c */ /* 0x040fea0000041810 */
[----:B------:R1:W-:Y:S03]  /*c370*/  @!P0 LDGSTS.E.BYPASS.LTC128B.128 [R179+0x3000], [R176.64], !P4 ;  /* 0x03000000b0b38fae */ /* 0x0003e6000e101d48 */
[C---:B--2---:R-:W-:Y:S04]  /*c380*/  HMMA.16816.F32.BF16 R20, R140.reuse, R136, R20 ;  /* 0x000000888c14723c */ /* 0x044fe80000041814 */
[----:B------:R1:W-:Y:S01]  /*c390*/  @!P0 LDGSTS.E.BYPASS.LTC128B.128 [R179+0x5000], [R180.64], !P6 ;  /* 0x05000000b4b38fae */ /* 0x0003e2000f101d48 */
[C---:B------:R-:W-:Y:S02]  /*c3a0*/  ISETP.GE.AND P0, PT, R215.reuse, 0x1, PT ;  /* 0x00000001d700780c */ /* 0x040fe40003f06270 */
[----:B------:R-:W-:Y:S01]  /*c3b0*/  IADD3 R215, R215, 0x1, RZ ;  /* 0x00000001d7d77810 */ /* 0x000fe20007ffe0ff */
[C---:B------:R-:W-:Y:S03]  /*c3c0*/  HMMA.16816.F32.BF16 R24, R140.reuse, R138, R24 ;  /* 0x0000008a8c18723c */ /* 0x040fe60000041818 */
[----:B------:R-:W-:Y:S01]  /*c3d0*/  LDSM.16.M88.4 R156, [R185] ;  /* 0x00000000b99c783b */ /* 0x000fe20000000200 */
[----:B------:R-:W-:Y:S04]  /*c3e0*/  SEL R215, R215, RZ, !P0 ;  /* 0x000000ffd7d77207 */ /* 0x000fe80004000000 */
[C---:B---3--:R-:W-:Y:S02]  /*c3f0*/  HMMA.16816.F32.BF16 R28, R140.reuse, R152, R28 ;  /* 0x000000988c1c723c */ /* 0x048fe4000004181c */
[----:B------:R-:W2:Y:S06]  /*c400*/  LDSM.16.M88.4 R160, [R0+0xc100] ;  /* 0x00c1000000a0783b */ /* 0x000eac0000000200 */
[----:B------:R-:W-:Y:S01]  /*c410*/  HMMA.16816.F32.BF16 R32, R140, R154, R32 ;  /* 0x0000009a8c20723c */ /* 0x000fe20000041820 */
[----:B------:R-:W3:Y:S07]  /*c420*/  LDSM.16.M88.4 R164, [R0+0xc900] ;  /* 0x00c9000000a4783b */ /* 0x000eee0000000200 */
[----:B------:R-:W1:Y:S07]  /*c430*/  LDSM.16.M88.4 R144, [R0+0xd100] ;  /* 0x00d100000090783b */ /* 0x000e6e0000000200 */
[----:B------:R-:W1:Y:S07]  /*c440*/  LDSM.16.M88.4 R148, [R0+0xd900] ;  /* 0x00d900000094783b */ /* 0x000e6e0000000200 */
[----:B------:R-:W-:Y:S07]  /*c450*/  LDSM.16.M88.4 R136, [R184] ;  /* 0x00000000b888783b */ /* 0x000fee0000000200 */
[----:B-----5:R-:W5:Y:S01]  /*c460*/  LDSM.16.M88.4 R168, [R2+0xc100] ;  /* 0x00c1000002a8783b */ /* 0x020f620000000200 */
[C---:B--2---:R-:W-:Y:S06]  /*c470*/  HMMA.16816.F32.BF16 R4, R156.reuse, R160, R4 ;  /* 0x000000a09c04723c */ /* 0x044fec0000041804 */
[----:B------:R-:W2:Y:S02]  /*c480*/  LDSM.16.M88.4 R140, [R2+0xc900] ;  /* 0x00c90000028c783b */ /* 0x000ea40000000200 */
[C---:B------:R-:W-:Y:S05]  /*c490*/  HMMA.16816.F32.BF16 R8, R156.reuse, R162, R8 ;  /* 0x000000a29c08723c */ /* 0x040fea0000041808 */
[----:B------:R-:W2:Y:S03]  /*c4a0*/  LDSM.16.M88.4 R152, [R2+0xd100] ;  /* 0x00d100000298783b */ /* 0x000ea60000000200 */
[C---:B---3--:R-:W-:Y:S04]  /*c4b0*/  HMMA.16816.F32.BF16 R12, R156.reuse, R164, R12 ;  /* 0x000000a49c0c723c */ /* 0x048fe8000004180c */
[----:B------:R-:W3:Y:S04]  /*c4c0*/  LDSM.16.M88.4 R160, [R2+0xd900] ;  /* 0x00d9000002a0783b */ /* 0x000ee80000000200 */
[C---:B------:R-:W-:Y:S03]  /*c4d0*/  HMMA.16816.F32.BF16 R16, R156.reuse, R166, R16 ;  /* 0x000000a69c10723c */ /* 0x040fe60000041810 */
[----:B------:R-:W-:Y:S05]  /*c4e0*/  LDSM.16.M88.4 R164, [R188+UR4+0xe100] ;  /* 0x00e10004bca4783b */ /* 0x000fea0008000200 */
[C---:B-1----:R-:W-:Y:S02]  /*c4f0*/  HMMA.16816.F32.BF16 R20, R156.reuse, R144, R20 ;  /* 0x000000909c14723c */ /* 0x042fe40000041814 */
[----:B----4-:R-:W-:Y:S06]  /*c500*/  LDSM.16.M88.4 R172, [R192+0xf900] ;  /* 0x00f90000c0ac783b */ /* 0x010fec0000000200 */
[C---:B------:R-:W-:Y:S01]  /*c510*/  HMMA.16816.F32.BF16 R24, R156.reuse, R146, R24 ;  /* 0x000000929c18723c */ /* 0x040fe20000041818 */
[----:B------:R-:W1:Y:S07]  /*c520*/  LDSM.16.M88.4 R144, [R190+0x4000] ;  /* 0x00400000be90783b */ /* 0x000e6e0000000200 */
[C---:B------:R-:W-:Y:S01]  /*c530*/  HMMA.16816.F32.BF16 R28, R156.reuse, R148, R28 ;  /* 0x000000949c1c723c */ /* 0x040fe2000004181c */
[----:B------:R-:W-:Y:S07]  /*c540*/  LDSM.16.M88.4 R176, [R190+0x8000] ;  /* 0x00800000beb0783b */ /* 0x000fee0000000200 */
[----:B------:R-:W-:Y:S01]  /*c550*/  HMMA.16816.F32.BF16 R32, R156, R150, R32 ;  /* 0x000000969c20723c */ /* 0x000fe20000041820 */
[----:B------:R-:W4:Y:S07]  /*c560*/  LDSM.16.M88.4 R148, [R188+UR4+0xe900] ;  /* 0x00e90004bc94783b */ /* 0x000f2e0008000200 */
[C---:B-----5:R-:W-:Y:S01]  /*c570*/  HMMA.16816.F32.BF16 R4, R136.reuse, R168, R4 ;  /* 0x000000a88804723c */ /* 0x060fe20000041804 */
[----:B------:R-:W5:Y:S07]  /*c580*/  LDSM.16.M88.4 R156, [R188+UR4+0xf100] ;  /* 0x00f10004bc9c783b */ /* 0x000f6e0008000200 */
[C---:B------:R-:W-:Y:S01]  /*c590*/  HMMA.16816.F32.BF16 R8, R136.reuse, R170, R8 ;  /* 0x000000aa8808723c */ /* 0x040fe20000041808 */
[----:B------:R-:W1:Y:S07]  /*c5a0*/  LDSM.16.M88.4 R168, [R188+UR4+0xf900] ;  /* 0x00f90004bca8783b */ /* 0x000e6e0008000200 */
[C---:B--2---:R-:W-:Y:S01]  /*c5b0*/  HMMA.16816.F32.BF16 R12, R136.reuse, R140, R12 ;  /* 0x0000008c880c723c */ /* 0x044fe2000004180c */
[----:B------:R-:W-:Y:S07]  /*c5c0*/  LDSM.16.M88.4 R180, [R188+UR4+0x10100] ;  /* 0x01010004bcb4783b */ /* 0x000fee0008000200 */
[C---:B------:R-:W-:Y:S01]  /*c5d0*/  HMMA.16816.F32.BF16 R16, R136.reuse, R142, R16 ;  /* 0x0000008e8810723c */ /* 0x040fe20000041810 */
[----:B------:R-:W-:Y:S07]  /*c5e0*/  LDSM.16.M88.4 R140, [R192+0xe100] ;  /* 0x00e10000c08c783b */ /* 0x000fee0000000200 */
[C---:B------:R-:W-:Y:S01]  /*c5f0*/  HMMA.16816.F32.BF16 R20, R136.reuse, R152, R20 ;  /* 0x000000988814723c */ /* 0x040fe20000041814 */
[----:B------:R-:W0:Y:S07]  /*c600*/  LDGDEPBAR ;  /* 0x00000000000079af */ /* 0x000e2e0000000000 */
[C---:B------:R-:W-:Y:S01]  /*c610*/  HMMA.16816.F32.BF16 R24, R136.reuse, R154, R24 ;  /* 0x0000009a8818723c */ /* 0x040fe20000041818 */
[----:B------:R-:W-:Y:S07]  /*c620*/  LDSM.16.M88.4 R152, [R192+0xe900] ;  /* 0x00e90000c098783b */ /* 0x000fee0000000200 */
[C---:B---3--:R-:W-:Y:S08]  /*c630*/  HMMA.16816.F32.BF16 R28, R136.reuse, R160, R28 ;  /* 0x000000a0881c723c */ /* 0x048ff0000004181c */
[----:B------:R-:W-:Y:S01]  /*c640*/  HMMA.16816.F32.BF16 R32, R136, R162, R32 ;  /* 0x000000a28820723c */ /* 0x000fe20000041820 */
[----:B------:R-:W2:Y:S07]  /*c650*/  LDSM.16.M88.4 R136, [R186+0x4000] ;  /* 0x00400000ba88783b */ /* 0x000eae0000000200 */
[C---:B-1----:R-:W-:Y:S01]  /*c660*/  HMMA.16816.F32.BF16 R4, R144.reuse, R164, R4 ;  /* 0x000000a49004723c */ /* 0x042fe20000041804 */
[----:B------:R-:W1:Y:S07]  /*c670*/  LDSM.16.M88.4 R160, [R192+0xf100] ;  /* 0x00f10000c0a0783b */ /* 0x000e6e0000000200 */
[C---:B------:R-:W-:Y:S01]  /*c680*/  HMMA.16816.F32.BF16 R8, R144.reuse, R166, R8 ;  /* 0x000000a69008723c */ /* 0x040fe20000041808 */
[----:B------:R-:W-:Y:S07]  /*c690*/  LDSM.16.M88.4 R164, [R2+0xe100] ;  /* 0x00e1000002a4783b */ /* 0x000fee0000000200 */
[C---:B----4-:R-:W-:Y:S08]  /*c6a0*/  HMMA.16816.F32.BF16 R12, R144.reuse, R148, R12 ;  /* 0x00000094900c723c */ /* 0x050ff0000004180c */
[C---:B------:R-:W-:Y:S01]  /*c6b0*/  HMMA.16816.F32.BF16 R16, R144.reuse, R150, R16 ;  /* 0x000000969010723c */ /* 0x040fe20000041810 */
[----:B------:R-:W-:Y:S07]  /*c6c0*/  LDSM.16.M88.4 R148, [R185+0x4000] ;  /* 0x00400000b994783b */ /* 0x000fee0000000200 */
[C---:B-----5:R-:W-:Y:S08]  /*c6d0*/  HMMA.16816.F32.BF16 R20, R144.reuse, R156, R20 ;  /* 0x0000009c9014723c */ /* 0x060ff00000041814 */
[C---:B------:R-:W-:Y:S01]  /*c6e0*/  HMMA.16816.F32.BF16 R24, R144.reuse, R158, R24 ;  /* 0x0000009e9018723c */ /* 0x040fe20000041818 */
[----:B------:R-:W3:Y:S07]  /*c6f0*/  LDSM.16.M88.4 R156, [R0+0xe100] ;  /* 0x00e10000009c783b */ /* 0x000eee0000000200 */
[C---:B------:R-:W-:Y:S08]  /*c700*/  HMMA.16816.F32.BF16 R28, R144.reuse, R168, R28 ;  /* 0x000000a8901c723c */ /* 0x040ff0000004181c */
[----:B------:R-:W-:Y:S01]  /*c710*/  HMMA.16816.F32.BF16 R32, R144, R170, R32 ;  /* 0x000000aa9020723c */ /* 0x000fe20000041820 */
[----:B------:R-:W-:Y:S07]  /*c720*/  LDSM.16.M88.4 R144, [R0+0xf100] ;  /* 0x00f100000090783b */ /* 0x000fee0000000200 */
[C---:B--2---:R-:W-:Y:S08]  /*c730*/  HMMA.16816.F32.BF16 R4, R136.reuse, R140, R4 ;  /* 0x0000008c8804723c */ /* 0x044ff00000041804 */
[C---:B------:R-:W-:Y:S01]  /*c740*/  HMMA.16816.F32.BF16 R8, R136.reuse, R142, R8 ;  /* 0x0000008e8808723c */ /* 0x040fe20000041808 */
[----:B------:R-:W2:Y:S07]  /*c750*/  LDSM.16.M88.4 R140, [R0+0xe900] ;  /* 0x00e90000008c783b */ /* 0x000eae0000000200 */
[C---:B------:R-:W-:Y:S08]  /*c760*/  HMMA.16816.F32.BF16 R12, R136.reuse, R152, R12 ;  /* 0x00000098880c723c */ /* 0x040ff0000004180c */
[C---:B------:R-:W-:Y:S01]  /*c770*/  HMMA.16816.F32.BF16 R16, R136.reuse, R154, R16 ;  /* 0x0000009a8810723c */ /* 0x040fe20000041810 */
[----:B------:R-:W4:Y:S07]  /*c780*/  LDSM.16.M88.4 R152, [R0+0xf900] ;  /* 0x00f900000098783b */ /* 0x000f2e0000000200 */
[C---:B-1----:R-:W-:Y:S08]  /*c790*/  HMMA.16816.F32.BF16 R20, R136.reuse, R160, R20 ;  /* 0x000000a08814723c */ /* 0x042ff00000041814 */
[C---:B------:R-:W-:Y:S01]  /*c7a0*/  HMMA.16816.F32.BF16 R24, R136.reuse, R162, R24 ;  /* 0x000000a28818723c */ /* 0x040fe20000041818 */
[----:B------:R-:W1:Y:S07]  /*c7b0*/  LDSM.16.M88.4 R160, [R184+0x4000] ;  /* 0x00400000b8a0783b */ /* 0x000e6e0000000200 */
[C---:B------:R-:W-:Y:S08]  /*c7c0*/  HMMA.16816.F32.BF16 R28, R136.reuse, R172, R28 ;  /* 0x000000ac881c723c */ /* 0x040ff0000004181c */
[----:B------:R-:W-:Y:S07]  /*c7d0*/  HMMA.16816.F32.BF16 R32, R136, R174, R32 ;  /* 0x000000ae8820723c */ /* 0x000fee0000041820 */
[----:B------:R-:W-:Y:S01]  /*c7e0*/  IADD3 R136, R133, UR4, R188 ;  /* 0x0000000485887c10 */ /* 0x000fe2000fffe0bc */
[C---:B---3--:R-:W-:Y:S05]  /*c7f0*/  HMMA.16816.F32.BF16 R4, R148.reuse, R156, R4 ;  /* 0x0000009c9404723c */ /* 0x048fea0000041804 */
[----:B------:R-:W-:Y:S03]  /*c800*/  IADD3 R191, R189, R136, RZ ;  /* 0x00000088bdbf7210 */ /* 0x000fe60007ffe0ff */
[C---:B------:R-:W-:Y:S01]  /*c810*/  HMMA.16816.F32.BF16 R8, R148.reuse, R158, R8 ;  /* 0x0000009e9408723c */ /* 0x040fe20000041808 */
[----:B------:R-:W-:Y:S07]  /*c820*/  LDSM.16.M88.4 R156, [R192+0x10100] ;  /* 0x01010000c09c783b */ /* 0x000fee0000000200 */
[C---:B--2---:R-:W-:Y:S01]  /*c830*/  HMMA.16816.F32.BF16 R12, R148.reuse, R140, R12 ;  /* 0x0000008c940c723c */ /* 0x044fe2000004180c */
[----:B------:R-:W2:Y:S07]  /*c840*/  LDSM.16.M88.4 R136, [R191+0xe900] ;  /* 0x00e90000bf88783b */ /* 0x000eae0000000200 */
        /* <DEDUP_REMOVED lines=10> */
[C---:B-1----:R-:W-:Y:S01]  /*c8f0*/  HMMA.16816.F32.BF16 R4, R160.reuse, R164, R4 ;  /* 0x000000a4a004723c */ /* 0x042fe20000041804 */
[----:B------:R-:W1:Y:S07]  /*c900*/  LDSM.16.M88.4 R152, [R186+0x8000] ;  /* 0x00800000ba98783b */ /* 0x000e6e0000000200 */
[C---:B------:R-:W-:Y:S01]  /*c910*/  HMMA.16816.F32.BF16 R8, R160.reuse, R166, R8 ;  /* 0x000000a6a008723c */ /* 0x040fe20000041808 */
[----:B------:R-:W-:Y:S07]  /*c920*/  LDSM.16.M88.4 R164, [R192+0x11900] ;  /* 0x01190000c0a4783b */ /* 0x000fee0000000200 */
[C---:B--2---:R-:W-:Y:S08]  /*c930*/  HMMA.16816.F32.BF16 R12, R160.reuse, R136, R12 ;  /* 0x00000088a00c723c */ /* 0x044ff0000004180c */
[C---:B------:R-:W-:Y:S01]  /*c940*/  HMMA.16816.F32.BF16 R16, R160.reuse, R138, R16 ;  /* 0x0000008aa010723c */ /* 0x040fe20000041810 */
[----:B------:R-:W2:Y:S07]  /*c950*/  LDSM.16.M88.4 R136, [R192+0x10900] ;  /* 0x01090000c088783b */ /* 0x000eae0000000200 */
        /* <DEDUP_REMOVED lines=20> */
[C---:B-1----:R-:W-:Y:S08]  /*caa0*/  HMMA.16816.F32.BF16 R4, R152.reuse, R156, R4 ;  /* 0x0000009c9804723c */ /* 0x042ff00000041804 */
[C---:B------:R-:W-:Y:S08]  /*cab0*/  HMMA.16816.F32.BF16 R8, R152.reuse, R158, R8 ;  /* 0x0000009e9808723c */ /* 0x040ff00000041808 */
[C---:B--2---:R-:W-:Y:S08]  /*cac0*/  HMMA.16816.F32.BF16 R12, R152.reuse, R136, R12 ;  /* 0x00000088980c723c */ /* 0x044ff0000004180c */
        /* <DEDUP_REMOVED lines=37> */
[----:B------:R1:W1:Y:S10]  /*cd20*/  MUFU.TANH R170, R14 ;  /* 0x0000000e00aa7308 */ /* 0x0002740000002400 */
[----:B------:R1:W1:Y:S01]  /*cd30*/  MUFU.TANH R172, R15 ;  /* 0x0000000f00ac7308 */ /* 0x0002620000002400 */
[C---:B---3--:R-:W-:Y:S01]  /*cd40*/  HMMA.16816.F32.BF16 R20, R176.reuse, R4, R20 ;  /* 0x00000004b014723c */ /* 0x048fe20000041814 */
[----:B-----5:R-:W3:Y:S08]  /*cd50*/  LDSM.16.M88.4 R8, [R191+0x11900] ;  /* 0x01190000bf08783b */ /* 0x020ef00000000200 */
[----:B------:R-:W2:Y:S01]  /*cd60*/  MUFU.TANH R141, R141 ;  /* 0x0000008d008d7308 */ /* 0x000ea20000002400 */
[C---:B------:R-:W-:Y:S03]  /*cd70*/  HMMA.16816.F32.BF16 R24, R176.reuse, R6, R24 ;  /* 0x00000006b018723c */ /* 0x040fe60000041818 */
[----:B------:R-:W-:Y:S02]  /*cd80*/  FMUL.FTZ R5, R18, c[0x0][0x320] ;  /* 0x0000c80012057a20 */ /* 0x000fe40000410000 */
[----:B------:R-:W-:Y:S04]  /*cd90*/  FMUL.FTZ R4, R19, c[0x0][0x320] ;  /* 0x0000c80013047a20 */ /* 0x000fe80000410000 */
[----:B------:R-:W2:Y:S05]  /*cda0*/  MUFU.TANH R0, R0 ;  /* 0x0000000000007308 */ /* 0x000eaa0000002400 */
[----:B-1----:R-:W-:Y:S02]  /*cdb0*/  FMUL.FTZ R14, R21, c[0x0][0x320] ;  /* 0x0000c800150e7a20 */ /* 0x002fe40000410000 */
[----:B------:R-:W-:Y:S03]  /*cdc0*/  IMAD.MOV.U32 R21, RZ, RZ, R210 ;  /* 0x000000ffff157224 */ /* 0x000fe600078e00d2 */
[----:B------:R-:W1:Y:S01]  /*cdd0*/  MUFU.TANH R2, R2 ;  /* 0x0000000200027308 */ /* 0x000e620000002400 */
[----:B------:R-:W-:Y:S01]  /*cde0*/  @P2 MOV R21, R219 ;  /* 0x000000db00152202 */ /* 0x000fe20000000f00 */
[----:B------:R-:W-:Y:S02]  /*cdf0*/  FMUL.FTZ R175, R20, c[0x0][0x320] ;  /* 0x0000c80014af7a20 */ /* 0x000fe40000410000 */
[----:B------:R-:W-:Y:S02]  /*ce00*/  FMUL.FTZ R7, R22, c[0x0][0x320] ;  /* 0x0000c80016077a20 */ /* 0x000fe40000410000 */
[----:B------:R-:W-:Y:S02]  /*ce10*/  FMUL.FTZ R6, R23, c[0x0][0x320] ;  /* 0x0000c80017067a20 */ /* 0x000fe40000410000 */
[----:B------:R-:W-:Y:S02]  /*ce20*/  FMUL.FTZ R15, R24, c[0x0][0x320] ;  /* 0x0000c800180f7a20 */ /* 0x000fe40000410000 */
[----:B------:R-:W1:Y:S01]  /*ce30*/  MUFU.TANH R142, R142 ;  /* 0x0000008e008e7308 */ /* 0x000e620000002400 */
[----:B------:R-:W-:Y:S02]  /*ce40*/  FMUL.FTZ R25, R25, c[0x0][0x320] ;  /* 0x0000c80019197a20 */ /* 0x000fe40000410000 */
[----:B------:R-:W-:Y:S01]  /*ce50*/  FMUL.FTZ R26, R26, c[0x0][0x320] ;  /* 0x0000c8001a1a7a20 */ /* 0x000fe20000410000 */
[C---:B---3--:R-:W-:Y:S03]  /*ce60*/  HMMA.16816.F32.BF16 R28, R176.reuse, R8, R28 ;  /* 0x00000008b01c723c */ /* 0x048fe6000004181c */
[----:B------:R-:W-:Y:S03]  /*ce70*/  FMUL.FTZ R27, R27, c[0x0][0x320] ;  /* 0x0000c8001b1b7a20 */ /* 0x000fe60000410000 */
[----:B------:R-:W3:Y:S01]  /*ce80*/  MUFU.TANH R169, R169 ;  /* 0x000000a900a97308 */ /* 0x000ee20000002400 */
[----:B------:R-:W-:Y:S01]  /*ce90*/  IMAD.SHL.U32 R8, R220, 0x40, RZ ;  /* 0x00000040dc087824 */ /* 0x000fe200078e00ff */
[----:B------:R-:W-:Y:S01]  /*cea0*/  HMMA.16816.F32.BF16 R32, R176, R10, R32 ;  /* 0x0000000ab020723c */ /* 0x000fe20000041820 */
[----:B------:R-:W5:Y:S06]  /*ceb0*/  SHFL.IDX PT, R11, R21, RZ, 0x1c1f ;  /* 0x001c1fff150b7589 */ /* 0x000f6c00000e0000 */
[----:B------:R-:W-:Y:S01]  /*cec0*/  IADD3 R10, -R211, 0x1, -R8 ;  /* 0x00000001d30a7810 */ /* 0x000fe20007ffe908 */
[----:B------:R-:W1:Y:S04]  /*ced0*/  MUFU.TANH R167, R167 ;  /* 0x000000a700a77308 */ /* 0x000e680000002400 */
[----:B------:R-:W-:Y:S04]  /*cee0*/  IADD3 R10, -R203, R10, R194 ;  /* 0x0000000acb0a7210 */ /* 0x000fe80007ffe1c2 */
[----:B------:R-:W-:Y:S01]  /*cef0*/  FMUL.FTZ R153, R28, c[0x0][0x320] ;  /* 0x0000c8001c997a20 */ /* 0x000fe20000410000 */
[C---:B------:R-:W-:Y:S01]  /*cf00*/  IADD3 R16, R10.reuse, c[0x0][0x328], RZ ;  /* 0x0000ca000a107a10 */ /* 0x040fe20007ffe0ff */
[----:B------:R-:W1:Y:S01]  /*cf10*/  MUFU.TANH R12, R12 ;  /* 0x0000000c000c7308 */ /* 0x000e620000002400 */
[----:B------:R-:W-:Y:S01]  /*cf20*/  FMUL.FTZ R29, R29, c[0x0][0x320] ;  /* 0x0000c8001d1d7a20 */ /* 0x000fe20000410000 */
[----:B------:R-:W-:Y:S01]  /*cf30*/  IADD3 R10, R10, UR6, RZ ;  /* 0x000000060a0a7c10 */ /* 0x000fe2000fffe0ff */
[----:B------:R-:W-:Y:S02]  /*cf40*/  FMUL.FTZ R30, R30, c[0x0][0x320] ;  /* 0x0000c8001e1e7a20 */ /* 0x000fe40000410000 */
[----:B------:R-:W-:Y:S02]  /*cf50*/  FMUL.FTZ R31, R31, c[0x0][0x320] ;  /* 0x0000c8001f1f7a20 */ /* 0x000fe40000410000 */
[----:B------:R-:W-:Y:S01]  /*cf60*/  FMUL.FTZ R149, R32, c[0x0][0x320] ;  /* 0x0000c80020957a20 */ /* 0x000fe20000410000 */
[-C--:B-----5:R-:W-:Y:S01]  /*cf70*/  IADD3 R20, R16, R11.reuse, RZ ;  /* 0x0000000b10147210 */ /* 0x0a0fe20007ffe0ff */
[----:B------:R-:W-:Y:S01]  /*cf80*/  FMUL.FTZ R33, R33, c[0x0][0x320] ;  /* 0x0000c80021217a20 */ /* 0x000fe20000410000 */
[----:B------:R-:W1:Y:S01]  /*cf90*/  MUFU.TANH R13, R13 ;  /* 0x0000000d000d7308 */ /* 0x000e620000002400 */
[----:B------:R-:W-:Y:S01]  /*cfa0*/  FMUL.FTZ R34, R34, c[0x0][0x320] ;  /* 0x0000c80022227a20 */ /* 0x000fe20000410000 */
[----:B------:R-:W-:Y:S01]  /*cfb0*/  IADD3 R18, R10, R11, RZ ;  /* 0x0000000b0a127210 */ /* 0x000fe20007ffe0ff */
[----:B------:R-:W-:Y:S07]  /*cfc0*/  FMUL.FTZ R35, R35, c[0x0][0x320] ;  /* 0x0000c80023237a20 */ /* 0x000fee0000410000 */
        /* <DEDUP_REMOVED lines=32> */
.L_x_899:
[----:B------:R-:W-:Y:S04]  /*d1d0*/  MOV R9, c[0x0][0x32c] ;  /* 0x0000cb0000097a02 */ /* 0x000fe80000000f00 */
[----:B------:R-:W-:Y:S11]  /*d1e0*/  ISETP.NE.AND P0, PT, R9, 0x1, PT ;  /* 0x000000010900780c */ /* 0x000ff60003f05270 */
[----:B------:R-:W-:Y:S02]  /*d1f0*/  @!UPT UIADD3 URZ, URZ, URZ, URZ ;  /* 0x0000003f3f3ff290 */ /* 0x000fe4000fffe03f */
[----:B------:R-:W-:Y:S05]  /*d200*/  @P0 IMAD.HI.U32 R9, R11, c[0x0][0x330], RZ ;  /* 0x0000cc000b090a27 */ /* 0x000fea00078e00ff */
[----:B------:R-:W-:Y:S02]  /*d210*/  @P0 SHF.R.U32.HI R11, RZ, c[0x0][0x334], R9 ;  /* 0x0000cd00ff0b0a19 */ /* 0x000fe40000011609 */
.L_x_900:
[----:B------:R-:W-:Y:S05]  /*d220*/  BSYNC B0 ;  /* 0x0000000000007941 */ /* 0x000fea0003800000 */
.L_x_898:
[----:B------:R-:W-:Y:S04]  /*d230*/  IMAD R22, R11, c[0x0][0x32c], -R8 ;  /* 0x0000cb000b167a24 */ /* 0x000fe800078e0a08 */
[----:B------:R-:W-:Y:S05]  /*d240*/  IMAD.IADD R11, R22, 0x1, -R211 ;  /* 0x00000001160b7824 */ /* 0x000fea00078e0ad3 */
[----:B------:R-:W-:Y:S02]  /*d250*/  IADD3 R9, R11, c[0x0][0x32c], RZ ;  /* 0x0000cb000b097a10 */ /* 0x000fe40007ffe0ff */
[----:B------:R-:W-:Y:S02]  /*d260*/  IMNMX R18, R18, R11, !PT ;  /* 0x0000000b12127217 */ /* 0x000fe40007800200 */
[----:B------:R-:W-:Y:S02]  /*d270*/  IMNMX R20, R20, R9, PT ;  /* 0x0000000914147217 */ /* 0x000fe40003800200 */
.L_x_897:
[----:B--234-:R-:W-:Y:S04]  /*d280*/  ISETP.GT.AND P2, PT, R220, -0x1, PT ;  /* 0xffffffffdc00780c */ /* 0x01cfe80003f44270 */
[----:B------:R-:W-:Y:S04]  /*d290*/  ISETP.GT.AND P0, PT, R18, RZ, P2 ;  /* 0x000000ff1200720c */ /* 0x000fe80001704270 */
[----:B------:R-:W-:Y:S04]  /*d2a0*/  ISETP.LT.OR P0, PT, R20, 0x1, P0 ;  /* 0x000000011400780c */ /* 0x000fe80000701670 */
[----:B------:R-:W-:Y:S02]  /*d2b0*/  FSEL R19, R140, -INF , !P0 ;  /* 0xff8000008c137808 */ /* 0x000fe40004000000 */
[----:B------:R-:W-:Y:S04]  /*d2c0*/  ISETP.GT.AND P0, PT, R18, 0x1, P2 ;  /* 0x000000011200780c */ /* 0x000fe80001704270 */
[----:B------:R-:W-:Y:S04]  /*d2d0*/  ISETP.LT.OR P0, PT, R20, 0x2, P0 ;  /* 0x000000021400780c */ /* 0x000fe80000701670 */
[----:B------:R-:W-:Y:S02]  /*d2e0*/  FSEL R17, R141, -INF , !P0 ;  /* 0xff8000008d117808 */ /* 0x000fe40004000000 */
[----:B------:R-:W-:Y:S04]  /*d2f0*/  ISETP.GT.AND P0, PT, R18, 0x8, P2 ;  /* 0x000000081200780c */ /* 0x000fe80001704270 */
[----:B------:R-:W-:Y:S04]  /*d300*/  ISETP.LT.OR P0, PT, R20, 0x9, P0 ;  /* 0x000000091400780c */ /* 0x000fe80000701670 */
[----:B-1----:R-:W-:Y:S02]  /*d310*/  FSEL R11, R142, -INF , !P0 ;  /* 0xff8000008e0b7808 */ /* 0x002fe40004000000 */
[----:B------:R-:W-:Y:S04]  /*d320*/  ISETP.GT.AND P0, PT, R18, 0x9, P2 ;  /* 0x000000091200780c */ /* 0x000fe80001704270 */
[----:B------:R-:W-:Y:S04]  /*d330*/  ISETP.LT.OR P0, PT, R20, 0xa, P0 ;  /* 0x0000000a1400780c */ /* 0x000fe80000701670 */
[----:B------:R-:W-:Y:S02]  /*d340*/  FSEL R9, R143, -INF , !P0 ;  /* 0xff8000008f097808 */ /* 0x000fe40004000000 */
        /* <DEDUP_REMOVED lines=21> */
[----:B------:R-:W-:Y:S01]  /*d4a0*/  ISETP.GT.AND P0, PT, R18, 0x29, P2 ;  /* 0x000000291200780c */ /* 0x000fe20001704270 */
[----:B------:R-:W1:Y:S03]  /*d4b0*/  SHFL.IDX PT, R15, R21, 0x1, 0x1c1f ;  /* 0x003c1f00150f7f89 */ /* 0x000e6600000e0000 */
[----:B------:R-:W-:Y:S04]  /*d4c0*/  ISETP.LT.OR P0, PT, R20, 0x2a, P0 ;  /* 0x0000002a1400780c */ /* 0x000fe80000701670 */
[----:B------:R-:W-:Y:S02]  /*d4d0*/  FSEL R155, R155, -INF , !P0 ;  /* 0xff8000009b9b7808 */ /* 0x000fe40004000000 */
[----:B------:R-:W-:Y:S04]  /*d4e0*/  ISETP.GT.AND P0, PT, R18, 0x30, P2 ;  /* 0x000000301200780c */ /* 0x000fe80001704270 */
[----:B------:R-:W-:Y:S04]  /*d4f0*/  ISETP.LT.OR P0, PT, R20, 0x31, P0 ;  /* 0x000000311400780c */ /* 0x000fe80000701670 */
[----:B------:R-:W-:Y:S02]  /*d500*/  FSEL R153, R153, -INF , !P0 ;  /* 0xff80000099997808 */ /* 0x000fe40004000000 */
[----:B------:R-:W-:Y:S04]  /*d510*/  ISETP.GT.AND P0, PT, R18, 0x31, P2 ;  /* 0x000000311200780c */ /* 0x000fe80001704270 */
[----:B------:R-:W-:Y:S01]  /*d520*/  ISETP.LT.OR P0, PT, R20, 0x32, P0 ;  /* 0x000000321400780c */ /* 0x000fe20000701670 */
[--C-:B-1----:R-:W-:Y:S02]  /*d530*/  IMAD.IADD R16, R16, 0x1, R15.reuse ;  /* 0x0000000110107824 */ /* 0x102fe400078e020f */
[----:B------:R-:W-:Y:S01]  /*d540*/  IMAD.IADD R13, R10, 0x1, R15 ;  /* 0x000000010a0d7824 */ /* 0x000fe200078e020f */
[----:B------:R-:W-:Y:S02]  /*d550*/  FSEL R151, R151, -INF , !P0 ;  /* 0xff80000097977808 */ /* 0x000fe40004000000 */
[----:B------:R-:W-:Y:S04]  /*d560*/  ISETP.GT.AND P0, PT, R18, 0x38, P2 ;  /* 0x000000381200780c */ /* 0x000fe80001704270 */
[----:B------:R-:W-:Y:S04]  /*d570*/  ISETP.LT.OR P0, PT, R20, 0x39, P0 ;  /* 0x000000391400780c */ /* 0x000fe80000701670 */
        /* <DEDUP_REMOVED lines=18> */
.L_x_903:
[----:B------:R-:W-:Y:S04]  /*d6a0*/  MOV R10, c[0x0][0x32c] ;  /* 0x0000cb00000a7a02 */ /* 0x000fe80000000f00 */
[----:B------:R-:W-:Y:S11]  /*d6b0*/  ISETP.NE.AND P0, PT, R10, 0x1, PT ;  /* 0x000000010a00780c */ /* 0x000ff60003f05270 */
[----:B------:R-:W-:Y:S02]  /*d6c0*/  @!UPT UIADD3 URZ, URZ, URZ, URZ ;  /* 0x0000003f3f3ff290 */ /* 0x000fe4000fffe03f */
[----:B------:R-:W-:Y:S05]  /*d6d0*/  @P0 IMAD.HI.U32 R10, R15, c[0x0][0x330], RZ ;  /* 0x0000cc000f0a0a27 */ /* 0x000fea00078e00ff */
[----:B------:R-:W-:Y:S02]  /*d6e0*/  @P0 SHF.R.U32.HI R15, RZ, c[0x0][0x334], R10 ;  /* 0x0000cd00ff0f0a19 */ /* 0x000fe4000001160a */
.L_x_904:
[----:B------:R-:W-:Y:S05]  /*d6f0*/  BSYNC B0 ;  /* 0x0000000000007941 */ /* 0x000fea0003800000 */
.L_x_902:
[----:B------:R-:W-:Y:S04]  /*d700*/  IMAD R8, R15, c[0x0][0x32c], -R8 ;  /* 0x0000cb000f087a24 */ /* 0x000fe800078e0a08 */
[----:B------:R-:W-:Y:S05]  /*d710*/  IMAD.IADD R8, R8, 0x1, -R211 ;  /* 0x0000000108087824 */ /* 0x000fea00078e0ad3 */
[----:B------:R-:W-:Y:S02]  /*d720*/  IADD3 R15, R8, c[0x0][0x32c], RZ ;  /* 0x0000cb00080f7a10 */ /* 0x000fe40007ffe0ff */
[----:B------:R-:W-:Y:S02]  /*d730*/  IMNMX R13, R13, R8, !PT ;  /* 0x000000080d0d7217 */ /* 0x000fe40007800200 */
[----:B------:R-:W-:Y:S02]  /*d740*/  IMNMX R16, R16, R15, PT ;  /* 0x0000000f10107217 */ /* 0x000fe40003800200 */
.L_x_901:
[C---:B------:R-:W-:Y:S01]  /*d750*/  ISETP.GT.AND P0, PT, R13.reuse, RZ, P2 ;  /* 0x000000ff0d00720c */ /* 0x040fe20001704270 */
[----:B------:R-:W-:Y:S04]  /*d760*/  DEPBAR.LE SB0, 0x2 ;  /* 0x000080800000791a */ /* 0x000fe80000000000 */
[----:B------:R-:W-:Y:S01]  /*d770*/  BAR.SYNC.DEFER_BLOCKING 0x0 ;  /* 0x0000000000007b1d */ /* 0x000fe20000010000 */
[----:B------:R-:W-:Y:S01]  /*d780*/  ISETP.LT.OR P0, PT, R16, 0x1, P0 ;  /* 0x000000011000780c */ /* 0x000fe20000701670 */
[----:B------:R-:W-:Y:S01]  /*d790*/  UIADD3 UR7, UR5, 0x1, URZ ;  /* 0x0000000105077890 */ /* 0x000fe2000fffe03f */
[C---:B------:R-:W-:Y:S01]  /*d7a0*/  ISETP.GT.AND P1, PT, R13.reuse, 0x38, P2 ;  /* 0x000000380d00780c */ /* 0x040fe20001724270 */
        /* <DEDUP_REMOVED lines=16> */
[C---:B------:R-:W-:Y:S02]  /*d8b0*/  ISETP.LT.OR P0, PT, R16.reuse, 0xa, P0 ;  /* 0x0000000a1000780c */ /* 0x040fe40000701670 */
        /* <DEDUP_REMOVED lines=27> */
[----:B------:R-:W-:Y:S01]  /*da70*/  FMNMX.FTZ R7, R12, R3, !PT ;  /* 0x000000030c077209 */ /* 0x000fe20007810000 */
[----:B------:R-:W1:Y:S01]  /*da80*/  SHFL.BFLY PT, R5, R0, 0x2, 0x1f ;  /* 0x0c401f0000057f89 */ /* 0x000e6200000e0000 */
[C---:B------:R-:W-:Y:S02]  /*da90*/  ISETP.GT.AND P0, PT, R13.reuse, 0x21, P2 ;  /* 0x000000210d00780c */ /* 0x040fe40001704270 */
[----:B------:R-:W-:Y:S02]  /*daa0*/  FMNMX.FTZ R7, R10, R7, !PT ;  /* 0x000000070a077209 */ /* 0x000fe40007810000 */
[----:B------:R-:W-:Y:S02]  /*dab0*/  ISETP.LT.OR P0, PT, R16, 0x22, P0 ;  /* 0x000000221000780c */ /* 0x000fe40000701670 */
[----:B------:R-:W-:Y:S02]  /*dac0*/  FMNMX.FTZ R7, R136, R7, !PT ;  /* 0x0000000788077209 */ /* 0x000fe40007810000 */
[----:B------:R-:W-:Y:S02]  /*dad0*/  FSEL R176, R6, -INF , !P0 ;  /* 0xff80000006b07808 */ /* 0x000fe40004000000 */
[----:B------:R-:W-:Y:S02]  /*dae0*/  FMNMX.FTZ R7, R8, R7, !PT ;  /* 0x0000000708077209 */ /* 0x000fe40007810000 */
        /* <DEDUP_REMOVED lines=59> */
[----:B------:R-:W-:Y:S01]  /*dea0*/  MUFU.EX2 R158, R158 ;  /* 0x0000009e009e7308 */ /* 0x000fe20000000800 */
[----:B------:R-:W-:Y:S01]  /*deb0*/  FSEL R4, R0, RZ, P0 ;  /* 0x000000ff00047208 */ /* 0x000fe20000000000 */
[--C-:B------:R-:W-:Y:S01]  /*dec0*/  FFMA.FTZ R175, R175, c[0x0][0x2d0], -R152.reuse ;  /* 0x0000b400afaf7a23 */ /* 0x100fe20000010898 */
[----:B------:R-:W-:Y:S01]  /*ded0*/  FSEL R145, R145, RZ, P0 ;  /* 0x000000ff91917208 */ /* 0x000fe20000000000 */
[--C-:B------:R-:W-:Y:S02]  /*dee0*/  FFMA.FTZ R180, R179, c[0x0][0x2d0], -R152.reuse ;  /* 0x0000b400b3b47a23 */ /* 0x100fe40000010898 */
[----:B------:R-:W-:Y:S02]  /*def0*/  FADD.FTZ R4, -R4, R3 ;  /* 0x0000000304047221 */ /* 0x000fe40000010100 */
[--C-:B------:R-:W-:Y:S02]  /*df00*/  FFMA.FTZ R165, R12, c[0x0][0x2d0], -R145.reuse ;  /* 0x0000b4000ca57a23 */ /* 0x100fe40000010891 */
[----:B------:R-:W1:Y:S01]  /*df10*/  LDSM.16.MT88.4 R12, [R135+UR4+0x100] ;  /* 0x00010004870c783b */ /* 0x000e620008004200 */
[--C-:B------:R-:W-:Y:S01]  /*df20*/  FFMA.FTZ R164, R10, c[0x0][0x2d0], -R145.reuse ;  /* 0x0000b4000aa47a23 */ /* 0x100fe20000010891 */
[----:B------:R-:W3:Y:S01]  /*df30*/  MUFU.EX2 R159, R159 ;  /* 0x0000009f009f7308 */ /* 0x000ee20000000800 */
[--C-:B------:R-:W-:Y:S01]  /*df40*/  FFMA.FTZ R160, R136, c[0x0][0x2d0], -R145.reuse ;  /* 0x0000b40088a07a23 */ /* 0x100fe20000010891 */
[----:B--2---:R-:W-:Y:S01]  /*df50*/  F2FP.BF16.PACK_AB R136, R161, R162 ;  /* 0x000000a2a188723e */ /* 0x004fe200000010ff */
[--C-:B------:R-:W-:Y:S02]  /*df60*/  FFMA.FTZ R163, R8, c[0x0][0x2d0], -R145.reuse ;  /* 0x0000b40008a37a23 */ /* 0x100fe40000010891 */
[----:B------:R-:W-:Y:S01]  /*df70*/  FMUL.FTZ R3, R4, c[0x0][0x2d0] ;  /* 0x0000b40004037a20 */ /* 0x000fe20000410000 */
[----:B------:R-:W-:Y:S01]  /*df80*/  IADD3 R4, R135, UR4, RZ ;  /* 0x0000000487047c10 */ /* 0x000fe2000fffe0ff */
[--C-:B------:R-:W-:Y:S02]  /*df90*/  FFMA.FTZ R173, R140, c[0x0][0x2d0], -R145.reuse ;  /* 0x0000b4008cad7a23 */ /* 0x100fe40000010891 */
[--C-:B------:R-:W-:Y:S01]  /*dfa0*/  FFMA.FTZ R181, R154, c[0x0][0x2d0], -R145.reuse ;  /* 0x0000b4009ab57a23 */ /* 0x100fe20000010891 */
[----:B------:R-:W2:Y:S01]  /*dfb0*/  MUFU.EX2 R132, R132 ;  /* 0x0000008400847308 */ /* 0x000ea20000000800 */
[----:B------:R-:W-:Y:S01]  /*dfc0*/  IADD3 R156, R187, R4, RZ ;  /* 0x00000004bb9c7210 */ /* 0x000fe20007ffe0ff */
[--C-:B------:R-:W-:Y:S02]  /*dfd0*/  FFMA.FTZ R228, R150, c[0x0][0x2d0], -R145.reuse ;  /* 0x0000b40096e47a23 */ /* 0x100fe40000010891 */
[--C-:B------:R-:W-:Y:S02]  /*dfe0*/  FFMA.FTZ R229, R148, c[0x0][0x2d0], -R145.reuse ;  /* 0x0000b40094e57a23 */ /* 0x100fe40000010891 */
[----:B------:R-:W4:Y:S01]  /*dff0*/  LDSM.16.MT88.4 R20, [R156+0x100] ;  /* 0x000100009c14783b */ /* 0x000f220000004200 */
[--C-:B------:R-:W-:Y:S02]  /*e000*/  FFMA.FTZ R230, R146, c[0x0][0x2d0], -R145.reuse ;  /* 0x0000b40092e67a23 */ /* 0x100fe40000010891 */
[--C-:B------:R-:W-:Y:S01]  /*e010*/  FFMA.FTZ R170, R170, c[0x0][0x2d0], -R145.reuse ;  /* 0x0000b400aaaa7a23 */ /* 0x100fe20000010891 */
[----:B------:R-:W-:Y:S01]  /*e020*/  MUFU.EX2 R165, R165 ;  /* 0x000000a500a57308 */ /* 0x000fe20000000800 */
[--C-:B------:R-:W-:Y:S02]  /*e030*/  FFMA.FTZ R171, R172, c[0x0][0x2d0], -R145.reuse ;  /* 0x0000b400acab7a23 */ /* 0x100fe40000010891 */
[--C-:B------:R-:W-:Y:S01]  /*e040*/  FFMA.FTZ R172, R142, c[0x0][0x2d0], -R145.reuse ;  /* 0x0000b4008eac7a23 */ /* 0x100fe20000010891 */
[----:B---3--:R-:W-:Y:S01]  /*e050*/  F2FP.BF16.PACK_AB R138, R159, R158 ;  /* 0x0000009e9f8a723e */ /* 0x008fe200000010ff */
[----:B------:R-:W-:Y:S01]  /*e060*/  LDSM.16.MT88.4 R140, [R134+UR4+0x2900] ;  /* 0x00290004868c783b */ /* 0x000fe20008004200 */
[--C-:B------:R-:W-:Y:S02]  /*e070*/  FFMA.FTZ R177, R177, c[0x0][0x2d0], -R152.reuse ;  /* 0x0000b400b1b17a23 */ /* 0x100fe40000010898 */
[--C-:B------:R-:W-:Y:S02]  /*e080*/  FFMA.FTZ R178, R178, c[0x0][0x2d0], -R145.reuse ;  /* 0x0000b400b2b27a23 */ /* 0x100fe40000010891 */
[----:B------:R-:W3:Y:S01]  /*e090*/  MUFU.EX2 R164, R164 ;  /* 0x000000a400a47308 */ /* 0x000ee20000000800 */
[--C-:B------:R-:W-:Y:S02]  /*e0a0*/  FFMA.FTZ R179, R176, c[0x0][0x2d0], -R145.reuse ;  /* 0x0000b400b0b37a23 */ /* 0x100fe40000010891 */
[----:B------:R-:W-:Y:S01]  /*e0b0*/  LDSM.16.MT88.4 R148, [R135+UR4+0x3900] ;  /* 0x003900048794783b */ /* 0x000fe20008004200 */
        /* <DEDUP_REMOVED lines=12> */
[----:B---3--:R-:W-:Y:S01]  /*e180*/  F2FP.BF16.PACK_AB R137, R164, R165 ;  /* 0x000000a5a489723e */ /* 0x008fe200000010ff */
[C---:B------:R-:W-:Y:S02]  /*e190*/  FMUL.FTZ R36, R132.reuse, R36 ;  /* 0x0000002484247220 */ /* 0x040fe40000410000 */
[C---:B------:R-:W-:Y:S02]  /*e1a0*/  FMUL.FTZ R37, R132.reuse, R37 ;  /* 0x0000002584257220 */ /* 0x040fe40000410000 */
[--C-:B------:R-:W-:Y:S01]  /*e1b0*/  FFMA.FTZ R176, R153, c[0x0][0x2d0], -R152.reuse ;  /* 0x0000b40099b07a23 */ /* 0x100fe20000010898 */
[----:B------:R-:W3:Y:S01]  /*e1c0*/  MUFU.EX2 R3, R3 ;  /* 0x0000000300037308 */ /* 0x000ee20000000800 */
[----:B------:R-:W-:Y:S02]  /*e1d0*/  FFMA.FTZ R152, R147, c[0x0][0x2d0], -R152 ;  /* 0x0000b40093987a23 */ /* 0x000fe40000010898 */
[C---:B------:R-:W-:Y:S02]  /*e1e0*/  FMUL.FTZ R40, R132.reuse, R40 ;  /* 0x0000002884287220 */ /* 0x040fe40000410000 */
[C---:B------:R-:W-:Y:S02]  /*e1f0*/  FMUL.FTZ R41, R132.reuse, R41 ;  /* 0x0000002984297220 */ /* 0x040fe40000410000 */
[C---:B------:R-:W-:Y:S02]  /*e200*/  FMUL.FTZ R44, R132.reuse, R44 ;  /* 0x0000002c842c7220 */ /* 0x040fe40000410000 */
[C---:B------:R-:W-:Y:S01]  /*e210*/  FMUL.FTZ R45, R132.reuse, R45 ;  /* 0x0000002d842d7220 */ /* 0x040fe20000410000 */
[----:B------:R5:W-:Y:S01]  /*e220*/  MUFU.EX2 R192, R152 ;  /* 0x0000009800c07308 */ /* 0x000be20000000800 */
[C---:B------:R-:W-:Y:S02]  /*e230*/  FMUL.FTZ R48, R132.reuse, R48 ;  /* 0x0000003084307220 */ /* 0x040fe40000410000 */
[C---:B------:R-:W-:Y:S01]  /*e240*/  FMUL.FTZ R49, R132.reuse, R49 ;  /* 0x0000003184317220 */ /* 0x040fe20000410000 */
[----:B--2---:R-:W-:Y:S01]  /*e250*/  F2FP.BF16.PACK_AB R139, R163, R160 ;  /* 0x000000a0a38b723e */ /* 0x004fe200000010ff */
[C---:B------:R-:W-:Y:S02]  /*e260*/  FMUL.FTZ R52, R132.reuse, R52 ;  /* 0x0000003484347220 */ /* 0x040fe40000410000 */
[C---:B------:R-:W-:Y:S02]  /*e270*/  FMUL.FTZ R53, R132.reuse, R53 ;  /* 0x0000003584357220 */ /* 0x040fe40000410000 */
[C---:B------:R-:W-:Y:S01]  /*e280*/  FMUL.FTZ R56, R132.reuse, R56 ;  /* 0x0000003884387220 */ /* 0x040fe20000410000 */
[----:B------:R-:W-:Y:S01]  /*e290*/  MUFU.EX2 R166, R166 ;  /* 0x000000a600a67308 */ /* 0x000fe20000000800 */
[C---:B------:R-:W-:Y:S02]  /*e2a0*/  FMUL.FTZ R57, R132.reuse, R57 ;  /* 0x0000003984397220 */ /* 0x040fe40000410000 */
[C---:B------:R-:W-:Y:S02]  /*e2b0*/  FMUL.FTZ R60, R132.reuse, R60 ;  /* 0x0000003c843c7220 */ /* 0x040fe40000410000 */
[C---:B---3--:R-:W-:Y:S02]  /*e2c0*/  FMUL.FTZ R6, R3.reuse, R130 ;  /* 0x0000008203067220 */ /* 0x048fe40000410000 */
[C---:B------:R-:W-:Y:S02]  /*e2d0*/  FMUL.FTZ R7, R3.reuse, R131 ;  /* 0x0000008303077220 */ /* 0x040fe40000410000 */
[----:B------:R-:W-:Y:S01]  /*e2e0*/  LDSM.16.MT88.4 R128, [R156+0x2900] ;  /* 0x002900009c80783b */ /* 0x000fe20000004200 */
[C---:B------:R-:W-:Y:S01]  /*e2f0*/  FMUL.FTZ R10, R3.reuse, R126 ;  /* 0x0000007e030a7220 */ /* 0x040fe20000410000 */
[----:B------:R-:W2:Y:S01]  /*e300*/  MUFU.EX2 R167, R167 ;  /* 0x000000a700a77308 */ /* 0x000ea20000000800 */
[C---:B------:R-:W-:Y:S02]  /*e310*/  FMUL.FTZ R11, R3.reuse, R127 ;  /* 0x0000007f030b7220 */ /* 0x040fe40000410000 */
[C---:B-1----:R-:W-:Y:S03]  /*e320*/  HMMA.16816.F32.BF16 R4, R136.reuse, R12, R4 ;  /* 0x0000000c8804723c */ /* 0x042fe60000041804 */
[----:B------:R-:W-:Y:S02]  /*e330*/  LDSM.16.MT88.4 R124, [R135+UR4+0x2900] ;  /* 0x00290004877c783b */ /* 0x000fe40008004200 */
[C---:B------:R-:W-:Y:S02]  /*e340*/  FMUL.FTZ R18, R3.reuse, R118 ;  /* 0x0000007603127220 */ /* 0x040fe40000410000 */
[C---:B------:R-:W-:Y:S01]  /*e350*/  FMUL.FTZ R12, R132.reuse, R120 ;  /* 0x00000078840c7220 */ /* 0x040fe20000410000 */
[C---:B------:R-:W-:Y:S01]  /*e360*/  HMMA.16816.F32.BF16 R8, R136.reuse, R14, R8 ;  /* 0x0000000e8808723c */ /* 0x040fe20000041808 */
[----:B------:R-:W-:Y:S02]  /*e370*/  MUFU.EX2 R168, R168 ;  /* 0x000000a800a87308 */ /* 0x000fe40000000800 */
[----:B-----5:R-:W-:Y:S01]  /*e380*/  LDSM.16.MT88.4 R152, [R156+0x3900] ;  /* 0x003900009c98783b */ /* 0x020fe20000004200 */
        /* <DEDUP_REMOVED lines=9> */
[C---:B----4-:R-:W-:Y:S01]  /*e420*/  HMMA.16816.F32.BF16 R12, R136.reuse, R20, R12 ;  /* 0x00000014880c723c */ /* 0x050fe2000004180c */
[----:B------:R-:W1:Y:S02]  /*e430*/  LDSM.16.MT88.4 R120, [R157+0x100] ;  /* 0x000100009d78783b */ /* 0x000e640000004200 */
[C---:B------:R-:W-:Y:S01]  /*e440*/  FMUL.FTZ R35, R3.reuse, R103 ;  /* 0x0000006703237220 */ /* 0x040fe20000410000 */
[----:B------:R-:W-:Y:S01]  /*e450*/  MUFU.EX2 R170, R170 ;  /* 0x000000aa00aa7308 */ /* 0x000fe20000000800 */
[C---:B------:R-:W-:Y:S02]  /*e460*/  FMUL.FTZ R38, R3.reuse, R38 ;  /* 0x0000002603267220 */ /* 0x040fe40000410000 */
[C---:B------:R-:W-:Y:S01]  /*e470*/  FMUL.FTZ R20, R132.reuse, R112 ;  /* 0x0000007084147220 */ /* 0x040fe20000410000 */
[C---:B------:R-:W-:Y:S01]  /*e480*/  HMMA.16816.F32.BF16 R16, R136.reuse, R22, R16 ;  /* 0x000000168810723c */ /* 0x040fe20000041810 */
[----:B------:R-:W-:Y:S03]  /*e490*/  LDSM.16.MT88.4 R100, [R134+UR4+0x2100] ;  /* 0x002100048664783b */ /* 0x000fe60008004200 */
[C---:B------:R-:W-:Y:S02]  /*e4a0*/  FMUL.FTZ R21, R132.reuse, R113 ;  /* 0x0000007184157220 */ /* 0x040fe40000410000 */
[C---:B------:R-:W-:Y:S01]  /*e4b0*/  FMUL.FTZ R39, R3.reuse, R39 ;  /* 0x0000002703277220 */ /* 0x040fe20000410000 */
[----:B------:R-:W3:Y:S01]  /*e4c0*/  MUFU.EX2 R171, R171 ;  /* 0x000000ab00ab7308 */ /* 0x000ee20000000800 */
[C---:B------:R-:W-:Y:S01]  /*e4d0*/  FMUL.FTZ R22, R3.reuse, R114 ;  /* 0x0000007203167220 */ /* 0x040fe20000410000 */
[----:B------:R-:W-:Y:S03]  /*e4e0*/  LDSM.16.MT88.4 R108, [R157+0x2100] ;  /* 0x002100009d6c783b */ /* 0x000fe60000004200 */
[C---:B------:R-:W-:Y:S02]  /*e4f0*/  FMUL.FTZ R23, R3.reuse, R115 ;  /* 0x0000007303177220 */ /* 0x040fe40000410000 */
[C---:B------:R-:W-:Y:S02]  /*e500*/  FMUL.FTZ R42, R3.reuse, R42 ;  /* 0x0000002a032a7220 */ /* 0x040fe40000410000 */
[C---:B------:R-:W-:Y:S01]  /*e510*/  FMUL.FTZ R43, R3.reuse, R43 ;  /* 0x0000002b032b7220 */ /* 0x040fe20000410000 */
[----:B------:R-:W4:Y:S01]  /*e520*/  LDSM.16.MT88.4 R112, [R135+UR4+0x2100] ;  /* 0x002100048770783b */ /* 0x000f220008004200 */
[C---:B------:R-:W-:Y:S01]  /*e530*/  FMUL.FTZ R46, R3.reuse, R46 ;  /* 0x0000002e032e7220 */ /* 0x040fe20000410000 */
[C---:B------:R-:W-:Y:S01]  /*e540*/  HMMA.16816.F32.BF16 R20, R136.reuse, R28, R20 ;  /* 0x0000001c8814723c */ /* 0x040fe20000041814 */
[----:B------:R-:W-:Y:S02]  /*e550*/  MUFU.EX2 R172, R172 ;  /* 0x000000ac00ac7308 */ /* 0x000fe40000000800 */
[C---:B------:R-:W-:Y:S02]  /*e560*/  FMUL.FTZ R47, R3.reuse, R47 ;  /* 0x0000002f032f7220 */ /* 0x040fe40000410000 */
[C---:B------:R-:W-:Y:S02]  /*e570*/  FMUL.FTZ R50, R3.reuse, R50 ;  /* 0x0000003203327220 */ /* 0x040fe40000410000 */
[C---:B------:R-:W-:Y:S01]  /*e580*/  FMUL.FTZ R28, R132.reuse, R104 ;  /* 0x00000068841c7220 */ /* 0x040fe20000410000 */
[C---:B------:R-:W-:Y:S03]  /*e590*/  HMMA.16816.F32.BF16 R24, R136.reuse, R30, R24 ;  /* 0x0000001e8818723c */ /* 0x040fe60000041818 */
[----:B------:R-:W5:Y:S01]  /*e5a0*/  MUFU.EX2 R173, R173 ;  /* 0x000000ad00ad7308 */ /* 0x000f620000000800 */
        /* <DEDUP_REMOVED lines=10> */
[----:B------:R-:W1:Y:S01]  /*e650*/  MUFU.EX2 R180, R180 ;  /* 0x000000b400b47308 */ /* 0x000e620000000800 */
[C---:B------:R-:W-:Y:S02]  /*e660*/  FMUL.FTZ R59, R3.reuse, R59 ;  /* 0x0000003b033b7220 */ /* 0x040fe40000410000 */
[C---:B------:R-:W-:Y:S01]  /*e670*/  FMUL.FTZ R61, R132.reuse, R61 ;  /* 0x0000003d843d7220 */ /* 0x040fe20000410000 */
[C---:B------:R-:W-:Y:S01]  /*e680*/  HMMA.16816.F32.BF16 R32, R136.reuse, R122, R32 ;  /* 0x0000007a8820723c */ /* 0x040fe20000041820 */
[----:B------:R-:W-:Y:S03]  /*e690*/  LDSM.16.MT88.4 R120, [R134+UR4+0x900] ;  /* 0x000900048678783b */ /* 0x000fe60008004200 */
[C---:B------:R-:W-:Y:S02]  /*e6a0*/  FMUL.FTZ R62, R3.reuse, R62 ;  /* 0x0000003e033e7220 */ /* 0x040fe40000410000 */
[C---:B------:R-:W-:Y:S01]  /*e6b0*/  FMUL.FTZ R63, R3.reuse, R63 ;  /* 0x0000003f033f7220 */ /* 0x040fe20000410000 */
[----:B------:R-:W-:Y:S01]  /*e6c0*/  MUFU.EX2 R177, R177 ;  /* 0x000000b100b17308 */ /* 0x000fe20000000800 */
[C---:B----4-:R-:W-:Y:S04]  /*e6d0*/  HMMA.16816.F32.BF16 R36, R136.reuse, R112, R36 ;  /* 0x000000708824723c */ /* 0x050fe80000041824 */
[C---:B------:R-:W-:Y:S02]  /*e6e0*/  FMUL.FTZ R64, R132.reuse, R64 ;  /* 0x0000004084407220 */ /* 0x040fe40000410000 */
[C---:B------:R-:W-:Y:S02]  /*e6f0*/  FMUL.FTZ R65, R132.reuse, R65 ;  /* 0x0000004184417220 */ /* 0x040fe40000410000 */
[C---:B------:R-:W-:Y:S01]  /*e700*/  HMMA.16816.F32.BF16 R40, R136.reuse, R114, R40 ;  /* 0x000000728828723c */ /* 0x040fe20000041828 */
[----:B------:R-:W-:Y:S01]  /*e710*/  LDSM.16.MT88.4 R112, [R135+UR4+0x900] ;  /* 0x000900048770783b */ /* 0x000fe20008004200 */
[----:B------:R-:W4:Y:S02]  /*e720*/  MUFU.EX2 R182, R182 ;  /* 0x000000b600b67308 */ /* 0x000f240000000800 */
[C---:B------:R-:W-:Y:S02]  /*e730*/  FMUL.FTZ R66, R3.reuse, R66 ;  /* 0x0000004203427220 */ /* 0x040fe40000410000 */
[C---:B------:R-:W-:Y:S02]  /*e740*/  FMUL.FTZ R67, R3.reuse, R67 ;  /* 0x0000004303437220 */ /* 0x040fe40000410000 */
[C---:B------:R-:W-:Y:S01]  /*e750*/  FMUL.FTZ R68, R132.reuse, R68 ;  /* 0x0000004484447220 */ /* 0x040fe20000410000 */
[C---:B--2---:R-:W-:Y:S03]  /*e760*/  HMMA.16816.F32.BF16 R44, R136.reuse, R104, R44 ;  /* 0x00000068882c723c */ /* 0x044fe6000004182c */
[----:B------:R-:W-:Y:S01]  /*e770*/  MUFU.EX2 R178, R178 ;  /* 0x000000b200b27308 */ /* 0x000fe20000000800 */
[C---:B------:R-:W-:Y:S02]  /*e780*/  FMUL.FTZ R69, R132.reuse, R69 ;  /* 0x0000004584457220 */ /* 0x040fe40000410000 */
[C---:B------:R-:W-:Y:S02]  /*e790*/  FMUL.FTZ R70, R3.reuse, R70 ;  /* 0x0000004603467220 */ /* 0x040fe40000410000 */
[C---:B------:R-:W-:Y:S01]  /*e7a0*/  FMUL.FTZ R71, R3.reuse, R71 ;  /* 0x0000004703477220 */ /* 0x040fe20000410000 */
[C---:B------:R-:W-:Y:S01]  /*e7b0*/  HMMA.16816.F32.BF16 R48, R136.reuse, R106, R48 ;  /* 0x0000006a8830723c */ /* 0x040fe20000041830 */
[----:B------:R-:W2:Y:S03]  /*e7c0*/  LDSM.16.MT88.4 R104, [R135+UR4+0x4100] ;  /* 0x004100048768783b */ /* 0x000ea60008004200 */
[----:B------:R-:W1:Y:S01]  /*e7d0*/  MUFU.EX2 R179, R179 ;  /* 0x000000b300b37308 */ /* 0x000e620000000800 */
[C---:B------:R-:W-:Y:S02]  /*e7e0*/  FMUL.FTZ R72, R132.reuse, R72 ;  /* 0x0000004884487220 */ /* 0x040fe40000410000 */
[C---:B------:R-:W-:Y:S01]  /*e7f0*/  FMUL.FTZ R73, R132.reuse, R73 ;  /* 0x0000004984497220 */ /* 0x040fe20000410000 */
[C---:B------:R-:W-:Y:S04]  /*e800*/  HMMA.16816.F32.BF16 R52, R136.reuse, R100, R52 ;  /* 0x000000648834723c */ /* 0x040fe80000041834 */
[C---:B------:R-:W-:Y:S02]  /*e810*/  FMUL.FTZ R74, R3.reuse, R74 ;  /* 0x0000004a034a7220 */ /* 0x040fe40000410000 */
[----:B------:R-:W-:Y:S01]  /*e820*/  MUFU.EX2 R181, R181 ;  /* 0x000000b500b57308 */ /* 0x000fe20000000800 */
        /* <DEDUP_REMOVED lines=18> */
[C---:B------:R-:W-:Y:S02]  /*e950*/  FMUL.FTZ R84, R132.reuse, R84 ;  /* 0x0000005484547220 */ /* 0x040fe40000410000 */
[C---:B------:R-:W-:Y:S01]  /*e960*/  FMUL.FTZ R85, R132.reuse, R85 ;  /* 0x0000005584557220 */ /* 0x040fe20000410000 */
[C---:B------:R-:W-:Y:S01]  /*e970*/  HMMA.16816.F32.BF16 R72, R136.reuse, R106, R72 ;  /* 0x0000006a8848723c */ /* 0x040fe20000041848 */
[----:B------:R-:W2:Y:S03]  /*e980*/  LDSM.16.MT88.4 R104, [R157+0x4100] ;  /* 0x004100009d68783b */ /* 0x000ea60000004200 */
[C---:B------:R-:W-:Y:S02]  /*e990*/  FMUL.FTZ R86, R3.reuse, R86 ;  /* 0x0000005603567220 */ /* 0x040fe40000410000 */
[----:B------:R-:W-:Y:S01]  /*e9a0*/  FMUL.FTZ R87, R3, R87 ;  /* 0x0000005703577220 */ /* 0x000fe20000410000 */
[----:B------:R-:W-:Y:S01]  /*e9b0*/  MUFU.EX2 R228, R228 ;  /* 0x000000e400e47308 */ /* 0x000fe20000000800 */
[C---:B-1----:R-:W-:Y:S04]  /*e9c0*/  HMMA.16816.F32.BF16 R76, R136.reuse, R100, R76 ;  /* 0x00000064884c723c */ /* 0x042fe8000004184c */
[C---:B------:R-:W-:Y:S02]  /*e9d0*/  FMUL.FTZ R88, R132.reuse, R88 ;  /* 0x0000005884587220 */ /* 0x040fe40000410000 */
[C---:B------:R-:W-:Y:S01]  /*e9e0*/  FMUL.FTZ R89, R132.reuse, R89 ;  /* 0x0000005984597220 */ /* 0x040fe20000410000 */
[----:B------:R-:W-:Y:S01]  /*e9f0*/  F2FP.BF16.PACK_AB R100, R167, R166 ;  /* 0x000000a6a764723e */ /* 0x000fe200000010ff */
[C---:B------:R-:W-:Y:S01]  /*ea00*/  HMMA.16816.F32.BF16 R80, R136.reuse, R102, R80 ;  /* 0x000000668850723c */ /* 0x040fe20000041850 */
[----:B------:R-:W-:Y:S03]  /*ea10*/  MUFU.EX2 R229, R229 ;  /* 0x000000e500e57308 */ /* 0x000fe60000000800 */
[----:B------:R-:W-:Y:S01]  /*ea20*/  FMUL.FTZ R90, R3, R90 ;  /* 0x0000005a035a7220 */ /* 0x000fe20000410000 */
[----:B---3--:R-:W-:Y:S01]  /*ea30*/  F2FP.BF16.PACK_AB R101, R171, R170 ;  /* 0x000000aaab65723e */ /* 0x008fe200000010ff */
[----:B------:R-:W-:Y:S01]  /*ea40*/  FMUL.FTZ R91, R3, R91 ;  /* 0x0000005b035b7220 */ /* 0x000fe20000410000 */
[----:B------:R-:W-:Y:S01]  /*ea50*/  F2FP.BF16.PACK_AB R102, R169, R168 ;  /* 0x000000a8a966723e */ /* 0x000fe200000010ff */
[C---:B----4-:R-:W-:Y:S03]  /*ea60*/  HMMA.16816.F32.BF16 R84, R136.reuse, R108, R84 ;  /* 0x0000006c8854723c */ /* 0x050fe60000041854 */
[----:B------:R-:W-:Y:S01]  /*ea70*/  MUFU.EX2 R230, R230 ;  /* 0x000000e600e67308 */ /* 0x000fe20000000800 */
[C---:B------:R-:W-:Y:S01]  /*ea80*/  FMUL.FTZ R92, R132.reuse, R92 ;  /* 0x0000005c845c7220 */ /* 0x040fe20000410000 */
[----:B-----5:R-:W-:Y:S01]  /*ea90*/  F2FP.BF16.PACK_AB R103, R173, R172 ;  /* 0x000000acad67723e */ /* 0x020fe200000010ff */
[C---:B------:R-:W-:Y:S02]  /*eaa0*/  FMUL.FTZ R93, R132.reuse, R93 ;  /* 0x0000005d845d7220 */ /* 0x040fe40000410000 */
[C---:B------:R-:W-:Y:S01]  /*eab0*/  HMMA.16816.F32.BF16 R88, R136.reuse, R110, R88 ;  /* 0x0000006e8858723c */ /* 0x040fe20000041858 */
[----:B------:R-:W1:Y:S03]  /*eac0*/  LDSM.16.MT88.4 R108, [R157+0x900] ;  /* 0x000900009d6c783b */ /* 0x000e660000004200 */
[C---:B------:R-:W-:Y:S02]  /*ead0*/  FMUL.FTZ R94, R3.reuse, R94 ;  /* 0x0000005e035e7220 */ /* 0x040fe40000410000 */
[C---:B------:R-:W-:Y:S02]  /*eae0*/  FMUL.FTZ R95, R3.reuse, R95 ;  /* 0x0000005f035f7220 */ /* 0x040fe40000410000 */
[C---:B------:R-:W-:Y:S04]  /*eaf0*/  FMUL.FTZ R96, R132.reuse, R96 ;  /* 0x0000006084607220 */ /* 0x040fe80000410000 */
[----:B------:R-:W-:Y:S01]  /*eb00*/  FMUL.FTZ R97, R132, R97 ;  /* 0x0000006184617220 */ /* 0x000fe20000410000 */
[C---:B--2---:R-:W-:Y:S03]  /*eb10*/  HMMA.16816.F32.BF16 R92, R136.reuse, R104, R92 ;  /* 0x00000068885c723c */ /* 0x044fe6000004185c */
[C---:B------:R-:W-:Y:S02]  /*eb20*/  FMUL.FTZ R98, R3.reuse, R98 ;  /* 0x0000006203627220 */ /* 0x040fe40000410000 */
[C---:B------:R-:W-:Y:S02]  /*eb30*/  FMUL.FTZ R99, R3.reuse, R99 ;  /* 0x0000006303637220 */ /* 0x040fe40000410000 */
[--C-:B------:R-:W-:Y:S02]  /*eb40*/  FFMA.FTZ R174, R174, c[0x0][0x2d0], -R145.reuse ;  /* 0x0000b400aeae7a23 */ /* 0x100fe40000010891 */
[----:B------:R-:W-:Y:S03]  /*eb50*/  FFMA.FTZ R145, R144, c[0x0][0x2d0], -R145 ;  /* 0x0000b40090917a23 */ /* 0x000fe60000010891 */
[----:B------:R-:W-:Y:S01]  /*eb60*/  HMMA.16816.F32.BF16 R96, R136, R106, R96 ;  /* 0x0000006a8860723c */ /* 0x000fe20000041860 */
[----:B------:R-:W2:Y:S01]  /*eb70*/  LDSM.16.MT88.4 R104, [R157+0x2900] ;  /* 0x002900009d68783b */ /* 0x000ea20000004200 */
[----:B------:R3:W-:Y:S01]  /*eb80*/  MUFU.EX2 R231, R145 ;  /* 0x0000009100e77308 */ /* 0x0007e20000000800 */
[----:B------:R-:W-:Y:S02]  /*eb90*/  FFMA.FTZ R165, R3, R216, R165 ;  /* 0x000000d803a57223 */ /* 0x000fe400000100a5 */
[----:B------:R-:W-:Y:S01]  /*eba0*/  FFMA.FTZ R162, R132, R217, R162 ;  /* 0x000000d984a27223 */ /* 0x000fe200000100a2 */
[----:B------:R-:W-:Y:S01]  /*ebb0*/  MOV R132, R2 ;  /* 0x0000000200847202 */ /* 0x000fe20000000f00 */
[----:B------:R-:W-:Y:S01]  /*ebc0*/  FADD.FTZ R165, R164, R165 ;  /* 0x000000a5a4a57221 */ /* 0x000fe20000010000 */
[C---:B------:R-:W-:Y:S01]  /*ebd0*/  HMMA.16816.F32.BF16 R4, R100.reuse, R112, R4 ;  /* 0x000000706404723c */ /* 0x040fe20000041804 */
[----:B------:R-:W-:Y:S03]  /*ebe0*/  LDSM.16.MT88.4 R136, [R134+UR4+0x3100] ;  /* 0x003100048688783b */ /* 0x000fe60008004200 */
[----:B------:R-:W4:Y:S01]  /*ebf0*/  MUFU.EX2 R174, R174 ;  /* 0x000000ae00ae7308 */ /* 0x000f220000000800 */
[----:B------:R-:W-:Y:S02]  /*ec00*/  FADD.FTZ R161, R161, R162 ;  /* 0x000000a2a1a17221 */ /* 0x000fe40000010000 */
[----:B------:R-:W-:Y:S01]  /*ec10*/  FADD.FTZ R160, R160, R165 ;  /* 0x000000a5a0a07221 */ /* 0x000fe20000010000 */
[C---:B------:R-:W-:Y:S01]  /*ec20*/  HMMA.16816.F32.BF16 R8, R100.reuse, R114, R8 ;  /* 0x000000726408723c */ /* 0x040fe20000041808 */
[----:B------:R-:W-:Y:S03]  /*ec30*/  LDSM.16.MT88.4 R112, [R156+0x4900] ;  /* 0x004900009c70783b */ /* 0x000fe60000004200 */
[----:B------:R-:W-:Y:S02]  /*ec40*/  FADD.FTZ R158, R158, R161 ;  /* 0x000000a19e9e7221 */ /* 0x000fe40000010000 */
[----:B------:R-:W-:Y:S02]  /*ec50*/  FADD.FTZ R163, R163, R160 ;  /* 0x000000a0a3a37221 */ /* 0x000fe40000010000 */
[C---:B------:R-:W-:Y:S01]  /*ec60*/  HMMA.16816.F32.BF16 R12, R100.reuse, R116, R12 ;  /* 0x00000074640c723c */ /* 0x040fe2000004180c */
[----:B---3--:R-:W-:Y:S03]  /*ec70*/  LDSM.16.MT88.4 R144, [R157+0x1900] ;  /* 0x001900009d90783b */ /* 0x008fe60000004200 */
[----:B------:R-:W-:Y:S02]  /*ec80*/  FADD.FTZ R159, R159, R158 ;  /* 0x0000009e9f9f7221 */ /* 0x000fe40000010000 */
[----:B------:R-:W-:Y:S02]  /*ec90*/  FADD.FTZ R170, R170, R163 ;  /* 0x000000a3aaaa7221 */ /* 0x000fe40000010000 */
[C---:B------:R-:W-:Y:S01]  /*eca0*/  HMMA.16816.F32.BF16 R16, R100.reuse, R118, R16 ;  /* 0x000000766410723c */ /* 0x040fe20000041810 */
[----:B------:R-:W-:Y:S03]  /*ecb0*/  LDSM.16.MT88.4 R116, [R134+UR4+0x4900] ;  /* 0x004900048674783b */ /* 0x000fe60008004200 */
[----:B------:R-:W-:Y:S02]  /*ecc0*/  FADD.FTZ R166, R166, R159 ;  /* 0x0000009fa6a67221 */ /* 0x000fe40000010000 */
[----:B------:R-:W-:Y:S02]  /*ecd0*/  FADD.FTZ R171, R171, R170 ;  /* 0x000000aaabab7221 */ /* 0x000fe40000010000 */
[C---:B------:R-:W-:Y:S04]  /*ece0*/  HMMA.16816.F32.BF16 R20, R100.reuse, R120, R20 ;  /* 0x000000786414723c */ /* 0x040fe80000041814 */
[----:B------:R-:W-:Y:S02]  /*ecf0*/  FADD.FTZ R167, R167, R166 ;  /* 0x000000a6a7a77221 */ /* 0x000fe40000010000 */
[----:B------:R-:W-:Y:S02]  /*ed00*/  FADD.FTZ R172, R172, R171 ;  /* 0x000000abacac7221 */ /* 0x000fe40000010000 */
[C---:B------:R-:W-:Y:S01]  /*ed10*/  HMMA.16816.F32.BF16 R24, R100.reuse, R122, R24 ;  /* 0x0000007a6418723c */ /* 0x040fe20000041818 */
[----:B------:R-:W-:Y:S03]  /*ed20*/  LDSM.16.MT88.4 R120, [R134+UR4+0x1100] ;  /* 0x001100048678783b */ /* 0x000fe60008004200 */
[----:B------:R-:W-:Y:S02]  /*ed30*/  FADD.FTZ R168, R168, R167 ;  /* 0x000000a7a8a87221 */ /* 0x000fe40000010000 */
[----:B------:R-:W-:Y:S02]  /*ed40*/  FADD.FTZ R173, R173, R172 ;  /* 0x000000acadad7221 */ /* 0x000fe40000010000 */
[C---:B-1----:R-:W-:Y:S04]  /*ed50*/  HMMA.16816.F32.BF16 R28, R100.reuse, R108, R28 ;  /* 0x0000006c641c723c */ /* 0x042fe8000004181c */
[----:B------:R-:W-:Y:S04]  /*ed60*/  FADD.FTZ R168, R169, R168 ;  /* 0x000000a8a9a87221 */ /* 0x000fe80000010000 */
[C---:B------:R-:W-:Y:S01]  /*ed70*/  HMMA.16816.F32.BF16 R32, R100.reuse, R110, R32 ;  /* 0x0000006e6420723c */ /* 0x040fe20000041820 */
[----:B------:R-:W1:Y:S07]  /*ed80*/  LDSM.16.MT88.4 R108, [R135+UR4+0x4900] ;  /* 0x00490004876c783b */ /* 0x000e6e0008004200 */
[C---:B------:R-:W-:Y:S08]  /*ed90*/  HMMA.16816.F32.BF16 R36, R100.reuse, R124, R36 ;  /* 0x0000007c6424723c */ /* 0x040ff00000041824 */
        /* <DEDUP_REMOVED lines=8> */
[C---:B--2---:R-:W-:Y:S08]  /*ee20*/  HMMA.16816.F32.BF16 R60, R100.reuse, R104, R60 ;  /* 0x00000068643c723c */ /* 0x044ff0000004183c */
[C---:B------:R-:W-:Y:S01]  /*ee30*/  HMMA.16816.F32.BF16 R64, R100.reuse, R106, R64 ;  /* 0x0000006a6440723c */ /* 0x040fe20000041840 */
[----:B------:R-:W2:Y:S07]  /*ee40*/  LDSM.16.MT88.4 R104, [R157+0x4900] ;  /* 0x004900009d68783b */ /* 0x000eae0000004200 */
        /* <DEDUP_REMOVED lines=8> */
[----:B------:R-:W5:Y:S07]  /*eed0*/  LDSM.16.MT88.4 R116, [R157+0x1100] ;  /* 0x001100009d74783b */ /* 0x000f6e0000004200 */
        /* <DEDUP_REMOVED lines=8> */
[----:B----4-:R-:W-:Y:S01]  /*ef60*/  F2FP.BF16.PACK_AB R103, R181, R174 ;  /* 0x000000aeb567723e */ /* 0x010fe200000010ff */
        /* <DEDUP_REMOVED lines=8> */
[----:B------:R-:W1:Y:S07]  /*eff0*/  LDSM.16.MT88.4 R108, [R135+UR4+0x5100] ;  /* 0x00510004876c783b */ /* 0x000e6e0008004200 */
[C---:B---3--:R-:W-:Y:S08]  /*f000*/  HMMA.16816.F32.BF16 R12, R100.reuse, R112, R12 ;  /* 0x00000070640c723c */ /* 0x048ff0000004180c */
[C---:B------:R-:W-:Y:S01]  /*f010*/  HMMA.16816.F32.BF16 R16, R100.reuse, R114, R16 ;  /* 0x000000726410723c */ /* 0x040fe20000041810 */
[----:B------:R-:W3:Y:S07]  /*f020*/  LDSM.16.MT88.4 R112, [R156+0x5100] ;  /* 0x005100009c70783b */ /* 0x000eee0000004200 */
[C---:B------:R-:W-:Y:S08]  /*f030*/  HMMA.16816.F32.BF16 R20, R100.reuse, R120, R20 ;  /* 0x000000786414723c */ /* 0x040ff00000041814 */
[C---:B------:R-:W-:Y:S08]  /*f040*/  HMMA.16816.F32.BF16 R24, R100.reuse, R122, R24 ;  /* 0x0000007a6418723c */ /* 0x040ff00000041818 */
[C---:B-----5:R-:W-:Y:S08]  /*f050*/  HMMA.16816.F32.BF16 R28, R100.reuse, R116, R28 ;  /* 0x00000074641c723c */ /* 0x060ff0000004181c */
        /* <DEDUP_REMOVED lines=14> */
[----:B------:R-:W-:Y:S01]  /*f140*/  F2FP.BF16.PACK_AB R139, R231, R230 ;  /* 0x000000e6e78b723e */ /* 0x000fe200000010ff */
        /* <DEDUP_REMOVED lines=19> */
[----:B------:R-:W2:Y:S07]  /*f280*/  LDSM.16.MT88.4 R4, [R134+UR4+0x3900] ;  /* 0x003900048604783b */ /* 0x000eae0008004200 */
[C---:B------:R-:W-:Y:S01]  /*f290*/  HMMA.16816.F32.BF16 R124, R136.reuse, R126, R8 ;  /* 0x0000007e887c723c */ /* 0x040fe20000041808 */
[----:B------:R-:W3:Y:S07]  /*f2a0*/  LDSM.16.MT88.4 R8, [R157+0x3900] ;  /* 0x003900009d08783b */ /* 0x000eee0000004200 */
[C---:B-1----:R-:W-:Y:S07]  /*f2b0*/  HMMA.16816.F32.BF16 R120, R136.reuse, R108, R12 ;  /* 0x0000006c8878723c */ /* 0x042fee000004180c */
[----:B------:R-:W-:Y:S01]  /*f2c0*/  IADD3 R12, R220, -0x2, RZ ;  /* 0xfffffffedc0c7810 */ /* 0x000fe20007ffe0ff */
[C---:B------:R-:W-:Y:S03]  /*f2d0*/  HMMA.16816.F32.BF16 R116, R136.reuse, R110, R16 ;  /* 0x0000006e8874723c */ /* 0x040fe60000041810 */
[C---:B------:R-:W-:Y:S05]  /*f2e0*/  ISETP.GE.AND P0, PT, R12.reuse, R193, PT ;  /* 0x000000c10c00720c */ /* 0x040fea0003f06270 */
[C---:B------:R-:W-:Y:S08]  /*f2f0*/  HMMA.16816.F32.BF16 R112, R136.reuse, R140, R20 ;  /* 0x0000008c8870723c */ /* 0x040ff00000041814 */
[C---:B------:R-:W-:Y:S04]  /*f300*/  HMMA.16816.F32.BF16 R108, R136.reuse, R142, R24 ;  /* 0x0000008e886c723c */ /* 0x040fe80000041818 */
[----:B------:R-:W-:Y:S03]  /*f310*/  @P0 SHF.R.S32.HI R16, RZ, 0x1f, R12 ;  /* 0x0000001fff100819 */ /* 0x000fe6000001140c */
[----:B------:R-:W-:Y:S01]  /*f320*/  @P0 IMAD.WIDE.U32 R24, R12, c[0x0][0x1e0], RZ ;  /* 0x000078000c180a25 */ /* 0x000fe200078e00ff */
[C---:B------:R-:W-:Y:S04]  /*f330*/  HMMA.16816.F32.BF16 R104, R136.reuse, R144, R28 ;  /* 0x000000908868723c */ /* 0x040fe8000004181c */
[----:B------:R-:W-:Y:S04]  /*f340*/  @P0 IMAD R16, R16, c[0x0][0x1e0], RZ ;  /* 0x0000780010100a24 */ /* 0x000fe800078e02ff */
[C---:B------:R-:W-:Y:S04]  /*f350*/  HMMA.16816.F32.BF16 R100, R136.reuse, R146, R32 ;  /* 0x000000928864723c */ /* 0x040fe80000041820 */
[----:B------:R-:W-:Y:S02]  /*f360*/  @P0 IMAD R16, R12, c[0x0][0x1e4], R16 ;  /* 0x000079000c100a24 */ /* 0x000fe400078e0210 */
[----:B------:R-:W1:Y:S02]  /*f370*/  LDSM.16.MT88.4 R12, [R135+UR4+0x5900] ;  /* 0x00590004870c783b */ /* 0x000e640008004200 */
[C---:B------:R-:W-:Y:S04]  /*f380*/  HMMA.16816.F32.BF16 R36, R136.reuse, R148, R36 ;  /* 0x000000948824723c */ /* 0x040fe80000041824 */
[----:B------:R-:W-:Y:S02]  /*f390*/  @P0 IADD3 R17, R25, R16, RZ ;  /* 0x0000001019110210 */ /* 0x000fe40007ffe0ff */
[C---:B------:R-:W-:Y:S02]  /*f3a0*/  @P0 SHF.L.U32 R25, R24.reuse, 0x6, RZ ;  /* 0x0000000618190819 */ /* 0x040fe400000006ff */
[C---:B------:R-:W-:Y:S04]  /*f3b0*/  HMMA.16816.F32.BF16 R40, R136.reuse, R150, R40 ;  /* 0x000000968828723c */ /* 0x040fe80000041828 */
[----:B------:R-:W-:Y:S02]  /*f3c0*/  @P0 SHF.L.U64.HI R24, R24, 0x6, R17 ;  /* 0x0000000618180819 */ /* 0x000fe40000010211 */
[C---:B------:R-:W-:Y:S02]  /*f3d0*/  @P0 IADD3 R16, P1, R25.reuse, R206, RZ ;  /* 0x000000ce19100210 */ /* 0x040fe40007f3e0ff */
[C---:B------:R-:W-:Y:S08]  /*f3e0*/  HMMA.16816.F32.BF16 R44, R136.reuse, R152, R44 ;  /* 0x00000098882c723c */ /* 0x040ff0000004182c */
[C---:B------:R-:W-:Y:S08]  /*f3f0*/  HMMA.16816.F32.BF16 R48, R136.reuse, R154, R48 ;  /* 0x0000009a8830723c */ /* 0x040ff00000041830 */
[C---:B--2---:R-:W-:Y:S07]  /*f400*/  HMMA.16816.F32.BF16 R52, R136.reuse, R4, R52 ;  /* 0x000000048834723c */ /* 0x044fee0000041834 */
[----:B------:R-:W-:Y:S01]  /*f410*/  @P0 IADD3.X R5, R24, R213, RZ, P1, !PT ;  /* 0x000000d518050210 */ /* 0x000fe20000ffe4ff */
[C---:B------:R-:W-:Y:S04]  /*f420*/  HMMA.16816.F32.BF16 R56, R136.reuse, R6, R56 ;  /* 0x000000068838723c */ /* 0x040fe80000041838 */
[C---:B------:R-:W-:Y:S04]  /*f430*/  @P0 LEA R20, P1, R16.reuse, c[0x0][0x1c8], 0x1 ;  /* 0x0000720010140a11 */ /* 0x040fe800078208ff */
[C---:B---3--:R-:W-:Y:S04]  /*f440*/  HMMA.16816.F32.BF16 R60, R136.reuse, R8, R60 ;  /* 0x00000008883c723c */ /* 0x048fe8000004183c */
[----:B------:R-:W-:Y:S02]  /*f450*/  @P0 LEA.HI.X R21, R16, c[0x0][0x1cc], R5, 0x1, P1 ;  /* 0x0000730010150a11 */ /* 0x000fe400008f0c05 */
[----:B------:R-:W2:Y:S01]  /*f460*/  LDSM.16.MT88.4 R16, [R156+0x5900] ;  /* 0x005900009c10783b */ /* 0x000ea20000004200 */
[C---:B------:R-:W-:Y:S01]  /*f470*/  @P0 IADD3 R4, P1, R25.reuse, R224, RZ ;  /* 0x000000e019040210 */ /* 0x040fe20007f3e0ff */
[C---:B------:R-:W-:Y:S04]  /*f480*/  HMMA.16816.F32.BF16 R64, R136.reuse, R10, R64 ;  /* 0x0000000a8840723c */ /* 0x040fe80000041840 */
[----:B------:R-:W-:Y:S02]  /*f490*/  @P0 IADD3.X R5, R24, R223, RZ, P1, !PT ;  /* 0x000000df18050210 */ /* 0x000fe40000ffe4ff */
[C---:B------:R-:W-:Y:S02]  /*f4a0*/  @P0 LEA R22, P1, R4.reuse, c[0x0][0x1c8], 0x1 ;  /* 0x0000720004160a11 */ /* 0x040fe400078208ff */
[C---:B-1----:R-:W-:Y:S04]  /*f4b0*/  HMMA.16816.F32.BF16 R68, R136.reuse, R12, R68 ;  /* 0x0000000c8844723c */ /* 0x042fe80000041844 */
[----:B------:R-:W-:Y:S02]  /*f4c0*/  @P0 LEA.HI.X R23, R4, c[0x0][0x1cc], R5, 0x1, P1 ;  /* 0x0000730004170a11 */ /* 0x000fe400008f0c05 */
[----:B------:R-:W-:Y:S02]  /*f4d0*/  @P0 IADD3 R5, P1, R25, R222, RZ ;  /* 0x000000de19050210 */ /* 0x000fe40007f3e0ff */
[C---:B------:R-:W-:Y:S04]  /*f4e0*/  HMMA.16816.F32.BF16 R72, R136.reuse, R14, R72 ;  /* 0x0000000e8848723c */ /* 0x040fe80000041848 */
[----:B------:R-:W-:Y:S02]  /*f4f0*/  @P0 IADD3.X R4, R24, R221, RZ, P1, !PT ;  /* 0x000000dd18040210 */ /* 0x000fe40000ffe4ff */
[C---:B------:R-:W-:Y:S06]  /*f500*/  @P0 LEA R26, P1, R5.reuse, c[0x0][0x1c8], 0x1 ;  /* 0x00007200051a0a11 */ /* 0x040fec00078208ff */
[----:B------:R-:W-:Y:S02]  /*f510*/  @P0 LEA.HI.X R27, R5, c[0x0][0x1cc], R4, 0x1, P1 ;  /* 0x00007300051b0a11 */ /* 0x000fe400008f0c04 */
[----:B------:R-:W1:Y:S01]  /*f520*/  LDSM.16.MT88.4 R4, [R134+UR4+0x5900] ;  /* 0x005900048604783b */ /* 0x000e620008004200 */
[----:B------:R-:W-:Y:S04]  /*f530*/  @P0 IADD3 R25, P1, R200, R25, RZ ;  /* 0x00000019c8190210 */ /* 0x000fe80007f3e0ff */
[----:B------:R-:W-:Y:S02]  /*f540*/  @P0 IADD3.X R24, R199, R24, RZ, P1, !PT ;  /* 0x00000018c7180210 */ /* 0x000fe40000ffe4ff */
[----:B------:R-:W-:Y:S01]  /*f550*/  @P0 IADD3 R9, P1, R25, R206, RZ ;  /* 0x000000ce19090210 */ /* 0x000fe20007f3e0ff */
[C---:B--2---:R-:W-:Y:S03]  /*f560*/  HMMA.16816.F32.BF16 R76, R136.reuse, R16, R76 ;  /* 0x00000010884c723c */ /* 0x044fe6000004184c */
[C---:B------:R-:W-:Y:S02]  /*f570*/  @P0 IADD3.X R8, R24.reuse, R213, RZ, P1, !PT ;  /* 0x000000d518080210 */ /* 0x040fe40000ffe4ff */
[C---:B------:R-:W-:Y:S03]  /*f580*/  @P0 LEA R12, P1, R9.reuse, c[0x0][0x1c8], 0x1 ;  /* 0x00007200090c0a11 */ /* 0x040fe600078208ff */
[C---:B------:R-:W-:Y:S04]  /*f590*/  HMMA.16816.F32.BF16 R80, R136.reuse, R18, R80 ;  /* 0x000000128850723c */ /* 0x040fe80000041850 */
[----:B------:R-:W-:Y:S02]  /*f5a0*/  @P0 LEA.HI.X R13, R9, c[0x0][0x1cc], R8, 0x1, P1 ;  /* 0x00007300090d0a11 */ /* 0x000fe400008f0c08 */
[----:B------:R-:W2:Y:S01]  /*f5b0*/  LDSM.16.MT88.4 R8, [R157+0x5900] ;  /* 0x005900009d08783b */ /* 0x000ea20000004200 */
[----:B------:R-:W-:Y:S01]  /*f5c0*/  @P0 IADD3 R3, P1, R25, R224, RZ ;  /* 0x000000e019030210 */ /* 0x000fe20007f3e0ff */
[----:B------:R-:W-:Y:S04]  /*f5d0*/  @P0 IMAD R18, R215, 0x3000, R201 ;  /* 0x00003000d7120824 */ /* 0x000fe800078e02c9 */
[----:B------:R-:W-:Y:S02]  /*f5e0*/  @P0 IADD3.X R16, R24, R223, RZ, P1, !PT ;  /* 0x000000df18100210 */ /* 0x000fe40000ffe4ff */
[C---:B------:R-:W-:Y:S04]  /*f5f0*/  @P0 LEA R14, P1, R3.reuse, c[0x0][0x1c8], 0x1 ;  /* 0x00007200030e0a11 */ /* 0x040fe800078208ff */
[----:B------:R-:W-:Y:S02]  /*f600*/  @P0 LEA.HI.X R15, R3, c[0x0][0x1cc], R16, 0x1, P1 ;  /* 0x00007300030f0a11 */ /* 0x000fe400008f0c10 */
[----:B------:R-:W-:Y:S02]  /*f610*/  @P0 SHF.L.U32 R3, R18, 0x1, RZ ;  /* 0x0000000112030819 */ /* 0x000fe400000006ff */
[----:B------:R-:W-:Y:S01]  /*f620*/  @P0 IADD3 R25, P1, R25, R222, RZ ;  /* 0x000000de19190210 */ /* 0x000fe20007f3e0ff */
[C---:B-1----:R-:W-:Y:S02]  /*f630*/  HMMA.16816.F32.BF16 R84, R136.reuse, R4, R84 ;  /* 0x000000048854723c */ /* 0x042fe40000041854 */
        /* <DEDUP_REMOVED lines=10> */
[C---:B--2---:R-:W-:Y:S07]  /*f6e0*/  HMMA.16816.F32.BF16 R92, R136.reuse, R8, R92 ;  /* 0x00000008885c723c */ /* 0x044fee000004185c */
[----:B------:R1:W-:Y:S01]  /*f6f0*/  @P0 LDGSTS.E.BYPASS.LTC128B.128 [R3+0xd100], [R12.64], !P5 ;  /* 0x0d1000000c030fae */ /* 0x0003e2000e901d48 */
[----:B------:R-:W-:Y:S07]  /*f700*/  HMMA.16816.F32.BF16 R96, R136, R10, R96 ;  /* 0x0000000a8860723c */ /* 0x000fee0000041860 */
[----:B------:R1:W-:Y:S08]  /*f710*/  @P0 LDGSTS.E.BYPASS.LTC128B.128 [R3+0xf100], [R14.64], !P4 ;  /* 0x0f1000000e030fae */ /* 0x0003f0000e101d48 */
[----:B------:R1:W-:Y:S01]  /*f720*/  @P0 LDGSTS.E.BYPASS.LTC128B.128 [R3+0x11100], [R16.64], !P6 ;  /* 0x1110000010030fae */ /* 0x0003e2000f101d48 */
[----:B------:R-:W-:Y:S02]  /*f730*/  ISETP.GE.AND P0, PT, R193, R220, PT ;  /* 0x000000dcc100720c */ /* 0x000fe40003f06270 */
[----:B------:R-:W-:Y:S05]  /*f740*/  IADD3 R220, R220, -0x1, RZ ;  /* 0xffffffffdcdc7810 */ /* 0x000fea0007ffe0ff */
[----:B------:R-:W0:Y:S01]  /*f750*/  LDGDEPBAR ;  /* 0x00000000000079af */ /* 0x000e220000000000 */
[----:B-1----:R-:W-:Y:S05]  /*f760*/  MOV R3, R0 ;  /* 0x0000000000037202 */ /* 0x002fea0000000f00 */
[----:B------:R-:W-:-:S05]  /*f770*/  @!P0 BRA `(.L_x_905) ;  /* 0xffffc75000008947 */ /* 0x000fca000383ffff */
.L_x_896:
[----:B------:R-:W1:Y:S01]  /*f780*/  SHFL.BFLY PT, R4, R217, 0x2, 0x1f ;  /* 0x0c401f00d9047f89 */ /* 0x000e6200000e0000 */
[----:B------:R-:W-:-:S02]  /*f790*/  MOV R9, 0xff800000 ;  /* 0xff80000000097802 */ /* 0x000fc40000000f00 */
[----:B------:R-:W-:Y:S01]  /*f7a0*/  PLOP3.LUT P2, PT, PT, PT, PT, 0x8, 0x0 ;  /* 0x000000000000781c */ /* 0x000fe20003f4e170 */
[----:B------:R-:W2:Y:S01]  /*f7b0*/  SHFL.BFLY PT, R3, R216, 0x2, 0x1f ;  /* 0x0c401f00d8037f89 */ /* 0x000ea200000e0000 */
[----:B-1----:R-:W-:Y:S02]  /*f7c0*/  FADD.FTZ R7, R4, R217 ;  /* 0x000000d904077221 */ /* 0x002fe40000010000 */
[----:B------:R-:W-:Y:S01]  /*f7d0*/  CS2R R4, SRZ ;  /* 0x0000000000047805 */ /* 0x000fe2000001ff00 */
[----:B--2---:R-:W-:Y:S02]  /*f7e0*/  FADD.FTZ R8, R3, R216 ;  /* 0x000000d803087221 */ /* 0x004fe40000010000 */
[----:B------:R-:W1:Y:S04]  /*f7f0*/  SHFL.BFLY PT, R6, R7, 0x1, 0x1f ;  /* 0x0c201f0007067f89 */ /* 0x000e6800000e0000 */
[----:B------:R-:W2:Y:S01]  /*f800*/  SHFL.BFLY PT, R3, R8, 0x1, 0x1f ;  /* 0x0c201f0008037f89 */ /* 0x000ea200000e0000 */
[----:B-1----:R-:W-:-:S02]  /*f810*/  FADD.FTZ R6, R7, R6 ;  /* 0x0000000607067221 */ /* 0x002fc40000010000 */
[----:B--2---:R-:W-:-:S03]  /*f820*/  FADD.FTZ R3, R3, R8 ;  /* 0x0000000803037221 */ /* 0x004fc60000010000 */
[----:B------:R-:W-:Y:S02]  /*f830*/  FSETP.NE.FTZ.AND P1, PT, R6, RZ, PT ;  /* 0x000000ff0600720b */ /* 0x000fe40003f35000 */
[----:B------:R-:W-:-:S11]  /*f840*/  FSETP.NE.FTZ.AND P0, PT, R3, RZ, PT ;  /* 0x000000ff0300720b */ /* 0x000fd60003f15000 */
[----:B------:R-:W1:Y:S01]  /*f850*/  @P1 MUFU.RCP R5, R6 ;  /* 0x0000000600051308 */ /* 0x000e620000001000 */
[----:B------:R-:W-:Y:S02]  /*f860*/  @P1 MOV R12, 0x3f317218 ;  /* 0x3f317218000c1802 */ /* 0x000fe40000000f00 */
[----:B------:R-:W-:-:S05]  /*f870*/  @P0 MOV R13, 0x3f317218 ;  /* 0x3f317218000d0802 */ /* 0x000fca0000000f00 */
[----:B------:R-:W2:Y:S01]  /*f880*/  @P1 MUFU.LG2 R6, R6 ;  /* 0x0000000600061308 */ /* 0x000ea20000000c00 */
[----:B------:R-:W-:-:S07]  /*f890*/  @P0 FMUL.FTZ R13, R13, c[0x0][0x2d0] ;  /* 0x0000b4000d0d0a20 */ /* 0x000fce0000410000 */
[----:B------:R-:W3:Y:S01]  /*f8a0*/  @P0 MUFU.LG2 R10, R3 ;  /* 0x00000003000a0308 */ /* 0x000ee20000000c00 */
[C---:B-1----:R-:W-:Y:S02]  /*f8b0*/  FMUL.FTZ R128, R5.reuse, R128 ;  /* 0x0000008005807220 */ /* 0x042fe40000410000 */
[C---:B------:R-:W-:Y:S02]  /*f8c0*/  FMUL.FTZ R129, R5.reuse, R129 ;  /* 0x0000008105817220 */ /* 0x040fe40000410000 */
[C---:B------:R-:W-:Y:S02]  /*f8d0*/  FMUL.FTZ R124, R5.reuse, R124 ;  /* 0x0000007c057c7220 */ /* 0x040fe40000410000 */
[----:B------:R-:W-:Y:S01]  /*f8e0*/  FMUL.FTZ R125, R5, R125 ;  /* 0x0000007d057d7220 */ /* 0x000fe20000410000 */
[----:B------:R1:W4:Y:S01]  /*f8f0*/  @P0 MUFU.RCP R4, R3 ;  /* 0x0000000300040308 */ /* 0x0003220000001000 */
[----:B--2---:R-:W-:Y:S02]  /*f900*/  @P1 FMUL.FTZ R11, R6, 0.69314718246459960938 ;  /* 0x3f317218060b1820 */ /* 0x004fe40000410000 */
[----:B------:R-:W-:-:S02]  /*f910*/  @P1 FMUL.FTZ R6, R12, c[0x0][0x2d0] ;  /* 0x0000b4000c061a20 */ /* 0x000fc40000410000 */
[C---:B------:R-:W-:Y:S02]  /*f920*/  FMUL.FTZ R120, R5.reuse, R120 ;  /* 0x0000007805787220 */ /* 0x040fe40000410000 */
        /* <DEDUP_REMOVED lines=95> */
.L_x_863:
[----:B------:R-:W-:Y:S05]  /*ff20*/  @P2 BRA `(.L_x_906) ;  /* 0x000016a000002947 */ /* 0x000fea0003800000 */
[----:B------:R-:W1:Y:S01]  /*ff30*/  S2R R0, SR_TID.X ;  /* 0x0000000000007919 */ /* 0x000e620000002100 */
[----:B------:R-:W-:Y:S01]  /*ff40*/  F2FP.BF16.PACK_AB R7, R8, R7 ;  /* 0x000000070807723e */ /* 0x000fe200000010ff */
[----:B------:R-:W-:Y:S01]  /*ff50*/  IMAD.MOV.U32 R8, RZ, RZ, 0x20 ;  /* 0x00000020ff087424 */ /* 0x000fe200078e00ff */
        /* <DEDUP_REMOVED lines=51> */
[--C-:B------:R-:W-:Y:S01]  /*10290*/  IMAD.IADD R19, R8, 0x1, R5.reuse ;  /* 0x0000000108137824 */ /* 0x100fe200078e0205 */
[----:B------:R-:W-:Y:S01]  /*102a0*/  SEL R6, R6, 0xffffffc0, !P2 ;  /* 0xffffffc006067807 */ /* 0x000fe20005000000 */
[----:B------:R-:W-:Y:S01]  /*102b0*/  STS [R5], R124 ;  /* 0x0000007c05007388 */ /* 0x000fe20000000800 */
[----:B------:R-:W-:Y:S02]  /*102c0*/  F2FP.BF16.PACK_AB R46, R47, R46 ;  /* 0x0000002e2f2e723e */ /* 0x000fe400000010ff */
[----:B------:R-:W-:Y:S01]  /*102d0*/  F2FP.BF16.PACK_AB R48, R49, R48 ;  /* 0x000000303130723e */ /* 0x000fe200000010ff */
[--C-:B------:R-:W-:Y:S01]  /*102e0*/  IMAD.IADD R21, R17, 0x1, R6.reuse ;  /* 0x0000000111157824 */ /* 0x100fe200078e0206 */
[----:B------:R-:W-:Y:S01]  /*102f0*/  STS [R5+0x400], R126 ;  /* 0x0004007e05007388 */ /* 0x000fe20000000800 */
[C---:B------:R-:W-:Y:S01]  /*10300*/  IMAD.IADD R23, R6.reuse, 0x1, R5 ;  /* 0x0000000106177824 */ /* 0x040fe200078e0205 */
[----:B------:R-:W-:Y:S01]  /*10310*/  F2FP.BF16.PACK_AB R50, R51, R50 ;  /* 0x000000323332723e */ /* 0x000fe200000010ff */
[----:B------:R-:W-:Y:S01]  /*10320*/  IMAD.IADD R25, R6, 0x1, R13 ;  /* 0x0000000106197824 */ /* 0x000fe200078e020d */
[----:B------:R-:W-:Y:S01]  /*10330*/  STS [R13+0x80], R120 ;  /* 0x000080780d007388 */ /* 0x000fe20000000800 */
[----:B------:R-:W-:Y:S01]  /*10340*/  IMAD.IADD R27, R19, 0x1, R6 ;  /* 0x00000001131b7824 */ /* 0x000fe200078e0206 */
[----:B------:R-:W-:-:S02]  /*10350*/  F2FP.BF16.PACK_AB R52, R53, R52 ;  /* 0x000000343534723e */ /* 0x000fc400000010ff */
[----:B------:R-:W-:Y:S01]  /*10360*/  STS [R13+0x480], R122 ;  /* 0x0004807a0d007388 */ /* 0x000fe20000000800 */
[----:B------:R-:W-:Y:S02]  /*10370*/  F2FP.BF16.PACK_AB R54, R55, R54 ;  /* 0x000000363736723e */ /* 0x000fe400000010ff */
        /* <DEDUP_REMOVED lines=29> */
[----:B------:R-:W-:Y:S02]  /*10550*/  F2FP.BF16.PACK_AB R98, R99, R98 ;  /* 0x000000626362723e */ /* 0x000fe400000010ff */
[----:B------:R-:W-:Y:S01]  /*10560*/  ISETP.NE.U32.AND P1, PT, RZ, c[0x0][0x508], PT ;  /* 0x00014200ff007a0c */ /* 0x000fe20003f25070 */
[----:B------:R-:W-:Y:S01]  /*10570*/  STS [R17+0x4080], R36 ;  /* 0x0040802411007388 */ /* 0x000fe20000000800 */
[----:B------:R-:W-:Y:S02]  /*10580*/  ISETP.NE.U32.AND P0, PT, RZ, c[0x0][0x500], PT ;  /* 0x00014000ff007a0c */ /* 0x000fe40003f05070 */
[----:B------:R-:W-:Y:S01]  /*10590*/  ISETP.NE.AND.EX P1, PT, RZ, c[0x0][0x50c], PT, P1 ;  /* 0x00014300ff007a0c */ /* 0x000fe20003f25310 */
[----:B------:R-:W-:Y:S01]  /*105a0*/  STS [R17+0x4480], R38 ;  /* 0x0044802611007388 */ /* 0x000fe20000000800 */
[----:B------:R-:W-:-:S03]  /*105b0*/  ISETP.NE.AND.EX P0, PT, RZ, c[0x0][0x504], PT, P0 ;  /* 0x00014100ff007a0c */ /* 0x000fc60003f05300 */
        /* <DEDUP_REMOVED lines=23> */
[----:B------:R1:W-:Y:S04]  /*10730*/  STS [R21+0x8080], R7 ;  /* 0x0080800715007388 */ /* 0x0003e80000000800 */
        /* <DEDUP_REMOVED lines=9> */
[----:B------:R-:W-:-:S02]  /*107d0*/  IMAD.MOV.U32 R5, RZ, RZ, c[0x0][0x388] ;  /* 0x0000e200ff057624 */ /* 0x000fc400078e00ff */
[----:B------:R-:W-:-:S03]  /*107e0*/  @P1 IMAD.WIDE R16, R202, R17, c[0x0][0x508] ;  /* 0x00014200ca101625 */ /* 0x000fc600078e0211 */
[----:B-1----:R-:W2:Y:S04]  /*107f0*/  @P0 LDG.E R7, [R12.64] ;  /* 0x000000080c070981 */ /* 0x002ea8000c1e1900 */
[----:B------:R4:W5:Y:S01]  /*10800*/  @P1 LDG.E R5, [R16.64] ;  /* 0x0000000810051981 */ /* 0x000962000c1e1900 */
[----:B---3--:R-:W-:Y:S02]  /*10810*/  CS2R R20, SRZ ;  /* 0x0000000000147805 */ /* 0x008fe4000001ff00 */
[--C-:B--2---:R-:W-:Y:S01]  /*10820*/  @P0 SHF.R.S32.HI R21, RZ, 0x1f, R7.reuse ;  /* 0x0000001fff150819 */ /* 0x104fe20000011407 */
[----:B------:R-:W-:Y:S01]  /*10830*/  @P0 IMAD.MOV.U32 R20, RZ, RZ, R7 ;  /* 0x000000ffff140224 */ /* 0x000fe200078e0007 */
[----:B------:R-:W-:Y:S05]  /*10840*/  @P1 BRA `(.L_x_907) ;  /* 0x0000004000001947 */ /* 0x000fea0003800000 */
[----:B----4-:R-:W-:Y:S05]  /*10850*/  @!P0 BRA `(.L_x_907) ;  /* 0x0000003000008947 */ /* 0x010fea0003800000 */
[----:B-----5:R-:W2:Y:S04]  /*10860*/  LDG.E R5, [R12.64] ;  /* 0x000000080c057981 */ /* 0x020ea8000c1e1900 */
[----:B------:R-:W2:Y:S02]  /*10870*/  LDG.E R6, [R12.64+0x4] ;  /* 0x000004080c067981 */ /* 0x000ea4000c1e1900 */
[----:B--2---:R-:W-:-:S02]  /*10880*/  IADD3 R5, -R5, R6, RZ ;  /* 0x0000000605057210 */ /* 0x004fc40007ffe1ff */
.L_x_907:
[----:B----4-:R-:W-:Y:S01]  /*10890*/  LOP3.LUT R13, R4, 0xffffffe0, RZ, 0xc0, !PT ;  /* 0xffffffe0040d7812 */ /* 0x010fe200078ec0ff */
        /* <DEDUP_REMOVED lines=14> */
[----:B------:R-:W-:Y:S02]  /*10980*/  IADD3 R2, R2, -R7, RZ ;  /* 0x8000000702027210 */ /* 0x000fe40007ffe0ff */
[----:B------:R-:W-:Y:S02]  /*10990*/  LOP3.LUT R6, R6, 0x1ffffffe, RZ, 0xc0, !PT ;  /* 0x1ffffffe06067812 */ /* 0x000fe400078ec0ff */
[-C--:B------:R-:W-:Y:S02]  /*109a0*/  LEA.HI R8, R11, R0.reuse, RZ, 0x3 ;  /* 0x000000000b087211 */ /* 0x080fe400078f18ff */
[----:B------:R-:W-:Y:S01]  /*109b0*/  SHF.R.S32.HI R17, RZ, 0x2, R17 ;  /* 0x00000002ff117819 */ /* 0x000fe20000011411 */
[----:B------:R-:W-:Y:S01]  /*109c0*/  IMAD.IADD R13, R15, 0x1, -R6 ;  /* 0x000000010f0d7824 */ /* 0x000fe200078e0a06 */
[----:B------:R-:W-:Y:S01]  /*109d0*/  LOP3.LUT R7, R8, 0xfffffff8, RZ, 0xc0, !PT ;  /* 0xfffffff808077812 */ /* 0x000fe200078ec0ff */
[----:B------:R-:W-:Y:S01]  /*109e0*/  IMAD R15, R21, c[0x0][0x3a0], RZ ;  /* 0x0000e800150f7a24 */ /* 0x000fe200078e02ff */
[-C--:B------:R-:W-:Y:S01]  /*109f0*/  LEA.HI R11, R11, R0.reuse, RZ, 0x6 ;  /* 0x000000000b0b7211 */ /* 0x080fe200078f30ff */
[----:B------:R-:W-:Y:S01]  /*10a00*/  IMAD R2, R2, 0x10, R17 ;  /* 0x0000001002027824 */ /* 0x000fe200078e0211 */
[----:B------:R-:W-:Y:S01]  /*10a10*/  IADD3 R7, -R7, R0, RZ ;  /* 0x0000000007077210 */ /* 0x000fe20007ffe1ff */
[----:B------:R-:W-:Y:S01]  /*10a20*/  IMAD R15, R20, c[0x0][0x3a4], R15 ;  /* 0x0000e900140f7a24 */ /* 0x000fe200078e020f */
[----:B--2---:R-:W-:Y:S01]  /*10a30*/  SHF.R.S32.HI R17, RZ, 0x1f, R14 ;  /* 0x0000001fff117819 */ /* 0x004fe2000001140e */
[----:B------:R-:W-:Y:S01]  /*10a40*/  IMAD R0, R13, 0x8, R2 ;  /* 0x000000080d007824 */ /* 0x000fe200078e0202 */
[----:B------:R-:W-:Y:S01]  /*10a50*/  MOV R22, R20 ;  /* 0x0000001400167202 */ /* 0x000fe20000000f00 */
[----:B------:R-:W-:Y:S01]  /*10a60*/  IMAD.IADD R19, R19, 0x1, R15 ;  /* 0x0000000113137824 */ /* 0x000fe200078e020f */
[----:B------:R-:W-:Y:S01]  /*10a70*/  LOP3.LUT P2, RZ, R4, 0x3, RZ, 0xc0, !PT ;  /* 0x0000000304ff7812 */ /* 0x000fe2000784c0ff */
[----:B-1----:R-:W-:Y:S01]  /*10a80*/  IMAD R13, R57, 0x80, R0 ;  /* 0x00000080390d7824 */ /* 0x002fe200078e0200 */
[----:B------:R-:W-:Y:S01]  /*10a90*/  SHF.R.S32.HI R4, RZ, 0x1f, R202 ;  /* 0x0000001fff047819 */ /* 0x000fe200000114ca */
[----:B------:R-:W-:Y:S01]  /*10aa0*/  IMAD R15, R17, c[0x0][0x490], RZ ;  /* 0x00012400110f7a24 */ /* 0x000fe200078e02ff */
[----:B------:R-:W-:Y:S01]  /*10ab0*/  SEL R202, R202, RZ, !P0 ;  /* 0x000000ffcaca7207 */ /* 0x000fe20004000000 */
[----:B------:R-:W-:Y:S01]  /*10ac0*/  @P1 IMAD.HI.U32 R0, R13, c[0x0][0x4ec], RZ ;  /* 0x00013b000d001a27 */ /* 0x000fe200078e00ff */
[----:B------:R-:W-:-:S02]  /*10ad0*/  MOV R20, R13 ;  /* 0x0000000d00147202 */ /* 0x000fc40000000f00 */
[----:B------:R-:W-:Y:S01]  /*10ae0*/  SEL R4, R4, RZ, !P0 ;  /* 0x000000ff04047207 */ /* 0x000fe20004000000 */
[C---:B------:R-:W-:Y:S01]  /*10af0*/  IMAD.WIDE.U32 R22, R14.reuse, c[0x0][0x490], R22 ;  /* 0x000124000e167a25 */ /* 0x040fe200078e0016 */
[----:B------:R-:W-:Y:S02]  /*10b00*/  @P1 SHF.R.U32.HI R20, RZ, c[0x0][0x4f0], R0 ;  /* 0x00013c00ff141a19 */ /* 0x000fe40000011600 */
[----:B------:R-:W-:Y:S01]  /*10b10*/  SHF.R.S32.HI R8, RZ, 0x3, R8 ;  /* 0x00000003ff087819 */ /* 0x000fe20000011408 */
[----:B------:R-:W-:Y:S01]  /*10b20*/  IMAD R15, R14, c[0x0][0x494], R15 ;  /* 0x000125000e0f7a24 */ /* 0x000fe200078e020f */
[--C-:B------:R-:W-:Y:S01]  /*10b30*/  SHF.R.S32.HI R16, RZ, 0x1f, R20.reuse ;  /* 0x0000001fff107819 */ /* 0x100fe20000011414 */
[----:B------:R-:W-:Y:S01]  /*10b40*/  IMAD R17, R17, c[0x0][0x3e8], RZ ;  /* 0x0000fa0011117a24 */ /* 0x000fe200078e02ff */
[----:B------:R-:W-:Y:S01]  /*10b50*/  LEA R10, R7, R8, 0x5 ;  /* 0x00000008070a7211 */ /* 0x000fe200078e28ff */
[----:B------:R-:W-:Y:S02]  /*10b60*/  IMAD.MOV R12, RZ, RZ, -R20 ;  /* 0x000000ffff0c7224 */ /* 0x000fe400078e0a14 */
[----:B------:R-:W-:-:S02]  /*10b70*/  IMAD.IADD R23, R23, 0x1, R15 ;  /* 0x0000000117177824 */ /* 0x000fc400078e020f */
[C---:B------:R-:W-:Y:S02]  /*10b80*/  IMAD R17, R14.reuse, c[0x0][0x3ec], R17 ;  /* 0x0000fb000e117a24 */ /* 0x040fe400078e0211 */
        /* <DEDUP_REMOVED lines=9> */
[----:B------:R-:W-:Y:S01]  /*10c20*/  IMAD.SHL.U32 R0, R8, 0x40, RZ ;  /* 0x0000004008007824 */ /* 0x000fe200078e00ff */
[----:B------:R-:W-:Y:S01]  /*10c30*/  IADD3.X R21, R16, R23, R13, P0, !PT ;  /* 0x0000001710157210 */ /* 0x000fe200007fe40d */
[----:B------:R-:W-:Y:S02]  /*10c40*/  IMAD R17, R12, c[0x0][0x48c], R17 ;  /* 0x000123000c117a24 */ /* 0x000fe400078e0211 */
[----:B------:R-:W-:Y:S01]  /*10c50*/  IMAD R10, R57, 0x80, R10 ;  /* 0x00000080390a7824 */ /* 0x000fe200078e020a */
[----:B------:R-:W-:Y:S01]  /*10c60*/  LOP3.LUT R13, R0, 0x1c0, RZ, 0xc0, !PT ;  /* 0x000001c0000d7812 */ /* 0x000fe200078ec0ff */
[----:B------:R-:W-:-:S04]  /*10c70*/  IMAD.WIDE.U32 R20, R12, c[0x0][0x488], R20 ;  /* 0x000122000c147a25 */ /* 0x000fc800078e0014 */
[----:B------:R-:W-:Y:S01]  /*10c80*/  IMAD.SHL.U32 R0, R7, 0x8, RZ ;  /* 0x0000000807007824 */ /* 0x000fe200078e00ff */
[----:B------:R-:W-:Y:S01]  /*10c90*/  LEA R12, P0, R20, c[0x0][0x450], 0x2 ;  /* 0x00011400140c7a11 */ /* 0x000fe200078010ff */
[----:B------:R-:W-:Y:S01]  /*10ca0*/  IMAD R7, R4, c[0x0][0x3f0], RZ ;  /* 0x0000fc0004077a24 */ /* 0x000fe200078e02ff */
[----:B------:R-:W-:Y:S01]  /*10cb0*/  IADD3 R17, R21, R17, RZ ;  /* 0x0000001115117210 */ /* 0x000fe20007ffe0ff */
[----:B------:R-:W-:Y:S01]  /*10cc0*/  @P1 IMAD.HI.U32 R18, R10, c[0x0][0x4ec], RZ ;  /* 0x00013b000a121a27 */ /* 0x000fe200078e00ff */
[----:B------:R-:W-:Y:S01]  /*10cd0*/  SHF.R.U32.HI R4, RZ, 0x3, R13 ;  /* 0x00000003ff047819 */ /* 0x000fe2000001160d */
[----:B------:R-:W-:Y:S01]  /*10ce0*/  SHFL.IDX PT, R34, R12, RZ, 0x1c1f ;  /* 0x001c1fff0c227589 */ /* 0x000fe200000e0000 */
[----:B------:R-:W-:Y:S01]  /*10cf0*/  LEA.HI.X R17, R20, c[0x0][0x454], R17, 0x2, P0 ;  /* 0x0001150014117a11 */ /* 0x000fe200000f1411 */
[C---:B------:R-:W-:Y:S01]  /*10d00*/  IMAD R7, R202.reuse, c[0x0][0x3f4], R7 ;  /* 0x0000fd00ca077a24 */ /* 0x040fe200078e0207 */
[----:B------:R-:W-:Y:S01]  /*10d10*/  LOP3.LUT R13, R13, 0x38, R0, 0xf8, !PT ;  /* 0x000000380d0d7812 */ /* 0x000fe200078ef800 */
[----:B------:R-:W-:Y:S01]  /*10d20*/  IMAD.WIDE.U32 R14, R202, c[0x0][0x3f0], R14 ;  /* 0x0000fc00ca0e7a25 */ /* 0x000fe200078e000e */
[----:B------:R-:W-:Y:S02]  /*10d30*/  SHFL.IDX PT, R48, R12, 0x1, 0x1c1f ;  /* 0x003c1f000c307f89 */ /* 0x000fe400000e0000 */
[----:B------:R-:W-:Y:S01]  /*10d40*/  LOP3.LUT R4, R13, R4, RZ, 0x3c, !PT ;  /* 0x000000040d047212 */ /* 0x000fe200078e3cff */
[----:B------:R-:W-:Y:S01]  /*10d50*/  IMAD.MOV.U32 R6, RZ, RZ, R10 ;  /* 0x000000ffff067224 */ /* 0x000fe200078e000a */
[----:B------:R-:W1:Y:S01]  /*10d60*/  SHFL.IDX PT, R35, R17, RZ, 0x1c1f ;  /* 0x001c1fff11237589 */ /* 0x000e6200000e0000 */
[----:B------:R-:W-:Y:S01]  /*10d70*/  @P1 SHF.R.U32.HI R6, RZ, c[0x0][0x4f0], R18 ;  /* 0x00013c00ff061a19 */ /* 0x000fe20000011612 */
[----:B------:R-:W-:Y:S01]  /*10d80*/  IMAD.IADD R15, R15, 0x1, R7 ;  /* 0x000000010f0f7824 */ /* 0x000fe200078e0207 */
[C---:B------:R-:W-:Y:S01]  /*10d90*/  LEA R7, R57.reuse, R2, 0x7 ;  /* 0x0000000239077211 */ /* 0x040fe200078e38ff */
[----:B------:R-:W2:Y:S01]  /*10da0*/  SHFL.IDX PT, R49, R17, 0x1, 0x1c1f ;  /* 0x003c1f0011317f89 */ /* 0x000ea200000e0000 */
[--C-:B------:R-:W-:Y:S01]  /*10db0*/  SHF.R.S32.HI R16, RZ, 0x1f, R6.reuse ;  /* 0x0000001fff107819 */ /* 0x100fe20000011406 */
[----:B------:R-:W-:Y:S01]  /*10dc0*/  IMAD.MOV R13, RZ, RZ, -R6 ;  /* 0x000000ffff0d7224 */ /* 0x000fe200078e0a06 */
[----:B------:R-:W-:Y:S01]  /*10dd0*/  LEA R57, R57, R8, 0x7 ;  /* 0x0000000839397211 */ /* 0x000fe200078e38ff */
[----:B-----5:R-:W-:Y:S01]  /*10de0*/  IMAD R2, R5, c[0x0][0x4e8], RZ ;  /* 0x00013a0005027a24 */ /* 0x020fe200078e02ff */
[----:B------:R-:W-:Y:S01]  /*10df0*/  IADD3 R5, R7, 0x8, RZ ;  /* 0x0000000807057810 */ /* 0x000fe20007ffe0ff */
[----:B------:R-:W-:-:S02]  /*10e00*/  IMAD R13, R13, c[0x0][0x4e8], R10 ;  /* 0x00013a000d0d7a24 */ /* 0x000fc400078e020a */
[----:B------:R-:W-:Y:S01]  /*10e10*/  IMAD R19, R16, c[0x0][0x3e0], RZ ;  /* 0x0000f80010137a24 */ /* 0x000fe200078e02ff */
[-C--:B------:R-:W-:Y:S01]  /*10e20*/  ISETP.GE.OR P1, PT, R7, R2.reuse, P2 ;  /* 0x000000020700720c */ /* 0x080fe20001726670 */
[----:B------:R-:W-:Y:S01]  /*10e30*/  IMAD.SHL.U32 R11, R11, 0x8, RZ ;  /* 0x000000080b0b7824 */ /* 0x000fe200078e00ff */
[----:B------:R-:W-:Y:S01]  /*10e40*/  ISETP.GE.OR P0, PT, R5, R2, P2 ;  /* 0x000000020500720c */ /* 0x000fe20001706670 */
[C---:B------:R-:W-:Y:S02]  /*10e50*/  IMAD R19, R6.reuse, c[0x0][0x3e4], R19 ;  /* 0x0000f90006137a24 */ /* 0x040fe400078e0213 */
[----:B------:R-:W-:Y:S01]  /*10e60*/  IMAD.WIDE.U32 R14, R6, c[0x0][0x3e0], R14 ;  /* 0x0000f800060e7a25 */ /* 0x000fe200078e000e */
[----:B------:R-:W-:Y:S02]  /*10e70*/  SHF.R.S32.HI R6, RZ, 0x1f, R13 ;  /* 0x0000001fff067819 */ /* 0x000fe4000001140d */
[----:B------:R-:W-:Y:S01]  /*10e80*/  LOP3.LUT R4, R4, 0x7ffffe00, R11, 0xf8, !PT ;  /* 0x7ffffe0004047812 */ /* 0x000fe200078ef80b */
[----:B------:R-:W-:-:S02]  /*10e90*/  IMAD.IADD R15, R15, 0x1, R19 ;  /* 0x000000010f0f7824 */ /* 0x000fc400078e0213 */
[----:B------:R-:W-:Y:S01]  /*10ea0*/  IMAD R6, R6, c[0x0][0x3d8], RZ ;  /* 0x0000f60006067a24 */ /* 0x000fe200078e02ff */
[----:B------:R-:W-:Y:S01]  /*10eb0*/  SHF.L.U32 R58, R4, 0x1, RZ ;  /* 0x00000001043a7819 */ /* 0x000fe200000006ff */
[----:B-1----:R1:W-:Y:S01]  /*10ec0*/  @!P1 ST.E [R34.64], R3 ;  /* 0x0000000322009985 */ /* 0x0023e2000c101908 */
[----:B------:R-:W-:-:S03]  /*10ed0*/  IMAD.WIDE.U32 R32, R13, c[0x0][0x3d8], R14 ;  /* 0x0000f6000d207a25 */ /* 0x000fc600078e000e */
[----:B--2---:R1:W-:Y:S01]  /*10ee0*/  @!P0 ST.E [R48.64], R9 ;  /* 0x0000000930008985 */ /* 0x0043e2000c101908 */
[----:B------:R-:W-:Y:S01]  /*10ef0*/  IMAD R10, R13, c[0x0][0x3dc], R6 ;  /* 0x0000f7000d0a7a24 */ /* 0x000fe200078e0206 */
[----:B------:R-:W-:Y:S02]  /*10f00*/  LEA R56, P0, R32, c[0x0][0x380], 0x1 ;  /* 0x0000e00020387a11 */ /* 0x000fe400078008ff */
[----:B------:R1:W2:Y:S01]  /*10f10*/  LDS.128 R44, [R58+0x1080] ;  /* 0x001080003a2c7984 */ /* 0x0002a20000000c00 */
[----:B------:R-:W-:-:S03]  /*10f20*/  IMAD.IADD R10, R33, 0x1, R10 ;  /* 0x00000001210a7824 */ /* 0x000fc600078e020a */
[----:B------:R1:W3:Y:S02]  /*10f30*/  LDS.128 R40, [R58+0x2080] ;  /* 0x002080003a287984 */ /* 0x0002e40000000c00 */
[----:B------:R-:W-:Y:S02]  /*10f40*/  LEA.HI.X R55, R32, c[0x0][0x384], R10, 0x1, P0 ;  /* 0x0000e10020377a11 */ /* 0x000fe400000f0c0a */
[----:B------:R1:W4:Y:S01]  /*10f50*/  LDS.128 R36, [R58+0x3080] ;  /* 0x003080003a247984 */ /* 0x0003220000000c00 */
[----:B------:R-:W-:-:S03]  /*10f60*/  ISETP.GE.AND P0, PT, R57, R2, PT ;  /* 0x000000023900720c */ /* 0x000fc60003f06270 */
        /* <DEDUP_REMOVED lines=29> */
.L_x_909:
[----:B--2---:R-:W-:Y:S05]  /*11140*/  BSYNC B0 ;  /* 0x0000000000007941 */ /* 0x004fea0003800000 */
.L_x_908:
[----:B-1----:R-:W-:Y:S01]  /*11150*/  IADD3 R3, R57, 0x20, RZ ;  /* 0x0000002039037810 */ /* 0x002fe20007ffe0ff */
[----:B------:R1:W2:Y:S01]  /*11160*/  SHFL.IDX PT, R33, R55, 0x1, 0x181f ;  /* 0x00381f0037217f89 */ /* 0x0002a200000e0000 */
        /* <DEDUP_REMOVED lines=21> */
.L_x_911:
[----:B------:R-:W-:Y:S05]  /*112c0*/  BSYNC B0 ;  /* 0x0000000000007941 */ /* 0x000fea0003800000 */
.L_x_910:
        /* <DEDUP_REMOVED lines=23> */
.L_x_913:
[----:B------:R-:W-:Y:S05]  /*11440*/  BSYNC B0 ;  /* 0x0000000000007941 */ /* 0x000fea0003800000 */
.L_x_912:
        /* <DEDUP_REMOVED lines=24> */
.L_x_906:
        /* <DEDUP_REMOVED lines=18> */
.L_x_914:
        /* <DEDUP_REMOVED lines=42> */
.L_x_916:
[----:B------:R-:W-:Y:S05]  /*11990*/  BSYNC B0 ;  /* 0x0000000000007941 */ /* 0x000fea0003800000 */
.L_x_915:
        /* <DEDUP_REMOVED lines=66> */
.L_x_918:
[----:B------:R-:W-:Y:S05]  /*11dc0*/  BSYNC B0 ;  /* 0x0000000000007941 */ /* 0x000fea0003800000 */
.L_x_917:
        /* <DEDUP_REMOVED lines=21> */
.L_x_920:
[----:B------:R-:W-:Y:S05]  /*11f20*/  BSYNC B0 ;  /* 0x0000000000007941 */ /* 0x000fea0003800000 */
.L_x_919:
        /* <DEDUP_REMOVED lines=21> */
.L_x_922:
[----:B------:R-:W-:Y:S05]  /*12080*/  BSYNC B0 ;  /* 0x0000000000007941 */ /* 0x000fea0003800000 */
.L_x_921:
        /* <DEDUP_REMOVED lines=22> */
.L_x_923:
        /* <DEDUP_REMOVED lines=9> */
.L_x_1346:


//--------------------- .text._ZN7cutlass13device_kernelIN5flash19enable_sm80_to_sm89INS1_16FlashAttnFwdSm80INS1_25CollectiveMainloopFwdSm80ILi8ELi2ELb0EN4cute5tupleIJNS5_1CILi128EEENS7_ILi64EEENS7_ILi192EEEEEELi192ENS_10bfloat16_tEfNS_4arch4Sm80ELb0ELb1ELb1ELb1ELb0ELb1ELb1ELb0EEENS1_21CollectiveEpilogueFwdINS6_IJS8_SA_S9_EEENS6_IJNS7_ILi1EEESI_SI_EEESC_SE_Li256ELb1ELb1ELb0ELb0EEENS1_19SingleTileSchedulerILb1ELb0ELb1ELi128EEEEEEEEEvNT_6ParamsE --------------------------
	.section	.text._ZN7cutlass13device_kernelIN5flash19enable_sm80_to_sm89INS1_16FlashAttnFwdSm80INS1_25CollectiveMainloopFwdSm80ILi8ELi2ELb0EN4cute5tupleIJNS5_1CILi128EEENS7_ILi64EEENS7_ILi192EEEEEELi192ENS_10bfloat16_tEfNS_4arch4Sm80ELb0ELb1ELb1ELb1ELb0ELb1ELb1ELb0EEENS1_21CollectiveEpilogueFwdINS6_IJS8_SA_S9_EEENS6_IJNS7_ILi1EEESI_SI_EEESC_SE_Li256ELb1ELb1ELb0ELb0EEENS1_19SingleTileSchedulerILb1ELb0ELb1ELi128EEEEEEEEEvNT_6ParamsE,"ax",@progbits
	.sectioninfo	@"SHI_REGISTERS=246"
	.align	128
.text._ZN7cutlass13device_kernelIN5flash19enable_sm80_to_sm89INS1_16FlashAttnFwdSm80INS1_25CollectiveMainloopFwdSm80ILi8ELi2ELb0EN4cute5tupleIJNS5_1CILi128EEENS7_ILi64EEENS7_ILi192EEEEEELi192ENS_10bfloat16_tEfNS_4arch4Sm80ELb0ELb1ELb1ELb1ELb0ELb1ELb1ELb0EEENS1_21CollectiveEpilogueFwdINS6_IJS8_SA_S9_EEENS6_IJNS7_ILi1EEESI_SI_EEESC_SE_Li256ELb1ELb1ELb0ELb0EEENS1_19SingleTileSchedulerILb1ELb0ELb1ELi128EEEEEEEEEvNT_6ParamsE:
        .type           _ZN7cutlass13device_kernelIN5flash19enable_sm80_to_sm89INS1_16FlashAttnFwdSm80INS1_25CollectiveMainloopFwdSm80ILi8ELi2ELb0EN4cute5tupleIJNS5_1CILi128EEENS7_ILi64EEENS7_ILi192EEEEEELi192ENS_10bfloat16_tEfNS_4arch4Sm80ELb0ELb1ELb1ELb1ELb0ELb1ELb1ELb0EEENS1_21CollectiveEpilogueFwdINS6_IJS8_SA_S9_EEENS6_IJNS7_ILi1EEESI_SI_EEESC_SE_Li256ELb1ELb1ELb0ELb0EEENS1_19SingleTileSchedulerILb1ELb0ELb1ELi128EEEEEEEEEvNT_6ParamsE,@function
        .size           _ZN7cutlass13device_kernelIN5flash19enable_sm80_to_sm89INS1_16FlashAttnFwdSm80INS1_25CollectiveMainloopFwdSm80ILi8ELi2ELb0EN4cute5tupleIJNS5_1CILi128EEENS7_ILi64EEENS7_ILi192EEEEEELi192ENS_10bfloat16_tEfNS_4arch4Sm80ELb0ELb1ELb1ELb1ELb0ELb1ELb1ELb0EEENS1_21CollectiveEpilogueFwdINS6_IJS8_SA_S9_EEENS6_IJNS7_ILi1EEESI_SI_EEESC_SE_Li256ELb1ELb1ELb0ELb0EEENS1_19SingleTileSchedulerILb1ELb0ELb1ELi128EEEEEEEEEvNT_6ParamsE,(.L_x_1347 - _ZN7cutlass13device_kernelIN5flash19enable_sm80_to_sm89INS1_16FlashAttnFwdSm80INS1_25CollectiveMainloopFwdSm80ILi8ELi2ELb0EN4cute5tupleIJNS5_1CILi128EEENS7_ILi64EEENS7_ILi192EEEEEELi192ENS_10bfloat16_tEfNS_4arch4Sm80ELb0ELb1ELb1ELb1ELb0ELb1ELb1ELb0EEENS1_21CollectiveEpilogueFwdINS6_IJS8_SA_S9_EEENS6_IJNS7_ILi1EEESI_SI_EEESC_SE_Li256ELb1ELb1ELb0ELb0EEENS1_19SingleTileSchedulerILb1ELb0ELb1ELi128EEEEEEEEEvNT_6ParamsE)
        .other          _ZN7cutlass13device_kernelIN5flash19enable_sm80_to_sm89INS1_16FlashAttnFwdSm80INS1_25CollectiveMainloopFwdSm80ILi8ELi2ELb0EN4cute5tupleIJNS5_1CILi128EEENS7_ILi64EEENS7_ILi192EEEEEELi192ENS_10bfloat16_tEfNS_4arch4Sm80ELb0ELb1ELb1ELb1ELb0ELb1ELb1ELb0EEENS1_21CollectiveEpilogueFwdINS6_IJS8_SA_S9_EEENS6_IJNS7_ILi1EEESI_SI_EEESC_SE_Li256ELb1ELb1ELb0ELb0EEENS1_19SingleTileSchedulerILb1ELb0ELb1ELi128EEEEEEEEEvNT_6ParamsE,@"STO_CUDA_ENTRY STV_DEFAULT"
_ZN7cutlass13device_kernelIN5flash19enable_sm80_to_sm89INS1_16FlashAttnFwdSm80INS1_25CollectiveMainloopFwdSm80ILi8ELi2ELb0EN4cute5tupleIJNS5_1CILi128EEENS7_ILi64EEENS7_ILi192EEEEEELi192ENS_10bfloat16_tEfNS_4arch4Sm80ELb0ELb1ELb1ELb1ELb0ELb1ELb1ELb0EEENS1_21CollectiveEpilogueFwdINS6_IJS8_SA_S9_EEENS6_IJNS7_ILi1EEESI_SI_EEESC_SE_Li256ELb1ELb1ELb0ELb0EEENS1_19SingleTileSchedulerILb1ELb0ELb1ELi128EEEEEEEEEvNT_6ParamsE:
        /* <DEDUP_REMOVED lines=17> */
.L_x_925:
        /* <DEDUP_REMOVED lines=8> */
.L_x_927:
[----:B------:R-:W-:-:S05]  /*0190*/  MOV R0, c[0x0][0x54c] ;  /* 0x0001530000007a02 */ /* 0x000fca0000000f00 */
.L_x_926:
[----:B-----5:R-:W-:Y:S01]  /*01a0*/  IMAD R0, R0, c[0x0][0x548], RZ ;  /* 0x0001520000007a24 */ /* 0x020fe200078e02ff */
[----:B------:R-:W-:-:S04]  /*01b0*/  SHF.L.U32 R89, R91, 0x7, RZ ;  /* 0x000000075b597819 */ /* 0x000fc800000006ff */
[----:B------:R-:W-:-:S04]  /*01c0*/  ISETP.GE.AND P0, PT, R89, R0, PT ;  /* 0x000000005900720c */ /* 0x000fc80003f06270 */
[----:B------:R-:W-:Y:S01]  /*01d0*/  SEL R200, R200, 0xffffffff, !P0 ;  /* 0xffffffffc8c87807 */ /* 0x000fe20004000000 */
[----:B------:R-:W-:Y:S05]  /*01e0*/  BRA `(.L_x_928) ;  /* 0x0000012000007947 */ /* 0x000fea0003800000 */
.L_x_924:
[----:B---3--:R-:W-:-:S04]  /*01f0*/  ISETP.NE.U32.AND P0, PT, RZ, c[0x0][0x568], PT ;  /* 0x00015a00ff007a0c */ /* 0x008fc80003f05070 */
[----:B------:R-:W-:-:S13]  /*0200*/  ISETP.NE.AND.EX P0, PT, RZ, c[0x0][0x56c], PT, P0 ;  /* 0x00015b00ff007a0c */ /* 0x000fda0003f05300 */
[----:B------:R-:W-:Y:S05]  /*0210*/  @!P0 BRA `(.L_x_929) ;  /* 0x0000002000008947 */ /* 0x000fea0003800000 */
[----:B------:R1:W5:Y:S01]  /*0220*/  LDG.E R0, [R2.64] ;  /* 0x0000000602007981 */ /* 0x000362000c1e1900 */
[----:B------:R-:W-:Y:S05]  /*0230*/  BRA `(.L_x_930) ;  /* 0x0000009000007947 */ /* 0x000fea0003800000 */
.L_x_929:
        /* <DEDUP_REMOVED lines=8> */
.L_x_931:
[----:B------:R-:W-:-:S05]  /*02c0*/  MOV R0, c[0x0][0x54c] ;  /* 0x0001530000007a02 */ /* 0x000fca0000000f00 */
.L_x_930:
[----:B-----5:R-:W-:Y:S01]  /*02d0*/  IMAD R0, R0, c[0x0][0x548], RZ ;  /* 0x0001520000007a24 */ /* 0x020fe200078e02ff */
[----:B------:R-:W-:-:S04]  /*02e0*/  SHF.L.U32 R89, R91, 0x7, RZ ;  /* 0x000000075b597819 */ /* 0x000fc800000006ff */
[----:B------:R-:W-:-:S04]  /*02f0*/  ISETP.GE.AND P0, PT, R89, R0, PT ;  /* 0x000000005900720c */ /* 0x000fc80003f06270 */
[----:B------:R-:W-:-:S04]  /*0300*/  SEL R200, R200, 0xffffffff, !P0 ;  /* 0xffffffffc8c87807 */ /* 0x000fc80004000000 */
.L_x_928:
[----:B------:R-:W-:-:S13]  /*0310*/  ISETP.GE.AND P0, PT, R200, RZ, PT ;  /* 0x000000ffc800720c */ /* 0x000fda0003f06270 */
[----:B------:R-:W-:Y:S05]  /*0320*/  @!P0 EXIT ;  /* 0x000000000000894d */ /* 0x000fea0003800000 */
[----:B------:R-:W-:Y:S01]  /*0330*/  ISETP.NE.U32.AND P0, PT, RZ, c[0x0][0x370], PT ;  /* 0x0000dc00ff007a0c */ /* 0x000fe20003f05070 */
[----:B------:R-:W-:Y:S01]  /*0340*/  IMAD.MOV.U32 R0, RZ, RZ, RZ ;  /* 0x000000ffff007224 */ /* 0x000fe200078e00ff */
[----:B------:R-:W-:Y:S01]  /*0350*/  ISETP.NE.U32.AND P1, PT, RZ, c[0x0][0x350], PT ;  /* 0x0000d400ff007a0c */ /* 0x000fe20003f25070 */
[----:B------:R-:W-:Y:S01]  /*0360*/  IMAD.MOV.U32 R158, RZ, RZ, RZ ;  /* 0x000000ffff9e7224 */ /* 0x000fe200078e00ff */
[----:B------:R-:W-:Y:S01]  /*0370*/  ISETP.NE.AND.EX P0, PT, RZ, c[0x0][0x374], PT, P0 ;  /* 0x0000dd00ff007a0c */ /* 0x000fe20003f05300 */
[----:B------:R-:W-:Y:S01]  /*0380*/  IMAD.WIDE R10, R200, R5, c[0x0][0x350] ;  /* 0x0000d400c80a7625 */ /* 0x000fe200078e0205 */
[----:B------:R-:W-:Y:S02]  /*0390*/  ISETP.NE.AND.EX P6, PT, RZ, c[0x0][0x354], PT, P1 ;  /* 0x0000d500ff007a0c */ /* 0x000fe40003fc5310 */
[----:B------:R-:W-:Y:S02]  /*03a0*/  ISETP.NE.U32.AND P2, PT, RZ, c[0x0][0x348], PT ;  /* 0x0000d200ff007a0c */ /* 0x000fe40003f45070 */
[----:B------:R-:W-:-:S02]  /*03b0*/  ISETP.NE.U32.AND P5, PT, RZ, c[0x0][0x358], PT ;  /* 0x0000d600ff007a0c */ /* 0x000fc40003fa5070 */
[----:B------:R-:W-:Y:S02]  /*03c0*/  ISETP.NE.AND.EX P1, PT, RZ, c[0x0][0x34c], PT, P2 ;  /* 0x0000d300ff007a0c */ /* 0x000fe40003f25320 */
[----:B------:R-:W-:-:S03]  /*03d0*/  ISETP.NE.AND.EX P5, PT, RZ, c[0x0][0x35c], PT, P5 ;  /* 0x0000d700ff007a0c */ /* 0x000fc60003fa5350 */
[CC--:B-1----:R-:W-:Y:S02]  /*03e0*/  @P0 IMAD.WIDE R2, R200.reuse, R5.reuse, c[0x0][0x370] ;  /* 0x0000dc00c8020625 */ /* 0x0c2fe400078e0205 */
[----:B------:R-:W2:Y:S02]  /*03f0*/  @P6 LDG.E R158, [R10.64] ;  /* 0x000000060a9e6981 */ /* 0x000ea4000c1e1900 */
[----:B------:R-:W-:Y:S02]  /*0400*/  IMAD.MOV.U32 R4, RZ, RZ, RZ ;  /* 0x000000ffff047224 */ /* 0x000fe400078e00ff */
[----:B------:R-:W-:Y:S01]  /*0410*/  IMAD.MOV.U32 R152, RZ, RZ, RZ ;  /* 0x000000ffff987224 */ /* 0x000fe200078e00ff */
[----:B------:R1:W2:Y:S01]  /*0420*/  @P0 LDG.E R0, [R2.64] ;  /* 0x0000000602000981 */ /* 0x0002a2000c1e1900 */
[----:B------:R-:W-:-:S04]  /*0430*/  IMAD.WIDE R12, R200, R5, c[0x0][0x348] ;  /* 0x0000d200c80c7625 */ /* 0x000fc800078e0205 */
[----:B------:R-:W-:Y:S01]  /*0440*/  IMAD.WIDE R6, R200, R5, c[0x0][0x358] ;  /* 0x0000d600c8067625 */ /* 0x000fe200078e0205 */
[----:B------:R-:W3:Y:S01]  /*0450*/  @P1 LDG.E R4, [R12.64] ;  /* 0x000000060c041981 */ /* 0x000ee2000c1e1900 */
[----:B------:R-:W-:-:S03]  /*0460*/  ISETP.NE.U32.AND P0, PT, RZ, c[0x0][0x360], PT ;  /* 0x0000d800ff007a0c */ /* 0x000fc60003f05070 */
[----:B------:R-:W4:Y:S01]  /*0470*/  @P5 LDG.E R152, [R6.64] ;  /* 0x0000000606985981 */ /* 0x000f22000c1e1900 */
[----:B------:R-:W-:Y:S02]  /*0480*/  ISETP.NE.AND.EX P0, PT, RZ, c[0x0][0x364], PT, P0 ;  /* 0x0000d900ff007a0c */ /* 0x000fe40003f05300 */
[----:B------:R-:W-:-:S11]  /*0490*/  MOV R8, c[0x0][0x168] ;  /* 0x00005a0000087a02 */ /* 0x000fd60000000f00 */
[----:B------:R-:W-:-:S05]  /*04a0*/  @P0 IMAD.WIDE R14, R200, R5, c[0x0][0x360] ;  /* 0x0000d800c80e0625 */ /* 0x000fca00078e0205 */
[----:B------:R2:W5:Y:S04]  /*04b0*/  @P0 LDG.E R8, [R14.64] ;  /* 0x000000060e080981 */ /* 0x000568000c1e1900 */
[----:B------:R-:W1:Y:S02]  /*04c0*/  S2R R197, SR_CTAID.Y ;  /* 0x0000000000c57919 */ /* 0x000e640000002600 */
[----:B-1----:R-:W-:Y:S01]  /*04d0*/  IMAD.MOV.U32 R3, RZ, RZ, c[0x0][0x1d0] ;  /* 0x00007400ff037624 */ /* 0x002fe200078e00ff */
[----:B------:R-:W-:Y:S02]  /*04e0*/  MOV R198, c[0x0][0x228] ;  /* 0x00008a0000c67a02 */ /* 0x000fe40000000f00 */
[----:B------:R-:W-:Y:S01]  /*04f0*/  SHF.R.S32.HI R92, RZ, 0x1f, R197 ;  /* 0x0000001fff5c7819 */ /* 0x000fe200000114c5 */
[----:B--2---:R-:W-:Y:S01]  /*0500*/  IMAD.IADD R2, R158, 0x1, R0 ;  /* 0x000000019e027824 */ /* 0x004fe200078e0200 */
[----:B------:R1:W-:Y:S04]  /*0510*/  STL [R1+0x48], R0 ;  /* 0x0000480001007387 */ /* 0x0003e80000100800 */
[----:B------:R1:W-:Y:S04]  /*0520*/  STL [R1+0x50], R2 ;  /* 0x0000500201007387 */ /* 0x0003e80000100800 */
[----:B---3--:R1:W-:Y:S04]  /*0530*/  STL [R1+0x4c], R4 ;  /* 0x00004c0401007387 */ /* 0x0083e80000100800 */
[----:B----4-:R1:W-:Y:S01]  /*0540*/  STL [R1+0x54], R152 ;  /* 0x0000549801007387 */ /* 0x0103e20000100800 */
[----:B------:R-:W-:Y:S05]  /*0550*/  @P0 BRA `(.L_x_932) ;  /* 0x0000004000000947 */ /* 0x000fea0003800000 */
[----:B------:R-:W-:Y:S05]  /*0560*/  @!P1 BRA `(.L_x_932) ;  /* 0x0000003000009947 */ /* 0x000fea0003800000 */
[----:B-----5:R-:W2:Y:S04]  /*0570*/  LDG.E R8, [R12.64] ;  /* 0x000000060c087981 */ /* 0x020ea8000c1e1900 */
[----:B------:R-:W2:Y:S02]  /*0580*/  LDG.E R9, [R12.64+0x4] ;  /* 0x000004060c097981 */ /* 0x000ea4000c1e1900 */
[----:B--2---:R-:W-:-:S05]  /*0590*/  IADD3 R8, -R8, R9, RZ ;  /* 0x0000000908087210 */ /* 0x004fca0007ffe1ff */
.L_x_932:
[----:B-----5:R2:W-:Y:S01]  /*05a0*/  STL [R1+0x58], R8 ;  /* 0x0000580801007387 */ /* 0x0205e20000100800 */
[----:B------:R-:W-:-:S04]  /*05b0*/  ISETP.NE.U32.AND P0, PT, RZ, c[0x0][0x368], PT ;  /* 0x0000da00ff007a0c */ /* 0x000fc80003f05070 */
[----:B------:R-:W-:-:S13]  /*05c0*/  ISETP.NE.AND.EX P0, PT, RZ, c[0x0][0x36c], PT, P0 ;  /* 0x0000db00ff007a0c */ /* 0x000fda0003f05300 */
[----:B------:R-:W-:Y:S05]  /*05d0*/  @!P0 BRA `(.L_x_933) ;  /* 0x0000003000008947 */ /* 0x000fea0003800000 */
[----:B-1----:R-:W-:-:S06]  /*05e0*/  IMAD.WIDE R2, R200, R5, c[0x0][0x368] ;  /* 0x0000da00c8027625 */ /* 0x002fcc00078e0205 */
[----:B------:R1:W5:Y:S01]  /*05f0*/  LDG.E R3, [R2.64] ;  /* 0x0000000602037981 */ /* 0x000362000c1e1900 */
[----:B------:R-:W-:Y:S05]  /*0600*/  BRA `(.L_x_934) ;  /* 0x0000004000007947 */ /* 0x000fea0003800000 */
.L_x_933:
[----:B------:R-:W-:Y:S05]  /*0610*/  @!P6 BRA `(.L_x_934) ;  /* 0x000000300000e947 */ /* 0x000fea0003800000 */
[----:B------:R-:W3:Y:S04]  /*0620*/  LDG.E R3, [R10.64] ;  /* 0x000000060a037981 */ /* 0x000ee8000c1e1900 */
[----:B-1----:R-:W3:Y:S02]  /*0630*/  LDG.E R2, [R10.64+0x4] ;  /* 0x000004060a027981 */ /* 0x002ee4000c1e1900 */
[----:B---3--:R-:W-:Y:S02]  /*0640*/  IADD3 R3, -R3, R2, RZ ;  /* 0x0000000203037210 */ /* 0x008fe40007ffe1ff */
.L_x_934:
[----:B------:R-:W-:Y:S01]  /*0650*/  ISETP.NE.U32.AND P0, PT, RZ, c[0x0][0x378], PT ;  /* 0x0000de00ff007a0c */ /* 0x000fe20003f05070 */
[----:B-1----:R1:W3:Y:S03]  /*0660*/  @P5 LDG.E R2, [R6.64] ;  /* 0x0000000606025981 */ /* 0x0022e6000c1e1900 */
[----:B------:R-:W-:Y:S01]  /*0670*/  ISETP.NE.AND.EX P0, PT, RZ, c[0x0][0x37c], PT, P0 ;  /* 0x0000df00ff007a0c */ /* 0x000fe20003f05300 */
[----:B------:R1:W3:Y:S01]  /*0680*/  @P5 LDG.E R9, [R6.64+0x4] ;  /* 0x0000040606095981 */ /* 0x0002e2000c1e1900 */
[----:B-----5:R-:W-:-:S11]  /*0690*/  IMAD.MOV.U32 R142, RZ, RZ, R3 ;  /* 0x000000ffff8e7224 */ /* 0x020fd600078e0003 */
[----:B------:R-:W-:-:S05]  /*06a0*/  @P0 IMAD.WIDE R10, R200, R5, c[0x0][0x378] ;  /* 0x0000de00c80a0625 */ /* 0x000fca00078e0205 */
[----:B------:R-:W4:Y:S01]  /*06b0*/  @P0 LDG.E R142, [R10.64] ;  /* 0x000000060a8e0981 */ /* 0x000f22000c1e1900 */
[----:B------:R-:W-:-:S05]  /*06c0*/  IMAD.MOV.U32 R4, RZ, RZ, c[0x0][0x2c4] ;  /* 0x0000b100ff047624 */ /* 0x000fca00078e00ff */
[----:B------:R-:W-:Y:S02]  /*06d0*/  ISETP.NE.AND P1, PT, R4, 0x1, PT ;  /* 0x000000010400780c */ /* 0x000fe40003f25270 */
[----:B------:R-:W-:Y:S01]  /*06e0*/  IADD3 R4, R89, 0x7f, RZ ;  /* 0x0000007f59047810 */ /* 0x000fe20007ffe0ff */
[----:B------:R-:W-:-:S04]  /*06f0*/  IMAD.IADD R0, R3, 0x1, -R0 ;  /* 0x0000000103007824 */ /* 0x000fc800078e0a00 */
[----:B-1----:R-:W-:Y:S01]  /*0700*/  IMAD.MOV.U32 R6, RZ, RZ, R4 ;  /* 0x000000ffff067224 */ /* 0x002fe200078e0004 */
[----:B------:R1:W-:Y:S01]  /*0710*/  STL [R1+0x5c], R0 ;  /* 0x00005c0001007387 */ /* 0x0003e20000100800 */
[----:B---3--:R-:W-:-:S04]  /*0720*/  @P5 IMAD.IADD R198, R9, 0x1, -R2 ;  /* 0x0000000109c65824 */ /* 0x008fc800078e0a02 */
[----:B------:R-:W-:-:S04]  /*0730*/  @P1 IMAD.HI.U32 R2, R4, c[0x0][0x2c8], RZ ;  /* 0x0000b20004021a27 */ /* 0x000fc800078e00ff */
[----:B------:R-:W-:Y:S01]  /*0740*/  IMAD.IADD R199, R0, 0x1, R198 ;  /* 0x0000000100c77824 */ /* 0x000fe200078e02c6 */
[----:B------:R-:W-:Y:S01]  /*0750*/  @P1 SHF.R.U32.HI R6, RZ, c[0x0][0x2cc], R2 ;  /* 0x0000b300ff061a19 */ /* 0x000fe20000011602 */
[----:B------:R-:W-:-:S03]  /*0760*/  IMAD.MOV.U32 R2, RZ, RZ, c[0x0][0x32c] ;  /* 0x0000cb00ff027624 */ /* 0x000fc600078e00ff */
[----:B------:R1:W-:Y:S04]  /*0770*/  STL.64 [R1+0x60], R198 ;  /* 0x000060c601007387 */ /* 0x0003e80000100a00 */
[----:B----4-:R1:W-:Y:S01]  /*0780*/  STL [R1+0x68], R142 ;  /* 0x0000688e01007387 */ /* 0x0103e20000100800 */
[----:B------:R-:W-:Y:S02]  /*0790*/  ISETP.GE.AND P2, PT, R2, 0x1, PT ;  /* 0x000000010200780c */ /* 0x000fe40003f46270 */
[----:B------:R-:W-:Y:S02]  /*07a0*/  IADD3 R9, R199, 0x3f, RZ ;  /* 0x0000003fc7097810 */ /* 0x000fe40007ffe0ff */
[----:B------:R-:W-:Y:S02]  /*07b0*/  IADD3 R7, R6, 0x1, R199 ;  /* 0x0000000106077810 */ /* 0x000fe40007ffe0c7 */
[----:B------:R-:W-:-:S03]  /*07c0*/  SHF.R.S32.HI R4, RZ, 0x1f, R9 ;  /* 0x0000001fff047819 */ /* 0x000fc60000011409 */
[----:B------:R-:W-:Y:S01]  /*07d0*/  IMAD.IADD R6, R7, 0x1, -R8 ;  /* 0x0000000107067824 */ /* 0x000fe200078e0a08 */
[----:B------:R-:W-:-:S04]  /*07e0*/  LEA.HI R4, R4, R9, RZ, 0x6 ;  /* 0x0000000904047211 */ /* 0x000fc800078f30ff */
[----:B------:R-:W-:Y:S02]  /*07f0*/  SHF.R.S32.HI R141, RZ, 0x6, R4 ;  /* 0x00000006ff8d7819 */ /* 0x000fe40000011404 */
        /* <DEDUP_REMOVED lines=11> */
.L_x_936:
[----:B------:R-:W-:-:S13]  /*08b0*/  ISETP.NE.AND P0, PT, R2, 0x1, PT ;  /* 0x000000010200780c */ /* 0x000fda0003f05270 */
[----:B------:R-:W-:-:S05]  /*08c0*/  @P0 IMAD.HI.U32 R4, R9, c[0x0][0x330], RZ ;  /* 0x0000cc0009040a27 */ /* 0x000fca00078e00ff */
[----:B------:R-:W-:-:S05]  /*08d0*/  @P0 SHF.R.U32.HI R9, RZ, c[0x0][0x334], R4 ;  /* 0x0000cd00ff090a19 */ /* 0x000fca0000011604 */
.L_x_937:
[----:B------:R-:W-:-:S05]  /*08e0*/  IMAD R4, R9, R2, c[0x0][0x32c] ;  /* 0x0000cb0009047624 */ /* 0x000fca00078e0202 */
[----:B------:R-:W-:Y:S02]  /*08f0*/  IMNMX R7, R7, R4, PT ;  /* 0x0000000407077217 */ /* 0x000fe40003800200 */
.L_x_935:
[----:B------:R-:W-:-:S04]  /*0900*/  @P1 IMAD.HI.U32 R4, R89, c[0x0][0x2c8], RZ ;  /* 0x0000b20059041a27 */ /* 0x000fc800078e00ff */
[----:B------:R-:W-:Y:S01]  /*0910*/  IMAD.MOV.U32 R6, RZ, RZ, R89 ;  /* 0x000000ffff067224 */ /* 0x000fe200078e0059 */
[----:B------:R-:W-:-:S04]  /*0920*/  @P1 SHF.R.U32.HI R6, RZ, c[0x0][0x2cc], R4 ;  /* 0x0000b300ff061a19 */ /* 0x000fc80000011604 */
[----:B------:R-:W-:-:S04]  /*0930*/  IADD3 R4, R6, R199, -R8 ;  /* 0x000000c706047210 */ /* 0x000fc80007ffe808 */
[----:B------:R-:W-:Y:S01]  /*0940*/  IADD3 R9, R4, -c[0x0][0x324], RZ ;  /* 0x8000c90004097a10 */ /* 0x000fe20007ffe0ff */
        /* <DEDUP_REMOVED lines=9> */
.L_x_939:
[----:B------:R-:W-:-:S13]  /*09e0*/  ISETP.NE.AND P0, PT, R2, 0x1, PT ;  /* 0x000000010200780c */ /* 0x000fda0003f05270 */
[----:B------:R-:W-:-:S05]  /*09f0*/  @P0 IMAD.HI.U32 R2, R4, c[0x0][0x330], RZ ;  /* 0x0000cc0004020a27 */ /* 0x000fca00078e00ff */
[----:B------:R-:W-:-:S05]  /*0a00*/  @P0 SHF.R.U32.HI R4, RZ, c[0x0][0x334], R2 ;  /* 0x0000cd00ff040a19 */ /* 0x000fca0000011602 */
.L_x_940:
[----:B------:R-:W-:-:S05]  /*0a10*/  IMAD R4, R4, c[0x0][0x32c], RZ ;  /* 0x0000cb0004047a24 */ /* 0x000fca00078e02ff */
[----:B------:R-:W-:Y:S02]  /*0a20*/  IMNMX R9, R9, R4, !PT ;  /* 0x0000000409097217 */ /* 0x000fe40007800200 */
.L_x_938:
[----:B------:R-:W-:Y:S02]  /*0a30*/  IADD3 R7, R7, 0x3f, RZ ;  /* 0x0000003f07077810 */ /* 0x000fe40007ffe0ff */
[----:B------:R-:W-:Y:S02]  /*0a40*/  SHF.R.S32.HI R2, RZ, 0x1f, R9 ;  /* 0x0000001fff027819 */ /* 0x000fe40000011409 */
[----:B------:R-:W-:Y:S02]  /*0a50*/  SHF.R.S32.HI R4, RZ, 0x1f, R7 ;  /* 0x0000001fff047819 */ /* 0x000fe40000011407 */
[----:B------:R-:W-:Y:S02]  /*0a60*/  LEA.HI R2, R2, R9, RZ, 0x6 ;  /* 0x0000000902027211 */ /* 0x000fe400078f30ff */
[----:B------:R-:W-:Y:S02]  /*0a70*/  LEA.HI R4, R4, R7, RZ, 0x6 ;  /* 0x0000000704047211 */ /* 0x000fe400078f30ff */
[----:B------:R-:W-:-:S02]  /*0a80*/  SHF.R.S32.HI R2, RZ, 0x6, R2 ;  /* 0x00000006ff027819 */ /* 0x000fc40000011402 */
[----:B------:R-:W-:Y:S02]  /*0a90*/  SHF.R.S32.HI R4, RZ, 0x6, R4 ;  /* 0x00000006ff047819 */ /* 0x000fe40000011404 */
[----:B------:R-:W-:Y:S02]  /*0aa0*/  IMNMX R7, RZ, R2, !PT ;  /* 0x00000002ff077217 */ /* 0x000fe40007800200 */
[----:B------:R-:W-:-:S03]  /*0ab0*/  IMNMX R9, R141, R4, PT ;  /* 0x000000048d097217 */ /* 0x000fc60003800200 */
[--C-:B------:R-:W-:Y:S02]  /*0ac0*/  IMAD R7, R7, 0x40, -R0.reuse ;  /* 0x0000004007077824 */ /* 0x100fe400078e0a00 */
[----:B------:R-:W-:-:S03]  /*0ad0*/  IMAD R9, R9, 0x40, -R0 ;  /* 0x0000004009097824 */ /* 0x000fc600078e0a00 */
[----:B------:R-:W-:Y:S02]  /*0ae0*/  IMNMX R11, RZ, R7, !PT ;  /* 0x00000007ff0b7217 */ /* 0x000fe40007800200 */
[----:B------:R-:W-:-:S04]  /*0af0*/  IMNMX R2, R9, R198, PT ;  /* 0x000000c609027217 */ /* 0x000fc80003800200 */
[----:B------:R-:W-:Y:S02]  /*0b00*/  ISETP.GT.AND P0, PT, R2, R11, PT ;  /* 0x0000000b0200720c */ /* 0x000fe40003f04270 */
[----:B------:R-:W-:-:S05]  /*0b10*/  SHF.R.U32.HI R11, RZ, 0x6, R11 ;  /* 0x00000006ff0b7819 */ /* 0x000fca000001160b */
[----:B-1----:R-:W-:-:S06]  /*0b20*/  IMAD.MOV.U32 R0, RZ, RZ, R11 ;  /* 0x000000ffff007224 */ /* 0x002fcc00078e000b */
[----:B------:R-:W-:-:S04]  /*0b30*/  @P0 IADD3 R2, R2, 0x3f, RZ ;  /* 0x0000003f02020810 */ /* 0x000fc80007ffe0ff */
[----:B------:R-:W-:-:S04]  /*0b40*/  @P0 SHF.R.S32.HI R7, RZ, 0x1f, R2 ;  /* 0x0000001fff070819 */ /* 0x000fc80000011402 */
[----:B------:R-:W-:-:S04]  /*0b50*/  @P0 LEA.HI R7, R7, R2, RZ, 0x6 ;  /* 0x0000000207070211 */ /* 0x000fc800078f30ff */
[----:B------:R-:W-:-:S04]  /*0b60*/  @P0 SHF.R.S32.HI R0, RZ, 0x6, R7 ;  /* 0x00000006ff000819 */ /* 0x000fc80000011407 */
[----:B------:R-:W-:-:S13]  /*0b70*/  ISETP.GT.AND P0, PT, R0, R11, PT ;  /* 0x0000000b0000720c */ /* 0x000fda0003f04270 */
[----:B------:R-:W-:Y:S05]  /*0b80*/  @!P0 BRA `(.L_x_941) ;  /* 0x0000555000008947 */ /* 0x000fea0003800000 */
[----:B------:R-:W-:-:S04]  /*0b90*/  ISETP.NE.U32.AND P3, PT, RZ, c[0x0][0x340], PT ;  /* 0x0000d000ff007a0c */ /* 0x000fc80003f65070 */
[----:B------:R-:W-:-:S13]  /*0ba0*/  ISETP.NE.AND.EX P3, PT, RZ, c[0x0][0x344], PT, P3 ;  /* 0x0000d100ff007a0c */ /* 0x000fda0003f65330 */
[----:B------:R-:W-:-:S06]  /*0bb0*/  @P3 IMAD.WIDE R14, R200, R5, c[0x0][0x340] ;  /* 0x0000d000c80e3625 */ /* 0x000fcc00078e0205 */
[----:B------:R1:W3:Y:S01]  /*0bc0*/  @P3 LDG.E R14, [R14.64] ;  /* 0x000000060e0e3981 */ /* 0x0002e2000c1e1900 */
[----:B------:R-:W-:Y:S01]  /*0bd0*/  SHF.R.S32.HI R13, RZ, 0x1f, R90 ;  /* 0x0000001fff0d7819 */ /* 0x000fe2000001145a */
[----:B------:R-:W-:Y:S01]  /*0be0*/  IMAD.IADD R158, R158, 0x1, R3 ;  /* 0x000000019e9e7824 */ /* 0x000fe200078e0203 */
[----:B------:R-:W-:Y:S01]  /*0bf0*/  IADD3 R12, R0, -0x1, RZ ;  /* 0xffffffff000c7810 */ /* 0x000fe20007ffe0ff */
[----:B------:R-:W-:Y:S01]  /*0c00*/  IMAD R2, R92, c[0x0][0x1e8], RZ ;  /* 0x00007a005c027a24 */ /* 0x000fe200078e02ff */
[-C--:B------:R-:W-:Y:S01]  /*0c10*/  LEA.HI R7, R13, R90.reuse, RZ, 0x3 ;  /* 0x0000005a0d077211 */ /* 0x080fe200078f18ff */
[----:B------:R-:W-:Y:S01]  /*0c20*/  IMAD.MOV.U32 R104, RZ, RZ, c[0x0][0x238] ;  /* 0x00008e00ff687624 */ /* 0x000fe200078e00ff */
[----:B------:R-:W-:Y:S01]  /*0c30*/  ISETP.GT.AND P0, PT, R12, R11, PT ;  /* 0x0000000b0c00720c */ /* 0x000fe20003f04270 */
[----:B------:R-:W-:Y:S01]  /*0c40*/  IMAD.MOV.U32 R115, RZ, RZ, 0x6 ;  /* 0x00000006ff737424 */ /* 0x000fe200078e00ff */
[----:B------:R-:W-:Y:S01]  /*0c50*/  SHF.R.S32.HI R3, RZ, 0x3, R7 ;  /* 0x00000003ff037819 */ /* 0x000fe20000011407 */
[----:B------:R-:W-:Y:S01]  /*0c60*/  IMAD.MOV.U32 R4, RZ, RZ, c[0x0][0x258] ;  /* 0x00009600ff047624 */ /* 0x000fe200078e00ff */
[----:B------:R-:W-:Y:S01]  /*0c70*/  LOP3.LUT R7, R7, 0x1ffffff8, RZ, 0xc0, !PT ;  /* 0x1ffffff807077812 */ /* 0x000fe200078ec0ff */
[----:B------:R-:W-:Y:S01]  /*0c80*/  IMAD.WIDE.U32 R16, R197, c[0x0][0x1e8], RZ ;  /* 0x00007a00c5107a25 */ /* 0x000fe200078e00ff */
[-C--:B------:R-:W-:Y:S01]  /*0c90*/  SHF.L.U64.HI R93, R104, R115.reuse, c[0x0][0x23c] ;  /* 0x00008f00685d7619 */ /* 0x080fe20000010273 */
[----:B------:R-:W-:Y:S01]  /*0ca0*/  ULDC.U8 UR4, c[0x0][0x298] ;  /* 0x0000a60000047ab9 */ /* 0x000fe20000000000 */
[----:B------:R-:W-:Y:S01]  /*0cb0*/  IADD3 R28, -R7, R90, RZ ;  /* 0x0000005a071c7210 */ /* 0x000fe20007ffe1ff */
[----:B------:R-:W-:Y:S01]  /*0cc0*/  IMAD R5, R197, c[0x0][0x1ec], R2 ;  /* 0x00007b00c5057a24 */ /* 0x000fe200078e0202 */
[----:B------:R-:W-:Y:S01]  /*0cd0*/  SHF.L.U64.HI R94, R4, R115, c[0x0][0x25c] ;  /* 0x00009700045e7619 */ /* 0x000fe20000010273 */
[----:B------:R-:W-:Y:S01]  /*0ce0*/  IMAD.SHL.U32 R95, R104, 0x40, RZ ;  /* 0x00000040685f7824 */ /* 0x000fe200078e00ff */
[----:B------:R-:W-:Y:S01]  /*0cf0*/  SHF.R.S32.HI R6, RZ, 0x1f, R12 ;  /* 0x0000001fff067819 */ /* 0x000fe2000001140c */
[----:B------:R-:W-:Y:S01]  /*0d00*/  IMAD.IADD R17, R17, 0x1, R5 ;  /* 0x0000000111117824 */ /* 0x000fe200078e0205 */
[----:B--2---:R-:W-:Y:S01]  /*0d10*/  SHF.R.S32.HI R8, RZ, 0x1f, R152 ;  /* 0x0000001fff087819 */ /* 0x004fe20000011498 */
[----:B------:R-:W-:Y:S01]  /*0d20*/  IMAD R5, R12, -0x40, -R3 ;  /* 0xffffffc00c057824 */ /* 0x000fe200078e0a03 */
[----:B------:R-:W-:Y:S01]  /*0d30*/  IADD3 R152, P1, R3, R152, RZ ;  /* 0x0000009803987210 */ /* 0x000fe20007f3e0ff */
[----:B------:R-:W-:Y:S01]  /*0d40*/  IMAD.SHL.U32 R28, R28, 0x8, RZ ;  /* 0x000000081c1c7824 */ /* 0x000fe200078e00ff */
[----:B------:R-:W-:Y:S01]  /*0d50*/  SHF.R.S32.HI R19, RZ, 0x1f, R200 ;  /* 0x0000001fff137819 */ /* 0x000fe200000114c8 */
[-C--:B------:R-:W-:Y:S01]  /*0d60*/  IMAD R9, R93, R12.reuse, RZ ;  /* 0x0000000c5d097224 */ /* 0x080fe200078e02ff */
[----:B------:R-:W-:Y:S01]  /*0d70*/  @P0 IADD3 R2, R0, -0x2, RZ ;  /* 0xfffffffe00020810 */ /* 0x000fe20007ffe0ff */
[----:B------:R-:W-:Y:S01]  /*0d80*/  IMAD.SHL.U32 R96, R4, 0x40, RZ ;  /* 0x0000004004607824 */ /* 0x000fe200078e00ff */
[----:B------:R-:W-:Y:S01]  /*0d90*/  SHF.R.S32.HI R29, RZ, 0x1f, R28 ;  /* 0x0000001fff1d7819 */ /* 0x000fe2000001141c */
[----:B-1----:R-:W-:Y:S01]  /*0da0*/  IMAD R15, R94, R12, RZ ;  /* 0x0000000c5e0f7224 */ /* 0x002fe200078e02ff */
[----:B------:R-:W-:Y:S01]  /*0db0*/  LEA.HI.X.SX32 R8, R3, R8, 0x1, P1 ;  /* 0x0000000803087211 */ /* 0x000fe200008f0eff */
[----:B------:R-:W-:Y:S01]  /*0dc0*/  IMAD.IADD R5, R5, 0x1, R198 ;  /* 0x0000000105057824 */ /* 0x000fe200078e02c6 */
[----:B------:R-:W-:Y:S01]  /*0dd0*/  SEL R20, R19, RZ, !P5 ;  /* 0x000000ff13147207 */ /* 0x000fe20006800000 */
[-C--:B------:R-:W-:Y:S01]  /*0de0*/  IMAD R9, R6, R95.reuse, R9 ;  /* 0x0000005f06097224 */ /* 0x080fe200078e0209 */
[----:B------:R-:W-:Y:S01]  /*0df0*/  IADD3 R7, R28, 0x80, RZ ;  /* 0x000000801c077810 */ /* 0x000fe20007ffe0ff */
[----:B------:R-:W-:Y:S01]  /*0e00*/  IMAD R30, R92, c[0x0][0x240], RZ ;  /* 0x000090005c1e7a24 */ /* 0x000fe200078e02ff */
[C---:B------:R-:W-:Y:S01]  /*0e10*/  ISETP.GE.AND P2, PT, R5.reuse, 0x1, PT ;  /* 0x000000010500780c */ /* 0x040fe20003f46270 */
[----:B------:R-:W-:Y:S01]  /*0e20*/  IMAD R6, R6, R96, R15 ;  /* 0x0000006006067224 */ /* 0x000fe200078e020f */
[----:B------:R-:W-:Y:S01]  /*0e30*/  ISETP.GE.AND P1, PT, R5, 0x21, PT ;  /* 0x000000210500780c */ /* 0x000fe20003f26270 */
[----:B------:R-:W-:Y:S01]  /*0e40*/  IMAD R30, R197, c[0x0][0x244], R30 ;  /* 0x00009100c51e7a24 */ /* 0x000fe200078e021e */
[----:B------:R-:W-:Y:S01]  /*0e50*/  @P0 SHF.R.S32.HI R5, RZ, 0x1f, R2 ;  /* 0x0000001fff050819 */ /* 0x000fe20000011402 */
[----:B------:R-:W-:Y:S01]  /*0e60*/  @P0 IMAD R0, R93, R2, RZ ;  /* 0x000000025d000224 */ /* 0x000fe200078e02ff */
[-C--:B------:R-:W-:Y:S01]  /*0e70*/  LEA.HI R124, R13, R90.reuse, RZ, 0x2 ;  /* 0x0000005a0d7c7211 */ /* 0x080fe200078f10ff */
[----:B------:R-:W-:Y:S01]  /*0e80*/  IMAD.SHL.U32 R3, R3, 0x40, RZ ;  /* 0x0000004003037824 */ /* 0x000fe200078e00ff */
[----:B------:R-:W-:Y:S01]  /*0e90*/  SHF.R.S32.HI R127, RZ, 0x1f, R142 ;  /* 0x0000001fff7f7819 */ /* 0x000fe2000001148e */
[----:B------:R-:W-:Y:S01]  /*0ea0*/  @P0 IMAD R0, R5, R95, R0 ;  /* 0x0000005f05000224 */ /* 0x000fe200078e0200 */
[----:B------:R-:W-:Y:S01]  /*0eb0*/  IADD3 R5, R28, 0x40, RZ ;  /* 0x000000401c057810 */ /* 0x000fe20007ffe0ff */
[----:B------:R-:W-:Y:S01]  /*0ec0*/  IMAD R26, R92, c[0x0][0x260], RZ ;  /* 0x000098005c1a7a24 */ /* 0x000fe200078e02ff */
[----:B------:R-:W-:Y:S01]  /*0ed0*/  LOP3.LUT R3, R3, 0x1c0, RZ, 0xc0, !PT ;  /* 0x000001c003037812 */ /* 0x000fe200078ec0ff */
[----:B------:R-:W-:Y:S01]  /*0ee0*/  IMAD R163, R8, c[0x0][0x238], RZ ;  /* 0x00008e0008a37a24 */ /* 0x000fe200078e02ff */
[----:B------:R-:W-:Y:S01]  /*0ef0*/  ISETP.GE.AND P4, PT, R5, c[0x0][0x1d4], PT ;  /* 0x0000750005007a0c */ /* 0x000fe20003f86270 */
[----:B------:R-:W-:Y:S01]  /*0f00*/  IMAD R26, R197, c[0x0][0x264], R26 ;  /* 0x00009900c51a7a24 */ /* 0x000fe200078e021a */
[----:B------:R-:W-:Y:S01]  /*0f10*/  SEL R5, R200, RZ, !P5 ;  /* 0x000000ffc8057207 */ /* 0x000fe20006800000 */
[----:B------:R-:W-:Y:S01]  /*0f20*/  IMAD R163, R152, c[0x0][0x23c], R163 ;  /* 0x00008f0098a37a24 */ /* 0x000fe200078e02a3 */
[----:B------:R-:W-:Y:S01]  /*0f30*/  LOP3.LUT R10, R3, 0x38, R28, 0xf8, !PT ;  /* 0x00000038030a7812 */ /* 0x000fe200078ef81c */
[----:B------:R-:W-:Y:S01]  /*0f40*/  IMAD.SHL.U32 R111, R104, 0x20, RZ ;  /* 0x00000020686f7824 */ /* 0x000fe200078e00ff */
[----:B------:R-:W-:Y:S01]  /*0f50*/  SHF.R.U32.HI R3, RZ, 0x3, R3 ;  /* 0x00000003ff037819 */ /* 0x000fe20000011603 */
[----:B------:R-:W-:Y:S01]  /*0f60*/  IMAD R161, R8, c[0x0][0x258], RZ ;  /* 0x0000960008a17a24 */ /* 0x000fe200078e02ff */
[----:B------:R-:W-:Y:S01]  /*0f70*/  ISETP.GE.AND P5, PT, R28, c[0x0][0x1d4], PT ;  /* 0x000075001c007a0c */ /* 0x000fe20003fa6270 */
[----:B------:R-:W-:Y:S01]  /*0f80*/  IMAD.SHL.U32 R113, R4, 0x20, RZ ;  /* 0x0000002004717824 */ /* 0x000fe200078e00ff */
[----:B------:R-:W-:Y:S01]  /*0f90*/  LOP3.LUT R3, R10, R3, RZ, 0x3c, !PT ;  /* 0x000000030a037212 */ /* 0x000fe200078e3cff */
[----:B------:R-:W-:Y:S01]  /*0fa0*/  IMAD R161, R152, c[0x0][0x25c], R161 ;  /* 0x0000970098a17a24 */ /* 0x000fe200078e02a1 */
[CC--:B------:R-:W-:Y:S01]  /*0fb0*/  LEA.HI R10, R13.reuse, R90.reuse, RZ, 0x6 ;  /* 0x0000005a0d0a7211 */ /* 0x0c0fe200078f30ff */
[----:B------:R-:W-:Y:S01]  /*0fc0*/  IMAD.MOV.U32 R53, RZ, RZ, RZ ;  /* 0x000000ffff357224 */ /* 0x000fe200078e00ff */
[----:B------:R-:W-:Y:S01]  /*0fd0*/  SHF.R.S32.HI R97, RZ, 0x2, R124 ;  /* 0x00000002ff617819 */ /* 0x000fe2000001147c */
[----:B------:R-:W-:Y:S01]  /*0fe0*/  IMAD.MOV.U32 R67, RZ, RZ, 0x1 ;  /* 0x00000001ff437424 */ /* 0x000fe200078e00ff */
[----:B------:R-:W-:Y:S01]  /*0ff0*/  LEA.HI R13, R13, R90, RZ, 0x5 ;  /* 0x0000005a0d0d7211 */ /* 0x000fe200078f28ff */
[----:B------:R-:W-:Y:S01]  /*1000*/  IMAD.SHL.U32 R10, R10, 0x8, RZ ;  /* 0x000000080a0a7824 */ /* 0x000fe200078e00ff */
[----:B------:R-:W-:Y:S01]  /*1010*/  MOV R100, c[0x0][0x27c] ;  /* 0x00009f0000647a02 */ /* 0x000fe20000000f00 */
[----:B------:R-:W-:Y:S01]  /*1020*/  IMAD.WIDE.U32 R164, R97, c[0x0][0x1e0], RZ ;  /* 0x0000780061a47a25 */ /* 0x000fe200078e00ff */
[----:B------:R-:W-:-:S02]  /*1030*/  SHF.L.U32 R13, R13, 0x4, RZ ;  /* 0x000000040d0d7819 */ /* 0x000fc400000006ff */
[----:B------:R-:W-:Y:S01]  /*1040*/  LOP3.LUT R10, R3, 0xfffffe00, R10, 0xf8, !PT ;  /* 0xfffffe00030a7812 */ /* 0x000fe200078ef80a */
[----:B------:R-:W-:Y:S01]  /*1050*/  IMAD.SHL.U32 R108, R100, 0x2, RZ ;  /* 0x00000002646c7824 */ /* 0x000fe200078e00ff */
[----:B------:R-:W-:Y:S02]  /*1060*/  LOP3.LUT R13, R13, 0xfffffe00, RZ, 0xc0, !PT ;  /* 0xfffffe000d0d7812 */ /* 0x000fe400078ec0ff */
[----:B---3--:R-:W-:Y:S01]  /*1070*/  @P3 SHF.R.S32.HI R15, RZ, 0x1f, R14 ;  /* 0x0000001fff0f3819 */ /* 0x008fe2000001140e */
[----:B------:R-:W-:Y:S02]  /*1080*/  @!P3 IMAD.MOV.U32 R15, RZ, RZ, R19 ;  /* 0x000000ffff0fb224 */ /* 0x000fe400078e0013 */
[----:B------:R-:W-:-:S03]  /*1090*/  IMAD.WIDE.U32 R18, R197, c[0x0][0x240], R28 ;  /* 0x00009000c5127a25 */ /* 0x000fc600078e001c */
[----:B------:R-:W-:Y:S01]  /*10a0*/  SEL R131, R15, RZ, !P6 ;  /* 0x000000ff0f837207 */ /* 0x000fe20007000000 */
[----:B------:R-:W-:Y:S01]  /*10b0*/  @!P3 IMAD.MOV.U32 R14, RZ, RZ, R200 ;  /* 0x000000ffff0eb224 */ /* 0x000fe200078e00c8 */
[----:B------:R-:W-:Y:S01]  /*10c0*/  IADD3 R31, R19, R30, RZ ;  /* 0x0000001e131f7210 */ /* 0x000fe20007ffe0ff */
[----:B------:R-:W-:Y:S01]  /*10d0*/  IMAD.MOV.U32 R30, RZ, RZ, R18 ;  /* 0x000000ffff1e7224 */ /* 0x000fe200078e0012 */
[----:B------:R-:W-:Y:S01]  /*10e0*/  ISETP.GE.AND P3, PT, R7, c[0x0][0x1d4], PT ;  /* 0x0000750007007a0c */ /* 0x000fe20003f66270 */
[----:B------:R-:W-:Y:S01]  /*10f0*/  IMAD R18, R92, c[0x0][0x210], RZ ;  /* 0x000084005c127a24 */ /* 0x000fe200078e02ff */
[----:B------:R-:W-:Y:S01]  /*1100*/  LOP3.LUT R7, R124, 0xfffffffc, RZ, 0xc0, !PT ;  /* 0xfffffffc7c077812 */ /* 0x000fe200078ec0ff */
[----:B------:R-:W-:Y:S01]  /*1110*/  IMAD.WIDE.U32 R30, R5, c[0x0][0x248], R30 ;  /* 0x00009200051e7a25 */ /* 0x000fe200078e001e */
[----:B------:R-:W-:Y:S02]  /*1120*/  SEL R150, R14, RZ, !P6 ;  /* 0x000000ff0e967207 */ /* 0x000fe40007000000 */
[----:B------:R-:W-:Y:S01]  /*1130*/  SHF.R.S32.HI R124, RZ, 0x1f, R124 ;  /* 0x0000001fff7c7819 */ /* 0x000fe2000001147c */
[----:B------:R-:W-:-:S02]  /*1140*/  IMAD R21, R197, c[0x0][0x214], R18 ;  /* 0x00008500c5157a24 */ /* 0x000fc400078e0212 */
[----:B------:R-:W-:Y:S01]  /*1150*/  IMAD R18, R20, c[0x0][0x248], RZ ;  /* 0x0000920014127a24 */ /* 0x000fe200078e02ff */
[----:B------:R-:W-:Y:S01]  /*1160*/  LEA.HI R124, R124, R97, RZ, 0x3 ;  /* 0x000000617c7c7211 */ /* 0x000fe200078f18ff */
[----:B------:R-:W-:Y:S01]  /*1170*/  IMAD.IADD R22, R90, 0x1, -R7 ;  /* 0x000000015a167824 */ /* 0x000fe200078e0a07 */
[----:B------:R-:W-:Y:S01]  /*1180*/  SHF.R.S32.HI R7, RZ, 0x1f, R97 ;  /* 0x0000001fff077819 */ /* 0x000fe20000011461 */
[----:B------:R-:W-:Y:S01]  /*1190*/  IMAD R18, R5, c[0x0][0x24c], R18 ;  /* 0x0000930005127a24 */ /* 0x000fe200078e0212 */
[----:B------:R-:W-:Y:S01]  /*11a0*/  LOP3.LUT R124, R124, 0xfffffff8, RZ, 0xc0, !PT ;  /* 0xfffffff87c7c7812 */ /* 0x000fe200078ec0ff */
[----:B------:R-:W-:Y:S02]  /*11b0*/  IMAD.SHL.U32 R24, R22, 0x8, RZ ;  /* 0x0000000816187824 */ /* 0x000fe400078e00ff */
[----:B------:R-:W-:Y:S02]  /*11c0*/  IMAD.IADD R31, R31, 0x1, R18 ;  /* 0x000000011f1f7824 */ /* 0x000fe400078e0212 */
[----:B------:R-:W-:Y:S01]  /*11d0*/  IMAD.WIDE.U32 R28, R197, c[0x0][0x260], R28 ;  /* 0x00009800c51c7a25 */ /* 0x000fe200078e001c */
[----:B------:R-:W-:-:S02]  /*11e0*/  SHF.R.S32.HI R25, RZ, 0x1f, R24 ;  /* 0x0000001fff197819 */ /* 0x000fc40000011418 */
[----:B------:R-:W-:Y:S01]  /*11f0*/  IADD3 R121, R24, 0x60, RZ ;  /* 0x0000006018797810 */ /* 0x000fe20007ffe0ff */
[----:B------:R-:W-:Y:S01]  /*1200*/  IMAD.WIDE.U32 R154, R152, c[0x0][0x238], R30 ;  /* 0x00008e00989a7a25 */ /* 0x000fe200078e001e */
[C---:B------:R-:W-:Y:S02]  /*1210*/  IADD3 R120, R24.reuse, 0x80, RZ ;  /* 0x0000008018787810 */ /* 0x040fe40007ffe0ff */
[----:B------:R-:W-:Y:S01]  /*1220*/  IADD3 R119, R24, 0xa0, RZ ;  /* 0x000000a018777810 */ /* 0x000fe20007ffe0ff */
[----:B------:R-:W-:Y:S02]  /*1230*/  IMAD.IADD R27, R29, 0x1, R26 ;  /* 0x000000011d1b7824 */ /* 0x000fe400078e021a */
[----:B------:R-:W-:Y:S02]  /*1240*/  IMAD.MOV.U32 R26, RZ, RZ, R28 ;  /* 0x000000ffff1a7224 */ /* 0x000fe400078e001c */
[----:B------:R-:W-:Y:S02]  /*1250*/  IMAD R20, R20, c[0x0][0x268], RZ ;  /* 0x00009a0014147a24 */ /* 0x000fe400078e02ff */
[----:B------:R-:W-:-:S02]  /*1260*/  IMAD.IADD R163, R155, 0x1, R163 ;  /* 0x000000019ba37824 */ /* 0x000fc400078e02a3 */
[----:B------:R-:W-:Y:S02]  /*1270*/  IMAD.MOV.U32 R162, RZ, RZ, R154 ;  /* 0x000000ffffa27224 */ /* 0x000fe400078e009a */
[----:B------:R-:W-:-:S04]  /*1280*/  IMAD.WIDE.U32 R28, R197, c[0x0][0x210], R24 ;  /* 0x00008400c51c7a25 */ /* 0x000fc800078e0018 */
[C---:B------:R-:W-:Y:S01]  /*1290*/  IMAD R3, R5.reuse, c[0x0][0x26c], R20 ;  /* 0x00009b0005037a24 */ /* 0x040fe200078e0214 */
[----:B------:R-:W-:Y:S01]  /*12a0*/  MOV R20, R28 ;  /* 0x0000001c00147202 */ /* 0x000fe20000000f00 */
[----:B------:R-:W-:-:S04]  /*12b0*/  IMAD.WIDE.U32 R26, R5, c[0x0][0x268], R26 ;  /* 0x00009a00051a7a25 */ /* 0x000fc800078e001a */
[----:B------:R-:W-:-:S04]  /*12c0*/  IMAD.WIDE.U32 R14, R12, R95, R162 ;  /* 0x0000005f0c0e7225 */ /* 0x000fc800078e00a2 */
[----:B------:R-:W-:Y:S01]  /*12d0*/  IMAD.IADD R27, R27, 0x1, R3 ;  /* 0x000000011b1b7824 */ /* 0x000fe200078e0203 */
[C---:B------:R-:W-:Y:S01]  /*12e0*/  @P2 LEA R28, P6, R14.reuse, c[0x0][0x220], 0x1 ;  /* 0x000088000e1c2a11 */ /* 0x040fe200078c08ff */
[----:B------:R-:W-:Y:S02]  /*12f0*/  IMAD.IADD R3, R15, 0x1, R9 ;  /* 0x000000010f037824 */ /* 0x000fe400078e0209 */
[----:B------:R-:W-:Y:S02]  /*1300*/  IMAD.MOV.U32 R5, RZ, RZ, 0x5 ;  /* 0x00000005ff057424 */ /* 0x000fe400078e00ff */
[----:B------:R-:W-:Y:S01]  /*1310*/  IMAD.IADD R21, R29, 0x1, R21 ;  /* 0x000000011d157824 */ /* 0x000fe200078e0215 */
[----:B------:R-:W-:Y:S01]  /*1320*/  @P2 LEA.HI.X R29, R14, c[0x0][0x224], R3, 0x1, P6 ;  /* 0x000089000e1d2a11 */ /* 0x000fe200030f0c03 */
[----:B------:R-:W-:Y:S01]  /*1330*/  IMAD.WIDE.U32 R152, R152, c[0x0][0x258], R26 ;  /* 0x0000960098987a25 */ /* 0x000fe200078e001a */
[----:B------:R-:W-:Y:S02]  /*1340*/  @P1 IADD3 R9, P6, R111, R14, RZ ;  /* 0x0000000e6f091210 */ /* 0x000fe40007fde0ff */
[-C--:B------:R-:W-:Y:S01]  /*1350*/  SHF.L.U64.HI R104, R104, R5.reuse, c[0x0][0x23c] ;  /* 0x00008f0068687619 */ /* 0x080fe20000010205 */
[----:B------:R-:W-:Y:S01]  /*1360*/  IMAD.IADD R161, R153, 0x1, R161 ;  /* 0x0000000199a17824 */ /* 0x000fe200078e02a1 */
[----:B------:R-:W-:Y:S01]  /*1370*/  SHF.L.U64.HI R106, R4, R5, c[0x0][0x25c] ;  /* 0x00009700046a7619 */ /* 0x000fe20000010205 */
[----:B------:R-:W-:-:S02]  /*1380*/  IMAD.MOV.U32 R160, RZ, RZ, R152 ;  /* 0x000000ffffa07224 */ /* 0x000fc400078e0098 */
[----:B------:R-:W-:Y:S01]  /*1390*/  @P1 IMAD.X R14, R104, 0x1, R3, P6 ;  /* 0x00000001680e1824 */ /* 0x000fe200030e0603 */
[----:B------:R-:W-:Y:S01]  /*13a0*/  @P1 LEA R32, P6, R9, c[0x0][0x220], 0x1 ;  /* 0x0000880009201a11 */ /* 0x000fe200078c08ff */
[----:B------:R-:W-:-:S03]  /*13b0*/  IMAD.WIDE.U32 R18, R12, R96, R160 ;  /* 0x000000600c127225 */ /* 0x000fc600078e00a0 */
[----:B------:R-:W-:Y:S01]  /*13c0*/  @P1 LEA.HI.X R33, R9, c[0x0][0x224], R14, 0x1, P6 ;  /* 0x0000890009211a11 */ /* 0x000fe200030f0c0e */
[C---:B------:R-:W-:Y:S01]  /*13d0*/  @P2 IMAD.SHL.U32 R14, R10.reuse, 0x2, RZ ;  /* 0x000000020a0e2824 */ /* 0x040fe200078e00ff */
[----:B------:R-:W-:Y:S01]  /*13e0*/  @P1 SHF.L.U32 R9, R10, 0x1, RZ ;  /* 0x000000010a091819 */ /* 0x000fe200000006ff */
[----:B------:R-:W-:Y:S01]  /*13f0*/  IMAD.IADD R3, R19, 0x1, R6 ;  /* 0x0000000113037824 */ /* 0x000fe200078e0206 */
[----:B------:R-:W-:Y:S01]  /*1400*/  @P2 LEA R30, P6, R18, c[0x0][0x250], 0x1 ;  /* 0x00009400121e2a11 */ /* 0x000fe200078c08ff */
[----:B------:R-:W-:Y:S01]  /*1410*/  @P2 IMAD.SHL.U32 R6, R10, 0x2, RZ ;  /* 0x000000020a062824 */ /* 0x000fe200078e00ff */
[----:B------:R-:W-:Y:S01]  /*1420*/  @!PT LDS RZ, [RZ] ;  /* 0x00000000fffff984 */ /* 0x000fe20000000800 */
[----:B------:R-:W-:Y:S01]  /*1430*/  @!PT LDS RZ, [RZ] ;  /* 0x00000000fffff984 */ /* 0x000fe20000000800 */
[----:B------:R-:W-:Y:S01]  /*1440*/  @!PT LDS RZ, [RZ] ;  /* 0x00000000fffff984 */ /* 0x000fe20000000800 */
[----:B------:R1:W-:Y:S01]  /*1450*/  @P2 LDGSTS.E.BYPASS.LTC128B.128 [R14+0xc100], [R28.64], !P5 ;  /* 0x0c1000001c0e2fae */ /* 0x0003e2000e901d46 */
[----:B------:R-:W-:Y:S01]  /*1460*/  IMAD.SHL.U32 R22, R22, 0x4, RZ ;  /* 0x0000000416167824 */ /* 0x000fe200078e00ff */
[----:B------:R-:W-:Y:S01]  /*1470*/  @P2 LEA.HI.X R31, R18, c[0x0][0x254], R3, 0x1, P6 ;  /* 0x00009500121f2a11 */ /* 0x000fe200030f0c03 */
[----:B------:R-:W-:Y:S01]  /*1480*/  IMAD R144, R7, c[0x0][0x290], RZ ;  /* 0x0000a40007907a24 */ /* 0x000fe200078e02ff */
[----:B------:R1:W-:Y:S01]  /*1490*/  @P2 LDGSTS.E.BYPASS.LTC128B.128 [R14+0xe100], [R28.64+0x80], !P4 ;  /* 0x0e1000801c0e2fae */ /* 0x0003e2000e101d46 */
[----:B------:R-:W-:Y:S01]  /*14a0*/  ISETP.GE.AND P6, PT, R24, c[0x0][0x27c], PT ;  /* 0x00009f0018007a0c */ /* 0x000fe20003fc6270 */
[C---:B------:R-:W-:Y:S01]  /*14b0*/  IMAD.WIDE.U32 R148, R97.reuse, c[0x0][0x290], R24 ;  /* 0x0000a40061947a25 */ /* 0x040fe200078e0018 */
[----:B------:R-:W-:Y:S01]  /*14c0*/  SHF.R.S32.HI R23, RZ, 0x1f, R22 ;  /* 0x0000001fff177819 */ /* 0x000fe20000011416 */
[----:B------:R1:W-:Y:S01]  /*14d0*/  @P2 LDGSTS.E.BYPASS.LTC128B.128 [R14+0x10100], [R28.64+0x100], !P3 ;  /* 0x101001001c0e2fae */ /* 0x0003e2000d901d46 */
[----:B------:R-:W-:Y:S01]  /*14e0*/  SEL R5, RZ, c[0x0][0x27c], !P6 ;  /* 0x00009f00ff057a07 */ /* 0x000fe20007000000 */
[C---:B------:R-:W-:Y:S01]  /*14f0*/  IMAD R144, R97.reuse, c[0x0][0x294], R144 ;  /* 0x0000a50061907a24 */ /* 0x040fe200078e0290 */
[----:B------:R-:W-:Y:S01]  /*1500*/  P2R R126, PR, RZ, 0x40 ;  /* 0x00000040ff7e7803 */ /* 0x000fe20000000000 */
[----:B------:R2:W-:Y:S01]  /*1510*/  @P1 LDGSTS.E.BYPASS.LTC128B.128 [R9+0xd100], [R32.64], !P5 ;  /* 0x0d10000020091fae */ /* 0x0005e2000e901d46 */
[----:B------:R-:W-:-:S03]  /*1520*/  IMAD.WIDE.U32 R26, R97, c[0x0][0x290], R22 ;  /* 0x0000a400611a7a25 */ /* 0x000fc600078e0016 */
[----:B------:R2:W-:Y:S01]  /*1530*/  @P1 LDGSTS.E.BYPASS.LTC128B.128 [R9+0xf100], [R32.64+0x80], !P4 ;  /* 0x0f10008020091fae */ /* 0x0005e2000e101d46 */
[----:B------:R-:W-:Y:S02]  /*1540*/  IMAD R8, R7, c[0x0][0x280], RZ ;  /* 0x0000a00007087a24 */ /* 0x000fe400078e02ff */
[----:B------:R-:W-:Y:S01]  /*1550*/  IMAD.IADD R5, R24, 0x1, R5 ;  /* 0x0000000118057824 */ /* 0x000fe200078e0205 */
[----:B------:R2:W-:Y:S01]  /*1560*/  @P1 LDGSTS.E.BYPASS.LTC128B.128 [R9+0x11100], [R32.64+0x100], !P3 ;  /* 0x1110010020091fae */ /* 0x0005e2000d901d46 */
[----:B------:R-:W-:Y:S02]  /*1570*/  IMAD R15, R131, c[0x0][0x1f0], RZ ;  /* 0x00007c00830f7a24 */ /* 0x000fe400078e02ff */
[----:B------:R-:W-:Y:S01]  /*1580*/  IMAD.IADD R149, R149, 0x1, R144 ;  /* 0x0000000195957824 */ /* 0x000fe200078e0290 */
[----:B------:R-:W0:Y:S01]  /*1590*/  LDGDEPBAR ;  /* 0x00000000000079af */ /* 0x000e220000000000 */
[----:B------:R-:W-:Y:S02]  /*15a0*/  IMAD.IADD R145, R144, 0x1, R27 ;  /* 0x0000000190917824 */ /* 0x000fe400078e021b */
[C---:B------:R-:W-:Y:S01]  /*15b0*/  IMAD R8, R97.reuse, c[0x0][0x284], R8 ;  /* 0x0000a10061087a24 */ /* 0x040fe200078e0208 */
[----:B------:R-:W-:Y:S01]  /*15c0*/  BAR.SYNC.DEFER_BLOCKING 0x0 ;  /* 0x0000000000007b1d */ /* 0x000fe20000010000 */
[----:B------:R-:W-:-:S04]  /*15d0*/  IMAD.WIDE.U32 R146, R97, c[0x0][0x280], R24 ;  /* 0x0000a00061927a25 */ /* 0x000fc800078e0018 */
[----:B------:R-:W-:Y:S01]  /*15e0*/  IMAD.MOV.U32 R144, RZ, RZ, R26 ;  /* 0x000000ffff907224 */ /* 0x000fe200078e001a */
[----:B------:R-:W-:Y:S01]  /*15f0*/  IADD3 R147, R147, R8, RZ ;  /* 0x0000000893937210 */ /* 0x000fe20007ffe0ff */
[----:B-1----:R-:W-:Y:S01]  /*1600*/  @P0 IMAD.WIDE.U32 R28, R2, R95, R162 ;  /* 0x0000005f021c0225 */ /* 0x002fe200078e00a2 */
[----:B------:R-:W-:-:S03]  /*1610*/  SHF.R.S32.HI R2, RZ, 0x1f, R5 ;  /* 0x0000001fff027819 */ /* 0x000fc60000011405 */
[----:B------:R-:W-:Y:S01]  /*1620*/  IMAD.WIDE.U32 R26, R97, c[0x0][0x280], R22 ;  /* 0x0000a000611a7a25 */ /* 0x000fe200078e0016 */
[CC--:B------:R-:W-:Y:S02]  /*1630*/  LEA.HI R116, R2.reuse, R5.reuse, RZ, 0x3 ;  /* 0x0000000502747211 */ /* 0x0c0fe400078f18ff */
[----:B------:R-:W-:Y:S01]  /*1640*/  LEA.HI R5, R2, R5, RZ, 0x6 ;  /* 0x0000000502057211 */ /* 0x000fe200078f30ff */
[----:B------:R-:W-:Y:S01]  /*1650*/  IMAD.WIDE.U32 R16, R150, c[0x0][0x1f0], R16 ;  /* 0x00007c0096107a25 */ /* 0x000fe200078e0010 */
[----:B------:R-:W-:-:S03]  /*1660*/  SHF.R.S32.HI R118, RZ, 0x3, R116 ;  /* 0x00000003ff767819 */ /* 0x000fc60000011474 */
[----:B------:R-:W-:Y:S02]  /*1670*/  IMAD R15, R150, c[0x0][0x1f4], R15 ;  /* 0x00007d00960f7a24 */ /* 0x000fe400078e020f */
[----:B------:R-:W-:Y:S02]  /*1680*/  @P0 IMAD.IADD R0, R29, 0x1, R0 ;  /* 0x000000011d000824 */ /* 0x000fe400078e0200 */
[----:B--2---:R-:W-:Y:S01]  /*1690*/  IMAD.IADD R9, R8, 0x1, R27 ;  /* 0x0000000108097824 */ /* 0x004fe200078e021b */
[----:B------:R-:W-:Y:S01]  /*16a0*/  @!PT LDS RZ, [RZ] ;  /* 0x00000000fffff984 */ /* 0x000fe20000000800 */
[----:B------:R-:W-:Y:S01]  /*16b0*/  @!PT LDS RZ, [RZ] ;  /* 0x00000000fffff984 */ /* 0x000fe20000000800 */
[----:B------:R-:W-:Y:S01]  /*16c0*/  @!PT LDS RZ, [RZ] ;  /* 0x00000000fffff984 */ /* 0x000fe20000000800 */
[----:B------:R1:W-:Y:S01]  /*16d0*/  @P2 LDGSTS.E.BYPASS.LTC128B.128 [R6+0x100], [R30.64], !P5 ;  /* 0x001000001e062fae */ /* 0x0003e2000e901d46 */
[----:B------:R-:W-:Y:S01]  /*16e0*/  MOV R8, R26 ;  /* 0x0000001a00087202 */ /* 0x000fe20000000f00 */
[----:B------:R-:W-:Y:S02]  /*16f0*/  IMAD.IADD R17, R17, 0x1, R15 ;  /* 0x0000000111117824 */ /* 0x000fe400078e020f */
[----:B------:R1:W-:Y:S01]  /*1700*/  @P2 LDGSTS.E.BYPASS.LTC128B.128 [R6+0x2100], [R30.64+0x80], !P4 ;  /* 0x021000801e062fae */ /* 0x0003e2000e101d46 */
[----:B------:R-:W-:-:S02]  /*1710*/  @P0 IMAD.SHL.U32 R2, R10, 0x2, RZ ;  /* 0x000000020a020824 */ /* 0x000fc400078e00ff */
[----:B------:R-:W-:Y:S01]  /*1720*/  IMAD.WIDE.U32 R156, R158, c[0x0][0x1e0], R16 ;  /* 0x000078009e9c7a25 */ /* 0x000fe200078e0010 */
[----:B------:R1:W-:Y:S01]  /*1730*/  @P2 LDGSTS.E.BYPASS.LTC128B.128 [R6+0x4100], [R30.64+0x100], !P3 ;  /* 0x041001001e062fae */ /* 0x0003e2000d901d46 */
[----:B------:R-:W-:Y:S02]  /*1740*/  @P1 IADD3 R4, P2, R113, R18, RZ ;  /* 0x0000001271041210 */ /* 0x000fe40007f5e0ff */
[----:B------:R-:W-:Y:S01]  /*1750*/  IADD3 R17, R22, 0x40, RZ ;  /* 0x0000004016117810 */ /* 0x000fe20007ffe0ff */
[----:B------:R-:W-:Y:S01]  /*1760*/  IMAD.WIDE.U32 R148, R142, c[0x0][0x290], R148 ;  /* 0x0000a4008e947a25 */ /* 0x000fe200078e0094 */
[----:B------:R-:W-:-:S03]  /*1770*/  IADD3 R16, R22, 0x50, RZ ;  /* 0x0000005016107810 */ /* 0x000fc60007ffe0ff */
[----:B------:R-:W-:Y:S01]  /*1780*/  @P1 IMAD.X R3, R106, 0x1, R3, P2 ;  /* 0x000000016a031824 */ /* 0x000fe200010e0603 */
[----:B------:R-:W-:Y:S01]  /*1790*/  @P1 LEA R18, P2, R4, c[0x0][0x250], 0x1 ;  /* 0x0000940004121a11 */ /* 0x000fe200078408ff */
[----:B------:R-:W-:-:S03]  /*17a0*/  IMAD.WIDE.U32 R146, R142, c[0x0][0x280], R146 ;  /* 0x0000a0008e927a25 */ /* 0x000fc600078e0092 */
[----:B------:R-:W-:Y:S01]  /*17b0*/  @P1 LEA.HI.X R19, R4, c[0x0][0x254], R3, 0x1, P2 ;  /* 0x0000950004131a11 */ /* 0x000fe200010f0c03 */
[----:B------:R-:W-:Y:S01]  /*17c0*/  @P1 IMAD.SHL.U32 R3, R10, 0x2, RZ ;  /* 0x000000020a031824 */ /* 0x000fe200078e00ff */
[----:B------:R-:W-:Y:S01]  /*17d0*/  @P0 LEA R14, P2, R28, c[0x0][0x220], 0x1 ;  /* 0x000088001c0e0a11 */ /* 0x000fe200078408ff */
[----:B------:R-:W-:-:S03]  /*17e0*/  IMAD.WIDE.U32 R144, R142, c[0x0][0x290], R144 ;  /* 0x0000a4008e907a25 */ /* 0x000fc600078e0090 */
[----:B------:R2:W-:Y:S01]  /*17f0*/  @P1 LDGSTS.E.BYPASS.LTC128B.128 [R3+0x1100], [R18.64], !P5 ;  /* 0x0110000012031fae */ /* 0x0005e2000e901d46 */
[----:B------:R-:W-:Y:S01]  /*1800*/  @P0 LEA.HI.X R15, R28, c[0x0][0x224], R0, 0x1, P2 ;  /* 0x000089001c0f0a11 */ /* 0x000fe200010f0c00 */
[----:B------:R-:W-:Y:S01]  /*1810*/  IMAD.IADD R124, R97, 0x1, -R124 ;  /* 0x00000001617c7824 */ /* 0x000fe200078e0a7c */
[----:B------:R-:W-:Y:S01]  /*1820*/  SHF.R.S32.HI R0, RZ, 0x1f, R158 ;  /* 0x0000001fff007819 */ /* 0x000fe2000001149e */
[----:B------:R2:W-:Y:S01]  /*1830*/  @P1 LDGSTS.E.BYPASS.LTC128B.128 [R3+0x3100], [R18.64+0x80], !P4 ;  /* 0x0310008012031fae */ /* 0x0005e2000e101d46 */
[----:B------:R-:W-:Y:S02]  /*1840*/  IMAD.SHL.U32 R5, R5, 0x40, RZ ;  /* 0x0000004005057824 */ /* 0x000fe400078e00ff */
[----:B------:R-:W-:Y:S01]  /*1850*/  IMAD.SHL.U32 R123, R124, 0x40, RZ ;  /* 0x000000407c7b7824 */ /* 0x000fe200078e00ff */
[----:B------:R2:W-:Y:S01]  /*1860*/  @P1 LDGSTS.E.BYPASS.LTC128B.128 [R3+0x5100], [R18.64+0x100], !P3 ;  /* 0x0510010012031fae */ /* 0x0005e2000d901d46 */
[----:B------:R-:W-:Y:S01]  /*1870*/  @P0 LEA R26, P1, R111, R14, 0x1 ;  /* 0x0000000e6f1a0211 */ /* 0x000fe200078208ff */
[----:B------:R-:W-:Y:S01]  /*1880*/  IMAD R101, R0, c[0x0][0x1e0], RZ ;  /* 0x0000780000657a24 */ /* 0x000fe200078e02ff */
[----:B------:R-:W-:Y:S01]  /*1890*/  LOP3.LUT R5, R5, 0xfffff000, RZ, 0xc0, !PT ;  /* 0xfffff00005057812 */ /* 0x000fe200078ec0ff */
[----:B------:R-:W0:Y:S01]  /*18a0*/  LDGDEPBAR ;  /* 0x00000000000079af */ /* 0x000e220000000000 */
[----:B------:R-:W-:Y:S01]  /*18b0*/  @P0 LEA.HI.X R27, R111, R15, R104, 0x1, P1 ;  /* 0x0000000f6f1b0211 */ /* 0x000fe200008f0c68 */
[----:B------:R-:W-:Y:S01]  /*18c0*/  IMAD R101, R158, c[0x0][0x1e4], R101 ;  /* 0x000079009e657a24 */ /* 0x000fe200078e0265 */
[----:B------:R-:W-:Y:S01]  /*18d0*/  LOP3.LUT R123, R123, 0x1c0, RZ, 0xc0, !PT ;  /* 0x000001c07b7b7812 */ /* 0x000fe200078ec0ff */
[----:B------:R3:W-:Y:S01]  /*18e0*/  @P0 LDGSTS.E.BYPASS.LTC128B.128 [R2+0x12100], [R14.64], !P5 ;  /* 0x121000000e020fae */ /* 0x0007e2000e901d46 */
[----:B-1----:R-:W-:-:S02]  /*18f0*/  IMAD.MOV.U32 R6, RZ, RZ, c[0x0][0x290] ;  /* 0x0000a400ff067624 */ /* 0x002fc400078e00ff */
[----:B------:R-:W-:Y:S01]  /*1900*/  SHF.R.U32.HI R122, RZ, 0x3, R123 ;  /* 0x00000003ff7a7819 */ /* 0x000fe2000001167b */
[----:B------:R3:W-:Y:S01]  /*1910*/  @P0 LDGSTS.E.BYPASS.LTC128B.128 [R2+0x14100], [R14.64+0x80], !P4 ;  /* 0x141000800e020fae */ /* 0x0007e2000e101d46 */
[----:B------:R-:W-:Y:S01]  /*1920*/  IMAD.IADD R101, R157, 0x1, R101 ;  /* 0x000000019d657824 */ /* 0x000fe200078e0265 */
[C---:B------:R-:W-:Y:S01]  /*1930*/  SHF.L.U64.HI R103, R6.reuse, R115, c[0x0][0x294] ;  /* 0x0000a50006677619 */ /* 0x040fe20000010273 */
[----:B------:R-:W-:Y:S01]  /*1940*/  IMAD R131, R131, c[0x0][0x218], RZ ;  /* 0x0000860083837a24 */ /* 0x000fe200078e02ff */
[----:B------:R3:W-:Y:S01]  /*1950*/  @P0 LDGSTS.E.BYPASS.LTC128B.128 [R2+0x16100], [R14.64+0x100], !P3 ;  /* 0x161001000e020fae */ /* 0x0007e2000d901d46 */
[----:B------:R-:W-:Y:S02]  /*1960*/  IMAD.SHL.U32 R105, R6, 0x40, RZ ;  /* 0x0000004006697824 */ /* 0x000fe400078e00ff */
[C---:B------:R-:W-:Y:S01]  /*1970*/  IMAD R131, R150.reuse, c[0x0][0x21c], R131 ;  /* 0x0000870096837a24 */ /* 0x040fe200078e0283 */
[----:B------:R1:W-:Y:S01]  /*1980*/  @P0 LDGSTS.E.BYPASS.LTC128B.128 [R2+0x13100], [R26.64], !P5 ;  /* 0x131000001a020fae */ /* 0x0003e2000e901d46 */
[----:B------:R-:W-:Y:S01]  /*1990*/  IMAD.WIDE.U32 R150, R150, c[0x0][0x218], R20 ;  /* 0x0000860096967a25 */ /* 0x000fe200078e0014 */
[----:B------:R-:W-:-:S02]  /*19a0*/  IADD3 R20, R22, 0x10, RZ ;  /* 0x0000001016147810 */ /* 0x000fc40007ffe0ff */
[----:B------:R1:W-:Y:S01]  /*19b0*/  @P0 LDGSTS.E.BYPASS.LTC128B.128 [R2+0x15100], [R26.64+0x80], !P4 ;  /* 0x151000801a020fae */ /* 0x0003e2000e101d46 */
[----:B------:R-:W-:Y:S01]  /*19c0*/  IMAD.IADD R131, R151, 0x1, R131 ;  /* 0x0000000197837824 */ /* 0x000fe200078e0283 */
[----:B--2---:R-:W-:Y:S02]  /*19d0*/  IADD3 R19, R22, 0x20, RZ ;  /* 0x0000002016137810 */ /* 0x004fe40007ffe0ff */
[----:B------:R1:W-:Y:S01]  /*19e0*/  @P0 LDGSTS.E.BYPASS.LTC128B.128 [R2+0x17100], [R26.64+0x100], !P3 ;  /* 0x171001001a020fae */ /* 0x0003e2000d901d46 */
[----:B------:R-:W-:Y:S01]  /*19f0*/  IADD3 R158, P0, R158, R97, RZ ;  /* 0x000000619e9e7210 */ /* 0x000fe20007f1e0ff */
[C---:B------:R-:W-:Y:S01]  /*1a00*/  IMAD R3, R127.reuse, c[0x0][0x290], RZ ;  /* 0x0000a4007f037a24 */ /* 0x040fe200078e02ff */
[----:B------:R-:W-:Y:S01]  /*1a10*/  IADD3 R18, R22, 0x30, RZ ;  /* 0x0000003016127810 */ /* 0x000fe20007ffe0ff */
[----:B------:R-:W-:Y:S01]  /*1a20*/  IMAD R127, R127, c[0x0][0x280], RZ ;  /* 0x0000a0007f7f7a24 */ /* 0x000fe200078e02ff */
[----:B------:R-:W0:Y:S01]  /*1a30*/  LDGDEPBAR ;  /* 0x00000000000079af */ /* 0x000e220000000000 */
[----:B------:R-:W-:Y:S01]  /*1a40*/  IMAD.X R159, R0, 0x1, R7, P0 ;  /* 0x00000001009f7824 */ /* 0x000fe200000e0607 */
[----:B------:R-:W-:Y:S01]  /*1a50*/  IADD3 R99, P1, P0, R156, R164, R24 ;  /* 0x000000a49c637210 */ /* 0x000fe2000783e018 */
[----:B------:R-:W-:-:S02]  /*1a60*/  IMAD R0, R7, c[0x0][0x1e0], RZ ;  /* 0x0000780007007a24 */ /* 0x000fc400078e02ff */
[C---:B------:R-:W-:Y:S02]  /*1a70*/  IMAD R3, R142.reuse, c[0x0][0x294], R3 ;  /* 0x0000a5008e037a24 */ /* 0x040fe400078e0203 */
[----:B------:R-:W-:Y:S02]  /*1a80*/  IMAD R7, R97, c[0x0][0x1e4], R0 ;  /* 0x0000790061077a24 */ /* 0x000fe400078e0200 */
[----:B------:R-:W-:Y:S02]  /*1a90*/  IMAD R127, R142, c[0x0][0x284], R127 ;  /* 0x0000a1008e7f7a24 */ /* 0x000fe400078e027f */
[C---:B---3--:R-:W-:Y:S01]  /*1aa0*/  IMAD.IADD R15, R22.reuse, 0x1, R19 ;  /* 0x00000001160f7824 */ /* 0x048fe200078e0213 */
[----:B------:R-:W-:Y:S01]  /*1ab0*/  IADD3 R102, R165, R7, RZ ;  /* 0x00000007a5667210 */ /* 0x000fe20007ffe0ff */
[----:B------:R-:W-:Y:S02]  /*1ac0*/  IMAD.IADD R14, R22, 0x1, R17 ;  /* 0x00000001160e7824 */ /* 0x000fe400078e0211 */
[----:B------:R-:W-:Y:S01]  /*1ad0*/  IMAD.WIDE.U32 R142, R142, c[0x0][0x280], R8 ;  /* 0x0000a0008e8e7a25 */ /* 0x000fe200078e0008 */
[----:B------:R-:W-:-:S02]  /*1ae0*/  ISETP.GE.AND P6, PT, R15, c[0x0][0x27c], PT ;  /* 0x00009f000f007a0c */ /* 0x000fc40003fc6270 */
[----:B------:R-:W-:Y:S01]  /*1af0*/  ISETP.GE.AND P2, PT, R14, c[0x0][0x27c], PT ;  /* 0x00009f000e007a0c */ /* 0x000fe20003f46270 */
[----:B------:R-:W-:Y:S01]  /*1b00*/  IMAD.IADD R129, R147, 0x1, R127 ;  /* 0x0000000193817824 */ /* 0x000fe200078e027f */
[----:B------:R-:W-:Y:S01]  /*1b10*/  SEL R0, RZ, c[0x0][0x27c], !P6 ;  /* 0x00009f00ff007a07 */ /* 0x000fe20007000000 */
[----:B------:R-:W-:Y:S01]  /*1b20*/  IMAD.IADD R130, R149, 0x1, R3 ;  /* 0x0000000195827824 */ /* 0x000fe200078e0203 */
[----:B------:R-:W-:Y:S01]  /*1b30*/  SEL R9, RZ, c[0x0][0x27c], !P2 ;  /* 0x00009f00ff097a07 */ /* 0x000fe20005000000 */
[----:B------:R-:W-:Y:S01]  /*1b40*/  IMAD.IADD R128, R3, 0x1, R145 ;  /* 0x0000000103807824 */ /* 0x000fe200078e0291 */
[----:B------:R-:W-:Y:S01]  /*1b50*/  IADD3.X R98, R101, R102, R25, P1, P0 ;  /* 0x0000006665627210 */ /* 0x000fe20000fe0419 */
[----:B------:R-:W-:Y:S01]  /*1b60*/  IMAD.IADD R7, R15, 0x1, R0 ;  /* 0x000000010f077824 */ /* 0x000fe200078e0200 */
[----:B------:R-:W-:Y:S01]  /*1b70*/  ISETP.GE.AND P0, PT, R100, 0x1, PT ;  /* 0x000000016400780c */ /* 0x000fe20003f06270 */
[----:B------:R-:W-:Y:S01]  /*1b80*/  IMAD.IADD R9, R14, 0x1, R9 ;  /* 0x000000010e097824 */ /* 0x000fe200078e0209 */
[----:B------:R-:W-:Y:S01]  /*1b90*/  P2R R125, PR, RZ, 0x4 ;  /* 0x00000004ff7d7803 */ /* 0x000fe20000000000 */
[----:B------:R-:W-:Y:S01]  /*1ba0*/  IMAD.IADD R127, R127, 0x1, R143 ;  /* 0x000000017f7f7824 */ /* 0x000fe200078e028f */
[----:B------:R-:W-:-:S02]  /*1bb0*/  SHF.R.S32.HI R4, RZ, 0x1f, R7 ;  /* 0x0000001fff047819 */ /* 0x000fc40000011407 */
[----:B------:R-:W-:Y:S02]  /*1bc0*/  SHF.R.S32.HI R0, RZ, 0x1f, R9 ;  /* 0x0000001fff007819 */ /* 0x000fe40000011409 */
[CC--:B------:R-:W-:Y:S02]  /*1bd0*/  LEA.HI R138, R4.reuse, R7.reuse, RZ, 0x3 ;  /* 0x00000007048a7211 */ /* 0x0c0fe400078f18ff */
[----:B------:R-:W-:Y:S02]  /*1be0*/  LEA.HI R4, R4, R7, RZ, 0x6 ;  /* 0x0000000704047211 */ /* 0x000fe400078f30ff */
[CC--:B-1----:R-:W-:Y:S02]  /*1bf0*/  LEA.HI R2, R0.reuse, R9.reuse, RZ, 0x3 ;  /* 0x0000000900027211 */ /* 0x0c2fe400078f18ff */
[----:B------:R-:W-:Y:S01]  /*1c00*/  LEA.HI R0, R0, R9, RZ, 0x6 ;  /* 0x0000000900007211 */ /* 0x000fe200078f30ff */
[----:B------:R-:W-:Y:S01]  /*1c10*/  IMAD.SHL.U32 R4, R4, 0x40, RZ ;  /* 0x0000004004047824 */ /* 0x000fe200078e00ff */
[----:B------:R-:W-:-:S02]  /*1c20*/  LOP3.LUT R7, R123, 0x38, R116, 0xf8, !PT ;  /* 0x000000387b077812 */ /* 0x000fc400078ef874 */
[----:B------:R-:W-:Y:S01]  /*1c30*/  LOP3.LUT R9, R123, 0x38, R138, 0xf8, !PT ;  /* 0x000000387b097812 */ /* 0x000fe200078ef88a */
[----:B------:R-:W-:Y:S01]  /*1c40*/  IMAD.SHL.U32 R0, R0, 0x40, RZ ;  /* 0x0000004000007824 */ /* 0x000fe200078e00ff */
[-C--:B------:R-:W-:Y:S02]  /*1c50*/  LOP3.LUT R114, R7, R122.reuse, RZ, 0x3c, !PT ;  /* 0x0000007a07727212 */ /* 0x080fe400078e3cff */
[----:B------:R-:W-:Y:S02]  /*1c60*/  LOP3.LUT R7, R123, 0x38, R2, 0xf8, !PT ;  /* 0x000000387b077812 */ /* 0x000fe400078ef802 */
[----:B------:R-:W-:Y:S02]  /*1c70*/  LOP3.LUT R4, R4, 0xfffff000, RZ, 0xc0, !PT ;  /* 0xfffff00004047812 */ /* 0x000fe400078ec0ff */
[----:B------:R-:W-:Y:S02]  /*1c80*/  LOP3.LUT R112, R9, R122, RZ, 0x3c, !PT ;  /* 0x0000007a09707212 */ /* 0x000fe400078e3cff */
[----:B------:R-:W-:-:S02]  /*1c90*/  LOP3.LUT R0, R0, 0xfffff000, RZ, 0xc0, !PT ;  /* 0xfffff00000007812 */ /* 0x000fc400078ec0ff */
[----:B------:R-:W-:Y:S02]  /*1ca0*/  LOP3.LUT R110, R7, R122, RZ, 0x3c, !PT ;  /* 0x0000007a076e7212 */ /* 0x000fe400078e3cff */
[--C-:B------:R-:W-:Y:S01]  /*1cb0*/  IADD3 R112, R112, R4, R13.reuse ;  /* 0x0000000470707210 */ /* 0x100fe20007ffe00d */
[----:B------:R-:W-:Y:S01]  /*1cc0*/  IMAD.MOV.U32 R4, RZ, RZ, c[0x0][0x280] ;  /* 0x0000a000ff047624 */ /* 0x000fe200078e00ff */
[--C-:B------:R-:W-:Y:S01]  /*1cd0*/  IADD3 R110, R110, R0, R13.reuse ;  /* 0x000000006e6e7210 */ /* 0x100fe20007ffe00d */
[----:B------:R-:W-:Y:S01]  /*1ce0*/  IMAD.MOV.U32 R0, RZ, RZ, c[0x0][0x1e0] ;  /* 0x00007800ff007624 */ /* 0x000fe200078e00ff */
[----:B------:R-:W-:Y:S01]  /*1cf0*/  IADD3 R114, R114, R5, R13 ;  /* 0x0000000572727210 */ /* 0x000fe20007ffe00d */
[----:B------:R-:W-:Y:S01]  /*1d00*/  IMAD.SHL.U32 R109, R4, 0x40, RZ ;  /* 0x00000040046d7824 */ /* 0x000fe200078e00ff */
[----:B------:R-:W-:Y:S01]  /*1d10*/  LOP3.LUT R5, R123, 0x18, R24, 0xf8, !PT ;  /* 0x000000187b057812 */ /* 0x000fe200078ef818 */
[----:B------:R-:W-:Y:S01]  /*1d20*/  IMAD.SHL.U32 R117, R0, 0x40, RZ ;  /* 0x0000004000757824 */ /* 0x000fe200078e00ff */
[----:B------:R-:W-:-:S02]  /*1d30*/  SHF.L.U64.HI R107, R4, R115, c[0x0][0x284] ;  /* 0x0000a100046b7619 */ /* 0x000fc40000010273 */
[----:B------:R-:W-:Y:S02]  /*1d40*/  SHF.L.U64.HI R115, R0, R115, c[0x0][0x1e4] ;  /* 0x0000790000737619 */ /* 0x000fe40000010273 */
[----:B------:R-:W-:Y:S02]  /*1d50*/  P2R R0, PR, RZ, 0x1 ;  /* 0x00000001ff007803 */ /* 0x000fe40000000000 */
[----:B------:R-:W-:Y:S02]  /*1d60*/  LOP3.LUT R0, R5, R122, RZ, 0x3c, !PT ;  /* 0x0000007a05007212 */ /* 0x000fe400078e3cff */
[----:B------:R-:W-:Y:S02]  /*1d70*/  LOP3.LUT R116, R116, 0xfffffff8, RZ, 0xc0, !PT ;  /* 0xfffffff874747812 */ /* 0x000fe400078ec0ff */
[----:B------:R-:W-:Y:S02]  /*1d80*/  LOP3.LUT R137, R138, 0xfffffff8, RZ, 0xc0, !PT ;  /* 0xfffffff88a897812 */ /* 0x000fe400078ec0ff */
[----:B------:R-:W-:-:S02]  /*1d90*/  LOP3.LUT R133, R2, 0xfffffff8, RZ, 0xc0, !PT ;  /* 0xfffffff802857812 */ /* 0x000fc400078ec0ff */
[----:B------:R-:W-:Y:S02]  /*1da0*/  LOP3.LUT P0, RZ, R124, 0x4, RZ, 0xc0, !PT ;  /* 0x000000047cff7812 */ /* 0x000fe4000780c0ff */
[----:B------:R-:W-:Y:S02]  /*1db0*/  SHF.R.S32.HI R135, RZ, 0x3, R2 ;  /* 0x00000003ff877819 */ /* 0x000fe40000011402 */
[----:B------:R-:W-:Y:S02]  /*1dc0*/  IADD3 R0, R13, R0, RZ ;  /* 0x000000000d007210 */ /* 0x000fe40007ffe0ff */
[----:B------:R-:W-:Y:S02]  /*1dd0*/  SHF.R.S32.HI R136, RZ, 0x1f, R116 ;  /* 0x0000001fff887819 */ /* 0x000fe40000011474 */
[----:B------:R-:W-:Y:S02]  /*1de0*/  SHF.R.S32.HI R138, RZ, 0x3, R138 ;  /* 0x00000003ff8a7819 */ /* 0x000fe4000001148a */
[----:B------:R-:W-:-:S02]  /*1df0*/  SHF.R.S32.HI R134, RZ, 0x1f, R137 ;  /* 0x0000001fff867819 */ /* 0x000fc40000011489 */
[----:B------:R-:W-:Y:S02]  /*1e00*/  SHF.R.S32.HI R132, RZ, 0x1f, R133 ;  /* 0x0000001fff847819 */ /* 0x000fe40000011485 */
[----:B------:R-:W-:Y:S02]  /*1e10*/  P2R R2, PR, RZ, 0x1 ;  /* 0x00000001ff027803 */ /* 0x000fe40000000000 */
.L_x_966:
[----:B------:R-:W-:Y:S01]  /*1e20*/  LOP3.LUT P1, RZ, R124, 0x4, RZ, 0xc0, !PT ;  /* 0x000000047cff7812 */ /* 0x000fe2000782c0ff */
[----:B------:R-:W-:Y:S01]  /*1e30*/  IMAD R2, R53, 0x3000, R0 ;  /* 0x0000300035027824 */ /* 0x000fe200078e0200 */
[----:B------:R-:W-:Y:S01]  /*1e40*/  SHF.R.S32.HI R4, RZ, 0x1f, R12 ;  /* 0x0000001fff047819 */ /* 0x000fe2000001140c */
[----:B------:R-:W-:Y:S04]  /*1e50*/  DEPBAR.LE SB0, 0x2 ;  /* 0x000080800000791a */ /* 0x000fe80000000000 */
[C---:B------:R-:W-:Y:S01]  /*1e60*/  IADD3 R139, R2.reuse, 0x20, RZ ;  /* 0x00000020028b7810 */ /* 0x040fe20007ffe0ff */
[----:B------:R-:W-:Y:S01]  /*1e70*/  BAR.SYNC.DEFER_BLOCKING 0x0 ;  /* 0x0000000000007b1d */ /* 0x000fe20000010000 */
[C---:B------:R-:W-:Y:S01]  /*1e80*/  LEA R141, R2.reuse, 0x100, 0x1 ;  /* 0x00000100028d7811 */ /* 0x040fe200078e08ff */
[-C--:B-1----:R-:W-:Y:S02]  /*1e90*/  IMAD R5, R115, R12.reuse, RZ ;  /* 0x0000000c73057224 */ /* 0x082fe400078e02ff */
[----:B------:R-:W-:Y:S01]  /*1ea0*/  IMAD.WIDE.U32 R26, R117, R12, RZ ;  /* 0x0000000c751a7225 */ /* 0x000fe200078e00ff */
[----:B------:R-:W-:Y:S02]  /*1eb0*/  @P1 IADD3 R139, R2, -0x20, RZ ;  /* 0xffffffe0028b1810 */ /* 0x000fe40007ffe0ff */
[----:B------:R-:W-:Y:S01]  /*1ec0*/  ISETP.GE.AND P1, PT, R100, 0x1, PT ;  /* 0x000000016400780c */ /* 0x000fe20003f26270 */
[----:B------:R-:W-:Y:S01]  /*1ed0*/  IMAD R5, R4, R117, R5 ;  /* 0x0000007504057224 */ /* 0x000fe200078e0205 */
[----:B------:R-:W-:Y:S02]  /*1ee0*/  IADD3 R6, P0, R99, R26, RZ ;  /* 0x0000001a63067210 */ /* 0x000fe40007f1e0ff */
[----:B------:R-:W-:Y:S01]  /*1ef0*/  LEA R139, R139, 0x100, 0x1 ;  /* 0x000001008b8b7811 */ /* 0x000fe200078e08ff */
[----:B------:R-:W-:Y:S04]  /*1f00*/  IMAD.IADD R5, R27, 0x1, R5 ;  /* 0x000000011b057824 */ /* 0x000fe800078e0205 */
[----:B------:R-:W-:Y:S01]  /*1f10*/  IMAD.X R3, R5, 0x1, R98, P0 ;  /* 0x0000000105037824 */ /* 0x000fe200000e0662 */
[C---:B------:R-:W-:Y:S04]  /*1f20*/  LEA R80, P0, R6.reuse, c[0x0][0x1c8], 0x1 ;  /* 0x0000720006507a11 */ /* 0x040fe800078008ff */
[----:B------:R-:W-:Y:S01]  /*1f30*/  LEA.HI.X R81, R6, c[0x0][0x1cc], R3, 0x1, P0 ;  /* 0x0000730006517a11 */ /* 0x000fe200000f0c03 */
[----:B------:R-:W-:Y:S01]  /*1f40*/  BSSY B1, `(.L_x_942) ;  /* 0x00003b5000017945 */ /* 0x000fe20003800000 */
[----:B-----5:R-:W-:-:S05]  /*1f50*/  @!P1 BRA `(.L_x_943) ;  /* 0x000039d000009947 */ /* 0x020fca0003800000 */
[-C--:B------:R-:W-:Y:S01]  /*1f60*/  IMAD R21, R107, R12.reuse, RZ ;  /* 0x0000000c6b157224 */ /* 0x080fe200078e02ff */
[----:B------:R-:W-:Y:S01]  /*1f70*/  ISETP.NE.AND P0, PT, RZ, UR4, PT ;  /* 0x00000004ff007c0c */ /* 0x000fe2000bf05270 */
        /* <DEDUP_REMOVED lines=45> */
[----:B------:R-:W-:-:S13]  /*2250*/  ISETP.GE.AND P0, PT, R22, c[0x0][0x27c], PT ;  /* 0x00009f0016007a0c */ /* 0x000fda0003f06270 */
[----:B------:R1:W5:Y:S04]  /*2260*/  @!P0 LDG.E.64 R46, [R26.64] ;  /* 0x000000061a2e8981 */ /* 0x000368000c1e1b00 */
[----:B------:R1:W5:Y:S01]  /*2270*/  @!P0 LDG.E.64 R78, [R4.64] ;  /* 0x00000006044e8981 */ /* 0x000362000c1e1b00 */
[----:B------:R-:W-:-:S13]  /*2280*/  ISETP.GE.AND P0, PT, R20, c[0x0][0x27c], PT ;  /* 0x00009f0014007a0c */ /* 0x000fda0003f06270 */
[----:B------:R1:W5:Y:S04]  /*2290*/  @!P0 LDG.E.64 R48, [R26.64+0x20] ;  /* 0x000020061a308981 */ /* 0x000368000c1e1b00 */
[----:B------:R1:W5:Y:S01]  /*22a0*/  @!P0 LDG.E.64 R76, [R4.64+0x20] ;  /* 0x00002006044c8981 */ /* 0x000362000c1e1b00 */
        /* <DEDUP_REMOVED lines=11> */
[----:B------:R1:W5:Y:S02]  /*2360*/  @!P0 LDG.E.64 R60, [R4.64+0xa0] ;  /* 0x0000a006043c8981 */ /* 0x000364000c1e1b00 */
.L_x_946:
[----:B------:R-:W-:Y:S05]  /*2370*/  BSYNC B0 ;  /* 0x0000000000007941 */ /* 0x000fea0003800000 */
.L_x_945:
[----:B------:R-:W-:-:S05]  /*2380*/  @P1 BRA `(.L_x_947) ;  /* 0x0000370000001947 */ /* 0x000fca0003800000 */
[----:B------:R-:W-:Y:S01]  /*2390*/  ISETP.GE.AND P0, PT, R24, c[0x0][0x1d4], PT ;  /* 0x0000750018007a0c */ /* 0x000fe20003f06270 */
[----:B-----5:R-:W-:Y:S01]  /*23a0*/  IMAD.MOV.U32 R3, RZ, RZ, R34 ;  /* 0x000000ffff037224 */ /* 0x020fe200078e0022 */
[----:B------:R-:W-:Y:S01]  /*23b0*/  BSSY B0, `(.L_x_948) ;  /* 0x0000060000007945 */ /* 0x000fe20003800000 */
[----:B------:R-:W-:Y:S02]  /*23c0*/  IMAD.MOV.U32 R2, RZ, RZ, R35 ;  /* 0x000000ffff027224 */ /* 0x000fe400078e0023 */
[----:B------:R-:W-:Y:S01]  /*23d0*/  IMAD.MOV.U32 R29, RZ, RZ, R60 ;  /* 0x000000ffff1d7224 */ /* 0x000fe200078e003c */
[----:B------:R-:W-:Y:S01]  /*23e0*/  PRMT R9, R3, 0x7610, R9 ;  /* 0x0000761003097816 */ /* 0x000fe20000000009 */
[----:B------:R-:W-:Y:S01]  /*23f0*/  IMAD.MOV.U32 R28, RZ, RZ, R61 ;  /* 0x000000ffff1c7224 */ /* 0x000fe200078e003d */
[----:B------:R-:W-:Y:S01]  /*2400*/  PRMT R8, R2, 0x7610, R8 ;  /* 0x0000761002087816 */ /* 0x000fe20000000008 */
        /* <DEDUP_REMOVED lines=90> */
.L_x_949:
[----:B------:R-:W-:Y:S05]  /*29b0*/  BSYNC B0 ;  /* 0x0000000000007941 */ /* 0x000fea0003800000 */
.L_x_948:
[----:B------:R-:W-:Y:S01]  /*29c0*/  ISETP.GE.AND P0, PT, R15, c[0x0][0x1d4], PT ;  /* 0x000075000f007a0c */ /* 0x000fe20003f06270 */
[----:B------:R-:W-:-:S12]  /*29d0*/  BSSY B0, `(.L_x_950) ;  /* 0x0000035000007945 */ /* 0x000fd80003800000 */
[----:B------:R-:W-:-:S05]  /*29e0*/  @P0 BRA `(.L_x_951) ;  /* 0x0000033000000947 */ /* 0x000fca0003800000 */
[----:B------:R-:W-:Y:S01]  /*29f0*/  ISETP.GE.AND P0, PT, R20, c[0x0][0x27c], PT ;  /* 0x00009f0014007a0c */ /* 0x000fe20003f06270 */
[----:B-1----:R-:W1:-:S12]  /*2a00*/  LDS.128 R28, [R139+0xc000] ;  /* 0x00c000008b1c7984 */ /* 0x002e580000000c00 */
        /* <DEDUP_REMOVED lines=49> */
.L_x_951:
[----:B------:R-:W-:Y:S05]  /*2d20*/  BSYNC B0 ;  /* 0x0000000000007941 */ /* 0x000fea0003800000 */
.L_x_950:
        /* <DEDUP_REMOVED lines=54> */
.L_x_953:
[----:B------:R-:W-:Y:S05]  /*3090*/  BSYNC B0 ;  /* 0x0000000000007941 */ /* 0x000fea0003800000 */
.L_x_952:
        /* <DEDUP_REMOVED lines=54> */
.L_x_955:
[----:B------:R-:W-:Y:S05]  /*3400*/  BSYNC B0 ;  /* 0x0000000000007941 */ /* 0x000fea0003800000 */
.L_x_954:
        /* <DEDUP_REMOVED lines=23> */
[C---:B------:R-:W-:Y:S01]  /*3580*/  @!P0 SHF.L.U32 R39, R31.reuse, 0x10, RZ ;  /* 0x000000101f278819 */ /* 0x040fe200000006ff */
        /* <DEDUP_REMOVED lines=30> */
.L_x_957:
[----:B------:R-:W-:Y:S05]  /*3770*/  BSYNC B0 ;  /* 0x0000000000007941 */ /* 0x000fea0003800000 */
.L_x_956:
[----:B------:R-:W-:-:S13]  /*3780*/  ISETP.GE.AND P0, PT, R119, c[0x0][0x1d4], PT ;  /* 0x0000750077007a0c */ /* 0x000fda0003f06270 */
        /* <DEDUP_REMOVED lines=53> */
.L_x_944:
        /* <DEDUP_REMOVED lines=36> */
[----:B------:R1:W5:Y:S04]  /*3d20*/  @!P0 LDG.E.128 R44, [R32.64] ;  /* 0x00000006202c8981 */ /* 0x000368000c1e1d00 */
[----:B------:R1:W5:Y:S01]  /*3d30*/  @!P0 LDG.E.128 R56, [R2.64] ;  /* 0x0000000602388981 */ /* 0x000362000c1e1d00 */
[----:B------:R-:W-:-:S13]  /*3d40*/  ISETP.GE.AND P0, PT, R15, c[0x0][0x27c], PT ;  /* 0x00009f000f007a0c */ /* 0x000fda0003f06270 */
[----:B------:R1:W5:Y:S04]  /*3d50*/  @!P0 LDG.E.128 R36, [R32.64+0x40] ;  /* 0x0000400620248981 */ /* 0x000368000c1e1d00 */
[----:B------:R1:W5:Y:S01]  /*3d60*/  @!P0 LDG.E.128 R76, [R2.64+0x40] ;  /* 0x00004006024c8981 */ /* 0x000362000c1e1d00 */
[----:B------:R-:W-:-:S13]  /*3d70*/  ISETP.GE.AND P0, PT, R14, c[0x0][0x27c], PT ;  /* 0x00009f000e007a0c */ /* 0x000fda0003f06270 */
[----:B------:R1:W5:Y:S04]  /*3d80*/  @!P0 LDG.E.128 R28, [R32.64+0x80] ;  /* 0x00008006201c8981 */ /* 0x000368000c1e1d00 */
[----:B------:R1:W5:Y:S02]  /*3d90*/  @!P0 LDG.E.128 R72, [R2.64+0x80] ;  /* 0x0000800602488981 */ /* 0x000364000c1e1d00 */
.L_x_959:
[----:B------:R-:W-:Y:S05]  /*3da0*/  BSYNC B0 ;  /* 0x0000000000007941 */ /* 0x000fea0003800000 */
.L_x_958:
[----:B------:R-:W-:Y:S04]  /*3db0*/  IADD3 R167, P0, R164, R26, RZ ;  /* 0x0000001aa4a77210 */ /* 0x000fe80007f1e0ff */
[----:B------:R-:W-:Y:S01]  /*3dc0*/  IADD3.X R166, R5, R102, RZ, P0, !PT ;  /* 0x0000006605a67210 */ /* 0x000fe200007fe4ff */
[----:B------:R-:W-:-:S05]  /*3dd0*/  @P1 BRA `(.L_x_947) ;  /* 0x00001cb000001947 */ /* 0x000fca0003800000 */
[----:B------:R-:W-:Y:S01]  /*3de0*/  ISETP.GE.AND P0, PT, R24, c[0x0][0x1d4], PT ;  /* 0x0000750018007a0c */ /* 0x000fe20003f06270 */
[----:B-----5:R-:W-:Y:S01]  /*3df0*/  IMAD.MOV.U32 R5, RZ, RZ, R30 ;  /* 0x000000ffff057224 */ /* 0x020fe200078e001e */
[----:B------:R-:W-:Y:S01]  /*3e00*/  IADD3 R171, -R108, c[0x0][0x1d4], RZ ;  /* 0x000075006cab7a10 */ /* 0x000fe20007ffe1ff */
[----:B------:R-:W-:Y:S01]  /*3e10*/  IMAD.MOV.U32 R4, RZ, RZ, R31 ;  /* 0x000000ffff047224 */ /* 0x000fe200078e001f */
[----:B------:R-:W-:Y:S01]  /*3e20*/  BSSY B0, `(.L_x_960) ;  /* 0x00000a9000007945 */ /* 0x000fe20003800000 */
        /* <DEDUP_REMOVED lines=32> */
[----:B------:R-:W-:Y:S01]  /*4030*/  ISETP.NE.AND P2, PT, R126, RZ, PT ;  /* 0x000000ff7e00720c */ /* 0x000fe20003f45270 */
[----:B------:R-:W-:Y:S01]  /*4040*/  IMAD.MOV.U32 R55, RZ, RZ, R56 ;  /* 0x000000ffff377224 */ /* 0x000fe200078e0038 */
[----:B------:R-:W-:Y:S01]  /*4050*/  IADD3 R175, P1, P0, R156, R167, R116 ;  /* 0x000000a79caf7210 */ /* 0x000fe2000783e074 */
[----:B------:R-:W-:Y:S01]  /*4060*/  IMAD.MOV.U32 R50, RZ, RZ, R44 ;  /* 0x000000ffff327224 */ /* 0x000fe200078e002c */
[----:B------:R-:W-:Y:S01]  /*4070*/  SEL R173, R108, R171, !P2 ;  /* 0x000000ab6cad7207 */ /* 0x000fe20005000000 */
[----:B------:R-:W-:Y:S01]  /*4080*/  IMAD.MOV.U32 R49, RZ, RZ, R45 ;  /* 0x000000ffff317224 */ /* 0x000fe200078e002d */
[----:B------:R-:W-:Y:S01]  /*4090*/  IADD3.X R172, R101, R166, R136, P1, P0 ;  /* 0x000000a665ac7210 */ /* 0x000fe20000fe0488 */
[----:B------:R-:W-:Y:S01]  /*40a0*/  IMAD.MOV.U32 R62, RZ, RZ, R58 ;  /* 0x000000ffff3e7224 */ /* 0x000fe200078e003a */
[----:B------:R-:W-:Y:S01]  /*40b0*/  SHF.R.S32.HI R168, RZ, 0x1f, R173 ;  /* 0x0000001fffa87819 */ /* 0x000fe200000114ad */
[----:B------:R-:W-:Y:S01]  /*40c0*/  IMAD.MOV.U32 R68, RZ, RZ, R59 ;  /* 0x000000ffff447224 */ /* 0x000fe200078e003b */
[----:B------:R-:W-:Y:S02]  /*40d0*/  MOV R54, R57 ;  /* 0x0000003900367202 */ /* 0x000fe40000000f00 */
[----:B------:R-:W-:Y:S04]  /*40e0*/  LEA.HI R173, R168, R173, RZ, 0x4 ;  /* 0x000000ada8ad7211 */ /* 0x000fe800078f20ff */
[----:B------:R-:W-:Y:S04]  /*40f0*/  LEA.HI.SX32 R176, R173, R118, 0x1c ;  /* 0x00000076adb07211 */ /* 0x000fe800078fe2ff */
[----:B------:R-:W-:Y:S01]  /*4100*/  SHF.R.S32.HI R177, RZ, 0x1f, R176 ;  /* 0x0000001fffb17819 */ /* 0x000fe200000114b0 */
[----:B------:R-:W-:Y:S03]  /*4110*/  IMAD.SHL.U32 R170, R176, 0x8, RZ ;  /* 0x00000008b0aa7824 */ /* 0x000fe600078e00ff */
[----:B------:R-:W-:Y:S02]  /*4120*/  LEA.HI R177, R177, R176, RZ, 0x3 ;  /* 0x000000b0b1b17211 */ /* 0x000fe400078f18ff */
[----:B------:R-:W-:Y:S02]  /*4130*/  ISETP.GE.AND P1, PT, R170, c[0x0][0x1d4], PT ;  /* 0x00007500aa007a0c */ /* 0x000fe40003f26270 */
[--C-:B------:R-:W-:Y:S01]  /*4140*/  LOP3.LUT R179, R123, 0x38, R170.reuse, 0xf8, !PT ;  /* 0x000000387bb37812 */ /* 0x100fe200078ef8aa */
[----:B------:R-:W-:Y:S03]  /*4150*/  IMAD.SHL.U32 R177, R177, 0x200, RZ ;  /* 0x00000200b1b17824 */ /* 0x000fe600078e00ff */
[----:B------:R-:W-:Y:S02]  /*4160*/  LOP3.LUT R176, R179, R122, RZ, 0x3c, !PT ;  /* 0x0000007ab3b07212 */ /* 0x000fe400078e3cff */
[----:B------:R-:W-:Y:S04]  /*4170*/  LOP3.LUT R177, R177, 0x7ffff000, RZ, 0xc0, !PT ;  /* 0x7ffff000b1b17812 */ /* 0x000fe800078ec0ff */
[----:B------:R-:W-:Y:S02]  /*4180*/  IADD3 R176, R176, R177, R13 ;  /* 0x000000b1b0b07210 */ /* 0x000fe40007ffe00d */
[--C-:B------:R-:W-:Y:S02]  /*4190*/  @!P1 SHF.R.S32.HI R168, RZ, 0x1f, R170.reuse ;  /* 0x0000001fffa89819 */ /* 0x100fe400000114aa */
[----:B------:R-:W-:Y:S01]  /*41a0*/  @!P1 IADD3 R173, P2, P0, R156, R167, R170 ;  /* 0x000000a79cad9210 */ /* 0x000fe2000785e0aa */
[----:B------:R-:W-:Y:S02]  /*41b0*/  IMAD.IADD R177, R169, 0x1, R176 ;  /* 0x00000001a9b17824 */ /* 0x000fe400078e02b0 */
[----:B------:R-:W-:Y:S01]  /*41c0*/  IMAD.IADD R176, R114, 0x1, R169 ;  /* 0x0000000172b07824 */ /* 0x000fe200078e02a9 */
[----:B------:R-:W-:Y:S01]  /*41d0*/  @!P1 IADD3.X R168, R101, R166, R168, P2, P0 ;  /* 0x000000a665a89210 */ /* 0x000fe200017e04a8 */
[----:B------:R-:W-:Y:S01]  /*41e0*/  IMAD.SHL.U32 R170, R177, 0x2, RZ ;  /* 0x00000002b1aa7824 */ /* 0x000fe200078e00ff */
[C---:B------:R-:W-:Y:S04]  /*41f0*/  LEA R174, P0, R175.reuse, c[0x0][0x1c8], 0x1 ;  /* 0x00007200afae7a11 */ /* 0x040fe800078008ff */
[----:B------:R-:W-:Y:S01]  /*4200*/  LEA.HI.X R175, R175, c[0x0][0x1cc], R172, 0x1, P0 ;  /* 0x00007300afaf7a11 */ /* 0x000fe200000f0cac */
[----:B------:R-:W1:Y:S01]  /*4210*/  LDS.128 R32, [R170+0xc100] ;  /* 0x00c10000aa207984 */ /* 0x000e620000000c00 */
[C---:B------:R-:W-:Y:S04]  /*4220*/  @!P1 LEA R172, P0, R173.reuse, c[0x0][0x1c8], 0x1 ;  /* 0x00007200adac9a11 */ /* 0x040fe800078008ff */
[----:B------:R-:W-:Y:S01]  /*4230*/  @!P1 LEA.HI.X R173, R173, c[0x0][0x1cc], R168, 0x1, P0 ;  /* 0x00007300adad9a11 */ /* 0x000fe200000f0ca8 */
[----:B------:R-:W-:Y:S01]  /*4240*/  IMAD.SHL.U32 R168, R176, 0x2, RZ ;  /* 0x00000002b0a87824 */ /* 0x000fe200078e00ff */
[----:B------:R-:W-:Y:S04]  /*4250*/  ISETP.GE.AND P0, PT, R24, c[0x0][0x27c], PT ;  /* 0x00009f0018007a0c */ /* 0x000fe80003f06270 */
[----:B------:R2:W3:Y:S09]  /*4260*/  LDS.128 R80, [R168+0xc100] ;  /* 0x00c10000a8507984 */ /* 0x0004f20000000c00 */
[----:B------:R-:W-:Y:S01]  /*4270*/  @!P0 SHF.R.U64 R51, R44, 0x10, R45 ;  /* 0x000000102c338819 */ /* 0x000fe2000000122d */
[----:B------:R-:W-:Y:S01]  /*4280*/  IMAD.MOV.U32 R44, RZ, RZ, R47 ;  /* 0x000000ffff2c7224 */ /* 0x000fe200078e002f */
[----:B------:R-:W-:Y:S01]  /*4290*/  @!P0 SHF.R.U32.HI R52, RZ, 0x10, R45 ;  /* 0x00000010ff348819 */ /* 0x000fe2000001162d */
[----:B------:R-:W-:Y:S01]  /*42a0*/  IMAD.MOV.U32 R45, RZ, RZ, R46 ;  /* 0x000000ffff2d7224 */ /* 0x000fe200078e002e */
[----:B------:R-:W-:Y:S02]  /*42b0*/  @!P0 PRMT R50, R50, 0x5410, R51 ;  /* 0x0000541032328816 */ /* 0x000fe40000000033 */
[----:B------:R-:W-:Y:S02]  /*42c0*/  @!P0 PRMT R49, R49, 0x5410, R52 ;  /* 0x0000541031318816 */ /* 0x000fe40000000034 */
[--C-:B------:R-:W-:Y:S02]  /*42d0*/  @!P0 SHF.R.U64 R61, R58, 0x10, R59.reuse ;  /* 0x000000103a3d8819 */ /* 0x100fe4000000123b */
[----:B------:R-:W-:Y:S02]  /*42e0*/  @!P0 SHF.R.U32.HI R59, RZ, 0x10, R59 ;  /* 0x00000010ff3b8819 */ /* 0x000fe4000001163b */
[----:B------:R-:W-:Y:S02]  /*42f0*/  @!P0 PRMT R62, R62, 0x5410, R61 ;  /* 0x000054103e3e8816 */ /* 0x000fe4000000003d */
[----:B------:R-:W-:Y:S02]  /*4300*/  @!P0 PRMT R68, R68, 0x5410, R59 ;  /* 0x0000541044448816 */ /* 0x000fe4000000003b */
[--C-:B------:R-:W-:Y:S01]  /*4310*/  @!P0 SHF.R.U64 R56, R56, 0x10, R57.reuse ;  /* 0x0000001038388819 */ /* 0x100fe20000001239 */
[----:B------:R-:W-:Y:S01]  /*4320*/  @!P0 IMAD.U32 R60, R62, 0x10000, RZ ;  /* 0x000100003e3c8824 */ /* 0x000fe200078e00ff */
[----:B------:R-:W-:Y:S01]  /*4330*/  @!P0 SHF.R.U32.HI R57, RZ, 0x10, R57 ;  /* 0x00000010ff398819 */ /* 0x000fe20000011639 */
[----:B------:R-:W-:Y:S01]  /*4340*/  @!P0 IMAD.U32 R63, R68, 0x10000, RZ ;  /* 0x00010000443f8824 */ /* 0x000fe200078e00ff */
[----:B------:R-:W-:Y:S01]  /*4350*/  @!P0 PRMT R56, R55, 0x5410, R56 ;  /* 0x0000541037388816 */ /* 0x000fe20000000038 */
[----:B-1----:R-:W-:Y:S01]  /*4360*/  @!P0 IMAD.U32 R52, R32, 0x10000, RZ ;  /* 0x0001000020348824 */ /* 0x002fe200078e00ff */
[----:B------:R-:W-:Y:S01]  /*4370*/  @!P0 PRMT R58, R54, 0x5410, R57 ;  /* 0x00005410363a8816 */ /* 0x000fe20000000039 */
[----:B------:R-:W-:Y:S01]  /*4380*/  @!P0 IMAD.U32 R51, R33, 0x10000, RZ ;  /* 0x0001000021338824 */ /* 0x000fe200078e00ff */
[----:B------:R-:W-:Y:S02]  /*4390*/  @!P0 SHF.L.U32 R55, R56, 0x10, RZ ;  /* 0x0000001038378819 */ /* 0x000fe400000006ff */
[----:B------:R-:W-:Y:S01]  /*43a0*/  @!P0 LOP3.LUT R62, R62, 0xffff0000, RZ, 0xc0, !PT ;  /* 0xffff00003e3e8812 */ /* 0x000fe200078ec0ff */
[C---:B------:R-:W-:Y:S01]  /*43b0*/  @!P0 IMAD.U32 R57, R58.reuse, 0x10000, RZ ;  /* 0x000100003a398824 */ /* 0x040fe200078e00ff */
[----:B------:R-:W-:Y:S01]  /*43c0*/  @!P0 LOP3.LUT R58, R58, 0xffff0000, RZ, 0xc0, !PT ;  /* 0xffff00003a3a8812 */ /* 0x000fe200078ec0ff */
[----:B--2---:R-:W-:Y:S01]  /*43d0*/  @!P0 FMUL.FTZ R168, R52, R55 ;  /* 0x0000003734a88220 */ /* 0x004fe20000410000 */
[----:B------:R-:W-:Y:S01]  /*43e0*/  @!P0 LOP3.LUT R68, R68, 0xffff0000, RZ, 0xc0, !PT ;  /* 0xffff000044448812 */ /* 0x000fe200078ec0ff */
[----:B---3--:R-:W-:Y:S01]  /*43f0*/  @!P0 IMAD.U32 R54, R80, 0x10000, RZ ;  /* 0x0001000050368824 */ /* 0x008fe200078e00ff */
[----:B------:R-:W-:Y:S01]  /*4400*/  @!P0 SHF.L.U32 R59, R81, 0x10, RZ ;  /* 0x00000010513b8819 */ /* 0x000fe200000006ff */
[----:B------:R-:W-:Y:S01]  /*4410*/  @!P0 FMUL.FTZ R170, R51, R57 ;  /* 0x0000003933aa8220 */ /* 0x000fe20000410000 */
[C---:B------:R-:W-:Y:S01]  /*4420*/  @!P0 LOP3.LUT R64, R82.reuse, 0xffff0000, RZ, 0xc0, !PT ;  /* 0xffff000052408812 */ /* 0x040fe200078ec0ff */
[----:B------:R-:W-:Y:S01]  /*4430*/  @!P0 IMAD.U32 R61, R82, 0x10000, RZ ;  /* 0x00010000523d8824 */ /* 0x000fe200078e00ff */
[C---:B------:R-:W-:Y:S01]  /*4440*/  @!P0 LOP3.LUT R65, R83.reuse, 0xffff0000, RZ, 0xc0, !PT ;  /* 0xffff000053418812 */ /* 0x040fe200078ec0ff */
[----:B------:R-:W-:Y:S01]  /*4450*/  @!P0 IMAD.U32 R66, R83, 0x10000, RZ ;  /* 0x0001000053428824 */ /* 0x000fe200078e00ff */
[--C-:B------:R-:W-:Y:S02]  /*4460*/  @!P0 SHF.R.U64 R46, R46, 0x10, R47.reuse ;  /* 0x000000102e2e8819 */ /* 0x100fe4000000122f */
[----:B------:R-:W-:Y:S02]  /*4470*/  @!P0 SHF.R.U32.HI R47, RZ, 0x10, R47 ;  /* 0x00000010ff2f8819 */ /* 0x000fe4000001162f */
[----:B------:R-:W-:Y:S01]  /*4480*/  @!P0 PRMT R45, R45, 0x5410, R46 ;  /* 0x000054102d2d8816 */ /* 0x000fe2000000002e */
[----:B------:R-:W-:Y:S01]  /*4490*/  @!P0 IMAD.U32 R46, R49, 0x10000, RZ ;  /* 0x00010000312e8824 */ /* 0x000fe200078e00ff */
[----:B------:R-:W-:Y:S01]  /*44a0*/  @!P0 PRMT R44, R44, 0x5410, R47 ;  /* 0x000054102c2c8816 */ /* 0x000fe2000000002f */
[----:B------:R-:W-:Y:S02]  /*44b0*/  @!P0 IMAD.U32 R47, R50, 0x10000, RZ ;  /* 0x00010000322f8824 */ /* 0x000fe400078e00ff */
[----:B------:R-:W-:Y:S01]  /*44c0*/  @!P0 FMUL.FTZ R4, R51, R46 ;  /* 0x0000002e33048220 */ /* 0x000fe20000410000 */
[----:B------:R-:W-:Y:S01]  /*44d0*/  @!P0 LOP3.LUT R51, R33, 0xffff0000, RZ, 0xc0, !PT ;  /* 0xffff000021338812 */ /* 0x000fe200078ec0ff */
[-C--:B------:R-:W-:Y:S01]  /*44e0*/  @!P0 FMUL.FTZ R2, R52, R47.reuse ;  /* 0x0000002f34028220 */ /* 0x080fe20000410000 */
[----:B------:R-:W-:Y:S01]  /*44f0*/  @!P0 LOP3.LUT R52, R32, 0xffff0000, RZ, 0xc0, !PT ;  /* 0xffff000020348812 */ /* 0x000fe200078ec0ff */
        /* <DEDUP_REMOVED lines=8> */
[-C--:B------:R-:W-:Y:S01]  /*4580*/  @!P0 FMUL.FTZ R3, R52, R47.reuse ;  /* 0x0000002f34038220 */ /* 0x080fe20000410000 */
[----:B------:R-:W-:Y:S01]  /*4590*/  @!P0 LOP3.LUT R50, R34, 0xffff0000, RZ, 0xc0, !PT ;  /* 0xffff000022328812 */ /* 0x000fe200078ec0ff */
[----:B------:R-:W-:Y:S01]  /*45a0*/  @!P0 FMUL.FTZ R179, R52, R54 ;  /* 0x0000003634b38220 */ /* 0x000fe20000410000 */
[----:B------:R-:W-:Y:S01]  /*45b0*/  @!P0 LOP3.LUT R46, R49, 0xffff0000, RZ, 0xc0, !PT ;  /* 0xffff0000312e8812 */ /* 0x000fe200078ec0ff */
[----:B------:R-:W-:Y:S02]  /*45c0*/  @!P0 FFMA.FTZ R3, R54, R56, R3 ;  /* 0x0000003836038223 */ /* 0x000fe40000010003 */
[----:B------:R-:W-:Y:S02]  /*45d0*/  @!P0 FFMA.FTZ R179, R56, R47, -R179 ;  /* 0x0000002f38b38223 */ /* 0x000fe400000108b3 */
[----:B------:R-:W-:Y:S02]  /*45e0*/  @!P0 IMAD.U32 R47, R34, 0x10000, RZ ;  /* 0x00010000222f8824 */ /* 0x000fe400078e00ff */
[----:B------:R-:W-:Y:S01]  /*45f0*/  @!P0 FMUL.FTZ R5, R51, R46 ;  /* 0x0000002e33058220 */ /* 0x000fe20000410000 */
[----:B------:R-:W-:Y:S01]  /*4600*/  @!P0 F2FP.BF16.PACK_AB R179, R179, R168 ;  /* 0x000000a8b3b3823e */ /* 0x000fe200000010ff */
[----:B------:R-:W-:Y:S01]  /*4610*/  @!P0 FFMA.FTZ R177, R55, R46, -R177 ;  /* 0x0000002e37b18223 */ /* 0x000fe200000108b1 */
[----:B------:R-:W-:Y:S01]  /*4620*/  @!P0 F2FP.BF16.PACK_AB R168, R3, R2 ;  /* 0x0000000203a8823e */ /* 0x000fe200000010ff */
[C---:B------:R-:W-:Y:S01]  /*4630*/  @!P0 IMAD.U32 R46, R45.reuse, 0x10000, RZ ;  /* 0x000100002d2e8824 */ /* 0x040fe200078e00ff */
[----:B------:R-:W-:Y:S01]  /*4640*/  @!P0 LOP3.LUT R45, R45, 0xffff0000, RZ, 0xc0, !PT ;  /* 0xffff00002d2d8812 */ /* 0x000fe200078ec0ff */
[----:B------:R-:W-:Y:S01]  /*4650*/  @!P0 FMUL.FTZ R178, R47, R60 ;  /* 0x0000003c2fb28220 */ /* 0x000fe20000410000 */
[----:B------:R-:W-:Y:S01]  /*4660*/  @!P0 F2FP.BF16.PACK_AB R170, R177, R170 ;  /* 0x000000aab1aa823e */ /* 0x000fe200000010ff */
[C---:B------:R-:W-:Y:S02]  /*4670*/  @!P0 FMUL.FTZ R183, R50.reuse, R62 ;  /* 0x0000003e32b78220 */ /* 0x040fe40000410000 */
[-C--:B------:R-:W-:Y:S01]  /*4680*/  @!P0 FMUL.FTZ R6, R47, R46.reuse ;  /* 0x0000002e2f068220 */ /* 0x080fe20000410000 */
[----:B------:R-:W-:Y:S01]  /*4690*/  @!P0 LOP3.LUT R47, R35, 0xffff0000, RZ, 0xc0, !PT ;  /* 0xffff0000232f8812 */ /* 0x000fe200078ec0ff */
        /* <DEDUP_REMOVED lines=9> */
[----:B------:R-:W-:Y:S02]  /*4730*/  @!P0 FFMA.FTZ R4, R57, R59, R4 ;  /* 0x0000003b39048223 */ /* 0x000fe40000010004 */
[----:B------:R-:W-:Y:S02]  /*4740*/  @!P0 FFMA.FTZ R5, R58, R55, R5 ;  /* 0x000000373a058223 */ /* 0x000fe40000010005 */
[-C--:B------:R-:W-:Y:S02]  /*4750*/  @!P0 FFMA.FTZ R176, R66, R45.reuse, -R176 ;  /* 0x0000002d42b08223 */ /* 0x080fe400000108b0 */
        /* <DEDUP_REMOVED lines=18> */
[----:B------:R-:W-:Y:S02]  /*4880*/  @!P0 IMAD.MOV.U32 R34, RZ, RZ, R176 ;  /* 0x000000ffff228224 */ /* 0x000fe400078e00b0 */
[----:B------:R-:W-:Y:S05]  /*4890*/  @!P0 IMAD.MOV.U32 R35, RZ, RZ, R183 ;  /* 0x000000ffff238224 */ /* 0x000fea00078e00b7 */
[----:B------:R1:W-:Y:S02]  /*48a0*/  @!P1 STG.E.128 [R172.64], R32 ;  /* 0x00000020ac009986 */ /* 0x0003e4000c101d06 */
.L_x_961:
[----:B------:R-:W-:Y:S05]  /*48b0*/  BSYNC B0 ;  /* 0x0000000000007941 */ /* 0x000fea0003800000 */
.L_x_960:
[----:B------:R-:W-:Y:S01]  /*48c0*/  ISETP.GE.AND P0, PT, R15, c[0x0][0x1d4], PT ;  /* 0x000075000f007a0c */ /* 0x000fe20003f06270 */
[----:B------:R-:W-:-:S12]  /*48d0*/  BSSY B0, `(.L_x_962) ;  /* 0x0000081000007945 */ /* 0x000fd80003800000 */
[----:B------:R-:W-:-:S05]  /*48e0*/  @P0 BRA `(.L_x_963) ;  /* 0x000007f000000947 */ /* 0x000fca0003800000 */
[----:B------:R-:W-:Y:S02]  /*48f0*/  SEL R63, R108, R171, !P6 ;  /* 0x000000ab6c3f7207 */ /* 0x000fe40007000000 */
[----:B------:R-:W-:Y:S02]  /*4900*/  IADD3 R65, P1, P0, R156, R167, R137 ;  /* 0x000000a79c417210 */ /* 0x000fe4000783e089 */
[----:B------:R-:W-:Y:S02]  /*4910*/  SHF.R.S32.HI R60, RZ, 0x1f, R63 ;  /* 0x0000001fff3c7819 */ /* 0x000fe4000001143f */
[----:B------:R-:W-:Y:S02]  /*4920*/  IADD3.X R62, R101, R166, R134, P1, P0 ;  /* 0x000000a6653e7210 */ /* 0x000fe40000fe0486 */
[----:B------:R-:W-:Y:S04]  /*4930*/  LEA.HI R63, R60, R63, RZ, 0x4 ;  /* 0x0000003f3c3f7211 */ /* 0x000fe800078f20ff */
[----:B------:R-:W-:Y:S04]  /*4940*/  LEA.HI.SX32 R68, R63, R138, 0x1c ;  /* 0x0000008a3f447211 */ /* 0x000fe800078fe2ff */
[----:B-1----:R-:W-:Y:S01]  /*4950*/  SHF.R.S32.HI R173, RZ, 0x1f, R68 ;  /* 0x0000001fffad7819 */ /* 0x002fe20000011444 */
        /* <DEDUP_REMOVED lines=21> */
[----:B------:R-:W2:Y:S09]  /*4ab0*/  LDS.128 R80, [R60+0xc100] ;  /* 0x00c100003c507984 */ /* 0x000eb20000000c00 */
[----:B------:R-:W-:Y:S02]  /*4ac0*/  @!P0 SHF.R.U64 R49, R78, 0x10, R79 ;  /* 0x000000104e318819 */ /* 0x000fe4000000124f */
[----:B------:R-:W-:Y:S02]  /*4ad0*/  @!P0 SHF.R.U64 R45, R36, 0x10, R37 ;  /* 0x00000010242d8819 */ /* 0x000fe40000001225 */
[----:B------:R-:W-:Y:S02]  /*4ae0*/  @!P0 PRMT R86, R86, 0x5410, R49 ;  /* 0x0000541056568816 */ /* 0x000fe40000000031 */
[----:B------:R-:W-:Y:S02]  /*4af0*/  @!P0 SHF.R.U32.HI R36, RZ, 0x10, R37 ;  /* 0x00000010ff248819 */ /* 0x000fe40000011625 */
[--C-:B------:R-:W-:Y:S01]  /*4b00*/  @!P0 SHF.R.U64 R37, R38, 0x10, R39.reuse ;  /* 0x0000001026258819 */ /* 0x100fe20000001227 */
[C---:B------:R-:W-:Y:S01]  /*4b10*/  @!P0 IMAD.U32 R55, R86.reuse, 0x10000, RZ ;  /* 0x0001000056378824 */ /* 0x040fe200078e00ff */
[----:B------:R-:W-:Y:S02]  /*4b20*/  @!P0 SHF.R.U32.HI R38, RZ, 0x10, R39 ;  /* 0x00000010ff268819 */ /* 0x000fe40000011627 */
[----:B------:R-:W-:Y:S02]  /*4b30*/  @!P0 LOP3.LUT R54, R86, 0xffff0000, RZ, 0xc0, !PT ;  /* 0xffff000056368812 */ /* 0x000fe400078ec0ff */
[----:B------:R-:W-:Y:S02]  /*4b40*/  @!P0 PRMT R43, R43, 0x5410, R38 ;  /* 0x000054102b2b8816 */ /* 0x000fe40000000026 */
[----:B------:R-:W-:Y:S02]  /*4b50*/  @!P0 SHF.R.U64 R47, R76, 0x10, R77 ;  /* 0x000000104c2f8819 */ /* 0x000fe4000000124d */
[----:B------:R-:W-:Y:S01]  /*4b60*/  @!P0 PRMT R42, R42, 0x5410, R45 ;  /* 0x000054102a2a8816 */ /* 0x000fe2000000002d */
[C---:B-1----:R-:W-:Y:S01]  /*4b70*/  @!P0 IMAD.U32 R38, R32.reuse, 0x10000, RZ ;  /* 0x0001000020268824 */ /* 0x042fe200078e00ff */
[----:B------:R-:W-:Y:S02]  /*4b80*/  @!P0 LOP3.LUT R39, R32, 0xffff0000, RZ, 0xc0, !PT ;  /* 0xffff000020278812 */ /* 0x000fe400078ec0ff */
[----:B------:R-:W-:Y:S02]  /*4b90*/  @!P0 PRMT R88, R88, 0x5410, R47 ;  /* 0x0000541058588816 */ /* 0x000fe4000000002f */
[----:B------:R-:W-:Y:S02]  /*4ba0*/  @!P0 PRMT R41, R41, 0x5410, R36 ;  /* 0x0000541029298816 */ /* 0x000fe40000000024 */
[C---:B------:R-:W-:Y:S01]  /*4bb0*/  @!P0 LOP3.LUT R46, R88.reuse, 0xffff0000, RZ, 0xc0, !PT ;  /* 0xffff0000582e8812 */ /* 0x040fe200078ec0ff */
[----:B------:R-:W-:Y:S01]  /*4bc0*/  @!P0 IMAD.U32 R47, R88, 0x10000, RZ ;  /* 0x00010000582f8824 */ /* 0x000fe200078e00ff */
[----:B------:R-:W-:Y:S01]  /*4bd0*/  @!P0 LOP3.LUT R36, R42, 0xffff0000, RZ, 0xc0, !PT ;  /* 0xffff00002a248812 */ /* 0x000fe200078ec0ff */
[C---:B--2---:R-:W-:Y:S01]  /*4be0*/  @!P0 IMAD.U32 R44, R80.reuse, 0x10000, RZ ;  /* 0x00010000502c8824 */ /* 0x044fe200078e00ff */
[----:B------:R-:W-:Y:S01]  /*4bf0*/  @!P0 LOP3.LUT R49, R80, 0xffff0000, RZ, 0xc0, !PT ;  /* 0xffff000050318812 */ /* 0x000fe200078ec0ff */
[----:B------:R-:W-:Y:S01]  /*4c00*/  @!P0 FMUL.FTZ R173, R39, R46 ;  /* 0x0000002e27ad8220 */ /* 0x000fe20000410000 */
[----:B------:R-:W-:Y:S01]  /*4c10*/  @!P0 LOP3.LUT R51, R81, 0xffff0000, RZ, 0xc0, !PT ;  /* 0xffff000051338812 */ /* 0x000fe200078ec0ff */
[-C--:B------:R-:W-:Y:S01]  /*4c20*/  @!P0 FMUL.FTZ R3, R39, R36.reuse ;  /* 0x0000002427038220 */ /* 0x080fe20000410000 */
[----:B------:R-:W-:Y:S01]  /*4c30*/  @!P0 LOP3.LUT R39, R33, 0xffff0000, RZ, 0xc0, !PT ;  /* 0xffff000021278812 */ /* 0x000fe200078ec0ff */
[----:B------:R-:W-:Y:S01]  /*4c40*/  @!P0 FMUL.FTZ R60, R38, R47 ;  /* 0x0000002f263c8220 */ /* 0x000fe20000410000 */
[C---:B------:R-:W-:Y:S01]  /*4c50*/  @!P0 LOP3.LUT R57, R82.reuse, 0xffff0000, RZ, 0xc0, !PT ;  /* 0xffff000052398812 */ /* 0x040fe200078ec0ff */
[----:B------:R-:W-:Y:S01]  /*4c60*/  @!P0 FFMA.FTZ R173, R49, R36, -R173 ;  /* 0x0000002431ad8223 */ /* 0x000fe200000108ad */
[----:B------:R-:W-:Y:S01]  /*4c70*/  @!P0 LOP3.LUT R61, R83, 0xffff0000, RZ, 0xc0, !PT ;  /* 0xffff0000533d8812 */ /* 0x000fe200078ec0ff */
[----:B------:R-:W-:Y:S01]  /*4c80*/  @!P0 IMAD.U32 R52, R82, 0x10000, RZ ;  /* 0x0001000052348824 */ /* 0x000fe200078e00ff */
[----:B------:R-:W-:Y:S01]  /*4c90*/  @!P0 LOP3.LUT R36, R41, 0xffff0000, RZ, 0xc0, !PT ;  /* 0xffff000029248812 */ /* 0x000fe200078ec0ff */
[----:B------:R-:W-:Y:S01]  /*4ca0*/  @!P0 IMAD.U32 R56, R83, 0x10000, RZ ;  /* 0x0001000053388824 */ /* 0x000fe200078e00ff */
[----:B------:R-:W-:Y:S01]  /*4cb0*/  @!P0 PRMT R48, R48, 0x5410, R37 ;  /* 0x0000541030308816 */ /* 0x000fe20000000025 */
[----:B------:R-:W-:Y:S01]  /*4cc0*/  @!P0 IMAD.U32 R37, R42, 0x10000, RZ ;  /* 0x000100002a258824 */ /* 0x000fe200078e00ff */
[----:B------:R-:W-:Y:S01]  /*4cd0*/  @!P0 SHF.R.U32.HI R76, RZ, 0x10, R77 ;  /* 0x00000010ff4c8819 */ /* 0x000fe2000001164d */
[----:B------:R-:W-:Y:S01]  /*4ce0*/  @!P0 FMUL.FTZ R5, R39, R36 ;  /* 0x0000002427058220 */ /* 0x000fe20000410000 */
[----:B------:R-:W-:Y:S01]  /*4cf0*/  @!P0 SHF.R.U32.HI R78, RZ, 0x10, R79 ;  /* 0x00000010ff4e8819 */ /* 0x000fe2000001164f */
[-C--:B------:R-:W-:Y:S01]  /*4d00*/  @!P0 FMUL.FTZ R2, R38, R37.reuse ;  /* 0x0000002526028220 */ /* 0x080fe20000410000 */
[----:B------:R-:W-:Y:S01]  /*4d10*/  @!P0 PRMT R87, R87, 0x5410, R76 ;  /* 0x0000541057578816 */ /* 0x000fe2000000004c */
[----:B------:R-:W-:Y:S01]  /*4d20*/  @!P0 IMAD.U32 R38, R33, 0x10000, RZ ;  /* 0x0001000021268824 */ /* 0x000fe200078e00ff */
[----:B------:R-:W-:Y:S01]  /*4d30*/  @!P0 PRMT R85, R85, 0x5410, R78 ;  /* 0x0000541055558816 */ /* 0x000fe2000000004e */
[----:B------:R-:W-:Y:S01]  /*4d40*/  @!P0 FFMA.FTZ R2, R47, R44, R2 ;  /* 0x0000002c2f028223 */ /* 0x000fe20000010002 */
[C---:B------:R-:W-:Y:S01]  /*4d50*/  @!P0 LOP3.LUT R50, R87.reuse, 0xffff0000, RZ, 0xc0, !PT ;  /* 0xffff000057328812 */ /* 0x040fe200078ec0ff */
[----:B------:R-:W-:Y:S01]  /*4d60*/  @!P0 IMAD.U32 R47, R87, 0x10000, RZ ;  /* 0x00010000572f8824 */ /* 0x000fe200078e00ff */
[----:B------:R-:W-:Y:S01]  /*4d70*/  @!P0 LOP3.LUT R58, R85, 0xffff0000, RZ, 0xc0, !PT ;  /* 0xffff0000553a8812 */ /* 0x000fe200078ec0ff */
[----:B------:R-:W-:Y:S02]  /*4d80*/  @!P0 FFMA.FTZ R60, R44, R37, -R60 ;  /* 0x000000252c3c8223 */ /* 0x000fe4000001083c */
[----:B------:R-:W-:Y:S01]  /*4d90*/  @!P0 FMUL.FTZ R175, R39, R50 ;  /* 0x0000003227af8220 */ /* 0x000fe20000410000 */
[----:B------:R-:W-:Y:S01]  /*4da0*/  @!P0 LOP3.LUT R39, R34, 0xffff0000, RZ, 0xc0, !PT ;  /* 0xffff000022278812 */ /* 0x000fe200078ec0ff */
[----:B------:R-:W-:Y:S01]  /*4db0*/  @!P0 IMAD.U32 R37, R41, 0x10000, RZ ;  /* 0x0001000029258824 */ /* 0x000fe200078e00ff */
[----:B------:R-:W-:Y:S01]  /*4dc0*/  @!P0 F2FP.BF16.PACK_AB R60, R173, R60 ;  /* 0x0000003cad3c823e */ /* 0x000fe200000010ff */
[----:B------:R-:W-:Y:S02]  /*4dd0*/  @!P0 IMAD.U32 R44, R81, 0x10000, RZ ;  /* 0x00010000512c8824 */ /* 0x000fe400078e00ff */
[----:B------:R-:W-:Y:S02]  /*4de0*/  @!P0 FMUL.FTZ R66, R38, R47 ;  /* 0x0000002f26428220 */ /* 0x000fe40000410000 */
[----:B------:R-:W-:Y:S01]  /*4df0*/  @!P0 FFMA.FTZ R175, R51, R36, -R175 ;  /* 0x0000002433af8223 */ /* 0x000fe200000108af */
[----:B------:R-:W-:Y:S01]  /*4e00*/  @!P0 LOP3.LUT R36, R48, 0xffff0000, RZ, 0xc0, !PT ;  /* 0xffff000030248812 */ /* 0x000fe200078ec0ff */
[-C--:B------:R-:W-:Y:S01]  /*4e10*/  @!P0 FMUL.FTZ R4, R38, R37.reuse ;  /* 0x0000002526048220 */ /* 0x080fe20000410000 */
[----:B------:R-:W-:Y:S01]  /*4e20*/  @!P0 SHF.L.U32 R38, R34, 0x10, RZ ;  /* 0x0000001022268819 */ /* 0x000fe200000006ff */
[----:B------:R-:W-:Y:S02]  /*4e30*/  @!P0 FFMA.FTZ R66, R44, R37, -R66 ;  /* 0x000000252c428223 */ /* 0x000fe40000010842 */
[----:B------:R-:W-:Y:S02]  /*4e40*/  @!P0 IMAD.U32 R37, R48, 0x10000, RZ ;  /* 0x0001000030258824 */ /* 0x000fe400078e00ff */
[----:B------:R-:W-:Y:S01]  /*4e50*/  @!P0 FMUL.FTZ R179, R39, R54 ;  /* 0x0000003627b38220 */ /* 0x000fe20000410000 */
[----:B------:R-:W-:Y:S01]  /*4e60*/  @!P0 F2FP.BF16.PACK_AB R175, R175, R66 ;  /* 0x00000042afaf823e */ /* 0x000fe200000010ff */
[-C--:B------:R-:W-:Y:S01]  /*4e70*/  @!P0 FMUL.FTZ R7, R39, R36.reuse ;  /* 0x0000002427078220 */ /* 0x080fe20000410000 */
[----:B------:R-:W-:Y:S01]  /*4e80*/  @!P0 LOP3.LUT R39, R35, 0xffff0000, RZ, 0xc0, !PT ;  /* 0xffff000023278812 */ /* 0x000fe200078ec0ff */
[C---:B------:R-:W-:Y:S01]  /*4e90*/  @!P0 FMUL.FTZ R168, R38.reuse, R55 ;  /* 0x0000003726a88220 */ /* 0x040fe20000410000 */
[----:B------:R-:W-:Y:S01]  /*4ea0*/  @!P0 MOV R81, R175 ;  /* 0x000000af00518202 */ /* 0x000fe20000000f00 */
[-C--:B------:R-:W-:Y:S02]  /*4eb0*/  @!P0 FMUL.FTZ R6, R38, R37.reuse ;  /* 0x0000002526068220 */ /* 0x080fe40000410000 */
[----:B------:R-:W-:Y:S02]  /*4ec0*/  @!P0 IMAD.U32 R59, R85, 0x10000, RZ ;  /* 0x00010000553b8824 */ /* 0x000fe400078e00ff */
[----:B------:R-:W-:Y:S02]  /*4ed0*/  @!P0 IMAD.U32 R38, R35, 0x10000, RZ ;  /* 0x0001000023268824 */ /* 0x000fe400078e00ff */
[----:B------:R-:W-:Y:S01]  /*4ee0*/  @!P0 FFMA.FTZ R179, R57, R36, -R179 ;  /* 0x0000002439b38223 */ /* 0x000fe200000108b3 */
[C---:B------:R-:W-:Y:S01]  /*4ef0*/  @!P0 LOP3.LUT R36, R43.reuse, 0xffff0000, RZ, 0xc0, !PT ;  /* 0xffff00002b248812 */ /* 0x040fe200078ec0ff */
[----:B------:R-:W-:Y:S02]  /*4f00*/  @!P0 FFMA.FTZ R168, R52, R37, -R168 ;  /* 0x0000002534a88223 */ /* 0x000fe400000108a8 */
[----:B------:R-:W-:Y:S02]  /*4f10*/  @!P0 IMAD.U32 R37, R43, 0x10000, RZ ;  /* 0x000100002b258824 */ /* 0x000fe400078e00ff */
[----:B------:R-:W-:Y:S01]  /*4f20*/  @!P0 FMUL.FTZ R68, R38, R59 ;  /* 0x0000003b26448220 */ /* 0x000fe20000410000 */
[----:B------:R-:W-:Y:S01]  /*4f30*/  @!P0 F2FP.BF16.PACK_AB R168, R179, R168 ;  /* 0x000000a8b3a8823e */ /* 0x000fe200000010ff */
[----:B------:R-:W-:Y:S02]  /*4f40*/  @!P0 FMUL.FTZ R177, R39, R58 ;  /* 0x0000003a27b18220 */ /* 0x000fe40000410000 */
[----:B------:R-:W-:Y:S02]  /*4f50*/  @!P0 FFMA.FTZ R3, R46, R49, R3 ;  /* 0x000000312e038223 */ /* 0x000fe40000010003 */
[----:B------:R-:W-:Y:S02]  /*4f60*/  @!P0 FFMA.FTZ R4, R47, R44, R4 ;  /* 0x0000002c2f048223 */ /* 0x000fe40000010004 */
[----:B------:R-:W-:Y:S01]  /*4f70*/  @!P0 FFMA.FTZ R68, R56, R37, -R68 ;  /* 0x0000002538448223 */ /* 0x000fe20000010844 */
[----:B------:R-:W-:Y:S01]  /*4f80*/  @!P0 F2FP.BF16.PACK_AB R66, R3, R2 ;  /* 0x000000020342823e */ /* 0x000fe200000010ff */
[----:B------:R-:W-:Y:S02]  /*4f90*/  @!P0 FFMA.FTZ R177, R61, R36, -R177 ;  /* 0x000000243db18223 */ /* 0x000fe400000108b1 */
[----:B------:R-:W-:Y:S02]  /*4fa0*/  @!P0 FFMA.FTZ R5, R50, R51, R5 ;  /* 0x0000003332058223 */ /* 0x000fe40000010005 */
[----:B------:R-:W-:Y:S01]  /*4fb0*/  @!P0 FMUL.FTZ R8, R38, R37 ;  /* 0x0000002526088220 */ /* 0x000fe20000410000 */
[----:B------:R-:W-:Y:S01]  /*4fc0*/  @!P0 F2FP.BF16.PACK_AB R177, R177, R68 ;  /* 0x00000044b1b1823e */ /* 0x000fe200000010ff */
[----:B------:R-:W-:Y:S01]  /*4fd0*/  @!P0 FFMA.FTZ R6, R55, R52, R6 ;  /* 0x0000003437068223 */ /* 0x000fe20000010006 */
[----:B------:R-:W-:Y:S01]  /*4fe0*/  @!P0 F2FP.BF16.PACK_AB R173, R5, R4 ;  /* 0x0000000405ad823e */ /* 0x000fe200000010ff */
[----:B------:R-:W-:Y:S02]  /*4ff0*/  @!P0 FMUL.FTZ R9, R39, R36 ;  /* 0x0000002427098220 */ /* 0x000fe40000410000 */
[----:B------:R-:W-:Y:S02]  /*5000*/  @!P0 FFMA.FTZ R7, R54, R57, R7 ;  /* 0x0000003936078223 */ /* 0x000fe40000010007 */
        /* <DEDUP_REMOVED lines=13> */
.L_x_963:
[----:B------:R-:W-:Y:S05]  /*50e0*/  BSYNC B0 ;  /* 0x0000000000007941 */ /* 0x000fea0003800000 */
.L_x_962:
[----:B------:R-:W-:-:S13]  /*50f0*/  ISETP.GE.AND P0, PT, R14, c[0x0][0x1d4], PT ;  /* 0x000075000e007a0c */ /* 0x000fda0003f06270 */
[----:B------:R-:W-:-:S05]  /*5100*/  @P0 BRA `(.L_x_947) ;  /* 0x0000098000000947 */ /* 0x000fca0003800000 */
[----:B------:R-:W-:Y:S02]  /*5110*/  ISETP.NE.AND P2, PT, R125, RZ, PT ;  /* 0x000000ff7d00720c */ /* 0x000fe40003f45270 */
[----:B------:R-:W-:Y:S02]  /*5120*/  IADD3 R55, P1, P0, R156, R167, R133 ;  /* 0x000000a79c377210 */ /* 0x000fe4000783e085 */
[----:B------:R-:W-:Y:S02]  /*5130*/  SEL R171, R108, R171, !P2 ;  /* 0x000000ab6cab7207 */ /* 0x000fe40005000000 */
[----:B------:R-:W-:Y:S02]  /*5140*/  IADD3.X R54, R101, R166, R132, P1, P0 ;  /* 0x000000a665367210 */ /* 0x000fe40000fe0484 */
[C---:B------:R-:W-:Y:S04]  /*5150*/  LEA R60, P0, R55.reuse, c[0x0][0x1c8], 0x1 ;  /* 0x00007200373c7a11 */ /* 0x040fe800078008ff */
[----:B------:R-:W-:Y:S02]  /*5160*/  LEA.HI.X R61, R55, c[0x0][0x1cc], R54, 0x1, P0 ;  /* 0x00007300373d7a11 */ /* 0x000fe400000f0c36 */
[----:B------:R-:W-:Y:S02]  /*5170*/  SHF.R.S32.HI R54, RZ, 0x1f, R171 ;  /* 0x0000001fff367819 */ /* 0x000fe400000114ab */
[----:B------:R-:W-:Y:S02]  /*5180*/  ISETP.GE.AND P0, PT, R14, c[0x0][0x27c], PT ;  /* 0x00009f000e007a0c */ /* 0x000fe40003f06270 */
[----:B------:R-:W-:Y:S04]  /*5190*/  LEA.HI R54, R54, R171, RZ, 0x4 ;  /* 0x000000ab36367211 */ /* 0x000fe800078f20ff */
[----:B-1----:R-:W-:Y:S04]  /*51a0*/  LEA.HI.SX32 R62, R54, R135, 0x1c ;  /* 0x00000087363e7211 */ /* 0x002fe800078fe2ff */
[----:B------:R-:W-:Y:S01]  /*51b0*/  SHF.R.S32.HI R63, RZ, 0x1f, R62 ;  /* 0x0000001fff3f7819 */ /* 0x000fe2000001143e */
[----:B------:R-:W-:Y:S02]  /*51c0*/  IMAD.SHL.U32 R54, R62, 0x8, RZ ;  /* 0x000000083e367824 */ /* 0x000fe400078e00ff */
[----:B------:R-:W-:Y:S02]  /*51d0*/  @!P0 SHF.R.U64 R39, R72, 0x10, R73 ;  /* 0x0000001048278819 */ /* 0x000fe40000001249 */
[----:B------:R-:W-:Y:S02]  /*51e0*/  LEA.HI R63, R63, R62, RZ, 0x3 ;  /* 0x0000003e3f3f7211 */ /* 0x000fe400078f18ff */
[----:B------:R-:W-:Y:S02]  /*51f0*/  @!P0 PRMT R84, R84, 0x5410, R39 ;  /* 0x0000541054548816 */ /* 0x000fe40000000027 */
[----:B------:R-:W-:Y:S01]  /*5200*/  @!P0 SHF.R.U32.HI R41, RZ, 0x10, R75 ;  /* 0x00000010ff298819 */ /* 0x000fe2000001164b */
[----:B------:R-:W-:Y:S01]  /*5210*/  IMAD.SHL.U32 R63, R63, 0x200, RZ ;  /* 0x000002003f3f7824 */ /* 0x000fe200078e00ff */
[----:B------:R-:W-:Y:S01]  /*5220*/  LOP3.LUT R65, R123, 0x38, R54, 0xf8, !PT ;  /* 0x000000387b417812 */ /* 0x000fe200078ef836 */
[----:B------:R-:W-:Y:S01]  /*5230*/  @!P0 IMAD.U32 R38, R84, 0x10000, RZ ;  /* 0x0001000054268824 */ /* 0x000fe200078e00ff */
[----:B------:R-:W-:Y:S02]  /*5240*/  @!P0 PRMT R70, R70, 0x5410, R41 ;  /* 0x0000541046468816 */ /* 0x000fe40000000029 */
[----:B------:R-:W-:Y:S02]  /*5250*/  LOP3.LUT R62, R65, R122, RZ, 0x3c, !PT ;  /* 0x0000007a413e7212 */ /* 0x000fe400078e3cff */
[----:B------:R-:W-:Y:S01]  /*5260*/  LOP3.LUT R63, R63, 0x7ffff000, RZ, 0xc0, !PT ;  /* 0x7ffff0003f3f7812 */ /* 0x000fe200078ec0ff */
[----:B------:R-:W-:Y:S01]  /*5270*/  @!P0 IMAD.U32 R49, R70, 0x10000, RZ ;  /* 0x0001000046318824 */ /* 0x000fe200078e00ff */
[----:B------:R-:W-:Y:S02]  /*5280*/  @!P0 LOP3.LUT R42, R84, 0xffff0000, RZ, 0xc0, !PT ;  /* 0xffff0000542a8812 */ /* 0x000fe400078ec0ff */
[----:B------:R-:W-:Y:S02]  /*5290*/  IADD3 R62, R62, R63, R13 ;  /* 0x0000003f3e3e7210 */ /* 0x000fe40007ffe00d */
[----:B------:R-:W-:Y:S02]  /*52a0*/  @!P0 LOP3.LUT R50, R70, 0xffff0000, RZ, 0xc0, !PT ;  /* 0xffff000046328812 */ /* 0x000fe400078ec0ff */
[--C-:B------:R-:W-:Y:S01]  /*52b0*/  @!P0 SHF.R.U64 R37, R28, 0x10, R29.reuse ;  /* 0x000000101c258819 */ /* 0x100fe2000000121d */
[----:B------:R-:W-:Y:S01]  /*52c0*/  IMAD.IADD R62, R169, 0x1, R62 ;  /* 0x00000001a93e7824 */ /* 0x000fe200078e023e */
[----:B------:R-:W-:Y:S01]  /*52d0*/  @!P0 SHF.R.U32.HI R28, RZ, 0x10, R29 ;  /* 0x00000010ff1c8819 */ /* 0x000fe2000001161d */
[----:B------:R-:W-:Y:S01]  /*52e0*/  IMAD.IADD R169, R110, 0x1, R169 ;  /* 0x000000016ea97824 */ /* 0x000fe200078e02a9 */
[----:B------:R-:W-:Y:S01]  /*52f0*/  @!P0 PRMT R26, R26, 0x5410, R37 ;  /* 0x000054101a1a8816 */ /* 0x000fe20000000025 */
[----:B------:R-:W-:Y:S01]  /*5300*/  IMAD.SHL.U32 R64, R62, 0x2, RZ ;  /* 0x000000023e407824 */ /* 0x000fe200078e00ff */
[----:B------:R-:W-:Y:S01]  /*5310*/  @!P0 PRMT R21, R21, 0x5410, R28 ;  /* 0x0000541015158816 */ /* 0x000fe2000000001c */
[----:B------:R-:W-:Y:S01]  /*5320*/  IMAD.SHL.U32 R55, R169, 0x2, RZ ;  /* 0x00000002a9377824 */ /* 0x000fe200078e00ff */
[--C-:B------:R-:W-:Y:S01]  /*5330*/  @!P0 SHF.R.U32.HI R36, RZ, 0x10, R31.reuse ;  /* 0x00000010ff248819 */ /* 0x100fe2000001161f */
[C---:B------:R-:W-:Y:S01]  /*5340*/  @!P0 IMAD.U32 R28, R26.reuse, 0x10000, RZ ;  /* 0x000100001a1c8824 */ /* 0x040fe200078e00ff */
[----:B------:R-:W-:Y:S01]  /*5350*/  LDS.128 R32, [R64+0xc100] ;  /* 0x00c1000040207984 */ /* 0x000fe20000000c00 */
[----:B------:R-:W-:Y:S02]  /*5360*/  @!P0 LOP3.LUT R26, R26, 0xffff0000, RZ, 0xc0, !PT ;  /* 0xffff00001a1a8812 */ /* 0x000fe400078ec0ff */
[----:B------:R-:W-:Y:S02]  /*5370*/  @!P0 PRMT R27, R27, 0x5410, R36 ;  /* 0x000054101b1b8816 */ /* 0x000fe40000000024 */
[----:B------:R-:W-:Y:S02]  /*5380*/  @!P0 SHF.R.U64 R31, R30, 0x10, R31 ;  /* 0x000000101e1f8819 */ /* 0x000fe4000000121f */
[----:B------:R-:W-:Y:S01]  /*5390*/  @!P0 SHF.R.U32.HI R72, RZ, 0x10, R73 ;  /* 0x00000010ff488819 */ /* 0x000fe20000011649 */
[----:B------:R-:W1:Y:S01]  /*53a0*/  LDS.128 R56, [R55+0xc100] ;  /* 0x00c1000037387984 */ /* 0x000e620000000c00 */
[----:B------:R-:W-:Y:S02]  /*53b0*/  @!P0 PRMT R40, R40, 0x5410, R31 ;  /* 0x0000541028288816 */ /* 0x000fe4000000001f */
[----:B------:R-:W-:Y:S02]  /*53c0*/  @!P0 PRMT R71, R71, 0x5410, R72 ;  /* 0x0000541047478816 */ /* 0x000fe40000000048 */
[----:B------:R-:W-:Y:S02]  /*53d0*/  @!P0 SHF.R.U64 R74, R74, 0x10, R75 ;  /* 0x000000104a4a8819 */ /* 0x000fe4000000124b */
[----:B------:R-:W-:Y:S02]  /*53e0*/  @!P0 LOP3.LUT R43, R71, 0xffff0000, RZ, 0xc0, !PT ;  /* 0xffff0000472b8812 */ /* 0x000fe400078ec0ff */
[----:B------:R-:W-:Y:S04]  /*53f0*/  @!P0 PRMT R69, R69, 0x5410, R74 ;  /* 0x0000541045458816 */ /* 0x000fe8000000004a */
[C---:B------:R-:W-:Y:S01]  /*5400*/  @!P0 LOP3.LUT R46, R69.reuse, 0xffff0000, RZ, 0xc0, !PT ;  /* 0xffff0000452e8812 */ /* 0x040fe200078ec0ff */
[----:B------:R-:W-:Y:S02]  /*5410*/  @!P0 IMAD.U32 R45, R69, 0x10000, RZ ;  /* 0x00010000452d8824 */ /* 0x000fe400078e00ff */
[C---:B-1----:R-:W-:Y:S01]  /*5420*/  @!P0 IMAD.U32 R39, R56.reuse, 0x10000, RZ ;  /* 0x0001000038278824 */ /* 0x042fe200078e00ff */
[----:B------:R-:W-:Y:S01]  /*5430*/  @!P0 LOP3.LUT R41, R56, 0xffff0000, RZ, 0xc0, !PT ;  /* 0xffff000038298812 */ /* 0x000fe200078ec0ff */
[----:B------:R-:W-:Y:S01]  /*5440*/  @!P0 IMAD.U32 R51, R59, 0x10000, RZ ;  /* 0x000100003b338824 */ /* 0x000fe200078e00ff */
[----:B------:R-:W-:Y:S01]  /*5450*/  @!P0 LOP3.LUT R44, R57, 0xffff0000, RZ, 0xc0, !PT ;  /* 0xffff0000392c8812 */ /* 0x000fe200078ec0ff */
[C---:B------:R-:W-:Y:S01]  /*5460*/  @!P0 IMAD.U32 R47, R58.reuse, 0x10000, RZ ;  /* 0x000100003a2f8824 */ /* 0x040fe200078e00ff */
[----:B------:R-:W-:Y:S02]  /*5470*/  @!P0 LOP3.LUT R52, R59, 0xffff0000, RZ, 0xc0, !PT ;  /* 0xffff00003b348812 */ /* 0x000fe400078ec0ff */
[----:B------:R-:W-:Y:S02]  /*5480*/  @!P0 LOP3.LUT R48, R58, 0xffff0000, RZ, 0xc0, !PT ;  /* 0xffff00003a308812 */ /* 0x000fe400078ec0ff */
[C---:B------:R-:W-:Y:S02]  /*5490*/  @!P0 SHF.L.U32 R31, R32.reuse, 0x10, RZ ;  /* 0x00000010201f8819 */ /* 0x040fe400000006ff */
[----:B------:R-:W-:Y:S03]  /*54a0*/  @!P0 LOP3.LUT R29, R32, 0xffff0000, RZ, 0xc0, !PT ;  /* 0xffff0000201d8812 */ /* 0x000fe600078ec0ff */
[C---:B------:R-:W-:Y:S02]  /*54b0*/  @!P0 FMUL.FTZ R55, R31.reuse, R38 ;  /* 0x000000261f378220 */ /* 0x040fe40000410000 */
[----:B------:R-:W-:Y:S02]  /*54c0*/  @!P0 FMUL.FTZ R2, R31, R28 ;  /* 0x0000001c1f028220 */ /* 0x000fe40000410000 */
[----:B------:R-:W-:Y:S02]  /*54d0*/  @!P0 FMUL.FTZ R62, R29, R42 ;  /* 0x0000002a1d3e8220 */ /* 0x000fe40000410000 */
[----:B------:R-:W-:Y:S01]  /*54e0*/  @!P0 FFMA.FTZ R55, R39, R28, -R55 ;  /* 0x0000001c27378223 */ /* 0x000fe20000010837 */
[----:B------:R-:W-:Y:S01]  /*54f0*/  @!P0 LOP3.LUT R28, R33, 0xffff0000, RZ, 0xc0, !PT ;  /* 0xffff0000211c8812 */ /* 0x000fe200078ec0ff */
[-C--:B------:R-:W-:Y:S02]  /*5500*/  @!P0 FMUL.FTZ R3, R29, R26.reuse ;  /* 0x0000001a1d038220 */ /* 0x080fe40000410000 */
[----:B------:R-:W-:Y:S02]  /*5510*/  @!P0 FFMA.FTZ R62, R41, R26, -R62 ;  /* 0x0000001a293e8223 */ /* 0x000fe4000001083e */
[C---:B------:R-:W-:Y:S01]  /*5520*/  @!P0 IMAD.U32 R26, R21.reuse, 0x10000, RZ ;  /* 0x00010000151a8824 */ /* 0x040fe200078e00ff */
[----:B------:R-:W-:Y:S01]  /*5530*/  @!P0 LOP3.LUT R21, R21, 0xffff0000, RZ, 0xc0, !PT ;  /* 0xffff000015158812 */ /* 0x000fe200078ec0ff */
[----:B------:R-:W-:Y:S01]  /*5540*/  @!P0 FMUL.FTZ R64, R28, R43 ;  /* 0x0000002b1c408220 */ /* 0x000fe20000410000 */
[----:B------:R-:W-:Y:S01]  /*5550*/  @!P0 F2FP.BF16.PACK_AB R55, R62, R55 ;  /* 0x000000373e37823e */ /* 0x000fe200000010ff */
[----:B------:R-:W-:Y:S01]  /*5560*/  @!P0 FFMA.FTZ R2, R38, R39, R2 ;  /* 0x0000002726028223 */ /* 0x000fe20000010002 */
[----:B------:R-:W-:Y:S01]  /*5570*/  @!P0 SHF.L.U32 R39, R57, 0x10, RZ ;  /* 0x0000001039278819 */ /* 0x000fe200000006ff */
[----:B------:R-:W-:Y:S02]  /*5580*/  @!P0 IMAD.U32 R38, R71, 0x10000, RZ ;  /* 0x0001000047268824 */ /* 0x000fe400078e00ff */
[----:B------:R-:W-:Y:S02]  /*5590*/  @!P0 IMAD.U32 R29, R33, 0x10000, RZ ;  /* 0x00010000211d8824 */ /* 0x000fe400078e00ff */
[-C--:B------:R-:W-:Y:S01]  /*55a0*/  @!P0 FMUL.FTZ R5, R28, R21.reuse ;  /* 0x000000151c058220 */ /* 0x080fe20000410000 */
[----:B------:R-:W-:Y:S01]  /*55b0*/  @!P0 LOP3.LUT R28, R35, 0xffff0000, RZ, 0xc0, !PT ;  /* 0xffff0000231c8812 */ /* 0x000fe200078ec0ff */
[----:B------:R-:W-:Y:S01]  /*55c0*/  @!P0 FFMA.FTZ R64, R44, R21, -R64 ;  /* 0x000000152c408223 */ /* 0x000fe20000010840 */
[----:B------:R-:W-:Y:S01]  /*55d0*/  @!P0 LOP3.LUT R21, R27, 0xffff0000, RZ, 0xc0, !PT ;  /* 0xffff00001b158812 */ /* 0x000fe200078ec0ff */
[C---:B------:R-:W-:Y:S02]  /*55e0*/  @!P0 FMUL.FTZ R63, R29.reuse, R38 ;  /* 0x000000261d3f8220 */ /* 0x040fe40000410000 */
[-C--:B------:R-:W-:Y:S02]  /*55f0*/  @!P0 FMUL.FTZ R4, R29, R26.reuse ;  /* 0x0000001a1d048220 */ /* 0x080fe40000410000 */
[----:B------:R-:W-:Y:S02]  /*5600*/  @!P0 IMAD.U32 R29, R35, 0x10000, RZ ;  /* 0x00010000231d8824 */ /* 0x000fe400078e00ff */
[----:B------:R-:W-:Y:S02]  /*5610*/  @!P0 FFMA.FTZ R63, R39, R26, -R63 ;  /* 0x0000001a273f8223 */ /* 0x000fe4000001083f */
[----:B------:R-:W-:Y:S01]  /*5620*/  @!P0 IMAD.U32 R26, R27, 0x10000, RZ ;  /* 0x000100001b1a8824 */ /* 0x000fe200078e00ff */
[----:B------:R-:W-:Y:S01]  /*5630*/  @!P0 SHF.L.U32 R27, R34, 0x10, RZ ;  /* 0x00000010221b8819 */ /* 0x000fe200000006ff */
[----:B------:R-:W-:Y:S01]  /*5640*/  @!P0 FMUL.FTZ R68, R28, R50 ;  /* 0x000000321c448220 */ /* 0x000fe20000410000 */
[----:B------:R-:W-:Y:S01]  /*5650*/  @!P0 F2FP.BF16.PACK_AB R64, R64, R63 ;  /* 0x0000003f4040823e */ /* 0x000fe200000010ff */
[----:B------:R-:W-:Y:S01]  /*5660*/  @!P0 FMUL.FTZ R9, R28, R21 ;  /* 0x000000151c098220 */ /* 0x000fe20000410000 */
[----:B------:R-:W-:Y:S01]  /*5670*/  @!P0 LOP3.LUT R28, R34, 0xffff0000, RZ, 0xc0, !PT ;  /* 0xffff0000221c8812 */ /* 0x000fe200078ec0ff */
[C---:B------:R-:W-:Y:S02]  /*5680*/  @!P0 FMUL.FTZ R65, R29.reuse, R49 ;  /* 0x000000311d418220 */ /* 0x040fe40000410000 */
[----:B------:R-:W-:Y:S01]  /*5690*/  @!P0 FFMA.FTZ R68, R52, R21, -R68 ;  /* 0x0000001534448223 */ /* 0x000fe20000010844 */
[C---:B------:R-:W-:Y:S01]  /*56a0*/  @!P0 LOP3.LUT R21, R40.reuse, 0xffff0000, RZ, 0xc0, !PT ;  /* 0xffff000028158812 */ /* 0x040fe200078ec0ff */
[-C--:B------:R-:W-:Y:S02]  /*56b0*/  @!P0 FMUL.FTZ R8, R29, R26.reuse ;  /* 0x0000001a1d088220 */ /* 0x080fe40000410000 */
[----:B------:R-:W-:Y:S02]  /*56c0*/  @!P0 FFMA.FTZ R65, R51, R26, -R65 ;  /* 0x0000001a33418223 */ /* 0x000fe40000010841 */
[----:B------:R-:W-:Y:S02]  /*56d0*/  @!P0 IMAD.U32 R26, R40, 0x10000, RZ ;  /* 0x00010000281a8824 */ /* 0x000fe400078e00ff */
[C---:B------:R-:W-:Y:S01]  /*56e0*/  @!P0 FMUL.FTZ R66, R27.reuse, R45 ;  /* 0x0000002d1b428220 */ /* 0x040fe20000410000 */
[----:B------:R-:W-:Y:S01]  /*56f0*/  @!P0 F2FP.BF16.PACK_AB R65, R68, R65 ;  /* 0x000000414441823e */ /* 0x000fe200000010ff */
[----:B------:R-:W-:Y:S02]  /*5700*/  @!P0 FMUL.FTZ R77, R28, R46 ;  /* 0x0000002e1c4d8220 */ /* 0x000fe40000410000 */
[----:B------:R-:W-:Y:S01]  /*5710*/  @!P0 FFMA.FTZ R3, R42, R41, R3 ;  /* 0x000000292a038223 */ /* 0x000fe20000010003 */
[----:B------:R-:W-:Y:S01]  /*5720*/  @!P0 MOV R59, R65 ;  /* 0x00000041003b8202 */ /* 0x000fe20000000f00 */
[-C--:B------:R-:W-:Y:S02]  /*5730*/  @!P0 FMUL.FTZ R6, R27, R26.reuse ;  /* 0x0000001a1b068220 */ /* 0x080fe40000410000 */
[----:B------:R-:W-:Y:S01]  /*5740*/  @!P0 FFMA.FTZ R66, R47, R26, -R66 ;  /* 0x0000001a2f428223 */ /* 0x000fe20000010842 */
[----:B------:R-:W-:Y:S01]  /*5750*/  @!P0 F2FP.BF16.PACK_AB R62, R3, R2 ;  /* 0x00000002033e823e */ /* 0x000fe200000010ff */
[----:B------:R-:W-:Y:S02]  /*5760*/  @!P0 FFMA.FTZ R77, R48, R21, -R77 ;  /* 0x00000015304d8223 */ /* 0x000fe4000001084d */
[----:B------:R-:W-:Y:S02]  /*5770*/  @!P0 FFMA.FTZ R4, R38, R39, R4 ;  /* 0x0000002726048223 */ /* 0x000fe40000010004 */
[----:B------:R-:W-:Y:S01]  /*5780*/  @!P0 FMUL.FTZ R7, R28, R21 ;  /* 0x000000151c078220 */ /* 0x000fe20000410000 */
[----:B------:R-:W-:Y:S01]  /*5790*/  @!P0 F2FP.BF16.PACK_AB R66, R77, R66 ;  /* 0x000000424d42823e */ /* 0x000fe200000010ff */
[----:B------:R-:W-:Y:S02]  /*57a0*/  @!P0 FFMA.FTZ R5, R43, R44, R5 ;  /* 0x0000002c2b058223 */ /* 0x000fe40000010005 */
[----:B------:R-:W-:Y:S02]  /*57b0*/  @!P0 FFMA.FTZ R6, R45, R47, R6 ;  /* 0x0000002f2d068223 */ /* 0x000fe40000010006 */
[----:B------:R-:W-:Y:S01]  /*57c0*/  @!P0 FFMA.FTZ R7, R46, R48, R7 ;  /* 0x000000302e078223 */ /* 0x000fe20000010007 */
[----:B------:R-:W-:Y:S01]  /*57d0*/  @!P0 F2FP.BF16.PACK_AB R63, R5, R4 ;  /* 0x00000004053f823e */ /* 0x000fe200000010ff */
        /* <DEDUP_REMOVED lines=11> */
[----:B------:R-:W-:Y:S01]  /*5890*/  @!P0 IMAD.MOV.U32 R35, RZ, RZ, R77 ;  /* 0x000000ffff238224 */ /* 0x000fe200078e004d */
[----:B------:R-:W-:-:S13]  /*58a0*/  ISETP.GE.AND P0, PT, R54, c[0x0][0x1d4], PT ;  /* 0x0000750036007a0c */ /* 0x000fda0003f06270 */
[----:B------:R-:W-:-:S05]  /*58b0*/  @P0 BRA `(.L_x_947) ;  /* 0x000001d000000947 */ /* 0x000fca0003800000 */
[--C-:B------:R-:W-:Y:S02]  /*58c0*/  SHF.R.S32.HI R2, RZ, 0x1f, R54.reuse ;  /* 0x0000001fff027819 */ /* 0x100fe40000011436 */
[----:B------:R-:W-:Y:S04]  /*58d0*/  IADD3 R54, P1, P0, R156, R167, R54 ;  /* 0x000000a79c367210 */ /* 0x000fe8000783e036 */
[----:B------:R-:W-:Y:S02]  /*58e0*/  IADD3.X R3, R101, R166, R2, P1, P0 ;  /* 0x000000a665037210 */ /* 0x000fe40000fe0402 */
[C---:B------:R-:W-:Y:S04]  /*58f0*/  LEA R4, P0, R54.reuse, c[0x0][0x1c8], 0x1 ;  /* 0x0000720036047a11 */ /* 0x040fe800078008ff */
[----:B------:R-:W-:Y:S05]  /*5900*/  LEA.HI.X R5, R54, c[0x0][0x1cc], R3, 0x1, P0 ;  /* 0x0000730036057a11 */ /* 0x000fea00000f0c03 */
[----:B------:R2:W-:Y:S01]  /*5910*/  STG.E.128 [R4.64], R32 ;  /* 0x0000002004007986 */ /* 0x0005e2000c101d06 */
[----:B------:R-:W-:-:S05]  /*5920*/  BRA `(.L_x_947) ;  /* 0x0000016000007947 */ /* 0x000fca0003800000 */
.L_x_943:
[----:B------:R-:W-:Y:S05]  /*5930*/  IMAD R140, R12, -0x40, R198 ;  /* 0xffffffc00c8c7824 */ /* 0x000fea00078e02c6 */
[----:B------:R-:W-:Y:S04]  /*5940*/  IMNMX R140, R140, 0x40, PT ;  /* 0x000000408c8c7817 */ /* 0x000fe80003800200 */
[----:B------:R-:W-:-:S13]  /*5950*/  ISETP.GE.AND P0, PT, R97, R140, PT ;  /* 0x0000008c6100720c */ /* 0x000fda0003f06270 */
[----:B------:R-:W-:-:S05]  /*5960*/  @P0 BRA `(.L_x_947) ;  /* 0x0000012000000947 */ /* 0x000fca0003800000 */
[----:B------:R-:W-:-:S13]  /*5970*/  ISETP.GE.AND P0, PT, R24, c[0x0][0x1d4], PT ;  /* 0x0000750018007a0c */ /* 0x000fda0003f06270 */
[----:B------:R-:W1:Y:S04]  /*5980*/  @!P0 LDS.128 R28, [R141+0xc000] ;  /* 0x00c000008d1c8984 */ /* 0x000e680000000c00 */
[----:B-1----:R-:W-:Y:S01]  /*5990*/  @!P0 STG.E.128 [R80.64], R28 ;  /* 0x0000001c50008986 */ /* 0x002fe2000c101d06 */
[----:B------:R-:W-:-:S13]  /*59a0*/  ISETP.GE.AND P0, PT, R15, c[0x0][0x1d4], PT ;  /* 0x000075000f007a0c */ /* 0x000fda0003f06270 */
[----:B------:R-:W1:Y:S04]  /*59b0*/  @!P0 LDS.128 R4, [R139+0xc000] ;  /* 0x00c000008b048984 */ /* 0x000e680000000c00 */
[----:B-1----:R-:W-:Y:S01]  /*59c0*/  @!P0 STG.E.128 [R80.64+0x40], R4 ;  /* 0x0000400450008986 */ /* 0x002fe2000c101d06 */
        /* <DEDUP_REMOVED lines=11> */
[----:B-1----:R1:W-:Y:S02]  /*5a80*/  @!P0 STG.E.128 [R80.64+0x140], R4 ;  /* 0x0001400450008986 */ /* 0x0023e4000c101d06 */
.L_x_947:
[----:B------:R-:W-:Y:S05]  /*5a90*/  BSYNC B1 ;  /* 0x0000000000017941 */ /* 0x000fea0003800000 */
.L_x_942:
[C---:B------:R-:W-:Y:S01]  /*5aa0*/  ISETP.GT.AND P0, PT, R12.reuse, R11, PT ;  /* 0x0000000b0c00720c */ /* 0x040fe20003f04270 */
[----:B------:R-:W-:Y:S01]  /*5ab0*/  BSSY B0, `(.L_x_964) ;  /* 0x000003c000007945 */ /* 0x000fe20003800000 */
[C---:B------:R-:W-:Y:S02]  /*5ac0*/  ISETP.GE.AND P1, PT, R67.reuse, 0x1, PT ;  /* 0x000000014300780c */ /* 0x040fe40003f26270 */
[C---:B-1----:R-:W-:Y:S09]  /*5ad0*/  IADD3 R3, R67.reuse, 0x1, RZ ;  /* 0x0000000143037810 */ /* 0x042ff20007ffe0ff */
[----:B--2---:R-:W-:Y:S01]  /*5ae0*/  @P0 IADD3 R5, R12, -0x1, RZ ;  /* 0xffffffff0c050810 */ /* 0x004fe20007ffe0ff */
[----:B------:R-:W-:Y:S01]  /*5af0*/  @P0 IMAD R2, R67, 0x3000, R10 ;  /* 0x0000300043020824 */ /* 0x000fe200078e020a */
[----:B------:R-:W-:Y:S01]  /*5b00*/  SEL R67, R3, RZ, !P1 ;  /* 0x000000ff03437207 */ /* 0x000fe20004800000 */
[----:B------:R-:W-:Y:S01]  /*5b10*/  @P0 IMAD.MOV.U32 R6, RZ, RZ, R152 ;  /* 0x000000ffff060224 */ /* 0x000fe200078e0098 */
[----:B------:R-:W-:Y:S01]  /*5b20*/  @P0 SHF.R.S32.HI R4, RZ, 0x1f, R5 ;  /* 0x0000001fff040819 */ /* 0x000fe20000011405 */
[----:B------:R-:W-:Y:S02]  /*5b30*/  @P0 IMAD R3, R94, R5, RZ ;  /* 0x000000055e030224 */ /* 0x000fe400078e02ff */
[----:B------:R-:W-:Y:S02]  /*5b40*/  @P0 IMAD.MOV.U32 R7, RZ, RZ, R161 ;  /* 0x000000ffff070224 */ /* 0x000fe400078e00a1 */
[-C--:B------:R-:W-:Y:S02]  /*5b50*/  @P0 IMAD R3, R4, R96.reuse, R3 ;  /* 0x0000006004030224 */ /* 0x080fe400078e0203 */
[----:B------:R-:W-:Y:S04]  /*5b60*/  @P0 IMAD.WIDE.U32 R6, R5, R96, R6 ;  /* 0x0000006005060225 */ /* 0x000fe800078e0006 */
[----:B------:R-:W-:Y:S01]  /*5b70*/  @P0 IMAD.IADD R3, R7, 0x1, R3 ;  /* 0x0000000107030824 */ /* 0x000fe200078e0203 */
[----:B------:R-:W-:Y:S01]  /*5b80*/  @P0 LEA R8, P1, R6, c[0x0][0x250], 0x1 ;  /* 0x0000940006080a11 */ /* 0x000fe200078208ff */
[----:B------:R-:W-:Y:S03]  /*5b90*/  @P0 IMAD.SHL.U32 R4, R2, 0x2, RZ ;  /* 0x0000000202040824 */ /* 0x000fe600078e00ff */
        /* <DEDUP_REMOVED lines=27> */
[----:B------:R-:W-:-:S13]  /*5d50*/  ISETP.GE.AND P0, PT, R24, c[0x0][0x1d4], PT ;  /* 0x0000750018007a0c */ /* 0x000fda0003f06270 */
[----:B-----5:R-:W1:Y:S04]  /*5d60*/  @!P0 LDS.128 R28, [R141] ;  /* 0x000000008d1c8984 */ /* 0x020e680000000c00 */
        /* <DEDUP_REMOVED lines=8> */
[----:B------:R-:W1:Y:S04]  /*5df0*/  @!P0 LDS.128 R36, [R139] ;  /* 0x000000008b248984 */ /* 0x000e680000000c00 */
[----:B-1----:R-:W-:Y:S01]  /*5e00*/  @!P0 STG.E.128 [R8.64+0x40], R36 ;  /* 0x0000402408008986 */ /* 0x002fe2000c101d06 */
[----:B------:R-:W-:-:S13]  /*5e10*/  ISETP.GE.AND P0, PT, R121, c[0x0][0x1d4], PT ;  /* 0x0000750079007a0c */ /* 0x000fda0003f06270 */
[----:B------:R-:W1:Y:S04]  /*5e20*/  @!P0 LDS.128 R28, [R139+0x2000] ;  /* 0x002000008b1c8984 */ /* 0x000e680000000c00 */
[----:B-1----:R-:W-:Y:S01]  /*5e30*/  @!P0 STG.E.128 [R8.64+0xc0], R28 ;  /* 0x0000c01c08008986 */ /* 0x002fe2000c101d06 */
[----:B------:R-:W-:-:S13]  /*5e40*/  ISETP.GE.AND P0, PT, R119, c[0x0][0x1d4], PT ;  /* 0x0000750077007a0c */ /* 0x000fda0003f06270 */
[----:B------:R-:W1:Y:S04]  /*5e50*/  @!P0 LDS.128 R4, [R139+0x4000] ;  /* 0x004000008b048984 */ /* 0x000e680000000c00 */
[----:B-1----:R1:W-:Y:S02]  /*5e60*/  @!P0 STG.E.128 [R8.64+0x140], R4 ;  /* 0x0001400408008986 */ /* 0x0023e4000c101d06 */
.L_x_965:
[----:B-1----:R-:W-:Y:S05]  /*5e70*/  BSYNC B0 ;  /* 0x0000000000007941 */ /* 0x002fea0003800000 */
.L_x_964:
[C---:B------:R-:W-:Y:S02]  /*5e80*/  ISETP.GE.AND P0, PT, R53.reuse, 0x1, PT ;  /* 0x000000013500780c */ /* 0x040fe40003f06270 */
[----:B------:R-:W-:Y:S02]  /*5e90*/  IADD3 R2, R12, -0x2, RZ ;  /* 0xfffffffe0c027810 */ /* 0x000fe40007ffe0ff */
[----:B------:R-:W-:Y:S04]  /*5ea0*/  IADD3 R4, R53, 0x1, RZ ;  /* 0x0000000135047810 */ /* 0x000fe80007ffe0ff */
[----:B------:R-:W-:Y:S02]  /*5eb0*/  SEL R53, R4, RZ, !P0 ;  /* 0x000000ff04357207 */ /* 0x000fe40004000000 */
[----:B------:R-:W-:-:S13]  /*5ec0*/  ISETP.GE.AND P0, PT, R2, R11, PT ;  /* 0x0000000b0200720c */ /* 0x000fda0003f06270 */
        /* <DEDUP_REMOVED lines=11> */
[C---:B------:R-:W-:Y:S04]  /*5f80*/  @P0 LEA R6, P1, R111.reuse, R8, 0x1 ;  /* 0x000000086f060211 */ /* 0x040fe800078208ff */
        /* <DEDUP_REMOVED lines=10> */
[C---:B------:R-:W-:Y:S02]  /*6030*/  ISETP.GT.AND P0, PT, R12.reuse, R11, PT ;  /* 0x0000000b0c00720c */ /* 0x040fe40003f04270 */
[----:B------:R-:W-:Y:S01]  /*6040*/  IADD3 R12, R12, -0x1, RZ ;  /* 0xffffffff0c0c7810 */ /* 0x000fe20007ffe0ff */
[----:B------:R-:W0:Y:S10]  /*6050*/  LDGDEPBAR ;  /* 0x00000000000079af */ /* 0x000e340000000000 */
[----:B------:R-:W-:-:S05]  /*6060*/  @P0 BRA `(.L_x_966) ;  /* 0xffffbdb000000947 */ /* 0x000fca000383ffff */
[----:B------:R-:W2:Y:S04]  /*6070*/  LDL R199, [R1+0x64] ;  /* 0x0000640001c77983 */ /* 0x000ea80000100800 */
[----:B-1----:R1:W5:Y:S04]  /*6080*/  LDL R8, [R1+0x58] ;  /* 0x0000580001087983 */ /* 0x0023680000100800 */
[----:B------:R-:W-:Y:S01]  /*6090*/  BAR.SYNC.DEFER_BLOCKING 0x0 ;  /* 0x0000000000007b1d */ /* 0x000fe20000010000 */
[----:B--2---:R-:W-:-:S04]  /*60a0*/  IADD3 R3, R199, 0x3f, RZ ;  /* 0x0000003fc7037810 */ /* 0x004fc80007ffe0ff */
[----:B------:R-:W-:-:S04]  /*60b0*/  SHF.R.S32.HI R0, RZ, 0x1f, R3 ;  /* 0x0000001fff007819 */ /* 0x000fc80000011403 */
[----:B------:R-:W-:-:S04]  /*60c0*/  LEA.HI R0, R0, R3, RZ, 0x6 ;  /* 0x0000000300007211 */ /* 0x000fc800078f30ff */
[----:B------:R-:W-:Y:S02]  /*60d0*/  SHF.R.S32.HI R141, RZ, 0x6, R0 ;  /* 0x00000006ff8d7819 */ /* 0x000fe40000011400 */
.L_x_941:
[----:B-1----:R-:W-:Y:S01]  /*60e0*/  IMAD.MOV.U32 R0, RZ, RZ, c[0x0][0x2c4] ;  /* 0x0000b100ff007624 */ /* 0x002fe200078e00ff */
[----:B------:R1:W-:Y:S04]  /*60f0*/  STL.64 [R1], R90 ;  /* 0x0000005a01007387 */ /* 0x0003e80000100a00 */
[----:B------:R-:W-:Y:S02]  /*6100*/  ISETP.NE.AND P2, PT, R0, 0x1, PT ;  /* 0x000000010000780c */ /* 0x000fe40003f45270 */
[----:B------:R-:W-:-:S05]  /*6110*/  IADD3 R0, R89, 0x7f, RZ ;  /* 0x0000007f59007810 */ /* 0x000fca0007ffe0ff */
[----:B------:R-:W-:-:S06]  /*6120*/  IMAD.MOV.U32 R4, RZ, RZ, R0 ;  /* 0x000000ffff047224 */ /* 0x000fcc00078e0000 */
[----:B------:R-:W-:-:S04]  /*6130*/  @P2 IMAD.HI.U32 R2, R0, c[0x0][0x2c8], RZ ;  /* 0x0000b20000022a27 */ /* 0x000fc800078e00ff */
[----:B------:R-:W-:Y:S01]  /*6140*/  IMAD.MOV.U32 R0, RZ, RZ, c[0x0][0x32c] ;  /* 0x0000cb00ff007624 */ /* 0x000fe200078e00ff */
[----:B------:R-:W-:-:S04]  /*6150*/  @P2 SHF.R.U32.HI R4, RZ, c[0x0][0x2cc], R2 ;  /* 0x0000b300ff042a19 */ /* 0x000fc80000011602 */
[----:B------:R-:W-:Y:S02]  /*6160*/  ISETP.GE.AND P1, PT, R0, 0x1, PT ;  /* 0x000000010000780c */ /* 0x000fe40003f26270 */
[----:B------:R-:W-:-:S05]  /*6170*/  IADD3 R3, R4, 0x1, R199 ;  /* 0x0000000104037810 */ /* 0x000fca0007ffe0c7 */
[----:B-----5:R-:W-:-:S05]  /*6180*/  IMAD.IADD R3, R3, 0x1, -R8 ;  /* 0x0000000103037824 */ /* 0x020fca00078e0a08 */
[----:B------:R-:W-:Y:S01]  /*6190*/  IADD3 R5, R3, c[0x0][0x328], RZ ;  /* 0x0000ca0003057a10 */ /* 0x000fe20007ffe0ff */
[----:B------:R-:W-:Y:S05]  /*61a0*/  @!P1 BRA `(.L_x_967) ;  /* 0x0000010000009947 */ /* 0x000fea0003800000 */
[C---:B-1----:R-:W-:Y:S01]  /*61b0*/  ISETP.GT.AND P0, PT, R3.reuse, RZ, PT ;  /* 0x000000ff0300720c */ /* 0x042fe20003f04270 */
[----:B------:R-:W-:Y:S01]  /*61c0*/  BSSY B0, `(.L_x_968) ;  /* 0x000000c000007945 */ /* 0x000fe20003800000 */
        /* <DEDUP_REMOVED lines=8> */
.L_x_969:
[----:B------:R-:W-:-:S13]  /*6250*/  ISETP.NE.AND P0, PT, R0, 0x1, PT ;  /* 0x000000010000780c */ /* 0x000fda0003f05270 */
[----:B------:R-:W-:-:S05]  /*6260*/  @P0 IMAD.HI.U32 R2, R7, c[0x0][0x330], RZ ;  /* 0x0000cc0007020a27 */ /* 0x000fca00078e00ff */
[----:B------:R-:W-:Y:S02]  /*6270*/  @P0 SHF.R.U32.HI R7, RZ, c[0x0][0x334], R2 ;  /* 0x0000cd00ff070a19 */ /* 0x000fe40000011602 */
.L_x_970:
[----:B------:R-:W-:Y:S05]  /*6280*/  BSYNC B0 ;  /* 0x0000000000007941 */ /* 0x000fea0003800000 */
.L_x_968:
[----:B------:R-:W-:-:S05]  /*6290*/  IMAD R2, R7, R0, c[0x0][0x32c] ;  /* 0x0000cb0007027624 */ /* 0x000fca00078e0200 */
[----:B------:R-:W-:-:S04]  /*62a0*/  IMNMX R5, R5, R2, PT ;  /* 0x0000000205057217 */ /* 0x000fc80003800200 */
.L_x_967:
[----:B-1----:R-:W-:Y:S01]  /*62b0*/  IADD3 R5, R5, 0x3f, RZ ;  /* 0x0000003f05057810 */ /* 0x002fe20007ffe0ff */
[----:B------:R-:W-:-:S03]  /*62c0*/  @P2 IMAD.HI.U32 R2, R89, c[0x0][0x2c8], RZ ;  /* 0x0000b20059022a27 */ /* 0x000fc600078e00ff */
[----:B------:R-:W-:Y:S01]  /*62d0*/  SHF.R.S32.HI R4, RZ, 0x1f, R5 ;  /* 0x0000001fff047819 */ /* 0x000fe20000011405 */
[----:B------:R-:W-:Y:S01]  /*62e0*/  IMAD.MOV.U32 R3, RZ, RZ, R89 ;  /* 0x000000ffff037224 */ /* 0x000fe200078e0059 */
[----:B------:R-:W-:Y:S02]  /*62f0*/  @P2 SHF.R.U32.HI R3, RZ, c[0x0][0x2cc], R2 ;  /* 0x0000b300ff032a19 */ /* 0x000fe40000011602 */
[----:B------:R-:W-:Y:S02]  /*6300*/  LEA.HI R4, R4, R5, RZ, 0x6 ;  /* 0x0000000504047211 */ /* 0x000fe400078f30ff */
[----:B------:R-:W-:Y:S02]  /*6310*/  IADD3 R2, R3, R199, -R8 ;  /* 0x000000c703027210 */ /* 0x000fe40007ffe808 */
[----:B------:R-:W-:Y:S02]  /*6320*/  SHF.R.S32.HI R4, RZ, 0x6, R4 ;  /* 0x00000006ff047819 */ /* 0x000fe40000011404 */
[----:B------:R-:W-:-:S02]  /*6330*/  IADD3 R198, R2, -c[0x0][0x324], RZ ;  /* 0x8000c90002c67a10 */ /* 0x000fc40007ffe0ff */
[----:B------:R-:W-:Y:S01]  /*6340*/  IMNMX R141, R4, R141, PT ;  /* 0x0000008d048d7217 */ /* 0x000fe20003800200 */
[----:B------:R-:W-:Y:S05]  /*6350*/  @!P1 BRA `(.L_x_971) ;  /* 0x000000f000009947 */ /* 0x000fea0003800000 */
[----:B------:R-:W-:Y:S01]  /*6360*/  ISETP.GT.AND P0, PT, R2, -0x1, PT ;  /* 0xffffffff0200780c */ /* 0x000fe20003f04270 */
[----:B------:R-:W-:-:S12]  /*6370*/  BSSY B0, `(.L_x_972) ;  /* 0x000000b000007945 */ /* 0x000fd80003800000 */
[----:B------:R-:W-:Y:S05]  /*6380*/  @P0 BRA `(.L_x_973) ;  /* 0x0000006000000947 */ /* 0x000fea0003800000 */
[----:B------:R-:W-:Y:S02]  /*6390*/  ISETP.NE.AND P0, PT, R0, 0x1, PT ;  /* 0x000000010000780c */ /* 0x000fe40003f05270 */
[----:B------:R-:W-:-:S11]  /*63a0*/  LOP3.LUT R2, RZ, R2, RZ, 0x33, !PT ;  /* 0x00000002ff027212 */ /* 0x000fd600078e33ff */
[----:B------:R-:W-:-:S05]  /*63b0*/  @P0 IMAD.HI.U32 R0, R2, c[0x0][0x330], RZ ;  /* 0x0000cc0002000a27 */ /* 0x000fca00078e00ff */
[----:B------:R-:W-:-:S04]  /*63c0*/  @P0 SHF.R.U32.HI R2, RZ, c[0x0][0x334], R0 ;  /* 0x0000cd00ff020a19 */ /* 0x000fc80000011600 */
[----:B------:R-:W-:Y:S01]  /*63d0*/  LOP3.LUT R2, RZ, R2, RZ, 0x33, !PT ;  /* 0x00000002ff027212 */ /* 0x000fe200078e33ff */
[----:B------:R-:W-:Y:S05]  /*63e0*/  BRA `(.L_x_974) ;  /* 0x0000003000007947 */ /* 0x000fea0003800000 */
.L_x_973:
[----:B------:R-:W-:-:S13]  /*63f0*/  ISETP.NE.AND P0, PT, R0, 0x1, PT ;  /* 0x000000010000780c */ /* 0x000fda0003f05270 */
[----:B------:R-:W-:-:S05]  /*6400*/  @P0 IMAD.HI.U32 R0, R2, c[0x0][0x330], RZ ;  /* 0x0000cc0002000a27 */ /* 0x000fca00078e00ff */
[----:B------:R-:W-:Y:S02]  /*6410*/  @P0 SHF.R.U32.HI R2, RZ, c[0x0][0x334], R0 ;  /* 0x0000cd00ff020a19 */ /* 0x000fe40000011600 */
.L_x_974:
[----:B------:R-:W-:Y:S05]  /*6420*/  BSYNC B0 ;  /* 0x0000000000007941 */ /* 0x000fea0003800000 */
.L_x_972:
[----:B------:R-:W-:-:S05]  /*6430*/  IMAD R3, R2, c[0x0][0x32c], RZ ;  /* 0x0000cb0002037a24 */ /* 0x000fca00078e02ff */
[----:B------:R-:W-:-:S04]  /*6440*/  IMNMX R198, R198, R3, !PT ;  /* 0x00000003c6c67217 */ /* 0x000fc80007800200 */
.L_x_971:
[----:B------:R-:W-:Y:S01]  /*6450*/  SHF.R.S32.HI R3, RZ, 0x1f, R198 ;  /* 0x0000001fff037819 */ /* 0x000fe200000114c6 */
[----:B------:R-:W-:Y:S01]  /*6460*/  CS2R R98, SRZ ;  /* 0x0000000000627805 */ /* 0x000fe2000001ff00 */
[----:B------:R-:W-:Y:S01]  /*6470*/  PLOP3.LUT P1, PT, PT, PT, PT, 0x80, 0x0 ;  /* 0x000000000000781c */ /* 0x000fe20003f2f070 */
[----:B------:R-:W-:Y:S01]  /*6480*/  CS2R R96, SRZ ;  /* 0x0000000000607805 */ /* 0x000fe2000001ff00 */
[----:B------:R-:W-:Y:S01]  /*6490*/  LEA.HI R198, R3, R198, RZ, 0x6 ;  /* 0x000000c603c67211 */ /* 0x000fe200078f30ff */
[----:B------:R-:W-:Y:S01]  /*64a0*/  CS2R R94, SRZ ;  /* 0x00000000005e7805 */ /* 0x000fe2000001ff00 */
[----:B------:R-:W-:Y:S01]  /*64b0*/  IMAD.MOV.U32 R93, RZ, RZ, RZ ;  /* 0x000000ffff5d7224 */ /* 0x000fe200078e00ff */
[----:B------:R-:W-:Y:S01]  /*64c0*/  CS2R R2, SRZ ;  /* 0x0000000000027805 */ /* 0x000fe2000001ff00 */
[----:B------:R-:W-:Y:S01]  /*64d0*/  SHF.R.S32.HI R198, RZ, 0x6, R198 ;  /* 0x00000006ffc67819 */ /* 0x000fe200000114c6 */
[----:B------:R-:W-:Y:S01]  /*64e0*/  IMAD.MOV.U32 R10, RZ, RZ, RZ ;  /* 0x000000ffff0a7224 */ /* 0x000fe200078e00ff */
[----:B------:R-:W-:Y:S01]  /*64f0*/  CS2R R86, SRZ ;  /* 0x0000000000567805 */ /* 0x000fe2000001ff00 */
[----:B------:R-:W-:Y:S01]  /*6500*/  IMAD.MOV.U32 R91, RZ, RZ, RZ ;  /* 0x000000ffff5b7224 */ /* 0x000fe200078e00ff */
[----:B------:R-:W-:Y:S01]  /*6510*/  IMNMX R198, RZ, R198, !PT ;  /* 0x000000c6ffc67217 */ /* 0x000fe20007800200 */
[----:B------:R-:W-:Y:S01]  /*6520*/  IMAD.MOV.U32 R9, RZ, RZ, RZ ;  /* 0x000000ffff097224 */ /* 0x000fe200078e00ff */
[----:B------:R-:W-:Y:S01]  /*6530*/  CS2R R84, SRZ ;  /* 0x0000000000547805 */ /* 0x000fe2000001ff00 */
[----:B------:R-:W-:Y:S01]  /*6540*/  IMAD.MOV.U32 R88, RZ, RZ, RZ ;  /* 0x000000ffff587224 */ /* 0x000fe200078e00ff */
        /* <DEDUP_REMOVED lines=43> */
[----:B------:R-:W3:Y:S01]  /*6800*/  LDL R16, [R1+0x4c] ;  /* 0x00004c0001107983 */ /* 0x000ee20000100800 */
[----:B------:R-:W-:-:S03]  /*6810*/  ISETP.NE.U32.AND P3, PT, RZ, c[0x0][0x340], PT ;  /* 0x0000d000ff007a0c */ /* 0x000fc60003f65070 */
[----:B------:R-:W4:Y:S01]  /*6820*/  LDL R4, [R1+0x50] ;  /* 0x0000500001047983 */ /* 0x000f220000100800 */
[----:B------:R-:W-:Y:S01]  /*6830*/  ISETP.NE.AND.EX P3, PT, RZ, c[0x0][0x344], PT, P3 ;  /* 0x0000d100ff007a0c */ /* 0x000fe20003f65330 */
[----:B------:R-:W-:Y:S01]  /*6840*/  IMAD R14, R92, c[0x0][0x210], RZ ;  /* 0x000084005c0e7a24 */ /* 0x000fe200078e02ff */
[----:B------:R-:W-:-:S11]  /*6850*/  ULDC.64 UR4, c[0x0][0x18] ;  /* 0x0000060000047ab9 */ /* 0x000fd60000000a00 */
[----:B------:R-:W-:-:S04]  /*6860*/  @P3 IMAD.MOV.U32 R7, RZ, RZ, 0x4 ;  /* 0x00000004ff073424 */ /* 0x000fc800078e00ff */
[----:B------:R-:W-:-:S06]  /*6870*/  @P3 IMAD.WIDE R6, R200, R7, c[0x0][0x340] ;  /* 0x0000d000c8063625 */ /* 0x000fcc00078e0207 */
[----:B------:R1:W5:Y:S01]  /*6880*/  @P3 LDG.E R6, [R6.64] ;  /* 0x0000000606063981 */ /* 0x000362000c1e1900 */
[----:B------:R-:W-:-:S04]  /*6890*/  IMAD.WIDE.U32 R2, R197, c[0x0][0x210], RZ ;  /* 0x00008400c5027a25 */ /* 0x000fc800078e00ff */
[C---:B------:R-:W-:Y:S02]  /*68a0*/  IMAD R14, R197.reuse, c[0x0][0x214], R14 ;  /* 0x00008500c50e7a24 */ /* 0x040fe400078e020e */
[----:B------:R-:W-:Y:S02]  /*68b0*/  IMAD R10, R92, c[0x0][0x1e8], RZ ;  /* 0x00007a005c0a7a24 */ /* 0x000fe400078e02ff */
[----:B------:R-:W-:Y:S02]  /*68c0*/  IMAD.IADD R15, R14, 0x1, R3 ;  /* 0x000000010e0f7824 */ /* 0x000fe400078e0203 */
[----:B------:R-:W-:-:S04]  /*68d0*/  IMAD.WIDE.U32 R12, R197, c[0x0][0x1e8], RZ ;  /* 0x00007a00c50c7a25 */ /* 0x000fc800078e00ff */
[----:B------:R-:W-:-:S04]  /*68e0*/  IMAD R10, R197, c[0x0][0x1ec], R10 ;  /* 0x00007b00c50a7a24 */ /* 0x000fc800078e020a */
[----:B------:R-:W-:Y:S02]  /*68f0*/  IMAD.IADD R11, R13, 0x1, R10 ;  /* 0x000000010d0b7824 */ /* 0x000fe400078e020a */
[----:B------:R-:W-:Y:S01]  /*6900*/  IMAD.MOV.U32 R10, RZ, RZ, R12 ;  /* 0x000000ffff0a7224 */ /* 0x000fe200078e000c */
[----:B-1----:R-:W-:-:S04]  /*6910*/  SHF.R.S32.HI R7, RZ, 0x1f, R90 ;  /* 0x0000001fff077819 */ /* 0x002fc8000001145a */
[CC--:B------:R-:W-:Y:S02]  /*6920*/  LEA.HI R12, R7.reuse, R90.reuse, RZ, 0x4 ;  /* 0x0000005a070c7211 */ /* 0x0c0fe400078f20ff */
[CC--:B------:R-:W-:Y:S01]  /*6930*/  LEA.HI R9, R7.reuse, R90.reuse, RZ, 0x3 ;  /* 0x0000005a07097211 */ /* 0x0c0fe200078f18ff */
[----:B------:R-:W-:Y:S01]  /*6940*/  IMAD.MOV.U32 R14, RZ, RZ, R2 ;  /* 0x000000ffff0e7224 */ /* 0x000fe200078e0002 */
[CC--:B------:R-:W-:Y:S02]  /*6950*/  LEA.HI R5, R7.reuse, R90.reuse, RZ, 0x6 ;  /* 0x0000005a07057211 */ /* 0x0c0fe400078f30ff */
[----:B------:R-:W-:Y:S02]  /*6960*/  LEA.HI R2, R7, R90, RZ, 0x5 ;  /* 0x0000005a07027211 */ /* 0x000fe400078f28ff */
[----:B------:R-:W-:Y:S02]  /*6970*/  LOP3.LUT R13, R9, 0xfffffff8, RZ, 0xc0, !PT ;  /* 0xfffffff8090d7812 */ /* 0x000fe400078ec0ff */
[----:B------:R-:W-:Y:S01]  /*6980*/  LOP3.LUT R7, R12, 0xfffffff0, RZ, 0xc0, !PT ;  /* 0xfffffff00c077812 */ /* 0x000fe200078ec0ff */
[----:B------:R-:W-:-:S02]  /*6990*/  UIADD3 UR4, UP0, UR4, 0x18100, URZ ;  /* 0x0001810004047890 */ /* 0x000fc4000ff1e03f */
[----:B------:R-:W-:Y:S01]  /*69a0*/  IMAD.IADD R0, R90, 0x1, -R13 ;  /* 0x000000015a007824 */ /* 0x000fe200078e0a0d */
[----:B------:R-:W-:Y:S01]  /*69b0*/  SHF.R.S32.HI R13, RZ, 0x3, R9 ;  /* 0x00000003ff0d7819 */ /* 0x000fe20000011409 */
[----:B------:R-:W-:Y:S01]  /*69c0*/  UIADD3.X UR5, URZ, UR5, URZ, UP0, !UPT ;  /* 0x000000053f057290 */ /* 0x000fe200087fe43f */
[----:B------:R-:W-:Y:S01]  /*69d0*/  ISETP.NE.U32.AND P0, PT, RZ, c[0x0][0x348], PT ;  /* 0x0000d200ff007a0c */ /* 0x000fe20003f05070 */
[----:B------:R-:W-:-:S04]  /*69e0*/  IMAD.U32 R20, RZ, RZ, UR4 ;  /* 0x00000004ff147e24 */ /* 0x000fc8000f8e00ff */
[----:B------:R-:W-:Y:S01]  /*69f0*/  IMAD.U32 R21, RZ, RZ, UR5 ;  /* 0x00000005ff157e24 */ /* 0x000fe2000f8e00ff */
[----:B------:R-:W-:Y:S01]  /*6a00*/  ISETP.NE.AND.EX P0, PT, RZ, c[0x0][0x34c], PT, P0 ;  /* 0x0000d300ff007a0c */ /* 0x000fe20003f05300 */
[----:B------:R-:W-:-:S03]  /*6a10*/  IMAD.SHL.U32 R208, R13, 0x40, RZ ;  /* 0x000000400dd07824 */ /* 0x000fc600078e00ff */
[----:B------:R1:W-:Y:S01]  /*6a20*/  STL.64 [R1+0x8], R20 ;  /* 0x0000081401007387 */ /* 0x0003e20000100a00 */
[----:B------:R-:W-:Y:S02]  /*6a30*/  IMAD.IADD R90, R90, 0x1, -R7 ;  /* 0x000000015a5a7824 */ /* 0x000fe400078e0a07 */
[----:B------:R-:W-:Y:S01]  /*6a40*/  IMAD R24, R92, c[0x0][0x1b8], RZ ;  /* 0x00006e005c187a24 */ /* 0x000fe200078e02ff */
[----:B------:R-:W-:Y:S01]  /*6a50*/  LOP3.LUT R208, R208, 0x1c0, RZ, 0xc0, !PT ;  /* 0x000001c0d0d07812 */ /* 0x000fe200078ec0ff */
[----:B------:R-:W-:Y:S01]  /*6a60*/  IMAD.SHL.U32 R201, R0, 0x8, RZ ;  /* 0x0000000800c97824 */ /* 0x000fe200078e00ff */
[----:B------:R-:W-:Y:S01]  /*6a70*/  SEL R22, R200, RZ, !P0 ;  /* 0x000000ffc8167207 */ /* 0x000fe20004000000 */
[----:B------:R-:W-:Y:S01]  /*6a80*/  IMAD R24, R197, c[0x0][0x1bc], R24 ;  /* 0x00006f00c5187a24 */ /* 0x000fe200078e0218 */
[----:B------:R-:W-:Y:S02]  /*6a90*/  LOP3.LUT P1, RZ, R0, 0x2, RZ, 0xc0, !PT ;  /* 0x0000000200ff7812 */ /* 0x000fe4000782c0ff */
[----:B-1----:R-:W-:-:S02]  /*6aa0*/  LOP3.LUT R21, R208, 0x38, R201, 0xf8, !PT ;  /* 0x00000038d0157812 */ /* 0x002fc400078ef8c9 */
[----:B------:R-:W-:-:S04]  /*6ab0*/  SHF.R.U32.HI R208, RZ, 0x3, R208 ;  /* 0x00000003ffd07819 */ /* 0x000fc800000116d0 */
[----:B------:R-:W-:Y:S01]  /*6ac0*/  LOP3.LUT R208, R21, R208, RZ, 0x3c, !PT ;  /* 0x000000d015d07212 */ /* 0x000fe200078e3cff */
[----:B------:R1:W-:Y:S01]  /*6ad0*/  STL [R1+0x10], R8 ;  /* 0x0000100801007387 */ /* 0x0003e20000100800 */
[----:B------:R-:W-:Y:S01]  /*6ae0*/  IMAD.SHL.U32 R2, R2, 0x20, RZ ;  /* 0x0000002002027824 */ /* 0x000fe200078e00ff */
[----:B------:R-:W-:Y:S02]  /*6af0*/  LOP3.LUT R226, R226, 0xfffffffe, RZ, 0xc0, !PT ;  /* 0xfffffffee2e27812 */ /* 0x000fe400078ec0ff */
[----:B---3--:R-:W-:-:S05]  /*6b00*/  SHF.R.S32.HI R3, RZ, 0x1f, R16 ;  /* 0x0000001fff037819 */ /* 0x008fca0000011410 */
[----:B------:R-:W-:-:S04]  /*6b10*/  IMAD R3, R3, c[0x0][0x178], RZ ;  /* 0x00005e0003037a24 */ /* 0x000fc800078e02ff */
[----:B------:R-:W-:Y:S01]  /*6b20*/  IMAD R18, R16, c[0x0][0x17c], R3 ;  /* 0x00005f0010127a24 */ /* 0x000fe200078e0203 */
[----:B------:R-:W-:-:S04]  /*6b30*/  SHF.R.S32.HI R3, RZ, 0x4, R12 ;  /* 0x00000004ff037819 */ /* 0x000fc8000001140c */
[----:B------:R-:W-:-:S04]  /*6b40*/  LEA.HI R12, R12, R3, RZ, 0x1 ;  /* 0x000000030c0c7211 */ /* 0x000fc800078f08ff */
[----:B------:R-:W-:Y:S01]  /*6b50*/  LOP3.LUT R12, R12, 0xfffffffe, RZ, 0xc0, !PT ;  /* 0xfffffffe0c0c7812 */ /* 0x000fe200078ec0ff */
[----:B------:R-:W-:-:S04]  /*6b60*/  IMAD.WIDE.U32 R16, R16, c[0x0][0x178], RZ ;  /* 0x00005e0010107a25 */ /* 0x000fc800078e00ff */
[----:B------:R-:W-:Y:S02]  /*6b70*/  IMAD.IADD R3, R3, 0x1, -R12 ;  /* 0x0000000103037824 */ /* 0x000fe400078e0a0c */
[----:B------:R-:W-:Y:S02]  /*6b80*/  IMAD R12, R0, 0x20, R13 ;  /* 0x00000020000c7824 */ /* 0x000fe400078e020d */
[----:B------:R-:W-:Y:S02]  /*6b90*/  IMAD.IADD R19, R17, 0x1, R18 ;  /* 0x0000000111137824 */ /* 0x000fe400078e0212 */
[----:B------:R-:W-:Y:S01]  /*6ba0*/  IMAD.IADD R12, R89, 0x1, R12 ;  /* 0x00000001590c7824 */ /* 0x000fe200078e020c */
[----:B------:R-:W-:Y:S01]  /*6bb0*/  SHF.R.S32.HI R17, RZ, 0x1f, R200 ;  /* 0x0000001fff117819 */ /* 0x000fe200000114c8 */
[----:B------:R-:W-:Y:S02]  /*6bc0*/  IMAD.MOV.U32 R18, RZ, RZ, R16 ;  /* 0x000000ffff127224 */ /* 0x000fe400078e0010 */
[----:B------:R-:W-:Y:S01]  /*6bd0*/  @P2 IMAD.HI.U32 R20, R12, c[0x0][0x2c8], RZ ;  /* 0x0000b2000c142a27 */ /* 0x000fe200078e00ff */
[----:B------:R-:W-:-:S03]  /*6be0*/  SEL R7, R17, RZ, !P0 ;  /* 0x000000ff11077207 */ /* 0x000fc60004000000 */
[----:B------:R-:W-:Y:S01]  /*6bf0*/  IMAD.MOV.U32 R16, RZ, RZ, R12 ;  /* 0x000000ffff107224 */ /* 0x000fe200078e000c */
[----:B------:R-:W-:Y:S01]  /*6c00*/  @P2 SHF.R.U32.HI R16, RZ, c[0x0][0x2cc], R20 ;  /* 0x0000b300ff102a19 */ /* 0x000fe20000011614 */
[----:B------:R-:W-:-:S04]  /*6c10*/  IMAD.WIDE.U32 R18, R197, c[0x0][0x1b8], R18 ;  /* 0x00006e00c5127a25 */ /* 0x000fc800078e0012 */
[----:B------:R-:W-:Y:S02]  /*6c20*/  IMAD.SHL.U32 R20, R0, 0x40, RZ ;  /* 0x0000004000147824 */ /* 0x000fe400078e00ff */
[----:B------:R-:W-:Y:S02]  /*6c30*/  IMAD R7, R7, c[0x0][0x1c0], RZ ;  /* 0x0000700007077a24 */ /* 0x000fe400078e02ff */
[----:B------:R-:W-:Y:S01]  /*6c40*/  IMAD.IADD R25, R19, 0x1, R24 ;  /* 0x0000000113197824 */ /* 0x000fe200078e0218 */
[----:B------:R-:W-:Y:S01]  /*6c50*/  LOP3.LUT R20, R20, 0x1c0, RZ, 0xc0, !PT ;  /* 0x000001c014147812 */ /* 0x000fe200078ec0ff */
[----:B------:R-:W-:Y:S02]  /*6c60*/  IMAD.MOV.U32 R24, RZ, RZ, R18 ;  /* 0x000000ffff187224 */ /* 0x000fe400078e0012 */
[C---:B------:R-:W-:Y:S01]  /*6c70*/  IMAD R18, R22.reuse, c[0x0][0x1c4], R7 ;  /* 0x0000710016127a24 */ /* 0x040fe200078e0207 */
[----:B------:R-:W-:Y:S01]  /*6c80*/  IADD3 R7, R201, 0x80, RZ ;  /* 0x00000080c9077810 */ /* 0x000fe20007ffe0ff */
[----:B------:R-:W-:Y:S01]  /*6c90*/  IMAD.WIDE.U32 R22, R22, c[0x0][0x1c0], R24 ;  /* 0x0000700016167a25 */ /* 0x000fe200078e0018 */
[----:B------:R-:W-:-:S02]  /*6ca0*/  SHF.R.S32.HI R19, RZ, 0x1f, R90 ;  /* 0x0000001fff137819 */ /* 0x000fc4000001145a */
[----:B------:R-:W-:Y:S02]  /*6cb0*/  LOP3.LUT R21, R20, 0x8, R9, 0xf8, !PT ;  /* 0x0000000814157812 */ /* 0x000fe400078ef809 */
[----:B------:R-:W-:Y:S02]  /*6cc0*/  SHF.R.U32.HI R20, RZ, 0x3, R20 ;  /* 0x00000003ff147819 */ /* 0x000fe40000011614 */
[----:B------:R-:W-:Y:S01]  /*6cd0*/  ISETP.GE.AND P0, PT, R7, c[0x0][0x198], PT ;  /* 0x0000660007007a0c */ /* 0x000fe20003f06270 */
[----:B------:R-:W-:Y:S01]  /*6ce0*/  IMAD.IADD R23, R23, 0x1, R18 ;  /* 0x0000000117177824 */ /* 0x000fe200078e0212 */
[----:B------:R-:W-:Y:S02]  /*6cf0*/  LOP3.LUT P2, RZ, R0, 0x4, RZ, 0xc0, !PT ;  /* 0x0000000400ff7812 */ /* 0x000fe4000784c0ff */
[----:B------:R-:W-:Y:S02]  /*6d00*/  LEA.HI R0, R19, R90, RZ, 0x3 ;  /* 0x0000005a13007211 */ /* 0x000fe400078f18ff */
[----:B------:R-:W-:-:S02]  /*6d10*/  SHF.R.S32.HI R19, RZ, 0x1f, R16 ;  /* 0x0000001fff137819 */ /* 0x000fc40000011410 */
[----:B------:R-:W-:Y:S02]  /*6d20*/  LOP3.LUT R18, R21, R20, RZ, 0x3c, !PT ;  /* 0x0000001415127212 */ /* 0x000fe400078e3cff */
[----:B------:R-:W-:Y:S02]  /*6d30*/  P2R R20, PR, RZ, 0x1 ;  /* 0x00000001ff147803 */ /* 0x000fe40000000000 */
[----:B------:R-:W-:Y:S01]  /*6d40*/  ISETP.NE.U32.AND P0, PT, RZ, c[0x0][0x350], PT ;  /* 0x0000d400ff007a0c */ /* 0x000fe20003f05070 */
[----:B------:R-:W-:Y:S01]  /*6d50*/  IMAD.SHL.U32 R21, R5, 0x8, RZ ;  /* 0x0000000805157824 */ /* 0x000fe200078e00ff */
[--C-:B-----5:R-:W-:Y:S01]  /*6d60*/  @P3 SHF.R.S32.HI R25, RZ, 0x1f, R6.reuse ;  /* 0x0000001fff193819 */ /* 0x120fe20000011406 */
[----:B------:R-:W-:Y:S01]  /*6d70*/  @P3 IMAD.MOV.U32 R24, RZ, RZ, R6 ;  /* 0x000000ffff183224 */ /* 0x000fe200078e0006 */
[----:B------:R-:W-:Y:S01]  /*6d80*/  ISETP.NE.AND.EX P0, PT, RZ, c[0x0][0x354], PT, P0 ;  /* 0x0000d500ff007a0c */ /* 0x000fe20003f05300 */
[----:B------:R-:W-:Y:S02]  /*6d90*/  IMAD R19, R19, c[0x0][0x1b0], RZ ;  /* 0x00006c0013137a24 */ /* 0x000fe400078e02ff */
[----:B------:R-:W-:-:S02]  /*6da0*/  IMAD.MOV R5, RZ, RZ, -R16 ;  /* 0x000000ffff057224 */ /* 0x000fc400078e0a10 */
[----:B------:R-:W-:Y:S02]  /*6db0*/  @!P3 IMAD.MOV.U32 R24, RZ, RZ, R200 ;  /* 0x000000ffff18b224 */ /* 0x000fe400078e00c8 */
[----:B------:R-:W-:Y:S02]  /*6dc0*/  @!P3 IMAD.MOV.U32 R25, RZ, RZ, R17 ;  /* 0x000000ffff19b224 */ /* 0x000fe400078e0011 */
[----:B------:R-:W-:Y:S01]  /*6dd0*/  IMAD R19, R16, c[0x0][0x1b4], R19 ;  /* 0x00006d0010137a24 */ /* 0x000fe200078e0213 */
[----:B------:R-:W-:Y:S01]  /*6de0*/  SEL R17, R24, RZ, !P0 ;  /* 0x000000ff18117207 */ /* 0x000fe20004000000 */
[----:B------:R-:W-:Y:S01]  /*6df0*/  IMAD.WIDE.U32 R22, R16, c[0x0][0x1b0], R22 ;  /* 0x00006c0010167a25 */ /* 0x000fe200078e0016 */
[----:B------:R-:W-:-:S03]  /*6e00*/  SEL R16, R25, RZ, !P0 ;  /* 0x000000ff19107207 */ /* 0x000fc60004000000 */
[----:B------:R-:W-:Y:S01]  /*6e10*/  IMAD R5, R5, c[0x0][0x2c4], R12 ;  /* 0x0000b10005057a24 */ /* 0x000fe200078e020c */
[----:B------:R-:W-:Y:S01]  /*6e20*/  LOP3.LUT R9, R0, 0xfffffff8, RZ, 0xc0, !PT ;  /* 0xfffffff800097812 */ /* 0x000fe200078ec0ff */
[----:B------:R-:W-:-:S03]  /*6e30*/  IMAD.WIDE.U32 R24, R17, c[0x0][0x1f0], R10 ;  /* 0x00007c0011187a25 */ /* 0x000fc600078e000a */
[----:B------:R-:W-:Y:S01]  /*6e40*/  SHF.R.S32.HI R6, RZ, 0x1f, R5 ;  /* 0x0000001fff067819 */ /* 0x000fe20000011405 */
[----:B------:R-:W-:Y:S02]  /*6e50*/  IMAD R12, R16, c[0x0][0x1f0], RZ ;  /* 0x00007c00100c7a24 */ /* 0x000fe400078e02ff */
[----:B------:R-:W-:Y:S01]  /*6e60*/  IMAD.WIDE.U32 R26, R17, c[0x0][0x218], R14 ;  /* 0x00008600111a7a25 */ /* 0x000fe200078e000e */
[----:B------:R-:W-:Y:S02]  /*6e70*/  SHF.R.S32.HI R20, RZ, 0x1f, R201 ;  /* 0x0000001fff147819 */ /* 0x000fe400000114c9 */
[----:B------:R-:W-:Y:S01]  /*6e80*/  IADD3 R212, P0, R201, R24, RZ ;  /* 0x00000018c9d47210 */ /* 0x000fe20007f1e0ff */
[----:B------:R-:W-:Y:S02]  /*6e90*/  IMAD.IADD R23, R23, 0x1, R19 ;  /* 0x0000000117177824 */ /* 0x000fe400078e0213 */
[----:B------:R-:W-:Y:S02]  /*6ea0*/  IMAD R6, R6, c[0x0][0x1a8], RZ ;  /* 0x00006a0006067a24 */ /* 0x000fe400078e02ff */
[----:B------:R-:W-:-:S02]  /*6eb0*/  IMAD R15, R17, c[0x0][0x1f4], R12 ;  /* 0x00007d00110f7a24 */ /* 0x000fc400078e020c */
[----:B------:R-:W-:Y:S02]  /*6ec0*/  IMAD.IADD R9, R90, 0x1, -R9 ;  /* 0x000000015a097824 */ /* 0x000fe400078e0a09 */
[----:B------:R-:W-:Y:S01]  /*6ed0*/  IMAD R10, R16, c[0x0][0x218], RZ ;  /* 0x00008600100a7a24 */ /* 0x000fe200078e02ff */
[----:B------:R-:W-:Y:S01]  /*6ee0*/  IADD3.X R213, R20, R25, R15, P0, !PT ;  /* 0x0000001914d57210 */ /* 0x000fe200007fe40f */
[C---:B------:R-:W-:Y:S02]  /*6ef0*/  IMAD R11, R5.reuse, c[0x0][0x1ac], R6 ;  /* 0x00006b00050b7a24 */ /* 0x040fe400078e0206 */
[----:B------:R-:W-:Y:S01]  /*6f00*/  IMAD.WIDE.U32 R22, R5, c[0x0][0x1a8], R22 ;  /* 0x00006a0005167a25 */ /* 0x000fe200078e0016 */
[----:B------:R-:W-:-:S03]  /*6f10*/  IADD3 R210, P0, R201, R26, RZ ;  /* 0x0000001ac9d27210 */ /* 0x000fc60007f1e0ff */
[----:B------:R-:W-:Y:S02]  /*6f20*/  IMAD R17, R17, c[0x0][0x21c], R10 ;  /* 0x0000870011117a24 */ /* 0x000fe400078e020a */
[----:B------:R-:W-:Y:S02]  /*6f30*/  IMAD.SHL.U32 R5, R9, 0x40, RZ ;  /* 0x0000004009057824 */ /* 0x000fe400078e00ff */
[C---:B------:R-:W-:Y:S01]  /*6f40*/  IMAD.SHL.U32 R10, R3.reuse, 0x8, RZ ;  /* 0x00000008030a7824 */ /* 0x040fe200078e00ff */
[----:B------:R-:W-:Y:S01]  /*6f50*/  IADD3.X R211, R20, R27, R17, P0, !PT ;  /* 0x0000001b14d37210 */ /* 0x000fe200007fe411 */
[----:B------:R-:W-:Y:S01]  /*6f60*/  IMAD R6, R3, 0x200, R18 ;  /* 0x0000020003067824 */ /* 0x000fe200078e0212 */
[----:B------:R-:W-:Y:S02]  /*6f70*/  LOP3.LUT R5, R5, 0x1c0, RZ, 0xc0, !PT ;  /* 0x000001c005057812 */ /* 0x000fe400078ec0ff */
[----:B----4-:R-:W-:Y:S02]  /*6f80*/  SHF.R.S32.HI R12, RZ, 0x1f, R4 ;  /* 0x0000001fff0c7819 */ /* 0x010fe40000011404 */
[----:B------:R-:W-:-:S02]  /*6f90*/  IADD3 R3, P0, R13, R4, RZ ;  /* 0x000000040d037210 */ /* 0x000fc40007f1e0ff */
[----:B------:R-:W-:Y:S02]  /*6fa0*/  LOP3.LUT R4, R5, 0x8, R10, 0xf8, !PT ;  /* 0x0000000805047812 */ /* 0x000fe400078ef80a */
[----:B------:R-:W-:Y:S02]  /*6fb0*/  SHF.R.U32.HI R15, RZ, 0x3, R5 ;  /* 0x00000003ff0f7819 */ /* 0x000fe40000011605 */
[----:B------:R-:W-:Y:S02]  /*6fc0*/  LEA.HI.X.SX32 R5, R13, R12, 0x1, P0 ;  /* 0x0000000c0d057211 */ /* 0x000fe400000f0eff */
[C---:B------:R-:W-:Y:S02]  /*6fd0*/  LOP3.LUT P4, RZ, R9.reuse, 0x4, RZ, 0xc0, !PT ;  /* 0x0000000409ff7812 */ /* 0x040fe4000788c0ff */
[----:B------:R-:W-:Y:S01]  /*6fe0*/  LOP3.LUT P3, RZ, R9, 0x2, RZ, 0xc0, !PT ;  /* 0x0000000209ff7812 */ /* 0x000fe2000786c0ff */
[----:B------:R-:W-:Y:S02]  /*6ff0*/  IMAD.SHL.U32 R9, R0, 0x40, RZ ;  /* 0x0000004000097824 */ /* 0x000fe400078e00ff */
[----:B------:R-:W-:-:S02]  /*7000*/  IMAD R10, R5, c[0x0][0x1e0], RZ ;  /* 0x00007800050a7a24 */ /* 0x000fc400078e02ff */
[----:B------:R-:W-:Y:S02]  /*7010*/  IMAD R0, R5, c[0x0][0x208], RZ ;  /* 0x0000820005007a24 */ /* 0x000fe400078e02ff */
[----:B------:R-:W-:Y:S02]  /*7020*/  IMAD.MOV.U32 R5, RZ, RZ, 0x10 ;  /* 0x00000010ff057424 */ /* 0x000fe400078e00ff */
[----:B------:R-:W-:-:S03]  /*7030*/  IMAD R215, R3, c[0x0][0x20c], R0 ;  /* 0x0000830003d77a24 */ /* 0x000fc600078e0200 */
[C---:B------:R-:W-:Y:S02]  /*7040*/  SEL R0, R5.reuse, 0xfffffff0, !P1 ;  /* 0xfffffff005007807 */ /* 0x040fe40004800000 */
[----:B------:R-:W-:Y:S02]  /*7050*/  SEL R5, R5, 0xfffffff0, !P3 ;  /* 0xfffffff005057807 */ /* 0x000fe40005800000 */
[----:B------:R-:W-:Y:S01]  /*7060*/  ISETP.GE.AND P3, PT, R201, c[0x0][0x1d4], PT ;  /* 0x00007500c9007a0c */ /* 0x000fe20003f66270 */
[----:B------:R-:W-:Y:S01]  /*7070*/  IMAD.IADD R11, R23, 0x1, R11 ;  /* 0x00000001170b7824 */ /* 0x000fe200078e020b */
[----:B------:R-:W-:Y:S02]  /*7080*/  LEA R17, P0, R22, c[0x0][0x160], 0x1 ;  /* 0x0000580016117a11 */ /* 0x000fe400078008ff */
[----:B------:R-:W-:Y:S01]  /*7090*/  LOP3.LUT R4, R4, R15, RZ, 0x3c, !PT ;  /* 0x0000000f04047212 */ /* 0x000fe200078e3cff */
[C---:B------:R-:W-:Y:S01]  /*70a0*/  IMAD R217, R3.reuse, c[0x0][0x1e4], R10 ;  /* 0x0000790003d97a24 */ /* 0x040fe200078e020a */
[----:B------:R-:W-:Y:S01]  /*70b0*/  LEA.HI.X R14, R22, c[0x0][0x164], R11, 0x1, P0 ;  /* 0x00005900160e7a11 */ /* 0x000fe200000f0c0b */
[----:B------:R-:W-:Y:S01]  /*70c0*/  IMAD.WIDE.U32 R212, R3, c[0x0][0x1e0], R212 ;  /* 0x0000780003d47a25 */ /* 0x000fe200078e00d4 */
[----:B------:R-:W-:-:S03]  /*70d0*/  LOP3.LUT R4, R4, 0xfffffe00, R9, 0xf8, !PT ;  /* 0xfffffe0004047812 */ /* 0x000fc600078ef809 */
[----:B------:R-:W-:Y:S01]  /*70e0*/  IMAD.WIDE.U32 R210, R3, c[0x0][0x208], R210 ;  /* 0x0000820003d27a25 */ /* 0x000fe200078e00d2 */
[----:B------:R-:W-:Y:S02]  /*70f0*/  LOP3.LUT R11, R2, 0xfffffc00, RZ, 0xc0, !PT ;  /* 0xfffffc00020b7812 */ /* 0x000fe400078ec0ff */
[C---:B------:R-:W-:Y:S01]  /*7100*/  ISETP.GE.AND P0, PT, R201.reuse, c[0x0][0x198], PT ;  /* 0x00006600c9007a0c */ /* 0x040fe20003f06270 */
[----:B------:R-:W-:Y:S01]  /*7110*/  IMAD.MOV.U32 R3, RZ, RZ, 0x20 ;  /* 0x00000020ff037424 */ /* 0x000fe200078e00ff */
[----:B------:R-:W-:Y:S01]  /*7120*/  IADD3 R12, R201, 0x40, RZ ;  /* 0x00000040c90c7810 */ /* 0x000fe20007ffe0ff */
[----:B------:R-:W-:Y:S01]  /*7130*/  IMAD.IADD R217, R213, 0x1, R217 ;  /* 0x00000001d5d97824 */ /* 0x000fe200078e02d9 */
[----:B------:R-:W-:Y:S01]  /*7140*/  P2R R2, PR, RZ, 0x1 ;  /* 0x00000001ff027803 */ /* 0x000fe20000000000 */
[----:B------:R-:W-:Y:S01]  /*7150*/  IMAD.IADD R2, R11, 0x1, R4 ;  /* 0x000000010b027824 */ /* 0x000fe200078e0204 */
[----:B------:R-:W-:Y:S01]  /*7160*/  SEL R3, R3, 0xffffffe0, !P4 ;  /* 0xffffffe003037807 */ /* 0x000fe20006000000 */
[----:B------:R-:W-:Y:S01]  /*7170*/  IMAD.IADD R215, R211, 0x1, R215 ;  /* 0x00000001d3d77824 */ /* 0x000fe200078e02d7 */
[----:B------:R-:W-:-:S02]  /*7180*/  ISETP.GE.AND P5, PT, R7, c[0x0][0x1d4], PT ;  /* 0x0000750007007a0c */ /* 0x000fc40003fa6270 */
[----:B------:R-:W-:Y:S02]  /*7190*/  LOP3.LUT R208, R208, 0xfffffe00, R21, 0xf8, !PT ;  /* 0xfffffe00d0d07812 */ /* 0x000fe400078ef815 */
[----:B------:R-:W-:Y:S02]  /*71a0*/  IADD3 R9, R141, -0x1, RZ ;  /* 0xffffffff8d097810 */ /* 0x000fe40007ffe0ff */
[----:B------:R-:W-:Y:S02]  /*71b0*/  @P3 LOP3.LUT R226, R226, 0x1, RZ, 0xfc, !PT ;  /* 0x00000001e2e23812 */ /* 0x000fe400078efcff */
[C---:B------:R-:W-:Y:S02]  /*71c0*/  ISETP.GE.AND P6, PT, R12.reuse, c[0x0][0x1d4], PT ;  /* 0x000075000c007a0c */ /* 0x040fe40003fc6270 */
[----:B------:R-:W-:Y:S01]  /*71d0*/  ISETP.GE.AND P4, PT, R12, c[0x0][0x198], PT ;  /* 0x000066000c007a0c */ /* 0x000fe20003f86270 */
[----:B------:R-:W-:Y:S10]  /*71e0*/  BRA.DIV ~URZ, `(.L_x_976) ;  /* 0x00010d027f007947 */ /* 0x000ff4000b800000 */
[----:B-1----:R1:W3:Y:S02]  /*71f0*/  SHFL.IDX PT, R19, R14, RZ, 0x181f ;  /* 0x00181fff0e137589 */ /* 0x0022e400000e0000 */
.L_x_1054:
[----:B------:R-:W-:Y:S05]  /*7200*/  BRA.DIV ~URZ, `(.L_x_977) ;  /* 0x00010d627f007947 */ /* 0x000fea000b800000 */
[----:B------:R4:W1:Y:S02]  /*7210*/  SHFL.IDX PT, R24, R17, RZ, 0x181f ;  /* 0x00181fff11187589 */ /* 0x00086400000e0000 */
.L_x_1055:
[----:B--2---:R-:W-:Y:S01]  /*7220*/  IMAD R8, R8, c[0x0][0x2c4], RZ ;  /* 0x0000b10008087a24 */ /* 0x004fe200078e02ff */
[----:B------:R-:W-:Y:S01]  /*7230*/  IADD3 R89, R89, R13, RZ ;  /* 0x0000000d59597210 */ /* 0x000fe20007ffe0ff */
[----:B------:R-:W-:Y:S03]  /*7240*/  BSSY B0, `(.L_x_978) ;  /* 0x0000018000007945 */ /* 0x000fe60003800000 */
[----:B------:R-:W-:-:S13]  /*7250*/  ISETP.GE.AND P0, PT, R89, R8, PT ;  /* 0x000000085900720c */ /* 0x000fda0003f06270 */
[----:B------:R-:W-:Y:S05]  /*7260*/  @P0 BRA `(.L_x_979) ;  /* 0x0000015000000947 */ /* 0x000fea0003800000 */
[C---:B------:R-:W-:Y:S01]  /*7270*/  IADD3 R10, R201.reuse, 0x80, RZ ;  /* 0x00000080c90a7810 */ /* 0x040fe20007ffe0ff */
[----:B---3--:R-:W-:Y:S01]  /*7280*/  IMAD.MOV.U32 R25, RZ, RZ, R19 ;  /* 0x000000ffff197224 */ /* 0x008fe200078e0013 */
[C---:B-1----:R-:W-:Y:S02]  /*7290*/  LEA R22, P0, R201.reuse, R24, 0x1 ;  /* 0x00000018c9167211 */ /* 0x042fe400078008ff */
[----:B------:R-:W-:Y:S02]  /*72a0*/  SHF.R.S32.HI R15, RZ, 0x1f, R12 ;  /* 0x0000001fff0f7819 */ /* 0x000fe4000001140c */
[----:B------:R-:W-:Y:S02]  /*72b0*/  SHF.R.S32.HI R11, RZ, 0x1f, R10 ;  /* 0x0000001fff0b7819 */ /* 0x000fe4000001140a */
[----:B------:R-:W-:Y:S01]  /*72c0*/  LEA.HI.X R23, R201, R19, R20, 0x1, P0 ;  /* 0x00000013c9177211 */ /* 0x000fe200000f0c14 */
[----:B------:R-:W-:Y:S01]  /*72d0*/  IMAD.SHL.U32 R19, R208, 0x2, RZ ;  /* 0x00000002d0137824 */ /* 0x000fe200078e00ff */
[----:B------:R-:W-:-:S02]  /*72e0*/  LEA.HI R15, R15, R12, RZ, 0x3 ;  /* 0x0000000c0f0f7211 */ /* 0x000fc400078f18ff */
[----:B------:R-:W-:Y:S02]  /*72f0*/  ISETP.GE.AND P0, PT, R201, c[0x0][0x198], PT ;  /* 0x00006600c9007a0c */ /* 0x000fe40003f06270 */
[----:B------:R-:W-:Y:S02]  /*7300*/  LEA.HI R11, R11, R10, RZ, 0x3 ;  /* 0x0000000a0b0b7211 */ /* 0x000fe400078f18ff */
[----:B------:R-:W-:Y:S02]  /*7310*/  ISETP.GE.AND P3, PT, R7, c[0x0][0x198], PT ;  /* 0x0000660007007a0c */ /* 0x000fe40003f66270 */
[----:B------:R-:W-:Y:S02]  /*7320*/  LOP3.LUT R15, R15, 0xfffffff8, RZ, 0xc0, !PT ;  /* 0xfffffff80f0f7812 */ /* 0x000fe400078ec0ff */
[----:B------:R-:W-:-:S03]  /*7330*/  LOP3.LUT R11, R11, 0xfffffff8, RZ, 0xc0, !PT ;  /* 0xfffffff80b0b7812 */ /* 0x000fc600078ec0ff */
[--C-:B------:R-:W-:Y:S02]  /*7340*/  IMAD.WIDE R26, R15, 0x2, R24.reuse ;  /* 0x000000020f1a7825 */ /* 0x100fe400078e0218 */
[----:B------:R-:W-:Y:S01]  /*7350*/  @!PT LDS RZ, [RZ] ;  /* 0x00000000fffff984 */ /* 0x000fe20000000800 */
[----:B------:R-:W-:Y:S01]  /*7360*/  @!PT LDS RZ, [RZ] ;  /* 0x00000000fffff984 */ /* 0x000fe20000000800 */
[----:B------:R-:W-:Y:S01]  /*7370*/  @!PT LDS RZ, [RZ] ;  /* 0x00000000fffff984 */ /* 0x000fe20000000800 */
[----:B------:R1:W-:Y:S02]  /*7380*/  LDGSTS.E.BYPASS.LTC128B.128 [R19+0x18100], [R22.64], !P0 ;  /* 0x1810000016137fae */ /* 0x0003e4000c101d46 */
[----:B------:R-:W-:Y:S02]  /*7390*/  IMAD.WIDE R24, R11, 0x2, R24 ;  /* 0x000000020b187825 */ /* 0x000fe400078e0218 */
[----:B------:R1:W-:Y:S04]  /*73a0*/  LDGSTS.E.BYPASS.LTC128B.128 [R19+0x1c100], [R26.64], !P4 ;  /* 0x1c1000001a137fae */ /* 0x0003e8000e101d46 */
[----:B------:R1:W-:Y:S02]  /*73b0*/  LDGSTS.E.BYPASS.LTC128B.128 [R19+0x20100], [R24.64], !P3 ;  /* 0x2010000018137fae */ /* 0x0003e4000d901d46 */
.L_x_979:
[----:B------:R-:W-:Y:S05]  /*73c0*/  BSYNC B0 ;  /* 0x0000000000007941 */ /* 0x000fea0003800000 */
.L_x_978:
[----:B------:R-:W-:Y:S05]  /*73d0*/  BRA.DIV ~URZ, `(.L_x_980) ;  /* 0x00010c027f007947 */ /* 0x000fea000b800000 */
[----:B-1-3--:R1:W2:Y:S04]  /*73e0*/  SHFL.IDX PT, R19, R14, 0x1, 0x181f ;  /* 0x00381f000e137f89 */ /* 0x00a2a800000e0000 */
[----:B------:R1:W3:Y:S02]  /*73f0*/  SHFL.IDX PT, R24, R17, 0x1, 0x181f ;  /* 0x00381f0011187f89 */ /* 0x0002e400000e0000 */
.L_x_1056:
[----:B------:R-:W-:Y:S01]  /*7400*/  IADD3 R11, R89, 0x20, RZ ;  /* 0x00000020590b7810 */ /* 0x000fe20007ffe0ff */
[----:B------:R-:W-:Y:S03]  /*7410*/  BSSY B0, `(.L_x_981) ;  /* 0x0000018000007945 */ /* 0x000fe60003800000 */
[----:B------:R-:W-:-:S13]  /*7420*/  ISETP.GE.AND P0, PT, R11, R8, PT ;  /* 0x000000080b00720c */ /* 0x000fda0003f06270 */
[----:B------:R-:W-:Y:S05]  /*7430*/  @P0 BRA `(.L_x_982) ;  /* 0x0000015000000947 */ /* 0x000fea0003800000 */
[C---:B------:R-:W-:Y:S01]  /*7440*/  IADD3 R11, R201.reuse, 0x80, RZ ;  /* 0x00000080c90b7810 */ /* 0x040fe20007ffe0ff */
[----:B--2---:R-:W-:Y:S01]  /*7450*/  IMAD.MOV.U32 R25, RZ, RZ, R19 ;  /* 0x000000ffff197224 */ /* 0x004fe200078e0013 */
[C---:B---3--:R-:W-:Y:S02]  /*7460*/  LEA R22, P0, R201.reuse, R24, 0x1 ;  /* 0x00000018c9167211 */ /* 0x048fe400078008ff */
[----:B------:R-:W-:Y:S02]  /*7470*/  SHF.R.S32.HI R15, RZ, 0x1f, R12 ;  /* 0x0000001fff0f7819 */ /* 0x000fe4000001140c */
[----:B------:R-:W-:Y:S02]  /*7480*/  SHF.R.S32.HI R10, RZ, 0x1f, R11 ;  /* 0x0000001fff0a7819 */ /* 0x000fe4000001140b */
[----:B------:R-:W-:Y:S02]  /*7490*/  LEA.HI.X R23, R201, R19, R20, 0x1, P0 ;  /* 0x00000013c9177211 */ /* 0x000fe400000f0c14 */
[----:B------:R-:W-:-:S02]  /*74a0*/  LEA.HI R15, R15, R12, RZ, 0x3 ;  /* 0x0000000c0f0f7211 */ /* 0x000fc400078f18ff */
[----:B------:R-:W-:Y:S02]  /*74b0*/  ISETP.GE.AND P0, PT, R201, c[0x0][0x198], PT ;  /* 0x00006600c9007a0c */ /* 0x000fe40003f06270 */
[----:B------:R-:W-:Y:S01]  /*74c0*/  LEA.HI R10, R10, R11, RZ, 0x3 ;  /* 0x0000000b0a0a7211 */ /* 0x000fe200078f18ff */
[----:B------:R-:W-:Y:S01]  /*74d0*/  IMAD.SHL.U32 R11, R208, 0x2, RZ ;  /* 0x00000002d00b7824 */ /* 0x000fe200078e00ff */
        /* <DEDUP_REMOVED lines=11> */
.L_x_982:
[----:B------:R-:W-:Y:S05]  /*7590*/  BSYNC B0 ;  /* 0x0000000000007941 */ /* 0x000fea0003800000 */
.L_x_981:
[----:B------:R-:W-:Y:S05]  /*75a0*/  BRA.DIV ~URZ, `(.L_x_983) ;  /* 0x00010b127f007947 */ /* 0x000fea000b800000 */
[----:B--2---:R2:W1:Y:S02]  /*75b0*/  SHFL.IDX PT, R19, R14, 0x2, 0x181f ;  /* 0x00581f000e137f89 */ /* 0x00446400000e0000 */
.L_x_1057:
[----:B------:R-:W-:Y:S05]  /*75c0*/  BRA.DIV ~URZ, `(.L_x_984) ;  /* 0x00010b727f007947 */ /* 0x000fea000b800000 */
[----:B---3--:R3:W2:Y:S02]  /*75d0*/  SHFL.IDX PT, R24, R17, 0x2, 0x181f ;  /* 0x00581f0011187f89 */ /* 0x0086a400000e0000 */
.L_x_1058:
[----:B------:R-:W-:Y:S01]  /*75e0*/  IADD3 R11, R89, 0x40, RZ ;  /* 0x00000040590b7810 */ /* 0x000fe20007ffe0ff */
[----:B------:R-:W-:Y:S03]  /*75f0*/  BSSY B0, `(.L_x_985) ;  /* 0x0000018000007945 */ /* 0x000fe60003800000 */
[----:B------:R-:W-:-:S13]  /*7600*/  ISETP.GE.AND P0, PT, R11, R8, PT ;  /* 0x000000080b00720c */ /* 0x000fda0003f06270 */
[----:B------:R-:W-:Y:S05]  /*7610*/  @P0 BRA `(.L_x_986) ;  /* 0x0000015000000947 */ /* 0x000fea0003800000 */
[C---:B------:R-:W-:Y:S01]  /*7620*/  IADD3 R11, R201.reuse, 0x80, RZ ;  /* 0x00000080c90b7810 */ /* 0x040fe20007ffe0ff */
[----:B-1----:R-:W-:Y:S01]  /*7630*/  IMAD.MOV.U32 R25, RZ, RZ, R19 ;  /* 0x000000ffff197224 */ /* 0x002fe200078e0013 */
[C---:B--2---:R-:W-:Y:S02]  /*7640*/  LEA R22, P0, R201.reuse, R24, 0x1 ;  /* 0x00000018c9167211 */ /* 0x044fe400078008ff */
        /* <DEDUP_REMOVED lines=18> */
.L_x_986:
[----:B------:R-:W-:Y:S05]  /*7770*/  BSYNC B0 ;  /* 0x0000000000007941 */ /* 0x000fea0003800000 */
.L_x_985:
[----:B------:R-:W-:Y:S05]  /*7780*/  BRA.DIV ~URZ, `(.L_x_987) ;  /* 0x00010a227f007947 */ /* 0x000fea000b800000 */
[----:B-1----:R1:W3:Y:S04]  /*7790*/  SHFL.IDX PT, R19, R14, 0x3, 0x181f ;  /* 0x00781f000e137f89 */ /* 0x0022e800000e0000 */
[----:B--2---:R1:W2:Y:S02]  /*77a0*/  SHFL.IDX PT, R24, R17, 0x3, 0x181f ;  /* 0x00781f0011187f89 */ /* 0x0042a400000e0000 */
.L_x_1059:
[----:B------:R-:W-:Y:S01]  /*77b0*/  IADD3 R10, P0, R1, c[0x0][0x20], RZ ;  /* 0x00000800010a7a10 */ /* 0x000fe20007f1e0ff */
[----:B------:R-:W-:Y:S01]  /*77c0*/  IMAD.SHL.U32 R140, R208, 0x2, RZ ;  /* 0x00000002d08c7824 */ /* 0x000fe200078e00ff */
[----:B------:R-:W-:Y:S01]  /*77d0*/  IADD3 R89, R89, 0x60, RZ ;  /* 0x0000006059597810 */ /* 0x000fe20007ffe0ff */
[----:B------:R-:W-:Y:S01]  /*77e0*/  ULDC.64 UR4, c[0x0][0x40] ;  /* 0x0000100000047ab9 */ /* 0x000fe20000000a00 */
[----:B---3--:R-:W-:Y:S01]  /*77f0*/  IMAD.MOV.U32 R25, RZ, RZ, R19 ;  /* 0x000000ffff197224 */ /* 0x008fe200078e0013 */
[----:B------:R-:W-:Y:S01]  /*7800*/  UIADD3 UR4, UP0, UR4, 0x160, URZ ;  /* 0x0000016004047890 */ /* 0x000fe2000ff1e03f */
[----:B------:R-:W-:Y:S01]  /*7810*/  IMAD.X R11, RZ, RZ, c[0x0][0x24], P0 ;  /* 0x00000900ff0b7624 */ /* 0x000fe200000e06ff */
[----:B-1----:R-:W-:-:S02]  /*7820*/  IADD3 R14, P0, R10, 0x4, RZ ;  /* 0x000000040a0e7810 */ /* 0x002fc40007f1e0ff */
[----:B------:R-:W-:Y:S02]  /*7830*/  UIADD3.X UR5, URZ, UR5, URZ, UP0, !UPT ;  /* 0x000000053f057290 */ /* 0x000fe400087fe43f */
[----:B------:R1:W-:Y:S01]  /*7840*/  STL.64 [R1+0x20], R10 ;  /* 0x0000200a01007387 */ /* 0x0003e20000100a00 */
[----:B------:R-:W-:Y:S01]  /*7850*/  IMAD.X R15, RZ, RZ, R11, P0 ;  /* 0x000000ffff0f7224 */ /* 0x000fe200000e060b */
[----:B------:R-:W-:-:S04]  /*7860*/  IADD3 R22, P0, R10, 0x10, RZ ;  /* 0x000000100a167810 */ /* 0x000fc80007f1e0ff */
[----:B------:R1:W-:Y:S01]  /*7870*/  STL.64 [R1+0x38], R14 ;  /* 0x0000380e01007387 */ /* 0x0003e20000100a00 */
[----:B------:R-:W-:Y:S01]  /*7880*/  IMAD.X R23, RZ, RZ, R11, P0 ;  /* 0x000000ffff177224 */ /* 0x000fe200000e060b */
[----:B------:R-:W-:-:S04]  /*7890*/  ISETP.GE.AND P0, PT, R89, R8, PT ;  /* 0x000000085900720c */ /* 0x000fc80003f06270 */
[----:B------:R1:W-:Y:S09]  /*78a0*/  STL.64 [R1+0x28], R22 ;  /* 0x0000281601007387 */ /* 0x0003f20000100a00 */
[----:B--2---:R-:W-:Y:S02]  /*78b0*/  @!P0 LEA R28, P3, R201, R24, 0x1 ;  /* 0x00000018c91c8211 */ /* 0x004fe400078608ff */
[----:B----4-:R-:W-:-:S02]  /*78c0*/  @!P0 SHF.R.S32.HI R17, RZ, 0x1f, R12 ;  /* 0x0000001fff118819 */ /* 0x010fc4000001140c */
[C---:B------:R-:W-:Y:S02]  /*78d0*/  @!P0 LEA.HI.X R29, R201.reuse, R19, R20, 0x1, P3 ;  /* 0x00000013c91d8211 */ /* 0x040fe400018f0c14 */
[----:B------:R-:W-:Y:S02]  /*78e0*/  ISETP.GE.AND P3, PT, R201, c[0x0][0x198], PT ;  /* 0x00006600c9007a0c */ /* 0x000fe40003f66270 */
[----:B------:R-:W-:-:S04]  /*78f0*/  @!P0 LEA.HI R8, R17, R12, RZ, 0x3 ;  /* 0x0000000c11088211 */ /* 0x000fc800078f18ff */
[----:B------:R-:W-:-:S05]  /*7900*/  @!P0 LOP3.LUT R8, R8, 0xfffffff8, RZ, 0xc0, !PT ;  /* 0xfffffff808088812 */ /* 0x000fca00078ec0ff */
[----:B------:R-:W-:Y:S01]  /*7910*/  @!P0 IMAD.WIDE R20, R8, 0x2, R24 ;  /* 0x0000000208148825 */ /* 0x000fe200078e0218 */
[----:B------:R-:W-:Y:S01]  /*7920*/  IADD3 R8, R201, 0x80, RZ ;  /* 0x00000080c9087810 */ /* 0x000fe20007ffe0ff */
[----:B------:R-:W-:Y:S01]  /*7930*/  @!PT LDS RZ, [RZ] ;  /* 0x00000000fffff984 */ /* 0x000fe20000000800 */
[----:B------:R-:W-:Y:S01]  /*7940*/  @!PT LDS RZ, [RZ] ;  /* 0x00000000fffff984 */ /* 0x000fe20000000800 */
[----:B------:R-:W-:Y:S01]  /*7950*/  @!PT LDS RZ, [RZ] ;  /* 0x00000000fffff984 */ /* 0x000fe20000000800 */
[----:B------:R2:W-:Y:S01]  /*7960*/  @!P0 LDGSTS.E.BYPASS.LTC128B.128 [R140+0x1b100], [R28.64], !P3 ;  /* 0x1b1000001c8c8fae */ /* 0x0005e2000d901d46 */
[C---:B------:R-:W-:Y:S02]  /*7970*/  IADD3 R26, P3, R10.reuse, 0x48, RZ ;  /* 0x000000480a1a7810 */ /* 0x040fe40007f7e0ff */
[----:B------:R-:W-:Y:S01]  /*7980*/  @!P0 SHF.R.S32.HI R17, RZ, 0x1f, R8 ;  /* 0x0000001fff118819 */ /* 0x000fe20000011408 */
[----:B------:R3:W-:Y:S01]  /*7990*/  @!P0 LDGSTS.E.BYPASS.LTC128B.128 [R140+0x1f100], [R20.64], !P4 ;  /* 0x1f100000148c8fae */ /* 0x0007e2000e101d46 */
[----:B------:R-:W-:Y:S01]  /*79a0*/  ISETP.GE.AND P4, PT, R7, c[0x0][0x198], PT ;  /* 0x0000660007007a0c */ /* 0x000fe20003f86270 */
[----:B------:R-:W-:Y:S01]  /*79b0*/  IMAD.X R27, RZ, RZ, R11, P3 ;  /* 0x000000ffff1b7224 */ /* 0x000fe200018e060b */
[----:B------:R-:W-:Y:S02]  /*79c0*/  IADD3 R18, P3, R10, 0x8, RZ ;  /* 0x000000080a127810 */ /* 0x000fe40007f7e0ff */
[----:B------:R-:W-:-:S02]  /*79d0*/  @!P0 LEA.HI R17, R17, R8, RZ, 0x3 ;  /* 0x0000000811118211 */ /* 0x000fc400078f18ff */
[----:B------:R1:W-:Y:S01]  /*79e0*/  STL.64 [R1+0x30], R26 ;  /* 0x0000301a01007387 */ /* 0x0003e20000100a00 */
[----:B------:R-:W-:Y:S01]  /*79f0*/  IMAD.X R19, RZ, RZ, R11, P3 ;  /* 0x000000ffff137224 */ /* 0x000fe200018e060b */
[----:B------:R-:W-:-:S04]  /*7a00*/  @!P0 LOP3.LUT R17, R17, 0xfffffff8, RZ, 0xc0, !PT ;  /* 0xfffffff811118812 */ /* 0x000fc800078ec0ff */
[----:B------:R1:W-:Y:S01]  /*7a10*/  STL.64 [R1+0x40], R18 ;  /* 0x0000401201007387 */ /* 0x0003e20000100a00 */
[----:B------:R-:W-:-:S04]  /*7a20*/  @!P0 IMAD.WIDE R24, R17, 0x2, R24 ;  /* 0x0000000211188825 */ /* 0x000fc800078e0218 */
[----:B------:R-:W-:Y:S01]  /*7a30*/  IMAD.MOV.U32 R17, RZ, RZ, c[0x0][0x1e0] ;  /* 0x00007800ff117624 */ /* 0x000fe200078e00ff */
[----:B------:R1:W-:Y:S03]  /*7a40*/  @!P0 LDGSTS.E.BYPASS.LTC128B.128 [R140+0x23100], [R24.64], !P4 ;  /* 0x23100000188c8fae */ /* 0x0003e6000e101d46 */
[----:B------:R-:W-:Y:S01]  /*7a50*/  IMAD.SHL.U32 R7, R17, 0x40, RZ ;  /* 0x0000004011077824 */ /* 0x000fe200078e00ff */
[----:B------:R-:W0:Y:S01]  /*7a60*/  LDGDEPBAR ;  /* 0x00000000000079af */ /* 0x000e220000000000 */
[----:B--2---:R-:W-:Y:S02]  /*7a70*/  IMAD.U32 R28, RZ, RZ, UR4 ;  /* 0x00000004ff1c7e24 */ /* 0x004fe4000f8e00ff */
[----:B------:R-:W-:Y:S01]  /*7a80*/  IMAD.U32 R29, RZ, RZ, UR5 ;  /* 0x00000005ff1d7e24 */ /* 0x000fe2000f8e00ff */
[----:B------:R-:W-:Y:S01]  /*7a90*/  WARPSYNC 0xffffffff ;  /* 0xffffffff00007948 */ /* 0x000fe20003800000 */
[----:B---3--:R-:W-:-:S03]  /*7aa0*/  IMAD.MOV.U32 R20, RZ, RZ, 0x6 ;  /* 0x00000006ff147424 */ /* 0x008fc600078e00ff */
[----:B------:R1:W-:Y:S02]  /*7ab0*/  STL.64 [R1+0x18], R28 ;  /* 0x0000181c01007387 */ /* 0x0003e40000100a00 */
[----:B------:R-:W-:Y:S02]  /*7ac0*/  SHF.L.U64.HI R80, R17, R20, c[0x0][0x1e4] ;  /* 0x0000790011507619 */ /* 0x000fe40000010214 */
[----:B-1----:R-:W2:Y:S04]  /*7ad0*/  LDL R15, [R1+0x64] ;  /* 0x00006400010f7983 */ /* 0x002ea80000100800 */
[----:B------:R-:W3:Y:S01]  /*7ae0*/  LDL R11, [R1+0x64] ;  /* 0x00006400010b7983 */ /* 0x000ee20000100800 */
[----:B------:R-:W-:Y:S01]  /*7af0*/  IMAD.SHL.U32 R82, R9, 0x40, RZ ;  /* 0x0000004009527824 */ /* 0x000fe200078e00ff */
[----:B------:R-:W-:Y:S01]  /*7b00*/  SHF.R.S32.HI R14, RZ, 0x1f, R9 ;  /* 0x0000001fff0e7819 */ /* 0x000fe20000011409 */
[----:B------:R-:W-:Y:S01]  /*7b10*/  IMAD.MOV.U32 R216, RZ, RZ, R212 ;  /* 0x000000ffffd87224 */ /* 0x000fe200078e00d4 */
[----:B------:R-:W-:Y:S01]  /*7b20*/  ISETP.GE.AND P4, PT, R201, c[0x0][0x1d4], PT ;  /* 0x00007500c9007a0c */ /* 0x000fe20003f86270 */
[----:B------:R-:W-:Y:S01]  /*7b30*/  IMAD.SHL.U32 R203, R17, 0x20, RZ ;  /* 0x0000002011cb7824 */ /* 0x000fe200078e00ff */
[----:B------:R-:W-:Y:S01]  /*7b40*/  IADD3 R16, RZ, -R13, -R82 ;  /* 0x8000000dff107210 */ /* 0x000fe20007ffe852 */
[----:B------:R-:W-:Y:S01]  /*7b50*/  IMAD.WIDE.U32 R18, R9, R7, R216 ;  /* 0x0000000709127225 */ /* 0x000fe200078e00d8 */
[----:B------:R-:W-:Y:S01]  /*7b60*/  BSSY B0, `(.L_x_988) ;  /* 0x0000054000007945 */ /* 0x000fe20003800000 */
[----:B------:R-:W-:-:S02]  /*7b70*/  IADD3 R207, R140, 0x100, RZ ;  /* 0x000001008ccf7810 */ /* 0x000fc40007ffe0ff */
[----:B------:R-:W-:Y:S02]  /*7b80*/  IMAD.MOV.U32 R204, RZ, RZ, 0x5 ;  /* 0x00000005ffcc7424 */ /* 0x000fe400078e00ff */
[----:B------:R-:W-:Y:S02]  /*7b90*/  IMAD.MOV.U32 R205, RZ, RZ, c[0x0][0x208] ;  /* 0x00008200ffcd7624 */ /* 0x000fe400078e00ff */
[----:B------:R-:W-:Y:S01]  /*7ba0*/  IMAD.MOV.U32 R214, RZ, RZ, R210 ;  /* 0x000000ffffd67224 */ /* 0x000fe200078e00d2 */
[----:B------:R-:W-:Y:S01]  /*7bb0*/  SHF.L.U64.HI R202, R17, R204, c[0x0][0x1e4] ;  /* 0x0000790011ca7619 */ /* 0x000fe200000102cc */
[C---:B------:R-:W-:Y:S01]  /*7bc0*/  IMAD.SHL.U32 R33, R205.reuse, 0x40, RZ ;  /* 0x00000040cd217824 */ /* 0x040fe200078e00ff */
[C---:B------:R-:W-:Y:S02]  /*7bd0*/  SHF.L.U64.HI R20, R205.reuse, R20, c[0x0][0x20c] ;  /* 0x00008300cd147619 */ /* 0x040fe40000010214 */
[C---:B------:R-:W-:Y:S01]  /*7be0*/  SHF.L.U64.HI R204, R205.reuse, R204, c[0x0][0x20c] ;  /* 0x00008300cdcc7619 */ /* 0x040fe200000102cc */
[----:B------:R-:W-:-:S04]  /*7bf0*/  IMAD.SHL.U32 R205, R205, 0x20, RZ ;  /* 0x00000020cdcd7824 */ /* 0x000fc800078e00ff */
[C---:B------:R-:W-:Y:S01]  /*7c00*/  IMAD.SHL.U32 R32, R205.reuse, 0x2, RZ ;  /* 0x00000002cd207824 */ /* 0x040fe200078e00ff */
[----:B------:R-:W-:Y:S01]  /*7c10*/  SHF.L.U64.HI R44, R205, 0x1, R204 ;  /* 0x00000001cd2c7819 */ /* 0x000fe200000102cc */
[----:B------:R-:W-:Y:S01]  /*7c20*/  BAR.SYNC.DEFER_BLOCKING 0x0 ;  /* 0x0000000000007b1d */ /* 0x000fe20000010000 */
[----:B--2---:R-:W-:Y:S02]  /*7c30*/  IMAD.IADD R13, R16, 0x1, R15 ;  /* 0x00000001100d7824 */ /* 0x004fe400078e020f */
[----:B------:R-:W-:Y:S02]  /*7c40*/  IMAD R15, R80, R9, RZ ;  /* 0x00000009500f7224 */ /* 0x000fe400078e02ff */
[----:B---3--:R-:W-:Y:S01]  /*7c50*/  IMAD.IADD R11, R16, 0x1, R11 ;  /* 0x00000001100b7824 */ /* 0x008fe200078e020b */
[----:B------:R-:W-:Y:S01]  /*7c60*/  ISETP.GE.AND P3, PT, R13, 0x1, PT ;  /* 0x000000010d00780c */ /* 0x000fe20003f66270 */
[----:B------:R-:W-:-:S04]  /*7c70*/  IMAD R15, R14, R7, R15 ;  /* 0x000000070e0f7224 */ /* 0x000fc800078e020f */
[----:B------:R-:W-:-:S08]  /*7c80*/  IMAD.IADD R15, R19, 0x1, R15 ;  /* 0x00000001130f7824 */ /* 0x000fd000078e020f */
[----:B------:R-:W-:Y:S01]  /*7c90*/  @P3 LEA R24, P0, R18, c[0x0][0x1c8], 0x1 ;  /* 0x0000720012183a11 */ /* 0x000fe200078008ff */
[----:B------:R-:W-:-:S03]  /*7ca0*/  @P3 IMAD.SHL.U32 R19, R208, 0x2, RZ ;  /* 0x00000002d0133824 */ /* 0x000fc600078e00ff */
[----:B------:R-:W-:Y:S02]  /*7cb0*/  @P3 LEA.HI.X R25, R18, c[0x0][0x1cc], R15, 0x1, P0 ;  /* 0x0000730012193a11 */ /* 0x000fe400000f0c0f */
[----:B------:R-:W-:Y:S01]  /*7cc0*/  ISETP.GT.AND P0, PT, R13, 0x20, PT ;  /* 0x000000200d00780c */ /* 0x000fe20003f04270 */
[----:B------:R-:W-:Y:S02]  /*7cd0*/  IMAD R13, R20, R9, RZ ;  /* 0x00000009140d7224 */ /* 0x000fe400078e02ff */
[----:B------:R-:W-:Y:S01]  /*7ce0*/  @!PT LDS RZ, [RZ] ;  /* 0x00000000fffff984 */ /* 0x000fe20000000800 */
[----:B------:R-:W-:Y:S01]  /*7cf0*/  @!PT LDS RZ, [RZ] ;  /* 0x00000000fffff984 */ /* 0x000fe20000000800 */
[----:B------:R-:W-:Y:S01]  /*7d00*/  @!PT LDS RZ, [RZ] ;  /* 0x00000000fffff984 */ /* 0x000fe20000000800 */
[----:B------:R1:W-:Y:S01]  /*7d10*/  @P3 LDGSTS.E.BYPASS.LTC128B.128 [R19+0xc100], [R24.64], !P4 ;  /* 0x0c10000018133fae */ /* 0x0003e2000e101d46 */
[----:B------:R-:W-:Y:S01]  /*7d20*/  ISETP.GE.AND P4, PT, R201, c[0x0][0x1d4], PT ;  /* 0x00007500c9007a0c */ /* 0x000fe20003f86270 */
[----:B------:R-:W-:Y:S02]  /*7d30*/  IMAD R13, R14, R33, R13 ;  /* 0x000000210e0d7224 */ /* 0x000fe400078e020d */
[----:B------:R1:W-:Y:S04]  /*7d40*/  @P3 LDGSTS.E.BYPASS.LTC128B.128 [R19+0xe100], [R24.64+0x80], !P6 ;  /* 0x0e10008018133fae */ /* 0x0003e8000f101d46 */
[----:B------:R1:W-:Y:S02]  /*7d50*/  @P3 LDGSTS.E.BYPASS.LTC128B.128 [R19+0x10100], [R24.64+0x100], !P5 ;  /* 0x1010010018133fae */ /* 0x0003e4000e901d46 */
[----:B------:R-:W-:-:S05]  /*7d60*/  @P0 IADD3 R18, P3, R203, R18, RZ ;  /* 0x00000012cb120210 */ /* 0x000fca0007f7e0ff */
[----:B------:R-:W-:Y:S01]  /*7d70*/  @P0 IMAD.X R15, R202, 0x1, R15, P3 ;  /* 0x00000001ca0f0824 */ /* 0x000fe200018e060f */
[----:B------:R-:W-:-:S04]  /*7d80*/  @P0 LEA R22, P3, R18, c[0x0][0x1c8], 0x1 ;  /* 0x0000720012160a11 */ /* 0x000fc800078608ff */
[----:B------:R-:W-:Y:S01]  /*7d90*/  @P0 LEA.HI.X R23, R18, c[0x0][0x1cc], R15, 0x1, P3 ;  /* 0x0000730012170a11 */ /* 0x000fe200018f0c0f */
[----:B------:R-:W-:Y:S01]  /*7da0*/  @P0 IMAD.SHL.U32 R15, R208, 0x2, RZ ;  /* 0x00000002d00f0824 */ /* 0x000fe200078e00ff */
[----:B------:R-:W-:Y:S01]  /*7db0*/  ISETP.GE.AND P3, PT, R201, c[0x0][0x1d4], PT ;  /* 0x00007500c9007a0c */ /* 0x000fe20003f66270 */
[----:B-1----:R-:W-:-:S12]  /*7dc0*/  IMAD.WIDE.U32 R24, R9, R33, R214 ;  /* 0x0000002109187225 */ /* 0x002fd800078e00d6 */
[----:B------:R1:W-:Y:S01]  /*7dd0*/  @P0 LDGSTS.E.BYPASS.LTC128B.128 [R15+0xd100], [R22.64], !P3 ;  /* 0x0d100000160f0fae */ /* 0x0003e2000d901d46 */
[----:B------:R-:W-:Y:S01]  /*7de0*/  ISETP.GE.AND P3, PT, R12, c[0x0][0x1d4], PT ;  /* 0x000075000c007a0c */ /* 0x000fe20003f66270 */
[----:B------:R-:W-:Y:S02]  /*7df0*/  IMAD.IADD R13, R25, 0x1, R13 ;  /* 0x00000001190d7824 */ /* 0x000fe400078e020d */
[----:B------:R1:W-:Y:S04]  /*7e00*/  @P0 LDGSTS.E.BYPASS.LTC128B.128 [R15+0xf100], [R22.64+0x80], !P6 ;  /* 0x0f100080160f0fae */ /* 0x0003e8000f101d46 */
[----:B------:R1:W-:Y:S01]  /*7e10*/  @P0 LDGSTS.E.BYPASS.LTC128B.128 [R15+0x11100], [R22.64+0x100], !P5 ;  /* 0x11100100160f0fae */ /* 0x0003e2000e901d46 */
[----:B------:R-:W-:-:S03]  /*7e20*/  LEA R18, P0, R24, c[0x0][0x1f8], 0x1 ;  /* 0x00007e0018127a11 */ /* 0x000fc600078008ff */
[----:B------:R-:W0:Y:S01]  /*7e30*/  LDGDEPBAR ;  /* 0x00000000000079af */ /* 0x000e220000000000 */
[----:B------:R-:W-:Y:S02]  /*7e40*/  LEA.HI.X R19, R24, c[0x0][0x1fc], R13, 0x1, P0 ;  /* 0x00007f0018137a11 */ /* 0x000fe400000f0c0d */
[----:B------:R-:W-:-:S13]  /*7e50*/  ISETP.LT.OR P0, PT, R11, 0x1, P4 ;  /* 0x000000010b00780c */ /* 0x000fda0002701670 */
[----:B------:R2:W-:Y:S01]  /*7e60*/  LDGSTS.E.BYPASS.LTC128B.128 [R140+0x100], [R18.64], !P0 ;  /* 0x00100000128c7fae */ /* 0x0005e2000c101d46 */
[----:B------:R-:W-:-:S05]  /*7e70*/  IADD3 R14, P0, R32, R18, RZ ;  /* 0x00000012200e7210 */ /* 0x000fca0007f1e0ff */
[----:B-1----:R-:W-:Y:S01]  /*7e80*/  IMAD.X R15, R44, 0x1, R19, P0 ;  /* 0x000000012c0f7824 */ /* 0x002fe200000e0613 */
[C---:B------:R-:W-:Y:S02]  /*7e90*/  ISETP.LT.OR P0, PT, R11.reuse, 0x1, P3 ;  /* 0x000000010b00780c */ /* 0x040fe40001f01670 */
[----:B------:R-:W-:-:S11]  /*7ea0*/  ISETP.LT.OR P3, PT, R11, 0x21, P3 ;  /* 0x000000210b00780c */ /* 0x000fd60001f61670 */
[----:B------:R2:W-:Y:S01]  /*7eb0*/  LDGSTS.E.BYPASS.LTC128B.128 [R140+0x2100], [R18.64+0x80], !P0 ;  /* 0x02100080128c7fae */ /* 0x0005e2000c101d46 */
[----:B------:R-:W-:Y:S02]  /*7ec0*/  ISETP.GE.AND P0, PT, R8, c[0x0][0x1d4], PT ;  /* 0x0000750008007a0c */ /* 0x000fe40003f06270 */
[----:B------:R-:W-:Y:S02]  /*7ed0*/  IADD3 R8, R10, 0x18, RZ ;  /* 0x000000180a087810 */ /* 0x000fe40007ffe0ff */
[C---:B------:R-:W-:Y:S02]  /*7ee0*/  ISETP.LT.OR P4, PT, R11.reuse, 0x1, P0 ;  /* 0x000000010b00780c */ /* 0x040fe40000781670 */
[----:B------:R-:W-:-:S11]  /*7ef0*/  ISETP.LT.OR P0, PT, R11, 0x21, P0 ;  /* 0x000000210b00780c */ /* 0x000fd60000701670 */
[----:B------:R2:W-:Y:S01]  /*7f00*/  LDGSTS.E.BYPASS.LTC128B.128 [R140+0x4100], [R18.64+0x100], !P4 ;  /* 0x04100100128c7fae */ /* 0x0005e2000e101d46 */
[----:B------:R-:W-:-:S04]  /*7f10*/  ISETP.GE.AND P4, PT, R201, c[0x0][0x1d4], PT ;  /* 0x00007500c9007a0c */ /* 0x000fc80003f86270 */
[----:B------:R-:W-:-:S13]  /*7f20*/  ISETP.LT.OR P4, PT, R11, 0x21, P4 ;  /* 0x000000210b00780c */ /* 0x000fda0002781670 */
[----:B------:R2:W-:Y:S04]  /*7f30*/  LDGSTS.E.BYPASS.LTC128B.128 [R140+0x1100], [R14.64], !P4 ;  /* 0x011000000e8c7fae */ /* 0x0005e8000e101d46 */
[----:B------:R2:W-:Y:S01]  /*7f40*/  LDGSTS.E.BYPASS.LTC128B.128 [R140+0x3100], [R14.64+0x80], !P3 ;  /* 0x031000800e8c7fae */ /* 0x0005e2000d901d46 */
[----:B------:R-:W-:-:S03]  /*7f50*/  ISETP.GT.AND P3, PT, R9, R198, PT ;  /* 0x000000c60900720c */ /* 0x000fc60003f64270 */
[----:B------:R2:W-:Y:S04]  /*7f60*/  LDGSTS.E.BYPASS.LTC128B.128 [R140+0x5100], [R14.64+0x100], !P0 ;  /* 0x051001000e8c7fae */ /* 0x0005e8000c101d46 */
[----:B------:R-:W0:Y:S06]  /*7f70*/  LDGDEPBAR ;  /* 0x00000000000079af */ /* 0x000e2c0000000000 */
[----:B------:R-:W-:Y:S05]  /*7f80*/  @!P3 BRA `(.L_x_989) ;  /* 0x000001100000b947 */ /* 0x000fea0003800000 */
[----:B------:R-:W-:Y:S02]  /*7f90*/  IADD3 R11, R141, -0x2, RZ ;  /* 0xfffffffe8d0b7810 */ /* 0x000fe40007ffe0ff */
[----:B------:R-:W-:-:S02]  /*7fa0*/  ISETP.GE.AND P4, PT, R201, c[0x0][0x1d4], PT ;  /* 0x00007500c9007a0c */ /* 0x000fc40003f86270 */
[----:B------:R-:W-:Y:S01]  /*7fb0*/  SHF.R.S32.HI R9, RZ, 0x1f, R11 ;  /* 0x0000001fff097819 */ /* 0x000fe2000001140b */
[----:B------:R-:W-:Y:S02]  /*7fc0*/  IMAD R10, R80, R11, RZ ;  /* 0x0000000b500a7224 */ /* 0x000fe400078e02ff */
[----:B------:R-:W-:-:S04]  /*7fd0*/  IMAD.WIDE.U32 R12, R11, R7, R216 ;  /* 0x000000070b0c7225 */ /* 0x000fc800078e00d8 */
[----:B------:R-:W-:Y:S01]  /*7fe0*/  IMAD R9, R9, R7, R10 ;  /* 0x0000000709097224 */ /* 0x000fe200078e020a */
[----:B------:R-:W-:-:S03]  /*7ff0*/  LEA R10, P0, R12, c[0x0][0x1c8], 0x1 ;  /* 0x000072000c0a7a11 */ /* 0x000fc600078008ff */
[----:B------:R-:W-:-:S05]  /*8000*/  IMAD.IADD R9, R13, 0x1, R9 ;  /* 0x000000010d097824 */ /* 0x000fca00078e0209 */
[----:B------:R-:W-:Y:S02]  /*8010*/  LEA.HI.X R11, R12, c[0x0][0x1cc], R9, 0x1, P0 ;  /* 0x000073000c0b7a11 */ /* 0x000fe400000f0c09 */
[----:B------:R-:W-:-:S03]  /*8020*/  LEA R12, P0, R203, R10, 0x1 ;  /* 0x0000000acb0c7211 */ /* 0x000fc600078008ff */
[----:B------:R1:W-:Y:S01]  /*8030*/  LDGSTS.E.BYPASS.LTC128B.128 [R140+0x12100], [R10.64], !P4 ;  /* 0x121000000a8c7fae */ /* 0x0003e2000e101d46 */
[----:B------:R-:W-:-:S03]  /*8040*/  LEA.HI.X R13, R203, R11, R202, 0x1, P0 ;  /* 0x0000000bcb0d7211 */ /* 0x000fc600000f0cca */
[----:B------:R1:W-:Y:S04]  /*8050*/  LDGSTS.E.BYPASS.LTC128B.128 [R140+0x14100], [R10.64+0x80], !P6 ;  /* 0x141000800a8c7fae */ /* 0x0003e8000f101d46 */
[----:B------:R1:W-:Y:S04]  /*8060*/  LDGSTS.E.BYPASS.LTC128B.128 [R140+0x16100], [R10.64+0x100], !P5 ;  /* 0x161001000a8c7fae */ /* 0x0003e8000e901d46 */
[----:B------:R1:W-:Y:S04]  /*8070*/  LDGSTS.E.BYPASS.LTC128B.128 [R140+0x13100], [R12.64], !P4 ;  /* 0x131000000c8c7fae */ /* 0x0003e8000e101d46 */
[----:B------:R1:W-:Y:S04]  /*8080*/  LDGSTS.E.BYPASS.LTC128B.128 [R140+0x15100], [R12.64+0x80], !P6 ;  /* 0x151000800c8c7fae */ /* 0x0003e8000f101d46 */
[----:B------:R1:W-:Y:S02]  /*8090*/  LDGSTS.E.BYPASS.LTC128B.128 [R140+0x17100], [R12.64+0x100], !P5 ;  /* 0x171001000c8c7fae */ /* 0x0003e4000e901d46 */
.L_x_989:
[----:B------:R-:W-:Y:S05]  /*80a0*/  BSYNC B0 ;  /* 0x0000000000007941 */ /* 0x000fea0003800000 */
.L_x_988:
[----:B------:R-:W0:Y:S01]  /*80b0*/  LDGDEPBAR ;  /* 0x00000000000079af */ /* 0x000e220000000000 */
[----:B------:R-:W-:Y:S01]  /*80c0*/  BSSY B2, `(.L_x_990) ;  /* 0x0000003000027945 */ /* 0x000fe20003800000 */
[----:B------:R-:W-:-:S02]  /*80d0*/  MOV R22, 0x80f0 ;  /* 0x000080f000167802 */ /* 0x000fc40000000f00 */
[----:B-12---:R-:W-:Y:S05]  /*80e0*/  CALL.REL.NOINC `($_ZN7cutlass13device_kernelIN5flash19enable_sm80_to_sm89INS1_16FlashAttnFwdSm80INS1_25CollectiveMainloopFwdSm80ILi8ELi2ELb0EN4cute5tupleIJNS5_1CILi128EEENS7_ILi64EEENS7_ILi192EEEEEELi192ENS_10bfloat16_tEfNS_4arch4Sm80ELb0ELb1ELb1ELb1ELb0ELb1ELb1ELb0EEENS1_21CollectiveEpilogueFwdINS6_IJS8_SA_S9_EEENS6_IJNS7_ILi1EEESI_SI_EEESC_SE_Li256ELb1ELb1ELb0ELb0EEENS1_19SingleTileSchedulerILb1ELb0ELb1ELi128EEEEEEEEEvNT_6ParamsE$_ZZN5flash25CollectiveMainloopFwdSm80ILi8ELi2ELb0EN4cute5tupleIJNS1_1CILi128EEENS3_ILi64EEENS3_ILi192EEEEEELi192EN7cutlass10bfloat16_tEfNS8_4arch4Sm80ELb0ELb1ELb1ELb1ELb0ELb1ELb1ELb0EE3mmaINS_16FlashAttnFwdSm80ISC_NS_21CollectiveEpilogueFwdINS2_IJS4_S6_S5_EEENS2_IJNS3_ILi1EEESH_SH_EEES9_SB_Li256ELb1ELb1ELb0ELb0EEENS_19SingleTileSchedulerILb1ELb0ELb1ELi128EEEE13SharedStorageENS1_6TensorINS1_11ArrayEngineIfLm96EEENS1_6LayoutINS2_IJNS2_IJNS3_ILi2EEESS_EEESH_NS3_ILi24EEEEEENS2_IJNS2_IJSH_SS_EEENS3_ILi0EEENS3_ILi4EEEEEEEEEENS_7SoftmaxILi2ELi0EEEEEbRKNSC_6ParamsERT0_RT1_iRKNS_16SeqlenInfoQKNewKILb1ELb1EEENS2_IJiiiiEEERT_ENKUlvE_clEv) ;  /* 0x000106a000007944 */ /* 0x006fea0003c00000 */
[----:B------:R-:W-:Y:S05]  /*80f0*/  BSYNC B2 ;  /* 0x0000000000027941 */ /* 0x000fea0003800000 */
.L_x_990:
[----:B------:R2:W5:Y:S01]  /*8100*/  LDL R81, [R1] ;  /* 0x0000000001517983 */ /* 0x0005620000100800 */
[----:B------:R-:W-:-:S04]  /*8110*/  DEPBAR.LE SB0, 0x2 ;  /* 0x000080800000791a */ /* 0x000fc80000000000 */
[----:B------:R2:W5:Y:S01]  /*8120*/  LDL R206, [R1+0x10] ;  /* 0x0000100001ce7983 */ /* 0x0005620000100800 */
[----:B------:R-:W-:Y:S02]  /*8130*/  WARPSYNC 0xffffffff ;  /* 0xffffffff00007948 */ /* 0x000fe40003800000 */
[----:B------:R-:W-:Y:S01]  /*8140*/  BAR.SYNC.DEFER_BLOCKING 0x0 ;  /* 0x0000000000007b1d */ /* 0x000fe20000010000 */
[C---:B-1----:R-:W-:Y:S01]  /*8150*/  IMAD.SHL.U32 R12, R2.reuse, 0x2, RZ ;  /* 0x00000002020c7824 */ /* 0x042fe200078e00ff */
[----:B------:R-:W-:Y:S01]  /*8160*/  LEA R194, R2, 0x18100, 0x1 ;  /* 0x0001810002c27811 */ /* 0x000fe200078e08ff */
[----:B------:R-:W-:Y:S01]  /*8170*/  IMAD.SHL.U32 R192, R6, 0x2, RZ ;  /* 0x0000000206c07824 */ /* 0x000fe200078e00ff */
[----:B------:R-:W-:Y:S01]  /*8180*/  @P3 IADD3 R8, R141, -0x2, RZ ;  /* 0xfffffffe8d083810 */ /* 0x000fe20007ffe0ff */
[----:B------:R-:W-:Y:S01]  /*8190*/  IMAD.SHL.U32 R191, R5, 0x2, RZ ;  /* 0x0000000205bf7824 */ /* 0x000fe200078e00ff */
[----:B------:R-:W-:Y:S01]  /*81a0*/  @P3 MOV R10, R210 ;  /* 0x000000d2000a3202 */ /* 0x000fe20000000f00 */
[----:B------:R-:W-:Y:S01]  /*81b0*/  IMAD.SHL.U32 R189, R0, 0x2, RZ ;  /* 0x0000000200bd7824 */ /* 0x000fe200078e00ff */
[----:B------:R-:W-:Y:S01]  /*81c0*/  @P3 SHF.R.S32.HI R2, RZ, 0x1f, R8 ;  /* 0x0000001fff023819 */ /* 0x000fe20000011408 */
[----:B------:R-:W-:Y:S01]  /*81d0*/  IMAD.IADD R190, R194, 0x1, R191 ;  /* 0x00000001c2be7824 */ /* 0x000fe200078e02bf */
[----:B------:R-:W-:Y:S01]  /*81e0*/  ISETP.GE.AND P4, PT, R201, c[0x0][0x1d4], PT ;  /* 0x00007500c9007a0c */ /* 0x000fe20003f86270 */
[----:B------:R-:W-:Y:S01]  /*81f0*/  IMAD.IADD R6, R192, 0x1, R189 ;  /* 0x00000001c0067824 */ /* 0x000fe200078e02bd */
[----:B------:R-:W3:Y:S01]  /*8200*/  LDL R5, [R1+0x4] ;  /* 0x0000040001057983 */ /* 0x000ee20000100800 */
[----:B------:R-:W-:-:S02]  /*8210*/  @P3 IMAD.MOV.U32 R11, RZ, RZ, R215 ;  /* 0x000000ffff0b3224 */ /* 0x000fc400078e00d7 */
[----:B------:R-:W-:Y:S02]  /*8220*/  @P3 IMAD R0, R20, R8, RZ ;  /* 0x0000000814003224 */ /* 0x000fe400078e02ff */
[----:B------:R-:W-:-:S04]  /*8230*/  @P3 IMAD.WIDE.U32 R8, R8, R33, R10 ;  /* 0x0000002108083225 */ /* 0x000fc800078e000a */
[----:B------:R-:W-:Y:S01]  /*8240*/  @P3 IMAD R33, R2, R33, R0 ;  /* 0x0000002102213224 */ /* 0x000fe200078e0200 */
[----:B------:R-:W-:Y:S01]  /*8250*/  @P3 LEA R74, P0, R8, c[0x0][0x1f8], 0x1 ;  /* 0x00007e00084a3a11 */ /* 0x000fe200078008ff */
[----:B------:R-:W-:Y:S01]  /*8260*/  IMAD.MOV.U32 R0, RZ, RZ, 0x40 ;  /* 0x00000040ff007424 */ /* 0x000fe200078e00ff */
[----:B------:R-:W-:Y:S01]  /*8270*/  LDSM.16.M88.4 R12, [R12+0x18100] ;  /* 0x018100000c0c783b */ /* 0x000fe20000000200 */
[----:B------:R-:W-:Y:S01]  /*8280*/  IMAD R188, R3, 0x2, R194 ;  /* 0x0000000203bc7824 */ /* 0x000fe200078e02c2 */
[----:B------:R-:W-:Y:S01]  /*8290*/  @P3 IADD3 R33, R9, R33, RZ ;  /* 0x0000002109213210 */ /* 0x000fe20007ffe0ff */
[----:B------:R-:W-:Y:S01]  /*82a0*/  IMAD R187, R3, 0x2, R190 ;  /* 0x0000000203bb7824 */ /* 0x000fe200078e02be */
[----:B------:R-:W1:Y:S01]  /*82b0*/  LDSM.16.M88.4 R24, [R192+0xc100] ;  /* 0x00c10000c018783b */ /* 0x000e620000000200 */
[----:B------:R-:W-:Y:S02]  /*82c0*/  SEL R193, R0, 0xffffffc0, !P2 ;  /* 0xffffffc000c17807 */ /* 0x000fe40005000000 */
[----:B------:R-:W-:Y:S01]  /*82d0*/  @P3 LEA.HI.X R75, R8, c[0x0][0x1fc], R33, 0x1, P0 ;  /* 0x00007f00084b3a11 */ /* 0x000fe200000f0c21 */
[----:B------:R-:W4:Y:S01]  /*82e0*/  LDSM.16.M88.4 R16, [R192+0xc900] ;  /* 0x00c90000c010783b */ /* 0x000f220000000200 */
[----:B------:R-:W-:Y:S01]  /*82f0*/  @P3 IADD3 R72, P0, R32, R74, RZ ;  /* 0x0000004a20483210 */ /* 0x000fe20007f1e0ff */
[----:B------:R-:W-:Y:S01]  /*8300*/  IMAD.IADD R0, R193, 0x1, R6 ;  /* 0x00000001c1007824 */ /* 0x000fe200078e0206 */
[----:B------:R-:W-:Y:S01]  /*8310*/  IADD3 R2, R192, R193, RZ ;  /* 0x000000c1c0027210 */ /* 0x000fe20007ffe0ff */
[----:B------:R-:W2:Y:S02]  /*8320*/  LDSM.16.M88.4 R60, [R192+0xd100] ;  /* 0x00d10000c03c783b */ /* 0x000ea40000000200 */
[----:B------:R-:W-:-:S02]  /*8330*/  @P3 IMAD.X R73, R44, 0x1, R75, P0 ;  /* 0x000000012c493824 */ /* 0x000fc400000e064b */
[----:B------:R-:W2:Y:S04]  /*8340*/  LDSM.16.M88.4 R68, [R192+0xd900] ;  /* 0x00d90000c044783b */ /* 0x000ea80000000200 */
[----:B------:R-:W-:Y:S04]  /*8350*/  LDSM.16.M88.4 R52, [R190] ;  /* 0x00000000be34783b */ /* 0x000fe80000000200 */
[----:B------:R-:W2:Y:S04]  /*8360*/  LDSM.16.M88.4 R48, [R6+0xc100] ;  /* 0x00c100000630783b */ /* 0x000ea80000000200 */
[----:B------:R-:W2:Y:S04]  /*8370*/  LDSM.16.M88.4 R40, [R6+0xc900] ;  /* 0x00c900000628783b */ /* 0x000ea80000000200 */
[----:B------:R-:W2:Y:S04]  /*8380*/  LDSM.16.M88.4 R36, [R6+0xd100] ;  /* 0x00d100000624783b */ /* 0x000ea80000000200 */
[----:B------:R-:W2:Y:S04]  /*8390*/  LDSM.16.M88.4 R32, [R6+0xd900] ;  /* 0x00d900000620783b */ /* 0x000ea80000000200 */
        /* <DEDUP_REMOVED lines=10> */
[C---:B----4-:R-:W-:Y:S03]  /*8440*/  HMMA.16816.F32.BF16 R20, R12.reuse, R16, RZ ;  /* 0x000000100c14723c */ /* 0x050fe600000418ff */
[----:B------:R1:W-:Y:S04]  /*8450*/  @P3 LDGSTS.E.BYPASS.LTC128B.128 [R140+0xb100], [R72.64+0x100], !P5 ;  /* 0x0b100100488c3fae */ /* 0x0003e8000e901d46 */
[----:B------:R-:W-:Y:S01]  /*8460*/  LDSM.16.M88.4 R44, [R188] ;  /* 0x00000000bc2c783b */ /* 0x000fe20000000200 */
[C---:B--2---:R-:W-:Y:S03]  /*8470*/  HMMA.16816.F32.BF16 R64, R12.reuse, R60, RZ ;  /* 0x0000003c0c40723c */ /* 0x044fe600000418ff */
[----:B------:R-:W2:Y:S04]  /*8480*/  LDSM.16.M88.4 R8, [R2+0xc100] ;  /* 0x00c100000208783b */ /* 0x000ea80000000200 */
[----:B------:R-:W-:Y:S01]  /*8490*/  LDSM.16.M88.4 R76, [R6+0xe100] ;  /* 0x00e10000064c783b */ /* 0x000fe20000000200 */
[C---:B------:R-:W-:Y:S01]  /*84a0*/  HMMA.16816.F32.BF16 R16, R12.reuse, R18, RZ ;  /* 0x000000120c10723c */ /* 0x040fe200000418ff */
[----:B------:R-:W-:Y:S01]  /*84b0*/  IMAD.MOV.U32 R225, RZ, RZ, c[0x0][0x2c4] ;  /* 0x0000b100ffe17624 */ /* 0x000fe200078e00ff */
[----:B------:R-:W-:Y:S01]  /*84c0*/  ULDC UR4, c[0x0][0x324] ;  /* 0x0000c90000047ab9 */ /* 0x000fe20000000800 */
[----:B------:R-:W-:Y:S01]  /*84d0*/  IMAD.MOV.U32 R224, RZ, RZ, c[0x0][0x32c] ;  /* 0x0000cb00ffe07624 */ /* 0x000fe200078e00ff */
[----:B------:R-:W-:Y:S01]  /*84e0*/  LOP3.LUT R226, R226, 0xfffffffd, RZ, 0xc0, !PT ;  /* 0xfffffffde2e27812 */ /* 0x000fe200078ec0ff */
[----:B------:R-:W0:Y:S03]  /*84f0*/  LDGDEPBAR ;  /* 0x00000000000079af */ /* 0x000e260000000000 */
[C---:B------:R-:W-:Y:S01]  /*8500*/  HMMA.16816.F32.BF16 R60, R12.reuse, R62, RZ ;  /* 0x0000003e0c3c723c */ /* 0x040fe200000418ff */
[----:B-1----:R-:W-:Y:S07]  /*8510*/  LDSM.16.M88.4 R72, [R2+0xd900] ;  /* 0x00d900000248783b */ /* 0x002fee0000000200 */
[C---:B------:R-:W-:Y:S08]  /*8520*/  HMMA.16816.F32.BF16 R56, R12.reuse, R68, RZ ;  /* 0x000000440c38723c */ /* 0x040ff000000418ff */
[----:B------:R-:W-:Y:S01]  /*8530*/  HMMA.16816.F32.BF16 R12, R12, R70, RZ ;  /* 0x000000460c0c723c */ /* 0x000fe200000418ff */
[----:B------:R-:W-:Y:S07]  /*8540*/  LDSM.16.M88.4 R68, [R0+0xd900] ;  /* 0x00d900000044783b */ /* 0x000fee0000000200 */
[C---:B------:R-:W-:Y:S08]  /*8550*/  HMMA.16816.F32.BF16 R28, R52.reuse, R48, R28 ;  /* 0x00000030341c723c */ /* 0x040ff0000004181c */
[C---:B------:R-:W-:Y:S01]  /*8560*/  HMMA.16816.F32.BF16 R24, R52.reuse, R50, R24 ;  /* 0x000000323418723c */ /* 0x040fe20000041818 */
[----:B------:R-:W1:Y:S07]  /*8570*/  LDSM.16.M88.4 R48, [R2+0xc900] ;  /* 0x00c900000230783b */ /* 0x000e6e0000000200 */
        /* <DEDUP_REMOVED lines=8> */
[----:B------:R-:W-:Y:S04]  /*8600*/  LDSM.16.M88.4 R12, [R187] ;  /* 0x00000000bb0c783b */ /* 0x000fe80000000200 */
[----:B------:R-:W4:Y:S03]  /*8610*/  LDSM.16.M88.4 R32, [R0+0xc900] ;  /* 0x00c900000020783b */ /* 0x000f260000000200 */
[C---:B--2---:R-:W-:Y:S08]  /*8620*/  HMMA.16816.F32.BF16 R28, R44.reuse, R8, R28 ;  /* 0x000000082c1c723c */ /* 0x044ff0000004181c */
[C---:B------:R-:W-:Y:S01]  /*8630*/  HMMA.16816.F32.BF16 R24, R44.reuse, R10, R24 ;  /* 0x0000000a2c18723c */ /* 0x040fe20000041818 */
[----:B------:R-:W2:Y:S07]  /*8640*/  LDSM.16.M88.4 R8, [R0+0xd100] ;  /* 0x00d100000008783b */ /* 0x000eae0000000200 */
[C---:B-1----:R-:W-:Y:S08]  /*8650*/  HMMA.16816.F32.BF16 R20, R44.reuse, R48, R20 ;  /* 0x000000302c14723c */ /* 0x042ff00000041814 */
[C---:B------:R-:W-:Y:S01]  /*8660*/  HMMA.16816.F32.BF16 R16, R44.reuse, R50, R16 ;  /* 0x000000322c10723c */ /* 0x040fe20000041810 */
[----:B------:R-:W-:Y:S07]  /*8670*/  LDSM.16.M88.4 R48, [R192+0xe100] ;  /* 0x00e10000c030783b */ /* 0x000fee0000000200 */
[C---:B----4-:R-:W-:Y:S08]  /*8680*/  HMMA.16816.F32.BF16 R64, R44.reuse, R36, R64 ;  /* 0x000000242c40723c */ /* 0x050ff00000041840 */
[C---:B------:R-:W-:Y:S01]  /*8690*/  HMMA.16816.F32.BF16 R60, R44.reuse, R38, R60 ;  /* 0x000000262c3c723c */ /* 0x040fe2000004183c */
[----:B------:R-:W1:Y:S07]  /*86a0*/  LDSM.16.M88.4 R36, [R194+0x4000] ;  /* 0x00400000c224783b */ /* 0x000e6e0000000200 */
[C---:B------:R-:W-:Y:S08]  /*86b0*/  HMMA.16816.F32.BF16 R56, R44.reuse, R72, R56 ;  /* 0x000000482c38723c */ /* 0x040ff00000041838 */
[----:B------:R-:W-:Y:S01]  /*86c0*/  HMMA.16816.F32.BF16 R52, R44, R74, R52 ;  /* 0x0000004a2c34723c */ /* 0x000fe20000041834 */
[----:B------:R-:W4:Y:S04]  /*86d0*/  LDSM.16.M88.4 R44, [R192+0xe900] ;  /* 0x00e90000c02c783b */ /* 0x000f280000000200 */
[----:B------:R-:W-:Y:S03]  /*86e0*/  LDSM.16.M88.4 R72, [R6+0xe900] ;  /* 0x00e900000648783b */ /* 0x000fe60000000200 */
[C---:B------:R-:W-:Y:S08]  /*86f0*/  HMMA.16816.F32.BF16 R20, R12.reuse, R32, R20 ;  /* 0x000000200c14723c */ /* 0x040ff00000041814 */
[C---:B------:R-:W-:Y:S01]  /*8700*/  HMMA.16816.F32.BF16 R16, R12.reuse, R34, R16 ;  /* 0x000000220c10723c */ /* 0x040fe20000041810 */
[----:B------:R-:W1:Y:S07]  /*8710*/  LDSM.16.M88.4 R32, [R192+0xf100] ;  /* 0x00f10000c020783b */ /* 0x000e6e0000000200 */
[C---:B------:R-:W-:Y:S08]  /*8720*/  HMMA.16816.F32.BF16 R28, R12.reuse, R40, R28 ;  /* 0x000000280c1c723c */ /* 0x040ff0000004181c */
[C---:B------:R-:W-:Y:S01]  /*8730*/  HMMA.16816.F32.BF16 R24, R12.reuse, R42, R24 ;  /* 0x0000002a0c18723c */ /* 0x040fe20000041818 */
[----:B------:R-:W3:Y:S07]  /*8740*/  LDSM.16.M88.4 R40, [R192+0xf900] ;  /* 0x00f90000c028783b */ /* 0x000eee0000000200 */
[C---:B--2---:R-:W-:Y:S08]  /*8750*/  HMMA.16816.F32.BF16 R64, R12.reuse, R8, R64 ;  /* 0x000000080c40723c */ /* 0x044ff00000041840 */
[C---:B------:R-:W-:Y:S01]  /*8760*/  HMMA.16816.F32.BF16 R60, R12.reuse, R10, R60 ;  /* 0x0000000a0c3c723c */ /* 0x040fe2000004183c */
[----:B------:R-:W2:Y:S07]  /*8770*/  LDSM.16.M88.4 R8, [R190+0x4000] ;  /* 0x00400000be08783b */ /* 0x000eae0000000200 */
[C---:B------:R-:W-:Y:S08]  /*8780*/  HMMA.16816.F32.BF16 R56, R12.reuse, R68, R56 ;  /* 0x000000440c38723c */ /* 0x040ff00000041838 */
[----:B------:R-:W-:Y:S01]  /*8790*/  HMMA.16816.F32.BF16 R52, R12, R70, R52 ;  /* 0x000000460c34723c */ /* 0x000fe20000041834 */
[----:B------:R-:W2:Y:S04]  /*87a0*/  LDSM.16.M88.4 R12, [R6+0xf100] ;  /* 0x00f10000060c783b */ /* 0x000ea80000000200 */
[----:B------:R-:W2:Y:S03]  /*87b0*/  LDSM.16.M88.4 R68, [R6+0xf900] ;  /* 0x00f900000644783b */ /* 0x000ea60000000200 */
[C---:B-1----:R-:W-:Y:S08]  /*87c0*/  HMMA.16816.F32.BF16 R28, R36.reuse, R48, R28 ;  /* 0x00000030241c723c */ /* 0x042ff0000004181c */
[C---:B------:R-:W-:Y:S01]  /*87d0*/  HMMA.16816.F32.BF16 R24, R36.reuse, R50, R24 ;  /* 0x000000322418723c */ /* 0x040fe20000041818 */
[----:B------:R-:W-:Y:S07]  /*87e0*/  LDSM.16.M88.4 R48, [R2+0xe100] ;  /* 0x00e100000230783b */ /* 0x000fee0000000200 */
[C---:B----4-:R-:W-:Y:S08]  /*87f0*/  HMMA.16816.F32.BF16 R20, R36.reuse, R44, R20 ;  /* 0x0000002c2414723c */ /* 0x050ff00000041814 */
[C---:B------:R-:W-:Y:S01]  /*8800*/  HMMA.16816.F32.BF16 R16, R36.reuse, R46, R16 ;  /* 0x0000002e2410723c */ /* 0x040fe20000041810 */
[----:B------:R-:W-:Y:S07]  /*8810*/  LDSM.16.M88.4 R44, [R2+0xe900] ;  /* 0x00e90000022c783b */ /* 0x000fee0000000200 */
[C---:B------:R-:W-:Y:S08]  /*8820*/  HMMA.16816.F32.BF16 R64, R36.reuse, R32, R64 ;  /* 0x000000202440723c */ /* 0x040ff00000041840 */
[C---:B------:R-:W-:Y:S01]  /*8830*/  HMMA.16816.F32.BF16 R60, R36.reuse, R34, R60 ;  /* 0x00000022243c723c */ /* 0x040fe2000004183c */
[----:B------:R-:W1:Y:S07]  /*8840*/  LDSM.16.M88.4 R32, [R188+0x4000] ;  /* 0x00400000bc20783b */ /* 0x000e6e0000000200 */
[C---:B---3--:R-:W-:Y:S08]  /*8850*/  HMMA.16816.F32.BF16 R56, R36.reuse, R40, R56 ;  /* 0x000000282438723c */ /* 0x048ff00000041838 */
[----:B------:R-:W-:Y:S01]  /*8860*/  HMMA.16816.F32.BF16 R52, R36, R42, R52 ;  /* 0x0000002a2434723c */ /* 0x000fe20000041834 */
[----:B------:R-:W3:Y:S04]  /*8870*/  LDSM.16.M88.4 R40, [R2+0xf100] ;  /* 0x00f100000228783b */ /* 0x000ee80000000200 */
[----:B------:R-:W4:Y:S03]  /*8880*/  LDSM.16.M88.4 R36, [R2+0xf900] ;  /* 0x00f900000224783b */ /* 0x000f260000000200 */
[C---:B--2---:R-:W-:Y:S08]  /*8890*/  HMMA.16816.F32.BF16 R28, R8.reuse, R76, R28 ;  /* 0x0000004c081c723c */ /* 0x044ff0000004181c */
[C---:B------:R-:W-:Y:S01]  /*88a0*/  HMMA.16816.F32.BF16 R24, R8.reuse, R78, R24 ;  /* 0x0000004e0818723c */ /* 0x040fe20000041818 */
[----:B------:R-:W-:Y:S07]  /*88b0*/  LDSM.16.M88.4 R76, [R187+0x4000] ;  /* 0x00400000bb4c783b */ /* 0x000fee0000000200 */
[C---:B------:R-:W-:Y:S08]  /*88c0*/  HMMA.16816.F32.BF16 R20, R8.reuse, R72, R20 ;  /* 0x000000480814723c */ /* 0x040ff00000041814 */
[C---:B------:R-:W-:Y:S01]  /*88d0*/  HMMA.16816.F32.BF16 R16, R8.reuse, R74, R16 ;  /* 0x0000004a0810723c */ /* 0x040fe20000041810 */
[----:B------:R-:W-:Y:S07]  /*88e0*/  LDSM.16.M88.4 R72, [R0+0xf100] ;  /* 0x00f100000048783b */ /* 0x000fee0000000200 */
[C---:B------:R-:W-:Y:S08]  /*88f0*/  HMMA.16816.F32.BF16 R64, R8.reuse, R12, R64 ;  /* 0x0000000c0840723c */ /* 0x040ff00000041840 */
        /* <DEDUP_REMOVED lines=9> */
[C---:B------:R-:W-:Y:S08]  /*8990*/  HMMA.16816.F32.BF16 R20, R32.reuse, R44, R20 ;  /* 0x0000002c2014723c */ /* 0x040ff00000041814 */
[C---:B------:R-:W-:Y:S01]  /*89a0*/  HMMA.16816.F32.BF16 R16, R32.reuse, R46, R16 ;  /* 0x0000002e2010723c */ /* 0x040fe20000041810 */
[----:B------:R-:W1:Y:S07]  /*89b0*/  LDSM.16.M88.4 R44, [R192+0x10100] ;  /* 0x01010000c02c783b */ /* 0x000e6e0000000200 */
[C---:B---3--:R-:W-:Y:S08]  /*89c0*/  HMMA.16816.F32.BF16 R64, R32.reuse, R40, R64 ;  /* 0x000000282040723c */ /* 0x048ff00000041840 */
[C---:B------:R-:W-:Y:S01]  /*89d0*/  HMMA.16816.F32.BF16 R60, R32.reuse, R42, R60 ;  /* 0x0000002a203c723c */ /* 0x040fe2000004183c */
[----:B------:R-:W3:Y:S07]  /*89e0*/  LDSM.16.M88.4 R40, [R192+0x10900] ;  /* 0x01090000c028783b */ /* 0x000eee0000000200 */
[C---:B----4-:R-:W-:Y:S08]  /*89f0*/  HMMA.16816.F32.BF16 R56, R32.reuse, R36, R56 ;  /* 0x000000242038723c */ /* 0x050ff00000041838 */
[----:B------:R-:W-:Y:S01]  /*8a00*/  HMMA.16816.F32.BF16 R52, R32, R38, R52 ;  /* 0x000000262034723c */ /* 0x000fe20000041834 */
[----:B------:R-:W4:Y:S04]  /*8a10*/  LDSM.16.M88.4 R36, [R192+0x11100] ;  /* 0x01110000c024783b */ /* 0x000f280000000200 */
[----:B------:R-:W1:Y:S03]  /*8a20*/  LDSM.16.M88.4 R32, [R192+0x11900] ;  /* 0x01190000c020783b */ /* 0x000e660000000200 */
        /* <DEDUP_REMOVED lines=15> */
[C---:B---3--:R-:W-:Y:S08]  /*8b20*/  HMMA.16816.F32.BF16 R20, R48.reuse, R40, R20 ;  /* 0x000000283014723c */ /* 0x048ff00000041814 */
[C---:B------:R-:W-:Y:S01]  /*8b30*/  HMMA.16816.F32.BF16 R68, R48.reuse, R42, R16 ;  /* 0x0000002a3044723c */ /* 0x040fe20000041810 */
[----:B------:R-:W-:Y:S04]  /*8b40*/  LDSM.16.M88.4 R40, [R188+0x8000] ;  /* 0x00800000bc28783b */ /* 0x000fe80000000200 */
[----:B------:R-:W-:Y:S03]  /*8b50*/  LDSM.16.M88.4 R16, [R2+0x10100] ;  /* 0x010100000210783b */ /* 0x000fe60000000200 */
[C---:B----4-:R-:W-:Y:S08]  /*8b60*/  HMMA.16816.F32.BF16 R64, R48.reuse, R36, R64 ;  /* 0x000000243040723c */ /* 0x050ff00000041840 */
[C---:B------:R-:W-:Y:S01]  /*8b70*/  HMMA.16816.F32.BF16 R60, R48.reuse, R38, R60 ;  /* 0x00000026303c723c */ /* 0x040fe2000004183c */
[----:B------:R-:W-:Y:S07]  /*8b80*/  LDSM.16.M88.4 R36, [R0+0x10100] ;  /* 0x010100000024783b */ /* 0x000fee0000000200 */
[C---:B------:R-:W-:Y:S08]  /*8b90*/  HMMA.16816.F32.BF16 R56, R48.reuse, R32, R56 ;  /* 0x000000203038723c */ /* 0x040ff00000041838 */
[----:B------:R-:W-:Y:S01]  /*8ba0*/  HMMA.16816.F32.BF16 R52, R48, R34, R52 ;  /* 0x000000223034723c */ /* 0x000fe20000041834 */
[----:B------:R-:W2:Y:S04]  /*8bb0*/  LDSM.16.M88.4 R48, [R2+0x10900] ;  /* 0x010900000230783b */ /* 0x000ea80000000200 */
[----:B------:R-:W-:Y:S03]  /*8bc0*/  LDSM.16.M88.4 R32, [R187+0x8000] ;  /* 0x00800000bb20783b */ /* 0x000fe60000000200 */
[C---:B-1----:R-:W-:Y:S08]  /*8bd0*/  HMMA.16816.F32.BF16 R20, R12.reuse, R44, R20 ;  /* 0x0000002c0c14723c */ /* 0x042ff00000041814 */
[C---:B------:R-:W-:Y:S01]  /*8be0*/  HMMA.16816.F32.BF16 R68, R12.reuse, R46, R68 ;  /* 0x0000002e0c44723c */ /* 0x040fe20000041844 */
[----:B------:R-:W-:Y:S07]  /*8bf0*/  LDSM.16.M88.4 R44, [R2+0x11100] ;  /* 0x01110000022c783b */ /* 0x000fee0000000200 */
[C---:B------:R-:W-:Y:S08]  /*8c00*/  HMMA.16816.F32.BF16 R28, R12.reuse, R8, R28 ;  /* 0x000000080c1c723c */ /* 0x040ff0000004181c */
[C---:B------:R-:W-:Y:S01]  /*8c10*/  HMMA.16816.F32.BF16 R24, R12.reuse, R10, R24 ;  /* 0x0000000a0c18723c */ /* 0x040fe20000041818 */
[----:B------:R-:W1:Y:S07]  /*8c20*/  LDSM.16.M88.4 R8, [R0+0x10900] ;  /* 0x010900000008783b */ /* 0x000e6e0000000200 */
[----:B------:R-:W-:Y:S08]  /*8c30*/  HMMA.16816.F32.BF16 R64, R12, R72, R64 ;  /* 0x000000480c40723c */ /* 0x000ff00000041840 */
[----:B--2---:R-:W-:Y:S08]  /*8c40*/  HMMA.16816.F32.BF16 R20, R40, R48, R20 ;  /* 0x000000302814723c */ /* 0x004ff00000041814 */
[C---:B------:R-:W-:Y:S08]  /*8c50*/  HMMA.16816.F32.BF16 R60, R12.reuse, R74, R60 ;  /* 0x0000004a0c3c723c */ /* 0x040ff0000004183c */
[C---:B------:R-:W-:Y:S08]  /*8c60*/  HMMA.16816.F32.BF16 R56, R12.reuse, R76, R56 ;  /* 0x0000004c0c38723c */ /* 0x040ff00000041838 */
[----:B------:R-:W-:Y:S01]  /*8c70*/  HMMA.16816.F32.BF16 R52, R12, R78, R52 ;  /* 0x0000004e0c34723c */ /* 0x000fe20000041834 */
[----:B------:R-:W2:Y:S07]  /*8c80*/  LDSM.16.M88.4 R12, [R2+0x11900] ;  /* 0x01190000020c783b */ /* 0x000eae0000000200 */
[C---:B------:R-:W-:Y:S08]  /*8c90*/  HMMA.16816.F32.BF16 R68, R40.reuse, R50, R68 ;  /* 0x000000322844723c */ /* 0x040ff00000041844 */
[C---:B------:R-:W-:Y:S08]  /*8ca0*/  HMMA.16816.F32.BF16 R28, R40.reuse, R16, R28 ;  /* 0x00000010281c723c */ /* 0x040ff0000004181c */
[----:B------:R-:W-:Y:S01]  /*8cb0*/  HMMA.16816.F32.BF16 R24, R40, R18, R24 ;  /* 0x000000122818723c */ /* 0x000fe20000041818 */
[----:B------:R-:W3:Y:S07]  /*8cc0*/  LDSM.16.M88.4 R16, [R0+0x11100] ;  /* 0x011100000010783b */ /* 0x000eee0000000200 */
[C---:B-1----:R-:W-:Y:S08]  /*8cd0*/  HMMA.16816.F32.BF16 R20, R32.reuse, R8, R20 ;  /* 0x000000082014723c */ /* 0x042ff00000041814 */
[C---:B------:R-:W-:Y:S01]  /*8ce0*/  HMMA.16816.F32.BF16 R68, R32.reuse, R10, R68 ;  /* 0x0000000a2044723c */ /* 0x040fe20000041844 */
[----:B------:R-:W1:Y:S07]  /*8cf0*/  LDSM.16.M88.4 R8, [R0+0x11900] ;  /* 0x011900000008783b */ /* 0x000e6e0000000200 */
[----:B------:R-:W-:Y:S08]  /*8d00*/  HMMA.16816.F32.BF16 R28, R32, R36, R28 ;  /* 0x00000024201c723c */ /* 0x000ff0000004181c */
[C---:B------:R-:W-:Y:S08]  /*8d10*/  HMMA.16816.F32.BF16 R60, R40.reuse, R46, R60 ;  /* 0x0000002e283c723c */ /* 0x040ff0000004183c */
[C---:B------:R-:W-:Y:S08]  /*8d20*/  HMMA.16816.F32.BF16 R64, R40.reuse, R44, R64 ;  /* 0x0000002c2840723c */ /* 0x040ff00000041840 */
[----:B--2---:R-:W-:Y:S01]  /*8d30*/  HMMA.16816.F32.BF16 R56, R40, R12, R56 ;  /* 0x0000000c2838723c */ /* 0x004fe20000041838 */
[----:B------:R-:W-:-:S06]  /*8d40*/  FMUL.FTZ R30, R30, c[0x0][0x320] ;  /* 0x0000c8001e1e7a20 */ /* 0x000fcc0000410000 */
[----:B------:R-:W-:Y:S01]  /*8d50*/  FMUL.FTZ R13, R20, c[0x0][0x320] ;  /* 0x0000c800140d7a20 */ /* 0x000fe20000410000 */
[----:B-----5:R-:W-:Y:S01]  /*8d60*/  SHF.R.S32.HI R20, RZ, 0x1f, R81 ;  /* 0x0000001fff147819 */ /* 0x020fe20000011451 */
[----:B---3--:R-:W-:Y:S01]  /*8d70*/  HMMA.16816.F32.BF16 R60, R32, R18, R60 ;  /* 0x00000012203c723c */ /* 0x008fe2000004183c */
[----:B------:R2:W3:Y:S06]  /*8d80*/  MUFU.TANH R2, R30 ;  /* 0x0000001e00027308 */ /* 0x0004ec0000002400 */
[CC--:B------:R-:W-:Y:S01]  /*8d90*/  LEA.HI R18, R20.reuse, R81.reuse, RZ, 0x2 ;  /* 0x0000005114127211 */ /* 0x0c0fe200078f10ff */
[----:B------:R-:W-:Y:S07]  /*8da0*/  HMMA.16816.F32.BF16 R52, R40, R14, R52 ;  /* 0x0000000e2834723c */ /* 0x000fee0000041834 */
[----:B------:R-:W-:-:S02]  /*8db0*/  LEA.HI R15, R20, R81, RZ, 0x5 ;  /* 0x00000051140f7211 */ /* 0x000fc400078f28ff */
[----:B------:R-:W-:Y:S02]  /*8dc0*/  LOP3.LUT R20, R18, 0xfffffffc, RZ, 0xc0, !PT ;  /* 0xfffffffc12147812 */ /* 0x000fe400078ec0ff */
[----:B--2---:R-:W-:Y:S01]  /*8dd0*/  LOP3.LUT R30, R15, 0xffffffe0, RZ, 0xc0, !PT ;  /* 0xffffffe00f1e7812 */ /* 0x004fe200078ec0ff */
[----:B------:R-:W-:Y:S07]  /*8de0*/  HMMA.16816.F32.BF16 R64, R32, R16, R64 ;  /* 0x000000102040723c */ /* 0x000fee0000041840 */
[----:B------:R-:W-:-:S02]  /*8df0*/  SHF.R.S32.HI R16, RZ, 0x5, R15 ;  /* 0x00000005ff107819 */ /* 0x000fc4000001140f */
[----:B------:R-:W-:Y:S02]  /*8e00*/  SHF.R.S32.HI R17, RZ, 0x1f, R15 ;  /* 0x0000001fff117819 */ /* 0x000fe4000001140f */
[C---:B------:R-:W-:Y:S01]  /*8e10*/  IADD3 R15, R81.reuse, -R30, RZ ;  /* 0x8000001e510f7210 */ /* 0x040fe20007ffe0ff */
[----:B------:R-:W-:Y:S01]  /*8e20*/  IMAD.IADD R81, R81, 0x1, -R20 ;  /* 0x0000000151517824 */ /* 0x000fe200078e0a14 */
[----:B-1----:R-:W-:Y:S01]  /*8e30*/  HMMA.16816.F32.BF16 R56, R32, R8, R56 ;  /* 0x000000082038723c */ /* 0x002fe20000041838 */
[----:B------:R-:W-:Y:S02]  /*8e40*/  LEA.HI R17, R17, R16, RZ, 0x3 ;  /* 0x0000001011117211 */ /* 0x000fe400078f18ff */
[----:B------:R-:W-:-:S04]  /*8e50*/  SHF.R.S32.HI R20, RZ, 0x1f, R15 ;  /* 0x0000001fff147819 */ /* 0x000fc8000001140f */
[----:B------:R-:W-:Y:S02]  /*8e60*/  LEA.HI R8, R81, R81, RZ, 0x1 ;  /* 0x0000005151087211 */ /* 0x000fe400078f08ff */
[----:B------:R-:W-:Y:S02]  /*8e70*/  LOP3.LUT R17, R17, 0xffffff8, RZ, 0xc0, !PT ;  /* 0x0ffffff811117812 */ /* 0x000fe400078ec0ff */
[----:B------:R-:W-:Y:S02]  /*8e80*/  LOP3.LUT R8, R8, 0x1ffffffe, RZ, 0xc0, !PT ;  /* 0x1ffffffe08087812 */ /* 0x000fe400078ec0ff */
[----:B------:R-:W-:Y:S01]  /*8e90*/  LEA.HI R9, R20, R15, RZ, 0x2 ;  /* 0x0000000f14097211 */ /* 0x000fe200078f10ff */
[----:B------:R-:W-:Y:S01]  /*8ea0*/  IMAD.IADD R218, R16, 0x1, -R17 ;  /* 0x0000000110da7824 */ /* 0x000fe200078e0a11 */
[----:B------:R-:W-:Y:S01]  /*8eb0*/  ISETP.NE.AND P0, PT, R225, 0x1, PT ;  /* 0x00000001e100780c */ /* 0x000fe20003f05270 */
[----:B------:R-:W-:Y:S01]  /*8ec0*/  IMAD.IADD R209, R81, 0x1, -R8 ;  /* 0x0000000151d17824 */ /* 0x000fe200078e0a08 */
[----:B------:R-:W-:-:S02]  /*8ed0*/  SHF.R.S32.HI R220, RZ, 0x2, R9 ;  /* 0x00000002ffdc7819 */ /* 0x000fc40000011409 */
[----:B------:R-:W-:Y:S01]  /*8ee0*/  SHF.L.U32 R218, R218, 0x4, RZ ;  /* 0x00000004dada7819 */ /* 0x000fe200000006ff */
[----:B------:R-:W-:Y:S02]  /*8ef0*/  IMAD.SHL.U32 R209, R209, 0x8, RZ ;  /* 0x00000008d1d17824 */ /* 0x000fe400078e00ff */
[----:B------:R-:W-:Y:S01]  /*8f00*/  IMAD R5, R5, 0x80, R220 ;  /* 0x0000008005057824 */ /* 0x000fe200078e02dc */
[----:B------:R-:W-:Y:S04]  /*8f10*/  HMMA.16816.F32.BF16 R24, R32, R38, R24 ;  /* 0x000000262018723c */ /* 0x000fe80000041818 */
[----:B------:R-:W-:-:S04]  /*8f20*/  IADD3 R8, R209, R5, R218 ;  /* 0x00000005d1087210 */ /* 0x000fc80007ffe0da */
[----:B------:R-:W-:Y:S01]  /*8f30*/  HMMA.16816.F32.BF16 R52, R32, R10, R52 ;  /* 0x0000000a2034723c */ /* 0x000fe20000041834 */
[----:B------:R-:W-:-:S05]  /*8f40*/  @P0 IMAD.HI.U32 R5, R8, c[0x0][0x2c8], RZ ;  /* 0x0000b20008050a27 */ /* 0x000fca00078e00ff */
[----:B------:R-:W-:Y:S02]  /*8f50*/  @P0 SHF.R.U32.HI R8, RZ, c[0x0][0x2cc], R5 ;  /* 0x0000b300ff080a19 */ /* 0x000fe40000011605 */
[----:B------:R-:W-:-:S03]  /*8f60*/  LOP3.LUT R10, R9, 0x7ffffffc, RZ, 0xc0, !PT ;  /* 0x7ffffffc090a7812 */ /* 0x000fc600078ec0ff */
[----:B------:R-:W1:Y:S01]  /*8f70*/  SHFL.IDX PT, R5, R8, RZ, 0x1c1f ;  /* 0x001c1fff08057589 */ /* 0x000e6200000e0000 */
[----:B------:R-:W-:Y:S01]  /*8f80*/  IADD3 R219, R15, -R10, RZ ;  /* 0x8000000a0fdb7210 */ /* 0x000fe20007ffe0ff */
[----:B------:R-:W-:Y:S02]  /*8f90*/  FMUL.FTZ R6, R28, c[0x0][0x320] ;  /* 0x0000c8001c067a20 */ /* 0x000fe40000410000 */
[----:B------:R-:W-:Y:S02]  /*8fa0*/  FMUL.FTZ R28, R29, c[0x0][0x320] ;  /* 0x0000c8001d1c7a20 */ /* 0x000fe40000410000 */
[----:B------:R-:W-:Y:S02]  /*8fb0*/  FMUL.FTZ R24, R24, c[0x0][0x320] ;  /* 0x0000c80018187a20 */ /* 0x000fe40000410000 */
[----:B------:R-:W-:Y:S02]  /*8fc0*/  FMUL.FTZ R12, R25, c[0x0][0x320] ;  /* 0x0000c800190c7a20 */ /* 0x000fe40000410000 */
[----:B------:R-:W-:-:S02]  /*8fd0*/  FMUL.FTZ R14, R68, c[0x0][0x320] ;  /* 0x0000c800440e7a20 */ /* 0x000fc40000410000 */
[----:B------:R-:W-:Y:S01]  /*8fe0*/  FMUL.FTZ R18, R69, c[0x0][0x320] ;  /* 0x0000c80045127a20 */ /* 0x000fe20000410000 */
[----:B------:R-:W-:Y:S01]  /*8ff0*/  IADD3 R10, R199, 0x1, -R82 ;  /* 0x00000001c70a7810 */ /* 0x000fe20007ffe852 */
[----:B------:R-:W-:Y:S01]  /*9000*/  IMAD.SHL.U32 R219, R219, 0x2, RZ ;  /* 0x00000002dbdb7824 */ /* 0x000fe200078e00ff */
[----:B------:R-:W-:Y:S01]  /*9010*/  ISETP.GE.AND P4, PT, R224, 0x1, PT ;  /* 0x00000001e000780c */ /* 0x000fe20003f86270 */
[----:B------:R-:W-:Y:S02]  /*9020*/  FMUL.FTZ R60, R60, c[0x0][0x320] ;  /* 0x0000c8003c3c7a20 */ /* 0x000fe40000410000 */
[----:B------:R-:W-:Y:S02]  /*9030*/  FMUL.FTZ R61, R61, c[0x0][0x320] ;  /* 0x0000c8003d3d7a20 */ /* 0x000fe40000410000 */
[----:B------:R-:W-:Y:S02]  /*9040*/  FMUL.FTZ R65, R65, c[0x0][0x320] ;  /* 0x0000c80041417a20 */ /* 0x000fe40000410000 */
[----:B------:R-:W-:-:S02]  /*9050*/  FMUL.FTZ R64, R64, c[0x0][0x320] ;  /* 0x0000c80040407a20 */ /* 0x000fc40000410000 */
[----:B------:R-:W-:Y:S02]  /*9060*/  FMUL.FTZ R56, R56, c[0x0][0x320] ;  /* 0x0000c80038387a20 */ /* 0x000fe40000410000 */
[----:B------:R-:W-:Y:S02]  /*9070*/  FMUL.FTZ R57, R57, c[0x0][0x320] ;  /* 0x0000c80039397a20 */ /* 0x000fe40000410000 */
[----:B------:R-:W-:Y:S02]  /*9080*/  FMUL.FTZ R52, R52, c[0x0][0x320] ;  /* 0x0000c80034347a20 */ /* 0x000fe40000410000 */
[----:B------:R-:W-:Y:S01]  /*9090*/  FMUL.FTZ R53, R53, c[0x0][0x320] ;  /* 0x0000c80035357a20 */ /* 0x000fe20000410000 */
[----:B------:R-:W2:Y:S01]  /*90a0*/  MUFU.TANH R6, R6 ;  /* 0x0000000600067308 */ /* 0x000ea20000002400 */
[----:B------:R-:W-:Y:S01]  /*90b0*/  IADD3 R10, -R206, R10, -R219 ;  /* 0x0000000ace0a7210 */ /* 0x000fe20007ffe9db */
[----:B------:R-:W-:Y:S01]  /*90c0*/  ULOP3.LUT UR4, URZ, UR4, URZ, 0x33, !UPT ;  /* 0x000000043f047292 */ /* 0x000fe2000f8e333f */
[----:B------:R-:W-:Y:S01]  /*90d0*/  FMUL.FTZ R21, R21, c[0x0][0x320] ;  /* 0x0000c80015157a20 */ /* 0x000fe20000410000 */
[----:B------:R-:W-:-:S04]  /*90e0*/  @P0 LOP3.LUT R226, R226, 0x2, RZ, 0xfc, !PT ;  /* 0x00000002e2e20812 */ /* 0x000fc800078efcff */
[----:B------:R-:W4:Y:S01]  /*90f0*/  MUFU.TANH R28, R28 ;  /* 0x0000001c001c7308 */ /* 0x000f220000002400 */
[----:B------:R-:W-:-:S07]  /*9100*/  IADD3 R20, R10, c[0x0][0x328], RZ ;  /* 0x0000ca000a147a10 */ /* 0x000fce0007ffe0ff */
[----:B------:R-:W1:Y:S01]  /*9110*/  MUFU.TANH R24, R24 ;  /* 0x0000001800187308 */ /* 0x000e620000002400 */
[----:B------:R-:W-:-:S07]  /*9120*/  IADD3 R10, R10, UR4, RZ ;  /* 0x000000040a0a7c10 */ /* 0x000fce000fffe0ff */
[----:B------:R-:W1:Y:S08]  /*9130*/  MUFU.TANH R12, R12 ;  /* 0x0000000c000c7308 */ /* 0x000e700000002400 */
        /* <DEDUP_REMOVED lines=9> */
[----:B------:R-:W2:Y:S08]  /*91d0*/  MUFU.TANH R139, R52 ;  /* 0x00000034008b7308 */ /* 0x000eb00000002400 */
[----:B------:R-:W2:Y:S01]  /*91e0*/  MUFU.TANH R137, R53 ;  /* 0x0000003500897308 */ /* 0x000ea20000002400 */
[----:B-1----:R-:W-:-:S02]  /*91f0*/  IADD3 R16, R20, R5, RZ ;  /* 0x0000000514107210 */ /* 0x002fc40007ffe0ff */
[----:B------:R-:W-:-:S05]  /*9200*/  LOP3.LUT R226, R226, 0xfffffffb, RZ, 0xc0, !PT ;  /* 0xfffffffbe2e27812 */ /* 0x000fca00078ec0ff */
[----:B------:R1:W1:Y:S01]  /*9210*/  MUFU.TANH R0, R21 ;  /* 0x0000001500007308 */ /* 0x0002620000002400 */
[----:B------:R-:W-:Y:S01]  /*9220*/  @P4 LOP3.LUT R226, R226, 0x4, RZ, 0xfc, !PT ;  /* 0x00000004e2e24812 */ /* 0x000fe200078efcff */
[----:B------:R-:W-:Y:S01]  /*9230*/  IMAD.IADD R25, R10, 0x1, R5 ;  /* 0x000000010a197824 */ /* 0x000fe200078e0205 */
[----:B-1----:R-:W-:-:S04]  /*9240*/  IADD3 R21, -R219, R199, -R82 ;  /* 0x000000c7db157210 */ /* 0x002fc80007ffe952 */
[----:B------:R-:W-:Y:S01]  /*9250*/  IMNMX R29, R21, R16, PT ;  /* 0x00000010151d7217 */ /* 0x000fe20003800200 */
[----:B------:R-:W-:Y:S05]  /*9260*/  @!P4 BRA `(.L_x_991) ;  /* 0x000001300000c947 */ /* 0x000fea0003800000 */
[----:B--234-:R-:W-:Y:S01]  /*9270*/  IADD3 R9, -R206, R199, R5 ;  /* 0x000000c7ce097210 */ /* 0x01cfe20007ffe105 */
[----:B------:R-:W-:Y:S03]  /*9280*/  BSSY B0, `(.L_x_992) ;  /* 0x000000c000007945 */ /* 0x000fe60003800000 */
        /* <DEDUP_REMOVED lines=8> */
.L_x_993:
[----:B------:R-:W-:-:S13]  /*9310*/  ISETP.NE.AND P0, PT, R224, 0x1, PT ;  /* 0x00000001e000780c */ /* 0x000fda0003f05270 */
[----:B------:R-:W-:-:S05]  /*9320*/  @P0 IMAD.HI.U32 R5, R9, c[0x0][0x330], RZ ;  /* 0x0000cc0009050a27 */ /* 0x000fca00078e00ff */
[----:B------:R-:W-:Y:S02]  /*9330*/  @P0 SHF.R.U32.HI R9, RZ, c[0x0][0x334], R5 ;  /* 0x0000cd00ff090a19 */ /* 0x000fe40000011605 */
.L_x_994:
[----:B------:R-:W-:Y:S05]  /*9340*/  BSYNC B0 ;  /* 0x0000000000007941 */ /* 0x000fea0003800000 */
.L_x_992:
[----:B------:R-:W-:-:S04]  /*9350*/  IMAD R30, R9, c[0x0][0x32c], -R82 ;  /* 0x0000cb00091e7a24 */ /* 0x000fc800078e0a52 */
[----:B------:R-:W-:-:S05]  /*9360*/  IMAD.IADD R30, R30, 0x1, -R219 ;  /* 0x000000011e1e7824 */ /* 0x000fca00078e0adb */
[----:B------:R-:W-:Y:S02]  /*9370*/  IADD3 R16, R30, c[0x0][0x32c], RZ ;  /* 0x0000cb001e107a10 */ /* 0x000fe40007ffe0ff */
[----:B------:R-:W-:Y:S02]  /*9380*/  IMNMX R25, R25, R30, !PT ;  /* 0x0000001e19197217 */ /* 0x000fe40007800200 */
[----:B------:R-:W-:Y:S02]  /*9390*/  IMNMX R29, R29, R16, PT ;  /* 0x000000101d1d7217 */ /* 0x000fe40003800200 */
.L_x_991:
[----:B--234-:R-:W-:Y:S01]  /*93a0*/  ISETP.GT.AND P2, PT, R141, RZ, PT ;  /* 0x000000ff8d00720c */ /* 0x01cfe20003f44270 */
[----:B------:R-:W-:Y:S02]  /*93b0*/  FMUL.FTZ R27, R27, c[0x0][0x320] ;  /* 0x0000c8001b1b7a20 */ /* 0x000fe40000410000 */
[----:B------:R-:W-:Y:S01]  /*93c0*/  FMUL.FTZ R58, R58, c[0x0][0x320] ;  /* 0x0000c8003a3a7a20 */ /* 0x000fe20000410000 */
[----:B------:R-:W-:Y:S01]  /*93d0*/  ISETP.GT.AND P0, PT, R25, RZ, P2 ;  /* 0x000000ff1900720c */ /* 0x000fe20001704270 */
[----:B------:R-:W-:Y:S01]  /*93e0*/  FMUL.FTZ R59, R59, c[0x0][0x320] ;  /* 0x0000c8003b3b7a20 */ /* 0x000fe20000410000 */
[----:B------:R1:W2:Y:S01]  /*93f0*/  MUFU.TANH R152, R27 ;  /* 0x0000001b00987308 */ /* 0x0002a20000002400 */
[----:B------:R-:W-:Y:S01]  /*9400*/  FMUL.FTZ R54, R54, c[0x0][0x320] ;  /* 0x0000c80036367a20 */ /* 0x000fe20000410000 */
[----:B------:R-:W-:Y:S01]  /*9410*/  ISETP.LT.OR P0, PT, R29, 0x1, P0 ;  /* 0x000000011d00780c */ /* 0x000fe20000701670 */
[----:B------:R-:W-:-:S02]  /*9420*/  FMUL.FTZ R55, R55, c[0x0][0x320] ;  /* 0x0000c80037377a20 */ /* 0x000fc40000410000 */
[----:B------:R-:W-:Y:S01]  /*9430*/  FMUL.FTZ R66, R66, c[0x0][0x320] ;  /* 0x0000c80042427a20 */ /* 0x000fe20000410000 */
[----:B------:R-:W-:Y:S01]  /*9440*/  FSEL R16, R6, -INF , !P0 ;  /* 0xff80000006107808 */ /* 0x000fe20004000000 */
[----:B------:R-:W-:Y:S01]  /*9450*/  FMUL.FTZ R6, R26, c[0x0][0x320] ;  /* 0x0000c8001a067a20 */ /* 0x000fe20000410000 */
[----:B------:R-:W-:Y:S01]  /*9460*/  ISETP.GT.AND P0, PT, R25, 0x1, P2 ;  /* 0x000000011900780c */ /* 0x000fe20001704270 */
[----:B------:R-:W-:Y:S01]  /*9470*/  FMUL.FTZ R67, R67, c[0x0][0x320] ;  /* 0x0000c80043437a20 */ /* 0x000fe20000410000 */
[----:B------:R1:W3:Y:S01]  /*9480*/  MUFU.TANH R176, R58 ;  /* 0x0000003a00b07308 */ /* 0x0002e20000002400 */
[----:B------:R-:W-:Y:S01]  /*9490*/  FMUL.FTZ R62, R62, c[0x0][0x320] ;  /* 0x0000c8003e3e7a20 */ /* 0x000fe20000410000 */
[----:B------:R-:W-:Y:S01]  /*94a0*/  ISETP.LT.OR P0, PT, R29, 0x2, P0 ;  /* 0x000000021d00780c */ /* 0x000fe20000701670 */
[----:B------:R-:W-:-:S03]  /*94b0*/  FMUL.FTZ R63, R63, c[0x0][0x320] ;  /* 0x0000c8003f3f7a20 */ /* 0x000fc60000410000 */
[----:B------:R-:W-:Y:S02]  /*94c0*/  FSEL R19, R28, -INF , !P0 ;  /* 0xff8000001c137808 */ /* 0x000fe40004000000 */
[----:B------:R-:W-:Y:S01]  /*94d0*/  ISETP.GT.AND P0, PT, R25, 0x8, P2 ;  /* 0x000000081900780c */ /* 0x000fe20001704270 */
[----:B------:R1:W4:Y:S03]  /*94e0*/  MUFU.TANH R138, R59 ;  /* 0x0000003b008a7308 */ /* 0x0003260000002400 */
[----:B------:R-:W-:-:S04]  /*94f0*/  ISETP.LT.OR P0, PT, R29, 0x9, P0 ;  /* 0x000000091d00780c */ /* 0x000fc80000701670 */
[----:B------:R-:W-:Y:S01]  /*9500*/  FSEL R17, R24, -INF , !P0 ;  /* 0xff80000018117808 */ /* 0x000fe20004000000 */
[----:B------:R-:W-:Y:S01]  /*9510*/  FMUL.FTZ R24, R70, c[0x0][0x320] ;  /* 0x0000c80046187a20 */ /* 0x000fe20000410000 */
[----:B------:R-:W-:Y:S01]  /*9520*/  ISETP.GT.AND P0, PT, R25, 0x9, P2 ;  /* 0x000000091900780c */ /* 0x000fe20001704270 */
[----:B------:R1:W1:Y:S03]  /*9530*/  MUFU.TANH R136, R54 ;  /* 0x0000003600887308 */ /* 0x0002660000002400 */
[----:B------:R-:W-:-:S04]  /*9540*/  ISETP.LT.OR P0, PT, R29, 0xa, P0 ;  /* 0x0000000a1d00780c */ /* 0x000fc80000701670 */
[----:B------:R-:W-:Y:S01]  /*9550*/  FSEL R15, R12, -INF , !P0 ;  /* 0xff8000000c0f7808 */ /* 0x000fe20004000000 */
[----:B------:R-:W-:Y:S01]  /*9560*/  FMUL.FTZ R12, R23, c[0x0][0x320] ;  /* 0x0000c800170c7a20 */ /* 0x000fe20000410000 */
[----:B------:R-:W-:Y:S01]  /*9570*/  ISETP.GT.AND P0, PT, R25, 0x10, P2 ;  /* 0x000000101900780c */ /* 0x000fe20001704270 */
[----:B------:R-:W1:Y:S03]  /*9580*/  MUFU.TANH R24, R24 ;  /* 0x0000001800187308 */ /* 0x000e660000002400 */
[----:B------:R-:W-:-:S04]  /*9590*/  ISETP.LT.OR P0, PT, R29, 0x11, P0 ;  /* 0x000000111d00780c */ /* 0x000fc80000701670 */
[----:B------:R-:W-:Y:S01]  /*95a0*/  FSEL R13, R13, -INF , !P0 ;  /* 0xff8000000d0d7808 */ /* 0x000fe20004000000 */
[----:B------:R1:W1:Y:S01]  /*95b0*/  MUFU.TANH R170, R55 ;  /* 0x0000003700aa7308 */ /* 0x0002620000002400 */
[----:B------:R-:W-:-:S04]  /*95c0*/  ISETP.GT.AND P0, PT, R25, 0x11, P2 ;  /* 0x000000111900780c */ /* 0x000fc80001704270 */
[----:B------:R-:W-:-:S03]  /*95d0*/  ISETP.LT.OR P0, PT, R29, 0x12, P0 ;  /* 0x000000121d00780c */ /* 0x000fc60000701670 */
[----:B------:R-:W1:Y:S01]  /*95e0*/  MUFU.TANH R6, R6 ;  /* 0x0000000600067308 */ /* 0x000e620000002400 */
[----:B------:R-:W-:Y:S01]  /*95f0*/  FSEL R11, R0, -INF , !P0 ;  /* 0xff800000000b7808 */ /* 0x000fe20004000000 */
[----:B------:R-:W-:Y:S01]  /*9600*/  FMUL.FTZ R0, R71, c[0x0][0x320] ;  /* 0x0000c80047007a20 */ /* 0x000fe20000410000 */
[----:B------:R-:W-:-:S04]  /*9610*/  ISETP.GT.AND P0, PT, R25, 0x18, P2 ;  /* 0x000000181900780c */ /* 0x000fc80001704270 */
[----:B------:R-:W-:Y:S01]  /*9620*/  ISETP.LT.OR P0, PT, R29, 0x19, P0 ;  /* 0x000000191d00780c */ /* 0x000fe20000701670 */
[----:B------:R-:W1:Y:S03]  /*9630*/  MUFU.TANH R0, R0 ;  /* 0x0000000000007308 */ /* 0x000e660000002400 */
[----:B------:R-:W-:Y:S01]  /*9640*/  FSEL R5, R14, -INF , !P0 ;  /* 0xff8000000e057808 */ /* 0x000fe20004000000 */
[----:B------:R-:W-:Y:S01]  /*9650*/  FMUL.FTZ R14, R22, c[0x0][0x320] ;  /* 0x0000c800160e7a20 */ /* 0x000fe20000410000 */
[----:B------:R-:W-:-:S03]  /*9660*/  ISETP.GT.AND P0, PT, R25, 0x19, P2 ;  /* 0x000000191900780c */ /* 0x000fc60001704270 */
[----:B------:R1:W1:Y:S01]  /*9670*/  MUFU.TANH R196, R66 ;  /* 0x0000004200c47308 */ /* 0x0002620000002400 */
        /* <DEDUP_REMOVED lines=10> */
[----:B------:R-:W1:Y:S01]  /*9720*/  MUFU.TANH R14, R14 ;  /* 0x0000000e000e7308 */ /* 0x000e620000002400 */
[----:B------:R-:W-:Y:S02]  /*9730*/  FSEL R173, R173, -INF , !P0 ;  /* 0xff800000adad7808 */ /* 0x000fe40004000000 */
[----:B------:R-:W-:-:S04]  /*9740*/  ISETP.GT.AND P0, PT, R25, 0x28, P2 ;  /* 0x000000281900780c */ /* 0x000fc80001704270 */
[----:B------:R-:W-:Y:S01]  /*9750*/  ISETP.LT.OR P0, PT, R29, 0x29, P0 ;  /* 0x000000291d00780c */ /* 0x000fe20000701670 */
[----:B------:R-:W1:Y:S03]  /*9760*/  MUFU.TANH R12, R12 ;  /* 0x0000000c000c7308 */ /* 0x000e660000002400 */
[----:B------:R-:W-:Y:S02]  /*9770*/  FSEL R171, R171, -INF , !P0 ;  /* 0xff800000abab7808 */ /* 0x000fe40004000000 */
[----:B------:R-:W-:-:S03]  /*9780*/  ISETP.GT.AND P0, PT, R25, 0x29, P2 ;  /* 0x000000291900780c */ /* 0x000fc60001704270 */
[----:B------:R1:W1:Y:S01]  /*9790*/  MUFU.TANH R182, R62 ;  /* 0x0000003e00b67308 */ /* 0x0002620000002400 */
[----:B------:R-:W-:-:S04]  /*97a0*/  ISETP.LT.OR P0, PT, R29, 0x2a, P0 ;  /* 0x0000002a1d00780c */ /* 0x000fc80000701670 */
[----:B------:R-:W-:Y:S02]  /*97b0*/  FSEL R167, R167, -INF , !P0 ;  /* 0xff800000a7a77808 */ /* 0x000fe40004000000 */
[----:B------:R-:W-:Y:S01]  /*97c0*/  ISETP.GT.AND P0, PT, R25, 0x30, P2 ;  /* 0x000000301900780c */ /* 0x000fe20001704270 */
[----:B------:R1:W1:Y:S03]  /*97d0*/  MUFU.TANH R178, R63 ;  /* 0x0000003f00b27308 */ /* 0x0002660000002400 */
        /* <DEDUP_REMOVED lines=9> */
[----:B------:R-:W5:Y:S02]  /*9870*/  SHFL.IDX PT, R25, R8, 0x1, 0x1c1f ;  /* 0x003c1f0008197f89 */ /* 0x000f6400000e0000 */
[----:B------:R-:W-:-:S04]  /*9880*/  ISETP.LT.OR P0, PT, R29, 0x3a, P0 ;  /* 0x0000003a1d00780c */ /* 0x000fc80000701670 */
[----:B------:R-:W-:Y:S01]  /*9890*/  FSEL R137, R137, -INF , !P0 ;  /* 0xff80000089897808 */ /* 0x000fe20004000000 */
[----:B-----5:R-:W-:-:S05]  /*98a0*/  IMAD.IADD R20, R20, 0x1, R25 ;  /* 0x0000000114147824 */ /* 0x020fca00078e0219 */
[----:B------:R-:W-:Y:S01]  /*98b0*/  IMNMX R21, R21, R20, PT ;  /* 0x0000001415157217 */ /* 0x000fe20003800200 */
[----:B------:R-:W-:Y:S01]  /*98c0*/  IMAD.IADD R20, R10, 0x1, R25 ;  /* 0x000000010a147824 */ /* 0x000fe200078e0219 */
[----:B------:R-:W-:Y:S05]  /*98d0*/  @!P4 BRA `(.L_x_995) ;  /* 0x000001300000c947 */ /* 0x000fea0003800000 */
[----:B-1234-:R-:W-:Y:S01]  /*98e0*/  IADD3 R25, -R206, R199, R25 ;  /* 0x000000c7ce197210 */ /* 0x01efe20007ffe119 */
        /* <DEDUP_REMOVED lines=9> */
.L_x_997:
[----:B------:R-:W-:-:S13]  /*9980*/  ISETP.NE.AND P0, PT, R224, 0x1, PT ;  /* 0x00000001e000780c */ /* 0x000fda0003f05270 */
[----:B------:R-:W-:-:S05]  /*9990*/  @P0 IMAD.HI.U32 R8, R25, c[0x0][0x330], RZ ;  /* 0x0000cc0019080a27 */ /* 0x000fca00078e00ff */
[----:B------:R-:W-:Y:S02]  /*99a0*/  @P0 SHF.R.U32.HI R25, RZ, c[0x0][0x334], R8 ;  /* 0x0000cd00ff190a19 */ /* 0x000fe40000011608 */
.L_x_998:
[----:B------:R-:W-:Y:S05]  /*99b0*/  BSYNC B0 ;  /* 0x0000000000007941 */ /* 0x000fea0003800000 */
.L_x_996:
[----:B------:R-:W-:-:S04]  /*99c0*/  IMAD R82, R25, c[0x0][0x32c], -R82 ;  /* 0x0000cb0019527a24 */ /* 0x000fc800078e0a52 */
[----:B------:R-:W-:-:S05]  /*99d0*/  IMAD.IADD R23, R82, 0x1, -R219 ;  /* 0x0000000152177824 */ /* 0x000fca00078e0adb */
[----:B------:R-:W-:Y:S02]  /*99e0*/  IADD3 R8, R23, c[0x0][0x32c], RZ ;  /* 0x0000cb0017087a10 */ /* 0x000fe40007ffe0ff */
[----:B------:R-:W-:Y:S02]  /*99f0*/  IMNMX R20, R20, R23, !PT ;  /* 0x0000001714147217 */ /* 0x000fe40007800200 */
[----:B------:R-:W-:Y:S02]  /*9a00*/  IMNMX R21, R21, R8, PT ;  /* 0x0000000815157217 */ /* 0x000fe40003800200 */
.L_x_995:
[----:B-1234-:R-:W-:Y:S01]  /*9a10*/  ISETP.GT.AND P0, PT, R20, 0x1, P2 ;  /* 0x000000011400780c */ /* 0x01efe20001704270 */
[----:B------:R-:W-:-:S04]  /*9a20*/  DEPBAR.LE SB0, 0x2 ;  /* 0x000080800000791a */ /* 0x000fc80000000000 */
[----:B------:R-:W-:Y:S01]  /*9a30*/  BAR.SYNC.DEFER_BLOCKING 0x0 ;  /* 0x0000000000007b1d */ /* 0x000fe20000010000 */
[----:B------:R-:W-:Y:S01]  /*9a40*/  ISETP.LT.OR P0, PT, R21, 0x2, P0 ;  /* 0x000000021500780c */ /* 0x000fe20000701670 */
[----:B------:R-:W-:Y:S01]  /*9a50*/  IMAD.SHL.U32 R186, R4, 0x2, RZ ;  /* 0x0000000204ba7824 */ /* 0x000fe200078e00ff */
[----:B------:R-:W-:Y:S02]  /*9a60*/  IADD3 R23, R141, -0x3, RZ ;  /* 0xfffffffd8d177810 */ /* 0x000fe40007ffe0ff */
[----:B------:R-:W-:Y:S01]  /*9a70*/  FSEL R18, R18, -INF , !P0 ;  /* 0xff80000012127808 */ /* 0x000fe20004000000 */
[--C-:B------:R-:W-:Y:S01]  /*9a80*/  IMAD.IADD R172, R191, 0x1, R186.reuse ;  /* 0x00000001bfac7824 */ /* 0x100fe200078e02ba */
[----:B------:R-:W-:Y:S01]  /*9a90*/  ISETP.GT.AND P0, PT, R20, 0x8, P2 ;  /* 0x000000081400780c */ /* 0x000fe20001704270 */
[C---:B------:R-:W-:Y:S01]  /*9aa0*/  IMAD R184, R3.reuse, 0x2, R186 ;  /* 0x0000000203b87824 */ /* 0x040fe200078e02ba */
[----:B------:R-:W2:Y:S01]  /*9ab0*/  LDL R162, [R1+0x4] ;  /* 0x0000040001a27983 */ /* 0x000ea20000100800 */
[----:B------:R-:W-:Y:S01]  /*9ac0*/  IMAD R4, R3, 0x2, R172 ;  /* 0x0000000203047824 */ /* 0x000fe200078e02ac */
[----:B------:R-:W-:Y:S01]  /*9ad0*/  ISETP.LT.OR P0, PT, R21, 0x9, P0 ;  /* 0x000000091500780c */ /* 0x000fe20000701670 */
[----:B------:R-:W-:Y:S01]  /*9ae0*/  IMAD.IADD R161, R191, 0x1, R184 ;  /* 0x00000001bfa17824 */ /* 0x000fe200078e02b8 */
[----:B------:R-:W3:Y:S02]  /*9af0*/  LDL R164, [R1+0x64] ;  /* 0x0000640001a47983 */ /* 0x000ee40000100800 */
[----:B------:R-:W-:-:S02]  /*9b00*/  FSEL R6, R6, -INF , !P0 ;  /* 0xff80000006067808 */ /* 0x000fc40004000000 */
[----:B------:R-:W-:Y:S01]  /*9b10*/  ISETP.GE.AND P0, PT, R23, R198, PT ;  /* 0x000000c61700720c */ /* 0x000fe20003f06270 */
[----:B------:R-:W-:Y:S04]  /*9b20*/  LDSM.16.MT88.4 R48, [R172+0x2100] ;  /* 0x00210000ac30783b */ /* 0x000fe80000004200 */
[----:B------:R-:W-:Y:S08]  /*9b30*/  LDSM.16.MT88.4 R56, [R184+0x2100] ;  /* 0x00210000b838783b */ /* 0x000ff00000004200 */
[----:B------:R-:W-:Y:S01]  /*9b40*/  @P0 SHF.R.S32.HI R8, RZ, 0x1f, R23 ;  /* 0x0000001fff080819 */ /* 0x000fe20000011417 */
[----:B------:R-:W-:Y:S01]  /*9b50*/  @P0 IMAD.MOV.U32 R26, RZ, RZ, R212 ;  /* 0x000000ffff1a0224 */ /* 0x000fe200078e00d4 */
[----:B------:R-:W-:Y:S01]  /*9b60*/  LDSM.16.MT88.4 R124, [R186+0x100] ;  /* 0x00010000ba7c783b */ /* 0x000fe20000004200 */
[----:B------:R-:W-:-:S02]  /*9b70*/  @P0 IMAD.MOV.U32 R27, RZ, RZ, R217 ;  /* 0x000000ffff1b0224 */ /* 0x000fc400078e00d9 */
[----:B------:R-:W-:Y:S01]  /*9b80*/  @P0 IMAD R80, R80, R23, RZ ;  /* 0x0000001750500224 */ /* 0x000fe200078e02ff */
[----:B------:R-:W-:Y:S01]  /*9b90*/  LDSM.16.MT88.4 R116, [R172+0x100] ;  /* 0x00010000ac74783b */ /* 0x000fe20000004200 */
[----:B------:R-:W-:-:S03]  /*9ba0*/  @P0 IMAD.WIDE.U32 R22, R23, R7, R26 ;  /* 0x0000000717160225 */ /* 0x000fc600078e001a */
[----:B------:R-:W-:Y:S01]  /*9bb0*/  LDSM.16.MT88.4 R108, [R184+0x100] ;  /* 0x00010000b86c783b */ /* 0x000fe20000004200 */
[----:B------:R-:W-:Y:S01]  /*9bc0*/  @P0 IMAD R7, R8, R7, R80 ;  /* 0x0000000708070224 */ /* 0x000fe200078e0250 */
[----:B------:R-:W-:Y:S02]  /*9bd0*/  @P0 LEA R144, P3, R22, c[0x0][0x1c8], 0x1 ;  /* 0x0000720016900a11 */ /* 0x000fe400078608ff */
[----:B------:R-:W-:Y:S01]  /*9be0*/  LDSM.16.MT88.4 R100, [R4+0x100] ;  /* 0x000100000464783b */ /* 0x000fe20000004200 */
[----:B------:R-:W-:-:S03]  /*9bf0*/  @P0 IMAD.IADD R7, R23, 0x1, R7 ;  /* 0x0000000117070824 */ /* 0x000fc600078e0207 */
[----:B------:R-:W-:Y:S02]  /*9c00*/  LDSM.16.MT88.4 R40, [R186+0x2100] ;  /* 0x00210000ba28783b */ /* 0x000fe40000004200 */
[----:B------:R-:W-:Y:S02]  /*9c10*/  @P0 LEA.HI.X R145, R22, c[0x0][0x1cc], R7, 0x1, P3 ;  /* 0x0000730016910a11 */ /* 0x000fe400018f0c07 */
[----:B------:R-:W-:Y:S01]  /*9c20*/  ISETP.GT.AND P3, PT, R20, 0x9, P2 ;  /* 0x000000091400780c */ /* 0x000fe20001764270 */
[----:B------:R-:W-:Y:S03]  /*9c30*/  LDSM.16.MT88.4 R64, [R161+0x2100] ;  /* 0x00210000a140783b */ /* 0x000fe60000004200 */
[----:B------:R-:W-:Y:S01]  /*9c40*/  ISETP.LT.OR P3, PT, R21, 0xa, P3 ;  /* 0x0000000a1500780c */ /* 0x000fe20001f61670 */
[----:B------:R-:W-:Y:S03]  /*9c50*/  LDSM.16.MT88.4 R72, [R186+0x4100] ;  /* 0x00410000ba48783b */ /* 0x000fe60000004200 */
[----:B------:R-:W-:Y:S01]  /*9c60*/  FSEL R152, R152, -INF , !P3 ;  /* 0xff80000098987808 */ /* 0x000fe20005800000 */
[----:B------:R-:W-:Y:S01]  /*9c70*/  LDSM.16.MT88.4 R80, [R172+0x4100] ;  /* 0x00410000ac50783b */ /* 0x000fe20000004200 */
[----:B------:R-:W-:-:S03]  /*9c80*/  ISETP.GT.AND P3, PT, R20, 0x10, P2 ;  /* 0x000000101400780c */ /* 0x000fc60001764270 */
[----:B------:R-:W-:Y:S01]  /*9c90*/  LDSM.16.MT88.4 R88, [R184+0x4100] ;  /* 0x00410000b858783b */ /* 0x000fe20000004200 */
[----:B------:R-:W-:-:S03]  /*9ca0*/  ISETP.LT.OR P3, PT, R21, 0x11, P3 ;  /* 0x000000111500780c */ /* 0x000fc60001f61670 */
[----:B------:R-:W-:Y:S01]  /*9cb0*/  LDSM.16.MT88.4 R132, [R186+0x900] ;  /* 0x00090000ba84783b */ /* 0x000fe20000004200 */
[----:B------:R-:W-:Y:S02]  /*9cc0*/  FSEL R14, R14, -INF , !P3 ;  /* 0xff8000000e0e7808 */ /* 0x000fe40005800000 */
[----:B------:R-:W-:Y:S01]  /*9cd0*/  ISETP.GT.AND P3, PT, R20, 0x11, P2 ;  /* 0x000000111400780c */ /* 0x000fe20001764270 */
[----:B------:R-:W-:Y:S03]  /*9ce0*/  LDSM.16.MT88.4 R32, [R184+0x900] ;  /* 0x00090000b820783b */ /* 0x000fe60000004200 */
[----:B------:R-:W-:Y:S01]  /*9cf0*/  ISETP.LT.OR P3, PT, R21, 0x12, P3 ;  /* 0x000000121500780c */ /* 0x000fe20001f61670 */
[----:B------:R-:W-:Y:S03]  /*9d00*/  LDSM.16.MT88.4 R28, [R161+0x900] ;  /* 0x00090000a11c783b */ /* 0x000fe60000004200 */
[----:B------:R-:W-:-:S02]  /*9d10*/  FSEL R12, R12, -INF , !P3 ;  /* 0xff8000000c0c7808 */ /* 0x000fc40005800000 */
[----:B------:R-:W-:-:S04]  /*9d20*/  ISETP.GT.AND P3, PT, R20, 0x18, P2 ;  /* 0x000000181400780c */ /* 0x000fc80001764270 */
[----:B------:R-:W-:-:S04]  /*9d30*/  ISETP.LT.OR P3, PT, R21, 0x19, P3 ;  /* 0x000000191500780c */ /* 0x000fc80001f61670 */
[----:B------:R-:W-:Y:S02]  /*9d40*/  FSEL R10, R24, -INF , !P3 ;  /* 0xff800000180a7808 */ /* 0x000fe40005800000 */
[----:B------:R-:W-:Y:S01]  /*9d50*/  ISETP.GT.AND P3, PT, R20, 0x19, P2 ;  /* 0x000000191400780c */ /* 0x000fe20001764270 */
[----:B------:R-:W-:Y:S03]  /*9d60*/  LDSM.16.MT88.4 R24, [R186+0x2900] ;  /* 0x00290000ba18783b */ /* 0x000fe60000004200 */
[----:B------:R-:W-:-:S04]  /*9d70*/  ISETP.LT.OR P3, PT, R21, 0x1a, P3 ;  /* 0x0000001a1500780c */ /* 0x000fc80001f61670 */
        /* <DEDUP_REMOVED lines=13> */
[----:B------:R-:W-:Y:S02]  /*9e50*/  ISETP.LT.OR P3, PT, R21, 0x29, P3 ;  /* 0x000000291500780c */ /* 0x000fe40001f61670 */
[----:B------:R-:W-:Y:S02]  /*9e60*/  FMNMX.FTZ R0, R5, R0, !PT ;  /* 0x0000000005007209 */ /* 0x000fe40007810000 */
[----:B------:R-:W-:Y:S02]  /*9e70*/  FSEL R182, R182, -INF , !P3 ;  /* 0xff800000b6b67808 */ /* 0x000fe40005800000 */
[----:B------:R-:W-:Y:S02]  /*9e80*/  ISETP.GT.AND P3, PT, R20, 0x29, P2 ;  /* 0x000000291400780c */ /* 0x000fe40001764270 */
[----:B------:R-:W-:-:S02]  /*9e90*/  FMNMX.FTZ R0, R9, R0, !PT ;  /* 0x0000000009007209 */ /* 0x000fc40007810000 */
[----:B------:R-:W-:Y:S02]  /*9ea0*/  ISETP.LT.OR P3, PT, R21, 0x2a, P3 ;  /* 0x0000002a1500780c */ /* 0x000fe40001f61670 */
[----:B------:R-:W-:Y:S02]  /*9eb0*/  FMNMX.FTZ R0, R163, R0, !PT ;  /* 0x00000000a3007209 */ /* 0x000fe40007810000 */
[----:B------:R-:W-:Y:S02]  /*9ec0*/  FSEL R178, R178, -INF , !P3 ;  /* 0xff800000b2b27808 */ /* 0x000fe40005800000 */
[----:B------:R-:W-:Y:S02]  /*9ed0*/  ISETP.GT.AND P3, PT, R20, 0x30, P2 ;  /* 0x000000301400780c */ /* 0x000fe40001764270 */
[----:B------:R-:W-:Y:S02]  /*9ee0*/  FMNMX.FTZ R0, R173, R0, !PT ;  /* 0x00000000ad007209 */ /* 0x000fe40007810000 */
[----:B------:R-:W-:-:S02]  /*9ef0*/  ISETP.LT.OR P3, PT, R21, 0x31, P3 ;  /* 0x000000311500780c */ /* 0x000fc40001f61670 */
[----:B------:R-:W-:Y:S02]  /*9f00*/  FMNMX.FTZ R0, R171, R0, !PT ;  /* 0x00000000ab007209 */ /* 0x000fe40007810000 */
        /* <DEDUP_REMOVED lines=11> */
[C---:B------:R-:W-:Y:S02]  /*9fc0*/  ISETP.GT.AND P3, PT, R20.reuse, RZ, P2 ;  /* 0x000000ff1400720c */ /* 0x040fe40001764270 */
[----:B------:R-:W-:Y:S02]  /*9fd0*/  ISETP.GT.AND P2, PT, R20, 0x39, P2 ;  /* 0x000000391400780c */ /* 0x000fe40001744270 */
[C---:B------:R-:W-:Y:S02]  /*9fe0*/  ISETP.LT.OR P3, PT, R21.reuse, 0x1, P3 ;  /* 0x000000011500780c */ /* 0x040fe40001f61670 */
[----:B------:R-:W-:Y:S02]  /*9ff0*/  ISETP.LT.OR P2, PT, R21, 0x3a, P2 ;  /* 0x0000003a1500780c */ /* 0x000fe40001741670 */
[----:B------:R-:W-:Y:S02]  /*a000*/  FSEL R7, R2, -INF , !P3 ;  /* 0xff80000002077808 */ /* 0x000fe40005800000 */
[----:B------:R-:W-:-:S02]  /*a010*/  FMNMX.FTZ R0, R137, R0, !PT ;  /* 0x0000000089007209 */ /* 0x000fc40007810000 */
[----:B------:R-:W-:Y:S02]  /*a020*/  FMNMX.FTZ R21, R7, R18, !PT ;  /* 0x0000001207157209 */ /* 0x000fe40007810000 */
[----:B------:R-:W-:Y:S01]  /*a030*/  FSEL R170, R170, -INF , !P2 ;  /* 0xff800000aaaa7808 */ /* 0x000fe20005000000 */
[----:B------:R-:W1:Y:S01]  /*a040*/  SHFL.BFLY PT, R23, R0, 0x2, 0x1f ;  /* 0x0c401f0000177f89 */ /* 0x000e6200000e0000 */
[----:B------:R-:W-:Y:S02]  /*a050*/  FMNMX.FTZ R21, R6, R21, !PT ;  /* 0x0000001506157209 */ /* 0x000fe40007810000 */
[C---:B------:R-:W-:Y:S02]  /*a060*/  @P0 LEA R142, P2, R203.reuse, R144, 0x1 ;  /* 0x00000090cb8e0211 */ /* 0x040fe400078408ff */
[----:B------:R-:W-:Y:S02]  /*a070*/  FMNMX.FTZ R21, R152, R21, !PT ;  /* 0x0000001598157209 */ /* 0x000fe40007810000 */
[----:B------:R-:W-:-:S02]  /*a080*/  @P0 LEA.HI.X R143, R203, R145, R202, 0x1, P2 ;  /* 0x00000091cb8f0211 */ /* 0x000fc400010f0cca */
        /* <DEDUP_REMOVED lines=9> */
[----:B------:R-:W-:-:S04]  /*a120*/  FMNMX.FTZ R21, R178, R21, !PT ;  /* 0x00000015b2157209 */ /* 0x000fc80007810000 */
[----:B------:R-:W-:-:S04]  /*a130*/  FMNMX.FTZ R21, R176, R21, !PT ;  /* 0x00000015b0157209 */ /* 0x000fc80007810000 */
[----:B------:R-:W-:-:S04]  /*a140*/  FMNMX.FTZ R21, R138, R21, !PT ;  /* 0x000000158a157209 */ /* 0x000fc80007810000 */
[----:B------:R-:W-:Y:S02]  /*a150*/  FMNMX.FTZ R21, R136, R21, !PT ;  /* 0x0000001588157209 */ /* 0x000fe40007810000 */
[----:B-1----:R-:W-:Y:S02]  /*a160*/  FMNMX.FTZ R2, R23, R2, !PT ;  /* 0x0000000217027209 */ /* 0x002fe40007810000 */
[----:B------:R-:W-:Y:S02]  /*a170*/  FMNMX.FTZ R20, R170, R21, !PT ;  /* 0x00000015aa147209 */ /* 0x000fe40007810000 */
[C---:B------:R-:W-:Y:S01]  /*a180*/  FSETP.NEU.FTZ.AND P2, PT, R2.reuse, -INF , PT ;  /* 0xff8000000200780b */ /* 0x040fe20003f5d000 */
[----:B------:R-:W-:Y:S02]  /*a190*/  FMUL.FTZ R180, R2, c[0x0][0x2d0] ;  /* 0x0000b40002b47a20 */ /* 0x000fe40000410000 */
[----:B------:R-:W1:Y:S03]  /*a1a0*/  SHFL.BFLY PT, R21, R20, 0x2, 0x1f ;  /* 0x0c401f0014157f89 */ /* 0x000e6600000e0000 */
[----:B------:R-:W-:-:S05]  /*a1b0*/  FSEL R180, R180, RZ, P2 ;  /* 0x000000ffb4b47208 */ /* 0x000fca0001000000 */
[--C-:B------:R-:W-:Y:S02]  /*a1c0*/  FFMA.FTZ R158, R16, c[0x0][0x2d0], -R180.reuse ;  /* 0x0000b400109e7a23 */ /* 0x100fe400000108b4 */
[--C-:B------:R-:W-:Y:S02]  /*a1d0*/  FFMA.FTZ R155, R19, c[0x0][0x2d0], -R180.reuse ;  /* 0x0000b400139b7a23 */ /* 0x100fe400000108b4 */
[--C-:B------:R-:W-:Y:S02]  /*a1e0*/  FFMA.FTZ R156, R17, c[0x0][0x2d0], -R180.reuse ;  /* 0x0000b400119c7a23 */ /* 0x100fe400000108b4 */
[--C-:B------:R-:W-:Y:S01]  /*a1f0*/  FFMA.FTZ R151, R15, c[0x0][0x2d0], -R180.reuse ;  /* 0x0000b4000f977a23 */ /* 0x100fe200000108b4 */
[----:B------:R-:W-:Y:S01]  /*a200*/  MUFU.EX2 R158, R158 ;  /* 0x0000009e009e7308 */ /* 0x000fe20000000800 */
[--C-:B------:R-:W-:Y:S01]  /*a210*/  FFMA.FTZ R150, R5, c[0x0][0x2d0], -R180.reuse ;  /* 0x0000b40005967a23 */ /* 0x100fe200000108b4 */
[----:B-1----:R-:W-:Y:S01]  /*a220*/  FMNMX.FTZ R21, R20, R21, !PT ;  /* 0x0000001514157209 */ /* 0x002fe20007810000 */
[----:B------:R-:W-:-:S05]  /*a230*/  FFMA.FTZ R165, R163, c[0x0][0x2d0], -R180 ;  /* 0x0000b400a3a57a23 */ /* 0x000fca00000108b4 */
[----:B------:R-:W1:Y:S01]  /*a240*/  MUFU.EX2 R155, R155 ;  /* 0x0000009b009b7308 */ /* 0x000e620000000800 */
[----:B------:R-:W3:Y:S01]  /*a250*/  LDL R163, [R1+0x58] ;  /* 0x0000580001a37983 */ /* 0x000ee20000100800 */
[--C-:B------:R-:W-:Y:S02]  /*a260*/  FFMA.FTZ R149, R11, c[0x0][0x2d0], -R180.reuse ;  /* 0x0000b4000b957a23 */ /* 0x100fe400000108b4 */
[--C-:B------:R-:W-:Y:S01]  /*a270*/  FFMA.FTZ R3, R9, c[0x0][0x2d0], -R180.reuse ;  /* 0x0000b40009037a23 */ /* 0x100fe200000108b4 */
[----:B------:R-:W4:Y:S01]  /*a280*/  SHFL.BFLY PT, R0, R21, 0x1, 0x1f ;  /* 0x0c201f0015007f89 */ /* 0x000f2200000e0000 */
[----:B------:R-:W-:Y:S02]  /*a290*/  FFMA.FTZ R154, R13, c[0x0][0x2d0], -R180 ;  /* 0x0000b4000d9a7a23 */ /* 0x000fe400000108b4 */
[----:B------:R-:W-:Y:S08]  /*a2a0*/  MUFU.EX2 R156, R156 ;  /* 0x0000009c009c7308 */ /* 0x000ff00000000800 */
[----:B------:R-:W5:Y:S01]  /*a2b0*/  MUFU.EX2 R151, R151 ;  /* 0x0000009700977308 */ /* 0x000f620000000800 */
[----:B-1----:R-:W-:-:S07]  /*a2c0*/  F2FP.BF16.PACK_AB R96, R155, R158 ;  /* 0x0000009e9b60723e */ /* 0x002fce00000010ff */
[----:B------:R-:W-:Y:S01]  /*a2d0*/  MUFU.EX2 R154, R154 ;  /* 0x0000009a009a7308 */ /* 0x000fe20000000800 */
[----:B----4-:R-:W-:Y:S02]  /*a2e0*/  FMNMX.FTZ R0, R21, R0, !PT ;  /* 0x0000000015007209 */ /* 0x010fe40007810000 */
[----:B------:R-:W-:Y:S01]  /*a2f0*/  LDSM.16.MT88.4 R20, [R172+0x900] ;  /* 0x00090000ac14783b */ /* 0x000fe20000004200 */
[----:B-----5:R-:W-:-:S04]  /*a300*/  F2FP.BF16.PACK_AB R98, R151, R156 ;  /* 0x0000009c9762723e */ /* 0x020fc800000010ff */
[----:B------:R-:W-:Y:S01]  /*a310*/  MUFU.EX2 R149, R149 ;  /* 0x0000009500957308 */ /* 0x000fe20000000800 */
[C---:B------:R-:W-:Y:S01]  /*a320*/  FMUL.FTZ R169, R0.reuse, c[0x0][0x2d0] ;  /* 0x0000b40000a97a20 */ /* 0x040fe20000410000 */
[----:B------:R-:W-:-:S04]  /*a330*/  FSETP.NEU.FTZ.AND P2, PT, R0, -INF , PT ;  /* 0xff8000000000780b */ /* 0x000fc80003f5d000 */
[----:B------:R-:W-:Y:S02]  /*a340*/  FSEL R169, R169, RZ, P2 ;  /* 0x000000ffa9a97208 */ /* 0x000fe40001000000 */
[----:B------:R-:W-:Y:S03]  /*a350*/  MUFU.EX2 R150, R150 ;  /* 0x0000009600967308 */ /* 0x000fe60000000800 */
[--C-:B------:R-:W-:Y:S02]  /*a360*/  FFMA.FTZ R157, R7, c[0x0][0x2d0], -R169.reuse ;  /* 0x0000b400079d7a23 */ /* 0x100fe400000108a9 */
[--C-:B------:R-:W-:Y:S02]  /*a370*/  FFMA.FTZ R160, R18, c[0x0][0x2d0], -R169.reuse ;  /* 0x0000b40012a07a23 */ /* 0x100fe400000108a9 */
[--C-:B------:R-:W-:Y:S01]  /*a380*/  FFMA.FTZ R159, R6, c[0x0][0x2d0], -R169.reuse ;  /* 0x0000b400069f7a23 */ /* 0x100fe200000108a9 */
[----:B------:R-:W-:Y:S01]  /*a390*/  LDSM.16.MT88.4 R16, [R184+0x2900] ;  /* 0x00290000b810783b */ /* 0x000fe20000004200 */
[--C-:B------:R-:W-:Y:S01]  /*a3a0*/  FFMA.FTZ R152, R152, c[0x0][0x2d0], -R169.reuse ;  /* 0x0000b40098987a23 */ /* 0x100fe200000108a9 */
[----:B------:R-:W-:Y:S01]  /*a3b0*/  MUFU.EX2 R157, R157 ;  /* 0x0000009d009d7308 */ /* 0x000fe20000000800 */
[--C-:B------:R-:W-:Y:S01]  /*a3c0*/  FFMA.FTZ R147, R10, c[0x0][0x2d0], -R169.reuse ;  /* 0x0000b4000a937a23 */ /* 0x100fe200000108a9 */
[----:B------:R-:W1:Y:S01]  /*a3d0*/  LDSM.16.MT88.4 R4, [R4+0x4100] ;  /* 0x004100000404783b */ /* 0x000e620000004200 */
[----:B------:R-:W-:-:S02]  /*a3e0*/  FFMA.FTZ R146, R8, c[0x0][0x2d0], -R169 ;  /* 0x0000b40008927a23 */ /* 0x000fc400000108a9 */
[--C-:B------:R-:W-:Y:S01]  /*a3f0*/  FFMA.FTZ R153, R14, c[0x0][0x2d0], -R169.reuse ;  /* 0x0000b4000e997a23 */ /* 0x100fe200000108a9 */
[----:B------:R-:W4:Y:S01]  /*a400*/  LDSM.16.MT88.4 R8, [R172+0x2900] ;  /* 0x00290000ac08783b */ /* 0x000f220000004200 */
[----:B------:R-:W-:Y:S01]  /*a410*/  FFMA.FTZ R148, R12, c[0x0][0x2d0], -R169 ;  /* 0x0000b4000c947a23 */ /* 0x000fe200000108a9 */
[----:B------:R-:W5:Y:S02]  /*a420*/  MUFU.EX2 R160, R160 ;  /* 0x000000a000a07308 */ /* 0x000f640000000800 */
[----:B------:R-:W1:Y:S06]  /*a430*/  LDSM.16.MT88.4 R12, [R161+0x2900] ;  /* 0x00290000a10c783b */ /* 0x000e6c0000004200 */
[----:B------:R-:W-:Y:S08]  /*a440*/  MUFU.EX2 R159, R159 ;  /* 0x0000009f009f7308 */ /* 0x000ff00000000800 */
[----:B------:R-:W2:Y:S01]  /*a450*/  MUFU.EX2 R152, R152 ;  /* 0x0000009800987308 */ /* 0x000ea20000000800 */
[----:B-----5:R-:W-:-:S07]  /*a460*/  F2FP.BF16.PACK_AB R97, R160, R157 ;  /* 0x0000009da061723e */ /* 0x020fce00000010ff */
[----:B------:R-:W-:Y:S01]  /*a470*/  MUFU.EX2 R3, R3 ;  /* 0x0000000300037308 */ /* 0x000fe20000000800 */
[----:B--2---:R-:W-:-:S07]  /*a480*/  F2FP.BF16.PACK_AB R99, R152, R159 ;  /* 0x0000009f9863723e */ /* 0x004fce00000010ff */
[----:B------:R-:W-:Y:S01]  /*a490*/  MUFU.EX2 R153, R153 ;  /* 0x0000009900997308 */ /* 0x000fe20000000800 */
[C---:B------:R-:W-:Y:S07]  /*a4a0*/  HMMA.16816.F32.BF16 R44, R96.reuse, R48, RZ ;  /* 0x00000030602c723c */ /* 0x040fee00000418ff */
[----:B------:R-:W2:Y:S01]  /*a4b0*/  MUFU.EX2 R148, R148 ;  /* 0x0000009400947308 */ /* 0x000ea20000000800 */
[C---:B------:R-:W-:Y:S07]  /*a4c0*/  HMMA.16816.F32.BF16 R52, R96.reuse, R56, RZ ;  /* 0x000000386034723c */ /* 0x040fee00000418ff */
[----:B------:R-:W-:Y:S01]  /*a4d0*/  MUFU.EX2 R147, R147 ;  /* 0x0000009300937308 */ /* 0x000fe20000000800 */
[C---:B------:R-:W-:Y:S07]  /*a4e0*/  HMMA.16816.F32.BF16 R48, R96.reuse, R50, RZ ;  /* 0x000000326030723c */ /* 0x040fee00000418ff */
[----:B------:R-:W5:Y:S01]  /*a4f0*/  MUFU.EX2 R146, R146 ;  /* 0x0000009200927308 */ /* 0x000f620000000800 */
        /* <DEDUP_REMOVED lines=19> */
[C---:B-1----:R-:W-:Y:S07]  /*a630*/  HMMA.16816.F32.BF16 R92, R96.reuse, R4, RZ ;  /* 0x00000004605c723c */ /* 0x042fee00000418ff */
[----:B------:R-:W-:Y:S01]  /*a640*/  F2FP.BF16.PACK_AB R4, R149, R154 ;  /* 0x0000009a9504723e */ /* 0x000fe200000010ff */
[----:B------:R-:W-:Y:S01]  /*a650*/  HMMA.16816.F32.BF16 R96, R96, R6, RZ ;  /* 0x000000066060723c */ /* 0x000fe200000418ff */
[----:B--2---:R-:W-:-:S06]  /*a660*/  F2FP.BF16.PACK_AB R5, R148, R153 ;  /* 0x000000999405723e */ /* 0x004fcc00000010ff */
[----:B------:R-:W-:Y:S02]  /*a670*/  F2FP.BF16.PACK_AB R6, R3, R150 ;  /* 0x000000960306723e */ /* 0x000fe400000010ff */
[----:B-----5:R-:W-:-:S07]  /*a680*/  F2FP.BF16.PACK_AB R7, R146, R147 ;  /* 0x000000939207723e */ /* 0x020fce00000010ff */
        /* <DEDUP_REMOVED lines=12> */
[C---:B-1----:R-:W-:Y:S08]  /*a750*/  HMMA.16816.F32.BF16 R76, R4.reuse, R8, R76 ;  /* 0x00000008044c723c */ /* 0x042ff0000004184c */
[C---:B------:R-:W-:Y:S01]  /*a760*/  HMMA.16816.F32.BF16 R80, R4.reuse, R10, R80 ;  /* 0x0000000a0450723c */ /* 0x040fe20000041850 */
[----:B------:R-:W1:Y:S07]  /*a770*/  LDSM.16.MT88.4 R8, [R186+0x1100] ;  /* 0x00110000ba08783b */ /* 0x000e6e0000004200 */
[C---:B--2---:R-:W-:Y:S08]  /*a780*/  HMMA.16816.F32.BF16 R84, R4.reuse, R16, R84 ;  /* 0x000000100454723c */ /* 0x044ff00000041854 */
[----:B------:R-:W-:Y:S01]  /*a790*/  HMMA.16816.F32.BF16 R88, R4, R18, R88 ;  /* 0x000000120458723c */ /* 0x000fe20000041858 */
[----:B------:R-:W2:Y:S01]  /*a7a0*/  LDSM.16.MT88.4 R16, [R172+0x1100] ;  /* 0x00110000ac10783b */ /* 0x000ea20000004200 */
[----:B------:R-:W-:-:S02]  /*a7b0*/  FFMA.FTZ R168, R173, c[0x0][0x2d0], -R180 ;  /* 0x0000b400ada87a23 */ /* 0x000fc400000108b4 */
[--C-:B------:R-:W-:Y:S02]  /*a7c0*/  FFMA.FTZ R166, R171, c[0x0][0x2d0], -R180.reuse ;  /* 0x0000b400aba67a23 */ /* 0x100fe400000108b4 */
[--C-:B------:R-:W-:Y:S02]  /*a7d0*/  FFMA.FTZ R167, R167, c[0x0][0x2d0], -R180.reuse ;  /* 0x0000b400a7a77a23 */ /* 0x100fe400000108b4 */
[--C-:B------:R-:W-:Y:S01]  /*a7e0*/  FFMA.FTZ R171, R196, c[0x0][0x2d0], -R169.reuse ;  /* 0x0000b400c4ab7a23 */ /* 0x100fe200000108a9 */
[C---:B------:R-:W-:Y:S01]  /*a7f0*/  HMMA.16816.F32.BF16 R128, R4.reuse, R132, R128 ;  /* 0x000000840480723c */ /* 0x040fe20000041880 */
[--C-:B------:R-:W-:Y:S02]  /*a800*/  FFMA.FTZ R174, R174, c[0x0][0x2d0], -R169.reuse ;  /* 0x0000b400aeae7a23 */ /* 0x100fe400000108a9 */
[--C-:B------:R-:W-:Y:S02]  /*a810*/  FFMA.FTZ R173, R182, c[0x0][0x2d0], -R169.reuse ;  /* 0x0000b400b6ad7a23 */ /* 0x100fe400000108a9 */
[----:B------:R-:W-:Y:S01]  /*a820*/  FFMA.FTZ R178, R178, c[0x0][0x2d0], -R169 ;  /* 0x0000b400b2b27a23 */ /* 0x000fe200000108a9 */
[----:B------:R-:W-:Y:S02]  /*a830*/  MUFU.EX2 R165, R165 ;  /* 0x000000a500a57308 */ /* 0x000fe40000000800 */
[C---:B------:R-:W-:Y:S06]  /*a840*/  HMMA.16816.F32.BF16 R124, R4.reuse, R134, R124 ;  /* 0x00000086047c723c */ /* 0x040fec000004187c */
[----:B------:R-:W1:Y:S02]  /*a850*/  MUFU.EX2 R168, R168 ;  /* 0x000000a800a87308 */ /* 0x000e640000000800 */
[C---:B------:R-:W-:Y:S06]  /*a860*/  HMMA.16816.F32.BF16 R112, R4.reuse, R32, R112 ;  /* 0x000000200470723c */ /* 0x040fec0000041870 */
[----:B------:R-:W-:Y:S02]  /*a870*/  MUFU.EX2 R166, R166 ;  /* 0x000000a600a67308 */ /* 0x000fe40000000800 */
[C---:B------:R-:W-:Y:S01]  /*a880*/  HMMA.16816.F32.BF16 R108, R4.reuse, R34, R108 ;  /* 0x00000022046c723c */ /* 0x040fe2000004186c */
[----:B------:R-:W-:Y:S05]  /*a890*/  LDSM.16.MT88.4 R32, [R184+0x1100] ;  /* 0x00110000b820783b */ /* 0x000fea0000004200 */
[----:B------:R-:W1:Y:S02]  /*a8a0*/  MUFU.EX2 R167, R167 ;  /* 0x000000a700a77308 */ /* 0x000e640000000800 */
[C---:B------:R-:W-:Y:S06]  /*a8b0*/  HMMA.16816.F32.BF16 R104, R4.reuse, R28, R104 ;  /* 0x0000001c0468723c */ /* 0x040fec0000041868 */
[----:B------:R-:W-:Y:S02]  /*a8c0*/  MUFU.EX2 R171, R171 ;  /* 0x000000ab00ab7308 */ /* 0x000fe40000000800 */
[C---:B------:R-:W-:Y:S01]  /*a8d0*/  HMMA.16816.F32.BF16 R100, R4.reuse, R30, R100 ;  /* 0x0000001e0464723c */ /* 0x040fe20000041864 */
[----:B------:R-:W-:Y:S05]  /*a8e0*/  LDSM.16.MT88.4 R28, [R161+0x1100] ;  /* 0x00110000a11c783b */ /* 0x000fea0000004200 */
[----:B------:R-:W1:Y:S02]  /*a8f0*/  MUFU.EX2 R174, R174 ;  /* 0x000000ae00ae7308 */ /* 0x000e640000000800 */
[C---:B------:R-:W-:Y:S08]  /*a900*/  HMMA.16816.F32.BF16 R36, R4.reuse, R24, R36 ;  /* 0x000000180424723c */ /* 0x040ff00000041824 */
[C---:B------:R-:W-:Y:S01]  /*a910*/  HMMA.16816.F32.BF16 R40, R4.reuse, R26, R40 ;  /* 0x0000001a0428723c */ /* 0x040fe20000041828 */
[----:B------:R-:W-:Y:S01]  /*a920*/  MUFU.EX2 R173, R173 ;  /* 0x000000ad00ad7308 */ /* 0x000fe20000000800 */
[----:B------:R-:W-:Y:S06]  /*a930*/  LDSM.16.MT88.4 R24, [R172+0x3100] ;  /* 0x00310000ac18783b */ /* 0x000fec0000004200 */
[C---:B----4-:R-:W-:Y:S01]  /*a940*/  HMMA.16816.F32.BF16 R68, R4.reuse, R20, R68 ;  /* 0x000000140444723c */ /* 0x050fe20000041844 */
[----:B------:R-:W4:Y:S07]  /*a950*/  MUFU.EX2 R178, R178 ;  /* 0x000000b200b27308 */ /* 0x000f2e0000000800 */
[C---:B------:R-:W-:Y:S01]  /*a960*/  HMMA.16816.F32.BF16 R72, R4.reuse, R22, R72 ;  /* 0x000000160448723c */ /* 0x040fe20000041848 */
[----:B------:R-:W-:Y:S07]  /*a970*/  LDSM.16.MT88.4 R20, [R186+0x5100] ;  /* 0x00510000ba14783b */ /* 0x000fee0000004200 */
[C---:B-----5:R-:W-:Y:S08]  /*a980*/  HMMA.16816.F32.BF16 R92, R4.reuse, R12, R92 ;  /* 0x0000000c045c723c */ /* 0x060ff0000004185c */
[----:B------:R-:W-:Y:S01]  /*a990*/  HMMA.16816.F32.BF16 R96, R4, R14, R96 ;  /* 0x0000000e0460723c */ /* 0x000fe20000041860 */
[----:B------:R-:W5:Y:S01]  /*a9a0*/  LDSM.16.MT88.4 R12, [R186+0x3100] ;  /* 0x00310000ba0c783b */ /* 0x000f620000004200 */
[----:B------:R-:W-:-:S02]  /*a9b0*/  FFMA.FTZ R182, R175, c[0x0][0x2d0], -R180 ;  /* 0x0000b400afb67a23 */ /* 0x000fc400000108b4 */
[----:B------:R-:W-:Y:S01]  /*a9c0*/  FFMA.FTZ R177, R177, c[0x0][0x2d0], -R180 ;  /* 0x0000b400b1b17a23 */ /* 0x000fe200000108b4 */
[----:B------:R-:W-:Y:S02]  /*a9d0*/  LDSM.16.MT88.4 R132, [R172+0x5900] ;  /* 0x00590000ac84783b */ /* 0x000fe40000004200 */
[----:B-1----:R-:W-:Y:S02]  /*a9e0*/  F2FP.BF16.PACK_AB R4, R168, R165 ;  /* 0x000000a5a804723e */ /* 0x002fe400000010ff */
[----:B------:R-:W-:Y:S02]  /*a9f0*/  F2FP.BF16.PACK_AB R6, R167, R166 ;  /* 0x000000a6a706723e */ /* 0x000fe400000010ff */
[----:B------:R-:W-:Y:S02]  /*aa00*/  F2FP.BF16.PACK_AB R5, R174, R171 ;  /* 0x000000abae05723e */ /* 0x000fe400000010ff */
[----:B----4-:R-:W-:-:S07]  /*aa10*/  F2FP.BF16.PACK_AB R7, R178, R173 ;  /* 0x000000adb207723e */ /* 0x010fce00000010ff */
[C---:B------:R-:W-:Y:S08]  /*aa20*/  HMMA.16816.F32.BF16 R128, R4.reuse, R8, R128 ;  /* 0x000000080480723c */ /* 0x040ff00000041880 */
[C---:B------:R-:W-:Y:S01]  /*aa30*/  HMMA.16816.F32.BF16 R124, R4.reuse, R10, R124 ;  /* 0x0000000a047c723c */ /* 0x040fe2000004187c */
[----:B------:R-:W1:Y:S07]  /*aa40*/  LDSM.16.MT88.4 R8, [R184+0x3100] ;  /* 0x00310000b808783b */ /* 0x000e6e0000004200 */
[C---:B--2---:R-:W-:Y:S08]  /*aa50*/  HMMA.16816.F32.BF16 R120, R4.reuse, R16, R120 ;  /* 0x000000100478723c */ /* 0x044ff00000041878 */
[C---:B------:R-:W-:Y:S01]  /*aa60*/  HMMA.16816.F32.BF16 R116, R4.reuse, R18, R116 ;  /* 0x000000120474723c */ /* 0x040fe20000041874 */
[----:B------:R-:W2:Y:S07]  /*aa70*/  LDSM.16.MT88.4 R16, [R161+0x3100] ;  /* 0x00310000a110783b */ /* 0x000eae0000004200 */
        /* <DEDUP_REMOVED lines=12> */
[C---:B-1----:R-:W-:Y:S08]  /*ab40*/  HMMA.16816.F32.BF16 R84, R4.reuse, R8, R84 ;  /* 0x000000080454723c */ /* 0x042ff00000041854 */
[C---:B------:R-:W-:Y:S01]  /*ab50*/  HMMA.16816.F32.BF16 R88, R4.reuse, R10, R88 ;  /* 0x0000000a0458723c */ /* 0x040fe20000041858 */
[----:B------:R-:W1:Y:S07]  /*ab60*/  LDSM.16.MT88.4 R8, [R184+0x1900] ;  /* 0x00190000b808783b */ /* 0x000e6e0000004200 */
[C---:B--2---:R-:W-:Y:S08]  /*ab70*/  HMMA.16816.F32.BF16 R92, R4.reuse, R16, R92 ;  /* 0x00000010045c723c */ /* 0x044ff0000004185c */
[----:B------:R-:W-:Y:S01]  /*ab80*/  HMMA.16816.F32.BF16 R96, R4, R18, R96 ;  /* 0x000000120460723c */ /* 0x000fe20000041860 */
[----:B------:R-:W2:Y:S01]  /*ab90*/  LDSM.16.MT88.4 R16, [R161+0x3900] ;  /* 0x00390000a110783b */ /* 0x000ea20000004200 */
[----:B------:R-:W-:-:S02]  /*aba0*/  FFMA.FTZ R175, R139, c[0x0][0x2d0], -R180 ;  /* 0x0000b4008baf7a23 */ /* 0x000fc400000108b4 */
[----:B------:R-:W-:Y:S02]  /*abb0*/  FFMA.FTZ R180, R137, c[0x0][0x2d0], -R180 ;  /* 0x0000b40089b47a23 */ /* 0x000fe400000108b4 */
[--C-:B------:R-:W-:Y:S02]  /*abc0*/  FFMA.FTZ R176, R176, c[0x0][0x2d0], -R169.reuse ;  /* 0x0000b400b0b07a23 */ /* 0x100fe400000108a9 */
[--C-:B------:R-:W-:Y:S02]  /*abd0*/  FFMA.FTZ R179, R138, c[0x0][0x2d0], -R169.reuse ;  /* 0x0000b4008ab37a23 */ /* 0x100fe400000108a9 */
[--C-:B------:R-:W-:Y:S02]  /*abe0*/  FFMA.FTZ R181, R136, c[0x0][0x2d0], -R169.reuse ;  /* 0x0000b40088b57a23 */ /* 0x100fe400000108a9 */
[----:B------:R-:W-:Y:S01]  /*abf0*/  FFMA.FTZ R222, R170, c[0x0][0x2d0], -R169 ;  /* 0x0000b400aade7a23 */ /* 0x000fe200000108a9 */
[C---:B------:R-:W-:Y:S01]  /*ac00*/  HMMA.16816.F32.BF16 R112, R4.reuse, R32, R112 ;  /* 0x000000200470723c */ /* 0x040fe20000041870 */
[----:B------:R-:W-:Y:S01]  /*ac10*/  MUFU.EX2 R177, R177 ;  /* 0x000000b100b17308 */ /* 0x000fe20000000800 */
[----:B------:R-:W-:Y:S01]  /*ac20*/  FADD.FTZ R155, R158, R155 ;  /* 0x0000009b9e9b7221 */ /* 0x000fe20000010000 */
[----:B------:R-:W5:Y:S05]  /*ac30*/  LDSM.16.MT88.4 R136, [R172+0x3900] ;  /* 0x00390000ac88783b */ /* 0x000f6a0000004200 */
[C---:B------:R-:W-:Y:S01]  /*ac40*/  HMMA.16816.F32.BF16 R108, R4.reuse, R34, R108 ;  /* 0x00000022046c723c */ /* 0x040fe2000004186c */
[----:B------:R-:W1:Y:S08]  /*ac50*/  MUFU.EX2 R182, R182 ;  /* 0x000000b600b67308 */ /* 0x000e700000000800 */
[----:B------:R-:W-:Y:S08]  /*ac60*/  MUFU.EX2 R175, R175 ;  /* 0x000000af00af7308 */ /* 0x000ff00000000800 */
[----:B------:R-:W1:Y:S08]  /*ac70*/  MUFU.EX2 R180, R180 ;  /* 0x000000b400b47308 */ /* 0x000e700000000800 */
[----:B------:R-:W-:Y:S08]  /*ac80*/  MUFU.EX2 R176, R176 ;  /* 0x000000b000b07308 */ /* 0x000ff00000000800 */
[----:B------:R-:W1:Y:S08]  /*ac90*/  MUFU.EX2 R179, R179 ;  /* 0x000000b300b37308 */ /* 0x000e700000000800 */
[----:B------:R-:W-:Y:S08]  /*aca0*/  MUFU.EX2 R181, R181 ;  /* 0x000000b500b57308 */ /* 0x000ff00000000800 */
[----:B------:R-:W1:Y:S01]  /*acb0*/  MUFU.EX2 R222, R222 ;  /* 0x000000de00de7308 */ /* 0x000e620000000800 */
[C---:B------:R-:W-:Y:S01]  /*acc0*/  HMMA.16816.F32.BF16 R104, R4.reuse, R28, R104 ;  /* 0x0000001c0468723c */ /* 0x040fe20000041868 */
[----:B------:R-:W-:Y:S01]  /*acd0*/  FADD.FTZ R160, R157, R160 ;  /* 0x000000a09da07221 */ /* 0x000fe20000010000 */
[----:B------:R-:W1:Y:S06]  /*ace0*/  LDSM.16.MT88.4 R32, [R186+0x1900] ;  /* 0x00190000ba20783b */ /* 0x000e6c0000004200 */
[C---:B------:R-:W-:Y:S01]  /*acf0*/  HMMA.16816.F32.BF16 R100, R4.reuse, R30, R100 ;  /* 0x0000001e0464723c */ /* 0x040fe20000041864 */
[----:B------:R-:W-:Y:S01]  /*ad00*/  FADD.FTZ R156, R156, R155 ;  /* 0x0000009b9c9c7221 */ /* 0x000fe20000010000 */
[----:B------:R-:W2:Y:S06]  /*ad10*/  LDSM.16.MT88.4 R28, [R161+0x1900] ;  /* 0x00190000a11c783b */ /* 0x000eac0000004200 */
[----:B------:R-:W-:Y:S01]  /*ad20*/  HMMA.16816.F32.BF16 R44, R4, R24, R44 ;  /* 0x00000018042c723c */ /* 0x000fe2000004182c */
[----:B------:R-:W-:-:S07]  /*ad30*/  FADD.FTZ R159, R159, R160 ;  /* 0x000000a09f9f7221 */ /* 0x000fce0000010000 */
[C---:B------:R-:W-:Y:S01]  /*ad40*/  HMMA.16816.F32.BF16 R48, R4.reuse, R26, R48 ;  /* 0x0000001a0430723c */ /* 0x040fe20000041830 */
[----:B------:R-:W2:Y:S07]  /*ad50*/  LDSM.16.MT88.4 R24, [R186+0x3900] ;  /* 0x00390000ba18783b */ /* 0x000eae0000004200 */
[C---:B------:R-:W-:Y:S08]  /*ad60*/  HMMA.16816.F32.BF16 R68, R4.reuse, R20, R68 ;  /* 0x000000140444723c */ /* 0x040ff00000041844 */
[----:B------:R-:W-:Y:S01]  /*ad70*/  HMMA.16816.F32.BF16 R72, R4, R22, R72 ;  /* 0x000000160448723c */ /* 0x000fe20000041848 */
[----:B------:R-:W2:Y:S06]  /*ad80*/  LDSM.16.MT88.4 R20, [R184+0x3900] ;  /* 0x00390000b814783b */ /* 0x000eac0000004200 */
[----:B-1----:R-:W-:-:S02]  /*ad90*/  F2FP.BF16.PACK_AB R4, R182, R177 ;  /* 0x000000b1b604723e */ /* 0x002fc400000010ff */
[----:B------:R-:W-:Y:S02]  /*ada0*/  F2FP.BF16.PACK_AB R6, R180, R175 ;  /* 0x000000afb406723e */ /* 0x000fe400000010ff */
[----:B------:R-:W-:Y:S02]  /*adb0*/  F2FP.BF16.PACK_AB R5, R179, R176 ;  /* 0x000000b0b305723e */ /* 0x000fe400000010ff */
[----:B------:R-:W-:Y:S01]  /*adc0*/  F2FP.BF16.PACK_AB R7, R222, R181 ;  /* 0x000000b5de07723e */ /* 0x000fe200000010ff */
[----:B------:R-:W-:Y:S02]  /*add0*/  FADD.FTZ R151, R151, R156 ;  /* 0x0000009c97977221 */ /* 0x000fe40000010000 */
[----:B------:R-:W-:-:S04]  /*ade0*/  FADD.FTZ R152, R152, R159 ;  /* 0x0000009f98987221 */ /* 0x000fc80000010000 */
[----:B----4-:R-:W-:Y:S01]  /*adf0*/  HMMA.16816.F32.BF16 R120, R4, R12, R120 ;  /* 0x0000000c0478723c */ /* 0x010fe20000041878 */
[----:B------:R-:W-:-:S07]  /*ae00*/  FADD.FTZ R154, R154, R151 ;  /* 0x000000979a9a7221 */ /* 0x000fce0000010000 */
[C---:B------:R-:W-:Y:S01]  /*ae10*/  HMMA.16816.F32.BF16 R116, R4.reuse, R14, R116 ;  /* 0x0000000e0474723c */ /* 0x040fe20000041874 */
[----:B------:R-:W1:Y:S07]  /*ae20*/  LDSM.16.MT88.4 R12, [R186+0x5900] ;  /* 0x00590000ba0c783b */ /* 0x000e6e0000004200 */
[----:B------:R-:W-:Y:S01]  /*ae30*/  HMMA.16816.F32.BF16 R112, R4, R8, R112 ;  /* 0x000000080470723c */ /* 0x000fe20000041870 */
[----:B------:R-:W-:-:S07]  /*ae40*/  FADD.FTZ R153, R153, R152 ;  /* 0x0000009899997221 */ /* 0x000fce0000010000 */
[C---:B------:R-:W-:Y:S01]  /*ae50*/  HMMA.16816.F32.BF16 R108, R4.reuse, R10, R108 ;  /* 0x0000000a046c723c */ /* 0x040fe2000004186c */
[----:B------:R-:W4:Y:S07]  /*ae60*/  LDSM.16.MT88.4 R8, [R184+0x5900] ;  /* 0x00590000b808783b */ /* 0x000f2e0000004200 */
[C---:B--2---:R-:W-:Y:S08]  /*ae70*/  HMMA.16816.F32.BF16 R60, R4.reuse, R16, R60 ;  /* 0x00000010043c723c */ /* 0x044ff0000004183c */
[----:B------:R-:W-:Y:S01]  /*ae80*/  HMMA.16816.F32.BF16 R64, R4, R18, R64 ;  /* 0x000000120440723c */ /* 0x000fe20000041840 */
[----:B------:R-:W2:Y:S01]  /*ae90*/  LDSM.16.MT88.4 R16, [R161+0x5900] ;  /* 0x00590000a110783b */ /* 0x000ea20000004200 */
[----:B------:R-:W-:Y:S01]  /*aea0*/  ISETP.GE.AND P3, PT, R201, c[0x0][0x1d4], PT ;  /* 0x00007500c9007a0c */ /* 0x000fe20003f66270 */
[----:B------:R-:W-:-:S02]  /*aeb0*/  FADD.FTZ R149, R149, R154 ;  /* 0x0000009a95957221 */ /* 0x000fc40000010000 */
[----:B------:R-:W-:Y:S02]  /*aec0*/  FADD.FTZ R148, R148, R153 ;  /* 0x0000009994947221 */ /* 0x000fe40000010000 */
[----:B------:R-:W-:Y:S02]  /*aed0*/  FADD.FTZ R150, R150, R149 ;  /* 0x0000009596967221 */ /* 0x000fe40000010000 */
[----:B------:R-:W-:Y:S02]  /*aee0*/  FADD.FTZ R147, R147, R148 ;  /* 0x0000009493937221 */ /* 0x000fe40000010000 */
[----:B------:R-:W-:Y:S02]  /*aef0*/  FADD.FTZ R150, R3, R150 ;  /* 0x0000009603967221 */ /* 0x000fe40000010000 */
[----:B------:R-:W-:Y:S02]  /*af00*/  FADD.FTZ R146, R146, R147 ;  /* 0x0000009392927221 */ /* 0x000fe40000010000 */
[----:B------:R-:W-:Y:S01]  /*af10*/  @!PT LDS RZ, [RZ] ;  /* 0x00000000fffff984 */ /* 0x000fe20000000800 */
[----:B------:R-:W-:Y:S01]  /*af20*/  @!PT LDS RZ, [RZ] ;  /* 0x00000000fffff984 */ /* 0x000fe20000000800 */
[----:B------:R-:W-:Y:S01]  /*af30*/  @!PT LDS RZ, [RZ] ;  /* 0x00000000fffff984 */ /* 0x000fe20000000800 */
[----:B------:R1:W-:Y:S01]  /*af40*/  @P0 LDGSTS.E.BYPASS.LTC128B.128 [R140+0xc100], [R144.64], !P3 ;  /* 0x0c100000908c0fae */ /* 0x0003e2000d901d46 */
[----:B------:R-:W-:-:S02]  /*af50*/  FADD.FTZ R165, R165, R150 ;  /* 0x00000096a5a57221 */ /* 0x000fc40000010000 */
[----:B------:R-:W-:Y:S01]  /*af60*/  FADD.FTZ R171, R171, R146 ;  /* 0x00000092abab7221 */ /* 0x000fe20000010000 */
[----:B------:R1:W-:Y:S04]  /*af70*/  @P0 LDGSTS.E.BYPASS.LTC128B.128 [R140+0xe100], [R144.64+0x80], !P6 ;  /* 0x0e100080908c0fae */ /* 0x0003e8000f101d46 */
[----:B------:R1:W-:Y:S01]  /*af80*/  @P0 LDGSTS.E.BYPASS.LTC128B.128 [R140+0x10100], [R144.64+0x100], !P5 ;  /* 0x10100100908c0fae */ /* 0x0003e2000e901d46 */
[----:B------:R-:W-:-:S03]  /*af90*/  FADD.FTZ R165, R168, R165 ;  /* 0x000000a5a8a57221 */ /* 0x000fc60000010000 */
[----:B------:R1:W-:Y:S01]  /*afa0*/  @P0 LDGSTS.E.BYPASS.LTC128B.128 [R140+0xd100], [R142.64], !P3 ;  /* 0x0d1000008e8c0fae */ /* 0x0003e2000d901d46 */
[----:B------:R-:W-:Y:S01]  /*afb0*/  ISETP.NE.AND P3, PT, R225, 0x1, PT ;  /* 0x00000001e100780c */ /* 0x000fe20003f65270 */
[----:B------:R-:W-:Y:S02]  /*afc0*/  FADD.FTZ R174, R174, R171 ;  /* 0x000000abaeae7221 */ /* 0x000fe40000010000 */
[----:B------:R-:W-:Y:S02]  /*afd0*/  FADD.FTZ R166, R166, R165 ;  /* 0x000000a5a6a67221 */ /* 0x000fe40000010000 */
[----:B------:R-:W-:Y:S01]  /*afe0*/  IMAD.SHL.U32 R162, R162, 0x80, RZ ;  /* 0x00000080a2a27824 */ /* 0x000fe200078e00ff */
[----:B-----5:R-:W-:Y:S01]  /*aff0*/  HMMA.16816.F32.BF16 R44, R4, R136, R44 ;  /* 0x00000088042c723c */ /* 0x020fe2000004182c */
[----:B------:R-:W-:Y:S01]  /*b000*/  FADD.FTZ R173, R173, R174 ;  /* 0x000000aeadad7221 */ /* 0x000fe20000010000 */
[----:B------:R1:W-:Y:S01]  /*b010*/  @P0 LDGSTS.E.BYPASS.LTC128B.128 [R140+0xf100], [R142.64+0x80], !P6 ;  /* 0x0f1000808e8c0fae */ /* 0x0003e2000f101d46 */
[----:B------:R-:W-:-:S02]  /*b020*/  FADD.FTZ R166, R167, R166 ;  /* 0x000000a6a7a67221 */ /* 0x000fc40000010000 */
[----:B------:R-:W-:Y:S01]  /*b030*/  FADD.FTZ R173, R178, R173 ;  /* 0x000000adb2ad7221 */ /* 0x000fe20000010000 */
[----:B------:R1:W-:Y:S01]  /*b040*/  @P0 LDGSTS.E.BYPASS.LTC128B.128 [R140+0x11100], [R142.64+0x100], !P5 ;  /* 0x111001008e8c0fae */ /* 0x0003e2000e901d46 */
[----:B------:R-:W-:Y:S01]  /*b050*/  @P3 IMAD.HI.U32 R3, R162, c[0x0][0x2c8], RZ ;  /* 0x0000b200a2033a27 */ /* 0x000fe200078e00ff */
[----:B------:R-:W-:Y:S02]  /*b060*/  HMMA.16816.F32.BF16 R48, R4, R138, R48 ;  /* 0x0000008a0430723c */ /* 0x000fe40000041830 */
[----:B------:R-:W0:Y:S01]  /*b070*/  LDGDEPBAR ;  /* 0x00000000000079af */ /* 0x000e220000000000 */
[----:B------:R-:W-:Y:S02]  /*b080*/  FADD.FTZ R177, R177, R166 ;  /* 0x000000a6b1b17221 */ /* 0x000fe40000010000 */
[----:B------:R-:W-:-:S03]  /*b090*/  FADD.FTZ R176, R176, R173 ;  /* 0x000000adb0b07221 */ /* 0x000fc60000010000 */
[----:B------:R-:W-:Y:S01]  /*b0a0*/  HMMA.16816.F32.BF16 R76, R4, R132, R76 ;  /* 0x00000084044c723c */ /* 0x000fe2000004184c */
[----:B------:R-:W-:Y:S02]  /*b0b0*/  FADD.FTZ R182, R182, R177 ;  /* 0x000000b1b6b67221 */ /* 0x000fe40000010000 */
[----:B------:R-:W-:-:S05]  /*b0c0*/  FADD.FTZ R176, R179, R176 ;  /* 0x000000b0b3b07221 */ /* 0x000fca0000010000 */
[----:B------:R-:W-:Y:S01]  /*b0d0*/  HMMA.16816.F32.BF16 R80, R4, R134, R80 ;  /* 0x000000860450723c */ /* 0x000fe20000041850 */
[----:B------:R-:W-:-:S07]  /*b0e0*/  FADD.FTZ R175, R175, R182 ;  /* 0x000000b6afaf7221 */ /* 0x000fce0000010000 */
[----:B------:R-:W-:Y:S01]  /*b0f0*/  HMMA.16816.F32.BF16 R128, R4, R32, R128 ;  /* 0x000000200480723c */ /* 0x000fe20000041880 */
[----:B------:R-:W-:-:S07]  /*b100*/  FADD.FTZ R181, R181, R176 ;  /* 0x000000b0b5b57221 */ /* 0x000fce0000010000 */
        /* <DEDUP_REMOVED lines=9> */
[C---:B----4-:R-:W-:Y:S08]  /*b1a0*/  HMMA.16816.F32.BF16 R84, R4.reuse, R8, R84 ;  /* 0x000000080454723c */ /* 0x050ff00000041854 */
[C---:B------:R-:W-:Y:S08]  /*b1b0*/  HMMA.16816.F32.BF16 R88, R4.reuse, R10, R88 ;  /* 0x0000000a0458723c */ /* 0x040ff00000041858 */
[C---:B--2---:R-:W-:Y:S08]  /*b1c0*/  HMMA.16816.F32.BF16 R92, R4.reuse, R16, R92 ;  /* 0x00000010045c723c */ /* 0x044ff0000004185c */
[----:B------:R-:W-:Y:S07]  /*b1d0*/  HMMA.16816.F32.BF16 R96, R4, R18, R96 ;  /* 0x000000120460723c */ /* 0x000fee0000041860 */
[----:B------:R-:W-:Y:S01]  /*b1e0*/  IMAD.MOV.U32 R4, RZ, RZ, R162 ;  /* 0x000000ffff047224 */ /* 0x000fe200078e00a2 */
[----:B------:R-:W-:-:S04]  /*b1f0*/  @P3 SHF.R.U32.HI R4, RZ, c[0x0][0x2cc], R3 ;  /* 0x0000b300ff043a19 */ /* 0x000fc80000011603 */
[----:B---3--:R-:W-:Y:S01]  /*b200*/  IADD3 R163, -R163, R164, R4 ;  /* 0x000000a4a3a37210 */ /* 0x008fe20007ffe104 */
[----:B------:R-:W-:Y:S01]  /*b210*/  FADD.FTZ R223, R180, R175 ;  /* 0x000000afb4df7221 */ /* 0x000fe20000010000 */
[----:B------:R-:W-:Y:S01]  /*b220*/  IADD3 R195, R141, -0x2, RZ ;  /* 0xfffffffe8dc37810 */ /* 0x000fe20007ffe0ff */
[----:B------:R-:W-:Y:S01]  /*b230*/  FADD.FTZ R222, R222, R181 ;  /* 0x000000b5dede7221 */ /* 0x000fe20000010000 */
[----:B------:R-:W-:Y:S01]  /*b240*/  IADD3 R3, R163, c[0x0][0x328], RZ ;  /* 0x0000ca00a3037a10 */ /* 0x000fe20007ffe0ff */
[----:B------:R-:W-:Y:S05]  /*b250*/  @!P4 BRA `(.L_x_999) ;  /* 0x000001000000c947 */ /* 0x000fea0003800000 */
[C---:B------:R-:W-:Y:S01]  /*b260*/  ISETP.GT.AND P0, PT, R163.reuse, RZ, PT ;  /* 0x000000ffa300720c */ /* 0x040fe20003f04270 */
        /* <DEDUP_REMOVED lines=9> */
.L_x_1001:
[----:B------:R-:W-:-:S13]  /*b300*/  ISETP.NE.AND P0, PT, R224, 0x1, PT ;  /* 0x00000001e000780c */ /* 0x000fda0003f05270 */
[----:B------:R-:W-:-:S05]  /*b310*/  @P0 IMAD.HI.U32 R4, R5, c[0x0][0x330], RZ ;  /* 0x0000cc0005040a27 */ /* 0x000fca00078e00ff */
[----:B------:R-:W-:Y:S02]  /*b320*/  @P0 SHF.R.U32.HI R5, RZ, c[0x0][0x334], R4 ;  /* 0x0000cd00ff050a19 */ /* 0x000fe40000011604 */
.L_x_1002:
[----:B------:R-:W-:Y:S05]  /*b330*/  BSYNC B0 ;  /* 0x0000000000007941 */ /* 0x000fea0003800000 */
.L_x_1000:
[----:B------:R-:W-:-:S05]  /*b340*/  IMAD R4, R5, R224, c[0x0][0x32c] ;  /* 0x0000cb0005047624 */ /* 0x000fca00078e02e0 */
[----:B------:R-:W-:-:S04]  /*b350*/  IMNMX R3, R3, R4, PT ;  /* 0x0000000403037217 */ /* 0x000fc80003800200 */
.L_x_999:
[----:B------:R-:W-:Y:S01]  /*b360*/  SHF.R.S32.HI R4, RZ, 0x1f, R3 ;  /* 0x0000001fff047819 */ /* 0x000fe20000011403 */
[----:B------:R-:W-:Y:S02]  /*b370*/  IMAD.MOV.U32 R185, RZ, RZ, 0x1 ;  /* 0x00000001ffb97424 */ /* 0x000fe400078e00ff */
[----:B------:R-:W-:Y:S01]  /*b380*/  IMAD.MOV.U32 R221, RZ, RZ, RZ ;  /* 0x000000ffffdd7224 */ /* 0x000fe200078e00ff */
[----:B------:R-:W-:-:S04]  /*b390*/  LEA.HI R3, R4, R3, RZ, 0x6 ;  /* 0x0000000304037211 */ /* 0x000fc800078f30ff */
[----:B------:R-:W-:-:S04]  /*b3a0*/  SHF.R.S32.HI R3, RZ, 0x6, R3 ;  /* 0x00000006ff037819 */ /* 0x000fc80000011403 */
[----:B------:R-:W-:-:S04]  /*b3b0*/  IMNMX R228, R198, R3, !PT ;  /* 0x00000003c6e47217 */ /* 0x000fc80007800200 */
[----:B------:R-:W-:-:S13]  /*b3c0*/  ISETP.GE.AND P0, PT, R195, R228, PT ;  /* 0x000000e4c300720c */ /* 0x000fda0003f06270 */
[----:B------:R-:W-:Y:S05]  /*b3d0*/  @!P0 BRA `(.L_x_1003) ;  /* 0x0000372000008947 */ /* 0x000fea0003800000 */
[----:B------:R-:W-:Y:S02]  /*b3e0*/  MOV R221, RZ ;  /* 0x000000ff00dd7202 */ /* 0x000fe40000000f00 */
[----:B------:R-:W-:Y:S02]  /*b3f0*/  MOV R185, 0x1 ;  /* 0x0000000100b97802 */ /* 0x000fe40000000f00 */
.L_x_1012:
[----:B------:R-:W-:Y:S04]  /*b400*/  DEPBAR.LE SB0, 0x2 ;  /* 0x000080800000791a */ /* 0x000fe80000000000 */
[----:B------:R-:W-:Y:S01]  /*b410*/  WARPSYNC 0xffffffff ;  /* 0xffffffff00007948 */ /* 0x000fe20003800000 */
[----:B------:R-:W-:Y:S01]  /*b420*/  BAR.SYNC.DEFER_BLOCKING 0x0 ;  /* 0x0000000000007b1d */ /* 0x000fe20000010000 */
[----:B------:R-:W-:Y:S01]  /*b430*/  IMAD R181, R185, 0x6000, RZ ;  /* 0x00006000b9b57824 */ /* 0x000fe200078e02ff */
[----:B------:R-:W-:Y:S02]  /*b440*/  ISETP.GE.AND P0, PT, R198, R195, PT ;  /* 0x000000c3c600720c */ /* 0x000fe40003f06270 */
[----:B------:R-:W-:Y:S02]  /*b450*/  MOV R183, 0x20 ;  /* 0x0000002000b77802 */ /* 0x000fe40000000f00 */
[----:B------:R-:W-:Y:S02]  /*b460*/  IADD3 R196, R192, R181, RZ ;  /* 0x000000b5c0c47210 */ /* 0x000fe40007ffe0ff */
[----:B------:R-:W-:Y:S02]  /*b470*/  SEL R183, R183, 0xffffffe0, !P1 ;  /* 0xffffffe0b7b77807 */ /* 0x000fe40004800000 */
[----:B------:R-:W-:Y:S02]  /*b480*/  ISETP.GE.AND P4, PT, R201, c[0x0][0x1d4], PT ;  /* 0x00007500c9007a0c */ /* 0x000fe40003f86270 */
[CC--:B------:R-:W-:Y:S02]  /*b490*/  IADD3 R182, R183.reuse, R196.reuse, RZ ;  /* 0x000000c4b7b67210 */ /* 0x0c0fe40007ffe0ff */
[----:B------:R-:W-:Y:S01]  /*b4a0*/  IADD3 R183, R183, R196, R193 ;  /* 0x000000c4b7b77210 */ /* 0x000fe20007ffe0c1 */
[----:B------:R-:W-:Y:S01]  /*b4b0*/  @!P0 IMAD R177, R221, 0x6000, R207 ;  /* 0x00006000ddb18824 */ /* 0x000fe200078e02cf */
[----:B------:R-:W-:Y:S02]  /*b4c0*/  @!P0 IADD3 R16, R195, -0x1, RZ ;  /* 0xffffffffc3108810 */ /* 0x000fe40007ffe0ff */
[----:B------:R-:W-:Y:S02]  /*b4d0*/  IADD3 R180, R193, R182, RZ ;  /* 0x000000b6c1b47210 */ /* 0x000fe40007ffe0ff */
[----:B------:R-:W-:Y:S01]  /*b4e0*/  @!P0 SHF.R.S32.HI R3, RZ, 0x1f, R16 ;  /* 0x0000001fff038819 */ /* 0x000fe20000011410 */
[C---:B------:R-:W-:Y:S01]  /*b4f0*/  @!P0 IMAD.WIDE.U32 R18, R16.reuse, c[0x0][0x208], RZ ;  /* 0x0000820010128a25 */ /* 0x040fe200078e00ff */
[----:B------:R-:W-:Y:S03]  /*b500*/  LDSM.16.M88.4 R132, [R194] ;  /* 0x00000000c284783b */ /* 0x000fe60000000200 */
[----:B------:R-:W-:Y:S04]  /*b510*/  @!P0 IMAD R3, R3, c[0x0][0x208], RZ ;  /* 0x0000820003038a24 */ /* 0x000fe800078e02ff */
[----:B------:R-:W-:Y:S01]  /*b520*/  @!P0 IMAD R3, R16, c[0x0][0x20c], R3 ;  /* 0x0000830010038a24 */ /* 0x000fe200078e0203 */
[----:B-1----:R-:W1:Y:S04]  /*b530*/  LDSM.16.M88.4 R136, [R196+0xc100] ;  /* 0x00c10000c488783b */ /* 0x002e680000000200 */
[----:B------:R-:W-:Y:S02]  /*b540*/  @!P0 IADD3 R17, R19, R3, RZ ;  /* 0x0000000313118210 */ /* 0x000fe40007ffe0ff */
[----:B------:R-:W2:Y:S01]  /*b550*/  LDSM.16.M88.4 R140, [R196+0xc900] ;  /* 0x00c90000c48c783b */ /* 0x000ea20000000200 */
[C---:B------:R-:W-:Y:S02]  /*b560*/  @!P0 SHF.L.U32 R19, R18.reuse, 0x6, RZ ;  /* 0x0000000612138819 */ /* 0x040fe400000006ff */
[----:B------:R-:W-:Y:S02]  /*b570*/  @!P0 SHF.L.U64.HI R17, R18, 0x6, R17 ;  /* 0x0000000612118819 */ /* 0x000fe40000010211 */
[----:B------:R-:W-:Y:S01]  /*b580*/  @!P0 IADD3 R16, P3, P2, R210, R19, R205 ;  /* 0x00000013d2108210 */ /* 0x000fe20007a7e0cd */
[----:B------:R-:W3:Y:S03]  /*b590*/  LDSM.16.M88.4 R144, [R196+0xd100] ;  /* 0x00d10000c490783b */ /* 0x000ee60000000200 */
[----:B------:R-:W-:Y:S02]  /*b5a0*/  @!P0 IADD3.X R3, R215, R17, R204, P3, P2 ;  /* 0x00000011d7038210 */ /* 0x000fe40001fe44cc */
[----:B------:R-:W-:Y:S01]  /*b5b0*/  @!P0 IADD3 R18, P2, R19, R210, RZ ;  /* 0x000000d213128210 */ /* 0x000fe20007f5e0ff */
[----:B------:R-:W4:Y:S03]  /*b5c0*/  LDL R227, [R1+0x4] ;  /* 0x0000040001e37983 */ /* 0x000f260000100800 */
[----:B------:R-:W-:Y:S02]  /*b5d0*/  @!P0 IADD3.X R17, R17, R215, RZ, P2, !PT ;  /* 0x000000d711118210 */ /* 0x000fe400017fe4ff */
[C---:B------:R-:W-:Y:S01]  /*b5e0*/  @!P0 LEA R174, P2, R18.reuse, c[0x0][0x1f8], 0x1 ;  /* 0x00007e0012ae8a11 */ /* 0x040fe200078408ff */
[----:B------:R-:W5:Y:S03]  /*b5f0*/  LDSM.16.M88.4 R148, [R196+0xd900] ;  /* 0x00d90000c494783b */ /* 0x000f660000000200 */
[----:B------:R-:W-:Y:S02]  /*b600*/  @!P0 LEA.HI.X R175, R18, c[0x0][0x1fc], R17, 0x1, P2 ;  /* 0x00007f0012af8a11 */ /* 0x000fe400010f0c11 */
[C---:B------:R-:W-:Y:S01]  /*b610*/  @!P0 LEA R172, P2, R16.reuse, c[0x0][0x1f8], 0x1 ;  /* 0x00007e0010ac8a11 */ /* 0x040fe200078408ff */
[----:B------:R-:W-:Y:S03]  /*b620*/  LDSM.16.M88.4 R152, [R190] ;  /* 0x00000000be98783b */ /* 0x000fe60000000200 */
[----:B------:R-:W-:Y:S02]  /*b630*/  @!P0 LEA.HI.X R173, R16, c[0x0][0x1fc], R3, 0x1, P2 ;  /* 0x00007f0010ad8a11 */ /* 0x000fe400010f0c03 */
[----:B------:R-:W-:Y:S01]  /*b640*/  IADD3 R3, R193, R196, RZ ;  /* 0x000000c4c1037210 */ /* 0x000fe20007ffe0ff */
[----:B------:R-:W-:Y:S01]  /*b650*/  LDSM.16.M88.4 R156, [R182+0xd900] ;  /* 0x00d90000b69c783b */ /* 0x000fe20000000200 */
[----:B------:R-:W-:Y:S01]  /*b660*/  ISETP.NE.AND P2, PT, R225, 0x1, PT ;  /* 0x00000001e100780c */ /* 0x000fe20003f45270 */
[C---:B-1----:R-:W-:Y:S08]  /*b670*/  HMMA.16816.F32.BF16 R4, R132.reuse, R136, RZ ;  /* 0x000000888404723c */ /* 0x042ff000000418ff */
[C---:B------:R-:W-:Y:S01]  /*b680*/  HMMA.16816.F32.BF16 R8, R132.reuse, R138, RZ ;  /* 0x0000008a8408723c */ /* 0x040fe200000418ff */
[----:B------:R-:W1:Y:S07]  /*b690*/  LDSM.16.M88.4 R136, [R182+0xc100] ;  /* 0x00c10000b688783b */ /* 0x000e6e0000000200 */
[C---:B--2---:R-:W-:Y:S08]  /*b6a0*/  HMMA.16816.F32.BF16 R12, R132.reuse, R140, RZ ;  /* 0x0000008c840c723c */ /* 0x044ff000000418ff */
[C---:B------:R-:W-:Y:S01]  /*b6b0*/  HMMA.16816.F32.BF16 R16, R132.reuse, R142, RZ ;  /* 0x0000008e8410723c */ /* 0x040fe200000418ff */
[----:B------:R-:W2:Y:S07]  /*b6c0*/  LDSM.16.M88.4 R140, [R182+0xc900] ;  /* 0x00c90000b68c783b */ /* 0x000eae0000000200 */
[C---:B---3--:R-:W-:Y:S08]  /*b6d0*/  HMMA.16816.F32.BF16 R20, R132.reuse, R144, RZ ;  /* 0x000000908414723c */ /* 0x048ff000000418ff */
[C---:B------:R-:W-:Y:S01]  /*b6e0*/  HMMA.16816.F32.BF16 R24, R132.reuse, R146, RZ ;  /* 0x000000928418723c */ /* 0x040fe200000418ff */
[----:B------:R-:W3:Y:S06]  /*b6f0*/  LDSM.16.M88.4 R144, [R182+0xd100] ;  /* 0x00d10000b690783b */ /* 0x000eec0000000200 */
[----:B------:R-:W-:Y:S01]  /*b700*/  @!PT LDS RZ, [RZ] ;  /* 0x00000000fffff984 */ /* 0x000fe20000000800 */
[----:B------:R-:W-:Y:S01]  /*b710*/  @!PT LDS RZ, [RZ] ;  /* 0x00000000fffff984 */ /* 0x000fe20000000800 */
[----:B------:R-:W-:Y:S01]  /*b720*/  @!PT LDS RZ, [RZ] ;  /* 0x00000000fffff984 */ /* 0x000fe20000000800 */
[----:B------:R2:W-:Y:S01]  /*b730*/  @!P0 LDGSTS.E.BYPASS.LTC128B.128 [R177], [R174.64], !P4 ;  /* 0x00000000aeb18fae */ /* 0x0005e2000e101d46 */
[C---:B-----5:R-:W-:Y:S05]  /*b740*/  HMMA.16816.F32.BF16 R28, R132.reuse, R148, RZ ;  /* 0x00000094841c723c */ /* 0x060fea00000418ff */
[----:B------:R5:W-:Y:S03]  /*b750*/  @!P0 LDGSTS.E.BYPASS.LTC128B.128 [R177+0x2000], [R174.64+0x80], !P6 ;  /* 0x02000080aeb18fae */ /* 0x000be6000f101d46 */
[----:B------:R-:W-:Y:S03]  /*b760*/  HMMA.16816.F32.BF16 R32, R132, R150, RZ ;  /* 0x000000968420723c */ /* 0x000fe600000418ff */
[----:B------:R5:W-:Y:S05]  /*b770*/  @!P0 LDGSTS.E.BYPASS.LTC128B.128 [R177+0x4000], [R174.64+0x100], !P5 ;  /* 0x04000100aeb18fae */ /* 0x000bea000e901d46 */
[C---:B-1----:R-:W-:Y:S01]  /*b780*/  HMMA.16816.F32.BF16 R4, R152.reuse, R136, R4 ;  /* 0x000000889804723c */ /* 0x042fe20000041804 */
[----:B------:R5:W-:Y:S06]  /*b790*/  @!P0 LDGSTS.E.BYPASS.LTC128B.128 [R177+0x1000], [R172.64], !P4 ;  /* 0x01000000acb18fae */ /* 0x000bec000e101d46 */
[----:B------:R5:W-:Y:S01]  /*b7a0*/  @!P0 LDGSTS.E.BYPASS.LTC128B.128 [R177+0x3000], [R172.64+0x80], !P6 ;  /* 0x03000080acb18fae */ /* 0x000be2000f101d46 */
[C---:B------:R-:W-:Y:S05]  /*b7b0*/  HMMA.16816.F32.BF16 R8, R152.reuse, R138, R8 ;  /* 0x0000008a9808723c */ /* 0x040fea0000041808 */
[----:B------:R5:W-:Y:S01]  /*b7c0*/  @!P0 LDGSTS.E.BYPASS.LTC128B.128 [R177+0x5000], [R172.64+0x100], !P5 ;  /* 0x05000100acb18fae */ /* 0x000be2000e901d46 */
[C---:B------:R-:W-:Y:S02]  /*b7d0*/  ISETP.GE.AND P0, PT, R221.reuse, 0x1, PT ;  /* 0x00000001dd00780c */ /* 0x040fe40003f06270 */
[C---:B--2---:R-:W-:Y:S03]  /*b7e0*/  HMMA.16816.F32.BF16 R12, R152.reuse, R140, R12 ;  /* 0x0000008c980c723c */ /* 0x044fe6000004180c */
[----:B------:R-:W-:Y:S01]  /*b7f0*/  LDSM.16.M88.4 R132, [R188] ;  /* 0x00000000bc84783b */ /* 0x000fe20000000200 */
[----:B------:R-:W-:Y:S04]  /*b800*/  IADD3 R221, R221, 0x1, RZ ;  /* 0x00000001dddd7810 */ /* 0x000fe80007ffe0ff */
[C---:B------:R-:W-:Y:S01]  /*b810*/  HMMA.16816.F32.BF16 R16, R152.reuse, R142, R16 ;  /* 0x0000008e9810723c */ /* 0x040fe20000041810 */
[----:B------:R-:W1:Y:S03]  /*b820*/  LDSM.16.M88.4 R148, [R3+0xc100] ;  /* 0x00c100000394783b */ /* 0x000e660000000200 */
[----:B------:R-:W-:Y:S03]  /*b830*/  SEL R221, R221, RZ, !P0 ;  /* 0x000000ffdddd7207 */ /* 0x000fe60004000000 */
[----:B------:R-:W2:Y:S01]  /*b840*/  LDSM.16.M88.4 R160, [R3+0xc900] ;  /* 0x00c9000003a0783b */ /* 0x000ea20000000200 */
[C---:B---3--:R-:W-:Y:S05]  /*b850*/  HMMA.16816.F32.BF16 R20, R152.reuse, R144, R20 ;  /* 0x000000909814723c */ /* 0x048fea0000041814 */
[----:B------:R-:W3:Y:S03]  /*b860*/  LDSM.16.M88.4 R164, [R3+0xd100] ;  /* 0x00d1000003a4783b */ /* 0x000ee60000000200 */
[C---:B------:R-:W-:Y:S03]  /*b870*/  HMMA.16816.F32.BF16 R24, R152.reuse, R146, R24 ;  /* 0x000000929818723c */ /* 0x040fe60000041818 */
[----:B------:R-:W3:Y:S05]  /*b880*/  LDSM.16.M88.4 R168, [R3+0xd900] ;  /* 0x00d9000003a8783b */ /* 0x000eea0000000200 */
[C---:B------:R-:W-:Y:S01]  /*b890*/  HMMA.16816.F32.BF16 R28, R152.reuse, R156, R28 ;  /* 0x0000009c981c723c */ /* 0x040fe2000004181c */
[----:B------:R-:W-:Y:S06]  /*b8a0*/  LDSM.16.M88.4 R136, [R187] ;  /* 0x00000000bb88783b */ /* 0x000fec0000000200 */
[----:B------:R-:W3:Y:S01]  /*b8b0*/  LDSM.16.M88.4 R140, [R180+0xc100] ;  /* 0x00c10000b48c783b */ /* 0x000ee20000000200 */
[----:B------:R-:W-:Y:S05]  /*b8c0*/  HMMA.16816.F32.BF16 R32, R152, R158, R32 ;  /* 0x0000009e9820723c */ /* 0x000fea0000041820 */
[----:B------:R-:W3:Y:S03]  /*b8d0*/  LDSM.16.M88.4 R144, [R180+0xc900] ;  /* 0x00c90000b490783b */ /* 0x000ee60000000200 */
[C---:B-1----:R-:W-:Y:S03]  /*b8e0*/  HMMA.16816.F32.BF16 R4, R132.reuse, R148, R4 ;  /* 0x000000948404723c */ /* 0x042fe60000041804 */
[----:B-----5:R-:W1:Y:S05]  /*b8f0*/  LDSM.16.M88.4 R172, [R180+0xd100] ;  /* 0x00d10000b4ac783b */ /* 0x020e6a0000000200 */
[C---:B------:R-:W-:Y:S01]  /*b900*/  HMMA.16816.F32.BF16 R8, R132.reuse, R150, R8 ;  /* 0x000000968408723c */ /* 0x040fe20000041808 */
[----:B------:R-:W5:Y:S06]  /*b910*/  LDSM.16.M88.4 R176, [R180+0xd900] ;  /* 0x00d90000b4b0783b */ /* 0x000f6c0000000200 */
[----:B------:R-:W-:Y:S01]  /*b920*/  LDSM.16.M88.4 R148, [R194+0x4000] ;  /* 0x00400000c294783b */ /* 0x000fe20000000200 */
[C---:B--2---:R-:W-:Y:S05]  /*b930*/  HMMA.16816.F32.BF16 R12, R132.reuse, R160, R12 ;  /* 0x000000a0840c723c */ /* 0x044fea000004180c */
[----:B------:R-:W2:Y:S03]  /*b940*/  LDSM.16.M88.4 R152, [R196+0xe100] ;  /* 0x00e10000c498783b */ /* 0x000ea60000000200 */
[C---:B------:R-:W-:Y:S03]  /*b950*/  HMMA.16816.F32.BF16 R16, R132.reuse, R162, R16 ;  /* 0x000000a28410723c */ /* 0x040fe60000041810 */
[----:B------:R-:W1:Y:S05]  /*b960*/  LDSM.16.M88.4 R156, [R196+0xe900] ;  /* 0x00e90000c49c783b */ /* 0x000e6a0000000200 */
[C---:B---3--:R-:W-:Y:S01]  /*b970*/  HMMA.16816.F32.BF16 R20, R132.reuse, R164, R20 ;  /* 0x000000a48414723c */ /* 0x048fe20000041814 */
[----:B------:R-:W3:Y:S06]  /*b980*/  LDSM.16.M88.4 R160, [R196+0xf100] ;  /* 0x00f10000c4a0783b */ /* 0x000eec0000000200 */
[----:B------:R-:W0:Y:S01]  /*b990*/  LDGDEPBAR ;  /* 0x00000000000079af */ /* 0x000e220000000000 */
[C---:B------:R-:W-:Y:S05]  /*b9a0*/  HMMA.16816.F32.BF16 R24, R132.reuse, R166, R24 ;  /* 0x000000a68418723c */ /* 0x040fea0000041818 */
[----:B------:R-:W1:Y:S03]  /*b9b0*/  LDSM.16.M88.4 R164, [R196+0xf900] ;  /* 0x00f90000c4a4783b */ /* 0x000e660000000200 */
[C---:B------:R-:W-:Y:S08]  /*b9c0*/  HMMA.16816.F32.BF16 R28, R132.reuse, R168, R28 ;  /* 0x000000a8841c723c */ /* 0x040ff0000004181c */
[----:B------:R-:W-:Y:S01]  /*b9d0*/  HMMA.16816.F32.BF16 R32, R132, R170, R32 ;  /* 0x000000aa8420723c */ /* 0x000fe20000041820 */
[----:B------:R-:W-:Y:S06]  /*b9e0*/  LDSM.16.M88.4 R132, [R190+0x4000] ;  /* 0x00400000be84783b */ /* 0x000fec0000000200 */
[----:B------:R-:W-:Y:S01]  /*b9f0*/  LDSM.16.M88.4 R168, [R182+0xf100] ;  /* 0x00f10000b6a8783b */ /* 0x000fe20000000200 */
[C---:B------:R-:W-:Y:S08]  /*ba00*/  HMMA.16816.F32.BF16 R4, R136.reuse, R140, R4 ;  /* 0x0000008c8804723c */ /* 0x040ff00000041804 */
[C---:B------:R-:W-:Y:S01]  /*ba10*/  HMMA.16816.F32.BF16 R8, R136.reuse, R142, R8 ;  /* 0x0000008e8808723c */ /* 0x040fe20000041808 */
[----:B------:R-:W2:Y:S07]  /*ba20*/  LDSM.16.M88.4 R140, [R182+0xe100] ;  /* 0x00e10000b68c783b */ /* 0x000eae0000000200 */
[C---:B------:R-:W-:Y:S08]  /*ba30*/  HMMA.16816.F32.BF16 R12, R136.reuse, R144, R12 ;  /* 0x00000090880c723c */ /* 0x040ff0000004180c */
[C---:B------:R-:W-:Y:S01]  /*ba40*/  HMMA.16816.F32.BF16 R16, R136.reuse, R146, R16 ;  /* 0x000000928810723c */ /* 0x040fe20000041810 */
[----:B------:R-:W3:Y:S07]  /*ba50*/  LDSM.16.M88.4 R144, [R182+0xe900] ;  /* 0x00e90000b690783b */ /* 0x000eee0000000200 */
[C---:B-1----:R-:W-:Y:S08]  /*ba60*/  HMMA.16816.F32.BF16 R20, R136.reuse, R172, R20 ;  /* 0x000000ac8814723c */ /* 0x042ff00000041814 */
[C---:B------:R-:W-:Y:S01]  /*ba70*/  HMMA.16816.F32.BF16 R24, R136.reuse, R174, R24 ;  /* 0x000000ae8818723c */ /* 0x040fe20000041818 */
[----:B------:R-:W1:Y:S07]  /*ba80*/  LDSM.16.M88.4 R172, [R182+0xf900] ;  /* 0x00f90000b6ac783b */ /* 0x000e6e0000000200 */
[C---:B-----5:R-:W-:Y:S08]  /*ba90*/  HMMA.16816.F32.BF16 R28, R136.reuse, R176, R28 ;  /* 0x000000b0881c723c */ /* 0x060ff0000004181c */
[----:B------:R-:W-:Y:S01]  /*baa0*/  HMMA.16816.F32.BF16 R32, R136, R178, R32 ;  /* 0x000000b28820723c */ /* 0x000fe20000041820 */
[----:B------:R-:W-:Y:S06]  /*bab0*/  LDSM.16.M88.4 R136, [R188+0x4000] ;  /* 0x00400000bc88783b */ /* 0x000fec0000000200 */
[----:B------:R-:W-:Y:S01]  /*bac0*/  LDSM.16.M88.4 R176, [R182+0x10100] ;  /* 0x01010000b6b0783b */ /* 0x000fe20000000200 */
[C---:B--2---:R-:W-:Y:S08]  /*bad0*/  HMMA.16816.F32.BF16 R4, R148.reuse, R152, R4 ;  /* 0x000000989404723c */ /* 0x044ff00000041804 */
[C---:B------:R-:W-:Y:S01]  /*bae0*/  HMMA.16816.F32.BF16 R8, R148.reuse, R154, R8 ;  /* 0x0000009a9408723c */ /* 0x040fe20000041808 */
[----:B------:R-:W2:Y:S07]  /*baf0*/  LDSM.16.M88.4 R152, [R3+0xe100] ;  /* 0x00e100000398783b */ /* 0x000eae0000000200 */
[C---:B------:R-:W-:Y:S04]  /*bb00*/  HMMA.16816.F32.BF16 R12, R148.reuse, R156, R12 ;  /* 0x0000009c940c723c */ /* 0x040fe8000004180c */
[----:B----4-:R-:W-:Y:S04]  /*bb10*/  LEA R227, R227, R220, 0x7 ;  /* 0x000000dce3e37211 */ /* 0x010fe800078e38ff */
[C---:B------:R-:W-:Y:S01]  /*bb20*/  HMMA.16816.F32.BF16 R16, R148.reuse, R158, R16 ;  /* 0x0000009e9410723c */ /* 0x040fe20000041810 */
[----:B------:R-:W4:Y:S07]  /*bb30*/  LDSM.16.M88.4 R156, [R3+0xe900] ;  /* 0x00e90000039c783b */ /* 0x000f2e0000000200 */
[C---:B---3--:R-:W-:Y:S08]  /*bb40*/  HMMA.16816.F32.BF16 R20, R148.reuse, R160, R20 ;  /* 0x000000a09414723c */ /* 0x048ff00000041814 */
[C---:B------:R-:W-:Y:S01]  /*bb50*/  HMMA.16816.F32.BF16 R24, R148.reuse, R162, R24 ;  /* 0x000000a29418723c */ /* 0x040fe20000041818 */
[----:B------:R-:W3:Y:S07]  /*bb60*/  LDSM.16.M88.4 R160, [R3+0xf100] ;  /* 0x00f1000003a0783b */ /* 0x000eee0000000200 */
[C---:B------:R-:W-:Y:S08]  /*bb70*/  HMMA.16816.F32.BF16 R28, R148.reuse, R164, R28 ;  /* 0x000000a4941c723c */ /* 0x040ff0000004181c */
[----:B------:R-:W-:Y:S01]  /*bb80*/  HMMA.16816.F32.BF16 R32, R148, R166, R32 ;  /* 0x000000a69420723c */ /* 0x000fe20000041820 */
[----:B------:R-:W-:Y:S06]  /*bb90*/  LDSM.16.M88.4 R148, [R183+0xe900] ;  /* 0x00e90000b794783b */ /* 0x000fec0000000200 */
[----:B------:R-:W-:Y:S01]  /*bba0*/  LDSM.16.M88.4 R164, [R196+0x10100] ;  /* 0x01010000c4a4783b */ /* 0x000fe20000000200 */
[C---:B------:R-:W-:Y:S08]  /*bbb0*/  HMMA.16816.F32.BF16 R4, R132.reuse, R140, R4 ;  /* 0x0000008c8404723c */ /* 0x040ff00000041804 */
[C---:B------:R-:W-:Y:S01]  /*bbc0*/  HMMA.16816.F32.BF16 R8, R132.reuse, R142, R8 ;  /* 0x0000008e8408723c */ /* 0x040fe20000041808 */
[----:B------:R-:W5:Y:S07]  /*bbd0*/  LDSM.16.M88.4 R140, [R3+0xf900] ;  /* 0x00f90000038c783b */ /* 0x000f6e0000000200 */
[C---:B------:R-:W-:Y:S08]  /*bbe0*/  HMMA.16816.F32.BF16 R12, R132.reuse, R144, R12 ;  /* 0x00000090840c723c */ /* 0x040ff0000004180c */
[C---:B------:R-:W-:Y:S01]  /*bbf0*/  HMMA.16816.F32.BF16 R16, R132.reuse, R146, R16 ;  /* 0x000000928410723c */ /* 0x040fe20000041810 */
[----:B------:R-:W-:Y:S07]  /*bc00*/  LDSM.16.M88.4 R144, [R180+0xe100] ;  /* 0x00e10000b490783b */ /* 0x000fee0000000200 */
[C---:B------:R-:W-:Y:S08]  /*bc10*/  HMMA.16816.F32.BF16 R20, R132.reuse, R168, R20 ;  /* 0x000000a88414723c */ /* 0x040ff00000041814 */
[C---:B------:R-:W-:Y:S01]  /*bc20*/  HMMA.16816.F32.BF16 R24, R132.reuse, R170, R24 ;  /* 0x000000aa8418723c */ /* 0x040fe20000041818 */
[----:B------:R-:W-:Y:S07]  /*bc30*/  LDSM.16.M88.4 R168, [R196+0x11900] ;  /* 0x01190000c4a8783b */ /* 0x000fee0000000200 */
[C---:B-1----:R-:W-:Y:S08]  /*bc40*/  HMMA.16816.F32.BF16 R28, R132.reuse, R172, R28 ;  /* 0x000000ac841c723c */ /* 0x042ff0000004181c */
[----:B------:R-:W-:Y:S01]  /*bc50*/  HMMA.16816.F32.BF16 R32, R132, R174, R32 ;  /* 0x000000ae8420723c */ /* 0x000fe20000041820 */
[----:B------:R-:W1:Y:S06]  /*bc60*/  LDSM.16.M88.4 R132, [R187+0x4000] ;  /* 0x00400000bb84783b */ /* 0x000e6c0000000200 */
[----:B------:R-:W-:Y:S01]  /*bc70*/  LDSM.16.M88.4 R172, [R190+0x8000] ;  /* 0x00800000beac783b */ /* 0x000fe20000000200 */
[C---:B--2---:R-:W-:Y:S08]  /*bc80*/  HMMA.16816.F32.BF16 R4, R136.reuse, R152, R4 ;  /* 0x000000988804723c */ /* 0x044ff00000041804 */
[C---:B------:R-:W-:Y:S01]  /*bc90*/  HMMA.16816.F32.BF16 R8, R136.reuse, R154, R8 ;  /* 0x0000009a8808723c */ /* 0x040fe20000041808 */
[----:B------:R-:W2:Y:S07]  /*bca0*/  LDSM.16.M88.4 R152, [R183+0xf100] ;  /* 0x00f10000b798783b */ /* 0x000eae0000000200 */
[C---:B----4-:R-:W-:Y:S08]  /*bcb0*/  HMMA.16816.F32.BF16 R12, R136.reuse, R156, R12 ;  /* 0x0000009c880c723c */ /* 0x050ff0000004180c */
[C---:B------:R-:W-:Y:S01]  /*bcc0*/  HMMA.16816.F32.BF16 R16, R136.reuse, R158, R16 ;  /* 0x0000009e8810723c */ /* 0x040fe20000041810 */
[----:B------:R-:W4:Y:S07]  /*bcd0*/  LDSM.16.M88.4 R156, [R183+0xf900] ;  /* 0x00f90000b79c783b */ /* 0x000f2e0000000200 */
[C---:B---3--:R-:W-:Y:S08]  /*bce0*/  HMMA.16816.F32.BF16 R20, R136.reuse, R160, R20 ;  /* 0x000000a08814723c */ /* 0x048ff00000041814 */
[C---:B------:R-:W-:Y:S01]  /*bcf0*/  HMMA.16816.F32.BF16 R24, R136.reuse, R162, R24 ;  /* 0x000000a28818723c */ /* 0x040fe20000041818 */
[----:B------:R-:W3:Y:S07]  /*bd00*/  LDSM.16.M88.4 R160, [R194+0x8000] ;  /* 0x00800000c2a0783b */ /* 0x000eee0000000200 */
[C---:B-----5:R-:W-:Y:S08]  /*bd10*/  HMMA.16816.F32.BF16 R28, R136.reuse, R140, R28 ;  /* 0x0000008c881c723c */ /* 0x060ff0000004181c */
[----:B------:R-:W-:Y:S01]  /*bd20*/  HMMA.16816.F32.BF16 R32, R136, R142, R32 ;  /* 0x0000008e8820723c */ /* 0x000fe20000041820 */
[----:B------:R-:W5:Y:S06]  /*bd30*/  LDSM.16.M88.4 R136, [R196+0x10900] ;  /* 0x01090000c488783b */ /* 0x000f6c0000000200 */
[----:B------:R-:W3:Y:S01]  /*bd40*/  LDSM.16.M88.4 R140, [R196+0x11100] ;  /* 0x01110000c48c783b */ /* 0x000ee20000000200 */
[C---:B-1----:R-:W-:Y:S08]  /*bd50*/  HMMA.16816.F32.BF16 R4, R132.reuse, R144, R4 ;  /* 0x000000908404723c */ /* 0x042ff00000041804 */
[C---:B------:R-:W-:Y:S01]  /*bd60*/  HMMA.16816.F32.BF16 R8, R132.reuse, R146, R8 ;  /* 0x000000928408723c */ /* 0x040fe20000041808 */
[----:B------:R-:W-:Y:S07]  /*bd70*/  LDSM.16.M88.4 R144, [R182+0x11100] ;  /* 0x01110000b690783b */ /* 0x000fee0000000200 */
[C---:B------:R-:W-:Y:S08]  /*bd80*/  HMMA.16816.F32.BF16 R12, R132.reuse, R148, R12 ;  /* 0x00000094840c723c */ /* 0x040ff0000004180c */
[C---:B------:R-:W-:Y:S01]  /*bd90*/  HMMA.16816.F32.BF16 R16, R132.reuse, R150, R16 ;  /* 0x000000968410723c */ /* 0x040fe20000041810 */
[----:B------:R-:W-:Y:S07]  /*bda0*/  LDSM.16.M88.4 R148, [R182+0x11900] ;  /* 0x01190000b694783b */ /* 0x000fee0000000200 */
[C---:B--2---:R-:W-:Y:S08]  /*bdb0*/  HMMA.16816.F32.BF16 R20, R132.reuse, R152, R20 ;  /* 0x000000988414723c */ /* 0x044ff00000041814 */
[C---:B------:R-:W-:Y:S01]  /*bdc0*/  HMMA.16816.F32.BF16 R24, R132.reuse, R154, R24 ;  /* 0x0000009a8418723c */ /* 0x040fe20000041818 */
[----:B------:R-:W-:Y:S07]  /*bdd0*/  LDSM.16.M88.4 R152, [R188+0x8000] ;  /* 0x00800000bc98783b */ /* 0x000fee0000000200 */
[C---:B----4-:R-:W-:Y:S08]  /*bde0*/  HMMA.16816.F32.BF16 R28, R132.reuse, R156, R28 ;  /* 0x0000009c841c723c */ /* 0x050ff0000004181c */
[----:B------:R-:W-:Y:S01]  /*bdf0*/  HMMA.16816.F32.BF16 R32, R132, R158, R32 ;  /* 0x0000009e8420723c */ /* 0x000fe20000041820 */
[----:B------:R-:W1:Y:S06]  /*be00*/  LDSM.16.M88.4 R132, [R182+0x10900] ;  /* 0x01090000b684783b */ /* 0x000e6c0000000200 */
[----:B------:R-:W2:Y:S01]  /*be10*/  LDSM.16.M88.4 R156, [R3+0x10100] ;  /* 0x01010000039c783b */ /* 0x000ea20000000200 */
[C---:B---3--:R-:W-:Y:S08]  /*be20*/  HMMA.16816.F32.BF16 R4, R160.reuse, R164, R4 ;  /* 0x000000a4a004723c */ /* 0x048ff00000041804 */
[C---:B------:R-:W-:Y:S01]  /*be30*/  HMMA.16816.F32.BF16 R8, R160.reuse, R166, R8 ;  /* 0x000000a6a008723c */ /* 0x040fe20000041808 */
[----:B------:R-:W-:Y:S07]  /*be40*/  LDSM.16.M88.4 R164, [R187+0x8000] ;  /* 0x00800000bba4783b */ /* 0x000fee0000000200 */
[C---:B-----5:R-:W-:Y:S08]  /*be50*/  HMMA.16816.F32.BF16 R12, R160.reuse, R136, R12 ;  /* 0x00000088a00c723c */ /* 0x060ff0000004180c */
[C---:B------:R-:W-:Y:S01]  /*be60*/  HMMA.16816.F32.BF16 R16, R160.reuse, R138, R16 ;  /* 0x0000008aa010723c */ /* 0x040fe20000041810 */
[----:B------:R-:W3:Y:S07]  /*be70*/  LDSM.16.M88.4 R136, [R3+0x10900] ;  /* 0x010900000388783b */ /* 0x000eee0000000200 */
[C---:B------:R-:W-:Y:S08]  /*be80*/  HMMA.16816.F32.BF16 R20, R160.reuse, R140, R20 ;  /* 0x0000008ca014723c */ /* 0x040ff00000041814 */
[C---:B------:R-:W-:Y:S01]  /*be90*/  HMMA.16816.F32.BF16 R24, R160.reuse, R142, R24 ;  /* 0x0000008ea018723c */ /* 0x040fe20000041818 */
[----:B------:R-:W4:Y:S07]  /*bea0*/  LDSM.16.M88.4 R140, [R3+0x11100] ;  /* 0x01110000038c783b */ /* 0x000f2e0000000200 */
[C---:B------:R-:W-:Y:S08]  /*beb0*/  HMMA.16816.F32.BF16 R28, R160.reuse, R168, R28 ;  /* 0x000000a8a01c723c */ /* 0x040ff0000004181c */
[----:B------:R-:W-:Y:S01]  /*bec0*/  HMMA.16816.F32.BF16 R32, R160, R170, R32 ;  /* 0x000000aaa020723c */ /* 0x000fe20000041820 */
[----:B------:R-:W5:Y:S06]  /*bed0*/  LDSM.16.M88.4 R160, [R3+0x11900] ;  /* 0x0119000003a0783b */ /* 0x000f6c0000000200 */
[----:B------:R-:W2:Y:S01]  /*bee0*/  LDSM.16.M88.4 R168, [R180+0x10100] ;  /* 0x01010000b4a8783b */ /* 0x000ea20000000200 */
        /* <DEDUP_REMOVED lines=13> */
[----:B------:R-:W2:Y:S07]  /*bfc0*/  LDSM.16.M88.4 R136, [R183+0x11100] ;  /* 0x01110000b788783b */ /* 0x000eae0000000200 */
        /* <DEDUP_REMOVED lines=8> */
[----:B------:R-:W1:Y:S03]  /*c050*/  LDSM.16.M88.4 R132, [R183+0x11900] ;  /* 0x01190000b784783b */ /* 0x000e660000000200 */
[----:B------:R-:W-:Y:S02]  /*c060*/  FMUL.FTZ R156, R4, c[0x0][0x320] ;  /* 0x0000c800049c7a20 */ /* 0x000fe40000410000 */
[----:B------:R-:W-:Y:S02]  /*c070*/  FMUL.FTZ R158, R5, c[0x0][0x320] ;  /* 0x0000c800059e7a20 */ /* 0x000fe40000410000 */
[C---:B--2---:R-:W-:Y:S02]  /*c080*/  HMMA.16816.F32.BF16 R20, R164.reuse, R136, R20 ;  /* 0x00000088a414723c */ /* 0x044fe40000041814 */
[----:B------:R-:W2:Y:S02]  /*c090*/  MUFU.TANH R156, R156 ;  /* 0x0000009c009c7308 */ /* 0x000ea40000002400 */
[----:B------:R-:W-:Y:S02]  /*c0a0*/  FMUL.FTZ R157, R6, c[0x0][0x320] ;  /* 0x0000c800069d7a20 */ /* 0x000fe40000410000 */
[----:B------:R-:W-:Y:S02]  /*c0b0*/  FMUL.FTZ R3, R7, c[0x0][0x320] ;  /* 0x0000c80007037a20 */ /* 0x000fe40000410000 */
[C---:B------:R-:W-:Y:S04]  /*c0c0*/  HMMA.16816.F32.BF16 R24, R164.reuse, R138, R24 ;  /* 0x0000008aa418723c */ /* 0x040fe80000041818 */
[----:B------:R-:W3:Y:S01]  /*c0d0*/  MUFU.TANH R158, R158 ;  /* 0x0000009e009e7308 */ /* 0x000ee20000002400 */
[----:B------:R-:W-:Y:S02]  /*c0e0*/  FMUL.FTZ R160, R8, c[0x0][0x320] ;  /* 0x0000c80008a07a20 */ /* 0x000fe40000410000 */
[----:B------:R-:W-:Y:S02]  /*c0f0*/  FMUL.FTZ R162, R9, c[0x0][0x320] ;  /* 0x0000c80009a27a20 */ /* 0x000fe40000410000 */
[----:B------:R-:W-:Y:S03]  /*c100*/  FMUL.FTZ R159, R10, c[0x0][0x320] ;  /* 0x0000c8000a9f7a20 */ /* 0x000fe60000410000 */
[----:B------:R-:W-:Y:S02]  /*c110*/  FMUL.FTZ R161, R11, c[0x0][0x320] ;  /* 0x0000c8000ba17a20 */ /* 0x000fe40000410000 */
[----:B------:R-:W4:Y:S01]  /*c120*/  MUFU.TANH R157, R157 ;  /* 0x0000009d009d7308 */ /* 0x000f220000002400 */
[----:B------:R-:W-:Y:S02]  /*c130*/  FMUL.FTZ R178, R12, c[0x0][0x320] ;  /* 0x0000c8000cb27a20 */ /* 0x000fe40000410000 */
[----:B------:R-:W-:Y:S02]  /*c140*/  FMUL.FTZ R171, R20, c[0x0][0x320] ;  /* 0x0000c80014ab7a20 */ /* 0x000fe40000410000 */
[----:B------:R-:W-:Y:S02]  /*c150*/  FMUL.FTZ R168, R13, c[0x0][0x320] ;  /* 0x0000c8000da87a20 */ /* 0x000fe40000410000 */
[----:B------:R-:W-:Y:S02]  /*c160*/  FMUL.FTZ R163, R14, c[0x0][0x320] ;  /* 0x0000c8000ea37a20 */ /* 0x000fe40000410000 */
[----:B------:R-:W-:Y:S01]  /*c170*/  FMUL.FTZ R172, R15, c[0x0][0x320] ;  /* 0x0000c8000fac7a20 */ /* 0x000fe20000410000 */
[----:B------:R-:W2:Y:S01]  /*c180*/  MUFU.TANH R3, R3 ;  /* 0x0000000300037308 */ /* 0x000ea20000002400 */
[C---:B-1----:R-:W-:Y:S03]  /*c190*/  HMMA.16816.F32.BF16 R28, R164.reuse, R132, R28 ;  /* 0x00000084a41c723c */ /* 0x042fe6000004181c */
        /* <DEDUP_REMOVED lines=8> */
[----:B------:R-:W2:Y:S01]  /*c220*/  MUFU.TANH R160, R160 ;  /* 0x000000a000a07308 */ /* 0x000ea20000002400 */
[----:B------:R-:W-:Y:S02]  /*c230*/  FMUL.FTZ R21, R21, c[0x0][0x320] ;  /* 0x0000c80015157a20 */ /* 0x000fe40000410000 */
[----:B------:R-:W-:Y:S02]  /*c240*/  FMUL.FTZ R19, R22, c[0x0][0x320] ;  /* 0x0000c80016137a20 */ /* 0x000fe40000410000 */
[----:B------:R-:W-:Y:S02]  /*c250*/  FMUL.FTZ R27, R28, c[0x0][0x320] ;  /* 0x0000c8001c1b7a20 */ /* 0x000fe40000410000 */
[----:B------:R-:W-:Y:S01]  /*c260*/  FMUL.FTZ R28, R29, c[0x0][0x320] ;  /* 0x0000c8001d1c7a20 */ /* 0x000fe20000410000 */
[----:B------:R-:W-:Y:S01]  /*c270*/  IADD3 R29, R209, R227, R218 ;  /* 0x000000e3d11d7210 */ /* 0x000fe20007ffe0da */
[----:B------:R-:W-:Y:S01]  /*c280*/  FMUL.FTZ R18, R23, c[0x0][0x320] ;  /* 0x0000c80017127a20 */ /* 0x000fe20000410000 */
[----:B------:R-:W2:Y:S01]  /*c290*/  MUFU.TANH R162, R162 ;  /* 0x000000a200a27308 */ /* 0x000ea20000002400 */
[----:B------:R-:W-:Y:S02]  /*c2a0*/  FMUL.FTZ R174, R24, c[0x0][0x320] ;  /* 0x0000c80018ae7a20 */ /* 0x000fe40000410000 */
[----:B------:R-:W-:Y:S02]  /*c2b0*/  FMUL.FTZ R22, R26, c[0x0][0x320] ;  /* 0x0000c8001a167a20 */ /* 0x000fe40000410000 */
[----:B-1----:R-:W-:Y:S04]  /*c2c0*/  @P2 IMAD.HI.U32 R25, R29, c[0x0][0x2c8], RZ ;  /* 0x0000b2001d192a27 */ /* 0x002fe800078e00ff */
[----:B------:R-:W-:Y:S01]  /*c2d0*/  FMUL.FTZ R24, R30, c[0x0][0x320] ;  /* 0x0000c8001e187a20 */ /* 0x000fe20000410000 */
[----:B------:R-:W1:Y:S01]  /*c2e0*/  MUFU.TANH R159, R159 ;  /* 0x0000009f009f7308 */ /* 0x000e620000002400 */
[----:B------:R-:W-:Y:S01]  /*c2f0*/  @P2 SHF.R.U32.HI R29, RZ, c[0x0][0x2cc], R25 ;  /* 0x0000b300ff1d2a19 */ /* 0x000fe20000011619 */
[----:B------:R-:W-:Y:S01]  /*c300*/  FMUL.FTZ R23, R31, c[0x0][0x320] ;  /* 0x0000c8001f177a20 */ /* 0x000fe20000410000 */
[----:B------:R-:W-:Y:S01]  /*c310*/  SHF.L.U32 R30, R195, 0x6, RZ ;  /* 0x00000006c31e7819 */ /* 0x000fe200000006ff */
[----:B------:R-:W-:Y:S01]  /*c320*/  FMUL.FTZ R164, R32, c[0x0][0x320] ;  /* 0x0000c80020a47a20 */ /* 0x000fe20000410000 */
[----:B------:R-:W-:Y:S01]  /*c330*/  ISETP.GE.AND P2, PT, R224, 0x1, PT ;  /* 0x00000001e000780c */ /* 0x000fe20003f46270 */
[----:B------:R-:W5:Y:S01]  /*c340*/  SHFL.IDX PT, R166, R29, RZ, 0x1c1f ;  /* 0x001c1fff1da67589 */ /* 0x000f6200000e0000 */
[----:B------:R-:W-:Y:S01]  /*c350*/  FMUL.FTZ R32, R33, c[0x0][0x320] ;  /* 0x0000c80021207a20 */ /* 0x000fe20000410000 */
[----:B------:R-:W-:Y:S01]  /*c360*/  LOP3.LUT R31, RZ, c[0x0][0x324], RZ, 0x33, !PT ;  /* 0x0000c900ff1f7a12 */ /* 0x000fe200078e33ff */
[----:B------:R-:W-:Y:S01]  /*c370*/  FMUL.FTZ R26, R34, c[0x0][0x320] ;  /* 0x0000c800221a7a20 */ /* 0x000fe20000410000 */
[----:B------:R-:W1:Y:S01]  /*c380*/  MUFU.TANH R161, R161 ;  /* 0x000000a100a17308 */ /* 0x000e620000002400 */
[----:B------:R-:W-:Y:S01]  /*c390*/  FMUL.FTZ R165, R35, c[0x0][0x320] ;  /* 0x0000c80023a57a20 */ /* 0x000fe20000410000 */
[----:B------:R-:W-:Y:S04]  /*c3a0*/  IADD3 R34, -R219, 0x1, -R30 ;  /* 0x00000001db227810 */ /* 0x000fe80007ffe91e */
[----:B------:R-:W-:Y:S04]  /*c3b0*/  IADD3 R34, -R206, R34, R199 ;  /* 0x00000022ce227210 */ /* 0x000fe80007ffe1c7 */
[----:B------:R-:W1:Y:S01]  /*c3c0*/  MUFU.TANH R178, R178 ;  /* 0x000000b200b27308 */ /* 0x000e620000002400 */
[----:B------:R-:W-:Y:S02]  /*c3d0*/  IADD3 R33, R34, c[0x0][0x328], RZ ;  /* 0x0000ca0022217a10 */ /* 0x000fe40007ffe0ff */
[----:B------:R-:W-:Y:S07]  /*c3e0*/  IADD3 R31, R31, R34, RZ ;  /* 0x000000221f1f7210 */ /* 0x000fee0007ffe0ff */
[----:B------:R-:W1:Y:S01]  /*c3f0*/  MUFU.TANH R168, R168 ;  /* 0x000000a800a87308 */ /* 0x000e620000002400 */
[-C--:B-----5:R-:W-:Y:S02]  /*c400*/  IADD3 R35, R33, R166.reuse, RZ ;  /* 0x000000a621237210 */ /* 0x0a0fe40007ffe0ff */
[----:B------:R-:W-:Y:S07]  /*c410*/  IADD3 R34, R31, R166, RZ ;  /* 0x000000a61f227210 */ /* 0x000fee0007ffe0ff */
        /* <DEDUP_REMOVED lines=21> */
[----:B------:R-:W-:-:S05]  /*c570*/  @!P2 BRA `(.L_x_1004) ;  /* 0x000001500000a947 */ /* 0x000fca0003800000 */
[----:B--234-:R-:W-:Y:S01]  /*c580*/  IADD3 R5, -R206, R199, R166 ;  /* 0x000000c7ce057210 */ /* 0x01cfe20007ffe1a6 */
[----:B------:R-:W-:Y:S03]  /*c590*/  BSSY B0, `(.L_x_1005) ;  /* 0x000000e000007945 */ /* 0x000fe60003800000 */
[----:B------:R-:W-:-:S13]  /*c5a0*/  ISETP.GT.AND P0, PT, R5, -0x1, PT ;  /* 0xffffffff0500780c */ /* 0x000fda0003f04270 */
[----:B------:R-:W-:-:S05]  /*c5b0*/  @P0 BRA `(.L_x_1006) ;  /* 0x0000007000000947 */ /* 0x000fca0003800000 */
[----:B------:R-:W-:Y:S01]  /*c5c0*/  LOP3.LUT R5, RZ, R5, RZ, 0x33, !PT ;  /* 0x00000005ff057212 */ /* 0x000fe200078e33ff */
[----:B------:R-:W-:Y:S05]  /*c5d0*/  IMAD.MOV.U32 R4, RZ, RZ, c[0x0][0x32c] ;  /* 0x0000cb00ff047624 */ /* 0x000fea00078e00ff */
[----:B------:R-:W-:-:S13]  /*c5e0*/  ISETP.NE.AND P0, PT, R4, 0x1, PT ;  /* 0x000000010400780c */ /* 0x000fda0003f05270 */
[----:B------:R-:W-:Y:S05]  /*c5f0*/  @P0 IMAD.HI.U32 R4, R5, c[0x0][0x330], RZ ;  /* 0x0000cc0005040a27 */ /* 0x000fea00078e00ff */
[----:B------:R-:W-:Y:S04]  /*c600*/  @P0 SHF.R.U32.HI R5, RZ, c[0x0][0x334], R4 ;  /* 0x0000cd00ff050a19 */ /* 0x000fe80000011604 */
[----:B------:R-:W-:Y:S01]  /*c610*/  LOP3.LUT R5, RZ, R5, RZ, 0x33, !PT ;  /* 0x00000005ff057212 */ /* 0x000fe200078e33ff */
[----:B------:R-:W-:-:S05]  /*c620*/  BRA `(.L_x_1007) ;  /* 0x0000004000007947 */ /* 0x000fca0003800000 */
.L_x_1006:
[----:B------:R-:W-:Y:S04]  /*c630*/  MOV R4, c[0x0][0x32c] ;  /* 0x0000cb0000047a02 */ /* 0x000fe80000000f00 */
[----:B------:R-:W-:-:S13]  /*c640*/  ISETP.NE.AND P0, PT, R4, 0x1, PT ;  /* 0x000000010400780c */ /* 0x000fda0003f05270 */
[----:B------:R-:W-:Y:S05]  /*c650*/  @P0 IMAD.HI.U32 R4, R5, c[0x0][0x330], RZ ;  /* 0x0000cc0005040a27 */ /* 0x000fea00078e00ff */
[----:B------:R-:W-:Y:S02]  /*c660*/  @P0 SHF.R.U32.HI R5, RZ, c[0x0][0x334], R4 ;  /* 0x0000cd00ff050a19 */ /* 0x000fe40000011604 */
.L_x_1007:
[----:B------:R-:W-:Y:S05]  /*c670*/  BSYNC B0 ;  /* 0x0000000000007941 */ /* 0x000fea0003800000 */
.L_x_1005:
[----:B------:R-:W-:Y:S04]  /*c680*/  IMAD R4, R5, c[0x0][0x32c], -R30 ;  /* 0x0000cb0005047a24 */ /* 0x000fe800078e0a1e */
[----:B------:R-:W-:Y:S05]  /*c690*/  IMAD.IADD R5, R4, 0x1, -R219 ;  /* 0x0000000104057824 */ /* 0x000fea00078e0adb */
[----:B------:R-:W-:Y:S02]  /*c6a0*/  IADD3 R4, R5, c[0x0][0x32c], RZ ;  /* 0x0000cb0005047a10 */ /* 0x000fe40007ffe0ff */
[----:B------:R-:W-:Y:S02]  /*c6b0*/  IMNMX R34, R34, R5, !PT ;  /* 0x0000000522227217 */ /* 0x000fe40007800200 */
[----:B------:R-:W-:Y:S02]  /*c6c0*/  IMNMX R35, R35, R4, PT ;  /* 0x0000000423237217 */ /* 0x000fe40003800200 */
.L_x_1004:
        /* <DEDUP_REMOVED lines=12> */
[----:B------:R-:W-:Y:S02]  /*c790*/  FSEL R12, R160, -INF , !P0 ;  /* 0xff800000a00c7808 */ /* 0x000fe40004000000 */
[----:B------:R-:W-:Y:S04]  /*c7a0*/  ISETP.GT.AND P0, PT, R34, 0x9, P3 ;  /* 0x000000092200780c */ /* 0x000fe80001f04270 */
[C---:B------:R-:W-:Y:S04]  /*c7b0*/  ISETP.LT.OR P0, PT, R35.reuse, 0xa, P0 ;  /* 0x0000000a2300780c */ /* 0x040fe80000701670 */
[----:B------:R-:W-:Y:S02]  /*c7c0*/  FSEL R10, R162, -INF , !P0 ;  /* 0xff800000a20a7808 */ /* 0x000fe40004000000 */
[----:B------:R-:W-:Y:S04]  /*c7d0*/  ISETP.GT.AND P0, PT, R34, 0x10, P3 ;  /* 0x000000102200780c */ /* 0x000fe80001f04270 */
[C---:B------:R-:W-:Y:S04]  /*c7e0*/  ISETP.LT.OR P0, PT, R35.reuse, 0x11, P0 ;  /* 0x000000112300780c */ /* 0x040fe80000701670 */
[----:B-1----:R-:W-:Y:S02]  /*c7f0*/  FSEL R178, R178, -INF , !P0 ;  /* 0xff800000b2b27808 */ /* 0x002fe40004000000 */
[----:B------:R-:W-:Y:S04]  /*c800*/  ISETP.GT.AND P0, PT, R34, 0x11, P3 ;  /* 0x000000112200780c */ /* 0x000fe80001f04270 */
[C---:B------:R-:W-:Y:S04]  /*c810*/  ISETP.LT.OR P0, PT, R35.reuse, 0x12, P0 ;  /* 0x000000122300780c */ /* 0x040fe80000701670 */
        /* <DEDUP_REMOVED lines=43> */
.L_x_1010:
[----:B------:R-:W-:Y:S04]  /*cad0*/  MOV R6, c[0x0][0x32c] ;  /* 0x0000cb0000067a02 */ /* 0x000fe80000000f00 */
[----:B------:R-:W-:-:S13]  /*cae0*/  ISETP.NE.AND P0, PT, R6, 0x1, PT ;  /* 0x000000010600780c */ /* 0x000fda0003f05270 */
[----:B------:R-:W-:Y:S05]  /*caf0*/  @P0 IMAD.HI.U32 R6, R7, c[0x0][0x330], RZ ;  /* 0x0000cc0007060a27 */ /* 0x000fea00078e00ff */
[----:B------:R-:W-:Y:S02]  /*cb00*/  @P0 SHF.R.U32.HI R7, RZ, c[0x0][0x334], R6 ;  /* 0x0000cd00ff070a19 */ /* 0x000fe40000011606 */
.L_x_1011:
[----:B------:R-:W-:Y:S05]  /*cb10*/  BSYNC B0 ;  /* 0x0000000000007941 */ /* 0x000fea0003800000 */
.L_x_1009:
[----:B------:R-:W-:Y:S04]  /*cb20*/  IMAD R30, R7, c[0x0][0x32c], -R30 ;  /* 0x0000cb00071e7a24 */ /* 0x000fe800078e0a1e */
[----:B------:R-:W-:Y:S05]  /*cb30*/  IMAD.IADD R7, R30, 0x1, -R219 ;  /* 0x000000011e077824 */ /* 0x000fea00078e0adb */
[----:B------:R-:W-:Y:S02]  /*cb40*/  IADD3 R6, R7, c[0x0][0x32c], RZ ;  /* 0x0000cb0007067a10 */ /* 0x000fe40007ffe0ff */
[----:B------:R-:W-:Y:S02]  /*cb50*/  IMNMX R4, R4, R7, !PT ;  /* 0x0000000704047217 */ /* 0x000fe40007800200 */
[----:B------:R-:W-:Y:S02]  /*cb60*/  IMNMX R5, R5, R6, PT ;  /* 0x0000000605057217 */ /* 0x000fe40003800200 */
.L_x_1008:
[----:B------:R-:W-:Y:S01]  /*cb70*/  IADD3 R7, R195, -0x2, RZ ;  /* 0xfffffffec3077810 */ /* 0x000fe20007ffe0ff */
[----:B------:R-:W-:Y:S04]  /*cb80*/  DEPBAR.LE SB0, 0x2 ;  /* 0x000080800000791a */ /* 0x000fe80000000000 */
[----:B------:R-:W-:Y:S01]  /*cb90*/  BAR.SYNC.DEFER_BLOCKING 0x0 ;  /* 0x0000000000007b1d */ /* 0x000fe20000010000 */
[----:B------:R-:W-:Y:S01]  /*cba0*/  ISETP.GE.AND P2, PT, R7, R198, PT ;  /* 0x000000c60700720c */ /* 0x000fe20003f46270 */
[----:B------:R-:W-:Y:S01]  /*cbb0*/  IMAD R165, R185, 0x6000, RZ ;  /* 0x00006000b9a57824 */ /* 0x000fe200078e02ff */
[----:B------:R-:W-:Y:S02]  /*cbc0*/  IADD3 R146, R186, R181, RZ ;  /* 0x000000b5ba927210 */ /* 0x000fe40007ffe0ff */
[----:B------:R-:W-:Y:S02]  /*cbd0*/  IADD3 R144, R181, R184, RZ ;  /* 0x000000b8b5907210 */ /* 0x000fe40007ffe0ff */
[C---:B------:R-:W-:Y:S02]  /*cbe0*/  IADD3 R135, R191.reuse, R146, RZ ;  /* 0x00000092bf877210 */ /* 0x040fe40007ffe0ff */
[----:B------:R-:W-:Y:S05]  /*cbf0*/  IADD3 R164, R191, R144, RZ ;  /* 0x00000090bfa47210 */ /* 0x000fea0007ffe0ff */
[----:B------:R-:W-:Y:S01]  /*cc00*/  @P2 SHF.R.S32.HI R6, RZ, 0x1f, R7 ;  /* 0x0000001fff062819 */ /* 0x000fe20000011407 */
[C---:B------:R-:W-:Y:S04]  /*cc10*/  @P2 IMAD.WIDE.U32 R8, R7.reuse, c[0x0][0x1e0], RZ ;  /* 0x0000780007082a25 */ /* 0x040fe800078e00ff */
[----:B------:R-:W-:Y:S04]  /*cc20*/  @P2 IMAD R6, R6, c[0x0][0x1e0], RZ ;  /* 0x0000780006062a24 */ /* 0x000fe800078e02ff */
[----:B------:R-:W-:Y:S01]  /*cc30*/  @P2 IMAD R6, R7, c[0x0][0x1e4], R6 ;  /* 0x0000790007062a24 */ /* 0x000fe200078e0206 */
[----:B------:R-:W-:Y:S04]  /*cc40*/  LDSM.16.MT88.4 R28, [R144+0x100] ;  /* 0x00010000901c783b */ /* 0x000fe80000004200 */
[----:B------:R-:W-:Y:S02]  /*cc50*/  @P2 IADD3 R6, R9, R6, RZ ;  /* 0x0000000609062210 */ /* 0x000fe40007ffe0ff */
[C---:B------:R-:W-:Y:S02]  /*cc60*/  @P2 SHF.L.U32 R9, R8.reuse, 0x6, RZ ;  /* 0x0000000608092819 */ /* 0x040fe400000006ff */
[----:B------:R-:W-:Y:S02]  /*cc70*/  @P2 SHF.L.U64.HI R13, R8, 0x6, R6 ;  /* 0x00000006080d2819 */ /* 0x000fe40000010206 */
[----:B------:R-:W-:Y:S04]  /*cc80*/  @P2 IADD3 R7, P4, P0, R212, R9, R203 ;  /* 0x00000009d4072210 */ /* 0x000fe8000789e0cb */
[----:B------:R-:W-:Y:S02]  /*cc90*/  @P2 IADD3.X R6, R217, R13, R202, P4, P0 ;  /* 0x0000000dd9062210 */ /* 0x000fe400027e04ca */
[C---:B------:R-:W-:Y:S02]  /*cca0*/  ISETP.GT.AND P0, PT, R4.reuse, RZ, P3 ;  /* 0x000000ff0400720c */ /* 0x040fe40001f04270 */
[----:B------:R-:W-:Y:S02]  /*ccb0*/  ISETP.GE.AND P4, PT, R201, c[0x0][0x1d4], PT ;  /* 0x00007500c9007a0c */ /* 0x000fe40003f86270 */
[----:B------:R-:W-:Y:S04]  /*ccc0*/  ISETP.LT.OR P0, PT, R5, 0x1, P0 ;  /* 0x000000010500780c */ /* 0x000fe80000701670 */
[----:B------:R-:W-:Y:S02]  /*ccd0*/  FSEL R21, R157, -INF , !P0 ;  /* 0xff8000009d157808 */ /* 0x000fe40004000000 */
[----:B------:R-:W-:Y:S04]  /*cce0*/  @P2 IADD3 R9, P0, R9, R212, RZ ;  /* 0x000000d409092210 */ /* 0x000fe80007f1e0ff */
[----:B------:R-:W-:Y:S02]  /*ccf0*/  @P2 IADD3.X R8, R13, R217, RZ, P0, !PT ;  /* 0x000000d90d082210 */ /* 0x000fe400007fe4ff */
[C---:B------:R-:W-:Y:S04]  /*cd00*/  @P2 LEA R170, P0, R9.reuse, c[0x0][0x1c8], 0x1 ;  /* 0x0000720009aa2a11 */ /* 0x040fe800078008ff */
[----:B------:R-:W-:Y:S02]  /*cd10*/  @P2 LEA.HI.X R171, R9, c[0x0][0x1cc], R8, 0x1, P0 ;  /* 0x0000730009ab2a11 */ /* 0x000fe400000f0c08 */
[----:B------:R-:W-:Y:S02]  /*cd20*/  @P2 LEA R168, P0, R7, c[0x0][0x1c8], 0x1 ;  /* 0x0000720007a82a11 */ /* 0x000fe400078008ff */
[----:B------:R-:W-:Y:S02]  /*cd30*/  FMNMX.FTZ R8, R21, R0, !PT ;  /* 0x0000000015087209 */ /* 0x000fe40007810000 */
[----:B------:R-:W-:Y:S02]  /*cd40*/  @P2 LEA.HI.X R169, R7, c[0x0][0x1cc], R6, 0x1, P0 ;  /* 0x0000730007a92a11 */ /* 0x000fe400000f0c06 */
        /* <DEDUP_REMOVED lines=74> */
[----:B------:R-:W-:Y:S03]  /*d1f0*/  FSEL R133, R25, -INF , !P0 ;  /* 0xff80000019857808 */ /* 0x000fe60004000000 */
[----:B------:R-:W1:Y:S01]  /*d200*/  SHFL.BFLY PT, R4, R5, 0x2, 0x1f ;  /* 0x0c401f0005047f89 */ /* 0x000e6200000e0000 */
[----:B------:R-:W-:Y:S02]  /*d210*/  FMNMX.FTZ R6, R133, R8, !PT ;  /* 0x0000000885067209 */ /* 0x000fe40007810000 */
[----:B-1----:R-:W-:Y:S05]  /*d220*/  FMNMX.FTZ R3, R5, R4, !PT ;  /* 0x0000000405037209 */ /* 0x002fea0007810000 */
[----:B------:R-:W1:Y:S02]  /*d230*/  SHFL.BFLY PT, R132, R3, 0x1, 0x1f ;  /* 0x0c201f0003847f89 */ /* 0x000e6400000e0000 */
[----:B-1----:R-:W-:Y:S06]  /*d240*/  FMNMX.FTZ R132, R3, R132, !PT ;  /* 0x0000008403847209 */ /* 0x002fec0007810000 */
[----:B------:R-:W1:Y:S01]  /*d250*/  SHFL.BFLY PT, R3, R6, 0x2, 0x1f ;  /* 0x0c401f0006037f89 */ /* 0x000e6200000e0000 */
[C---:B------:R-:W-:Y:S01]  /*d260*/  FSETP.NEU.FTZ.AND P0, PT, R132.reuse, -INF , PT ;  /* 0xff8000008400780b */ /* 0x040fe20003f1d000 */
[C---:B------:R-:W-:Y:S03]  /*d270*/  FMUL.FTZ R151, R132.reuse, c[0x0][0x2d0] ;  /* 0x0000b40084977a20 */ /* 0x040fe60000410000 */
[----:B------:R-:W-:Y:S02]  /*d280*/  FSEL R7, R132, RZ, P0 ;  /* 0x000000ff84077208 */ /* 0x000fe40000000000 */
[----:B------:R-:W-:Y:S03]  /*d290*/  FSEL R151, R151, RZ, P0 ;  /* 0x000000ff97977208 */ /* 0x000fe60000000000 */
[----:B------:R-:W-:Y:S02]  /*d2a0*/  FADD.FTZ R7, -R7, R2 ;  /* 0x0000000207077221 */ /* 0x000fe40000010100 */
[--C-:B------:R-:W-:Y:S02]  /*d2b0*/  FFMA.FTZ R173, R14, c[0x0][0x2d0], -R151.reuse ;  /* 0x0000b4000ead7a23 */ /* 0x100fe40000010897 */
[--C-:B------:R-:W-:Y:S02]  /*d2c0*/  FFMA.FTZ R174, R12, c[0x0][0x2d0], -R151.reuse ;  /* 0x0000b4000cae7a23 */ /* 0x100fe40000010897 */
[--C-:B------:R-:W-:Y:S02]  /*d2d0*/  FFMA.FTZ R176, R11, c[0x0][0x2d0], -R151.reuse ;  /* 0x0000b4000bb07a23 */ /* 0x100fe40000010897 */
[--C-:B------:R-:W-:Y:S01]  /*d2e0*/  FFMA.FTZ R167, R10, c[0x0][0x2d0], -R151.reuse ;  /* 0x0000b4000aa77a23 */ /* 0x100fe20000010897 */
[----:B------:R-:W-:Y:S01]  /*d2f0*/  MUFU.EX2 R173, R173 ;  /* 0x000000ad00ad7308 */ /* 0x000fe20000000800 */
[----:B------:R-:W-:Y:S02]  /*d300*/  FMUL.FTZ R2, R7, c[0x0][0x2d0] ;  /* 0x0000b40007027a20 */ /* 0x000fe40000410000 */
[--C-:B------:R-:W-:Y:S01]  /*d310*/  FFMA.FTZ R180, R142, c[0x0][0x2d0], -R151.reuse ;  /* 0x0000b4008eb47a23 */ /* 0x100fe20000010897 */
[----:B-1----:R-:W-:Y:S01]  /*d320*/  FMNMX.FTZ R4, R6, R3, !PT ;  /* 0x0000000306047209 */ /* 0x002fe20007810000 */
[--C-:B------:R-:W-:Y:S02]  /*d330*/  FFMA.FTZ R183, R140, c[0x0][0x2d0], -R151.reuse ;  /* 0x0000b4008cb77a23 */ /* 0x100fe40000010897 */
[--C-:B------:R-:W-:Y:S02]  /*d340*/  FFMA.FTZ R230, R162, c[0x0][0x2d0], -R151.reuse ;  /* 0x0000b400a2e67a23 */ /* 0x100fe40000010897 */
[----:B------:R-:W1:Y:S01]  /*d350*/  SHFL.BFLY PT, R3, R4, 0x1, 0x1f ;  /* 0x0c201f0004037f89 */ /* 0x000e6200000e0000 */
[----:B------:R-:W2:Y:S01]  /*d360*/  MUFU.EX2 R2, R2 ;  /* 0x0000000200027308 */ /* 0x000ea20000000800 */
[--C-:B------:R-:W-:Y:S02]  /*d370*/  FFMA.FTZ R231, R160, c[0x0][0x2d0], -R151.reuse ;  /* 0x0000b400a0e77a23 */ /* 0x100fe40000010897 */
[--C-:B------:R-:W-:Y:S02]  /*d380*/  FFMA.FTZ R232, R158, c[0x0][0x2d0], -R151.reuse ;  /* 0x0000b4009ee87a23 */ /* 0x100fe40000010897 */
[--C-:B------:R-:W-:Y:S02]  /*d390*/  FFMA.FTZ R233, R156, c[0x0][0x2d0], -R151.reuse ;  /* 0x0000b4009ce97a23 */ /* 0x100fe40000010897 */
[--C-:B------:R-:W-:Y:S02]  /*d3a0*/  FFMA.FTZ R238, R154, c[0x0][0x2d0], -R151.reuse ;  /* 0x0000b4009aee7a23 */ /* 0x100fe40000010897 */
[--C-:B------:R-:W-:Y:S01]  /*d3b0*/  FFMA.FTZ R239, R152, c[0x0][0x2d0], -R151.reuse ;  /* 0x0000b40098ef7a23 */ /* 0x100fe20000010897 */
[----:B------:R-:W3:Y:S01]  /*d3c0*/  MUFU.EX2 R176, R176 ;  /* 0x000000b000b07308 */ /* 0x000ee20000000800 */
[--C-:B------:R-:W-:Y:S02]  /*d3d0*/  FFMA.FTZ R240, R150, c[0x0][0x2d0], -R151.reuse ;  /* 0x0000b40096f07a23 */ /* 0x100fe40000010897 */
[--C-:B------:R-:W-:Y:S02]  /*d3e0*/  FFMA.FTZ R178, R178, c[0x0][0x2d0], -R151.reuse ;  /* 0x0000b400b2b27a23 */ /* 0x100fe40000010897 */
[--C-:B------:R-:W-:Y:S01]  /*d3f0*/  FFMA.FTZ R181, R166, c[0x0][0x2d0], -R151.reuse ;  /* 0x0000b400a6b57a23 */ /* 0x100fe20000010897 */
[----:B------:R-:W-:Y:S01]  /*d400*/  IADD3 R166, R186, R165, RZ ;  /* 0x000000a5baa67210 */ /* 0x000fe20007ffe0ff */
[----:B------:R-:W-:Y:S01]  /*d410*/  FFMA.FTZ R151, R134, c[0x0][0x2d0], -R151 ;  /* 0x0000b40086977a23 */ /* 0x000fe20000010897 */
[----:B------:R-:W-:Y:S02]  /*d420*/  IADD3 R165, R165, R184, RZ ;  /* 0x000000b8a5a57210 */ /* 0x000fe40007ffe0ff */
[----:B------:R-:W-:Y:S01]  /*d430*/  MUFU.EX2 R174, R174 ;  /* 0x000000ae00ae7308 */ /* 0x000fe20000000800 */
[----:B-1----:R-:W-:Y:S01]  /*d440*/  FMNMX.FTZ R3, R4, R3, !PT ;  /* 0x0000000304037209 */ /* 0x002fe20007810000 */
[C---:B--2---:R-:W-:Y:S02]  /*d450*/  FMUL.FTZ R4, R2.reuse, R128 ;  /* 0x0000008002047220 */ /* 0x044fe40000410000 */
[C---:B------:R-:W-:Y:S01]  /*d460*/  FMUL.FTZ R8, R2.reuse, R124 ;  /* 0x0000007c02087220 */ /* 0x040fe20000410000 */
[C---:B------:R-:W-:Y:S01]  /*d470*/  FSETP.NEU.FTZ.AND P0, PT, R3.reuse, -INF , PT ;  /* 0xff8000000300780b */ /* 0x040fe20003f1d000 */
[C---:B------:R-:W-:Y:S04]  /*d480*/  FMUL.FTZ R148, R3.reuse, c[0x0][0x2d0] ;  /* 0x0000b40003947a20 */ /* 0x040fe80000410000 */
[----:B------:R-:W1:Y:S01]  /*d490*/  MUFU.EX2 R167, R167 ;  /* 0x000000a700a77308 */ /* 0x000e620000000800 */
[----:B------:R-:W-:Y:S01]  /*d4a0*/  FSEL R5, R3, RZ, P0 ;  /* 0x000000ff03057208 */ /* 0x000fe20000000000 */
[----:B------:R-:W-:Y:S01]  /*d4b0*/  FMUL.FTZ R16, R2, R116 ;  /* 0x0000007402107220 */ /* 0x000fe20000410000 */
[----:B------:R-:W-:Y:S01]  /*d4c0*/  FSEL R148, R148, RZ, P0 ;  /* 0x000000ff94947208 */ /* 0x000fe20000000000 */
[C---:B------:R-:W-:Y:S01]  /*d4d0*/  FMUL.FTZ R17, R2.reuse, R117 ;  /* 0x0000007502117220 */ /* 0x040fe20000410000 */
[----:B---3--:R-:W-:Y:S01]  /*d4e0*/  F2FP.BF16.PACK_AB R136, R173, R176 ;  /* 0x000000b0ad88723e */ /* 0x008fe200000010ff */
[----:B------:R-:W-:Y:S01]  /*d4f0*/  FADD.FTZ R5, -R5, R0 ;  /* 0x0000000005057221 */ /* 0x000fe20000010100 */
[----:B------:R-:W-:Y:S01]  /*d500*/  ISETP.GE.AND P0, PT, R185, 0x1, PT ;  /* 0x00000001b900780c */ /* 0x000fe20003f06270 */
[--C-:B------:R-:W-:Y:S01]  /*d510*/  FFMA.FTZ R177, R15, c[0x0][0x2d0], -R148.reuse ;  /* 0x0000b4000fb17a23 */ /* 0x100fe20000010894 */
[----:B------:R-:W-:Y:S01]  /*d520*/  IADD3 R185, R185, 0x1, RZ ;  /* 0x00000001b9b97810 */ /* 0x000fe20007ffe0ff */
[--C-:B------:R-:W-:Y:S01]  /*d530*/  FFMA.FTZ R172, R13, c[0x0][0x2d0], -R148.reuse ;  /* 0x0000b4000dac7a23 */ /* 0x100fe20000010894 */
[----:B------:R-:W-:Y:S01]  /*d540*/  MUFU.EX2 R241, R151 ;  /* 0x0000009700f17308 */ /* 0x000fe20000000800 */
[----:B------:R-:W2:Y:S01]  /*d550*/  LDSM.16.MT88.4 R12, [R146+0x100] ;  /* 0x00010000920c783b */ /* 0x000ea20000004200 */
[--C-:B------:R-:W-:Y:S01]  /*d560*/  FFMA.FTZ R179, R21, c[0x0][0x2d0], -R148.reuse ;  /* 0x0000b40015b37a23 */ /* 0x100fe20000010894 */
[----:B------:R-:W-:Y:S01]  /*d570*/  SEL R185, R185, RZ, !P0 ;  /* 0x000000ffb9b97207 */ /* 0x000fe20004000000 */
[--C-:B------:R-:W-:Y:S01]  /*d580*/  FFMA.FTZ R175, R9, c[0x0][0x2d0], -R148.reuse ;  /* 0x0000b40009af7a23 */ /* 0x100fe20000010894 */
[----:B------:R-:W-:Y:S01]  /*d590*/  ISETP.GT.AND P0, PT, R195, R228, PT ;  /* 0x000000e4c300720c */ /* 0x000fe20003f04270 */
[----:B------:R-:W-:Y:S01]  /*d5a0*/  FMUL.FTZ R0, R5, c[0x0][0x2d0] ;  /* 0x0000b40005007a20 */ /* 0x000fe20000410000 */
[----:B------:R-:W-:Y:S01]  /*d5b0*/  IADD3 R195, R195, -0x1, RZ ;  /* 0xffffffffc3c37810 */ /* 0x000fe20007ffe0ff */
[C---:B------:R-:W-:Y:S01]  /*d5c0*/  FMUL.FTZ R5, R2.reuse, R129 ;  /* 0x0000008102057220 */ /* 0x040fe20000410000 */
[----:B------:R-:W3:Y:S01]  /*d5d0*/  LDSM.16.MT88.4 R20, [R135+0x100] ;  /* 0x000100008714783b */ /* 0x000ee20000004200 */
[----:B------:R-:W-:Y:S01]  /*d5e0*/  MUFU.EX2 R179, R179 ;  /* 0x000000b300b37308 */ /* 0x000fe20000000800 */
[C---:B------:R-:W-:Y:S01]  /*d5f0*/  FMUL.FTZ R9, R2.reuse, R125 ;  /* 0x0000007d02097220 */ /* 0x040fe20000410000 */
[----:B-1----:R-:W-:Y:S01]  /*d600*/  F2FP.BF16.PACK_AB R138, R167, R174 ;  /* 0x000000aea78a723e */ /* 0x002fe200000010ff */
[C---:B------:R-:W-:Y:S02]  /*d610*/  FMUL.FTZ R24, R2.reuse, R108 ;  /* 0x0000006c02187220 */ /* 0x040fe40000410000 */
[C---:B------:R-:W-:Y:S02]  /*d620*/  FMUL.FTZ R25, R2.reuse, R109 ;  /* 0x0000006d02197220 */ /* 0x040fe40000410000 */
[C---:B------:R-:W-:Y:S03]  /*d630*/  FMUL.FTZ R32, R2.reuse, R100 ;  /* 0x0000006402207220 */ /* 0x040fe60000410000 */
[----:B------:R-:W1:Y:S01]  /*d640*/  MUFU.EX2 R0, R0 ;  /* 0x0000000000007308 */ /* 0x000e620000000800 */
[----:B------:R-:W-:Y:S02]  /*d650*/  FMUL.FTZ R33, R2, R101 ;  /* 0x0000006502217220 */ /* 0x000fe40000410000 */
[--C-:B------:R-:W-:Y:S02]  /*d660*/  FFMA.FTZ R182, R163, c[0x0][0x2d0], -R148.reuse ;  /* 0x0000b400a3b67a23 */ /* 0x100fe40000010894 */
[--C-:B------:R-:W-:Y:S02]  /*d670*/  FFMA.FTZ R227, R161, c[0x0][0x2d0], -R148.reuse ;  /* 0x0000b400a1e37a23 */ /* 0x100fe40000010894 */
[----:B------:R-:W-:Y:S01]  /*d680*/  LDSM.16.MT88.4 R160, [R166+0x5900] ;  /* 0x00590000a6a0783b */ /* 0x000fe20000004200 */
[--C-:B------:R-:W-:Y:S02]  /*d690*/  FFMA.FTZ R196, R143, c[0x0][0x2d0], -R148.reuse ;  /* 0x0000b4008fc47a23 */ /* 0x100fe40000010894 */
[----:B------:R-:W4:Y:S01]  /*d6a0*/  MUFU.EX2 R177, R177 ;  /* 0x000000b100b17308 */ /* 0x000f220000000800 */
        /* <DEDUP_REMOVED lines=8> */
[C---:B-1----:R-:W-:Y:S02]  /*d730*/  FMUL.FTZ R6, R0.reuse, R130 ;  /* 0x0000008200067220 */ /* 0x042fe40000410000 */
[C---:B------:R-:W-:Y:S02]  /*d740*/  FMUL.FTZ R7, R0.reuse, R131 ;  /* 0x0000008300077220 */ /* 0x040fe40000410000 */
[C---:B------:R-:W-:Y:S02]  /*d750*/  FMUL.FTZ R10, R0.reuse, R126 ;  /* 0x0000007e000a7220 */ /* 0x040fe40000410000 */
[----:B------:R-:W1:Y:S01]  /*d760*/  MUFU.EX2 R175, R175 ;  /* 0x000000af00af7308 */ /* 0x000e620000000800 */
[C---:B------:R-:W-:Y:S01]  /*d770*/  FMUL.FTZ R11, R0.reuse, R127 ;  /* 0x0000007f000b7220 */ /* 0x040fe20000410000 */
[----:B------:R-:W-:Y:S01]  /*d780*/  LDSM.16.MT88.4 R128, [R135+0x2900] ;  /* 0x002900008780783b */ /* 0x000fe20000004200 */
[C---:B------:R-:W-:Y:S01]  /*d790*/  FMUL.FTZ R18, R0.reuse, R118 ;  /* 0x0000007600127220 */ /* 0x040fe20000410000 */
[----:B----4-:R-:W-:Y:S01]  /*d7a0*/  F2FP.BF16.PACK_AB R137, R177, R179 ;  /* 0x000000b3b189723e */ /* 0x010fe200000010ff */
[C---:B------:R-:W-:Y:S02]  /*d7b0*/  FMUL.FTZ R19, R0.reuse, R119 ;  /* 0x0000007700137220 */ /* 0x040fe40000410000 */
[C---:B------:R-:W-:Y:S02]  /*d7c0*/  FMUL.FTZ R26, R0.reuse, R110 ;  /* 0x0000006e001a7220 */ /* 0x040fe40000410000 */
[C---:B------:R-:W-:Y:S01]  /*d7d0*/  FMUL.FTZ R27, R0.reuse, R111 ;  /* 0x0000006f001b7220 */ /* 0x040fe20000410000 */
[----:B------:R-:W-:Y:S01]  /*d7e0*/  LDSM.16.MT88.4 R116, [R135+0x900] ;  /* 0x000900008774783b */ /* 0x000fe20000004200 */
[C---:B------:R-:W-:Y:S01]  /*d7f0*/  FMUL.FTZ R34, R0.reuse, R102 ;  /* 0x0000006600227220 */ /* 0x040fe20000410000 */
[----:B------:R-:W-:Y:S01]  /*d800*/  MUFU.EX2 R178, R178 ;  /* 0x000000b200b27308 */ /* 0x000fe20000000800 */
[----:B------:R-:W-:Y:S02]  /*d810*/  FMUL.FTZ R35, R0, R103 ;  /* 0x0000006700237220 */ /* 0x000fe40000410000 */
[--C-:B------:R-:W-:Y:S02]  /*d820*/  FFMA.FTZ R134, R149, c[0x0][0x2d0], -R148.reuse ;  /* 0x0000b40095867a23 */ /* 0x100fe40000010894 */
[--C-:B------:R-:W-:Y:S01]  /*d830*/  FFMA.FTZ R243, R147, c[0x0][0x2d0], -R148.reuse ;  /* 0x0000b40093f37a23 */ /* 0x100fe20000010894 */
[----:B------:R-:W-:Y:S01]  /*d840*/  LDSM.16.MT88.4 R108, [R146+0x2100] ;  /* 0x00210000926c783b */ /* 0x000fe20000004200 */
[--C-:B------:R-:W-:Y:S02]  /*d850*/  FFMA.FTZ R242, R145, c[0x0][0x2d0], -R148.reuse ;  /* 0x0000b40091f27a23 */ /* 0x100fe40000010894 */
[----:B------:R-:W-:Y:S01]  /*d860*/  FFMA.FTZ R148, R133, c[0x0][0x2d0], -R148 ;  /* 0x0000b40085947a23 */ /* 0x000fe20000010894 */
[----:B------:R-:W4:Y:S01]  /*d870*/  MUFU.EX2 R181, R181 ;  /* 0x000000b500b57308 */ /* 0x000f220000000800 */
[C---:B------:R-:W-:Y:S01]  /*d880*/  FMUL.FTZ R36, R2.reuse, R36 ;  /* 0x0000002402247220 */ /* 0x040fe20000410000 */
[----:B-1----:R-:W-:Y:S01]  /*d890*/  F2FP.BF16.PACK_AB R139, R175, R172 ;  /* 0x000000acaf8b723e */ /* 0x002fe200000010ff */
[----:B------:R-:W-:Y:S01]  /*d8a0*/  FMUL.FTZ R37, R2, R37 ;  /* 0x0000002502257220 */ /* 0x000fe20000410000 */
[----:B------:R-:W-:Y:S01]  /*d8b0*/  LDSM.16.MT88.4 R100, [R144+0x2100] ;  /* 0x002100009064783b */ /* 0x000fe20000004200 */
[C---:B------:R-:W-:Y:S02]  /*d8c0*/  FMUL.FTZ R38, R0.reuse, R38 ;  /* 0x0000002600267220 */ /* 0x040fe40000410000 */
[----:B------:R-:W-:Y:S02]  /*d8d0*/  FMUL.FTZ R39, R0, R39 ;  /* 0x0000002700277220 */ /* 0x000fe40000410000 */
[C---:B--2---:R-:W-:Y:S01]  /*d8e0*/  HMMA.16816.F32.BF16 R4, R136.reuse, R12, R4 ;  /* 0x0000000c8804723c */ /* 0x044fe20000041804 */
[----:B------:R1:W-:Y:S02]  /*d8f0*/  MUFU.EX2 R133, R148 ;  /* 0x0000009400857308 */ /* 0x0003e40000000800 */
[----:B------:R-:W-:Y:S02]  /*d900*/  LDSM.16.MT88.4 R124, [R146+0x2900] ;  /* 0x00290000927c783b */ /* 0x000fe40000004200 */
[C---:B------:R-:W-:Y:S02]  /*d910*/  FMUL.FTZ R40, R2.reuse, R40 ;  /* 0x0000002802287220 */ /* 0x040fe40000410000 */
[C---:B------:R-:W-:Y:S01]  /*d920*/  FMUL.FTZ R12, R2.reuse, R120 ;  /* 0x00000078020c7220 */ /* 0x040fe20000410000 */
[C---:B------:R-:W-:Y:S03]  /*d930*/  HMMA.16816.F32.BF16 R8, R136.reuse, R14, R8 ;  /* 0x0000000e8808723c */ /* 0x040fe60000041808 */
[----:B------:R-:W-:Y:S01]  /*d940*/  LDSM.16.MT88.4 R156, [R164+0x3900] ;  /* 0x00390000a49c783b */ /* 0x000fe20000004200 */
[C---:B------:R-:W-:Y:S01]  /*d950*/  FMUL.FTZ R13, R2.reuse, R121 ;  /* 0x00000079020d7220 */ /* 0x040fe20000410000 */
[----:B------:R-:W-:Y:S01]  /*d960*/  MUFU.EX2 R180, R180 ;  /* 0x000000b400b47308 */ /* 0x000fe20000000800 */
[----:B------:R-:W-:Y:S02]  /*d970*/  FMUL.FTZ R41, R2, R41 ;  /* 0x0000002902297220 */ /* 0x000fe40000410000 */
[C---:B------:R-:W-:Y:S04]  /*d980*/  FMUL.FTZ R14, R0.reuse, R122 ;  /* 0x0000007a000e7220 */ /* 0x040fe80000410000 */
[C---:B------:R-:W-:Y:S02]  /*d990*/  FMUL.FTZ R15, R0.reuse, R123 ;  /* 0x0000007b000f7220 */ /* 0x040fe40000410000 */
[----:B------:R-:W2:Y:S01]  /*d9a0*/  LDSM.16.MT88.4 R120, [R164+0x100] ;  /* 0x00010000a478783b */ /* 0x000ea20000004200 */
[C---:B------:R-:W-:Y:S01]  /*d9b0*/  FMUL.FTZ R42, R0.reuse, R42 ;  /* 0x0000002a002a7220 */ /* 0x040fe20000410000 */
[----:B------:R-:W-:Y:S01]  /*d9c0*/  MUFU.EX2 R183, R183 ;  /* 0x000000b700b77308 */ /* 0x000fe20000000800 */
[----:B------:R-:W-:Y:S02]  /*d9d0*/  FMUL.FTZ R43, R0, R43 ;  /* 0x0000002b002b7220 */ /* 0x000fe40000410000 */
[C---:B---3--:R-:W-:Y:S03]  /*d9e0*/  HMMA.16816.F32.BF16 R12, R136.reuse, R20, R12 ;  /* 0x00000014880c723c */ /* 0x048fe6000004180c */
[----:B-1----:R-:W-:Y:S01]  /*d9f0*/  LDSM.16.MT88.4 R148, [R135+0x3900] ;  /* 0x003900008794783b */ /* 0x002fe20000004200 */
[C---:B------:R-:W-:Y:S02]  /*da00*/  FMUL.FTZ R44, R2.reuse, R44 ;  /* 0x0000002c022c7220 */ /* 0x040fe40000410000 */
[C---:B------:R-:W-:Y:S01]  /*da10*/  FMUL.FTZ R45, R2.reuse, R45 ;  /* 0x0000002d022d7220 */ /* 0x040fe20000410000 */
[----:B------:R-:W-:Y:S01]  /*da20*/  MUFU.EX2 R182, R182 ;  /* 0x000000b600b67308 */ /* 0x000fe20000000800 */
[C---:B------:R-:W-:Y:S04]  /*da30*/  HMMA.16816.F32.BF16 R16, R136.reuse, R22, R16 ;  /* 0x000000168810723c */ /* 0x040fe80000041810 */
[C---:B------:R-:W-:Y:S02]  /*da40*/  FMUL.FTZ R20, R2.reuse, R112 ;  /* 0x0000007002147220 */ /* 0x040fe40000410000 */
[----:B------:R-:W-:Y:S02]  /*da50*/  FMUL.FTZ R21, R2, R113 ;  /* 0x0000007102157220 */ /* 0x000fe40000410000 */
[C---:B------:R-:W-:Y:S01]  /*da60*/  FMUL.FTZ R22, R0.reuse, R114 ;  /* 0x0000007200167220 */ /* 0x040fe20000410000 */
[----:B------:R-:W1:Y:S03]  /*da70*/  MUFU.EX2 R227, R227 ;  /* 0x000000e300e37308 */ /* 0x000e660000000800 */
[C---:B------:R-:W-:Y:S02]  /*da80*/  FMUL.FTZ R23, R0.reuse, R115 ;  /* 0x0000007300177220 */ /* 0x040fe40000410000 */
[----:B------:R-:W-:Y:S01]  /*da90*/  LDSM.16.MT88.4 R112, [R146+0x900] ;  /* 0x000900009270783b */ /* 0x000fe20000004200 */
[C---:B------:R-:W-:Y:S02]  /*daa0*/  FMUL.FTZ R46, R0.reuse, R46 ;  /* 0x0000002e002e7220 */ /* 0x040fe40000410000 */
[----:B------:R-:W-:Y:S02]  /*dab0*/  FMUL.FTZ R47, R0, R47 ;  /* 0x0000002f002f7220 */ /* 0x000fe40000410000 */
[C---:B------:R-:W-:Y:S01]  /*dac0*/  HMMA.16816.F32.BF16 R20, R136.reuse, R28, R20 ;  /* 0x0000001c8814723c */ /* 0x040fe20000041814 */
[----:B------:R-:W-:Y:S02]  /*dad0*/  MUFU.EX2 R196, R196 ;  /* 0x000000c400c47308 */ /* 0x000fe40000000800 */
[C---:B------:R-:W-:Y:S02]  /*dae0*/  FMUL.FTZ R48, R2.reuse, R48 ;  /* 0x0000003002307220 */ /* 0x040fe40000410000 */
[C---:B------:R-:W-:Y:S02]  /*daf0*/  FMUL.FTZ R49, R2.reuse, R49 ;  /* 0x0000003102317220 */ /* 0x040fe40000410000 */
[C---:B------:R-:W-:Y:S01]  /*db00*/  FMUL.FTZ R28, R2.reuse, R104 ;  /* 0x00000068021c7220 */ /* 0x040fe20000410000 */
[C---:B------:R-:W-:Y:S03]  /*db10*/  HMMA.16816.F32.BF16 R24, R136.reuse, R30, R24 ;  /* 0x0000001e8818723c */ /* 0x040fe60000041818 */
[----:B------:R-:W3:Y:S01]  /*db20*/  MUFU.EX2 R229, R229 ;  /* 0x000000e500e57308 */ /* 0x000ee20000000800 */
[----:B------:R-:W-:Y:S02]  /*db30*/  FMUL.FTZ R29, R2, R105 ;  /* 0x00000069021d7220 */ /* 0x000fe40000410000 */
[C---:B------:R-:W-:Y:S02]  /*db40*/  FMUL.FTZ R50, R0.reuse, R50 ;  /* 0x0000003200327220 */ /* 0x040fe40000410000 */
[C---:B------:R-:W-:Y:S04]  /*db50*/  FMUL.FTZ R30, R0.reuse, R106 ;  /* 0x0000006a001e7220 */ /* 0x040fe80000410000 */
[C---:B------:R-:W-:Y:S01]  /*db60*/  FMUL.FTZ R31, R0.reuse, R107 ;  /* 0x0000006b001f7220 */ /* 0x040fe20000410000 */
[----:B------:R-:W-:Y:S01]  /*db70*/  MUFU.EX2 R230, R230 ;  /* 0x000000e600e67308 */ /* 0x000fe20000000800 */
[----:B------:R-:W5:Y:S01]  /*db80*/  LDSM.16.MT88.4 R104, [R135+0x2100] ;  /* 0x002100008768783b */ /* 0x000f620000004200 */
[----:B------:R-:W-:Y:S02]  /*db90*/  FMUL.FTZ R51, R0, R51 ;  /* 0x0000003300337220 */ /* 0x000fe40000410000 */
[C---:B------:R-:W-:Y:S02]  /*dba0*/  FMUL.FTZ R52, R2.reuse, R52 ;  /* 0x0000003402347220 */ /* 0x040fe40000410000 */
[C---:B--2---:R-:W-:Y:S03]  /*dbb0*/  HMMA.16816.F32.BF16 R28, R136.reuse, R120, R28 ;  /* 0x00000078881c723c */ /* 0x044fe6000004181c */
[----:B------:R-:W-:Y:S01]  /*dbc0*/  FMUL.FTZ R53, R2, R53 ;  /* 0x0000003502357220 */ /* 0x000fe20000410000 */
[----:B------:R-:W-:Y:S01]  /*dbd0*/  MUFU.EX2 R231, R231 ;  /* 0x000000e700e77308 */ /* 0x000fe20000000800 */
[C---:B------:R-:W-:Y:S02]  /*dbe0*/  FMUL.FTZ R54, R0.reuse, R54 ;  /* 0x0000003600367220 */ /* 0x040fe40000410000 */
[----:B------:R-:W-:Y:S01]  /*dbf0*/  FMUL.FTZ R55, R0, R55 ;  /* 0x0000003700377220 */ /* 0x000fe20000410000 */
[C---:B------:R-:W-:Y:S01]  /*dc00*/  HMMA.16816.F32.BF16 R32, R136.reuse, R122, R32 ;  /* 0x0000007a8820723c */ /* 0x040fe20000041820 */
[----:B------:R-:W-:Y:S03]  /*dc10*/  LDSM.16.MT88.4 R120, [R164+0x900] ;  /* 0x00090000a478783b */ /* 0x000fe60000004200 */
[C---:B------:R-:W-:Y:S02]  /*dc20*/  FMUL.FTZ R56, R2.reuse, R56 ;  /* 0x0000003802387220 */ /* 0x040fe40000410000 */
[----:B------:R-:W-:Y:S01]  /*dc30*/  FMUL.FTZ R57, R2, R57 ;  /* 0x0000003902397220 */ /* 0x000fe20000410000 */
[----:B------:R-:W-:Y:S01]  /*dc40*/  MUFU.EX2 R232, R232 ;  /* 0x000000e800e87308 */ /* 0x000fe20000000800 */
[C---:B------:R-:W-:Y:S04]  /*dc50*/  HMMA.16816.F32.BF16 R36, R136.reuse, R108, R36 ;  /* 0x0000006c8824723c */ /* 0x040fe80000041824 */
[C---:B------:R-:W-:Y:S02]  /*dc60*/  FMUL.FTZ R58, R0.reuse, R58 ;  /* 0x0000003a003a7220 */ /* 0x040fe40000410000 */
[----:B------:R-:W-:Y:S02]  /*dc70*/  FMUL.FTZ R59, R0, R59 ;  /* 0x0000003b003b7220 */ /* 0x000fe40000410000 */
[C---:B------:R-:W-:Y:S01]  /*dc80*/  HMMA.16816.F32.BF16 R40, R136.reuse, R110, R40 ;  /* 0x0000006e8828723c */ /* 0x040fe20000041828 */
[----:B------:R-:W2:Y:S01]  /*dc90*/  LDSM.16.MT88.4 R108, [R164+0x2100] ;  /* 0x00210000a46c783b */ /* 0x000ea20000004200 */
[----:B------:R-:W-:Y:S02]  /*dca0*/  MUFU.EX2 R233, R233 ;  /* 0x000000e900e97308 */ /* 0x000fe40000000800 */
[C---:B------:R-:W-:Y:S02]  /*dcb0*/  FMUL.FTZ R60, R2.reuse, R60 ;  /* 0x0000003c023c7220 */ /* 0x040fe40000410000 */
[----:B------:R-:W-:Y:S02]  /*dcc0*/  FMUL.FTZ R61, R2, R61 ;  /* 0x0000003d023d7220 */ /* 0x000fe40000410000 */
[C---:B------:R-:W-:Y:S01]  /*dcd0*/  FMUL.FTZ R62, R0.reuse, R62 ;  /* 0x0000003e003e7220 */ /* 0x040fe20000410000 */
[C---:B-----5:R-:W-:Y:S03]  /*dce0*/  HMMA.16816.F32.BF16 R44, R136.reuse, R104, R44 ;  /* 0x00000068882c723c */ /* 0x060fe6000004182c */
[----:B------:R-:W-:Y:S01]  /*dcf0*/  MUFU.EX2 R234, R234 ;  /* 0x000000ea00ea7308 */ /* 0x000fe20000000800 */
[----:B------:R-:W-:Y:S02]  /*dd00*/  FMUL.FTZ R63, R0, R63 ;  /* 0x0000003f003f7220 */ /* 0x000fe40000410000 */
[C---:B------:R-:W-:Y:S02]  /*dd10*/  FMUL.FTZ R64, R2.reuse, R64 ;  /* 0x0000004002407220 */ /* 0x040fe40000410000 */
[----:B------:R-:W-:Y:S01]  /*dd20*/  FMUL.FTZ R65, R2, R65 ;  /* 0x0000004102417220 */ /* 0x000fe20000410000 */
[C---:B------:R-:W-:Y:S01]  /*dd30*/  HMMA.16816.F32.BF16 R48, R136.reuse, R106, R48 ;  /* 0x0000006a8830723c */ /* 0x040fe20000041830 */
[----:B------:R-:W5:Y:S03]  /*dd40*/  LDSM.16.MT88.4 R104, [R146+0x4100] ;  /* 0x004100009268783b */ /* 0x000f660000004200 */
[----:B------:R-:W-:Y:S01]  /*dd50*/  MUFU.EX2 R235, R235 ;  /* 0x000000eb00eb7308 */ /* 0x000fe20000000800 */
[C---:B------:R-:W-:Y:S02]  /*dd60*/  FMUL.FTZ R66, R0.reuse, R66 ;  /* 0x0000004200427220 */ /* 0x040fe40000410000 */
[----:B------:R-:W-:Y:S01]  /*dd70*/  FMUL.FTZ R67, R0, R67 ;  /* 0x0000004300437220 */ /* 0x000fe20000410000 */
[C---:B------:R-:W-:Y:S04]  /*dd80*/  HMMA.16816.F32.BF16 R52, R136.reuse, R100, R52 ;  /* 0x000000648834723c */ /* 0x040fe80000041834 */
[C---:B------:R-:W-:Y:S02]  /*dd90*/  FMUL.FTZ R68, R2.reuse, R68 ;  /* 0x0000004402447220 */ /* 0x040fe40000410000 */
[----:B------:R-:W-:Y:S01]  /*dda0*/  MUFU.EX2 R236, R236 ;  /* 0x000000ec00ec7308 */ /* 0x000fe20000000800 */
[----:B------:R-:W-:Y:S01]  /*ddb0*/  FMUL.FTZ R69, R2, R69 ;  /* 0x0000004502457220 */ /* 0x000fe20000410000 */
[C---:B------:R-:W-:Y:S01]  /*ddc0*/  HMMA.16816.F32.BF16 R56, R136.reuse, R102, R56 ;  /* 0x000000668838723c */ /* 0x040fe20000041838 */
[----:B------:R-:W1:Y:S03]  /*ddd0*/  LDSM.16.MT88.4 R100, [R135+0x4100] ;  /* 0x004100008764783b */ /* 0x000e660000004200 */
[C---:B------:R-:W-:Y:S02]  /*dde0*/  FMUL.FTZ R70, R0.reuse, R70 ;  /* 0x0000004600467220 */ /* 0x040fe40000410000 */
[----:B------:R-:W-:Y:S02]  /*ddf0*/  FMUL.FTZ R71, R0, R71 ;  /* 0x0000004700477220 */ /* 0x000fe40000410000 */
[----:B------:R-:W-:Y:S01]  /*de00*/  MUFU.EX2 R237, R237 ;  /* 0x000000ed00ed7308 */ /* 0x000fe20000000800 */
[C---:B--2---:R-:W-:Y:S03]  /*de10*/  HMMA.16816.F32.BF16 R60, R136.reuse, R108, R60 ;  /* 0x0000006c883c723c */ /* 0x044fe6000004183c */
[C---:B------:R-:W-:Y:S02]  /*de20*/  FMUL.FTZ R72, R2.reuse, R72 ;  /* 0x0000004802487220 */ /* 0x040fe40000410000 */
[----:B------:R-:W-:Y:S03]  /*de30*/  FMUL.FTZ R73, R2, R73 ;  /* 0x0000004902497220 */ /* 0x000fe60000410000 */
[C---:B------:R-:W-:Y:S01]  /*de40*/  HMMA.16816.F32.BF16 R64, R136.reuse, R110, R64 ;  /* 0x0000006e8840723c */ /* 0x040fe20000041840 */
[----:B------:R-:W2:Y:S01]  /*de50*/  LDSM.16.MT88.4 R108, [R144+0x4100] ;  /* 0x00410000906c783b */ /* 0x000ea20000004200 */
[----:B------:R-:W-:Y:S02]  /*de60*/  MUFU.EX2 R238, R238 ;  /* 0x000000ee00ee7308 */ /* 0x000fe40000000800 */
[C---:B------:R-:W-:Y:S02]  /*de70*/  FMUL.FTZ R74, R0.reuse, R74 ;  /* 0x0000004a004a7220 */ /* 0x040fe40000410000 */
[----:B------:R-:W-:Y:S02]  /*de80*/  FMUL.FTZ R75, R0, R75 ;  /* 0x0000004b004b7220 */ /* 0x000fe40000410000 */
[C---:B------:R-:W-:Y:S01]  /*de90*/  FMUL.FTZ R84, R2.reuse, R84 ;  /* 0x0000005402547220 */ /* 0x040fe20000410000 */
[C---:B-----5:R-:W-:Y:S03]  /*dea0*/  HMMA.16816.F32.BF16 R68, R136.reuse, R104, R68 ;  /* 0x000000688844723c */ /* 0x060fe60000041844 */
[----:B------:R-:W-:Y:S01]  /*deb0*/  FMUL.FTZ R85, R2, R85 ;  /* 0x0000005502557220 */ /* 0x000fe20000410000 */
[----:B------:R-:W5:Y:S01]  /*dec0*/  MUFU.EX2 R239, R239 ;  /* 0x000000ef00ef7308 */ /* 0x000f620000000800 */
[C---:B------:R-:W-:Y:S02]  /*ded0*/  FMUL.FTZ R86, R0.reuse, R86 ;  /* 0x0000005600567220 */ /* 0x040fe40000410000 */
[C---:B------:R-:W-:Y:S01]  /*dee0*/  FMUL.FTZ R87, R0.reuse, R87 ;  /* 0x0000005700577220 */ /* 0x040fe20000410000 */
[C---:B------:R-:W-:Y:S01]  /*def0*/  HMMA.16816.F32.BF16 R72, R136.reuse, R106, R72 ;  /* 0x0000006a8848723c */ /* 0x040fe20000041848 */
[----:B------:R-:W2:Y:S03]  /*df00*/  LDSM.16.MT88.4 R104, [R164+0x4100] ;  /* 0x00410000a468783b */ /* 0x000ea60000004200 */
[----:B------:R-:W-:Y:S02]  /*df10*/  FMUL.FTZ R78, R0, R78 ;  /* 0x0000004e004e7220 */ /* 0x000fe40000410000 */
[----:B------:R-:W-:Y:S01]  /*df20*/  FMUL.FTZ R76, R2, R76 ;  /* 0x0000004c024c7220 */ /* 0x000fe20000410000 */
[----:B------:R-:W2:Y:S01]  /*df30*/  MUFU.EX2 R240, R240 ;  /* 0x000000f000f07308 */ /* 0x000ea20000000800 */
[----:B------:R-:W-:Y:S04]  /*df40*/  FMUL.FTZ R79, R0, R79 ;  /* 0x0000004f004f7220 */ /* 0x000fe80000410000 */
[C---:B------:R-:W-:Y:S02]  /*df50*/  FMUL.FTZ R77, R2.reuse, R77 ;  /* 0x0000004d024d7220 */ /* 0x040fe40000410000 */
[C---:B------:R-:W-:Y:S02]  /*df60*/  FMUL.FTZ R88, R2.reuse, R88 ;  /* 0x0000005802587220 */ /* 0x040fe40000410000 */
[----:B------:R-:W-:Y:S01]  /*df70*/  FMUL.FTZ R89, R2, R89 ;  /* 0x0000005902597220 */ /* 0x000fe20000410000 */
[----:B------:R-:W-:Y:S01]  /*df80*/  MUFU.EX2 R134, R134 ;  /* 0x0000008600867308 */ /* 0x000fe20000000800 */
[C---:B------:R-:W-:Y:S01]  /*df90*/  FMUL.FTZ R90, R0.reuse, R90 ;  /* 0x0000005a005a7220 */ /* 0x040fe20000410000 */
[C---:B-1----:R-:W-:Y:S03]  /*dfa0*/  HMMA.16816.F32.BF16 R76, R136.reuse, R100, R76 ;  /* 0x00000064884c723c */ /* 0x042fe6000004184c */
[----:B------:R-:W-:Y:S02]  /*dfb0*/  FMUL.FTZ R82, R0, R82 ;  /* 0x0000005200527220 */ /* 0x000fe40000410000 */
[----:B------:R-:W-:Y:S02]  /*dfc0*/  FMUL.FTZ R80, R2, R80 ;  /* 0x0000005002507220 */ /* 0x000fe40000410000 */
[----:B------:R-:W-:Y:S01]  /*dfd0*/  FMUL.FTZ R83, R0, R83 ;  /* 0x0000005300537220 */ /* 0x000fe20000410000 */
[----:B----4-:R-:W-:Y:S01]  /*dfe0*/  F2FP.BF16.PACK_AB R100, R181, R178 ;  /* 0x000000b2b564723e */ /* 0x010fe200000010ff */
[----:B------:R-:W-:Y:S01]  /*dff0*/  FMUL.FTZ R81, R2, R81 ;  /* 0x0000005102517220 */ /* 0x000fe20000410000 */
[----:B------:R-:W1:Y:S02]  /*e000*/  MUFU.EX2 R243, R243 ;  /* 0x000000f300f37308 */ /* 0x000e640000000800 */
[----:B------:R-:W-:Y:S01]  /*e010*/  FMUL.FTZ R91, R0, R91 ;  /* 0x0000005b005b7220 */ /* 0x000fe20000410000 */
[----:B------:R-:W-:Y:S01]  /*e020*/  F2FP.BF16.PACK_AB R101, R227, R182 ;  /* 0x000000b6e365723e */ /* 0x000fe200000010ff */
[C---:B------:R-:W-:Y:S02]  /*e030*/  FMUL.FTZ R92, R2.reuse, R92 ;  /* 0x0000005c025c7220 */ /* 0x040fe40000410000 */
[C---:B------:R-:W-:Y:S03]  /*e040*/  HMMA.16816.F32.BF16 R80, R136.reuse, R102, R80 ;  /* 0x000000668850723c */ /* 0x040fe60000041850 */
[----:B------:R-:W-:Y:S01]  /*e050*/  FMUL.FTZ R93, R2, R93 ;  /* 0x0000005d025d7220 */ /* 0x000fe20000410000 */
[----:B------:R-:W4:Y:S01]  /*e060*/  MUFU.EX2 R242, R242 ;  /* 0x000000f200f27308 */ /* 0x000f220000000800 */
[C---:B------:R-:W-:Y:S02]  /*e070*/  FMUL.FTZ R94, R0.reuse, R94 ;  /* 0x0000005e005e7220 */ /* 0x040fe40000410000 */
[----:B------:R-:W-:Y:S01]  /*e080*/  FMUL.FTZ R95, R0, R95 ;  /* 0x0000005f005f7220 */ /* 0x000fe20000410000 */
[C---:B--2---:R-:W-:Y:S04]  /*e090*/  HMMA.16816.F32.BF16 R84, R136.reuse, R108, R84 ;  /* 0x0000006c8854723c */ /* 0x044fe80000041854 */
[C---:B------:R-:W-:Y:S01]  /*e0a0*/  FMUL.FTZ R96, R2.reuse, R96 ;  /* 0x0000006002607220 */ /* 0x040fe20000410000 */
[----:B------:R-:W-:Y:S01]  /*e0b0*/  F2FP.BF16.PACK_AB R102, R183, R180 ;  /* 0x000000b4b766723e */ /* 0x000fe200000010ff */
[----:B------:R-:W-:Y:S01]  /*e0c0*/  FMUL.FTZ R97, R2, R97 ;  /* 0x0000006102617220 */ /* 0x000fe20000410000 */
[----:B---3--:R-:W-:Y:S01]  /*e0d0*/  F2FP.BF16.PACK_AB R103, R229, R196 ;  /* 0x000000c4e567723e */ /* 0x008fe200000010ff */
[C---:B------:R-:W-:Y:S01]  /*e0e0*/  HMMA.16816.F32.BF16 R88, R136.reuse, R110, R88 ;  /* 0x0000006e8858723c */ /* 0x040fe20000041858 */
[----:B------:R-:W2:Y:S03]  /*e0f0*/  LDSM.16.MT88.4 R108, [R144+0x900] ;  /* 0x00090000906c783b */ /* 0x000ea60000004200 */
[C---:B------:R-:W-:Y:S02]  /*e100*/  FMUL.FTZ R98, R0.reuse, R98 ;  /* 0x0000006200627220 */ /* 0x040fe40000410000 */
[C---:B------:R-:W-:Y:S02]  /*e110*/  FMUL.FTZ R99, R0.reuse, R99 ;  /* 0x0000006300637220 */ /* 0x040fe40000410000 */
[C---:B------:R-:W-:Y:S04]  /*e120*/  HMMA.16816.F32.BF16 R92, R136.reuse, R104, R92 ;  /* 0x00000068885c723c */ /* 0x040fe8000004185c */
[----:B------:R-:W-:Y:S02]  /*e130*/  FFMA.FTZ R179, R0, R222, R179 ;  /* 0x000000de00b37223 */ /* 0x000fe400000100b3 */
[----:B------:R-:W-:Y:S02]  /*e140*/  @P2 IMAD R0, R221, 0x3000, R208 ;  /* 0x00003000dd002824 */ /* 0x000fe400078e02d0 */
[----:B------:R-:W-:Y:S01]  /*e150*/  HMMA.16816.F32.BF16 R96, R136, R106, R96 ;  /* 0x0000006a8860723c */ /* 0x000fe20000041860 */
[----:B------:R-:W3:Y:S03]  /*e160*/  LDSM.16.MT88.4 R104, [R164+0x2900] ;  /* 0x00290000a468783b */ /* 0x000ee60000004200 */
[----:B------:R-:W-:Y:S01]  /*e170*/  FFMA.FTZ R176, R2, R223, R176 ;  /* 0x000000df02b07223 */ /* 0x000fe200000100b0 */
[----:B------:R-:W-:Y:S01]  /*e180*/  MOV R2, R132 ;  /* 0x0000008400027202 */ /* 0x000fe20000000f00 */
[----:B------:R-:W-:Y:S01]  /*e190*/  FADD.FTZ R179, R177, R179 ;  /* 0x000000b3b1b37221 */ /* 0x000fe20000010000 */
[----:B-----5:R-:W-:Y:S01]  /*e1a0*/  F2FP.BF16.PACK_AB R136, R239, R238 ;  /* 0x000000eeef88723e */ /* 0x020fe200000010ff */
[C---:B------:R-:W-:Y:S05]  /*e1b0*/  HMMA.16816.F32.BF16 R4, R100.reuse, R112, R4 ;  /* 0x000000706404723c */ /* 0x040fea0000041804 */
[----:B------:R-:W-:Y:S01]  /*e1c0*/  F2FP.BF16.PACK_AB R138, R241, R240 ;  /* 0x000000f0f18a723e */ /* 0x000fe200000010ff */
[----:B------:R-:W-:Y:S01]  /*e1d0*/  FADD.FTZ R173, R173, R176 ;  /* 0x000000b0adad7221 */ /* 0x000fe20000010000 */
[----:B-1----:R-:W-:Y:S01]  /*e1e0*/  F2FP.BF16.PACK_AB R137, R243, R134 ;  /* 0x00000086f389723e */ /* 0x002fe200000010ff */
[C---:B------:R-:W-:Y:S01]  /*e1f0*/  HMMA.16816.F32.BF16 R8, R100.reuse, R114, R8 ;  /* 0x000000726408723c */ /* 0x040fe20000041808 */
[----:B------:R-:W-:Y:S03]  /*e200*/  LDSM.16.MT88.4 R112, [R135+0x4900] ;  /* 0x004900008770783b */ /* 0x000fe60000004200 */
[----:B----4-:R-:W-:Y:S01]  /*e210*/  F2FP.BF16.PACK_AB R139, R133, R242 ;  /* 0x000000f2858b723e */ /* 0x010fe200000010ff */
[----:B------:R-:W-:Y:S02]  /*e220*/  FADD.FTZ R174, R174, R173 ;  /* 0x000000adaeae7221 */ /* 0x000fe40000010000 */
[----:B------:R-:W-:Y:S01]  /*e230*/  FADD.FTZ R172, R172, R179 ;  /* 0x000000b3acac7221 */ /* 0x000fe20000010000 */
[C---:B------:R-:W-:Y:S04]  /*e240*/  HMMA.16816.F32.BF16 R12, R100.reuse, R116, R12 ;  /* 0x00000074640c723c */ /* 0x040fe8000004180c */
[----:B------:R-:W-:Y:S02]  /*e250*/  FADD.FTZ R167, R167, R174 ;  /* 0x000000aea7a77221 */ /* 0x000fe40000010000 */
[----:B------:R-:W-:Y:S02]  /*e260*/  FADD.FTZ R175, R175, R172 ;  /* 0x000000acafaf7221 */ /* 0x000fe40000010000 */
[C---:B------:R-:W-:Y:S01]  /*e270*/  HMMA.16816.F32.BF16 R16, R100.reuse, R118, R16 ;  /* 0x000000766410723c */ /* 0x040fe20000041810 */
[----:B------:R-:W-:Y:S03]  /*e280*/  LDSM.16.MT88.4 R116, [R144+0x4900] ;  /* 0x004900009074783b */ /* 0x000fe60000004200 */
[----:B------:R-:W-:Y:S02]  /*e290*/  FADD.FTZ R178, R178, R167 ;  /* 0x000000a7b2b27221 */ /* 0x000fe40000010000 */
[----:B------:R-:W-:Y:S02]  /*e2a0*/  FADD.FTZ R182, R182, R175 ;  /* 0x000000afb6b67221 */ /* 0x000fe40000010000 */
[C---:B--2---:R-:W-:Y:S04]  /*e2b0*/  HMMA.16816.F32.BF16 R20, R100.reuse, R108, R20 ;  /* 0x0000006c6414723c */ /* 0x044fe80000041814 */
[----:B------:R-:W-:Y:S02]  /*e2c0*/  FADD.FTZ R181, R181, R178 ;  /* 0x000000b2b5b57221 */ /* 0x000fe40000010000 */
[----:B------:R-:W-:Y:S02]  /*e2d0*/  FADD.FTZ R227, R227, R182 ;  /* 0x000000b6e3e37221 */ /* 0x000fe40000010000 */
[C---:B------:R-:W-:Y:S01]  /*e2e0*/  HMMA.16816.F32.BF16 R24, R100.reuse, R110, R24 ;  /* 0x0000006e6418723c */ /* 0x040fe20000041818 */
[----:B------:R-:W1:Y:S03]  /*e2f0*/  LDSM.16.MT88.4 R108, [R146+0x4900] ;  /* 0x00490000926c783b */ /* 0x000e660000004200 */
[----:B------:R-:W-:Y:S02]  /*e300*/  FADD.FTZ R180, R180, R181 ;  /* 0x000000b5b4b47221 */ /* 0x000fe40000010000 */
[----:B------:R-:W-:Y:S02]  /*e310*/  FADD.FTZ R196, R196, R227 ;  /* 0x000000e3c4c47221 */ /* 0x000fe40000010000 */
[C---:B------:R-:W-:Y:S01]  /*e320*/  HMMA.16816.F32.BF16 R28, R100.reuse, R120, R28 ;  /* 0x00000078641c723c */ /* 0x040fe2000004181c */
[----:B------:R-:W-:Y:S03]  /*e330*/  LDSM.16.MT88.4 R144, [R166+0x3900] ;  /* 0x00390000a690783b */ /* 0x000fe60000004200 */
[----:B------:R-:W-:Y:S02]  /*e340*/  FADD.FTZ R183, R183, R180 ;  /* 0x000000b4b7b77221 */ /* 0x000fe40000010000 */
[----:B------:R-:W-:Y:S02]  /*e350*/  FADD.FTZ R229, R229, R196 ;  /* 0x000000c4e5e57221 */ /* 0x000fe40000010000 */
        /* <DEDUP_REMOVED lines=9> */
[----:B------:R-:W-:Y:S07]  /*e3f0*/  LDSM.16.MT88.4 R140, [R164+0x1900] ;  /* 0x00190000a48c783b */ /* 0x000fee0000004200 */
[C---:B---3--:R-:W-:Y:S08]  /*e400*/  HMMA.16816.F32.BF16 R60, R100.reuse, R104, R60 ;  /* 0x00000068643c723c */ /* 0x048ff0000004183c */
        /* <DEDUP_REMOVED lines=28> */
[----:B------:R-:W1:Y:S03]  /*e5d0*/  LDSM.16.MT88.4 R108, [R165+0x3100] ;  /* 0x00310000a56c783b */ /* 0x000e660000004200 */
[----:B------:R-:W-:Y:S02]  /*e5e0*/  FADD.FTZ R238, R238, R233 ;  /* 0x000000e9eeee7221 */ /* 0x000fe40000010000 */
[----:B------:R-:W-:Y:S02]  /*e5f0*/  FADD.FTZ R134, R134, R237 ;  /* 0x000000ed86867221 */ /* 0x000fe40000010000 */
[C---:B---3--:R-:W-:Y:S04]  /*e600*/  HMMA.16816.F32.BF16 R12, R100.reuse, R112, R12 ;  /* 0x00000070640c723c */ /* 0x048fe8000004180c */
[----:B------:R-:W-:Y:S02]  /*e610*/  FADD.FTZ R239, R239, R238 ;  /* 0x000000eeefef7221 */ /* 0x000fe40000010000 */
[----:B------:R-:W-:Y:S02]  /*e620*/  FADD.FTZ R243, R243, R134 ;  /* 0x00000086f3f37221 */ /* 0x000fe40000010000 */
[C---:B------:R-:W-:Y:S01]  /*e630*/  HMMA.16816.F32.BF16 R16, R100.reuse, R114, R16 ;  /* 0x000000726410723c */ /* 0x040fe20000041810 */
[----:B------:R-:W3:Y:S03]  /*e640*/  LDSM.16.MT88.4 R112, [R164+0x3100] ;  /* 0x00310000a470783b */ /* 0x000ee60000004200 */
[----:B------:R-:W-:Y:S02]  /*e650*/  FADD.FTZ R240, R240, R239 ;  /* 0x000000eff0f07221 */ /* 0x000fe40000010000 */
[----:B------:R-:W-:Y:S02]  /*e660*/  FADD.FTZ R222, R242, R243 ;  /* 0x000000f3f2de7221 */ /* 0x000fe40000010000 */
[C---:B----4-:R-:W-:Y:S04]  /*e670*/  HMMA.16816.F32.BF16 R20, R100.reuse, R116, R20 ;  /* 0x000000746414723c */ /* 0x050fe80000041814 */
[----:B------:R-:W-:Y:S02]  /*e680*/  FADD.FTZ R223, R241, R240 ;  /* 0x000000f0f1df7221 */ /* 0x000fe40000010000 */
[----:B------:R-:W-:Y:S02]  /*e690*/  FADD.FTZ R222, R133, R222 ;  /* 0x000000de85de7221 */ /* 0x000fe40000010000 */
[C---:B------:R-:W-:Y:S01]  /*e6a0*/  HMMA.16816.F32.BF16 R24, R100.reuse, R118, R24 ;  /* 0x000000766418723c */ /* 0x040fe20000041818 */
[----:B------:R-:W4:Y:S07]  /*e6b0*/  LDSM.16.MT88.4 R116, [R166+0x5100] ;  /* 0x00510000a674783b */ /* 0x000f2e0000004200 */
[C---:B------:R-:W-:Y:S08]  /*e6c0*/  HMMA.16816.F32.BF16 R28, R100.reuse, R120, R28 ;  /* 0x00000078641c723c */ /* 0x040ff0000004181c */
[C---:B------:R-:W-:Y:S08]  /*e6d0*/  HMMA.16816.F32.BF16 R32, R100.reuse, R122, R32 ;  /* 0x0000007a6420723c */ /* 0x040ff00000041820 */
[C---:B--2---:R-:W-:Y:S08]  /*e6e0*/  HMMA.16816.F32.BF16 R36, R100.reuse, R104, R36 ;  /* 0x000000686424723c */ /* 0x044ff00000041824 */
[C---:B------:R-:W-:Y:S01]  /*e6f0*/  HMMA.16816.F32.BF16 R40, R100.reuse, R106, R40 ;  /* 0x0000006a6428723c */ /* 0x040fe20000041828 */
[----:B------:R-:W2:Y:S07]  /*e700*/  LDSM.16.MT88.4 R104, [R135+0x5100] ;  /* 0x005100008768783b */ /* 0x000eae0000004200 */
[C---:B------:R-:W-:Y:S08]  /*e710*/  HMMA.16816.F32.BF16 R44, R100.reuse, R124, R44 ;  /* 0x0000007c642c723c */ /* 0x040ff0000004182c */
[C---:B------:R-:W-:Y:S01]  /*e720*/  HMMA.16816.F32.BF16 R48, R100.reuse, R126, R48 ;  /* 0x0000007e6430723c */ /* 0x040fe20000041830 */
[----:B------:R-:W-:Y:S07]  /*e730*/  LDSM.16.MT88.4 R124, [R166+0x1900] ;  /* 0x00190000a67c783b */ /* 0x000fee0000004200 */
[C---:B-1----:R-:W-:Y:S08]  /*e740*/  HMMA.16816.F32.BF16 R52, R100.reuse, R108, R52 ;  /* 0x0000006c6434723c */ /* 0x042ff00000041834 */
[C---:B------:R-:W-:Y:S01]  /*e750*/  HMMA.16816.F32.BF16 R56, R100.reuse, R110, R56 ;  /* 0x0000006e6438723c */ /* 0x040fe20000041838 */
[----:B------:R-:W1:Y:S07]  /*e760*/  LDSM.16.MT88.4 R108, [R165+0x5100] ;  /* 0x00510000a56c783b */ /* 0x000e6e0000004200 */
[C---:B---3--:R-:W-:Y:S08]  /*e770*/  HMMA.16816.F32.BF16 R60, R100.reuse, R112, R60 ;  /* 0x00000070643c723c */ /* 0x048ff0000004183c */
[C---:B------:R-:W-:Y:S01]  /*e780*/  HMMA.16816.F32.BF16 R64, R100.reuse, R114, R64 ;  /* 0x000000726440723c */ /* 0x040fe20000041840 */
[----:B------:R-:W3:Y:S07]  /*e790*/  LDSM.16.MT88.4 R112, [R164+0x5100] ;  /* 0x00510000a470783b */ /* 0x000eee0000004200 */
[C---:B----4-:R-:W-:Y:S08]  /*e7a0*/  HMMA.16816.F32.BF16 R68, R100.reuse, R116, R68 ;  /* 0x000000746444723c */ /* 0x050ff00000041844 */
[C---:B------:R-:W-:Y:S01]  /*e7b0*/  HMMA.16816.F32.BF16 R72, R100.reuse, R118, R72 ;  /* 0x000000766448723c */ /* 0x040fe20000041848 */
[----:B------:R-:W4:Y:S07]  /*e7c0*/  LDSM.16.MT88.4 R116, [R135+0x1900] ;  /* 0x001900008774783b */ /* 0x000f2e0000004200 */
[C---:B--2---:R-:W-:Y:S08]  /*e7d0*/  HMMA.16816.F32.BF16 R76, R100.reuse, R104, R76 ;  /* 0x00000068644c723c */ /* 0x044ff0000004184c */
[C---:B------:R-:W-:Y:S01]  /*e7e0*/  HMMA.16816.F32.BF16 R80, R100.reuse, R106, R80 ;  /* 0x0000006a6450723c */ /* 0x040fe20000041850 */
[----:B------:R-:W2:Y:S07]  /*e7f0*/  LDSM.16.MT88.4 R104, [R165+0x1900] ;  /* 0x00190000a568783b */ /* 0x000eae0000004200 */
        /* <DEDUP_REMOVED lines=8> */
[C---:B----4-:R-:W-:Y:S01]  /*e880*/  HMMA.16816.F32.BF16 R120, R136.reuse, R116, R12 ;  /* 0x000000748878723c */ /* 0x050fe2000004180c */
[----:B------:R-:W4:Y:S07]  /*e890*/  LDSM.16.MT88.4 R12, [R164+0x5900] ;  /* 0x00590000a40c783b */ /* 0x000f2e0000004200 */
        /* <DEDUP_REMOVED lines=16> */
[----:B------:R-:W-:Y:S01]  /*e9a0*/  @P2 SHF.L.U32 R5, R0, 0x1, RZ ;  /* 0x0000000100052819 */ /* 0x000fe200000006ff */
[C---:B------:R-:W-:Y:S04]  /*e9b0*/  HMMA.16816.F32.BF16 R80, R136.reuse, R6, R80 ;  /* 0x000000068850723c */ /* 0x040fe80000041850 */
[----:B------:R-:W-:Y:S01]  /*e9c0*/  @!PT LDS RZ, [RZ] ;  /* 0x00000000fffff984 */ /* 0x000fe20000000800 */
[----:B------:R-:W-:Y:S01]  /*e9d0*/  @!PT LDS RZ, [RZ] ;  /* 0x00000000fffff984 */ /* 0x000fe20000000800 */
[----:B------:R-:W-:Y:S01]  /*e9e0*/  @!PT LDS RZ, [RZ] ;  /* 0x00000000fffff984 */ /* 0x000fe20000000800 */
[----:B------:R1:W-:Y:S01]  /*e9f0*/  @P2 LDGSTS.E.BYPASS.LTC128B.128 [R5+0xc100], [R170.64], !P4 ;  /* 0x0c100000aa052fae */ /* 0x0003e2000e101d46 */
[----:B------:R-:W-:Y:S03]  /*ea00*/  MOV R0, R3 ;  /* 0x0000000300007202 */ /* 0x000fe60000000f00 */
[C---:B---3--:R-:W-:Y:S04]  /*ea10*/  HMMA.16816.F32.BF16 R84, R136.reuse, R8, R84 ;  /* 0x000000088854723c */ /* 0x048fe80000041854 */
[----:B------:R1:W-:Y:S04]  /*ea20*/  @P2 LDGSTS.E.BYPASS.LTC128B.128 [R5+0xe100], [R170.64+0x80], !P6 ;  /* 0x0e100080aa052fae */ /* 0x0003e8000f101d46 */
[C---:B------:R-:W-:Y:S04]  /*ea30*/  HMMA.16816.F32.BF16 R88, R136.reuse, R10, R88 ;  /* 0x0000000a8858723c */ /* 0x040fe80000041858 */
[----:B------:R1:W-:Y:S04]  /*ea40*/  @P2 LDGSTS.E.BYPASS.LTC128B.128 [R5+0x10100], [R170.64+0x100], !P5 ;  /* 0x10100100aa052fae */ /* 0x0003e8000e901d46 */
[C---:B----4-:R-:W-:Y:S04]  /*ea50*/  HMMA.16816.F32.BF16 R92, R136.reuse, R12, R92 ;  /* 0x0000000c885c723c */ /* 0x050fe8000004185c */
[----:B------:R1:W-:Y:S04]  /*ea60*/  @P2 LDGSTS.E.BYPASS.LTC128B.128 [R5+0xd100], [R168.64], !P4 ;  /* 0x0d100000a8052fae */ /* 0x0003e8000e101d46 */
[----:B------:R-:W-:Y:S04]  /*ea70*/  HMMA.16816.F32.BF16 R96, R136, R14, R96 ;  /* 0x0000000e8860723c */ /* 0x000fe80000041860 */
[----:B------:R1:W-:Y:S08]  /*ea80*/  @P2 LDGSTS.E.BYPASS.LTC128B.128 [R5+0xf100], [R168.64+0x80], !P6 ;  /* 0x0f100080a8052fae */ /* 0x0003f0000f101d46 */
[----:B------:R1:W-:Y:S08]  /*ea90*/  @P2 LDGSTS.E.BYPASS.LTC128B.128 [R5+0x11100], [R168.64+0x100], !P5 ;  /* 0x11100100a8052fae */ /* 0x0003f0000e901d46 */
[----:B------:R-:W0:Y:S01]  /*eaa0*/  LDGDEPBAR ;  /* 0x00000000000079af */ /* 0x000e220000000000 */
[----:B------:R-:W-:-:S05]  /*eab0*/  @P0 BRA `(.L_x_1012) ;  /* 0xffffc94000000947 */ /* 0x000fca000383ffff */
[----:B------:R-:W2:Y:S01]  /*eac0*/  LDL R162, [R1+0x4] ;  /* 0x0000040001a27983 */ /* 0x000ea20000100800 */
[----:B------:R-:W-:-:S02]  /*ead0*/  MOV R0, R3 ;  /* 0x0000000300007202 */ /* 0x000fc40000000f00 */
[----:B------:R-:W-:Y:S02]  /*eae0*/  MOV R2, R132 ;  /* 0x0000008400027202 */ /* 0x000fe40000000f00 */
[----:B--2---:R-:W-:Y:S02]  /*eaf0*/  SHF.L.U32 R162, R162, 0x7, RZ ;  /* 0x00000007a2a27819 */ /* 0x004fe400000006ff */
.L_x_1003:
[----:B------:R-:W2:Y:S04]  /*eb00*/  LDL R4, [R1+0x64] ;  /* 0x0000640001047983 */ /* 0x000ea80000100800 */
[----:B------:R-:W3:Y:S01]  /*eb10*/  LDL R3, [R1+0x58] ;  /* 0x0000580001037983 */ /* 0x000ee20000100800 */
[----:B------:R-:W-:Y:S01]  /*eb20*/  IMAD.MOV.U32 R225, RZ, RZ, c[0x0][0x2c4] ;  /* 0x0000b100ffe17624 */ /* 0x000fe200078e00ff */
[----:B-1----:R-:W-:Y:S01]  /*eb30*/  IADD3 R5, R162, 0x7f, RZ ;  /* 0x0000007fa2057810 */ /* 0x002fe20007ffe0ff */
[----:B------:R-:W-:Y:S01]  /*eb40*/  IMAD.MOV.U32 R224, RZ, RZ, c[0x0][0x32c] ;  /* 0x0000cb00ffe07624 */ /* 0x000fe200078e00ff */
[----:B------:R-:W-:-:S02]  /*eb50*/  LOP3.LUT R226, R226, 0xfffffffd, RZ, 0xc0, !PT ;  /* 0xfffffffde2e27812 */ /* 0x000fc400078ec0ff */
[----:B------:R-:W-:-:S13]  /*eb60*/  ISETP.NE.AND P0, PT, R225, 0x1, PT ;  /* 0x00000001e100780c */ /* 0x000fda0003f05270 */
[----:B------:R-:W-:Y:S01]  /*eb70*/  @P0 IMAD.HI.U32 R6, R5, c[0x0][0x2c8], RZ ;  /* 0x0000b20005060a27 */ /* 0x000fe200078e00ff */
[----:B------:R-:W-:-:S04]  /*eb80*/  @P0 LOP3.LUT R226, R226, 0x2, RZ, 0xfc, !PT ;  /* 0x00000002e2e20812 */ /* 0x000fc800078efcff */
[----:B------:R-:W-:Y:S02]  /*eb90*/  @P0 SHF.R.U32.HI R5, RZ, c[0x0][0x2cc], R6 ;  /* 0x0000b300ff050a19 */ /* 0x000fe40000011606 */
[----:B------:R-:W-:Y:S02]  /*eba0*/  ISETP.GE.AND P0, PT, R224, 0x1, PT ;  /* 0x00000001e000780c */ /* 0x000fe40003f06270 */
[----:B------:R-:W-:-:S11]  /*ebb0*/  LOP3.LUT R226, R226, 0xfffffffb, RZ, 0xc0, !PT ;  /* 0xfffffffbe2e27812 */ /* 0x000fd600078ec0ff */
[----:B------:R-:W-:Y:S02]  /*ebc0*/  @P0 LOP3.LUT R226, R226, 0x4, RZ, 0xfc, !PT ;  /* 0x00000004e2e20812 */ /* 0x000fe400078efcff */
[----:B--2---:R-:W-:-:S05]  /*ebd0*/  IADD3 R4, R5, 0x1, R4 ;  /* 0x0000000105047810 */ /* 0x004fca0007ffe004 */
[----:B---3--:R-:W-:-:S05]  /*ebe0*/  IMAD.IADD R5, R4, 0x1, -R3 ;  /* 0x0000000104057824 */ /* 0x008fca00078e0a03 */
[----:B------:R-:W-:Y:S01]  /*ebf0*/  IADD3 R3, R5, -c[0x0][0x324], RZ ;  /* 0x8000c90005037a10 */ /* 0x000fe20007ffe0ff */
        /* <DEDUP_REMOVED lines=10> */
.L_x_1015:
[----:B------:R-:W-:-:S13]  /*eca0*/  ISETP.NE.AND P0, PT, R224, 0x1, PT ;  /* 0x00000001e000780c */ /* 0x000fda0003f05270 */
[----:B------:R-:W-:-:S05]  /*ecb0*/  @P0 IMAD.HI.U32 R4, R5, c[0x0][0x330], RZ ;  /* 0x0000cc0005040a27 */ /* 0x000fca00078e00ff */
[----:B------:R-:W-:Y:S02]  /*ecc0*/  @P0 SHF.R.U32.HI R5, RZ, c[0x0][0x334], R4 ;  /* 0x0000cd00ff050a19 */ /* 0x000fe40000011604 */
.L_x_1016:
[----:B------:R-:W-:Y:S05]  /*ecd0*/  BSYNC B0 ;  /* 0x0000000000007941 */ /* 0x000fea0003800000 */
.L_x_1014:
[----:B------:R-:W-:-:S05]  /*ece0*/  IMAD R4, R5, c[0x0][0x32c], RZ ;  /* 0x0000cb0005047a24 */ /* 0x000fca00078e02ff */
[----:B------:R-:W-:-:S04]  /*ecf0*/  IMNMX R3, R3, R4, !PT ;  /* 0x0000000403037217 */ /* 0x000fc80007800200 */
.L_x_1013:
[----:B------:R-:W-:-:S04]  /*ed00*/  IADD3 R4, R3, 0x3f, RZ ;  /* 0x0000003f03047810 */ /* 0x000fc80007ffe0ff */
[----:B------:R-:W-:-:S04]  /*ed10*/  SHF.R.S32.HI R3, RZ, 0x1f, R4 ;  /* 0x0000001fff037819 */ /* 0x000fc80000011404 */
[----:B------:R-:W-:-:S04]  /*ed20*/  LEA.HI R3, R3, R4, RZ, 0x6 ;  /* 0x0000000403037211 */ /* 0x000fc800078f30ff */
[----:B------:R-:W-:-:S04]  /*ed30*/  SHF.R.S32.HI R3, RZ, 0x6, R3 ;  /* 0x00000006ff037819 */ /* 0x000fc80000011403 */
[----:B------:R-:W-:-:S04]  /*ed40*/  IMNMX R196, R198, R3, !PT ;  /* 0x00000003c6c47217 */ /* 0x000fc80007800200 */
[----:B------:R-:W-:-:S13]  /*ed50*/  ISETP.GE.AND P0, PT, R195, R196, PT ;  /* 0x000000c4c300720c */ /* 0x000fda0003f06270 */
[----:B------:R-:W-:Y:S05]  /*ed60*/  @!P0 BRA `(.L_x_1017) ;  /* 0x00002c6000008947 */ /* 0x000fea0003800000 */
[----:B------:R-:W-:Y:S02]  /*ed70*/  MOV R3, R0 ;  /* 0x0000000000037202 */ /* 0x000fe40000000f00 */
[----:B------:R-:W-:Y:S02]  /*ed80*/  MOV R133, R2 ;  /* 0x0000000200857202 */ /* 0x000fe40000000f00 */
[----:B------:R-:W-:-:S04]  /*ed90*/  MOV R227, R195 ;  /* 0x000000c300e37202 */ /* 0x000fc80000000f00 */
.L_x_1018:
[----:B------:R-:W-:Y:S01]  /*eda0*/  ISETP.GE.AND P2, PT, R198, R227, PT ;  /* 0x000000e3c600720c */ /* 0x000fe20003f46270 */
[----:B------:R-:W-:Y:S04]  /*edb0*/  DEPBAR.LE SB0, 0x2 ;  /* 0x000080800000791a */ /* 0x000fe80000000000 */
[----:B------:R-:W-:Y:S01]  /*edc0*/  IADD3 R5, R227, -0x1, RZ ;  /* 0xffffffffe3057810 */ /* 0x000fe20007ffe0ff */
[----:B------:R-:W-:Y:S01]  /*edd0*/  WARPSYNC 0xffffffff ;  /* 0xffffffff00007948 */ /* 0x000fe20003800000 */
[----:B------:R-:W-:Y:S01]  /*ede0*/  BAR.SYNC.DEFER_BLOCKING 0x0 ;  /* 0x0000000000007b1d */ /* 0x000fe20000010000 */
[----:B------:R-:W-:Y:S01]  /*edf0*/  IMAD R135, R185, 0x6000, RZ ;  /* 0x00006000b9877824 */ /* 0x000fe200078e02ff */
[----:B------:R-:W-:Y:S04]  /*ee00*/  MOV R181, 0x20 ;  /* 0x0000002000b57802 */ /* 0x000fe80000000f00 */
[----:B------:R-:W-:Y:S01]  /*ee10*/  @!P2 SHF.R.S32.HI R0, RZ, 0x1f, R5 ;  /* 0x0000001fff00a819 */ /* 0x000fe20000011405 */
[----:B------:R-:W-:Y:S01]  /*ee20*/  @!P2 IMAD.WIDE.U32 R6, R5, c[0x0][0x208], RZ ;  /* 0x000082000506aa25 */ /* 0x000fe200078e00ff */
[----:B------:R-:W-:Y:S02]  /*ee30*/  IADD3 R134, R192, R135, RZ ;  /* 0x00000087c0867210 */ /* 0x000fe40007ffe0ff */
[----:B------:R-:W-:Y:S01]  /*ee40*/  SEL R181, R181, 0xffffffe0, !P1 ;  /* 0xffffffe0b5b57807 */ /* 0x000fe20004800000 */
[----:B------:R-:W-:Y:S01]  /*ee50*/  @!P2 IMAD R0, R0, c[0x0][0x208], RZ ;  /* 0x000082000000aa24 */ /* 0x000fe200078e02ff */
[----:B------:R-:W-:Y:S01]  /*ee60*/  @!P2 SHF.L.U32 R13, R6, 0x6, RZ ;  /* 0x00000006060da819 */ /* 0x000fe200000006ff */
[----:B------:R-:W-:Y:S01]  /*ee70*/  @!P2 IMAD R132, R221, 0x6000, R207 ;  /* 0x00006000dd84a824 */ /* 0x000fe200078e02cf */
[----:B------:R-:W-:Y:S01]  /*ee80*/  IADD3 R195, R181, R134, R193 ;  /* 0x00000086b5c37210 */ /* 0x000fe20007ffe0c1 */
[----:B------:R-:W-:Y:S01]  /*ee90*/  @!P2 IMAD R0, R5, c[0x0][0x20c], R0 ;  /* 0x000083000500aa24 */ /* 0x000fe200078e0200 */
[----:B------:R-:W-:Y:S04]  /*eea0*/  IADD3 R5, R227, -0x2, RZ ;  /* 0xfffffffee3057810 */ /* 0x000fe80007ffe0ff */
[----:B------:R-:W-:Y:S02]  /*eeb0*/  @!P2 IADD3 R15, R7, R0, RZ ;  /* 0x00000000070fa210 */ /* 0x000fe40007ffe0ff */
[----:B------:R-:W-:Y:S02]  /*eec0*/  @!P2 IADD3 R7, P3, P0, R210, R13, R205 ;  /* 0x0000000dd207a210 */ /* 0x000fe4000787e0cd */
[----:B------:R-:W-:Y:S01]  /*eed0*/  @!P2 SHF.L.U64.HI R15, R6, 0x6, R15 ;  /* 0x00000006060fa819 */ /* 0x000fe2000001020f */
[----:B------:R-:W-:Y:S03]  /*eee0*/  LDSM.16.M88.4 R32, [R194] ;  /* 0x00000000c220783b */ /* 0x000fe60000000200 */
[----:B------:R-:W-:Y:S02]  /*eef0*/  @!P2 IADD3.X R2, R215, R15, R204, P3, P0 ;  /* 0x0000000fd702a210 */ /* 0x000fe40001fe04cc */
[C---:B------:R-:W-:Y:S03]  /*ef00*/  ISETP.GE.AND P0, PT, R5.reuse, R198, PT ;  /* 0x000000c60500720c */ /* 0x040fe60003f06270 */
[----:B------:R-:W-:Y:S08]  /*ef10*/  LDSM.16.M88.4 R16, [R134+0xc900] ;  /* 0x00c900008610783b */ /* 0x000ff00000000200 */
[----:B------:R-:W-:Y:S02]  /*ef20*/  LDSM.16.M88.4 R24, [R134+0xd100] ;  /* 0x00d100008618783b */ /* 0x000fe40000000200 */
[----:B------:R-:W-:Y:S01]  /*ef30*/  @P0 SHF.R.S32.HI R0, RZ, 0x1f, R5 ;  /* 0x0000001fff000819 */ /* 0x000fe20000011405 */
[C---:B------:R-:W-:Y:S04]  /*ef40*/  @P0 IMAD.WIDE.U32 R8, R5.reuse, c[0x0][0x1e0], RZ ;  /* 0x0000780005080a25 */ /* 0x040fe800078e00ff */
[----:B------:R-:W-:Y:S01]  /*ef50*/  @P0 IMAD R0, R0, c[0x0][0x1e0], RZ ;  /* 0x0000780000000a24 */ /* 0x000fe200078e02ff */
[----:B------:R-:W-:Y:S01]  /*ef60*/  @P0 SHF.L.U32 R11, R8, 0x6, RZ ;  /* 0x00000006080b0819 */ /* 0x000fe200000006ff */
[----:B------:R-:W-:Y:S02]  /*ef70*/  LDSM.16.M88.4 R136, [R134+0xd900] ;  /* 0x00d900008688783b */ /* 0x000fe40000000200 */
[----:B------:R-:W-:Y:S01]  /*ef80*/  @P0 IMAD R0, R5, c[0x0][0x1e4], R0 ;  /* 0x0000790005000a24 */ /* 0x000fe200078e0200 */
[----:B------:R-:W-:Y:S04]  /*ef90*/  @P0 IADD3 R5, P4, P3, R212, R11, R203 ;  /* 0x0000000bd4050210 */ /* 0x000fe80007b9e0cb */
[----:B------:R-:W-:Y:S01]  /*efa0*/  @P0 IADD3 R0, R9, R0, RZ ;  /* 0x0000000009000210 */ /* 0x000fe20007ffe0ff */
[----:B------:R-:W-:Y:S03]  /*efb0*/  LDSM.16.M88.4 R140, [R190] ;  /* 0x00000000be8c783b */ /* 0x000fe60000000200 */
[----:B------:R-:W-:Y:S04]  /*efc0*/  @P0 SHF.L.U64.HI R9, R8, 0x6, R0 ;  /* 0x0000000608090819 */ /* 0x000fe80000010200 */
[----:B------:R-:W-:Y:S02]  /*efd0*/  @P0 IADD3.X R0, R217, R9, R202, P4, P3 ;  /* 0x00000009d9000210 */ /* 0x000fe400027e64ca */
[----:B------:R-:W-:Y:S02]  /*efe0*/  @!P2 IADD3 R13, P3, R13, R210, RZ ;  /* 0x000000d20d0da210 */ /* 0x000fe40007f7e0ff */
[----:B------:R-:W-:Y:S02]  /*eff0*/  ISETP.GE.AND P4, PT, R201, c[0x0][0x1d4], PT ;  /* 0x00007500c9007a0c */ /* 0x000fe40003f86270 */
[----:B------:R-:W-:Y:S02]  /*f000*/  @!P2 IADD3.X R4, R15, R215, RZ, P3, !PT ;  /* 0x000000d70f04a210 */ /* 0x000fe40001ffe4ff */
[C---:B------:R-:W-:Y:S04]  /*f010*/  @!P2 LEA R20, P3, R13.reuse, c[0x0][0x1f8], 0x1 ;  /* 0x00007e000d14aa11 */ /* 0x040fe800078608ff */
[----:B------:R-:W-:Y:S02]  /*f020*/  @!P2 LEA.HI.X R21, R13, c[0x0][0x1fc], R4, 0x1, P3 ;  /* 0x00007f000d15aa11 */ /* 0x000fe400018f0c04 */
[C---:B------:R-:W-:Y:S04]  /*f030*/  @!P2 LEA R160, P3, R7.reuse, c[0x0][0x1f8], 0x1 ;  /* 0x00007e0007a0aa11 */ /* 0x040fe800078608ff */
[----:B------:R-:W-:Y:S02]  /*f040*/  @!P2 LEA.HI.X R161, R7, c[0x0][0x1fc], R2, 0x1, P3 ;  /* 0x00007f0007a1aa11 */ /* 0x000fe400018f0c02 */
[----:B------:R-:W-:Y:S04]  /*f050*/  @P0 IADD3 R11, P3, R11, R212, RZ ;  /* 0x000000d40b0b0210 */ /* 0x000fe80007f7e0ff */
[----:B------:R-:W-:Y:S02]  /*f060*/  @P0 IADD3.X R2, R9, R217, RZ, P3, !PT ;  /* 0x000000d909020210 */ /* 0x000fe40001ffe4ff */
[C---:B------:R-:W-:Y:S04]  /*f070*/  @P0 LEA R230, P3, R11.reuse, c[0x0][0x1c8], 0x1 ;  /* 0x000072000be60a11 */ /* 0x040fe800078608ff */
[----:B------:R-:W-:Y:S02]  /*f080*/  @P0 LEA.HI.X R231, R11, c[0x0][0x1cc], R2, 0x1, P3 ;  /* 0x000073000be70a11 */ /* 0x000fe400018f0c02 */
[----:B------:R-:W1:Y:S01]  /*f090*/  LDSM.16.M88.4 R8, [R134+0xc100] ;  /* 0x00c100008608783b */ /* 0x000e620000000200 */
[-C--:B------:R-:W-:Y:S02]  /*f0a0*/  IADD3 R2, R181, R134.reuse, RZ ;  /* 0x00000086b5027210 */ /* 0x080fe40007ffe0ff */
[C---:B------:R-:W-:Y:S04]  /*f0b0*/  @P0 LEA R228, P3, R5.reuse, c[0x0][0x1c8], 0x1 ;  /* 0x0000720005e40a11 */ /* 0x040fe800078608ff */
[----:B------:R-:W-:Y:S01]  /*f0c0*/  @P0 LEA.HI.X R229, R5, c[0x0][0x1cc], R0, 0x1, P3 ;  /* 0x0000730005e50a11 */ /* 0x000fe200018f0c00 */
[----:B------:R-:W2:Y:S01]  /*f0d0*/  LDSM.16.M88.4 R144, [R2+0xc100] ;  /* 0x00c100000290783b */ /* 0x000ea20000000200 */
[C---:B------:R-:W-:Y:S07]  /*f0e0*/  IADD3 R0, R221.reuse, 0x1, RZ ;  /* 0x00000001dd007810 */ /* 0x040fee0007ffe0ff */
[----:B------:R-:W3:Y:S08]  /*f0f0*/  LDSM.16.M88.4 R148, [R2+0xc900] ;  /* 0x00c900000294783b */ /* 0x000ef00000000200 */
[----:B------:R-:W4:Y:S08]  /*f100*/  LDSM.16.M88.4 R152, [R2+0xd100] ;  /* 0x00d100000298783b */ /* 0x000f300000000200 */
[----:B------:R-:W5:Y:S01]  /*f110*/  LDSM.16.M88.4 R156, [R2+0xd900] ;  /* 0x00d90000029c783b */ /* 0x000f620000000200 */
[C---:B-1----:R-:W-:Y:S07]  /*f120*/  HMMA.16816.F32.BF16 R4, R32.reuse, R8, RZ ;  /* 0x000000082004723c */ /* 0x042fee00000418ff */
[----:B------:R-:W-:Y:S01]  /*f130*/  @!PT LDS RZ, [RZ] ;  /* 0x00000000fffff984 */ /* 0x000fe20000000800 */
[----:B------:R-:W-:Y:S01]  /*f140*/  @!PT LDS RZ, [RZ] ;  /* 0x00000000fffff984 */ /* 0x000fe20000000800 */
[----:B------:R-:W-:Y:S01]  /*f150*/  @!PT LDS RZ, [RZ] ;  /* 0x00000000fffff984 */ /* 0x000fe20000000800 */
[----:B------:R1:W-:Y:S01]  /*f160*/  @!P2 LDGSTS.E.BYPASS.LTC128B.128 [R132], [R20.64], !P4 ;  /* 0x000000001484afae */ /* 0x0003e2000e101d46 */
[C---:B------:R-:W-:Y:S07]  /*f170*/  HMMA.16816.F32.BF16 R8, R32.reuse, R10, RZ ;  /* 0x0000000a2008723c */ /* 0x040fee00000418ff */
[----:B------:R1:W-:Y:S01]  /*f180*/  @!P2 LDGSTS.E.BYPASS.LTC128B.128 [R132+0x2000], [R20.64+0x80], !P6 ;  /* 0x020000801484afae */ /* 0x0003e2000f101d46 */
[C---:B------:R-:W-:Y:S07]  /*f190*/  HMMA.16816.F32.BF16 R12, R32.reuse, R16, RZ ;  /* 0x00000010200c723c */ /* 0x040fee00000418ff */
[----:B------:R1:W-:Y:S01]  /*f1a0*/  @!P2 LDGSTS.E.BYPASS.LTC128B.128 [R132+0x4000], [R20.64+0x100], !P5 ;  /* 0x040001001484afae */ /* 0x0003e2000e901d46 */
[C---:B------:R-:W-:Y:S07]  /*f1b0*/  HMMA.16816.F32.BF16 R16, R32.reuse, R18, RZ ;  /* 0x000000122010723c */ /* 0x040fee00000418ff */
[----:B------:R2:W-:Y:S08]  /*f1c0*/  @!P2 LDGSTS.E.BYPASS.LTC128B.128 [R132+0x1000], [R160.64], !P4 ;  /* 0x01000000a084afae */ /* 0x0005f0000e101d46 */
[----:B------:R2:W-:Y:S08]  /*f1d0*/  @!P2 LDGSTS.E.BYPASS.LTC128B.128 [R132+0x3000], [R160.64+0x80], !P6 ;  /* 0x03000080a084afae */ /* 0x0005f0000f101d46 */
[----:B------:R2:W-:Y:S01]  /*f1e0*/  @!P2 LDGSTS.E.BYPASS.LTC128B.128 [R132+0x5000], [R160.64+0x100], !P5 ;  /* 0x05000100a084afae */ /* 0x0005e2000e901d46 */
[----:B------:R-:W-:Y:S01]  /*f1f0*/  ISETP.GE.AND P2, PT, R221, 0x1, PT ;  /* 0x00000001dd00780c */ /* 0x000fe20003f46270 */
[C---:B-1----:R-:W-:Y:S03]  /*f200*/  HMMA.16816.F32.BF16 R20, R32.reuse, R24, RZ ;  /* 0x000000182014723c */ /* 0x042fe600000418ff */
[----:B------:R-:W-:Y:S02]  /*f210*/  SEL R221, R0, RZ, !P2 ;  /* 0x000000ff00dd7207 */ /* 0x000fe40005000000 */
[C---:B------:R-:W-:Y:S01]  /*f220*/  IADD3 R0, R193.reuse, R134, RZ ;  /* 0x00000086c1007210 */ /* 0x040fe20007ffe0ff */
[----:B------:R-:W-:Y:S02]  /*f230*/  LDSM.16.M88.4 R164, [R187] ;  /* 0x00000000bba4783b */ /* 0x000fe40000000200 */
[C---:B------:R-:W-:Y:S06]  /*f240*/  HMMA.16816.F32.BF16 R24, R32.reuse, R26, RZ ;  /* 0x0000001a2018723c */ /* 0x040fec00000418ff */
[----:B------:R-:W0:Y:S02]  /*f250*/  LDGDEPBAR ;  /* 0x00000000000079af */ /* 0x000e240000000000 */
[C---:B------:R-:W-:Y:S06]  /*f260*/  HMMA.16816.F32.BF16 R28, R32.reuse, R136, RZ ;  /* 0x00000088201c723c */ /* 0x040fec00000418ff */
[----:B------:R-:W-:Y:S02]  /*f270*/  LDSM.16.M88.4 R172, [R2+0xe900] ;  /* 0x00e9000002ac783b */ /* 0x000fe40000000200 */
[----:B------:R-:W-:Y:S01]  /*f280*/  HMMA.16816.F32.BF16 R32, R32, R138, RZ ;  /* 0x0000008a2020723c */ /* 0x000fe200000418ff */
[----:B--2---:R-:W-:Y:S05]  /*f290*/  IADD3 R132, R193, R2, RZ ;  /* 0x00000002c1847210 */ /* 0x004fea0007ffe0ff */
[----:B------:R-:W-:Y:S02]  /*f2a0*/  LDSM.16.M88.4 R136, [R188] ;  /* 0x00000000bc88783b */ /* 0x000fe40000000200 */
[C---:B------:R-:W-:Y:S06]  /*f2b0*/  HMMA.16816.F32.BF16 R4, R140.reuse, R144, R4 ;  /* 0x000000908c04723c */ /* 0x040fec0000041804 */
[----:B------:R-:W1:Y:S02]  /*f2c0*/  LDSM.16.M88.4 R160, [R0+0xc100] ;  /* 0x00c1000000a0783b */ /* 0x000e640000000200 */
[C---:B------:R-:W-:Y:S06]  /*f2d0*/  HMMA.16816.F32.BF16 R8, R140.reuse, R146, R8 ;  /* 0x000000928c08723c */ /* 0x040fec0000041808 */
[----:B------:R-:W2:Y:S02]  /*f2e0*/  LDSM.16.M88.4 R144, [R0+0xc900] ;  /* 0x00c900000090783b */ /* 0x000ea40000000200 */
[C---:B---3--:R-:W-:Y:S06]  /*f2f0*/  HMMA.16816.F32.BF16 R12, R140.reuse, R148, R12 ;  /* 0x000000948c0c723c */ /* 0x048fec000004180c */
[----:B------:R-:W-:Y:S02]  /*f300*/  LDSM.16.M88.4 R168, [R132+0xc100] ;  /* 0x00c1000084a8783b */ /* 0x000fe40000000200 */
[C---:B------:R-:W-:Y:S06]  /*f310*/  HMMA.16816.F32.BF16 R16, R140.reuse, R150, R16 ;  /* 0x000000968c10723c */ /* 0x040fec0000041810 */
[----:B------:R-:W3:Y:S02]  /*f320*/  LDSM.16.M88.4 R148, [R0+0xd100] ;  /* 0x00d100000094783b */ /* 0x000ee40000000200 */
[C---:B----4-:R-:W-:Y:S06]  /*f330*/  HMMA.16816.F32.BF16 R20, R140.reuse, R152, R20 ;  /* 0x000000988c14723c */ /* 0x050fec0000041814 */
[----:B------:R-:W-:Y:S02]  /*f340*/  LDSM.16.M88.4 R176, [R0+0xe100] ;  /* 0x00e1000000b0783b */ /* 0x000fe40000000200 */
[C---:B------:R-:W-:Y:S06]  /*f350*/  HMMA.16816.F32.BF16 R24, R140.reuse, R154, R24 ;  /* 0x0000009a8c18723c */ /* 0x040fec0000041818 */
[----:B------:R-:W4:Y:S02]  /*f360*/  LDSM.16.M88.4 R152, [R0+0xd900] ;  /* 0x00d900000098783b */ /* 0x000f240000000200 */
[C---:B-----5:R-:W-:Y:S06]  /*f370*/  HMMA.16816.F32.BF16 R28, R140.reuse, R156, R28 ;  /* 0x0000009c8c1c723c */ /* 0x060fec000004181c */
[----:B------:R-:W-:Y:S02]  /*f380*/  LDSM.16.M88.4 R180, [R134+0x10100] ;  /* 0x0101000086b4783b */ /* 0x000fe40000000200 */
[----:B------:R-:W-:Y:S06]  /*f390*/  HMMA.16816.F32.BF16 R32, R140, R158, R32 ;  /* 0x0000009e8c20723c */ /* 0x000fec0000041820 */
[----:B------:R-:W5:Y:S02]  /*f3a0*/  LDSM.16.M88.4 R140, [R132+0xc900] ;  /* 0x00c90000848c783b */ /* 0x000f640000000200 */
[C---:B-1----:R-:W-:Y:S06]  /*f3b0*/  HMMA.16816.F32.BF16 R4, R136.reuse, R160, R4 ;  /* 0x000000a08804723c */ /* 0x042fec0000041804 */
[----:B------:R-:W1:Y:S02]  /*f3c0*/  LDSM.16.M88.4 R156, [R132+0xd100] ;  /* 0x00d10000849c783b */ /* 0x000e640000000200 */
[C---:B------:R-:W-:Y:S06]  /*f3d0*/  HMMA.16816.F32.BF16 R8, R136.reuse, R162, R8 ;  /* 0x000000a28808723c */ /* 0x040fec0000041808 */
[----:B------:R-:W-:Y:S02]  /*f3e0*/  LDSM.16.M88.4 R160, [R134+0xf900] ;  /* 0x00f9000086a0783b */ /* 0x000fe40000000200 */
[C---:B--2---:R-:W-:Y:S08]  /*f3f0*/  HMMA.16816.F32.BF16 R12, R136.reuse, R144, R12 ;  /* 0x00000090880c723c */ /* 0x044ff0000004180c */
[C---:B------:R-:W-:Y:S01]  /*f400*/  HMMA.16816.F32.BF16 R16, R136.reuse, R146, R16 ;  /* 0x000000928810723c */ /* 0x040fe20000041810 */
[----:B------:R-:W2:Y:S07]  /*f410*/  LDSM.16.M88.4 R144, [R132+0xd900] ;  /* 0x00d900008490783b */ /* 0x000eae0000000200 */
[C---:B---3--:R-:W-:Y:S08]  /*f420*/  HMMA.16816.F32.BF16 R20, R136.reuse, R148, R20 ;  /* 0x000000948814723c */ /* 0x048ff00000041814 */
[C---:B------:R-:W-:Y:S01]  /*f430*/  HMMA.16816.F32.BF16 R24, R136.reuse, R150, R24 ;  /* 0x000000968818723c */ /* 0x040fe20000041818 */
[----:B------:R-:W-:Y:S07]  /*f440*/  LDSM.16.M88.4 R148, [R134+0xe100] ;  /* 0x00e100008694783b */ /* 0x000fee0000000200 */
[C---:B----4-:R-:W-:Y:S08]  /*f450*/  HMMA.16816.F32.BF16 R28, R136.reuse, R152, R28 ;  /* 0x00000098881c723c */ /* 0x050ff0000004181c */
[----:B------:R-:W-:Y:S01]  /*f460*/  HMMA.16816.F32.BF16 R32, R136, R154, R32 ;  /* 0x0000009a8820723c */ /* 0x000fe20000041820 */
[----:B------:R-:W3:Y:S07]  /*f470*/  LDSM.16.M88.4 R136, [R194+0x4000] ;  /* 0x00400000c288783b */ /* 0x000eee0000000200 */
[C---:B------:R-:W-:Y:S01]  /*f480*/  HMMA.16816.F32.BF16 R4, R164.reuse, R168, R4 ;  /* 0x000000a8a404723c */ /* 0x040fe20000041804 */
        /* <DEDUP_REMOVED lines=9> */
[C---:B--2---:R-:W-:Y:S08]  /*f520*/  HMMA.16816.F32.BF16 R28, R164.reuse, R144, R28 ;  /* 0x00000090a41c723c */ /* 0x044ff0000004181c */
[----:B------:R-:W-:Y:S01]  /*f530*/  HMMA.16816.F32.BF16 R32, R164, R146, R32 ;  /* 0x00000092a420723c */ /* 0x000fe20000041820 */
[----:B------:R-:W2:Y:S07]  /*f540*/  LDSM.16.M88.4 R144, [R2+0xf100] ;  /* 0x00f100000290783b */ /* 0x000eae0000000200 */
[C---:B---3--:R-:W-:Y:S01]  /*f550*/  HMMA.16816.F32.BF16 R4, R136.reuse, R148, R4 ;  /* 0x000000948804723c */ /* 0x048fe20000041804 */
[----:B------:R-:W-:Y:S07]  /*f560*/  LDSM.16.M88.4 R164, [R188+0x4000] ;  /* 0x00400000bca4783b */ /* 0x000fee0000000200 */
[C---:B------:R-:W-:Y:S01]  /*f570*/  HMMA.16816.F32.BF16 R8, R136.reuse, R150, R8 ;  /* 0x000000968808723c */ /* 0x040fe20000041808 */
[----:B------:R-:W3:Y:S07]  /*f580*/  LDSM.16.M88.4 R148, [R2+0xf900] ;  /* 0x00f900000294783b */ /* 0x000eee0000000200 */
[C---:B----4-:R-:W-:Y:S08]  /*f590*/  HMMA.16816.F32.BF16 R12, R136.reuse, R152, R12 ;  /* 0x00000098880c723c */ /* 0x050ff0000004180c */
[C---:B------:R-:W-:Y:S01]  /*f5a0*/  HMMA.16816.F32.BF16 R16, R136.reuse, R154, R16 ;  /* 0x0000009a8810723c */ /* 0x040fe20000041810 */
[----:B------:R-:W-:Y:S07]  /*f5b0*/  LDSM.16.M88.4 R152, [R0+0xf900] ;  /* 0x00f900000098783b */ /* 0x000fee0000000200 */
[C---:B-----5:R-:W-:Y:S08]  /*f5c0*/  HMMA.16816.F32.BF16 R20, R136.reuse, R140, R20 ;  /* 0x0000008c8814723c */ /* 0x060ff00000041814 */
[C---:B------:R-:W-:Y:S01]  /*f5d0*/  HMMA.16816.F32.BF16 R24, R136.reuse, R142, R24 ;  /* 0x0000008e8818723c */ /* 0x040fe20000041818 */
[----:B------:R-:W-:Y:S07]  /*f5e0*/  LDSM.16.M88.4 R140, [R0+0xf100] ;  /* 0x00f10000008c783b */ /* 0x000fee0000000200 */
[C---:B------:R-:W-:Y:S08]  /*f5f0*/  HMMA.16816.F32.BF16 R28, R136.reuse, R160, R28 ;  /* 0x000000a0881c723c */ /* 0x040ff0000004181c */
[----:B------:R-:W-:Y:S01]  /*f600*/  HMMA.16816.F32.BF16 R32, R136, R162, R32 ;  /* 0x000000a28820723c */ /* 0x000fe20000041820 */
[----:B------:R-:W4:Y:S07]  /*f610*/  LDSM.16.M88.4 R136, [R0+0xe900] ;  /* 0x00e900000088783b */ /* 0x000f2e0000000200 */
[C---:B-1----:R-:W-:Y:S01]  /*f620*/  HMMA.16816.F32.BF16 R4, R156.reuse, R168, R4 ;  /* 0x000000a89c04723c */ /* 0x042fe20000041804 */
[----:B------:R-:W-:Y:S07]  /*f630*/  LDSM.16.M88.4 R160, [R187+0x4000] ;  /* 0x00400000bba0783b */ /* 0x000fee0000000200 */
        /* <DEDUP_REMOVED lines=8> */
[C---:B---3--:R-:W-:Y:S08]  /*f6c0*/  HMMA.16816.F32.BF16 R28, R156.reuse, R148, R28 ;  /* 0x000000949c1c723c */ /* 0x048ff0000004181c */
[----:B------:R-:W-:Y:S01]  /*f6d0*/  HMMA.16816.F32.BF16 R32, R156, R150, R32 ;  /* 0x000000969c20723c */ /* 0x000fe20000041820 */
[----:B------:R-:W3:Y:S07]  /*f6e0*/  LDSM.16.M88.4 R148, [R195+0xf100] ;  /* 0x00f10000c394783b */ /* 0x000eee0000000200 */
[C---:B------:R-:W-:Y:S01]  /*f6f0*/  HMMA.16816.F32.BF16 R4, R164.reuse, R176, R4 ;  /* 0x000000b0a404723c */ /* 0x040fe20000041804 */
[----:B------:R-:W5:Y:S07]  /*f700*/  LDSM.16.M88.4 R156, [R195+0xf900] ;  /* 0x00f90000c39c783b */ /* 0x000f6e0000000200 */
[C---:B------:R-:W-:Y:S01]  /*f710*/  HMMA.16816.F32.BF16 R8, R164.reuse, R178, R8 ;  /* 0x000000b2a408723c */ /* 0x040fe20000041808 */
[----:B------:R-:W-:Y:S07]  /*f720*/  LDSM.16.M88.4 R176, [R2+0x10100] ;  /* 0x0101000002b0783b */ /* 0x000fee0000000200 */
[C---:B----4-:R-:W-:Y:S08]  /*f730*/  HMMA.16816.F32.BF16 R12, R164.reuse, R136, R12 ;  /* 0x00000088a40c723c */ /* 0x050ff0000004180c */
[C---:B------:R-:W-:Y:S01]  /*f740*/  HMMA.16816.F32.BF16 R16, R164.reuse, R138, R16 ;  /* 0x0000008aa410723c */ /* 0x040fe20000041810 */
[----:B------:R-:W4:Y:S07]  /*f750*/  LDSM.16.M88.4 R136, [R134+0x10900] ;  /* 0x010900008688783b */ /* 0x000f2e0000000200 */
[C---:B------:R-:W-:Y:S08]  /*f760*/  HMMA.16816.F32.BF16 R20, R164.reuse, R140, R20 ;  /* 0x0000008ca414723c */ /* 0x040ff00000041814 */
[C---:B------:R-:W-:Y:S01]  /*f770*/  HMMA.16816.F32.BF16 R24, R164.reuse, R142, R24 ;  /* 0x0000008ea418723c */ /* 0x040fe20000041818 */
[----:B------:R-:W3:Y:S07]  /*f780*/  LDSM.16.M88.4 R140, [R134+0x11100] ;  /* 0x01110000868c783b */ /* 0x000eee0000000200 */
[C---:B------:R-:W-:Y:S08]  /*f790*/  HMMA.16816.F32.BF16 R28, R164.reuse, R152, R28 ;  /* 0x00000098a41c723c */ /* 0x040ff0000004181c */
[----:B------:R-:W-:Y:S01]  /*f7a0*/  HMMA.16816.F32.BF16 R32, R164, R154, R32 ;  /* 0x0000009aa420723c */ /* 0x000fe20000041820 */
[----:B------:R-:W4:Y:S07]  /*f7b0*/  LDSM.16.M88.4 R152, [R134+0x11900] ;  /* 0x011900008698783b */ /* 0x000f2e0000000200 */
        /* <DEDUP_REMOVED lines=10> */
[C---:B-----5:R-:W-:Y:S08]  /*f860*/  HMMA.16816.F32.BF16 R28, R160.reuse, R156, R28 ;  /* 0x0000009ca01c723c */ /* 0x060ff0000004181c */
[----:B------:R-:W-:Y:S01]  /*f870*/  HMMA.16816.F32.BF16 R32, R160, R158, R32 ;  /* 0x0000009ea020723c */ /* 0x000fe20000041820 */
[----:B------:R-:W5:Y:S07]  /*f880*/  LDSM.16.M88.4 R156, [R2+0x11900] ;  /* 0x01190000029c783b */ /* 0x000f6e0000000200 */
[C---:B------:R-:W-:Y:S01]  /*f890*/  HMMA.16816.F32.BF16 R4, R172.reuse, R180, R4 ;  /* 0x000000b4ac04723c */ /* 0x040fe20000041804 */
        /* <DEDUP_REMOVED lines=14> */
[C---:B------:R-:W-:Y:S08]  /*f980*/  HMMA.16816.F32.BF16 R8, R164.reuse, R178, R8 ;  /* 0x000000b2a408723c */ /* 0x040ff00000041808 */
[C---:B--2---:R-:W-:Y:S08]  /*f990*/  HMMA.16816.F32.BF16 R12, R164.reuse, R144, R12 ;  /* 0x00000090a40c723c */ /* 0x044ff0000004180c */
[C---:B------:R-:W-:Y:S08]  /*f9a0*/  HMMA.16816.F32.BF16 R16, R164.reuse, R146, R16 ;  /* 0x00000092a410723c */ /* 0x040ff00000041810 */
[C---:B---3--:R-:W-:Y:S08]  /*f9b0*/  HMMA.16816.F32.BF16 R20, R164.reuse, R148, R20 ;  /* 0x00000094a414723c */ /* 0x048ff00000041814 */
[C---:B------:R-:W-:Y:S08]  /*f9c0*/  HMMA.16816.F32.BF16 R24, R164.reuse, R150, R24 ;  /* 0x00000096a418723c */ /* 0x040ff00000041818 */
[C---:B-----5:R-:W-:Y:S08]  /*f9d0*/  HMMA.16816.F32.BF16 R28, R164.reuse, R156, R28 ;  /* 0x0000009ca41c723c */ /* 0x060ff0000004181c */
[----:B------:R-:W-:Y:S07]  /*f9e0*/  HMMA.16816.F32.BF16 R32, R164, R158, R32 ;  /* 0x0000009ea420723c */ /* 0x000fee0000041820 */
[----:B------:R-:W-:Y:S01]  /*f9f0*/  IADD3 R164, R186, R135, RZ ;  /* 0x00000087baa47210 */ /* 0x000fe20007ffe0ff */
[C---:B------:R-:W-:Y:S08]  /*fa00*/  HMMA.16816.F32.BF16 R4, R160.reuse, R168, R4 ;  /* 0x000000a8a004723c */ /* 0x040ff00000041804 */
[C---:B------:R-:W-:Y:S08]  /*fa10*/  HMMA.16816.F32.BF16 R8, R160.reuse, R170, R8 ;  /* 0x000000aaa008723c */ /* 0x040ff00000041808 */
[C---:B----4-:R-:W-:Y:S08]  /*fa20*/  HMMA.16816.F32.BF16 R12, R160.reuse, R136, R12 ;  /* 0x00000088a00c723c */ /* 0x050ff0000004180c */
[C---:B------:R-:W-:Y:S01]  /*fa30*/  HMMA.16816.F32.BF16 R16, R160.reuse, R138, R16 ;  /* 0x0000008aa010723c */ /* 0x040fe20000041810 */
[----:B------:R-:W2:Y:S07]  /*fa40*/  LDSM.16.M88.4 R136, [R195+0x10900] ;  /* 0x01090000c388783b */ /* 0x000eae0000000200 */
[C---:B------:R-:W-:Y:S08]  /*fa50*/  HMMA.16816.F32.BF16 R20, R160.reuse, R140, R20 ;  /* 0x0000008ca014723c */ /* 0x040ff00000041814 */
[C---:B------:R-:W-:Y:S08]  /*fa60*/  HMMA.16816.F32.BF16 R24, R160.reuse, R142, R24 ;  /* 0x0000008ea018723c */ /* 0x040ff00000041818 */
[C---:B------:R-:W-:Y:S08]  /*fa70*/  HMMA.16816.F32.BF16 R28, R160.reuse, R152, R28 ;  /* 0x00000098a01c723c */ /* 0x040ff0000004181c */
[----:B------:R-:W-:Y:S08]  /*fa80*/  HMMA.16816.F32.BF16 R32, R160, R154, R32 ;  /* 0x0000009aa020723c */ /* 0x000ff00000041820 */
[C---:B-1----:R-:W-:Y:S08]  /*fa90*/  HMMA.16816.F32.BF16 R4, R172.reuse, R180, R4 ;  /* 0x000000b4ac04723c */ /* 0x042ff00000041804 */
        /* <DEDUP_REMOVED lines=25> */
[----:B------:R-:W3:Y:S10]  /*fc30*/  MUFU.TANH R162, R162 ;  /* 0x000000a200a27308 */ /* 0x000ef40000002400 */
[----:B------:R3:W-:Y:S01]  /*fc40*/  MUFU.TANH R141, R13 ;  /* 0x0000000d008d7308 */ /* 0x0007e20000002400 */
[C---:B--2---:R-:W-:Y:S01]  /*fc50*/  HMMA.16816.F32.BF16 R20, R172.reuse, R4, R20 ;  /* 0x00000004ac14723c */ /* 0x044fe20000041814 */
[----:B-1----:R-:W1:Y:S01]  /*fc60*/  LDSM.16.M88.4 R8, [R195+0x11900] ;  /* 0x01190000c308783b */ /* 0x002e620000000200 */
[----:B------:R-:W-:Y:S06]  /*fc70*/  DEPBAR.LE SB0, 0x2 ;  /* 0x000080800000791a */ /* 0x000fec0000000000 */
[C---:B------:R-:W-:Y:S01]  /*fc80*/  HMMA.16816.F32.BF16 R24, R172.reuse, R6, R24 ;  /* 0x00000006ac18723c */ /* 0x040fe20000041818 */
[----:B------:R-:W2:Y:S01]  /*fc90*/  MUFU.TANH R145, R145 ;  /* 0x0000009100917308 */ /* 0x000ea20000002400 */
[----:B------:R-:W-:Y:S03]  /*fca0*/  BAR.SYNC.DEFER_BLOCKING 0x0 ;  /* 0x0000000000007b1d */ /* 0x000fe60000010000 */
[----:B---3--:R-:W-:Y:S11]  /*fcb0*/  FMNMX.FTZ R13, R162, R3, !PT ;  /* 0x00000003a20d7209 */ /* 0x008ff60007810000 */
        /* <DEDUP_REMOVED lines=14> */
[----:B--2---:R-:W-:Y:S04]  /*fda0*/  FMNMX.FTZ R13, R134, R13, !PT ;  /* 0x0000000d860d7209 */ /* 0x004fe80007810000 */
[----:B------:R-:W-:Y:S05]  /*fdb0*/  FMNMX.FTZ R13, R166, R13, !PT ;  /* 0x0000000da60d7209 */ /* 0x000fea0007810000 */
[----:B------:R-:W2:Y:S01]  /*fdc0*/  MUFU.TANH R142, R14 ;  /* 0x0000000e008e7308 */ /* 0x000ea20000002400 */
[----:B------:R-:W-:Y:S01]  /*fdd0*/  FMNMX.FTZ R13, R176, R13, !PT ;  /* 0x0000000db00d7209 */ /* 0x000fe20007810000 */
[----:B------:R-:W-:Y:S01]  /*fde0*/  FMUL.FTZ R28, R28, c[0x0][0x320] ;  /* 0x0000c8001c1c7a20 */ /* 0x000fe20000410000 */
[----:B-1----:R-:W-:Y:S01]  /*fdf0*/  FMNMX.FTZ R0, R165, R0, !PT ;  /* 0x00000000a5007209 */ /* 0x002fe20007810000 */
[----:B------:R-:W-:Y:S02]  /*fe00*/  FMUL.FTZ R29, R29, c[0x0][0x320] ;  /* 0x0000c8001d1d7a20 */ /* 0x000fe40000410000 */
[----:B------:R-:W-:Y:S01]  /*fe10*/  FMUL.FTZ R30, R30, c[0x0][0x320] ;  /* 0x0000c8001e1e7a20 */ /* 0x000fe20000410000 */
[----:B------:R-:W-:Y:S01]  /*fe20*/  FMNMX.FTZ R0, R167, R0, !PT ;  /* 0x00000000a7007209 */ /* 0x000fe20007810000 */
[----:B------:R-:W-:Y:S02]  /*fe30*/  FMUL.FTZ R31, R31, c[0x0][0x320] ;  /* 0x0000c8001f1f7a20 */ /* 0x000fe40000410000 */
[----:B------:R-:W1:Y:S01]  /*fe40*/  MUFU.TANH R138, R15 ;  /* 0x0000000f008a7308 */ /* 0x000e620000002400 */
[----:B------:R-:W-:Y:S02]  /*fe50*/  FMUL.FTZ R32, R32, c[0x0][0x320] ;  /* 0x0000c80020207a20 */ /* 0x000fe40000410000 */
[----:B------:R-:W-:Y:S01]  /*fe60*/  FMUL.FTZ R33, R33, c[0x0][0x320] ;  /* 0x0000c80021217a20 */ /* 0x000fe20000410000 */
[----:B---3--:R-:W-:Y:S01]  /*fe70*/  FMNMX.FTZ R0, R143, R0, !PT ;  /* 0x000000008f007209 */ /* 0x008fe20007810000 */
[----:B------:R-:W-:Y:S02]  /*fe80*/  FMUL.FTZ R34, R34, c[0x0][0x320] ;  /* 0x0000c80022227a20 */ /* 0x000fe40000410000 */
[----:B------:R-:W-:Y:S01]  /*fe90*/  FMUL.FTZ R35, R35, c[0x0][0x320] ;  /* 0x0000c80023237a20 */ /* 0x000fe20000410000 */
[----:B------:R-:W-:Y:S02]  /*fea0*/  FMNMX.FTZ R0, R141, R0, !PT ;  /* 0x000000008d007209 */ /* 0x000fe40007810000 */
        /* <DEDUP_REMOVED lines=40> */
[----:B------:R-:W1:Y:S01]  /*10130*/  SHFL.BFLY PT, R2, R11, 0x2, 0x1f ;  /* 0x0c401f000b027f89 */ /* 0x000e6200000e0000 */
[----:B---3--:R-:W-:Y:S04]  /*10140*/  FMNMX.FTZ R13, R146, R13, !PT ;  /* 0x0000000d920d7209 */ /* 0x008fe80007810000 */
[----:B--2---:R-:W-:Y:S03]  /*10150*/  FMNMX.FTZ R9, R144, R13, !PT ;  /* 0x0000000d90097209 */ /* 0x004fe60007810000 */
[----:B------:R-:W-:Y:S01]  /*10160*/  LDSM.16.MT88.4 R12, [R164+0x100] ;  /* 0x00010000a40c783b */ /* 0x000fe20000004200 */
[----:B-1----:R-:W-:Y:S07]  /*10170*/  FMNMX.FTZ R7, R11, R2, !PT ;  /* 0x000000020b077209 */ /* 0x002fee0007810000 */
[----:B------:R-:W1:Y:S08]  /*10180*/  SHFL.BFLY PT, R0, R9, 0x2, 0x1f ;  /* 0x0c401f0009007f89 */ /* 0x000e7000000e0000 */
[----:B------:R-:W2:Y:S01]  /*10190*/  SHFL.BFLY PT, R2, R7, 0x1, 0x1f ;  /* 0x0c201f0007027f89 */ /* 0x000ea200000e0000 */
[----:B-1----:R-:W-:Y:S07]  /*101a0*/  FMNMX.FTZ R5, R9, R0, !PT ;  /* 0x0000000009057209 */ /* 0x002fee0007810000 */
[----:B------:R-:W1:Y:S01]  /*101b0*/  SHFL.BFLY PT, R0, R5, 0x1, 0x1f ;  /* 0x0c201f0005007f89 */ /* 0x000e6200000e0000 */
[----:B--2---:R-:W-:Y:S05]  /*101c0*/  FMNMX.FTZ R2, R7, R2, !PT ;  /* 0x0000000207027209 */ /* 0x004fea0007810000 */
[C---:B------:R-:W-:Y:S01]  /*101d0*/  FADD.FTZ R4, -R2.reuse, R133 ;  /* 0x0000008502047221 */ /* 0x040fe20000010100 */
[----:B------:R-:W-:Y:S01]  /*101e0*/  IADD3 R133, R191, R164, RZ ;  /* 0x000000a4bf857210 */ /* 0x000fe20007ffe0ff */
[----:B------:R-:W-:Y:S02]  /*101f0*/  FMUL.FTZ R152, R2, c[0x0][0x2d0] ;  /* 0x0000b40002987a20 */ /* 0x000fe40000410000 */
[----:B------:R-:W-:Y:S02]  /*10200*/  FMUL.FTZ R132, R4, c[0x0][0x2d0] ;  /* 0x0000b40004847a20 */ /* 0x000fe40000410000 */
[--C-:B------:R-:W-:Y:S01]  /*10210*/  FFMA.FTZ R171, R145, c[0x0][0x2d0], -R152.reuse ;  /* 0x0000b40091ab7a23 */ /* 0x100fe20000010898 */
[----:B------:R-:W2:Y:S01]  /*10220*/  LDSM.16.MT88.4 R20, [R133+0x100] ;  /* 0x000100008514783b */ /* 0x000ea20000004200 */
[--C-:B------:R-:W-:Y:S02]  /*10230*/  FFMA.FTZ R172, R163, c[0x0][0x2d0], -R152.reuse ;  /* 0x0000b400a3ac7a23 */ /* 0x100fe40000010898 */
[--C-:B------:R-:W-:Y:S01]  /*10240*/  FFMA.FTZ R170, R165, c[0x0][0x2d0], -R152.reuse ;  /* 0x0000b400a5aa7a23 */ /* 0x100fe20000010898 */
[----:B------:R-:W3:Y:S01]  /*10250*/  MUFU.EX2 R132, R132 ;  /* 0x0000008400847308 */ /* 0x000ee20000000800 */
        /* <DEDUP_REMOVED lines=13> */
[----:B------:R-:W-:Y:S01]  /*10330*/  MUFU.EX2 R169, R169 ;  /* 0x000000a900a97308 */ /* 0x000fe20000000800 */
[----:B------:R-:W-:Y:S01]  /*10340*/  FMUL.FTZ R3, R4, c[0x0][0x2d0] ;  /* 0x0000b40004037a20 */ /* 0x000fe20000410000 */
[----:B------:R-:W1:Y:S01]  /*10350*/  LDSM.16.MT88.4 R28, [R134+0x100] ;  /* 0x00010000861c783b */ /* 0x000e620000004200 */
[C---:B---3--:R-:W-:Y:S01]  /*10360*/  FMUL.FTZ R4, R132.reuse, R128 ;  /* 0x0000008084047220 */ /* 0x048fe20000410000 */
[----:B------:R-:W-:Y:S01]  /*10370*/  IADD3 R135, R191, R134, RZ ;  /* 0x00000086bf877210 */ /* 0x000fe20007ffe0ff */
[C---:B------:R-:W-:Y:S02]  /*10380*/  FMUL.FTZ R5, R132.reuse, R129 ;  /* 0x0000008184057220 */ /* 0x040fe40000410000 */
[C---:B------:R-:W-:Y:S02]  /*10390*/  FMUL.FTZ R8, R132.reuse, R124 ;  /* 0x0000007c84087220 */ /* 0x040fe40000410000 */
[C---:B------:R-:W-:Y:S01]  /*103a0*/  FMUL.FTZ R9, R132.reuse, R125 ;  /* 0x0000007d84097220 */ /* 0x040fe20000410000 */
[----:B------:R-:W3:Y:S01]  /*103b0*/  MUFU.EX2 R3, R3 ;  /* 0x0000000300037308 */ /* 0x000ee20000000800 */
[C---:B------:R-:W-:Y:S02]  /*103c0*/  FMUL.FTZ R16, R132.reuse, R116 ;  /* 0x0000007484107220 */ /* 0x040fe40000410000 */
[C---:B------:R-:W-:Y:S02]  /*103d0*/  FMUL.FTZ R17, R132.reuse, R117 ;  /* 0x0000007584117220 */ /* 0x040fe40000410000 */
[C---:B------:R-:W-:Y:S02]  /*103e0*/  FMUL.FTZ R24, R132.reuse, R108 ;  /* 0x0000006c84187220 */ /* 0x040fe40000410000 */
[C---:B------:R-:W-:Y:S02]  /*103f0*/  FMUL.FTZ R25, R132.reuse, R109 ;  /* 0x0000006d84197220 */ /* 0x040fe40000410000 */
[C---:B------:R-:W-:Y:S01]  /*10400*/  FMUL.FTZ R32, R132.reuse, R100 ;  /* 0x0000006484207220 */ /* 0x040fe20000410000 */
[----:B------:R-:W4:Y:S01]  /*10410*/  MUFU.EX2 R171, R171 ;  /* 0x000000ab00ab7308 */ /* 0x000f220000000800 */
[----:B------:R-:W-:Y:S02]  /*10420*/  FMUL.FTZ R33, R132, R101 ;  /* 0x0000006584217220 */ /* 0x000fe40000410000 */
[--C-:B------:R-:W-:Y:S02]  /*10430*/  FFMA.FTZ R176, R137, c[0x0][0x2d0], -R152.reuse ;  /* 0x0000b40089b07a23 */ /* 0x100fe40000010898 */
[--C-:B------:R-:W-:Y:S02]  /*10440*/  FFMA.FTZ R177, R142, c[0x0][0x2d0], -R145.reuse ;  /* 0x0000b4008eb17a23 */ /* 0x100fe40000010891 */
[--C-:B------:R-:W-:Y:S02]  /*10450*/  FFMA.FTZ R178, R138, c[0x0][0x2d0], -R145.reuse ;  /* 0x0000b4008ab27a23 */ /* 0x100fe40000010891 */
[--C-:B------:R-:W-:Y:S01]  /*10460*/  FFMA.FTZ R179, R140, c[0x0][0x2d0], -R145.reuse ;  /* 0x0000b4008cb37a23 */ /* 0x100fe20000010891 */
[----:B------:R-:W-:Y:S01]  /*10470*/  MUFU.EX2 R170, R170 ;  /* 0x000000aa00aa7308 */ /* 0x000fe20000000800 */
[----:B------:R-:W-:Y:S01]  /*10480*/  LDSM.16.MT88.4 R140, [R134+0x2900] ;  /* 0x00290000868c783b */ /* 0x000fe20000004200 */
[--C-:B------:R-:W-:Y:S02]  /*10490*/  FFMA.FTZ R180, R136, c[0x0][0x2d0], -R145.reuse ;  /* 0x0000b40088b47a23 */ /* 0x100fe40000010891 */
[C---:B---3--:R-:W-:Y:S02]  /*104a0*/  FMUL.FTZ R6, R3.reuse, R130 ;  /* 0x0000008203067220 */ /* 0x048fe40000410000 */
[C---:B------:R-:W-:Y:S02]  /*104b0*/  FMUL.FTZ R7, R3.reuse, R131 ;  /* 0x0000008303077220 */ /* 0x040fe40000410000 */
[C---:B------:R-:W-:Y:S01]  /*104c0*/  FMUL.FTZ R10, R3.reuse, R126 ;  /* 0x0000007e030a7220 */ /* 0x040fe20000410000 */
[----:B------:R-:W-:Y:S01]  /*104d0*/  LDSM.16.MT88.4 R136, [R133+0x2900] ;  /* 0x002900008588783b */ /* 0x000fe20000004200 */
[----:B------:R-:W3:Y:S01]  /*104e0*/  MUFU.EX2 R167, R167 ;  /* 0x000000a700a77308 */ /* 0x000ee20000000800 */
[C---:B------:R-:W-:Y:S02]  /*104f0*/  FMUL.FTZ R11, R3.reuse, R127 ;  /* 0x0000007f030b7220 */ /* 0x040fe40000410000 */
[----:B------:R-:W-:Y:S01]  /*10500*/  FMUL.FTZ R18, R3, R118 ;  /* 0x0000007603127220 */ /* 0x000fe20000410000 */
[----:B----4-:R-:W-:Y:S01]  /*10510*/  F2FP.BF16.PACK_AB R128, R171, R172 ;  /* 0x000000acab80723e */ /* 0x010fe200000010ff */
[C---:B------:R-:W-:Y:S02]  /*10520*/  FMUL.FTZ R19, R3.reuse, R119 ;  /* 0x0000007703137220 */ /* 0x040fe40000410000 */
[C---:B------:R-:W-:Y:S01]  /*10530*/  FMUL.FTZ R26, R3.reuse, R110 ;  /* 0x0000006e031a7220 */ /* 0x040fe20000410000 */
[----:B------:R-:W-:Y:S01]  /*10540*/  LDSM.16.MT88.4 R116, [R134+0x900] ;  /* 0x000900008674783b */ /* 0x000fe20000004200 */
[C---:B------:R-:W-:Y:S01]  /*10550*/  FMUL.FTZ R27, R3.reuse, R111 ;  /* 0x0000006f031b7220 */ /* 0x040fe20000410000 */
[----:B------:R-:W4:Y:S01]  /*10560*/  MUFU.EX2 R168, R168 ;  /* 0x000000a800a87308 */ /* 0x000f220000000800 */
[C---:B------:R-:W-:Y:S02]  /*10570*/  FMUL.FTZ R34, R3.reuse, R102 ;  /* 0x0000006603227220 */ /* 0x040fe40000410000 */
[----:B------:R-:W-:Y:S02]  /*10580*/  FMUL.FTZ R35, R3, R103 ;  /* 0x0000006703237220 */ /* 0x000fe40000410000 */
[--C-:B------:R-:W-:Y:S01]  /*10590*/  FFMA.FTZ R181, R161, c[0x0][0x2d0], -R152.reuse ;  /* 0x0000b400a1b57a23 */ /* 0x100fe20000010898 */
[----:B------:R-:W-:Y:S01]  /*105a0*/  LDSM.16.MT88.4 R108, [R164+0x2100] ;  /* 0x00210000a46c783b */ /* 0x000fe20000004200 */
[--C-:B------:R-:W-:Y:S02]  /*105b0*/  FFMA.FTZ R182, R157, c[0x0][0x2d0], -R152.reuse ;  /* 0x0000b4009db67a23 */ /* 0x100fe40000010898 */
[--C-:B------:R-:W-:Y:S01]  /*105c0*/  FFMA.FTZ R183, R159, c[0x0][0x2d0], -R152.reuse ;  /* 0x0000b4009fb77a23 */ /* 0x100fe20000010898 */
[----:B------:R-:W-:Y:S01]  /*105d0*/  MUFU.EX2 R166, R166 ;  /* 0x000000a600a67308 */ /* 0x000fe20000000800 */
[--C-:B------:R-:W-:Y:S02]  /*105e0*/  FFMA.FTZ R226, R155, c[0x0][0x2d0], -R152.reuse ;  /* 0x0000b4009be27a23 */ /* 0x100fe40000010898 */
[--C-:B------:R-:W-:Y:S01]  /*105f0*/  FFMA.FTZ R195, R158, c[0x0][0x2d0], -R145.reuse ;  /* 0x0000b4009ec37a23 */ /* 0x100fe20000010891 */
[----:B---3--:R-:W-:Y:S01]  /*10600*/  F2FP.BF16.PACK_AB R130, R167, R170 ;  /* 0x000000aaa782723e */ /* 0x008fe200000010ff */
[----:B------:R-:W-:Y:S01]  /*10610*/  LDSM.16.MT88.4 R100, [R134+0x2100] ;  /* 0x002100008664783b */ /* 0x000fe20000004200 */
[--C-:B------:R-:W-:Y:S02]  /*10620*/  FFMA.FTZ R232, R156, c[0x0][0x2d0], -R145.reuse ;  /* 0x0000b4009ce87a23 */ /* 0x100fe40000010891 */
[--C-:B------:R-:W-:Y:S02]  /*10630*/  FFMA.FTZ R233, R160, c[0x0][0x2d0], -R145.reuse ;  /* 0x0000b400a0e97a23 */ /* 0x100fe40000010891 */
[----:B------:R-:W3:Y:S01]  /*10640*/  MUFU.EX2 R165, R165 ;  /* 0x000000a500a57308 */ /* 0x000ee20000000800 */
[--C-:B------:R-:W-:Y:S02]  /*10650*/  FFMA.FTZ R234, R154, c[0x0][0x2d0], -R145.reuse ;  /* 0x0000b4009aea7a23 */ /* 0x100fe40000010891 */
[----:B------:R-:W-:Y:S01]  /*10660*/  LDSM.16.MT88.4 R124, [R164+0x2900] ;  /* 0x00290000a47c783b */ /* 0x000fe20000004200 */
[----:B----4-:R-:W-:Y:S01]  /*10670*/  F2FP.BF16.PACK_AB R129, R168, R169 ;  /* 0x000000a9a881723e */ /* 0x010fe200000010ff */
[--C-:B------:R-:W-:Y:S02]  /*10680*/  FFMA.FTZ R235, R153, c[0x0][0x2d0], -R152.reuse ;  /* 0x0000b40099eb7a23 */ /* 0x100fe40000010898 */
[--C-:B------:R-:W-:Y:S02]  /*10690*/  FFMA.FTZ R236, R151, c[0x0][0x2d0], -R152.reuse ;  /* 0x0000b40097ec7a23 */ /* 0x100fe40000010898 */
[--C-:B------:R-:W-:Y:S01]  /*106a0*/  FFMA.FTZ R237, R149, c[0x0][0x2d0], -R152.reuse ;  /* 0x0000b40095ed7a23 */ /* 0x100fe20000010898 */
[----:B------:R-:W-:Y:S01]  /*106b0*/  MUFU.EX2 R173, R173 ;  /* 0x000000ad00ad7308 */ /* 0x000fe20000000800 */
[----:B------:R-:W-:Y:S01]  /*106c0*/  LDSM.16.MT88.4 R156, [R135+0x3900] ;  /* 0x00390000879c783b */ /* 0x000fe20000004200 */
[--C-:B------:R-:W-:Y:S02]  /*106d0*/  FFMA.FTZ R239, R150, c[0x0][0x2d0], -R145.reuse ;  /* 0x0000b40096ef7a23 */ /* 0x100fe40000010891 */
[--C-:B------:R-:W-:Y:S02]  /*106e0*/  FFMA.FTZ R240, R148, c[0x0][0x2d0], -R145.reuse ;  /* 0x0000b40094f07a23 */ /* 0x100fe40000010891 */
[--C-:B------:R-:W-:Y:S02]  /*106f0*/  FFMA.FTZ R241, R146, c[0x0][0x2d0], -R145.reuse ;  /* 0x0000b40092f17a23 */ /* 0x100fe40000010891 */
[----:B------:R-:W-:Y:S01]  /*10700*/  FFMA.FTZ R152, R147, c[0x0][0x2d0], -R152 ;  /* 0x0000b40093987a23 */ /* 0x000fe20000010898 */
[----:B------:R-:W-:Y:S01]  /*10710*/  LDSM.16.MT88.4 R148, [R133+0x3900] ;  /* 0x003900008594783b */ /* 0x000fe20000004200 */
[----:B------:R-:W-:Y:S01]  /*10720*/  FFMA.FTZ R145, R144, c[0x0][0x2d0], -R145 ;  /* 0x0000b40090917a23 */ /* 0x000fe20000010891 */
[----:B------:R-:W4:Y:S01]  /*10730*/  MUFU.EX2 R174, R174 ;  /* 0x000000ae00ae7308 */ /* 0x000f220000000800 */
[----:B------:R-:W-:Y:S01]  /*10740*/  FMUL.FTZ R38, R3, R38 ;  /* 0x0000002603267220 */ /* 0x000fe20000410000 */
[----:B---3--:R-:W-:Y:S01]  /*10750*/  F2FP.BF16.PACK_AB R131, R165, R166 ;  /* 0x000000a6a583723e */ /* 0x008fe200000010ff */
[C---:B------:R-:W-:Y:S03]  /*10760*/  FMUL.FTZ R36, R132.reuse, R36 ;  /* 0x0000002484247220 */ /* 0x040fe60000410000 */
[----:B------:R-:W-:Y:S01]  /*10770*/  LDSM.16.MT88.4 R160, [R164+0x5900] ;  /* 0x00590000a4a0783b */ /* 0x000fe20000004200 */
[C---:B------:R-:W-:Y:S02]  /*10780*/  FMUL.FTZ R39, R3.reuse, R39 ;  /* 0x0000002703277220 */ /* 0x040fe40000410000 */
[C---:B------:R-:W-:Y:S01]  /*10790*/  FMUL.FTZ R37, R132.reuse, R37 ;  /* 0x0000002584257220 */ /* 0x040fe20000410000 */
[C---:B------:R-:W-:Y:S01]  /*107a0*/  HMMA.16816.F32.BF16 R4, R128.reuse, R12, R4 ;  /* 0x0000000c8004723c */ /* 0x040fe20000041804 */
[----:B------:R3:W-:Y:S04]  /*107b0*/  MUFU.EX2 R238, R152 ;  /* 0x0000009800ee7308 */ /* 0x0007e80000000800 */
[C---:B------:R-:W-:Y:S02]  /*107c0*/  FMUL.FTZ R42, R3.reuse, R42 ;  /* 0x0000002a032a7220 */ /* 0x040fe40000410000 */
[C---:B------:R-:W-:Y:S01]  /*107d0*/  FMUL.FTZ R12, R132.reuse, R120 ;  /* 0x00000078840c7220 */ /* 0x040fe20000410000 */
[C---:B------:R-:W-:Y:S03]  /*107e0*/  HMMA.16816.F32.BF16 R8, R128.reuse, R14, R8 ;  /* 0x0000000e8008723c */ /* 0x040fe60000041808 */
[----:B------:R5:W-:Y:S01]  /*107f0*/  MUFU.EX2 R242, R145 ;  /* 0x0000009100f27308 */ /* 0x000be20000000800 */
[C---:B------:R-:W-:Y:S02]  /*10800*/  FMUL.FTZ R13, R132.reuse, R121 ;  /* 0x00000079840d7220 */ /* 0x040fe40000410000 */
[C---:B------:R-:W-:Y:S02]  /*10810*/  FMUL.FTZ R43, R3.reuse, R43 ;  /* 0x0000002b032b7220 */ /* 0x040fe40000410000 */
[C---:B------:R-:W-:Y:S04]  /*10820*/  FMUL.FTZ R14, R3.reuse, R122 ;  /* 0x0000007a030e7220 */ /* 0x040fe80000410000 */
[C---:B------:R-:W-:Y:S01]  /*10830*/  FMUL.FTZ R15, R3.reuse, R123 ;  /* 0x0000007b030f7220 */ /* 0x040fe20000410000 */
[----:B------:R-:W-:Y:S01]  /*10840*/  MUFU.EX2 R175, R175 ;  /* 0x000000af00af7308 */ /* 0x000fe20000000800 */
[----:B------:R-:W4:Y:S01]  /*10850*/  LDSM.16.MT88.4 R120, [R135+0x100] ;  /* 0x000100008778783b */ /* 0x000f220000004200 */
[C---:B------:R-:W-:Y:S02]  /*10860*/  FMUL.FTZ R46, R3.reuse, R46 ;  /* 0x0000002e032e7220 */ /* 0x040fe40000410000 */
[C---:B------:R-:W-:Y:S02]  /*10870*/  FMUL.FTZ R40, R132.reuse, R40 ;  /* 0x0000002884287220 */ /* 0x040fe40000410000 */
[C---:B--2---:R-:W-:Y:S03]  /*10880*/  HMMA.16816.F32.BF16 R12, R128.reuse, R20, R12 ;  /* 0x00000014800c723c */ /* 0x044fe6000004180c */
[----:B---3--:R-:W-:Y:S01]  /*10890*/  LDSM.16.MT88.4 R152, [R134+0x3900] ;  /* 0x003900008698783b */ /* 0x008fe20000004200 */
[C---:B------:R-:W-:Y:S01]  /*108a0*/  FMUL.FTZ R47, R3.reuse, R47 ;  /* 0x0000002f032f7220 */ /* 0x040fe20000410000 */
[----:B------:R-:W-:Y:S01]  /*108b0*/  MUFU.EX2 R176, R176 ;  /* 0x000000b000b07308 */ /* 0x000fe20000000800 */
[C---:B------:R-:W-:Y:S02]  /*108c0*/  FMUL.FTZ R41, R132.reuse, R41 ;  /* 0x0000002984297220 */ /* 0x040fe40000410000 */
[C---:B------:R-:W-:Y:S03]  /*108d0*/  HMMA.16816.F32.BF16 R16, R128.reuse, R22, R16 ;  /* 0x000000168010723c */ /* 0x040fe60000041810 */
[----:B-----5:R-:W-:Y:S01]  /*108e0*/  LDSM.16.MT88.4 R144, [R164+0x3900] ;  /* 0x00390000a490783b */ /* 0x020fe20000004200 */
[C---:B------:R-:W-:Y:S02]  /*108f0*/  FMUL.FTZ R20, R132.reuse, R112 ;  /* 0x0000007084147220 */ /* 0x040fe40000410000 */
[C---:B------:R-:W-:Y:S01]  /*10900*/  FMUL.FTZ R21, R132.reuse, R113 ;  /* 0x0000007184157220 */ /* 0x040fe20000410000 */
[----:B------:R-:W-:Y:S01]  /*10910*/  MUFU.EX2 R177, R177 ;  /* 0x000000b100b17308 */ /* 0x000fe20000000800 */
[C---:B------:R-:W-:Y:S04]  /*10920*/  FMUL.FTZ R22, R3.reuse, R114 ;  /* 0x0000007203167220 */ /* 0x040fe80000410000 */
[C---:B------:R-:W-:Y:S02]  /*10930*/  FMUL.FTZ R23, R3.reuse, R115 ;  /* 0x0000007303177220 */ /* 0x040fe40000410000 */
[----:B------:R-:W-:Y:S01]  /*10940*/  LDSM.16.MT88.4 R112, [R164+0x900] ;  /* 0x00090000a470783b */ /* 0x000fe20000004200 */
[C---:B------:R-:W-:Y:S02]  /*10950*/  FMUL.FTZ R50, R3.reuse, R50 ;  /* 0x0000003203327220 */ /* 0x040fe40000410000 */
[C---:B------:R-:W-:Y:S01]  /*10960*/  FMUL.FTZ R44, R132.reuse, R44 ;  /* 0x0000002c842c7220 */ /* 0x040fe20000410000 */
[----:B------:R-:W2:Y:S01]  /*10970*/  MUFU.EX2 R178, R178 ;  /* 0x000000b200b27308 */ /* 0x000ea20000000800 */
[C---:B-1----:R-:W-:Y:S03]  /*10980*/  HMMA.16816.F32.BF16 R20, R128.reuse, R28, R20 ;  /* 0x0000001c8014723c */ /* 0x042fe60000041814 */
        /* <DEDUP_REMOVED lines=8> */
[----:B------:R-:W1:Y:S01]  /*10a10*/  MUFU.EX2 R180, R180 ;  /* 0x000000b400b47308 */ /* 0x000e620000000800 */
[C---:B------:R-:W-:Y:S02]  /*10a20*/  FMUL.FTZ R31, R3.reuse, R107 ;  /* 0x0000006b031f7220 */ /* 0x040fe40000410000 */
[----:B------:R-:W3:Y:S01]  /*10a30*/  LDSM.16.MT88.4 R104, [R133+0x2100] ;  /* 0x002100008568783b */ /* 0x000ee20000004200 */
        /* <DEDUP_REMOVED lines=12> */
[C---:B------:R-:W-:Y:S04]  /*10b00*/  HMMA.16816.F32.BF16 R36, R128.reuse, R108, R36 ;  /* 0x0000006c8024723c */ /* 0x040fe80000041824 */
[C---:B------:R-:W-:Y:S02]  /*10b10*/  FMUL.FTZ R56, R132.reuse, R56 ;  /* 0x0000003884387220 */ /* 0x040fe40000410000 */
[C---:B------:R-:W-:Y:S01]  /*10b20*/  FMUL.FTZ R62, R3.reuse, R62 ;  /* 0x0000003e033e7220 */ /* 0x040fe20000410000 */
[----:B------:R-:W-:Y:S01]  /*10b30*/  MUFU.EX2 R183, R183 ;  /* 0x000000b700b77308 */ /* 0x000fe20000000800 */
[C---:B------:R-:W-:Y:S01]  /*10b40*/  HMMA.16816.F32.BF16 R40, R128.reuse, R110, R40 ;  /* 0x0000006e8028723c */ /* 0x040fe20000041828 */
[----:B------:R-:W4:Y:S03]  /*10b50*/  LDSM.16.MT88.4 R108, [R135+0x2100] ;  /* 0x00210000876c783b */ /* 0x000f260000004200 */
        /* <DEDUP_REMOVED lines=9> */
[----:B------:R-:W3:Y:S01]  /*10bf0*/  LDSM.16.MT88.4 R104, [R164+0x4100] ;  /* 0x00410000a468783b */ /* 0x000ee20000004200 */
        /* <DEDUP_REMOVED lines=8> */
[----:B------:R-:W5:Y:S03]  /*10c80*/  LDSM.16.MT88.4 R100, [R133+0x4100] ;  /* 0x004100008564783b */ /* 0x000f660000004200 */
[C---:B------:R-:W-:Y:S02]  /*10c90*/  FMUL.FTZ R68, R132.reuse, R68 ;  /* 0x0000004484447220 */ /* 0x040fe40000410000 */
[C---:B------:R-:W-:Y:S01]  /*10ca0*/  FMUL.FTZ R74, R3.reuse, R74 ;  /* 0x0000004a034a7220 */ /* 0x040fe20000410000 */
[----:B------:R-:W-:Y:S01]  /*10cb0*/  MUFU.EX2 R233, R233 ;  /* 0x000000e900e97308 */ /* 0x000fe20000000800 */
[C---:B----4-:R-:W-:Y:S04]  /*10cc0*/  HMMA.16816.F32.BF16 R60, R128.reuse, R108, R60 ;  /* 0x0000006c803c723c */ /* 0x050fe8000004183c */
[C---:B------:R-:W-:Y:S02]  /*10cd0*/  FMUL.FTZ R69, R132.reuse, R69 ;  /* 0x0000004584457220 */ /* 0x040fe40000410000 */
[C---:B------:R-:W-:Y:S02]  /*10ce0*/  FMUL.FTZ R75, R3.reuse, R75 ;  /* 0x0000004b034b7220 */ /* 0x040fe40000410000 */
[C---:B------:R-:W-:Y:S01]  /*10cf0*/  HMMA.16816.F32.BF16 R64, R128.reuse, R110, R64 ;  /* 0x0000006e8040723c */ /* 0x040fe20000041840 */
[----:B------:R-:W4:Y:S01]  /*10d00*/  LDSM.16.MT88.4 R108, [R134+0x4100] ;  /* 0x00410000866c783b */ /* 0x000f220000004200 */
[----:B------:R-:W-:Y:S02]  /*10d10*/  MUFU.EX2 R234, R234 ;  /* 0x000000ea00ea7308 */ /* 0x000fe40000000800 */
        /* <DEDUP_REMOVED lines=12> */
[----:B------:R-:W1:Y:S01]  /*10de0*/  MUFU.EX2 R236, R236 ;  /* 0x000000ec00ec7308 */ /* 0x000e620000000800 */
[C---:B------:R-:W-:Y:S04]  /*10df0*/  FMUL.FTZ R83, R3.reuse, R83 ;  /* 0x0000005303537220 */ /* 0x040fe80000410000 */
[C---:B------:R-:W-:Y:S01]  /*10e00*/  FMUL.FTZ R85, R132.reuse, R85 ;  /* 0x0000005584557220 */ /* 0x040fe20000410000 */
[C---:B-----5:R-:W-:Y:S03]  /*10e10*/  HMMA.16816.F32.BF16 R76, R128.reuse, R100, R76 ;  /* 0x00000064804c723c */ /* 0x060fe6000004184c */
[C---:B------:R-:W-:Y:S01]  /*10e20*/  FMUL.FTZ R80, R132.reuse, R80 ;  /* 0x0000005084507220 */ /* 0x040fe20000410000 */
[----:B------:R-:W-:Y:S01]  /*10e30*/  MUFU.EX2 R237, R237 ;  /* 0x000000ed00ed7308 */ /* 0x000fe20000000800 */
[----:B------:R-:W-:Y:S02]  /*10e40*/  FMUL.FTZ R81, R132, R81 ;  /* 0x0000005184517220 */ /* 0x000fe40000410000 */
[C---:B------:R-:W-:Y:S01]  /*10e50*/  FMUL.FTZ R86, R3.reuse, R86 ;  /* 0x0000005603567220 */ /* 0x040fe20000410000 */
[----:B------:R-:W-:Y:S01]  /*10e60*/  F2FP.BF16.PACK_AB R100, R174, R173 ;  /* 0x000000adae64723e */ /* 0x000fe200000010ff */
[----:B------:R-:W-:Y:S03]  /*10e70*/  FMUL.FTZ R88, R132, R88 ;  /* 0x0000005884587220 */ /* 0x000fe60000410000 */
[C---:B------:R-:W-:Y:S02]  /*10e80*/  HMMA.16816.F32.BF16 R80, R128.reuse, R102, R80 ;  /* 0x000000668050723c */ /* 0x040fe40000041850 */
[----:B------:R-:W-:Y:S01]  /*10e90*/  MUFU.EX2 R239, R239 ;  /* 0x000000ef00ef7308 */ /* 0x000fe20000000800 */
[C---:B------:R-:W-:Y:S01]  /*10ea0*/  FMUL.FTZ R87, R3.reuse, R87 ;  /* 0x0000005703577220 */ /* 0x040fe20000410000 */
[----:B--2---:R-:W-:Y:S01]  /*10eb0*/  F2FP.BF16.PACK_AB R101, R178, R177 ;  /* 0x000000b1b265723e */ /* 0x004fe200000010ff */
[----:B------:R-:W-:Y:S02]  /*10ec0*/  FMUL.FTZ R89, R132, R89 ;  /* 0x0000005984597220 */ /* 0x000fe40000410000 */
[C---:B------:R-:W-:Y:S01]  /*10ed0*/  FMUL.FTZ R90, R3.reuse, R90 ;  /* 0x0000005a035a7220 */ /* 0x040fe20000410000 */
[----:B------:R-:W-:Y:S01]  /*10ee0*/  F2FP.BF16.PACK_AB R102, R176, R175 ;  /* 0x000000afb066723e */ /* 0x000fe200000010ff */
[----:B------:R-:W-:Y:S01]  /*10ef0*/  FMUL.FTZ R92, R132, R92 ;  /* 0x0000005c845c7220 */ /* 0x000fe20000410000 */
[C---:B----4-:R-:W-:Y:S02]  /*10f00*/  HMMA.16816.F32.BF16 R84, R128.reuse, R108, R84 ;  /* 0x0000006c8054723c */ /* 0x050fe40000041854 */
[----:B------:R-:W2:Y:S01]  /*10f10*/  MUFU.EX2 R240, R240 ;  /* 0x000000f000f07308 */ /* 0x000ea20000000800 */
[C---:B------:R-:W-:Y:S01]  /*10f20*/  FMUL.FTZ R91, R3.reuse, R91 ;  /* 0x0000005b035b7220 */ /* 0x040fe20000410000 */
[----:B-1----:R-:W-:Y:S01]  /*10f30*/  F2FP.BF16.PACK_AB R103, R180, R179 ;  /* 0x000000b3b467723e */ /* 0x002fe200000010ff */
[C---:B------:R-:W-:Y:S02]  /*10f40*/  FMUL.FTZ R93, R132.reuse, R93 ;  /* 0x0000005d845d7220 */ /* 0x040fe40000410000 */
[C---:B------:R-:W-:Y:S02]  /*10f50*/  FMUL.FTZ R94, R3.reuse, R94 ;  /* 0x0000005e035e7220 */ /* 0x040fe40000410000 */
[C---:B------:R-:W-:Y:S01]  /*10f60*/  FMUL.FTZ R96, R132.reuse, R96 ;  /* 0x0000006084607220 */ /* 0x040fe20000410000 */
[C---:B------:R-:W-:Y:S01]  /*10f70*/  HMMA.16816.F32.BF16 R88, R128.reuse, R110, R88 ;  /* 0x0000006e8058723c */ /* 0x040fe20000041858 */
[----:B------:R-:W1:Y:S01]  /*10f80*/  LDSM.16.MT88.4 R108, [R133+0x900] ;  /* 0x00090000856c783b */ /* 0x000e620000004200 */
[----:B------:R-:W4:Y:S01]  /*10f90*/  MUFU.EX2 R241, R241 ;  /* 0x000000f100f17308 */ /* 0x000f220000000800 */
[C---:B------:R-:W-:Y:S02]  /*10fa0*/  FMUL.FTZ R95, R3.reuse, R95 ;  /* 0x0000005f035f7220 */ /* 0x040fe40000410000 */
[C---:B------:R-:W-:Y:S02]  /*10fb0*/  FMUL.FTZ R97, R132.reuse, R97 ;  /* 0x0000006184617220 */ /* 0x040fe40000410000 */
[C---:B------:R-:W-:Y:S02]  /*10fc0*/  FMUL.FTZ R98, R3.reuse, R98 ;  /* 0x0000006203627220 */ /* 0x040fe40000410000 */
[C---:B------:R-:W-:Y:S01]  /*10fd0*/  FMUL.FTZ R99, R3.reuse, R99 ;  /* 0x0000006303637220 */ /* 0x040fe20000410000 */
[C---:B---3--:R-:W-:Y:S03]  /*10fe0*/  HMMA.16816.F32.BF16 R92, R128.reuse, R104, R92 ;  /* 0x00000068805c723c */ /* 0x048fe6000004185c */
[----:B------:R-:W-:Y:S02]  /*10ff0*/  FFMA.FTZ R169, R3, R222, R169 ;  /* 0x000000de03a97223 */ /* 0x000fe400000100a9 */
[----:B------:R-:W-:Y:S02]  /*11000*/  FFMA.FTZ R172, R132, R223, R172 ;  /* 0x000000df84ac7223 */ /* 0x000fe400000100ac */
[----:B------:R-:W-:Y:S01]  /*11010*/  FADD.FTZ R169, R168, R169 ;  /* 0x000000a9a8a97221 */ /* 0x000fe20000010000 */
[----:B------:R-:W-:Y:S01]  /*11020*/  HMMA.16816.F32.BF16 R96, R128, R106, R96 ;  /* 0x0000006a8060723c */ /* 0x000fe20000041860 */
[----:B------:R-:W3:Y:S03]  /*11030*/  LDSM.16.MT88.4 R104, [R135+0x2900] ;  /* 0x002900008768783b */ /* 0x000ee60000004200 */
[----:B------:R-:W-:Y:S04]  /*11040*/  FADD.FTZ R171, R171, R172 ;  /* 0x000000acabab7221 */ /* 0x000fe80000010000 */
[C---:B------:R-:W-:Y:S05]  /*11050*/  HMMA.16816.F32.BF16 R4, R100.reuse, R112, R4 ;  /* 0x000000706404723c */ /* 0x040fea0000041804 */
[----:B------:R-:W-:Y:S03]  /*11060*/  FADD.FTZ R170, R170, R171 ;  /* 0x000000abaaaa7221 */ /* 0x000fe60000010000 */
[C---:B------:R-:W-:Y:S01]  /*11070*/  HMMA.16816.F32.BF16 R8, R100.reuse, R114, R8 ;  /* 0x000000726408723c */ /* 0x040fe20000041808 */
[----:B------:R-:W-:Y:S03]  /*11080*/  LDSM.16.MT88.4 R112, [R133+0x4900] ;  /* 0x004900008570783b */ /* 0x000fe60000004200 */
[----:B------:R-:W-:Y:S04]  /*11090*/  FADD.FTZ R170, R167, R170 ;  /* 0x000000aaa7aa7221 */ /* 0x000fe80000010000 */
[C---:B-1----:R-:W-:Y:S04]  /*110a0*/  HMMA.16816.F32.BF16 R12, R100.reuse, R108, R12 ;  /* 0x0000006c640c723c */ /* 0x042fe8000004180c */
[----:B------:R-:W-:Y:S04]  /*110b0*/  FADD.FTZ R173, R173, R170 ;  /* 0x000000aaadad7221 */ /* 0x000fe80000010000 */
[C---:B------:R-:W-:Y:S01]  /*110c0*/  HMMA.16816.F32.BF16 R16, R100.reuse, R110, R16 ;  /* 0x0000006e6410723c */ /* 0x040fe20000041810 */
[----:B------:R-:W1:Y:S03]  /*110d0*/  LDSM.16.MT88.4 R108, [R164+0x4900] ;  /* 0x00490000a46c783b */ /* 0x000e660000004200 */
[----:B------:R-:W-:Y:S04]  /*110e0*/  FADD.FTZ R174, R174, R173 ;  /* 0x000000adaeae7221 */ /* 0x000fe80000010000 */
[C---:B------:R-:W-:Y:S04]  /*110f0*/  HMMA.16816.F32.BF16 R20, R100.reuse, R116, R20 ;  /* 0x000000746414723c */ /* 0x040fe80000041814 */
[----:B------:R-:W-:Y:S04]  /*11100*/  FADD.FTZ R175, R175, R174 ;  /* 0x000000aeafaf7221 */ /* 0x000fe80000010000 */
[C---:B------:R-:W-:Y:S01]  /*11110*/  HMMA.16816.F32.BF16 R24, R100.reuse, R118, R24 ;  /* 0x000000766418723c */ /* 0x040fe20000041818 */
[----:B------:R-:W5:Y:S03]  /*11120*/  LDSM.16.MT88.4 R116, [R134+0x4900] ;  /* 0x004900008674783b */ /* 0x000f660000004200 */
[----:B------:R-:W-:Y:S04]  /*11130*/  FADD.FTZ R176, R176, R175 ;  /* 0x000000afb0b07221 */ /* 0x000fe80000010000 */
[C---:B------:R-:W-:Y:S08]  /*11140*/  HMMA.16816.F32.BF16 R28, R100.reuse, R120, R28 ;  /* 0x00000078641c723c */ /* 0x040ff0000004181c */
[C---:B------:R-:W-:Y:S01]  /*11150*/  HMMA.16816.F32.BF16 R32, R100.reuse, R122, R32 ;  /* 0x0000007a6420723c */ /* 0x040fe20000041820 */
[----:B------:R-:W-:Y:S07]  /*11160*/  LDSM.16.MT88.4 R120, [R135+0x1100] ;  /* 0x001100008778783b */ /* 0x000fee0000004200 */
[C---:B------:R-:W-:Y:S08]  /*11170*/  HMMA.16816.F32.BF16 R36, R100.reuse, R124, R36 ;  /* 0x0000007c6424723c */ /* 0x040ff00000041824 */
[C---:B------:R-:W-:Y:S01]  /*11180*/  HMMA.16816.F32.BF16 R40, R100.reuse, R126, R40 ;  /* 0x0000007e6428723c */ /* 0x040fe20000041828 */
[----:B------:R-:W-:Y:S07]  /*11190*/  LDSM.16.MT88.4 R124, [R133+0x3100] ;  /* 0x00310000857c783b */ /* 0x000fee0000004200 */
[C---:B------:R-:W-:Y:S07]  /*111a0*/  HMMA.16816.F32.BF16 R44, R100.reuse, R136, R44 ;  /* 0x00000088642c723c */ /* 0x040fee000004182c */
[----:B------:R-:W-:Y:S01]  /*111b0*/  F2FP.BF16.PACK_AB R136, R236, R235 ;  /* 0x000000ebec88723e */ /* 0x000fe200000010ff */
[C---:B------:R-:W-:Y:S04]  /*111c0*/  HMMA.16816.F32.BF16 R48, R100.reuse, R138, R48 ;  /* 0x0000008a6430723c */ /* 0x040fe80000041830 */
[----:B--2---:R-:W-:Y:S03]  /*111d0*/  F2FP.BF16.PACK_AB R137, R240, R239 ;  /* 0x000000eff089723e */ /* 0x004fe600000010ff */
[----:B------:R-:W-:Y:S01]  /*111e0*/  F2FP.BF16.PACK_AB R138, R238, R237 ;  /* 0x000000edee8a723e */ /* 0x000fe200000010ff */
[C---:B------:R-:W-:Y:S04]  /*111f0*/  HMMA.16816.F32.BF16 R52, R100.reuse, R140, R52 ;  /* 0x0000008c6434723c */ /* 0x040fe80000041834 */
[----:B----4-:R-:W-:Y:S04]  /*11200*/  F2FP.BF16.PACK_AB R139, R242, R241 ;  /* 0x000000f1f28b723e */ /* 0x010fe800000010ff */
        /* <DEDUP_REMOVED lines=11> */
[C---:B-----5:R-:W-:Y:S08]  /*112c0*/  HMMA.16816.F32.BF16 R84, R100.reuse, R116, R84 ;  /* 0x000000746454723c */ /* 0x060ff00000041854 */
        /* <DEDUP_REMOVED lines=51> */
[----:B------:R1:W3:Y:S07]  /*11600*/  LDSM.16.MT88.4 R4, [R133+0x5900] ;  /* 0x005900008504783b */ /* 0x0002ee0000004200 */
[C---:B------:R-:W-:Y:S01]  /*11610*/  HMMA.16816.F32.BF16 R124, R136.reuse, R126, R8 ;  /* 0x0000007e887c723c */ /* 0x040fe20000041808 */
[----:B------:R-:W5:Y:S07]  /*11620*/  LDSM.16.MT88.4 R8, [R134+0x5900] ;  /* 0x005900008608783b */ /* 0x000f6e0000004200 */
[C---:B----4-:R-:W-:Y:S01]  /*11630*/  HMMA.16816.F32.BF16 R120, R136.reuse, R116, R12 ;  /* 0x000000748878723c */ /* 0x050fe2000004180c */
[----:B------:R-:W4:Y:S07]  /*11640*/  LDSM.16.MT88.4 R12, [R135+0x5900] ;  /* 0x00590000870c783b */ /* 0x000f2e0000004200 */
[C---:B------:R-:W-:Y:S04]  /*11650*/  HMMA.16816.F32.BF16 R116, R136.reuse, R118, R16 ;  /* 0x000000768874723c */ /* 0x040fe80000041810 */
[----:B-1----:R-:W-:Y:S03]  /*11660*/  MOV R133, R2 ;  /* 0x0000000200857202 */ /* 0x002fe60000000f00 */
[----:B------:R-:W-:Y:S01]  /*11670*/  FADD.FTZ R16, R166, R169 ;  /* 0x000000a9a6107221 */ /* 0x000fe20000010000 */
[C---:B--2---:R-:W-:Y:S04]  /*11680*/  HMMA.16816.F32.BF16 R112, R136.reuse, R104, R20 ;  /* 0x000000688870723c */ /* 0x044fe80000041814 */
        /* <DEDUP_REMOVED lines=12> */
[----:B------:R-:W-:Y:S01]  /*11750*/  FADD.FTZ R232, R232, R195 ;  /* 0x000000c3e8e87221 */ /* 0x000fe20000010000 */
[----:B------:R-:W-:Y:S03]  /*11760*/  IADD3 R195, R227, -0x1, RZ ;  /* 0xffffffffe3c37810 */ /* 0x000fe60007ffe0ff */
        /* <DEDUP_REMOVED lines=13> */
[C---:B---3--:R-:W-:Y:S07]  /*11840*/  HMMA.16816.F32.BF16 R76, R136.reuse, R4, R76 ;  /* 0x00000004884c723c */ /* 0x048fee000004184c */
[----:B------:R-:W-:Y:S01]  /*11850*/  @P0 IMAD R4, R221, 0x3000, R208 ;  /* 0x00003000dd040824 */ /* 0x000fe200078e02d0 */
[C---:B------:R-:W-:Y:S04]  /*11860*/  HMMA.16816.F32.BF16 R80, R136.reuse, R6, R80 ;  /* 0x000000068850723c */ /* 0x040fe80000041850 */
[----:B------:R-:W-:Y:S04]  /*11870*/  @P0 SHF.L.U32 R3, R4, 0x1, RZ ;  /* 0x0000000104030819 */ /* 0x000fe800000006ff */
[C---:B-----5:R-:W-:Y:S01]  /*11880*/  HMMA.16816.F32.BF16 R84, R136.reuse, R8, R84 ;  /* 0x000000088854723c */ /* 0x060fe20000041854 */
[----:B------:R-:W-:Y:S01]  /*11890*/  @!PT LDS RZ, [RZ] ;  /* 0x00000000fffff984 */ /* 0x000fe20000000800 */
[----:B------:R-:W-:Y:S01]  /*118a0*/  @!PT LDS RZ, [RZ] ;  /* 0x00000000fffff984 */ /* 0x000fe20000000800 */
[----:B------:R-:W-:Y:S01]  /*118b0*/  @!PT LDS RZ, [RZ] ;  /* 0x00000000fffff984 */ /* 0x000fe20000000800 */
[----:B------:R1:W-:Y:S07]  /*118c0*/  @P0 LDGSTS.E.BYPASS.LTC128B.128 [R3+0xc100], [R230.64], !P4 ;  /* 0x0c100000e6030fae */ /* 0x0003ee000e101d46 */
[C---:B------:R-:W-:Y:S01]  /*118d0*/  HMMA.16816.F32.BF16 R88, R136.reuse, R10, R88 ;  /* 0x0000000a8858723c */ /* 0x040fe20000041858 */
[----:B------:R1:W-:Y:S07]  /*118e0*/  @P0 LDGSTS.E.BYPASS.LTC128B.128 [R3+0xe100], [R230.64+0x80], !P6 ;  /* 0x0e100080e6030fae */ /* 0x0003ee000f101d46 */
[C---:B----4-:R-:W-:Y:S01]  /*118f0*/  HMMA.16816.F32.BF16 R92, R136.reuse, R12, R92 ;  /* 0x0000000c885c723c */ /* 0x050fe2000004185c */
[----:B------:R1:W-:Y:S07]  /*11900*/  @P0 LDGSTS.E.BYPASS.LTC128B.128 [R3+0x10100], [R230.64+0x100], !P5 ;  /* 0x10100100e6030fae */ /* 0x0003ee000e901d46 */
[----:B------:R-:W-:Y:S01]  /*11910*/  HMMA.16816.F32.BF16 R96, R136, R14, R96 ;  /* 0x0000000e8860723c */ /* 0x000fe20000041860 */
[----:B------:R1:W-:Y:S08]  /*11920*/  @P0 LDGSTS.E.BYPASS.LTC128B.128 [R3+0xd100], [R228.64], !P4 ;  /* 0x0d100000e4030fae */ /* 0x0003f0000e101d46 */
[----:B------:R1:W-:Y:S08]  /*11930*/  @P0 LDGSTS.E.BYPASS.LTC128B.128 [R3+0xf100], [R228.64+0x80], !P6 ;  /* 0x0f100080e4030fae */ /* 0x0003f0000f101d46 */
[----:B------:R1:W-:Y:S01]  /*11940*/  @P0 LDGSTS.E.BYPASS.LTC128B.128 [R3+0x11100], [R228.64+0x100], !P5 ;  /* 0x11100100e4030fae */ /* 0x0003e2000e901d46 */
[C---:B------:R-:W-:Y:S02]  /*11950*/  ISETP.GE.AND P0, PT, R185.reuse, 0x1, PT ;  /* 0x00000001b900780c */ /* 0x040fe40003f06270 */
[----:B------:R-:W-:Y:S04]  /*11960*/  IADD3 R185, R185, 0x1, RZ ;  /* 0x00000001b9b97810 */ /* 0x000fe80007ffe0ff */
[----:B------:R-:W-:Y:S01]  /*11970*/  SEL R185, R185, RZ, !P0 ;  /* 0x000000ffb9b97207 */ /* 0x000fe20004000000 */
[----:B------:R-:W0:Y:S01]  /*11980*/  LDGDEPBAR ;  /* 0x00000000000079af */ /* 0x000e220000000000 */
[----:B------:R-:W-:Y:S02]  /*11990*/  ISETP.GT.AND P0, PT, R227, R196, PT ;  /* 0x000000c4e300720c */ /* 0x000fe40003f04270 */
[----:B------:R-:W-:Y:S02]  /*119a0*/  MOV R227, R195 ;  /* 0x000000c300e37202 */ /* 0x000fe40000000f00 */
[----:B-1----:R-:W-:Y:S09]  /*119b0*/  MOV R3, R0 ;  /* 0x0000000000037202 */ /* 0x002ff20000000f00 */
[----:B------:R-:W-:-:S05]  /*119c0*/  @P0 BRA `(.L_x_1018) ;  /* 0xffffd3d000000947 */ /* 0x000fca000383ffff */
.L_x_1017:
[----:B------:R-:W-:-:S13]  /*119d0*/  ISETP.GE.AND P0, PT, R195, R198, PT ;  /* 0x000000c6c300720c */ /* 0x000fda0003f06270 */
[----:B------:R-:W-:Y:S05]  /*119e0*/  @!P0 BRA `(.L_x_1019) ;  /* 0x000039d000008947 */ /* 0x000fea0003800000 */
[----:B------:R-:W1:Y:S01]  /*119f0*/  S2R R4, SR_TID.X ;  /* 0x0000000000047919 */ /* 0x000e620000002100 */
[----:B------:R-:W-:Y:S02]  /*11a00*/  IMAD.MOV.U32 R133, RZ, RZ, 0x40 ;  /* 0x00000040ff857424 */ /* 0x000fe400078e00ff */
[----:B------:R-:W-:Y:S01]  /*11a10*/  IMAD.MOV.U32 R132, RZ, RZ, R2 ;  /* 0x000000ffff847224 */ /* 0x000fe200078e0002 */
[----:B-1----:R-:W-:-:S04]  /*11a20*/  SHF.R.S32.HI R3, RZ, 0x1f, R4 ;  /* 0x0000001fff037819 */ /* 0x002fc80000011404 */
[----:B------:R-:W-:-:S04]  /*11a30*/  LEA.HI R3, R3, R4, RZ, 0x3 ;  /* 0x0000000403037211 */ /* 0x000fc800078f18ff */
[----:B------:R-:W-:-:S05]  /*11a40*/  LOP3.LUT R3, R3, 0xfffffff8, RZ, 0xc0, !PT ;  /* 0xfffffff803037812 */ /* 0x000fca00078ec0ff */
[----:B------:R-:W-:-:S05]  /*11a50*/  IMAD.IADD R3, R4, 0x1, -R3 ;  /* 0x0000000104037824 */ /* 0x000fca00078e0a03 */
[----:B------:R-:W-:Y:S01]  /*11a60*/  LOP3.LUT P0, RZ, R3, 0x4, RZ, 0xc0, !PT ;  /* 0x0000000403ff7812 */ /* 0x000fe2000780c0ff */
[----:B------:R-:W-:-:S03]  /*11a70*/  IMAD.MOV.U32 R3, RZ, RZ, R0 ;  /* 0x000000ffff037224 */ /* 0x000fc600078e0000 */
[----:B------:R-:W-:Y:S02]  /*11a80*/  SEL R133, R133, 0xffffffc0, !P0 ;  /* 0xffffffc085857807 */ /* 0x000fe40004000000 */
.L_x_1028:
[----:B------:R-:W-:Y:S04]  /*11a90*/  DEPBAR.LE SB0, 0x2 ;  /* 0x000080800000791a */ /* 0x000fe80000000000 */
[----:B------:R-:W-:Y:S01]  /*11aa0*/  WARPSYNC 0xffffffff ;  /* 0xffffffff00007948 */ /* 0x000fe20003800000 */
[----:B------:R-:W-:Y:S01]  /*11ab0*/  BAR.SYNC.DEFER_BLOCKING 0x0 ;  /* 0x0000000000007b1d */ /* 0x000fe20000010000 */
[----:B------:R-:W-:Y:S01]  /*11ac0*/  ISETP.GE.AND P0, PT, R198, R195, PT ;  /* 0x000000c3c600720c */ /* 0x000fe20003f06270 */
[----:B------:R-:W-:Y:S01]  /*11ad0*/  IMAD R135, R185, 0x6000, RZ ;  /* 0x00006000b9877824 */ /* 0x000fe200078e02ff */
[----:B------:R-:W-:Y:S02]  /*11ae0*/  ISETP.GE.AND P3, PT, R201, c[0x0][0x1d4], PT ;  /* 0x00007500c9007a0c */ /* 0x000fe40003f66270 */
[----:B------:R-:W-:Y:S02]  /*11af0*/  ISETP.NE.AND P2, PT, R225, 0x1, PT ;  /* 0x00000001e100780c */ /* 0x000fe40003f45270 */
[----:B------:R-:W-:Y:S02]  /*11b00*/  IADD3 R196, R192, R135, RZ ;  /* 0x00000087c0c47210 */ /* 0x000fe40007ffe0ff */
[----:B------:R-:W-:Y:S03]  /*11b10*/  ISETP.GE.AND P4, PT, R224, 0x1, PT ;  /* 0x00000001e000780c */ /* 0x000fe60003f86270 */
[----:B------:R-:W-:Y:S02]  /*11b20*/  IMAD.IADD R134, R189, 0x1, R196 ;  /* 0x00000001bd867824 */ /* 0x000fe400078e02c4 */
[----:B------:R-:W-:Y:S01]  /*11b30*/  @!P0 IADD3 R5, R195, -0x1, RZ ;  /* 0xffffffffc3058810 */ /* 0x000fe20007ffe0ff */
[----:B------:R-:W-:Y:S03]  /*11b40*/  @!P0 IMAD R171, R221, 0x6000, R207 ;  /* 0x00006000ddab8824 */ /* 0x000fe600078e02cf */
[----:B------:R-:W-:Y:S05]  /*11b50*/  @!P0 SHF.R.S32.HI R0, RZ, 0x1f, R5 ;  /* 0x0000001fff008819 */ /* 0x000fea0000011405 */
[----:B------:R-:W-:Y:S01]  /*11b60*/  @!P0 IMAD R0, R0, c[0x0][0x208], RZ ;  /* 0x0000820000008a24 */ /* 0x000fe200078e02ff */
[----:B------:R-:W-:Y:S03]  /*11b70*/  LDSM.16.M88.4 R32, [R194] ;  /* 0x00000000c220783b */ /* 0x000fe60000000200 */
[C---:B------:R-:W-:Y:S02]  /*11b80*/  @!P0 IMAD R0, R5.reuse, c[0x0][0x20c], R0 ;  /* 0x0000830005008a24 */ /* 0x040fe400078e0200 */
[----:B------:R-:W-:Y:S01]  /*11b90*/  @!P0 IMAD.WIDE.U32 R4, R5, c[0x0][0x208], RZ ;  /* 0x0000820005048a25 */ /* 0x000fe200078e00ff */
[----:B------:R-:W1:Y:S03]  /*11ba0*/  LDSM.16.M88.4 R8, [R196+0xc100] ;  /* 0x00c10000c408783b */ /* 0x000e660000000200 */
[C---:B------:R-:W-:Y:S01]  /*11bb0*/  @!P0 IMAD.SHL.U32 R31, R4.reuse, 0x40, RZ ;  /* 0x00000040041f8824 */ /* 0x040fe200078e00ff */
[----:B------:R-:W-:Y:S02]  /*11bc0*/  @!P0 IADD3 R0, R5, R0, RZ ;  /* 0x0000000005008210 */ /* 0x000fe40007ffe0ff */
[----:B------:R-:W2:Y:S02]  /*11bd0*/  LDSM.16.M88.4 R16, [R196+0xc900] ;  /* 0x00c90000c410783b */ /* 0x000ea40000000200 */
[----:B------:R-:W-:Y:S02]  /*11be0*/  @!P0 IADD3 R5, P1, R31, R210, RZ ;  /* 0x000000d21f058210 */ /* 0x000fe40007f3e0ff */
[----:B------:R-:W-:Y:S02]  /*11bf0*/  @!P0 SHF.L.U64.HI R29, R4, 0x6, R0 ;  /* 0x00000006041d8819 */ /* 0x000fe40000010200 */
[----:B------:R-:W3:Y:S02]  /*11c00*/  LDSM.16.M88.4 R24, [R196+0xd100] ;  /* 0x00d10000c418783b */ /* 0x000ee40000000200 */
[----:B------:R-:W-:Y:S02]  /*11c10*/  @!P0 IADD3.X R0, R29, R215, RZ, P1, !PT ;  /* 0x000000d71d008210 */ /* 0x000fe40000ffe4ff */
[C---:B------:R-:W-:Y:S02]  /*11c20*/  @!P0 LEA R168, P1, R5.reuse, c[0x0][0x1f8], 0x1 ;  /* 0x00007e0005a88a11 */ /* 0x040fe400078208ff */
[----:B------:R-:W4:Y:S02]  /*11c30*/  LDSM.16.M88.4 R136, [R196+0xd900] ;  /* 0x00d90000c488783b */ /* 0x000f240000000200 */
[----:B------:R-:W-:Y:S02]  /*11c40*/  @!P0 LEA.HI.X R169, R5, c[0x0][0x1fc], R0, 0x1, P1 ;  /* 0x00007f0005a98a11 */ /* 0x000fe400008f0c00 */
[C---:B------:R-:W-:Y:S02]  /*11c50*/  IADD3 R2, P1, R210.reuse, 0x40, RZ ;  /* 0x00000040d2027810 */ /* 0x040fe40007f3e0ff */
[----:B------:R-:W-:Y:S03]  /*11c60*/  LDSM.16.M88.4 R140, [R190] ;  /* 0x00000000be8c783b */ /* 0x000fe60000000200 */
[--C-:B------:R-:W-:Y:S01]  /*11c70*/  IMAD.X R20, RZ, RZ, R215.reuse, P1 ;  /* 0x000000ffff147224 */ /* 0x100fe200008e06d7 */
[----:B------:R-:W-:Y:S02]  /*11c80*/  @!P0 IADD3 R5, P1, R31, R2, RZ ;  /* 0x000000021f058210 */ /* 0x000fe40007f3e0ff */
[----:B------:R-:W3:Y:S02]  /*11c90*/  LDSM.16.M88.4 R144, [R134+0xc100] ;  /* 0x00c100008690783b */ /* 0x000ee40000000200 */
[----:B------:R-:W-:Y:S02]  /*11ca0*/  @!P0 IADD3.X R0, R29, R20, RZ, P1, !PT ;  /* 0x000000141d008210 */ /* 0x000fe40000ffe4ff */
[C---:B------:R-:W-:Y:S02]  /*11cb0*/  @!P0 LEA R166, P1, R5.reuse, c[0x0][0x1f8], 0x1 ;  /* 0x00007e0005a68a11 */ /* 0x040fe400078208ff */
[----:B------:R-:W3:Y:S02]  /*11cc0*/  LDSM.16.M88.4 R148, [R134+0xc900] ;  /* 0x00c900008694783b */ /* 0x000ee40000000200 */
[----:B------:R-:W-:Y:S02]  /*11cd0*/  @!P0 LEA.HI.X R167, R5, c[0x0][0x1fc], R0, 0x1, P1 ;  /* 0x00007f0005a78a11 */ /* 0x000fe400008f0c00 */
[C---:B-1----:R-:W-:Y:S02]  /*11ce0*/  HMMA.16816.F32.BF16 R4, R32.reuse, R8, RZ ;  /* 0x000000082004723c */ /* 0x042fe400000418ff */
[----:B------:R-:W5:Y:S01]  /*11cf0*/  LDL R227, [R1+0x4] ;  /* 0x0000040001e37983 */ /* 0x000f620000100800 */
[----:B------:R-:W-:Y:S05]  /*11d00*/  IADD3 R0, P1, R210, 0x80, RZ ;  /* 0x00000080d2007810 */ /* 0x000fea0007f3e0ff */
[C---:B------:R-:W-:Y:S01]  /*11d10*/  HMMA.16816.F32.BF16 R8, R32.reuse, R10, RZ ;  /* 0x0000000a2008723c */ /* 0x040fe200000418ff */
[----:B------:R-:W-:Y:S03]  /*11d20*/  IMAD.X R28, RZ, RZ, R215, P1 ;  /* 0x000000ffff1c7224 */ /* 0x000fe600008e06d7 */
[----:B------:R-:W-:Y:S04]  /*11d30*/  @!P0 IADD3 R12, P1, R31, R0, RZ ;  /* 0x000000001f0c8210 */ /* 0x000fe80007f3e0ff */
[----:B------:R-:W-:Y:S04]  /*11d40*/  @!P0 IADD3.X R13, R29, R28, RZ, P1, !PT ;  /* 0x0000001c1d0d8210 */ /* 0x000fe80000ffe4ff */
[C---:B------:R-:W-:Y:S04]  /*11d50*/  @!P0 LEA R164, P1, R12.reuse, c[0x0][0x1f8], 0x1 ;  /* 0x00007e000ca48a11 */ /* 0x040fe800078208ff */
[----:B------:R-:W-:Y:S02]  /*11d60*/  @!P0 LEA.HI.X R165, R12, c[0x0][0x1fc], R13, 0x1, P1 ;  /* 0x00007f000ca58a11 */ /* 0x000fe400008f0c0d */
[C---:B--2---:R-:W-:Y:S01]  /*11d70*/  HMMA.16816.F32.BF16 R12, R32.reuse, R16, RZ ;  /* 0x00000010200c723c */ /* 0x044fe200000418ff */
[----:B------:R-:W-:Y:S04]  /*11d80*/  @!P0 IADD3 R31, P1, R205, R31, RZ ;  /* 0x0000001fcd1f8210 */ /* 0x000fe80007f3e0ff */
[----:B------:R-:W-:Y:S02]  /*11d90*/  @!P0 IADD3.X R29, R204, R29, RZ, P1, !PT ;  /* 0x0000001dcc1d8210 */ /* 0x000fe40000ffe4ff */
[----:B------:R-:W-:Y:S01]  /*11da0*/  @!P0 IADD3 R2, P1, R31, R2, RZ ;  /* 0x000000021f028210 */ /* 0x000fe20007f3e0ff */
[C---:B------:R-:W-:Y:S04]  /*11db0*/  HMMA.16816.F32.BF16 R16, R32.reuse, R18, RZ ;  /* 0x000000122010723c */ /* 0x040fe800000418ff */
[----:B------:R-:W-:Y:S01]  /*11dc0*/  @!P0 IMAD.X R153, R29, 0x1, R20, P1 ;  /* 0x000000011d998824 */ /* 0x000fe200008e0614 */
[----:B------:R-:W-:Y:S03]  /*11dd0*/  @!P0 IADD3 R0, P1, R31, R0, RZ ;  /* 0x000000001f008210 */ /* 0x000fe60007f3e0ff */
[C---:B---3--:R-:W-:Y:S01]  /*11de0*/  HMMA.16816.F32.BF16 R20, R32.reuse, R24, RZ ;  /* 0x000000182014723c */ /* 0x048fe200000418ff */
[----:B------:R-:W-:Y:S03]  /*11df0*/  @!P0 IADD3.X R157, R29, R28, RZ, P1, !PT ;  /* 0x0000001c1d9d8210 */ /* 0x000fe60000ffe4ff */
[----:B------:R-:W-:Y:S04]  /*11e00*/  @!P0 IADD3 R28, P1, R31, R210, RZ ;  /* 0x000000d21f1c8210 */ /* 0x000fe80007f3e0ff */
[C---:B------:R-:W-:Y:S01]  /*11e10*/  HMMA.16816.F32.BF16 R24, R32.reuse, R26, RZ ;  /* 0x0000001a2018723c */ /* 0x040fe200000418ff */
[----:B------:R-:W-:Y:S03]  /*11e20*/  @!P0 IMAD.X R29, R29, 0x1, R215, P1 ;  /* 0x000000011d1d8824 */ /* 0x000fe600008e06d7 */
[C---:B------:R-:W-:Y:S04]  /*11e30*/  @!P0 LEA R172, P1, R28.reuse, c[0x0][0x1f8], 0x1 ;  /* 0x00007e001cac8a11 */ /* 0x040fe800078208ff */
[----:B------:R-:W-:Y:S02]  /*11e40*/  @!P0 LEA.HI.X R173, R28, c[0x0][0x1fc], R29, 0x1, P1 ;  /* 0x00007f001cad8a11 */ /* 0x000fe400008f0c1d */
[C---:B----4-:R-:W-:Y:S02]  /*11e50*/  HMMA.16816.F32.BF16 R28, R32.reuse, R136, RZ ;  /* 0x00000088201c723c */ /* 0x050fe400000418ff */
[C---:B------:R-:W-:Y:S04]  /*11e60*/  @!P0 LEA R176, P1, R2.reuse, c[0x0][0x1f8], 0x1 ;  /* 0x00007e0002b08a11 */ /* 0x040fe800078208ff */
[----:B------:R-:W-:Y:S01]  /*11e70*/  @!P0 LEA.HI.X R177, R2, c[0x0][0x1fc], R153, 0x1, P1 ;  /* 0x00007f0002b18a11 */ /* 0x000fe200008f0c99 */
[C---:B------:R-:W-:Y:S01]  /*11e80*/  IMAD.IADD R2, R133.reuse, 0x1, R134 ;  /* 0x0000000185027824 */ /* 0x040fe200078e0286 */
[----:B------:R-:W-:Y:S01]  /*11e90*/  HMMA.16816.F32.BF16 R32, R32, R138, RZ ;  /* 0x0000008a2020723c */ /* 0x000fe200000418ff */
[----:B------:R-:W1:Y:S03]  /*11ea0*/  LDSM.16.M88.4 R152, [R134+0xd100] ;  /* 0x00d100008698783b */ /* 0x000e660000000200 */
[C---:B------:R-:W-:Y:S03]  /*11eb0*/  @!P0 LEA R174, P1, R0.reuse, c[0x0][0x1f8], 0x1 ;  /* 0x00007e0000ae8a11 */ /* 0x040fe600078208ff */
[----:B------:R-:W2:Y:S01]  /*11ec0*/  LDSM.16.M88.4 R136, [R134+0xd900] ;  /* 0x00d900008688783b */ /* 0x000ea20000000200 */
[C---:B------:R-:W-:Y:S05]  /*11ed0*/  HMMA.16816.F32.BF16 R4, R140.reuse, R144, R4 ;  /* 0x000000908c04723c */ /* 0x040fea0000041804 */
[----:B------:R-:W-:Y:S01]  /*11ee0*/  @!PT LDS RZ, [RZ] ;  /* 0x00000000fffff984 */ /* 0x000fe20000000800 */
[----:B------:R-:W-:Y:S01]  /*11ef0*/  @!PT LDS RZ, [RZ] ;  /* 0x00000000fffff984 */ /* 0x000fe20000000800 */
[----:B------:R-:W-:Y:S01]  /*11f00*/  @!PT LDS RZ, [RZ] ;  /* 0x00000000fffff984 */ /* 0x000fe20000000800 */
[----:B------:R3:W-:Y:S01]  /*11f10*/  @!P0 LDGSTS.E.BYPASS.LTC128B.128 [R171], [R168.64], !P3 ;  /* 0x00000000a8ab8fae */ /* 0x0007e2000d901d46 */
[----:B------:R-:W-:Y:S02]  /*11f20*/  @!P0 LEA.HI.X R175, R0, c[0x0][0x1fc], R157, 0x1, P1 ;  /* 0x00007f0000af8a11 */ /* 0x000fe400008f0c9d */
[C---:B------:R-:W-:Y:S03]  /*11f30*/  HMMA.16816.F32.BF16 R8, R140.reuse, R146, R8 ;  /* 0x000000928c08723c */ /* 0x040fe60000041808 */
[----:B------:R4:W-:Y:S01]  /*11f40*/  @!P0 LDGSTS.E.BYPASS.LTC128B.128 [R171+0x2000], [R166.64], !P6 ;  /* 0x02000000a6ab8fae */ /* 0x0009e2000f101d46 */
[----:B------:R-:W-:Y:S04]  /*11f50*/  IADD3 R0, R133, R196, RZ ;  /* 0x000000c485007210 */ /* 0x000fe80007ffe0ff */
[C---:B------:R-:W-:Y:S01]  /*11f60*/  HMMA.16816.F32.BF16 R12, R140.reuse, R148, R12 ;  /* 0x000000948c0c723c */ /* 0x040fe2000004180c */
[----:B------:R4:W-:Y:S06]  /*11f70*/  @!P0 LDGSTS.E.BYPASS.LTC128B.128 [R171+0x4000], [R164.64], !P5 ;  /* 0x04000000a4ab8fae */ /* 0x0009ec000e901d46 */
[----:B------:R3:W-:Y:S01]  /*11f80*/  @!P0 LDGSTS.E.BYPASS.LTC128B.128 [R171+0x1000], [R172.64], !P3 ;  /* 0x01000000acab8fae */ /* 0x0007e2000d901d46 */
[C---:B------:R-:W-:Y:S05]  /*11f90*/  HMMA.16816.F32.BF16 R16, R140.reuse, R150, R16 ;  /* 0x000000968c10723c */ /* 0x040fea0000041810 */
[----:B------:R3:W-:Y:S03]  /*11fa0*/  @!P0 LDGSTS.E.BYPASS.LTC128B.128 [R171+0x3000], [R176.64], !P6 ;  /* 0x03000000b0ab8fae */ /* 0x0007e6000f101d46 */
[C---:B-1----:R-:W-:Y:S03]  /*11fb0*/  HMMA.16816.F32.BF16 R20, R140.reuse, R152, R20 ;  /* 0x000000988c14723c */ /* 0x042fe60000041814 */
[----:B------:R3:W-:Y:S01]  /*11fc0*/  @!P0 LDGSTS.E.BYPASS.LTC128B.128 [R171+0x5000], [R174.64], !P5 ;  /* 0x05000000aeab8fae */ /* 0x0007e2000e901d46 */
[C---:B------:R-:W-:Y:S02]  /*11fd0*/  ISETP.GE.AND P0, PT, R221.reuse, 0x1, PT ;  /* 0x00000001dd00780c */ /* 0x040fe40003f06270 */
[----:B------:R-:W-:Y:S02]  /*11fe0*/  IADD3 R221, R221, 0x1, RZ ;  /* 0x00000001dddd7810 */ /* 0x000fe40007ffe0ff */
[C---:B------:R-:W-:Y:S01]  /*11ff0*/  HMMA.16816.F32.BF16 R24, R140.reuse, R154, R24 ;  /* 0x0000009a8c18723c */ /* 0x040fe20000041818 */
[----:B------:R-:W-:Y:S03]  /*12000*/  LDSM.16.M88.4 R156, [R188] ;  /* 0x00000000bc9c783b */ /* 0x000fe60000000200 */
[----:B------:R-:W-:Y:S03]  /*12010*/  SEL R221, R221, RZ, !P0 ;  /* 0x000000ffdddd7207 */ /* 0x000fe60004000000 */
[----:B------:R-:W1:Y:S01]  /*12020*/  LDSM.16.M88.4 R160, [R0+0xc100] ;  /* 0x00c1000000a0783b */ /* 0x000e620000000200 */
[C---:B--2---:R-:W-:Y:S05]  /*12030*/  HMMA.16816.F32.BF16 R28, R140.reuse, R136, R28 ;  /* 0x000000888c1c723c */ /* 0x044fea000004181c */
[----:B------:R-:W2:Y:S03]  /*12040*/  LDSM.16.M88.4 R144, [R0+0xc900] ;  /* 0x00c900000090783b */ /* 0x000ea60000000200 */
[----:B------:R-:W-:Y:S03]  /*12050*/  HMMA.16816.F32.BF16 R32, R140, R138, R32 ;  /* 0x0000008a8c20723c */ /* 0x000fe60000041820 */
[----:B------:R-:W2:Y:S06]  /*12060*/  LDSM.16.M88.4 R148, [R0+0xd100] ;  /* 0x00d100000094783b */ /* 0x000eac0000000200 */
[----:B----4-:R-:W4:Y:S06]  /*12070*/  LDSM.16.M88.4 R164, [R0+0xd900] ;  /* 0x00d9000000a4783b */ /* 0x010f2c0000000200 */
[----:B------:R-:W-:Y:S06]  /*12080*/  LDSM.16.M88.4 R152, [R187] ;  /* 0x00000000bb98783b */ /* 0x000fec0000000200 */
[----:B---3--:R-:W3:Y:S06]  /*12090*/  LDSM.16.M88.4 R168, [R2+0xc100] ;  /* 0x00c1000002a8783b */ /* 0x008eec0000000200 */
[----:B------:R-:W3:Y:S01]  /*120a0*/  LDSM.16.M88.4 R136, [R2+0xc900] ;  /* 0x00c900000288783b */ /* 0x000ee20000000200 */
[C---:B-1----:R-:W-:Y:S05]  /*120b0*/  HMMA.16816.F32.BF16 R4, R156.reuse, R160, R4 ;  /* 0x000000a09c04723c */ /* 0x042fea0000041804 */
[----:B------:R-:W1:Y:S03]  /*120c0*/  LDSM.16.M88.4 R140, [R2+0xd100] ;  /* 0x00d10000028c783b */ /* 0x000e660000000200 */
[C---:B------:R-:W-:Y:S03]  /*120d0*/  HMMA.16816.F32.BF16 R8, R156.reuse, R162, R8 ;  /* 0x000000a29c08723c */ /* 0x040fe60000041808 */
[----:B------:R-:W-:Y:S06]  /*120e0*/  LDSM.16.M88.4 R160, [R196+0xe900] ;  /* 0x00e90000c4a0783b */ /* 0x000fec0000000200 */
[----:B------:R-:W-:Y:S01]  /*120f0*/  LDSM.16.M88.4 R172, [R196+0x11900] ;  /* 0x01190000c4ac783b */ /* 0x000fe20000000200 */
[C---:B--2---:R-:W-:Y:S05]  /*12100*/  HMMA.16816.F32.BF16 R12, R156.reuse, R144, R12 ;  /* 0x000000909c0c723c */ /* 0x044fea000004180c */
[----:B------:R-:W-:Y:S03]  /*12110*/  LDSM.16.M88.4 R176, [R190+0x8000] ;  /* 0x00800000beb0783b */ /* 0x000fe60000000200 */
[C---:B------:R-:W-:Y:S03]  /*12120*/  HMMA.16816.F32.BF16 R16, R156.reuse, R146, R16 ;  /* 0x000000929c10723c */ /* 0x040fe60000041810 */
[----:B------:R-:W2:Y:S05]  /*12130*/  LDSM.16.M88.4 R144, [R2+0xd900] ;  /* 0x00d900000290783b */ /* 0x000eaa0000000200 */
[C---:B------:R-:W-:Y:S01]  /*12140*/  HMMA.16816.F32.BF16 R20, R156.reuse, R148, R20 ;  /* 0x000000949c14723c */ /* 0x040fe20000041814 */
[----:B------:R-:W-:Y:S06]  /*12150*/  LDSM.16.M88.4 R180, [R134+0x10100] ;  /* 0x0101000086b4783b */ /* 0x000fec0000000200 */
[----:B------:R-:W0:Y:S01]  /*12160*/  LDGDEPBAR ;  /* 0x00000000000079af */ /* 0x000e220000000000 */
[C---:B------:R-:W-:Y:S05]  /*12170*/  HMMA.16816.F32.BF16 R24, R156.reuse, R150, R24 ;  /* 0x000000969c18723c */ /* 0x040fea0000041818 */
[----:B------:R-:W-:Y:S03]  /*12180*/  LDSM.16.M88.4 R148, [R194+0x4000] ;  /* 0x00400000c294783b */ /* 0x000fe60000000200 */
[C---:B----4-:R-:W-:Y:S08]  /*12190*/  HMMA.16816.F32.BF16 R28, R156.reuse, R164, R28 ;  /* 0x000000a49c1c723c */ /* 0x050ff0000004181c */
[----:B------:R-:W-:Y:S01]  /*121a0*/  HMMA.16816.F32.BF16 R32, R156, R166, R32 ;  /* 0x000000a69c20723c */ /* 0x000fe20000041820 */
[----:B------:R-:W4:Y:S06]  /*121b0*/  LDSM.16.M88.4 R156, [R196+0xe100] ;  /* 0x00e10000c49c783b */ /* 0x000f2c0000000200 */
[----:B------:R-:W2:Y:S01]  /*121c0*/  LDSM.16.M88.4 R164, [R196+0xf100] ;  /* 0x00f10000c4a4783b */ /* 0x000ea20000000200 */
[C---:B---3--:R-:W-:Y:S08]  /*121d0*/  HMMA.16816.F32.BF16 R4, R152.reuse, R168, R4 ;  /* 0x000000a89804723c */ /* 0x048ff00000041804 */
[C---:B------:R-:W-:Y:S01]  /*121e0*/  HMMA.16816.F32.BF16 R8, R152.reuse, R170, R8 ;  /* 0x000000aa9808723c */ /* 0x040fe20000041808 */
[----:B------:R-:W3:Y:S07]  /*121f0*/  LDSM.16.M88.4 R168, [R196+0xf900] ;  /* 0x00f90000c4a8783b */ /* 0x000eee0000000200 */
[C---:B------:R-:W-:Y:S08]  /*12200*/  HMMA.16816.F32.BF16 R12, R152.reuse, R136, R12 ;  /* 0x00000088980c723c */ /* 0x040ff0000004180c */
[C---:B------:R-:W-:Y:S01]  /*12210*/  HMMA.16816.F32.BF16 R16, R152.reuse, R138, R16 ;  /* 0x0000008a9810723c */ /* 0x040fe20000041810 */
[----:B------:R-:W-:Y:S07]  /*12220*/  LDSM.16.M88.4 R136, [R190+0x4000] ;  /* 0x00400000be88783b */ /* 0x000fee0000000200 */
[C---:B-1----:R-:W-:Y:S08]  /*12230*/  HMMA.16816.F32.BF16 R20, R152.reuse, R140, R20 ;  /* 0x0000008c9814723c */ /* 0x042ff00000041814 */
[C---:B------:R-:W-:Y:S01]  /*12240*/  HMMA.16816.F32.BF16 R24, R152.reuse, R142, R24 ;  /* 0x0000008e9818723c */ /* 0x040fe20000041818 */
[----:B------:R-:W1:Y:S07]  /*12250*/  LDSM.16.M88.4 R140, [R134+0xe100] ;  /* 0x00e10000868c783b */ /* 0x000e6e0000000200 */
[C---:B--2---:R-:W-:Y:S08]  /*12260*/  HMMA.16816.F32.BF16 R28, R152.reuse, R144, R28 ;  /* 0x00000090981c723c */ /* 0x044ff0000004181c */
[----:B------:R-:W-:Y:S01]  /*12270*/  HMMA.16816.F32.BF16 R32, R152, R146, R32 ;  /* 0x000000929820723c */ /* 0x000fe20000041820 */
[----:B------:R-:W2:Y:S06]  /*12280*/  LDSM.16.M88.4 R144, [R134+0xe900] ;  /* 0x00e900008690783b */ /* 0x000eac0000000200 */
[----:B------:R-:W1:Y:S01]  /*12290*/  LDSM.16.M88.4 R152, [R134+0xf100] ;  /* 0x00f100008698783b */ /* 0x000e620000000200 */
[C---:B----4-:R-:W-:Y:S08]  /*122a0*/  HMMA.16816.F32.BF16 R4, R148.reuse, R156, R4 ;  /* 0x0000009c9404723c */ /* 0x050ff00000041804 */
[C---:B------:R-:W-:Y:S01]  /*122b0*/  HMMA.16816.F32.BF16 R8, R148.reuse, R158, R8 ;  /* 0x0000009e9408723c */ /* 0x040fe20000041808 */
[----:B------:R-:W4:Y:S03]  /*122c0*/  LDSM.16.M88.4 R156, [R134+0xf900] ;  /* 0x00f90000869c783b */ /* 0x000f260000000200 */
[----:B-----5:R-:W-:Y:S04]  /*122d0*/  IMAD R227, R227, 0x80, R220 ;  /* 0x00000080e3e37824 */ /* 0x020fe800078e02dc */
[C---:B------:R-:W-:Y:S08]  /*122e0*/  HMMA.16816.F32.BF16 R12, R148.reuse, R160, R12 ;  /* 0x000000a0940c723c */ /* 0x040ff0000004180c */
[C---:B------:R-:W-:Y:S01]  /*122f0*/  HMMA.16816.F32.BF16 R16, R148.reuse, R162, R16 ;  /* 0x000000a29410723c */ /* 0x040fe20000041810 */
[----:B------:R-:W-:Y:S07]  /*12300*/  LDSM.16.M88.4 R160, [R188+0x4000] ;  /* 0x00400000bca0783b */ /* 0x000fee0000000200 */
[C---:B------:R-:W-:Y:S08]  /*12310*/  HMMA.16816.F32.BF16 R20, R148.reuse, R164, R20 ;  /* 0x000000a49414723c */ /* 0x040ff00000041814 */
[C---:B------:R-:W-:Y:S01]  /*12320*/  HMMA.16816.F32.BF16 R24, R148.reuse, R166, R24 ;  /* 0x000000a69418723c */ /* 0x040fe20000041818 */
[----:B------:R-:W5:Y:S07]  /*12330*/  LDSM.16.M88.4 R164, [R0+0xe100] ;  /* 0x00e1000000a4783b */ /* 0x000f6e0000000200 */
[C---:B---3--:R-:W-:Y:S08]  /*12340*/  HMMA.16816.F32.BF16 R28, R148.reuse, R168, R28 ;  /* 0x000000a8941c723c */ /* 0x048ff0000004181c */
[----:B------:R-:W-:Y:S01]  /*12350*/  HMMA.16816.F32.BF16 R32, R148, R170, R32 ;  /* 0x000000aa9420723c */ /* 0x000fe20000041820 */
[----:B------:R-:W3:Y:S06]  /*12360*/  LDSM.16.M88.4 R148, [R0+0xe900] ;  /* 0x00e900000094783b */ /* 0x000eec0000000200 */
[----:B------:R-:W-:Y:S01]  /*12370*/  LDSM.16.M88.4 R168, [R196+0x10100] ;  /* 0x01010000c4a8783b */ /* 0x000fe20000000200 */
[C---:B-1----:R-:W-:Y:S08]  /*12380*/  HMMA.16816.F32.BF16 R4, R136.reuse, R140, R4 ;  /* 0x0000008c8804723c */ /* 0x042ff00000041804 */
[C---:B------:R-:W-:Y:S01]  /*12390*/  HMMA.16816.F32.BF16 R8, R136.reuse, R142, R8 ;  /* 0x0000008e8808723c */ /* 0x040fe20000041808 */
[----:B------:R-:W1:Y:S07]  /*123a0*/  LDSM.16.M88.4 R140, [R0+0xf100] ;  /* 0x00f10000008c783b */ /* 0x000e6e0000000200 */
[C---:B--2---:R-:W-:Y:S08]  /*123b0*/  HMMA.16816.F32.BF16 R12, R136.reuse, R144, R12 ;  /* 0x00000090880c723c */ /* 0x044ff0000004180c */
[C---:B------:R-:W-:Y:S01]  /*123c0*/  HMMA.16816.F32.BF16 R16, R136.reuse, R146, R16 ;  /* 0x000000928810723c */ /* 0x040fe20000041810 */
[----:B------:R-:W-:Y:S07]  /*123d0*/  LDSM.16.M88.4 R144, [R187+0x4000] ;  /* 0x00400000bb90783b */ /* 0x000fee0000000200 */
[C---:B------:R-:W-:Y:S08]  /*123e0*/  HMMA.16816.F32.BF16 R20, R136.reuse, R152, R20 ;  /* 0x000000988814723c */ /* 0x040ff00000041814 */
[C---:B------:R-:W-:Y:S01]  /*123f0*/  HMMA.16816.F32.BF16 R24, R136.reuse, R154, R24 ;  /* 0x0000009a8818723c */ /* 0x040fe20000041818 */
[----:B------:R-:W-:Y:S07]  /*12400*/  LDSM.16.M88.4 R152, [R2+0xe100] ;  /* 0x00e100000298783b */ /* 0x000fee0000000200 */
[C---:B----4-:R-:W-:Y:S08]  /*12410*/  HMMA.16816.F32.BF16 R28, R136.reuse, R156, R28 ;  /* 0x0000009c881c723c */ /* 0x050ff0000004181c */
[----:B------:R-:W-:Y:S01]  /*12420*/  HMMA.16816.F32.BF16 R32, R136, R158, R32 ;  /* 0x0000009e8820723c */ /* 0x000fe20000041820 */
[----:B------:R-:W2:Y:S07]  /*12430*/  LDSM.16.M88.4 R136, [R0+0xf900] ;  /* 0x00f900000088783b */ /* 0x000eae0000000200 */
[C---:B-----5:R-:W-:Y:S08]  /*12440*/  HMMA.16816.F32.BF16 R4, R160.reuse, R164, R4 ;  /* 0x000000a4a004723c */ /* 0x060ff00000041804 */
[C---:B------:R-:W-:Y:S01]  /*12450*/  HMMA.16816.F32.BF16 R8, R160.reuse, R166, R8 ;  /* 0x000000a6a008723c */ /* 0x040fe20000041808 */
[----:B------:R-:W-:Y:S07]  /*12460*/  LDSM.16.M88.4 R164, [R194+0x8000] ;  /* 0x00800000c2a4783b */ /* 0x000fee0000000200 */
[C---:B---3--:R-:W-:Y:S07]  /*12470*/  HMMA.16816.F32.BF16 R12, R160.reuse, R148, R12 ;  /* 0x00000094a00c723c */ /* 0x048fee000004180c */
[----:B------:R-:W-:Y:S01]  /*12480*/  IADD3 R148, R133, R192, R135 ;  /* 0x000000c085947210 */ /* 0x000fe20007ffe087 */
[C---:B------:R-:W-:Y:S04]  /*12490*/  HMMA.16816.F32.BF16 R16, R160.reuse, R150, R16 ;  /* 0x00000096a010723c */ /* 0x040fe80000041810 */
[----:B------:R-:W-:Y:S04]  /*124a0*/  IADD3 R193, R189, R148, RZ ;  /* 0x00000094bdc17210 */ /* 0x000fe80007ffe0ff */
[C---:B-1----:R-:W-:Y:S01]  /*124b0*/  HMMA.16816.F32.BF16 R20, R160.reuse, R140, R20 ;  /* 0x0000008ca014723c */ /* 0x042fe20000041814 */
[----:B------:R-:W1:Y:S06]  /*124c0*/  LDSM.16.M88.4 R148, [R193+0xe900] ;  /* 0x00e90000c194783b */ /* 0x000e6c0000000200 */
[----:B------:R-:W3:Y:S01]  /*124d0*/  LDSM.16.M88.4 R156, [R193+0xf100] ;  /* 0x00f10000c19c783b */ /* 0x000ee20000000200 */
[C---:B------:R-:W-:Y:S05]  /*124e0*/  HMMA.16816.F32.BF16 R24, R160.reuse, R142, R24 ;  /* 0x0000008ea018723c */ /* 0x040fea0000041818 */
[----:B------:R-:W4:Y:S03]  /*124f0*/  LDSM.16.M88.4 R140, [R193+0xf900] ;  /* 0x00f90000c18c783b */ /* 0x000f260000000200 */
[C---:B--2---:R-:W-:Y:S08]  /*12500*/  HMMA.16816.F32.BF16 R28, R160.reuse, R136, R28 ;  /* 0x00000088a01c723c */ /* 0x044ff0000004181c */
[----:B------:R-:W-:Y:S01]  /*12510*/  HMMA.16816.F32.BF16 R32, R160, R138, R32 ;  /* 0x0000008aa020723c */ /* 0x000fe20000041820 */
[----:B------:R-:W2:Y:S06]  /*12520*/  LDSM.16.M88.4 R136, [R196+0x10900] ;  /* 0x01090000c488783b */ /* 0x000eac0000000200 */
[----:B------:R-:W5:Y:S01]  /*12530*/  LDSM.16.M88.4 R160, [R196+0x11100] ;  /* 0x01110000c4a0783b */ /* 0x000f620000000200 */
[C---:B------:R-:W-:Y:S08]  /*12540*/  HMMA.16816.F32.BF16 R4, R144.reuse, R152, R4 ;  /* 0x000000989004723c */ /* 0x040ff00000041804 */
[C---:B------:R-:W-:Y:S01]  /*12550*/  HMMA.16816.F32.BF16 R8, R144.reuse, R154, R8 ;  /* 0x0000009a9008723c */ /* 0x040fe20000041808 */
[----:B------:R-:W-:Y:S07]  /*12560*/  LDSM.16.M88.4 R152, [R188+0x8000] ;  /* 0x00800000bc98783b */ /* 0x000fee0000000200 */
[C---:B-1----:R-:W-:Y:S08]  /*12570*/  HMMA.16816.F32.BF16 R12, R144.reuse, R148, R12 ;  /* 0x00000094900c723c */ /* 0x042ff0000004180c */
[C---:B------:R-:W-:Y:S01]  /*12580*/  HMMA.16816.F32.BF16 R16, R144.reuse, R150, R16 ;  /* 0x000000969010723c */ /* 0x040fe20000041810 */
[----:B------:R-:W-:Y:S07]  /*12590*/  LDSM.16.M88.4 R148, [R134+0x11900] ;  /* 0x011900008694783b */ /* 0x000fee0000000200 */
[C---:B---3--:R-:W-:Y:S08]  /*125a0*/  HMMA.16816.F32.BF16 R20, R144.reuse, R156, R20 ;  /* 0x0000009c9014723c */ /* 0x048ff00000041814 */
[C---:B------:R-:W-:Y:S01]  /*125b0*/  HMMA.16816.F32.BF16 R24, R144.reuse, R158, R24 ;  /* 0x0000009e9018723c */ /* 0x040fe20000041818 */
[----:B------:R-:W-:Y:S07]  /*125c0*/  LDSM.16.M88.4 R156, [R0+0x10100] ;  /* 0x01010000009c783b */ /* 0x000fee0000000200 */
[C---:B----4-:R-:W-:Y:S08]  /*125d0*/  HMMA.16816.F32.BF16 R28, R144.reuse, R140, R28 ;  /* 0x0000008c901c723c */ /* 0x050ff0000004181c */
[----:B------:R-:W-:Y:S01]  /*125e0*/  HMMA.16816.F32.BF16 R32, R144, R142, R32 ;  /* 0x0000008e9020723c */ /* 0x000fe20000041820 */
[----:B------:R-:W1:Y:S06]  /*125f0*/  LDSM.16.M88.4 R140, [R134+0x10900] ;  /* 0x01090000868c783b */ /* 0x000e6c0000000200 */
[----:B------:R-:W3:Y:S01]  /*12600*/  LDSM.16.M88.4 R144, [R134+0x11100] ;  /* 0x011100008690783b */ /* 0x000ee20000000200 */
[C---:B------:R-:W-:Y:S08]  /*12610*/  HMMA.16816.F32.BF16 R4, R164.reuse, R168, R4 ;  /* 0x000000a8a404723c */ /* 0x040ff00000041804 */
[C---:B------:R-:W-:Y:S01]  /*12620*/  HMMA.16816.F32.BF16 R8, R164.reuse, R170, R8 ;  /* 0x000000aaa408723c */ /* 0x040fe20000041808 */
[----:B------:R-:W-:Y:S07]  /*12630*/  LDSM.16.M88.4 R168, [R187+0x8000] ;  /* 0x00800000bba8783b */ /* 0x000fee0000000200 */
[C---:B--2---:R-:W-:Y:S08]  /*12640*/  HMMA.16816.F32.BF16 R12, R164.reuse, R136, R12 ;  /* 0x00000088a40c723c */ /* 0x044ff0000004180c */
[C---:B------:R-:W-:Y:S01]  /*12650*/  HMMA.16816.F32.BF16 R16, R164.reuse, R138, R16 ;  /* 0x0000008aa410723c */ /* 0x040fe20000041810 */
[----:B------:R-:W2:Y:S07]  /*12660*/  LDSM.16.M88.4 R136, [R0+0x10900] ;  /* 0x010900000088783b */ /* 0x000eae0000000200 */
[C---:B-----5:R-:W-:Y:S08]  /*12670*/  HMMA.16816.F32.BF16 R20, R164.reuse, R160, R20 ;  /* 0x000000a0a414723c */ /* 0x060ff00000041814 */
        /* <DEDUP_REMOVED lines=9> */
[C---:B------:R-:W-:Y:S08]  /*12710*/  HMMA.16816.F32.BF16 R16, R176.reuse, R142, R16 ;  /* 0x0000008eb010723c */ /* 0x040ff00000041810 */
[C---:B---3--:R-:W-:Y:S08]  /*12720*/  HMMA.16816.F32.BF16 R20, R176.reuse, R144, R20 ;  /* 0x00000090b014723c */ /* 0x048ff00000041814 */
[C---:B------:R-:W-:Y:S08]  /*12730*/  HMMA.16816.F32.BF16 R24, R176.reuse, R146, R24 ;  /* 0x00000092b018723c */ /* 0x040ff00000041818 */
[C---:B------:R-:W-:Y:S08]  /*12740*/  HMMA.16816.F32.BF16 R28, R176.reuse, R148, R28 ;  /* 0x00000094b01c723c */ /* 0x040ff0000004181c */
[----:B------:R-:W-:Y:S08]  /*12750*/  HMMA.16816.F32.BF16 R32, R176, R150, R32 ;  /* 0x00000096b020723c */ /* 0x000ff00000041820 */
[C---:B------:R-:W-:Y:S08]  /*12760*/  HMMA.16816.F32.BF16 R4, R152.reuse, R156, R4 ;  /* 0x0000009c9804723c */ /* 0x040ff00000041804 */
[C---:B------:R-:W-:Y:S08]  /*12770*/  HMMA.16816.F32.BF16 R8, R152.reuse, R158, R8 ;  /* 0x0000009e9808723c */ /* 0x040ff00000041808 */
[C---:B--2---:R-:W-:Y:S08]  /*12780*/  HMMA.16816.F32.BF16 R12, R152.reuse, R136, R12 ;  /* 0x00000088980c723c */ /* 0x044ff0000004180c */
[C---:B------:R-:W-:Y:S01]  /*12790*/  HMMA.16816.F32.BF16 R16, R152.reuse, R138, R16 ;  /* 0x0000008a9810723c */ /* 0x040fe20000041810 */
[----:B------:R-:W1:Y:S07]  /*127a0*/  LDSM.16.M88.4 R136, [R193+0x10900] ;  /* 0x01090000c188783b */ /* 0x000e6e0000000200 */
[C---:B----4-:R-:W-:Y:S08]  /*127b0*/  HMMA.16816.F32.BF16 R20, R152.reuse, R160, R20 ;  /* 0x000000a09814723c */ /* 0x050ff00000041814 */
[C---:B------:R-:W-:Y:S08]  /*127c0*/  HMMA.16816.F32.BF16 R24, R152.reuse, R162, R24 ;  /* 0x000000a29818723c */ /* 0x040ff00000041818 */
[C---:B-----5:R-:W-:Y:S08]  /*127d0*/  HMMA.16816.F32.BF16 R28, R152.reuse, R164, R28 ;  /* 0x000000a4981c723c */ /* 0x060ff0000004181c */
        /* <DEDUP_REMOVED lines=25> */
[----:B------:R-:W2:Y:S01]  /*12970*/  MUFU.TANH R141, R141 ;  /* 0x0000008d008d7308 */ /* 0x000ea20000002400 */
[C---:B---3--:R-:W-:Y:S01]  /*12980*/  HMMA.16816.F32.BF16 R20, R168.reuse, R4, R20 ;  /* 0x00000004a814723c */ /* 0x048fe20000041814 */
[----:B-----5:R-:W3:Y:S08]  /*12990*/  LDSM.16.M88.4 R8, [R193+0x11900] ;  /* 0x01190000c108783b */ /* 0x020ef00000000200 */
[----:B------:R-:W2:Y:S01]  /*129a0*/  MUFU.TANH R0, R0 ;  /* 0x0000000000007308 */ /* 0x000ea20000002400 */
[C---:B------:R-:W-:Y:S02]  /*129b0*/  HMMA.16816.F32.BF16 R24, R168.reuse, R6, R24 ;  /* 0x00000006a818723c */ /* 0x040fe40000041818 */
[----:B-1----:R-:W-:Y:S01]  /*129c0*/  LOP3.LUT R14, RZ, c[0x0][0x324], RZ, 0x33, !PT ;  /* 0x0000c900ff0e7a12 */ /* 0x002fe200078e33ff */
[----:B------:R-:W-:Y:S02]  /*129d0*/  FMUL.FTZ R5, R18, c[0x0][0x320] ;  /* 0x0000c80012057a20 */ /* 0x000fe40000410000 */
[----:B------:R-:W-:Y:S04]  /*129e0*/  FMUL.FTZ R4, R19, c[0x0][0x320] ;  /* 0x0000c80013047a20 */ /* 0x000fe80000410000 */
[----:B------:R-:W1:Y:S05]  /*129f0*/  MUFU.TANH R2, R2 ;  /* 0x0000000200027308 */ /* 0x000e6a0000002400 */
        /* <DEDUP_REMOVED lines=9> */
[----:B------:R-:W-:Y:S01]  /*12a90*/  FMUL.FTZ R27, R27, c[0x0][0x320] ;  /* 0x0000c8001b1b7a20 */ /* 0x000fe20000410000 */
[C---:B---3--:R-:W-:Y:S08]  /*12aa0*/  HMMA.16816.F32.BF16 R28, R168.reuse, R8, R28 ;  /* 0x00000008a81c723c */ /* 0x048ff0000004181c */
[----:B------:R-:W3:Y:S01]  /*12ab0*/  MUFU.TANH R165, R165 ;  /* 0x000000a500a57308 */ /* 0x000ee20000002400 */
[----:B------:R-:W-:Y:S01]  /*12ac0*/  IADD3 R8, R209, R227, R218 ;  /* 0x000000e3d1087210 */ /* 0x000fe20007ffe0da */
[----:B------:R-:W-:Y:S04]  /*12ad0*/  HMMA.16816.F32.BF16 R32, R168, R10, R32 ;  /* 0x0000000aa820723c */ /* 0x000fe80000041820 */
[----:B------:R-:W-:Y:S03]  /*12ae0*/  @P2 IMAD.HI.U32 R7, R8, c[0x0][0x2c8], RZ ;  /* 0x0000b20008072a27 */ /* 0x000fe600078e00ff */
[----:B------:R-:W-:Y:S01]  /*12af0*/  SHF.L.U32 R10, R195, 0x6, RZ ;  /* 0x00000006c30a7819 */ /* 0x000fe200000006ff */
[----:B------:R-:W1:Y:S01]  /*12b00*/  MUFU.TANH R12, R12 ;  /* 0x0000000c000c7308 */ /* 0x000e620000002400 */
[----:B------:R-:W-:Y:S03]  /*12b10*/  @P2 SHF.R.U32.HI R8, RZ, c[0x0][0x2cc], R7 ;  /* 0x0000b300ff082a19 */ /* 0x000fe60000011607 */
[----:B------:R-:W-:Y:S02]  /*12b20*/  IADD3 R7, -R219, 0x1, -R10 ;  /* 0x00000001db077810 */ /* 0x000fe40007ffe90a */
[----:B------:R-:W5:Y:S01]  /*12b30*/  SHFL.IDX PT, R9, R8, RZ, 0x1c1f ;  /* 0x001c1fff08097589 */ /* 0x000f6200000e0000 */
[----:B------:R-:W-:Y:S01]  /*12b40*/  FMUL.FTZ R163, R28, c[0x0][0x320] ;  /* 0x0000c8001ca37a20 */ /* 0x000fe20000410000 */
[----:B------:R-:W-:Y:S02]  /*12b50*/  IADD3 R7, -R206, R7, R199 ;  /* 0x00000007ce077210 */ /* 0x000fe40007ffe1c7 */
[----:B------:R-:W1:Y:S01]  /*12b60*/  MUFU.TANH R143, R143 ;  /* 0x0000008f008f7308 */ /* 0x000e620000002400 */
[----:B------:R-:W-:Y:S02]  /*12b70*/  FMUL.FTZ R29, R29, c[0x0][0x320] ;  /* 0x0000c8001d1d7a20 */ /* 0x000fe40000410000 */
[----:B------:R-:W-:Y:S01]  /*12b80*/  FMUL.FTZ R30, R30, c[0x0][0x320] ;  /* 0x0000c8001e1e7a20 */ /* 0x000fe20000410000 */
[----:B------:R-:W-:Y:S01]  /*12b90*/  IADD3 R15, R7, c[0x0][0x328], RZ ;  /* 0x0000ca00070f7a10 */ /* 0x000fe20007ffe0ff */
[----:B------:R-:W-:Y:S02]  /*12ba0*/  FMUL.FTZ R31, R31, c[0x0][0x320] ;  /* 0x0000c8001f1f7a20 */ /* 0x000fe40000410000 */
[----:B------:R-:W-:Y:S02]  /*12bb0*/  FMUL.FTZ R149, R32, c[0x0][0x320] ;  /* 0x0000c80020957a20 */ /* 0x000fe40000410000 */
[----:B------:R-:W-:Y:S01]  /*12bc0*/  FMUL.FTZ R33, R33, c[0x0][0x320] ;  /* 0x0000c80021217a20 */ /* 0x000fe20000410000 */
[----:B------:R-:W1:Y:S01]  /*12bd0*/  MUFU.TANH R13, R13 ;  /* 0x0000000d000d7308 */ /* 0x000e620000002400 */
[----:B------:R-:W-:Y:S02]  /*12be0*/  FMUL.FTZ R34, R34, c[0x0][0x320] ;  /* 0x0000c80022227a20 */ /* 0x000fe40000410000 */
[----:B------:R-:W-:Y:S02]  /*12bf0*/  FMUL.FTZ R35, R35, c[0x0][0x320] ;  /* 0x0000c80023237a20 */ /* 0x000fe40000410000 */
[----:B------:R-:W-:Y:S05]  /*12c00*/  IMAD.IADD R14, R14, 0x1, R7 ;  /* 0x000000010e0e7824 */ /* 0x000fea00078e0207 */
[----:B------:R-:W1:Y:S01]  /*12c10*/  MUFU.TANH R5, R5 ;  /* 0x0000000500057308 */ /* 0x000e620000002400 */
[----:B-----5:R-:W-:Y:S01]  /*12c20*/  IADD3 R17, R15, R9, RZ ;  /* 0x000000090f117210 */ /* 0x020fe20007ffe0ff */
[----:B------:R-:W-:Y:S08]  /*12c30*/  IMAD.IADD R16, R14, 0x1, R9 ;  /* 0x000000010e107824 */ /* 0x000ff000078e0209 */
[----:B------:R-:W1:Y:S10]  /*12c40*/  MUFU.TANH R4, R4 ;  /* 0x0000000400047308 */ /* 0x000e740000002400 */
[----:B------:R-:W1:Y:S10]  /*12c50*/  MUFU.TANH R173, R173 ;  /* 0x000000ad00ad7308 */ /* 0x000e740000002400 */
[----:B------:R1:W1:Y:S10]  /*12c60*/  MUFU.TANH R177, R21 ;  /* 0x0000001500b17308 */ /* 0x0002740000002400 */
[----:B------:R1:W1:Y:S10]  /*12c70*/  MUFU.TANH R180, R22 ;  /* 0x0000001600b47308 */ /* 0x0002740000002400 */
[----:B------:R1:W1:Y:S10]  /*12c80*/  MUFU.TANH R178, R23 ;  /* 0x0000001700b27308 */ /* 0x0002740000002400 */
[----:B------:R-:W1:Y:S10]  /*12c90*/  MUFU.TANH R175, R175 ;  /* 0x000000af00af7308 */ /* 0x000e740000002400 */
[----:B------:R-:W1:Y:S10]  /*12ca0*/  MUFU.TANH R6, R6 ;  /* 0x0000000600067308 */ /* 0x000e740000002400 */
        /* <DEDUP_REMOVED lines=22> */
.L_x_1022:
[----:B------:R-:W-:Y:S04]  /*12e10*/  MOV R7, c[0x0][0x32c] ;  /* 0x0000cb0000077a02 */ /* 0x000fe80000000f00 */
[----:B------:R-:W-:-:S13]  /*12e20*/  ISETP.NE.AND P0, PT, R7, 0x1, PT ;  /* 0x000000010700780c */ /* 0x000fda0003f05270 */
[----:B------:R-:W-:Y:S05]  /*12e30*/  @P0 IMAD.HI.U32 R7, R9, c[0x0][0x330], RZ ;  /* 0x0000cc0009070a27 */ /* 0x000fea00078e00ff */
[----:B------:R-:W-:Y:S02]  /*12e40*/  @P0 SHF.R.U32.HI R9, RZ, c[0x0][0x334], R7 ;  /* 0x0000cd00ff090a19 */ /* 0x000fe40000011607 */
.L_x_1023:
[----:B------:R-:W-:Y:S05]  /*12e50*/  BSYNC B0 ;  /* 0x0000000000007941 */ /* 0x000fea0003800000 */
.L_x_1021:
[----:B------:R-:W-:Y:S04]  /*12e60*/  IMAD R18, R9, c[0x0][0x32c], -R10 ;  /* 0x0000cb0009127a24 */ /* 0x000fe800078e0a0a */
[----:B------:R-:W-:Y:S05]  /*12e70*/  IMAD.IADD R7, R18, 0x1, -R219 ;  /* 0x0000000112077824 */ /* 0x000fea00078e0adb */
[----:B------:R-:W-:Y:S02]  /*12e80*/  IADD3 R18, R7, c[0x0][0x32c], RZ ;  /* 0x0000cb0007127a10 */ /* 0x000fe40007ffe0ff */
[----:B------:R-:W-:Y:S02]  /*12e90*/  IMNMX R16, R16, R7, !PT ;  /* 0x0000000710107217 */ /* 0x000fe40007800200 */
[----:B------:R-:W-:Y:S02]  /*12ea0*/  IMNMX R17, R17, R18, PT ;  /* 0x0000001211117217 */ /* 0x000fe40003800200 */
.L_x_1020:
[----:B--234-:R-:W-:Y:S01]  /*12eb0*/  ISETP.GT.AND P2, PT, R195, -0x1, PT ;  /* 0xffffffffc300780c */ /* 0x01cfe20003f44270 */
[----:B------:R-:W2:Y:S03]  /*12ec0*/  SHFL.IDX PT, R8, R8, 0x1, 0x1c1f ;  /* 0x003c1f0008087f89 */ /* 0x000ea600000e0000 */
[----:B------:R-:W-:Y:S04]  /*12ed0*/  ISETP.GT.AND P0, PT, R16, RZ, P2 ;  /* 0x000000ff1000720c */ /* 0x000fe80001704270 */
[C---:B------:R-:W-:Y:S04]  /*12ee0*/  ISETP.LT.OR P0, PT, R17.reuse, 0x1, P0 ;  /* 0x000000011100780c */ /* 0x040fe80000701670 */
[----:B------:R-:W-:Y:S02]  /*12ef0*/  FSEL R11, R140, -INF , !P0 ;  /* 0xff8000008c0b7808 */ /* 0x000fe40004000000 */
[C---:B------:R-:W-:Y:S04]  /*12f00*/  ISETP.GT.AND P0, PT, R16.reuse, 0x1, P2 ;  /* 0x000000011000780c */ /* 0x040fe80001704270 */
        /* <DEDUP_REMOVED lines=58> */
.L_x_1026:
[----:B------:R-:W-:Y:S04]  /*132b0*/  MOV R6, c[0x0][0x32c] ;  /* 0x0000cb0000067a02 */ /* 0x000fe80000000f00 */
[----:B------:R-:W-:-:S13]  /*132c0*/  ISETP.NE.AND P0, PT, R6, 0x1, PT ;  /* 0x000000010600780c */ /* 0x000fda0003f05270 */
[----:B------:R-:W-:Y:S05]  /*132d0*/  @P0 IMAD.HI.U32 R6, R13, c[0x0][0x330], RZ ;  /* 0x0000cc000d060a27 */ /* 0x000fea00078e00ff */
[----:B------:R-:W-:Y:S02]  /*132e0*/  @P0 SHF.R.U32.HI R13, RZ, c[0x0][0x334], R6 ;  /* 0x0000cd00ff0d0a19 */ /* 0x000fe40000011606 */
.L_x_1027:
[----:B------:R-:W-:Y:S05]  /*132f0*/  BSYNC B0 ;  /* 0x0000000000007941 */ /* 0x000fea0003800000 */
.L_x_1025:
[----:B------:R-:W-:Y:S04]  /*13300*/  IMAD R10, R13, c[0x0][0x32c], -R10 ;  /* 0x0000cb000d0a7a24 */ /* 0x000fe800078e0a0a */
[----:B------:R-:W-:Y:S05]  /*13310*/  IMAD.IADD R13, R10, 0x1, -R219 ;  /* 0x000000010a0d7824 */ /* 0x000fea00078e0adb */
[----:B------:R-:W-:Y:S02]  /*13320*/  IADD3 R6, R13, c[0x0][0x32c], RZ ;  /* 0x0000cb000d067a10 */ /* 0x000fe40007ffe0ff */
[----:B------:R-:W-:Y:S02]  /*13330*/  IMNMX R14, R14, R13, !PT ;  /* 0x0000000d0e0e7217 */ /* 0x000fe40007800200 */
[----:B------:R-:W-:Y:S02]  /*13340*/  IMNMX R15, R15, R6, PT ;  /* 0x000000060f0f7217 */ /* 0x000fe40003800200 */
.L_x_1024:
[C---:B------:R-:W-:Y:S01]  /*13350*/  ISETP.GT.AND P0, PT, R14.reuse, RZ, P2 ;  /* 0x000000ff0e00720c */ /* 0x040fe20001704270 */
[----:B------:R-:W-:Y:S04]  /*13360*/  DEPBAR.LE SB0, 0x2 ;  /* 0x000080800000791a */ /* 0x000fe80000000000 */
[----:B------:R-:W-:Y:S01]  /*13370*/  BAR.SYNC.DEFER_BLOCKING 0x0 ;  /* 0x0000000000007b1d */ /* 0x000fe20000010000 */
[----:B------:R-:W-:Y:S02]  /*13380*/  ISETP.LT.OR P0, PT, R15, 0x1, P0 ;  /* 0x000000010f00780c */ /* 0x000fe40000701670 */
[----:B------:R-:W-:Y:S02]  /*13390*/  ISETP.GT.AND P1, PT, R14, 0x38, P2 ;  /* 0x000000380e00780c */ /* 0x000fe40001724270 */
        /* <DEDUP_REMOVED lines=53> */
[----:B------:R-:W-:Y:S02]  /*136f0*/  FMNMX.FTZ R13, R140, R13, !PT ;  /* 0x0000000d8c0d7209 */ /* 0x000fe40007810000 */
[----:B------:R-:W-:Y:S02]  /*13700*/  ISETP.LT.OR P0, PT, R15, 0x2a, P0 ;  /* 0x0000002a0f00780c */ /* 0x000fe40000701670 */
[----:B------:R-:W-:Y:S02]  /*13710*/  FMNMX.FTZ R2, R149, R2, !PT ;  /* 0x0000000295027209 */ /* 0x000fe40007810000 */
[----:B------:R-:W-:Y:S02]  /*13720*/  FSEL R174, R174, -INF , !P0 ;  /* 0xff800000aeae7808 */ /* 0x000fe40004000000 */
[----:B------:R-:W-:Y:S02]  /*13730*/  ISETP.GT.AND P0, PT, R14, 0x30, P2 ;  /* 0x000000300e00780c */ /* 0x000fe40001704270 */
[----:B------:R-:W-:Y:S02]  /*13740*/  FMNMX.FTZ R13, R180, R13, !PT ;  /* 0x0000000db40d7209 */ /* 0x000fe40007810000 */
[----:B------:R-:W-:Y:S02]  /*13750*/  FMNMX.FTZ R0, R147, R2, !PT ;  /* 0x0000000293007209 */ /* 0x000fe40007810000 */
[C---:B------:R-:W-:Y:S02]  /*13760*/  ISETP.LT.OR P0, PT, R15.reuse, 0x31, P0 ;  /* 0x000000310f00780c */ /* 0x040fe40000701670 */
[----:B------:R-:W-:Y:S01]  /*13770*/  FMNMX.FTZ R13, R178, R13, !PT ;  /* 0x0000000db20d7209 */ /* 0x000fe20007810000 */
[----:B------:R-:W1:Y:S01]  /*13780*/  SHFL.BFLY PT, R5, R0, 0x2, 0x1f ;  /* 0x0c401f0000057f89 */ /* 0x000e6200000e0000 */
        /* <DEDUP_REMOVED lines=8> */
[C---:B------:R-:W-:Y:S02]  /*13810*/  ISETP.LT.OR P1, PT, R15.reuse, 0x39, P1 ;  /* 0x000000390f00780c */ /* 0x040fe40000f21670 */
[----:B------:R-:W-:Y:S02]  /*13820*/  FMNMX.FTZ R13, R148, R13, !PT ;  /* 0x0000000d940d7209 */ /* 0x000fe40007810000 */
[----:B------:R-:W-:Y:S02]  /*13830*/  FSEL R146, R146, -INF , !P1 ;  /* 0xff80000092927808 */ /* 0x000fe40004800000 */
[----:B------:R-:W-:Y:S02]  /*13840*/  ISETP.LT.OR P0, PT, R15, 0x3a, P0 ;  /* 0x0000003a0f00780c */ /* 0x000fe40000701670 */
[----:B------:R-:W-:Y:S02]  /*13850*/  FMNMX.FTZ R17, R146, R13, !PT ;  /* 0x0000000d92117209 */ /* 0x000fe40007810000 */
[----:B------:R-:W-:Y:S02]  /*13860*/  FSEL R144, R144, -INF , !P0 ;  /* 0xff80000090907808 */ /* 0x000fe40004000000 */
[----:B-1----:R-:W-:Y:S02]  /*13870*/  FMNMX.FTZ R5, R0, R5, !PT ;  /* 0x0000000500057209 */ /* 0x002fe40007810000 */
[----:B------:R-:W-:Y:S02]  /*13880*/  FMNMX.FTZ R15, R144, R17, !PT ;  /* 0x00000011900f7209 */ /* 0x000fe40007810000 */
[----:B------:R-:W-:Y:S01]  /*13890*/  IADD3 R154, R186, R135, RZ ;  /* 0x00000087ba9a7210 */ /* 0x000fe20007ffe0ff */
[----:B------:R-:W1:Y:S01]  /*138a0*/  SHFL.BFLY PT, R2, R5, 0x1, 0x1f ;  /* 0x0c201f0005027f89 */ /* 0x000e6200000e0000 */
[----:B------:R-:W-:Y:S02]  /*138b0*/  IADD3 R193, R195, -0x2, RZ ;  /* 0xfffffffec3c17810 */ /* 0x000fe40007ffe0ff */
[----:B------:R-:W-:Y:S05]  /*138c0*/  IADD3 R152, R191, R154, RZ ;  /* 0x0000009abf987210 */ /* 0x000fea0007ffe0ff */
[----:B------:R-:W2:Y:S08]  /*138d0*/  SHFL.BFLY PT, R0, R15, 0x2, 0x1f ;  /* 0x0c401f000f007f89 */ /* 0x000eb000000e0000 */
[----:B------:R-:W-:Y:S01]  /*138e0*/  LDSM.16.MT88.4 R20, [R152+0x100] ;  /* 0x000100009814783b */ /* 0x000fe20000004200 */
        /* <DEDUP_REMOVED lines=21> */
[--C-:B------:R-:W-:Y:S01]  /*13a40*/  FFMA.FTZ R173, R173, c[0x0][0x2d0], -R164.reuse ;  /* 0x0000b400adad7a23 */ /* 0x100fe200000108a4 */
[----:B------:R-:W1:Y:S01]  /*13a50*/  LDSM.16.MT88.4 R12, [R154+0x100] ;  /* 0x000100009a0c783b */ /* 0x000e620000004200 */
[--C-:B------:R-:W-:Y:S01]  /*13a60*/  FFMA.FTZ R182, R177, c[0x0][0x2d0], -R164.reuse ;  /* 0x0000b400b1b67a23 */ /* 0x100fe200000108a4 */
[C---:B------:R-:W-:Y:S01]  /*13a70*/  FSETP.NEU.FTZ.AND P0, PT, R0.reuse, -INF , PT ;  /* 0xff8000000000780b */ /* 0x040fe20003f1d000 */
[C---:B------:R-:W-:Y:S03]  /*13a80*/  FMUL.FTZ R145, R0.reuse, c[0x0][0x2d0] ;  /* 0x0000b40000917a20 */ /* 0x040fe60000410000 */
[----:B------:R-:W-:Y:S01]  /*13a90*/  MUFU.EX2 R153, R153 ;  /* 0x0000009900997308 */ /* 0x000fe20000000800 */
[----:B------:R-:W-:Y:S01]  /*13aa0*/  FSEL R4, R0, RZ, P0 ;  /* 0x000000ff00047208 */ /* 0x000fe20000000000 */
[--C-:B------:R-:W-:Y:S01]  /*13ab0*/  FFMA.FTZ R175, R175, c[0x0][0x2d0], -R164.reuse ;  /* 0x0000b400afaf7a23 */ /* 0x100fe200000108a4 */
[----:B------:R-:W-:Y:S01]  /*13ac0*/  FSEL R145, R145, RZ, P0 ;  /* 0x000000ff91917208 */ /* 0x000fe20000000000 */
[--C-:B------:R-:W-:Y:S01]  /*13ad0*/  FFMA.FTZ R196, R171, c[0x0][0x2d0], -R164.reuse ;  /* 0x0000b400abc47a23 */ /* 0x100fe200000108a4 */
[----:B------:R-:W-:Y:S01]  /*13ae0*/  ISETP.GE.AND P0, PT, R193, R198, PT ;  /* 0x000000c6c100720c */ /* 0x000fe20003f06270 */
[----:B------:R-:W-:Y:S02]  /*13af0*/  FADD.FTZ R4, -R4, R3 ;  /* 0x0000000304047221 */ /* 0x000fe40000010100 */
[--C-:B------:R-:W-:Y:S02]  /*13b00*/  FFMA.FTZ R162, R8, c[0x0][0x2d0], -R145.reuse ;  /* 0x0000b40008a27a23 */ /* 0x100fe40000010891 */
[--C-:B------:R-:W-:Y:S01]  /*13b10*/  FFMA.FTZ R159, R6, c[0x0][0x2d0], -R145.reuse ;  /* 0x0000b400069f7a23 */ /* 0x100fe20000010891 */
[----:B------:R-:W3:Y:S01]  /*13b20*/  MUFU.EX2 R156, R156 ;  /* 0x0000009c009c7308 */ /* 0x000ee20000000800 */
[--C-:B------:R-:W-:Y:S01]  /*13b30*/  FFMA.FTZ R155, R134, c[0x0][0x2d0], -R145.reuse ;  /* 0x0000b400869b7a23 */ /* 0x100fe20000010891 */
[----:B------:R-:W-:Y:S01]  /*13b40*/  IADD3 R134, R135, R184, RZ ;  /* 0x000000b887867210 */ /* 0x000fe20007ffe0ff */
[--C-:B------:R-:W-:Y:S01]  /*13b50*/  FFMA.FTZ R160, R136, c[0x0][0x2d0], -R145.reuse ;  /* 0x0000b40088a07a23 */ /* 0x100fe20000010891 */
[----:B--2---:R-:W-:Y:S01]  /*13b60*/  F2FP.BF16.PACK_AB R136, R157, R158 ;  /* 0x0000009e9d88723e */ /* 0x004fe200000010ff */
[----:B------:R-:W-:Y:S01]  /*13b70*/  FMUL.FTZ R3, R4, c[0x0][0x2d0] ;  /* 0x0000b40004037a20 */ /* 0x000fe20000410000 */
[----:B------:R-:W-:Y:S01]  /*13b80*/  IADD3 R135, R191, R134, RZ ;  /* 0x00000086bf877210 */ /* 0x000fe20007ffe0ff */
[----:B------:R-:W2:Y:S01]  /*13b90*/  LDSM.16.MT88.4 R28, [R134+0x100] ;  /* 0x00010000861c783b */ /* 0x000ea20000004200 */
[--C-:B------:R-:W-:Y:S02]  /*13ba0*/  FFMA.FTZ R169, R142, c[0x0][0x2d0], -R145.reuse ;  /* 0x0000b4008ea97a23 */ /* 0x100fe40000010891 */
[----:B------:R-:W4:Y:S01]  /*13bb0*/  MUFU.EX2 R132, R132 ;  /* 0x0000008400847308 */ /* 0x000f220000000800 */
[--C-:B------:R-:W-:Y:S02]  /*13bc0*/  FFMA.FTZ R181, R148, c[0x0][0x2d0], -R145.reuse ;  /* 0x0000b40094b57a23 */ /* 0x100fe40000010891 */
[--C-:B------:R-:W-:Y:S02]  /*13bd0*/  FFMA.FTZ R183, R146, c[0x0][0x2d0], -R145.reuse ;  /* 0x0000b40092b77a23 */ /* 0x100fe40000010891 */
[--C-:B------:R-:W-:Y:S02]  /*13be0*/  FFMA.FTZ R167, R172, c[0x0][0x2d0], -R145.reuse ;  /* 0x0000b400aca77a23 */ /* 0x100fe40000010891 */
[--C-:B------:R-:W-:Y:S02]  /*13bf0*/  FFMA.FTZ R172, R140, c[0x0][0x2d0], -R145.reuse ;  /* 0x0000b4008cac7a23 */ /* 0x100fe40000010891 */
[----:B------:R-:W-:Y:S01]  /*13c00*/  LDSM.16.MT88.4 R140, [R134+0x2900] ;  /* 0x00290000868c783b */ /* 0x000fe20000004200 */
[----:B------:R-:W5:Y:S01]  /*13c10*/  MUFU.EX2 R3, R3 ;  /* 0x0000000300037308 */ /* 0x000f620000000800 */
[--C-:B------:R-:W-:Y:S02]  /*13c20*/  FFMA.FTZ R170, R170, c[0x0][0x2d0], -R145.reuse ;  /* 0x0000b400aaaa7a23 */ /* 0x100fe40000010891 */
[--C-:B------:R-:W-:Y:S01]  /*13c30*/  FFMA.FTZ R171, R180, c[0x0][0x2d0], -R145.reuse ;  /* 0x0000b400b4ab7a23 */ /* 0x100fe20000010891 */
[----:B---3--:R-:W-:Y:S01]  /*13c40*/  F2FP.BF16.PACK_AB R138, R156, R153 ;  /* 0x000000999c8a723e */ /* 0x008fe200000010ff */
[--C-:B------:R-:W-:Y:S02]  /*13c50*/  FFMA.FTZ R180, R150, c[0x0][0x2d0], -R145.reuse ;  /* 0x0000b40096b47a23 */ /* 0x100fe40000010891 */
[--C-:B------:R-:W-:Y:S02]  /*13c60*/  FFMA.FTZ R178, R178, c[0x0][0x2d0], -R145.reuse ;  /* 0x0000b400b2b27a23 */ /* 0x100fe40000010891 */
[--C-:B------:R-:W-:Y:S01]  /*13c70*/  FFMA.FTZ R176, R176, c[0x0][0x2d0], -R145.reuse ;  /* 0x0000b400b0b07a23 */ /* 0x100fe20000010891 */
[----:B------:R-:W-:Y:S01]  /*13c80*/  MUFU.EX2 R162, R162 ;  /* 0x000000a200a27308 */ /* 0x000fe20000000800 */
[--C-:B------:R-:W-:Y:S02]  /*13c90*/  FFMA.FTZ R177, R174, c[0x0][0x2d0], -R145.reuse ;  /* 0x0000b400aeb17a23 */ /* 0x100fe40000010891 */
[--C-:B------:R-:W-:Y:S02]  /*13ca0*/  FFMA.FTZ R174, R151, c[0x0][0x2d0], -R164.reuse ;  /* 0x0000b40097ae7a23 */ /* 0x100fe400000108a4 */
[C---:B----4-:R-:W-:Y:S01]  /*13cb0*/  FMUL.FTZ R4, R132.reuse, R128 ;  /* 0x0000008084047220 */ /* 0x050fe20000410000 */
[----:B------:R-:W-:Y:S01]  /*13cc0*/  LDSM.16.MT88.4 R148, [R154+0x3900] ;  /* 0x003900009a94783b */ /* 0x000fe20000004200 */
[C---:B------:R-:W-:Y:S02]  /*13cd0*/  FMUL.FTZ R5, R132.reuse, R129 ;  /* 0x0000008184057220 */ /* 0x040fe40000410000 */
[C---:B------:R-:W-:Y:S01]  /*13ce0*/  FMUL.FTZ R8, R132.reuse, R124 ;  /* 0x0000007c84087220 */ /* 0x040fe20000410000 */
[----:B------:R-:W3:Y:S01]  /*13cf0*/  MUFU.EX2 R159, R159 ;  /* 0x0000009f009f7308 */ /* 0x000ee20000000800 */
[C---:B------:R-:W-:Y:S02]  /*13d00*/  FMUL.FTZ R9, R132.reuse, R125 ;  /* 0x0000007d84097220 */ /* 0x040fe40000410000 */
[C---:B------:R-:W-:Y:S02]  /*13d10*/  FMUL.FTZ R16, R132.reuse, R116 ;  /* 0x0000007484107220 */ /* 0x040fe40000410000 */
        /* <DEDUP_REMOVED lines=13> */
[----:B------:R-:W-:Y:S01]  /*13df0*/  FMUL.FTZ R26, R3, R110 ;  /* 0x0000006e031a7220 */ /* 0x000fe20000410000 */
[----:B---3--:R-:W-:Y:S01]  /*13e00*/  F2FP.BF16.PACK_AB R137, R159, R162 ;  /* 0x000000a29f89723e */ /* 0x008fe200000010ff */
[C---:B------:R-:W-:Y:S02]  /*13e10*/  FMUL.FTZ R27, R3.reuse, R111 ;  /* 0x0000006f031b7220 */ /* 0x040fe40000410000 */
[C---:B------:R-:W-:Y:S02]  /*13e20*/  FMUL.FTZ R32, R132.reuse, R100 ;  /* 0x0000006484207220 */ /* 0x040fe40000410000 */
[----:B------:R-:W-:Y:S01]  /*13e30*/  FMUL.FTZ R33, R132, R101 ;  /* 0x0000006584217220 */ /* 0x000fe20000410000 */
[----:B------:R-:W-:Y:S01]  /*13e40*/  LDSM.16.MT88.4 R108, [R135+0x2100] ;  /* 0x00210000876c783b */ /* 0x000fe20000004200 */
[C---:B------:R-:W-:Y:S01]  /*13e50*/  FMUL.FTZ R34, R3.reuse, R102 ;  /* 0x0000006603227220 */ /* 0x040fe20000410000 */
[----:B------:R-:W-:Y:S01]  /*13e60*/  MUFU.EX2 R161, R161 ;  /* 0x000000a100a17308 */ /* 0x000fe20000000800 */
[C---:B------:R-:W-:Y:S02]  /*13e70*/  FMUL.FTZ R35, R3.reuse, R103 ;  /* 0x0000006703237220 */ /* 0x040fe40000410000 */
[----:B------:R-:W-:Y:S02]  /*13e80*/  FFMA.FTZ R145, R144, c[0x0][0x2d0], -R145 ;  /* 0x0000b40090917a23 */ /* 0x000fe40000010891 */
[C---:B------:R-:W-:Y:S01]  /*13e90*/  FMUL.FTZ R38, R3.reuse, R38 ;  /* 0x0000002603267220 */ /* 0x040fe20000410000 */
[----:B------:R-:W-:Y:S01]  /*13ea0*/  LDSM.16.MT88.4 R100, [R134+0x2100] ;  /* 0x002100008664783b */ /* 0x000fe20000004200 */
[C---:B------:R-:W-:Y:S02]  /*13eb0*/  FMUL.FTZ R36, R132.reuse, R36 ;  /* 0x0000002484247220 */ /* 0x040fe40000410000 */
[C---:B------:R-:W-:Y:S01]  /*13ec0*/  FMUL.FTZ R39, R3.reuse, R39 ;  /* 0x0000002703277220 */ /* 0x040fe20000410000 */
[----:B------:R-:W-:Y:S01]  /*13ed0*/  MUFU.EX2 R226, R145 ;  /* 0x0000009100e27308 */ /* 0x000fe20000000800 */
[----:B------:R-:W-:Y:S01]  /*13ee0*/  FMUL.FTZ R37, R132, R37 ;  /* 0x0000002584257220 */ /* 0x000fe20000410000 */
[----:B----4-:R-:W-:Y:S01]  /*13ef0*/  F2FP.BF16.PACK_AB R139, R160, R155 ;  /* 0x0000009ba08b723e */ /* 0x010fe200000010ff */
[C---:B------:R-:W-:Y:S01]  /*13f00*/  FMUL.FTZ R42, R3.reuse, R42 ;  /* 0x0000002a032a7220 */ /* 0x040fe20000410000 */
[----:B------:R-:W-:Y:S01]  /*13f10*/  LDSM.16.MT88.4 R124, [R154+0x2900] ;  /* 0x002900009a7c783b */ /* 0x000fe20000004200 */
[C---:B------:R-:W-:Y:S02]  /*13f20*/  FMUL.FTZ R40, R132.reuse, R40 ;  /* 0x0000002884287220 */ /* 0x040fe40000410000 */
[C---:B------:R-:W-:Y:S02]  /*13f30*/  FMUL.FTZ R43, R3.reuse, R43 ;  /* 0x0000002b032b7220 */ /* 0x040fe40000410000 */
[C---:B-1----:R-:W-:Y:S01]  /*13f40*/  HMMA.16816.F32.BF16 R4, R136.reuse, R12, R4 ;  /* 0x0000000c8804723c */ /* 0x042fe20000041804 */
        /* <DEDUP_REMOVED lines=10> */
[----:B------:R-:W3:Y:S01]  /*13ff0*/  LDSM.16.MT88.4 R120, [R135+0x100] ;  /* 0x000100008778783b */ /* 0x000ee20000004200 */
[C---:B------:R-:W-:Y:S02]  /*14000*/  FMUL.FTZ R47, R3.reuse, R47 ;  /* 0x0000002f032f7220 */ /* 0x040fe40000410000 */
[C---:B------:R-:W-:Y:S02]  /*14010*/  FMUL.FTZ R44, R132.reuse, R44 ;  /* 0x0000002c842c7220 */ /* 0x040fe40000410000 */
[C---:B------:R-:W-:Y:S03]  /*14020*/  HMMA.16816.F32.BF16 R12, R136.reuse, R20, R12 ;  /* 0x00000014880c723c */ /* 0x040fe6000004180c */
[C---:B------:R-:W-:Y:S01]  /*14030*/  FMUL.FTZ R50, R3.reuse, R50 ;  /* 0x0000003203327220 */ /* 0x040fe20000410000 */
[----:B------:R-:W-:Y:S01]  /*14040*/  MUFU.EX2 R167, R167 ;  /* 0x000000a700a77308 */ /* 0x000fe20000000800 */
[C---:B------:R-:W-:Y:S02]  /*14050*/  FMUL.FTZ R45, R132.reuse, R45 ;  /* 0x0000002d842d7220 */ /* 0x040fe40000410000 */
[C---:B------:R-:W-:Y:S01]  /*14060*/  FMUL.FTZ R20, R132.reuse, R112 ;  /* 0x0000007084147220 */ /* 0x040fe20000410000 */
[C---:B------:R-:W-:Y:S04]  /*14070*/  HMMA.16816.F32.BF16 R16, R136.reuse, R22, R16 ;  /* 0x000000168810723c */ /* 0x040fe80000041810 */
[C---:B------:R-:W-:Y:S02]  /*14080*/  FMUL.FTZ R21, R132.reuse, R113 ;  /* 0x0000007184157220 */ /* 0x040fe40000410000 */
[C---:B------:R-:W-:Y:S01]  /*14090*/  FMUL.FTZ R51, R3.reuse, R51 ;  /* 0x0000003303337220 */ /* 0x040fe20000410000 */
[----:B------:R-:W4:Y:S01]  /*140a0*/  MUFU.EX2 R170, R170 ;  /* 0x000000aa00aa7308 */ /* 0x000f220000000800 */
[C---:B------:R-:W-:Y:S04]  /*140b0*/  FMUL.FTZ R22, R3.reuse, R114 ;  /* 0x0000007203167220 */ /* 0x040fe80000410000 */
[C---:B------:R-:W-:Y:S02]  /*140c0*/  FMUL.FTZ R23, R3.reuse, R115 ;  /* 0x0000007303177220 */ /* 0x040fe40000410000 */
[----:B------:R-:W5:Y:S01]  /*140d0*/  LDSM.16.MT88.4 R112, [R154+0x2100] ;  /* 0x002100009a70783b */ /* 0x000f620000004200 */
        /* <DEDUP_REMOVED lines=8> */
[----:B------:R-:W2:Y:S03]  /*14160*/  MUFU.EX2 R172, R172 ;  /* 0x000000ac00ac7308 */ /* 0x000ea60000000800 */
        /* <DEDUP_REMOVED lines=8> */
[C---:B---3--:R-:W-:Y:S02]  /*141f0*/  HMMA.16816.F32.BF16 R28, R136.reuse, R120, R28 ;  /* 0x00000078881c723c */ /* 0x048fe4000004181c */
[----:B------:R-:W3:Y:S01]  /*14200*/  MUFU.EX2 R182, R182 ;  /* 0x000000b600b67308 */ /* 0x000ee20000000800 */
        /* <DEDUP_REMOVED lines=8> */
[C---:B-----5:R-:W-:Y:S04]  /*14290*/  HMMA.16816.F32.BF16 R36, R136.reuse, R112, R36 ;  /* 0x000000708824723c */ /* 0x060fe80000041824 */
[C---:B------:R-:W-:Y:S02]  /*142a0*/  FMUL.FTZ R57, R132.reuse, R57 ;  /* 0x0000003984397220 */ /* 0x040fe40000410000 */
[C---:B------:R-:W-:Y:S01]  /*142b0*/  FMUL.FTZ R67, R3.reuse, R67 ;  /* 0x0000004303437220 */ /* 0x040fe20000410000 */
[----:B------:R-:W5:Y:S01]  /*142c0*/  MUFU.EX2 R196, R196 ;  /* 0x000000c400c47308 */ /* 0x000f620000000800 */
[C---:B------:R-:W-:Y:S01]  /*142d0*/  HMMA.16816.F32.BF16 R40, R136.reuse, R114, R40 ;  /* 0x000000728828723c */ /* 0x040fe20000041828 */
[----:B------:R-:W-:Y:S03]  /*142e0*/  LDSM.16.MT88.4 R112, [R154+0x900] ;  /* 0x000900009a70783b */ /* 0x000fe60000004200 */
[C---:B------:R-:W-:Y:S02]  /*142f0*/  FMUL.FTZ R60, R132.reuse, R60 ;  /* 0x0000003c843c7220 */ /* 0x040fe40000410000 */
[C---:B------:R-:W-:Y:S02]  /*14300*/  FMUL.FTZ R70, R3.reuse, R70 ;  /* 0x0000004603467220 */ /* 0x040fe40000410000 */
[C---:B------:R-:W-:Y:S01]  /*14310*/  FMUL.FTZ R61, R132.reuse, R61 ;  /* 0x0000003d843d7220 */ /* 0x040fe20000410000 */
[----:B------:R-:W-:Y:S01]  /*14320*/  MUFU.EX2 R171, R171 ;  /* 0x000000ab00ab7308 */ /* 0x000fe20000000800 */
[C---:B-1----:R-:W-:Y:S03]  /*14330*/  HMMA.16816.F32.BF16 R44, R136.reuse, R104, R44 ;  /* 0x00000068882c723c */ /* 0x042fe6000004182c */
[C---:B------:R-:W-:Y:S02]  /*14340*/  FMUL.FTZ R71, R3.reuse, R71 ;  /* 0x0000004703477220 */ /* 0x040fe40000410000 */
[C---:B------:R-:W-:Y:S02]  /*14350*/  FMUL.FTZ R64, R132.reuse, R64 ;  /* 0x0000004084407220 */ /* 0x040fe40000410000 */
[C---:B------:R-:W-:Y:S01]  /*14360*/  FMUL.FTZ R74, R3.reuse, R74 ;  /* 0x0000004a034a7220 */ /* 0x040fe20000410000 */
[C---:B------:R-:W-:Y:S01]  /*14370*/  HMMA.16816.F32.BF16 R48, R136.reuse, R106, R48 ;  /* 0x0000006a8830723c */ /* 0x040fe20000041830 */
[----:B------:R-:W1:Y:S01]  /*14380*/  LDSM.16.MT88.4 R104, [R154+0x4100] ;  /* 0x004100009a68783b */ /* 0x000e620000004200 */
[----:B------:R-:W1:Y:S02]  /*14390*/  MUFU.EX2 R178, R178 ;  /* 0x000000b200b27308 */ /* 0x000e640000000800 */
        /* <DEDUP_REMOVED lines=9> */
[C---:B------:R-:W-:Y:S01]  /*14430*/  FMUL.FTZ R79, R3.reuse, R79 ;  /* 0x0000004f034f7220 */ /* 0x040fe20000410000 */
[----:B------:R-:W2:Y:S01]  /*14440*/  MUFU.EX2 R177, R177 ;  /* 0x000000b100b17308 */ /* 0x000ea20000000800 */
[C---:B------:R-:W-:Y:S04]  /*14450*/  HMMA.16816.F32.BF16 R60, R136.reuse, R108, R60 ;  /* 0x0000006c883c723c */ /* 0x040fe8000004183c */
[C---:B------:R-:W-:Y:S02]  /*14460*/  FMUL.FTZ R72, R132.reuse, R72 ;  /* 0x0000004884487220 */ /* 0x040fe40000410000 */
[C---:B------:R-:W-:Y:S02]  /*14470*/  FMUL.FTZ R82, R3.reuse, R82 ;  /* 0x0000005203527220 */ /* 0x040fe40000410000 */
[C---:B------:R-:W-:Y:S01]  /*14480*/  HMMA.16816.F32.BF16 R64, R136.reuse, R110, R64 ;  /* 0x0000006e8840723c */ /* 0x040fe20000041840 */
[----:B------:R-:W3:Y:S01]  /*14490*/  LDSM.16.MT88.4 R108, [R134+0x4100] ;  /* 0x00410000866c783b */ /* 0x000ee20000004200 */
        /* <DEDUP_REMOVED lines=14> */
[C---:B--2---:R-:W-:Y:S04]  /*14580*/  HMMA.16816.F32.BF16 R76, R136.reuse, R100, R76 ;  /* 0x00000064884c723c */ /* 0x044fe8000004184c */
[----:B------:R-:W-:Y:S02]  /*14590*/  FMUL.FTZ R81, R132, R81 ;  /* 0x0000005184517220 */ /* 0x000fe40000410000 */
[C---:B------:R-:W-:Y:S01]  /*145a0*/  FMUL.FTZ R91, R3.reuse, R91 ;  /* 0x0000005b035b7220 */ /* 0x040fe20000410000 */
        /* <DEDUP_REMOVED lines=10> */
[C---:B---3--:R-:W-:Y:S01]  /*14650*/  HMMA.16816.F32.BF16 R84, R136.reuse, R108, R84 ;  /* 0x0000006c8854723c */ /* 0x048fe20000041854 */
[----:B------:R-:W-:Y:S02]  /*14660*/  MUFU.EX2 R183, R183 ;  /* 0x000000b700b77308 */ /* 0x000fe40000000800 */
[----:B------:R-:W-:Y:S01]  /*14670*/  FMUL.FTZ R89, R132, R89 ;  /* 0x0000005984597220 */ /* 0x000fe20000410000 */
[----:B------:R-:W-:Y:S01]  /*14680*/  F2FP.BF16.PACK_AB R103, R172, R169 ;  /* 0x000000a9ac67723e */ /* 0x000fe200000010ff */
[C---:B------:R-:W-:Y:S02]  /*14690*/  FMUL.FTZ R98, R3.reuse, R98 ;  /* 0x0000006203627220 */ /* 0x040fe40000410000 */
[C---:B------:R-:W-:Y:S02]  /*146a0*/  FMUL.FTZ R92, R132.reuse, R92 ;  /* 0x0000005c845c7220 */ /* 0x040fe40000410000 */
[----:B------:R-:W-:Y:S01]  /*146b0*/  FMUL.FTZ R99, R3, R99 ;  /* 0x0000006303637220 */ /* 0x000fe20000410000 */
[C---:B------:R-:W-:Y:S01]  /*146c0*/  HMMA.16816.F32.BF16 R88, R136.reuse, R110, R88 ;  /* 0x0000006e8858723c */ /* 0x040fe20000041858 */
[----:B------:R-:W2:Y:S02]  /*146d0*/  LDSM.16.MT88.4 R108, [R134+0x900] ;  /* 0x00090000866c783b */ /* 0x000ea40000004200 */
[C---:B------:R-:W-:Y:S02]  /*146e0*/  FMUL.FTZ R93, R132.reuse, R93 ;  /* 0x0000005d845d7220 */ /* 0x040fe40000410000 */
[C---:B------:R-:W-:Y:S02]  /*146f0*/  FMUL.FTZ R96, R132.reuse, R96 ;  /* 0x0000006084607220 */ /* 0x040fe40000410000 */
[C---:B------:R-:W-:Y:S02]  /*14700*/  FMUL.FTZ R97, R132.reuse, R97 ;  /* 0x0000006184617220 */ /* 0x040fe40000410000 */
[--C-:B------:R-:W-:Y:S01]  /*14710*/  FFMA.FTZ R163, R163, c[0x0][0x2d0], -R164.reuse ;  /* 0x0000b400a3a37a23 */ /* 0x100fe200000108a4 */
[C---:B-1----:R-:W-:Y:S03]  /*14720*/  HMMA.16816.F32.BF16 R92, R136.reuse, R104, R92 ;  /* 0x00000068885c723c */ /* 0x042fe6000004185c */
[----:B------:R-:W-:Y:S02]  /*14730*/  FFMA.FTZ R164, R147, c[0x0][0x2d0], -R164 ;  /* 0x0000b40093a47a23 */ /* 0x000fe400000108a4 */
[----:B------:R-:W-:Y:S01]  /*14740*/  LDSM.16.MT88.4 R144, [R135+0x1900] ;  /* 0x001900008790783b */ /* 0x000fe20000004200 */
[----:B------:R-:W-:Y:S01]  /*14750*/  FFMA.FTZ R162, R3, R222, R162 ;  /* 0x000000de03a27223 */ /* 0x000fe200000100a2 */
[----:B------:R-:W1:Y:S01]  /*14760*/  MUFU.EX2 R163, R163 ;  /* 0x000000a300a37308 */ /* 0x000e620000000800 */
[----:B------:R-:W-:Y:S04]  /*14770*/  HMMA.16816.F32.BF16 R96, R136, R106, R96 ;  /* 0x0000006a8860723c */ /* 0x000fe80000041860 */
[----:B------:R-:W-:Y:S01]  /*14780*/  FFMA.FTZ R158, R132, R223, R158 ;  /* 0x000000df849e7223 */ /* 0x000fe2000001009e */
[----:B------:R-:W3:Y:S01]  /*14790*/  LDSM.16.MT88.4 R104, [R135+0x2900] ;  /* 0x002900008768783b */ /* 0x000ee20000004200 */
[----:B------:R-:W-:Y:S01]  /*147a0*/  MOV R132, R2 ;  /* 0x0000000200847202 */ /* 0x000fe20000000f00 */
[----:B------:R-:W-:Y:S01]  /*147b0*/  FADD.FTZ R162, R159, R162 ;  /* 0x000000a29fa27221 */ /* 0x000fe20000010000 */
[C---:B------:R-:W-:Y:S01]  /*147c0*/  HMMA.16816.F32.BF16 R4, R100.reuse, R112, R4 ;  /* 0x000000706404723c */ /* 0x040fe20000041804 */
[----:B------:R-:W4:Y:S04]  /*147d0*/  MUFU.EX2 R164, R164 ;  /* 0x000000a400a47308 */ /* 0x000f280000000800 */
[----:B------:R-:W-:Y:S01]  /*147e0*/  LDSM.16.MT88.4 R136, [R134+0x3100] ;  /* 0x003100008688783b */ /* 0x000fe20000004200 */
[----:B------:R-:W-:Y:S02]  /*147f0*/  FADD.FTZ R158, R157, R158 ;  /* 0x0000009e9d9e7221 */ /* 0x000fe40000010000 */
[C---:B------:R-:W-:Y:S04]  /*14800*/  HMMA.16816.F32.BF16 R8, R100.reuse, R114, R8 ;  /* 0x000000726408723c */ /* 0x040fe80000041808 */
[----:B------:R-:W-:Y:S01]  /*14810*/  FADD.FTZ R153, R153, R158 ;  /* 0x0000009e99997221 */ /* 0x000fe20000010000 */
[----:B------:R-:W-:Y:S01]  /*14820*/  LDSM.16.MT88.4 R112, [R152+0x4900] ;  /* 0x004900009870783b */ /* 0x000fe20000004200 */
[----:B------:R-:W-:Y:S02]  /*14830*/  FADD.FTZ R155, R155, R162 ;  /* 0x000000a29b9b7221 */ /* 0x000fe40000010000 */
        /* <DEDUP_REMOVED lines=11> */
[----:B------:R-:W2:Y:S03]  /*148f0*/  LDSM.16.MT88.4 R108, [R154+0x4900] ;  /* 0x004900009a6c783b */ /* 0x000ea60000004200 */
[----:B------:R-:W-:Y:S02]  /*14900*/  FADD.FTZ R165, R165, R166 ;  /* 0x000000a6a5a57221 */ /* 0x000fe40000010000 */
[----:B------:R-:W-:Y:S02]  /*14910*/  FADD.FTZ R169, R169, R170 ;  /* 0x000000aaa9a97221 */ /* 0x000fe40000010000 */
[C---:B------:R-:W-:Y:S04]  /*14920*/  HMMA.16816.F32.BF16 R28, R100.reuse, R120, R28 ;  /* 0x00000078641c723c */ /* 0x040fe8000004181c */
        /* <DEDUP_REMOVED lines=30> */
[----:B-----5:R-:W-:Y:S03]  /*14b10*/  F2FP.BF16.PACK_AB R102, R196, R175 ;  /* 0x000000afc466723e */ /* 0x020fe600000010ff */
        /* <DEDUP_REMOVED lines=12> */
[C---:B-1----:R-:W-:Y:S08]  /*14be0*/  HMMA.16816.F32.BF16 R12, R100.reuse, R112, R12 ;  /* 0x00000070640c723c */ /* 0x042ff0000004180c */
[C---:B------:R-:W-:Y:S01]  /*14bf0*/  HMMA.16816.F32.BF16 R16, R100.reuse, R114, R16 ;  /* 0x000000726410723c */ /* 0x040fe20000041810 */
[----:B------:R-:W1:Y:S07]  /*14c00*/  LDSM.16.MT88.4 R112, [R152+0x5100] ;  /* 0x005100009870783b */ /* 0x000e6e0000004200 */
[C---:B------:R-:W-:Y:S08]  /*14c10*/  HMMA.16816.F32.BF16 R20, R100.reuse, R120, R20 ;  /* 0x000000786414723c */ /* 0x040ff00000041814 */
[C---:B------:R-:W-:Y:S08]  /*14c20*/  HMMA.16816.F32.BF16 R24, R100.reuse, R122, R24 ;  /* 0x0000007a6418723c */ /* 0x040ff00000041818 */
[C---:B------:R-:W-:Y:S08]  /*14c30*/  HMMA.16816.F32.BF16 R28, R100.reuse, R124, R28 ;  /* 0x0000007c641c723c */ /* 0x040ff0000004181c */
[C---:B------:R-:W-:Y:S01]  /*14c40*/  HMMA.16816.F32.BF16 R32, R100.reuse, R126, R32 ;  /* 0x0000007e6420723c */ /* 0x040fe20000041820 */
[----:B------:R-:W-:Y:S07]  /*14c50*/  LDSM.16.MT88.4 R124, [R154+0x1900] ;  /* 0x001900009a7c783b */ /* 0x000fee0000004200 */
[C---:B------:R-:W-:Y:S08]  /*14c60*/  HMMA.16816.F32.BF16 R36, R100.reuse, R116, R36 ;  /* 0x000000746424723c */ /* 0x040ff00000041824 */
        /* <DEDUP_REMOVED lines=10> */
[C---:B---3--:R-:W-:Y:S04]  /*14d10*/  HMMA.16816.F32.BF16 R60, R100.reuse, R104, R60 ;  /* 0x00000068643c723c */ /* 0x048fe8000004183c */
[----:B------:R-:W-:Y:S01]  /*14d20*/  F2FP.BF16.PACK_AB R139, R226, R183 ;  /* 0x000000b7e28b723e */ /* 0x000fe200000010ff */
[----:B------:R-:W-:Y:S02]  /*14d30*/  FADD.FTZ R180, R180, R177 ;  /* 0x000000b1b4b47221 */ /* 0x000fe40000010000 */
[----:B------:R-:W-:Y:S01]  /*14d40*/  FADD.FTZ R174, R174, R163 ;  /* 0x000000a3aeae7221 */ /* 0x000fe20000010000 */
[C---:B------:R-:W-:Y:S01]  /*14d50*/  HMMA.16816.F32.BF16 R64, R100.reuse, R106, R64 ;  /* 0x0000006a6440723c */ /* 0x040fe20000041840 */
[----:B------:R-:W3:Y:S03]  /*14d60*/  LDSM.16.MT88.4 R104, [R135+0x5100] ;  /* 0x005100008768783b */ /* 0x000ee60000004200 */
        /* <DEDUP_REMOVED lines=8> */
[C---:B-1----:R-:W-:Y:S08]  /*14df0*/  HMMA.16816.F32.BF16 R76, R100.reuse, R112, R76 ;  /* 0x00000070644c723c */ /* 0x042ff0000004184c */
[C---:B------:R-:W-:Y:S08]  /*14e00*/  HMMA.16816.F32.BF16 R80, R100.reuse, R114, R80 ;  /* 0x000000726450723c */ /* 0x040ff00000041850 */
[C---:B-----5:R-:W-:Y:S08]  /*14e10*/  HMMA.16816.F32.BF16 R84, R100.reuse, R116, R84 ;  /* 0x000000746454723c */ /* 0x060ff00000041854 */
        /* <DEDUP_REMOVED lines=9> */
[C---:B------:R-:W-:Y:S07]  /*14eb0*/  HMMA.16816.F32.BF16 R116, R136.reuse, R110, R16 ;  /* 0x0000006e8874723c */ /* 0x040fee0000041810 */
[----:B------:R-:W-:Y:S01]  /*14ec0*/  @P0 SHF.R.S32.HI R16, RZ, 0x1f, R193 ;  /* 0x0000001fff100819 */ /* 0x000fe200000114c1 */
[C---:B------:R-:W-:Y:S04]  /*14ed0*/  HMMA.16816.F32.BF16 R112, R136.reuse, R140, R20 ;  /* 0x0000008c8870723c */ /* 0x040fe80000041814 */
[----:B------:R-:W-:Y:S03]  /*14ee0*/  @P0 IMAD R16, R16, c[0x0][0x1e0], RZ ;  /* 0x0000780010100a24 */ /* 0x000fe600078e02ff */
[C---:B------:R-:W-:Y:S01]  /*14ef0*/  @P0 IMAD.WIDE.U32 R20, R193.reuse, c[0x0][0x1e0], RZ ;  /* 0x00007800c1140a25 */ /* 0x040fe200078e00ff */
[C---:B------:R-:W-:Y:S04]  /*14f00*/  HMMA.16816.F32.BF16 R108, R136.reuse, R142, R24 ;  /* 0x0000008e886c723c */ /* 0x040fe80000041818 */
[----:B------:R-:W-:Y:S01]  /*14f10*/  @P0 IMAD R16, R193, c[0x0][0x1e4], R16 ;  /* 0x00007900c1100a24 */ /* 0x000fe200078e0210 */
[----:B------:R-:W-:Y:S03]  /*14f20*/  @P0 SHF.L.U32 R18, R20, 0x6, RZ ;  /* 0x0000000614120819 */ /* 0x000fe600000006ff */
        /* <DEDUP_REMOVED lines=8> */
[-C--:B------:R-:W-:Y:S01]  /*14fb0*/  @P0 IADD3.X R4, R19, R217.reuse, RZ, P1, !PT ;  /* 0x000000d913040210 */ /* 0x080fe20000ffe4ff */
[C---:B------:R-:W-:Y:S04]  /*14fc0*/  HMMA.16816.F32.BF16 R48, R136.reuse, R6, R48 ;  /* 0x000000068830723c */ /* 0x040fe80000041830 */
[C---:B------:R-:W-:Y:S04]  /*14fd0*/  @P0 LEA R16, P1, R17.reuse, c[0x0][0x1c8], 0x1 ;  /* 0x0000720011100a11 */ /* 0x040fe800078208ff */
[C---:B---3--:R-:W-:Y:S04]  /*14fe0*/  HMMA.16816.F32.BF16 R52, R136.reuse, R8, R52 ;  /* 0x000000088834723c */ /* 0x048fe80000041834 */
[----:B------:R-:W-:Y:S02]  /*14ff0*/  @P0 LEA.HI.X R17, R17, c[0x0][0x1cc], R4, 0x1, P1 ;  /* 0x0000730011110a11 */ /* 0x000fe400008f0c04 */
[----:B------:R-:W1:Y:S01]  /*15000*/  LDSM.16.MT88.4 R4, [R154+0x5900] ;  /* 0x005900009a04783b */ /* 0x000e620000004200 */
[----:B------:R-:W-:Y:S01]  /*15010*/  IADD3 R23, P1, R212, 0x40, RZ ;  /* 0x00000040d4177810 */ /* 0x000fe20007f3e0ff */
[C---:B------:R-:W-:Y:S04]  /*15020*/  HMMA.16816.F32.BF16 R56, R136.reuse, R10, R56 ;  /* 0x0000000a8838723c */ /* 0x040fe80000041838 */
[----:B------:R-:W-:Y:S02]  /*15030*/  IADD3.X R22, RZ, R217, RZ, P1, !PT ;  /* 0x000000d9ff167210 */ /* 0x000fe40000ffe4ff */
[----:B------:R-:W-:Y:S02]  /*15040*/  @P0 IADD3 R21, P1, R18, R23, RZ ;  /* 0x0000001712150210 */ /* 0x000fe40007f3e0ff */
[C---:B--2---:R-:W-:Y:S04]  /*15050*/  HMMA.16816.F32.BF16 R60, R136.reuse, R12, R60 ;  /* 0x0000000c883c723c */ /* 0x044fe8000004183c */
[----:B------:R-:W-:Y:S02]  /*15060*/  @P0 IADD3.X R8, R19, R22, RZ, P1, !PT ;  /* 0x0000001613080210 */ /* 0x000fe40000ffe4ff */
[C---:B------:R-:W-:Y:S02]  /*15070*/  @P0 LEA R20, P1, R21.reuse, c[0x0][0x1c8], 0x1 ;  /* 0x0000720015140a11 */ /* 0x040fe400078208ff */
[C---:B------:R-:W-:Y:S04]  /*15080*/  HMMA.16816.F32.BF16 R64, R136.reuse, R14, R64 ;  /* 0x0000000e8840723c */ /* 0x040fe80000041840 */
[----:B------:R-:W-:Y:S02]  /*15090*/  @P0 LEA.HI.X R21, R21, c[0x0][0x1cc], R8, 0x1, P1 ;  /* 0x0000730015150a11 */ /* 0x000fe400008f0c08 */
[----:B------:R-:W2:Y:S01]  /*150a0*/  LDSM.16.MT88.4 R8, [R152+0x5900] ;  /* 0x005900009808783b */ /* 0x000ea20000004200 */
[----:B------:R-:W-:Y:S05]  /*150b0*/  IADD3 R27, P1, R212, 0x80, RZ ;  /* 0x00000080d41b7810 */ /* 0x000fea0007f3e0ff */
[----:B------:R-:W-:Y:S02]  /*150c0*/  IADD3.X R26, RZ, R217, RZ, P1, !PT ;  /* 0x000000d9ff1a7210 */ /* 0x000fe40000ffe4ff */
[----:B------:R-:W-:Y:S04]  /*150d0*/  @P0 IADD3 R25, P1, R18, R27, RZ ;  /* 0x0000001b12190210 */ /* 0x000fe80007f3e0ff */
[----:B------:R-:W-:Y:S02]  /*150e0*/  @P0 IADD3.X R12, R19, R26, RZ, P1, !PT ;  /* 0x0000001a130c0210 */ /* 0x000fe40000ffe4ff */
[C---:B------:R-:W-:Y:S01]  /*150f0*/  @P0 LEA R24, P1, R25.reuse, c[0x0][0x1c8], 0x1 ;  /* 0x0000720019180a11 */ /* 0x040fe200078208ff */
[C---:B-1----:R-:W-:Y:S03]  /*15100*/  HMMA.16816.F32.BF16 R68, R136.reuse, R4, R68 ;  /* 0x000000048844723c */ /* 0x042fe60000041844 */
[----:B------:R-:W-:Y:S02]  /*15110*/  @P0 LEA.HI.X R25, R25, c[0x0][0x1cc], R12, 0x1, P1 ;  /* 0x0000730019190a11 */ /* 0x000fe400008f0c0c */
[----:B------:R-:W1:Y:S01]  /*15120*/  LDSM.16.MT88.4 R12, [R134+0x5900] ;  /* 0x00590000860c783b */ /* 0x000e620000004200 */
[----:B------:R-:W-:Y:S02]  /*15130*/  @P0 IADD3 R18, P1, R203, R18, RZ ;  /* 0x00000012cb120210 */ /* 0x000fe40007f3e0ff */
[C---:B------:R-:W-:Y:S04]  /*15140*/  HMMA.16816.F32.BF16 R72, R136.reuse, R6, R72 ;  /* 0x000000068848723c */ /* 0x040fe80000041848 */
[----:B------:R-:W-:Y:S01]  /*15150*/  @P0 IADD3.X R19, R202, R19, RZ, P1, !PT ;  /* 0x00000013ca130210 */ /* 0x000fe20000ffe4ff */
[----:B------:R-:W3:Y:S01]  /*15160*/  LDSM.16.MT88.4 R4, [R135+0x5900] ;  /* 0x005900008704783b */ /* 0x000ee20000004200 */
[C---:B------:R-:W-:Y:S06]  /*15170*/  @P0 IADD3 R23, P1, R18.reuse, R23, RZ ;  /* 0x0000001712170210 */ /* 0x040fec0007f3e0ff */
[C---:B------:R-:W-:Y:S02]  /*15180*/  @P0 IADD3.X R22, R19.reuse, R22, RZ, P1, !PT ;  /* 0x0000001613160210 */ /* 0x040fe40000ffe4ff */
[C---:B------:R-:W-:Y:S01]  /*15190*/  @P0 IADD3 R27, P1, R18.reuse, R27, RZ ;  /* 0x0000001b121b0210 */ /* 0x040fe20007f3e0ff */
[C---:B--2---:R-:W-:Y:S03]  /*151a0*/  HMMA.16816.F32.BF16 R76, R136.reuse, R8, R76 ;  /* 0x00000008884c723c */ /* 0x044fe6000004184c */
[C---:B------:R-:W-:Y:S02]  /*151b0*/  @P0 IADD3.X R26, R19.reuse, R26, RZ, P1, !PT ;  /* 0x0000001a131a0210 */ /* 0x040fe40000ffe4ff */
[----:B------:R-:W-:Y:S03]  /*151c0*/  @P0 IADD3 R18, P1, R18, R212, RZ ;  /* 0x000000d412120210 */ /* 0x000fe60007f3e0ff */
[C---:B------:R-:W-:Y:S04]  /*151d0*/  HMMA.16816.F32.BF16 R80, R136.reuse, R10, R80 ;  /* 0x0000000a8850723c */ /* 0x040fe80000041850 */
[----:B------:R-:W-:Y:S02]  /*151e0*/  @P0 IADD3.X R19, R19, R217, RZ, P1, !PT ;  /* 0x000000d913130210 */ /* 0x000fe40000ffe4ff */
[C---:B------:R-:W-:Y:S06]  /*151f0*/  @P0 LEA R28, P1, R18.reuse, c[0x0][0x1c8], 0x1 ;  /* 0x00007200121c0a11 */ /* 0x040fec00078208ff */
[----:B------:R-:W-:Y:S01]  /*15200*/  @P0 LEA.HI.X R29, R18, c[0x0][0x1cc], R19, 0x1, P1 ;  /* 0x00007300121d0a11 */ /* 0x000fe200008f0c13 */
[----:B------:R-:W-:Y:S01]  /*15210*/  @P0 IMAD R18, R221, 0x3000, R208 ;  /* 0x00003000dd120824 */ /* 0x000fe200078e02d0 */
[C---:B------:R-:W-:Y:S01]  /*15220*/  @P0 LEA R8, P1, R23.reuse, c[0x0][0x1c8], 0x1 ;  /* 0x0000720017080a11 */ /* 0x040fe200078208ff */
[C---:B-1----:R-:W-:Y:S03]  /*15230*/  HMMA.16816.F32.BF16 R84, R136.reuse, R12, R84 ;  /* 0x0000000c8854723c */ /* 0x042fe60000041854 */
[----:B------:R-:W-:Y:S02]  /*15240*/  @P0 SHF.L.U32 R3, R18, 0x1, RZ ;  /* 0x0000000112030819 */ /* 0x000fe400000006ff */
[----:B------:R-:W-:Y:S02]  /*15250*/  @P0 LEA.HI.X R9, R23, c[0x0][0x1cc], R22, 0x1, P1 ;  /* 0x0000730017090a11 */ /* 0x000fe400008f0c16 */
[C---:B------:R-:W-:Y:S01]  /*15260*/  @P0 LEA R10, P1, R27.reuse, c[0x0][0x1c8], 0x1 ;  /* 0x000072001b0a0a11 */ /* 0x040fe200078208ff */
[----:B------:R-:W-:Y:S01]  /*15270*/  @!PT LDS RZ, [RZ] ;  /* 0x00000000fffff984 */ /* 0x000fe20000000800 */
[----:B------:R-:W-:Y:S01]  /*15280*/  @!PT LDS RZ, [RZ] ;  /* 0x00000000fffff984 */ /* 0x000fe20000000800 */
[----:B------:R-:W-:Y:S01]  /*15290*/  @!PT LDS RZ, [RZ] ;  /* 0x00000000fffff984 */ /* 0x000fe20000000800 */
[----:B------:R1:W-:Y:S01]  /*152a0*/  @P0 LDGSTS.E.BYPASS.LTC128B.128 [R3+0xc100], [R16.64], !P3 ;  /* 0x0c10000010030fae */ /* 0x0003e2000d901d46 */
[C---:B------:R-:W-:Y:S03]  /*152b0*/  HMMA.16816.F32.BF16 R88, R136.reuse, R14, R88 ;  /* 0x0000000e8858723c */ /* 0x040fe60000041858 */
[----:B------:R-:W-:Y:S02]  /*152c0*/  @P0 LEA.HI.X R11, R27, c[0x0][0x1cc], R26, 0x1, P1 ;  /* 0x000073001b0b0a11 */ /* 0x000fe400008f0c1a */
[C---:B------:R-:W-:Y:S02]  /*152d0*/  ISETP.GE.AND P1, PT, R185.reuse, 0x1, PT ;  /* 0x00000001b900780c */ /* 0x040fe40003f26270 */
[----:B------:R1:W-:Y:S01]  /*152e0*/  @P0 LDGSTS.E.BYPASS.LTC128B.128 [R3+0xe100], [R20.64], !P6 ;  /* 0x0e10000014030fae */ /* 0x0003e2000f101d46 */
[C---:B---3--:R-:W-:Y:S04]  /*152f0*/  HMMA.16816.F32.BF16 R92, R136.reuse, R4, R92 ;  /* 0x00000004885c723c */ /* 0x048fe8000004185c */
[----:B------:R-:W-:Y:S03]  /*15300*/  IADD3 R185, R185, 0x1, RZ ;  /* 0x00000001b9b97810 */ /* 0x000fe60007ffe0ff */
[----:B------:R1:W-:Y:S01]  /*15310*/  @P0 LDGSTS.E.BYPASS.LTC128B.128 [R3+0x10100], [R24.64], !P5 ;  /* 0x1010000018030fae */ /* 0x0003e2000e901d46 */
[----:B------:R-:W-:Y:S04]  /*15320*/  HMMA.16816.F32.BF16 R96, R136, R6, R96 ;  /* 0x000000068860723c */ /* 0x000fe80000041860 */
[----:B------:R-:W-:Y:S03]  /*15330*/  SEL R185, R185, RZ, !P1 ;  /* 0x000000ffb9b97207 */ /* 0x000fe60004800000 */
[----:B------:R1:W-:Y:S08]  /*15340*/  @P0 LDGSTS.E.BYPASS.LTC128B.128 [R3+0xd100], [R28.64], !P3 ;  /* 0x0d1000001c030fae */ /* 0x0003f0000d901d46 */
[----:B------:R1:W-:Y:S08]  /*15350*/  @P0 LDGSTS.E.BYPASS.LTC128B.128 [R3+0xf100], [R8.64], !P6 ;  /* 0x0f10000008030fae */ /* 0x0003f0000f101d46 */
[----:B------:R1:W-:Y:S01]  /*15360*/  @P0 LDGSTS.E.BYPASS.LTC128B.128 [R3+0x11100], [R10.64], !P5 ;  /* 0x111000000a030fae */ /* 0x0003e2000e901d46 */
[----:B------:R-:W-:Y:S02]  /*15370*/  ISETP.GE.AND P0, PT, R198, R195, PT ;  /* 0x000000c3c600720c */ /* 0x000fe40003f06270 */
[----:B------:R-:W-:Y:S05]  /*15380*/  IADD3 R195, R195, -0x1, RZ ;  /* 0xffffffffc3c37810 */ /* 0x000fea0007ffe0ff */
[----:B------:R-:W0:Y:S01]  /*15390*/  LDGDEPBAR ;  /* 0x00000000000079af */ /* 0x000e220000000000 */
[----:B-1----:R-:W-:Y:S05]  /*153a0*/  MOV R3, R0 ;  /* 0x0000000000037202 */ /* 0x002fea0000000f00 */
[----:B------:R-:W-:-:S05]  /*153b0*/  @!P0 BRA `(.L_x_1028) ;  /* 0xffffc6d000008947 */ /* 0x000fca000383ffff */
.L_x_1019:
[----:B------:R-:W-:Y:S02]  /*153c0*/  MOV R4, 0x1f ;  /* 0x0000001f00047802 */ /* 0x000fe40000000f00 */
[----:B------:R-:W-:Y:S01]  /*153d0*/  MOV R3, 0xffffffff ;  /* 0xffffffff00037802 */ /* 0x000fe20000000f00 */
[----:B------:R-:W-:Y:S05]  /*153e0*/  BRA.DIV ~URZ, `(.L_x_1029) ;  /* 0x00002ea27f007947 */ /* 0x000fea000b800000 */
[----:B------:R1:W2:Y:S02]  /*153f0*/  SHFL.BFLY PT, R5, R223, 0x2, 0x1f ;  /* 0x0c401f00df057f89 */ /* 0x0002a400000e0000 */
.L_x_1060:
[----:B--2---:R-:W-:Y:S01]  /*15400*/  FADD.FTZ R8, R5, R223 ;  /* 0x000000df05087221 */ /* 0x004fe20000010000 */
[----:B------:R-:W-:Y:S05]  /*15410*/  BRA.DIV ~URZ, `(.L_x_1030) ;  /* 0x00002ec27f007947 */ /* 0x000fea000b800000 */
[----:B------:R-:W2:Y:S04]  /*15420*/  SHFL.BFLY PT, R3, R222, 0x2, 0x1f ;  /* 0x0c401f00de037f89 */ /* 0x000ea800000e0000 */
[----:B------:R-:W3:Y:S01]  /*15430*/  SHFL.BFLY PT, R9, R8, 0x1, 0x1f ;  /* 0x0c201f0008097f89 */ /* 0x000ee200000e0000 */
[----:B--2---:R-:W-:-:S02]  /*15440*/  FADD.FTZ R10, R3, R222 ;  /* 0x000000de030a7221 */ /* 0x004fc40000010000 */
[----:B---3--:R-:W-:-:S03]  /*15450*/  FADD.FTZ R9, R8, R9 ;  /* 0x0000000908097221 */ /* 0x008fc60000010000 */
[----:B------:R2:W3:Y:S04]  /*15460*/  SHFL.BFLY PT, R5, R10, 0x1, 0x1f ;  /* 0x0c201f000a057f89 */ /* 0x0004e800000e0000 */
.L_x_1061:
[----:B------:R-:W-:Y:S01]  /*15470*/  FSETP.NE.FTZ.AND P1, PT, R9, RZ, PT ;  /* 0x000000ff0900720b */ /* 0x000fe20003f35000 */
[----:B---3--:R-:W-:Y:S01]  /*15480*/  FADD.FTZ R4, R5, R10 ;  /* 0x0000000a05047221 */ /* 0x008fe20000010000 */
[----:B------:R-:W-:Y:S02]  /*15490*/  MOV R6, RZ ;  /* 0x000000ff00067202 */ /* 0x000fe40000000f00 */
[----:B------:R-:W-:Y:S02]  /*154a0*/  MOV R8, RZ ;  /* 0x000000ff00087202 */ /* 0x000fe40000000f00 */
[----:B------:R-:W-:Y:S02]  /*154b0*/  FSETP.NE.FTZ.AND P0, PT, R4, RZ, PT ;  /* 0x000000ff0400720b */ /* 0x000fe40003f15000 */
[----:B------:R-:W-:-:S05]  /*154c0*/  MOV R3, 0xff800000 ;  /* 0xff80000000037802 */ /* 0x000fca0000000f00 */
[----:B------:R-:W3:Y:S01]  /*154d0*/  @P1 MUFU.LG2 R7, R9 ;  /* 0x0000000900071308 */ /* 0x000ee20000000c00 */
[----:B------:R-:W-:-:S05]  /*154e0*/  @P1 MOV R5, 0x3f317218 ;  /* 0x3f31721800051802 */ /* 0x000fca0000000f00 */
[----:B------:R-:W-:Y:S02]  /*154f0*/  @P1 FMUL.FTZ R5, R5, c[0x0][0x2d0] ;  /* 0x0000b40005051a20 */ /* 0x000fe40000410000 */
[----:B------:R-:W4:Y:S08]  /*15500*/  @P0 MUFU.RCP R6, R4 ;  /* 0x0000000400060308 */ /* 0x000f300000001000 */
[----:B------:R-:W5:Y:S01]  /*15510*/  @P0 MUFU.LG2 R4, R4 ;  /* 0x0000000400040308 */ /* 0x000f620000000c00 */
[----:B---3--:R-:W-:-:S04]  /*15520*/  @P1 FMUL.FTZ R7, R7, 0.69314718246459960938 ;  /* 0x3f31721807071820 */ /* 0x008fc80000410000 */
[----:B------:R-:W-:Y:S01]  /*15530*/  @P1 FFMA.FTZ R3, R5, R2, R7 ;  /* 0x0000000205031223 */ /* 0x000fe20000010007 */
[----:B------:R-:W-:Y:S02]  /*15540*/  @P0 MOV R7, 0x3f317218 ;  /* 0x3f31721800070802 */ /* 0x000fe40000000f00 */
[----:B------:R-:W3:Y:S01]  /*15550*/  @P1 MUFU.RCP R8, R9 ;  /* 0x0000000900081308 */ /* 0x000ee20000001000 */
[----:B------:R-:W-:Y:S01]  /*15560*/  MOV R5, 0xff800000 ;  /* 0xff80000000057802 */ /* 0x000fe20000000f00 */
[C---:B----4-:R-:W-:Y:S01]  /*15570*/  FMUL.FTZ R130, R6.reuse, R130 ;  /* 0x0000008206827220 */ /* 0x050fe20000410000 */
[----:B------:R-:W-:Y:S01]  /*15580*/  PLOP3.LUT P1, PT, PT, PT, PT, 0x8, 0x0 ;  /* 0x000000000000781c */ /* 0x000fe20003f2e170 */
[----:B------:R-:W-:Y:S02]  /*15590*/  @P0 FMUL.FTZ R7, R7, c[0x0][0x2d0] ;  /* 0x0000b40007070a20 */ /* 0x000fe40000410000 */
[----:B------:R-:W-:Y:S02]  /*155a0*/  FMUL.FTZ R131, R6, R131 ;  /* 0x0000008306837220 */ /* 0x000fe40000410000 */
[----:B-----5:R-:W-:-:S02]  /*155b0*/  @P0 FMUL.FTZ R4, R4, 0.69314718246459960938 ;  /* 0x3f31721804040820 */ /* 0x020fc40000410000 */
[C---:B------:R-:W-:Y:S02]  /*155c0*/  FMUL.FTZ R126, R6.reuse, R126 ;  /* 0x0000007e067e7220 */ /* 0x040fe40000410000 */
[C---:B------:R-:W-:Y:S02]  /*155d0*/  FMUL.FTZ R127, R6.reuse, R127 ;  /* 0x0000007f067f7220 */ /* 0x040fe40000410000 */
[----:B------:R-:W-:Y:S02]  /*155e0*/  FMUL.FTZ R122, R6, R122 ;  /* 0x0000007a067a7220 */ /* 0x000fe40000410000 */
[C---:B---3--:R-:W-:Y:S02]  /*155f0*/  FMUL.FTZ R128, R8.reuse, R128 ;  /* 0x0000008008807220 */ /* 0x048fe40000410000 */
        /* <DEDUP_REMOVED lines=43> */
[----:B--2---:R-:W-:-:S02]  /*158b0*/  FMUL.FTZ R10, R8, R92 ;  /* 0x0000005c080a7220 */ /* 0x004fc40000410000 */
[C---:B------:R-:W-:Y:S02]  /*158c0*/  FMUL.FTZ R93, R8.reuse, R93 ;  /* 0x0000005d085d7220 */ /* 0x040fe40000410000 */
[C---:B------:R-:W-:Y:S02]  /*158d0*/  FMUL.FTZ R96, R8.reuse, R96 ;  /* 0x0000006008607220 */ /* 0x040fe40000410000 */
[----:B------:R-:W-:Y:S02]  /*158e0*/  FMUL.FTZ R97, R8, R97 ;  /* 0x0000006108617220 */ /* 0x000fe40000410000 */
        /* <DEDUP_REMOVED lines=42> */
[----:B------:R-:W-:Y:S02]  /*15b90*/  FMUL.FTZ R99, R6, R99 ;  /* 0x0000006306637220 */ /* 0x000fe40000410000 */
[----:B------:R-:W-:Y:S02]  /*15ba0*/  @P0 FFMA.FTZ R5, R7, R0, R4 ;  /* 0x0000000007050223 */ /* 0x000fe40000010004 */
.L_x_975:
[----:B------:R-:W-:Y:S01]  /*15bb0*/  SHF.R.S32.HI R0, RZ, 0x1f, R197 ;  /* 0x0000001fff007819 */ /* 0x000fe200000114c5 */
[----:B------:R-:W-:Y:S05]  /*15bc0*/  @P1 BRA `(.L_x_1031) ;  /* 0x0000169000001947 */ /* 0x000fea0003800000 */
[----:B------:R-:W3:Y:S01]  /*15bd0*/  S2R R4, SR_TID.X ;  /* 0x0000000000047919 */ /* 0x000ee20000002100 */
        /* <DEDUP_REMOVED lines=13> */
[----:B---3--:R-:W-:Y:S02]  /*15cb0*/  SHF.R.S32.HI R7, RZ, 0x1f, R4 ;  /* 0x0000001fff077819 */ /* 0x008fe40000011404 */
[----:B------:R-:W-:-:S02]  /*15cc0*/  F2FP.BF16.PACK_AB R110, R111, R110 ;  /* 0x0000006e6f6e723e */ /* 0x000fc400000010ff */
[----:B------:R-:W-:Y:S02]  /*15cd0*/  LEA.HI R6, R7, R4, RZ, 0x2 ;  /* 0x0000000407067211 */ /* 0x000fe400078f10ff */
[----:B------:R-:W-:Y:S02]  /*15ce0*/  F2FP.BF16.PACK_AB R104, R105, R104 ;  /* 0x000000686968723e */ /* 0x000fe400000010ff */
[--C-:B------:R-:W-:Y:S02]  /*15cf0*/  SHF.R.S32.HI R11, RZ, 0x2, R6.reuse ;  /* 0x00000002ff0b7819 */ /* 0x100fe40000011406 */
[----:B--2---:R-:W-:Y:S02]  /*15d00*/  SHF.R.S32.HI R8, RZ, 0x1f, R6 ;  /* 0x0000001fff087819 */ /* 0x004fe40000011406 */
[----:B------:R-:W-:Y:S02]  /*15d10*/  LOP3.LUT R13, R6, 0xfffffffc, RZ, 0xc0, !PT ;  /* 0xfffffffc060d7812 */ /* 0x000fe400078ec0ff */
[----:B------:R-:W-:-:S02]  /*15d20*/  LEA.HI R8, R8, R11, RZ, 0x3 ;  /* 0x0000000b08087211 */ /* 0x000fc400078f18ff */
[----:B------:R-:W-:Y:S01]  /*15d30*/  F2FP.BF16.PACK_AB R106, R107, R106 ;  /* 0x0000006a6b6a723e */ /* 0x000fe200000010ff */
[----:B------:R-:W-:Y:S01]  /*15d40*/  IMAD.IADD R13, R4, 0x1, -R13 ;  /* 0x00000001040d7824 */ /* 0x000fe200078e0a0d */
[----:B------:R-:W-:Y:S02]  /*15d50*/  LOP3.LUT R8, R8, 0xfffffff8, RZ, 0xc0, !PT ;  /* 0xfffffff808087812 */ /* 0x000fe400078ec0ff */
[----:B------:R-:W-:Y:S02]  /*15d60*/  F2FP.BF16.PACK_AB R100, R101, R100 ;  /* 0x000000646564723e */ /* 0x000fe400000010ff */
[----:B------:R-:W-:Y:S01]  /*15d70*/  F2FP.BF16.PACK_AB R102, R103, R102 ;  /* 0x000000666766723e */ /* 0x000fe200000010ff */
[----:B------:R-:W-:Y:S01]  /*15d80*/  IMAD.IADD R11, R11, 0x1, -R8 ;  /* 0x000000010b0b7824 */ /* 0x000fe200078e0a08 */
[----:B------:R-:W-:Y:S02]  /*15d90*/  LEA.HI R8, R7, R4, RZ, 0x5 ;  /* 0x0000000407087211 */ /* 0x000fe400078f28ff */
[----:B------:R-:W-:Y:S01]  /*15da0*/  F2FP.BF16.PACK_AB R36, R37, R36 ;  /* 0x000000242524723e */ /* 0x000fe200000010ff */
[----:B------:R-:W-:Y:S01]  /*15db0*/  IMAD.SHL.U32 R6, R11, 0x40, RZ ;  /* 0x000000400b067824 */ /* 0x000fe200078e00ff */
[----:B------:R-:W-:-:S02]  /*15dc0*/  SHF.R.S32.HI R12, RZ, 0x5, R8 ;  /* 0x00000005ff0c7819 */ /* 0x000fc40000011408 */
[----:B------:R-:W-:Y:S02]  /*15dd0*/  LOP3.LUT R15, R11, 0x1, RZ, 0xc0, !PT ;  /* 0x000000010b0f7812 */ /* 0x000fe400078ec0ff */
        /* <DEDUP_REMOVED lines=92> */
[----:B------:R4:W-:Y:S04]  /*163a0*/  STS [R19+0x8480], R78 ;  /* 0x0084804e13007388 */ /* 0x0009e80000000800 */
[----:B------:R-:W-:Y:S04]  /*163b0*/  STS [R11+0x8000], R80 ;  /* 0x008000500b007388 */ /* 0x000fe80000000800 */
[----:B------:R1:W-:Y:S01]  /*163c0*/  STS [R11+0x8400], R82 ;  /* 0x008400520b007388 */ /* 0x0003e20000000800 */
[----:B--2---:R-:W-:-:S03]  /*163d0*/  IMAD.MOV.U32 R15, RZ, RZ, 0x4 ;  /* 0x00000004ff0f7424 */ /* 0x004fc600078e00ff */
[----:B------:R2:W-:Y:S04]  /*163e0*/  STS [R21+0x8080], R84 ;  /* 0x0080805415007388 */ /* 0x0005e80000000800 */
[----:B------:R2:W-:Y:S01]  /*163f0*/  STS [R21+0x8480], R86 ;  /* 0x0084805615007388 */ /* 0x0005e20000000800 */
[----:B---3--:R-:W-:-:S03]  /*16400*/  IMAD.WIDE R16, R200, R15, c[0x0][0x500] ;  /* 0x00014000c8107625 */ /* 0x008fc600078e020f */
        /* <DEDUP_REMOVED lines=8> */
[----:B----4-:R-:W-:-:S03]  /*16490*/  @P1 IMAD.WIDE R18, R200, R15, c[0x0][0x508] ;  /* 0x00014200c8121625 */ /* 0x010fc600078e020f */
[----:B-1----:R-:W3:Y:S04]  /*164a0*/  @P0 LDG.E R11, [R16.64] ;  /* 0x00000006100b0981 */ /* 0x002ee8000c1e1900 */
[----:B------:R2:W5:Y:S01]  /*164b0*/  @P1 LDG.E R6, [R18.64] ;  /* 0x0000000612061981 */ /* 0x000562000c1e1900 */
[----:B------:R-:W-:Y:S02]  /*164c0*/  CS2R R14, SRZ ;  /* 0x00000000000e7805 */ /* 0x000fe4000001ff00 */
[--C-:B---3--:R-:W-:Y:S01]  /*164d0*/  @P0 SHF.R.S32.HI R15, RZ, 0x1f, R11.reuse ;  /* 0x0000001fff0f0819 */ /* 0x108fe2000001140b */
[----:B------:R-:W-:Y:S01]  /*164e0*/  @P0 IMAD.MOV.U32 R14, RZ, RZ, R11 ;  /* 0x000000ffff0e0224 */ /* 0x000fe200078e000b */
[----:B------:R-:W-:Y:S05]  /*164f0*/  @P1 BRA `(.L_x_1032) ;  /* 0x0000004000001947 */ /* 0x000fea0003800000 */
[----:B--2---:R-:W-:Y:S05]  /*16500*/  @!P0 BRA `(.L_x_1032) ;  /* 0x0000003000008947 */ /* 0x004fea0003800000 */
[----:B-----5:R-:W2:Y:S04]  /*16510*/  LDG.E R6, [R16.64] ;  /* 0x0000000610067981 */ /* 0x020ea8000c1e1900 */
[----:B------:R-:W2:Y:S02]  /*16520*/  LDG.E R9, [R16.64+0x4] ;  /* 0x0000040610097981 */ /* 0x000ea4000c1e1900 */
[----:B--2---:R-:W-:-:S02]  /*16530*/  IADD3 R6, -R6, R9, RZ ;  /* 0x0000000906067210 */ /* 0x004fc40007ffe1ff */
.L_x_1032:
        /* <DEDUP_REMOVED lines=13> */
[----:B------:R-:W-:Y:S02]  /*16610*/  IADD3 R12, R12, -R11, RZ ;  /* 0x8000000b0c0c7210 */ /* 0x000fe40007ffe0ff */
[----:B------:R-:W-:Y:S01]  /*16620*/  SHF.R.S32.HI R11, RZ, 0x2, R9 ;  /* 0x00000002ff0b7819 */ /* 0x000fe20000011409 */
[----:B------:R-:W-:Y:S01]  /*16630*/  IMAD.IADD R9, R13, 0x1, -R8 ;  /* 0x000000010d097824 */ /* 0x000fe200078e0a08 */
[----:B------:R-:W-:Y:S01]  /*16640*/  ISETP.NE.AND P1, PT, R2, 0x1, PT ;  /* 0x000000010200780c */ /* 0x000fe20003f25270 */
[----:B------:R-:W-:Y:S01]  /*16650*/  IMAD R8, R0, c[0x0][0x490], RZ ;  /* 0x0001240000087a24 */ /* 0x000fe200078e02ff */
[----:B------:R-:W-:Y:S01]  /*16660*/  MOV R18, R14 ;  /* 0x0000000e00127202 */ /* 0x000fe20000000f00 */
[----:B------:R-:W-:Y:S01]  /*16670*/  IMAD R2, R12, 0x10, R11 ;  /* 0x000000100c027824 */ /* 0x000fe200078e020b */
[-C--:B------:R-:W-:Y:S01]  /*16680*/  LEA.HI R12, R7, R4.reuse, RZ, 0x3 ;  /* 0x00000004070c7211 */ /* 0x080fe200078f18ff */
[----:B------:R-:W-:Y:S01]  /*16690*/  IMAD R17, R197, c[0x0][0x494], R8 ;  /* 0x00012500c5117a24 */ /* 0x000fe200078e0208 */
[----:B------:R-:W-:Y:S01]  /*166a0*/  LEA.HI R7, R7, R4, RZ, 0x6 ;  /* 0x0000000407077211 */ /* 0x000fe200078f30ff */
[----:B------:R-:W-:Y:S01]  /*166b0*/  IMAD R8, R9, 0x8, R2 ;  /* 0x0000000809087824 */ /* 0x000fe200078e0202 */
[----:B------:R-:W-:Y:S01]  /*166c0*/  LOP3.LUT R9, R12, 0xfffffff8, RZ, 0xc0, !PT ;  /* 0xfffffff80c097812 */ /* 0x000fe200078ec0ff */
[----:B------:R-:W-:Y:S01]  /*166d0*/  IMAD R13, R15, c[0x0][0x3a0], RZ ;  /* 0x0000e8000f0d7a24 */ /* 0x000fe200078e02ff */
[----:B------:R-:W-:Y:S01]  /*166e0*/  LOP3.LUT P2, RZ, R10, 0x3, RZ, 0xc0, !PT ;  /* 0x000000030aff7812 */ /* 0x000fe2000784c0ff */
[----:B------:R-:W-:Y:S01]  /*166f0*/  IMAD.WIDE.U32 R18, R197, c[0x0][0x490], R18 ;  /* 0x00012400c5127a25 */ /* 0x000fe200078e0012 */
[----:B-1----:R-:W-:-:S02]  /*16700*/  LEA R11, R57, R8, 0x7 ;  /* 0x00000008390b7211 */ /* 0x002fc400078e38ff */
[----:B------:R-:W-:Y:S01]  /*16710*/  SHF.R.S32.HI R8, RZ, 0x1f, R200 ;  /* 0x0000001fff087819 */ /* 0x000fe200000114c8 */
[----:B------:R-:W-:Y:S01]  /*16720*/  IMAD.IADD R9, R4, 0x1, -R9 ;  /* 0x0000000104097824 */ /* 0x000fe200078e0a09 */
[----:B------:R-:W-:Y:S01]  /*16730*/  SEL R200, R200, RZ, !P0 ;  /* 0x000000ffc8c87207 */ /* 0x000fe20004000000 */
[----:B------:R-:W-:Y:S01]  /*16740*/  @P1 IMAD.HI.U32 R4, R11, c[0x0][0x4ec], RZ ;  /* 0x00013b000b041a27 */ /* 0x000fe200078e00ff */
[----:B------:R-:W-:Y:S02]  /*16750*/  SEL R8, R8, RZ, !P0 ;  /* 0x000000ff08087207 */ /* 0x000fe40004000000 */
[----:B------:R-:W-:Y:S01]  /*16760*/  SHF.L.U32 R7, R7, 0x3, RZ ;  /* 0x0000000307077819 */ /* 0x000fe200000006ff */
[C---:B------:R-:W-:Y:S02]  /*16770*/  IMAD R13, R14.reuse, c[0x0][0x3a4], R13 ;  /* 0x0000e9000e0d7a24 */ /* 0x040fe400078e020d */
[----:B------:R-:W-:-:S04]  /*16780*/  IMAD.WIDE.U32 R14, R14, c[0x0][0x3a0], RZ ;  /* 0x0000e8000e0e7a25 */ /* 0x000fc800078e00ff */
[----:B------:R-:W-:Y:S01]  /*16790*/  IMAD.MOV.U32 R10, RZ, RZ, R11 ;  /* 0x000000ffff0a7224 */ /* 0x000fe200078e000b */
[----:B------:R-:W-:Y:S01]  /*167a0*/  @P1 SHF.R.U32.HI R10, RZ, c[0x0][0x4f0], R4 ;  /* 0x00013c00ff0a1a19 */ /* 0x000fe20000011604 */
[----:B------:R-:W-:Y:S01]  /*167b0*/  IMAD R0, R0, c[0x0][0x3e8], RZ ;  /* 0x0000fa0000007a24 */ /* 0x000fe200078e02ff */
[----:B------:R-:W-:Y:S01]  /*167c0*/  SHF.R.S32.HI R4, RZ, 0x3, R12 ;  /* 0x00000003ff047819 */ /* 0x000fe2000001140c */
[----:B------:R-:W-:Y:S01]  /*167d0*/  IMAD.IADD R19, R19, 0x1, R17 ;  /* 0x0000000113137824 */ /* 0x000fe200078e0211 */
[----:B------:R-:W-:Y:S01]  /*167e0*/  IADD3 R15, R15, R13, RZ ;  /* 0x0000000d0f0f7210 */ /* 0x000fe20007ffe0ff */
[----:B------:R-:W-:Y:S01]  /*167f0*/  IMAD R17, R197, c[0x0][0x3ec], R0 ;  /* 0x0000fb00c5117a24 */ /* 0x000fe200078e0200 */
[----:B------:R-:W-:Y:S01]  /*16800*/  LEA R0, R9, R4, 0x5 ;  /* 0x0000000409007211 */ /* 0x000fe200078e28ff */
[--C-:B------:R-:W-:Y:S01]  /*16810*/  IMAD.MOV R12, RZ, RZ, -R10.reuse ;  /* 0x000000ffff0c7224 */ /* 0x100fe200078e0a0a */
[----:B------:R-:W-:Y:S01]  /*16820*/  SHF.R.S32.HI R16, RZ, 0x1f, R10 ;  /* 0x0000001fff107819 */ /* 0x000fe2000001140a */
        /* <DEDUP_REMOVED lines=22> */
[----:B------:R-:W-:Y:S01]  /*16990*/  IMAD.WIDE.U32 R14, R200, c[0x0][0x3f0], R14 ;  /* 0x0000fc00c80e7a25 */ /* 0x000fe200078e000e */
[----:B------:R-:W-:Y:S01]  /*169a0*/  SHFL.IDX PT, R34, R12, RZ, 0x1c1f ;  /* 0x001c1fff0c227589 */ /* 0x000fe200000e0000 */
[----:B------:R-:W-:Y:S02]  /*169b0*/  SHF.R.U32.HI R8, RZ, 0x3, R13 ;  /* 0x00000003ff087819 */ /* 0x000fe4000001160d */
[----:B------:R-:W-:Y:S01]  /*169c0*/  LEA.HI.X R17, R20, c[0x0][0x454], R17, 0x2, P0 ;  /* 0x0001150014117a11 */ /* 0x000fe200000f1411 */
[----:B------:R-:W-:Y:S01]  /*169d0*/  IMAD R9, R200, c[0x0][0x3f4], R9 ;  /* 0x0000fd00c8097a24 */ /* 0x000fe200078e0209 */
[----:B------:R-:W-:Y:S01]  /*169e0*/  SHFL.IDX PT, R48, R12, 0x1, 0x1c1f ;  /* 0x003c1f000c307f89 */ /* 0x000fe200000e0000 */
[----:B------:R-:W-:Y:S01]  /*169f0*/  LOP3.LUT R13, R13, 0x38, R0, 0xf8, !PT ;  /* 0x000000380d0d7812 */ /* 0x000fe200078ef800 */
[----:B------:R-:W-:-:S02]  /*16a00*/  IMAD.MOV R16, RZ, RZ, -R10 ;  /* 0x000000ffff107224 */ /* 0x000fc400078e0a0a */
[----:B------:R-:W1:Y:S01]  /*16a10*/  SHFL.IDX PT, R35, R17, RZ, 0x1c1f ;  /* 0x001c1fff11237589 */ /* 0x000e6200000e0000 */
[----:B------:R-:W-:Y:S01]  /*16a20*/  IADD3 R15, R15, R9, RZ ;  /* 0x000000090f0f7210 */ /* 0x000fe20007ffe0ff */
[----:B------:R-:W-:Y:S01]  /*16a30*/  IMAD R9, R57, 0x80, R2 ;  /* 0x0000008039097824 */ /* 0x000fe200078e0202 */
[----:B------:R-:W-:Y:S01]  /*16a40*/  LOP3.LUT R8, R13, R8, RZ, 0x3c, !PT ;  /* 0x000000080d087212 */ /* 0x000fe200078e3cff */
[----:B------:R-:W2:Y:S01]  /*16a50*/  SHFL.IDX PT, R49, R17, 0x1, 0x1c1f ;  /* 0x003c1f0011317f89 */ /* 0x000ea200000e0000 */
[----:B-----5:R-:W-:Y:S01]  /*16a60*/  IMAD R2, R6, c[0x0][0x4e8], RZ ;  /* 0x00013a0006027a24 */ /* 0x020fe200078e02ff */
[----:B------:R-:W-:Y:S01]  /*16a70*/  SHF.R.S32.HI R13, RZ, 0x1f, R10 ;  /* 0x0000001fff0d7819 */ /* 0x000fe2000001140a */
[----:B------:R-:W-:Y:S01]  /*16a80*/  IMAD R16, R16, c[0x0][0x4e8], R11 ;  /* 0x00013a0010107a24 */ /* 0x000fe200078e020b */
[C---:B------:R-:W-:Y:S01]  /*16a90*/  IADD3 R11, R9.reuse, 0x8, RZ ;  /* 0x00000008090b7810 */ /* 0x040fe20007ffe0ff */
[----:B------:R-:W-:Y:S01]  /*16aa0*/  IMAD.WIDE.U32 R14, R10, c[0x0][0x3e0], R14 ;  /* 0x0000f8000a0e7a25 */ /* 0x000fe200078e000e */
[----:B------:R-:W-:-:S02]  /*16ab0*/  ISETP.GE.OR P1, PT, R9, R2, P2 ;  /* 0x000000020900720c */ /* 0x000fc40001726670 */
[----:B------:R-:W-:Y:S01]  /*16ac0*/  ISETP.GE.OR P0, PT, R11, R2, P2 ;  /* 0x000000020b00720c */ /* 0x000fe20001706670 */
[----:B------:R-:W-:Y:S01]  /*16ad0*/  IMAD R13, R13, c[0x0][0x3e0], RZ ;  /* 0x0000f8000d0d7a24 */ /* 0x000fe200078e02ff */
[----:B------:R-:W-:Y:S02]  /*16ae0*/  SHF.R.S32.HI R6, RZ, 0x1f, R16 ;  /* 0x0000001fff067819 */ /* 0x000fe40000011410 */
[----:B------:R-:W-:Y:S01]  /*16af0*/  LOP3.LUT R7, R8, 0x7ffffe00, R7, 0xf8, !PT ;  /* 0x7ffffe0008077812 */ /* 0x000fe200078ef807 */
[----:B------:R-:W-:Y:S01]  /*16b00*/  IMAD R13, R10, c[0x0][0x3e4], R13 ;  /* 0x0000f9000a0d7a24 */ /* 0x000fe200078e020d */
[----:B------:R-:W-:Y:S01]  /*16b10*/  LEA R57, R57, R4, 0x7 ;  /* 0x0000000439397211 */ /* 0x000fe200078e38ff */
[----:B------:R-:W-:Y:S01]  /*16b20*/  IMAD R9, R6, c[0x0][0x3d8], RZ ;  /* 0x0000f60006097a24 */ /* 0x000fe200078e02ff */
[----:B------:R-:W-:Y:S01]  /*16b30*/  SHF.L.U32 R58, R7, 0x1, RZ ;  /* 0x00000001073a7819 */ /* 0x000fe200000006ff */
[----:B------:R-:W-:Y:S02]  /*16b40*/  IMAD.IADD R15, R15, 0x1, R13 ;  /* 0x000000010f0f7824 */ /* 0x000fe400078e020d */
[C---:B------:R-:W-:Y:S01]  /*16b50*/  IMAD R6, R16.reuse, c[0x0][0x3dc], R9 ;  /* 0x0000f70010067a24 */ /* 0x040fe200078e0209 */
[----:B-1----:R1:W-:Y:S01]  /*16b60*/  @!P1 ST.E [R34.64], R3 ;  /* 0x0000000322009985 */ /* 0x0023e2000c101906 */
[----:B------:R-:W-:-:S03]  /*16b70*/  IMAD.WIDE.U32 R32, R16, c[0x0][0x3d8], R14 ;  /* 0x0000f60010207a25 */ /* 0x000fc600078e000e */
[----:B--2---:R1:W-:Y:S01]  /*16b80*/  @!P0 ST.E [R48.64], R5 ;  /* 0x0000000530008985 */ /* 0x0043e2000c101906 */
[----:B------:R-:W-:Y:S01]  /*16b90*/  IMAD.IADD R6, R33, 0x1, R6 ;  /* 0x0000000121067824 */ /* 0x000fe200078e0206 */
[C---:B------:R-:W-:Y:S02]  /*16ba0*/  LEA R56, P0, R32.reuse, c[0x0][0x380], 0x1 ;  /* 0x0000e00020387a11 */ /* 0x040fe400078008ff */
        /* <DEDUP_REMOVED lines=34> */
.L_x_1034:
[----:B--2---:R-:W-:Y:S05]  /*16dd0*/  BSYNC B0 ;  /* 0x0000000000007941 */ /* 0x004fea0003800000 */
.L_x_1033:
        /* <DEDUP_REMOVED lines=23> */
.L_x_1036:
[----:B------:R-:W-:Y:S05]  /*16f50*/  BSYNC B0 ;  /* 0x0000000000007941 */ /* 0x000fea0003800000 */
.L_x_1035:
        /* <DEDUP_REMOVED lines=23> */
.L_x_1038:
[----:B------:R-:W-:Y:S05]  /*170d0*/  BSYNC B0 ;  /* 0x0000000000007941 */ /* 0x000fea0003800000 */
.L_x_1037:
        /* <DEDUP_REMOVED lines=24> */
.L_x_1031:
        /* <DEDUP_REMOVED lines=8> */
[----:B------:R-:W3:Y:S04]  /*172e0*/  @P0 LDG.E R3, [R4.64] ;  /* 0x0000000604030981 */ /* 0x000ee8000c1e1900 */
[----:B------:R4:W5:Y:S01]  /*172f0*/  @P1 LDG.E R2, [R6.64] ;  /* 0x0000000606021981 */ /* 0x000962000c1e1900 */
[----:B------:R-:W-:Y:S02]  /*17300*/  CS2R R10, SRZ ;  /* 0x00000000000a7805 */ /* 0x000fe4000001ff00 */
[--C-:B---3--:R-:W-:Y:S01]  /*17310*/  @P0 SHF.R.S32.HI R11, RZ, 0x1f, R3.reuse ;  /* 0x0000001fff0b0819 */ /* 0x108fe20000011403 */
[----:B------:R-:W-:Y:S01]  /*17320*/  @P0 IMAD.MOV.U32 R10, RZ, RZ, R3 ;  /* 0x000000ffff0a0224 */ /* 0x000fe200078e0003 */
[----:B------:R-:W-:Y:S05]  /*17330*/  @P1 BRA `(.L_x_1039) ;  /* 0x0000004000001947 */ /* 0x000fea0003800000 */
[----:B----4-:R-:W-:Y:S05]  /*17340*/  @!P0 BRA `(.L_x_1039) ;  /* 0x0000003000008947 */ /* 0x010fea0003800000 */
[----:B-----5:R-:W3:Y:S04]  /*17350*/  LDG.E R2, [R4.64] ;  /* 0x0000000604027981 */ /* 0x020ee8000c1e1900 */
[----:B------:R-:W3:Y:S02]  /*17360*/  LDG.E R3, [R4.64+0x4] ;  /* 0x0000040604037981 */ /* 0x000ee4000c1e1900 */
[----:B---3--:R-:W-:-:S02]  /*17370*/  IADD3 R2, -R2, R3, RZ ;  /* 0x0000000302027210 */ /* 0x008fc40007ffe1ff */
.L_x_1039:
[----:B----4-:R-:W3:Y:S01]  /*17380*/  S2R R3, SR_TID.X ;  /* 0x0000000000037919 */ /* 0x010ee20000002100 */
[----:B------:R-:W-:Y:S01]  /*17390*/  SHF.R.S32.HI R5, RZ, 0x1f, R200 ;  /* 0x0000001fff057819 */ /* 0x000fe200000114c8 */
[----:B------:R-:W-:Y:S01]  /*173a0*/  BSSY B0, `(.L_x_1040) ;  /* 0x0000027000007945 */ /* 0x000fe20003800000 */
[----:B------:R-:W-:-:S02]  /*173b0*/  SEL R200, R200, RZ, !P0 ;  /* 0x000000ffc8c87207 */ /* 0x000fc40004000000 */
[----:B------:R-:W-:Y:S02]  /*173c0*/  SEL R5, R5, RZ, !P0 ;  /* 0x000000ff05057207 */ /* 0x000fe40004000000 */
[----:B---3--:R-:W-:-:S13]  /*173d0*/  ISETP.GE.AND P1, PT, R3, 0x80, PT ;  /* 0x000000800300780c */ /* 0x008fda0003f26270 */
[----:B------:R-:W-:Y:S05]  /*173e0*/  @P1 BRA `(.L_x_1041) ;  /* 0x0000022000001947 */ /* 0x000fea0003800000 */
[----:B--2---:R-:W2:Y:S01]  /*173f0*/  S2R R8, SR_CTAID.X ;  /* 0x0000000000087919 */ /* 0x004ea20000002500 */
[----:B-----5:R-:W-:Y:S01]  /*17400*/  IMAD R7, R2, c[0x0][0x4e8], RZ ;  /* 0x00013a0002077a24 */ /* 0x020fe200078e02ff */
[----:B--2---:R-:W-:-:S04]  /*17410*/  LEA R8, R8, R3, 0x7 ;  /* 0x0000000308087211 */ /* 0x004fc800078e38ff */
        /* <DEDUP_REMOVED lines=31> */
.L_x_1041:
[----:B------:R-:W-:Y:S05]  /*17610*/  BSYNC B0 ;  /* 0x0000000000007941 */ /* 0x000fea0003800000 */
.L_x_1040:
[----:B--2---:R-:W2:Y:S01]  /*17620*/  S2R R4, SR_CTAID.X ;  /* 0x0000000000047919 */ /* 0x004ea20000002500 */
[----:B------:R-:W-:Y:S01]  /*17630*/  SHF.R.S32.HI R6, RZ, 0x1f, R3 ;  /* 0x0000001fff067819 */ /* 0x000fe20000011403 */
[----:B------:R-:W-:Y:S01]  /*17640*/  IMAD R7, R11, c[0x0][0x3a0], RZ ;  /* 0x0000e8000b077a24 */ /* 0x000fe200078e02ff */
[----:B------:R-:W-:Y:S01]  /*17650*/  MOV R8, c[0x0][0x4e8] ;  /* 0x00013a0000087a02 */ /* 0x000fe20000000f00 */
[----:B------:R-:W-:Y:S01]  /*17660*/  IMAD.WIDE.U32 R12, R10, c[0x0][0x3a0], RZ ;  /* 0x0000e8000a0c7a25 */ /* 0x000fe200078e00ff */
[----:B------:R-:W-:Y:S02]  /*17670*/  LEA.HI R6, R6, R3, RZ, 0x3 ;  /* 0x0000000306067211 */ /* 0x000fe400078f18ff */
[----:B------:R-:W-:Y:S01]  /*17680*/  ISETP.NE.AND P0, PT, R8, 0x1, PT ;  /* 0x000000010800780c */ /* 0x000fe20003f05270 */
[----:B------:R-:W-:Y:S01]  /*17690*/  IMAD R7, R10, c[0x0][0x3a4], R7 ;  /* 0x0000e9000a077a24 */ /* 0x000fe200078e0207 */
[----:B------:R-:W-:Y:S01]  /*176a0*/  LOP3.LUT R10, R6, 0xfffffff8, RZ, 0xc0, !PT ;  /* 0xfffffff8060a7812 */ /* 0x000fe200078ec0ff */
[----:B------:R-:W-:-:S02]  /*176b0*/  IMAD R0, R0, c[0x0][0x3e8], RZ ;  /* 0x0000fa0000007a24 */ /* 0x000fc400078e02ff */
[----:B------:R-:W-:Y:S01]  /*176c0*/  IMAD R5, R5, c[0x0][0x3f0], RZ ;  /* 0x0000fc0005057a24 */ /* 0x000fe200078e02ff */
[----:B------:R-:W-:Y:S01]  /*176d0*/  IADD3 R13, R13, R7, RZ ;  /* 0x000000070d0d7210 */ /* 0x000fe20007ffe0ff */
[----:B------:R-:W-:Y:S01]  /*176e0*/  IMAD.IADD R10, R3, 0x1, -R10 ;  /* 0x00000001030a7824 */ /* 0x000fe200078e0a0a */
[----:B------:R-:W-:Y:S01]  /*176f0*/  SHF.R.S32.HI R3, RZ, 0x3, R6 ;  /* 0x00000003ff037819 */ /* 0x000fe20000011406 */
[C---:B------:R-:W-:Y:S02]  /*17700*/  IMAD R0, R197.reuse, c[0x0][0x3ec], R0 ;  /* 0x0000fb00c5007a24 */ /* 0x040fe400078e0200 */
[----:B------:R-:W-:Y:S01]  /*17710*/  IMAD.WIDE.U32 R12, R197, c[0x0][0x3e8], R12 ;  /* 0x0000fa00c50c7a25 */ /* 0x000fe200078e000c */
[----:B------:R-:W-:-:S03]  /*17720*/  LEA R7, R10, R3, 0x5 ;  /* 0x000000030a077211 */ /* 0x000fc600078e28ff */
[----:B------:R-:W-:Y:S01]  /*17730*/  IMAD R5, R200, c[0x0][0x3f4], R5 ;  /* 0x0000fd00c8057a24 */ /* 0x000fe200078e0205 */
[----:B------:R-:W-:Y:S01]  /*17740*/  IADD3 R13, R0, R13, RZ ;  /* 0x0000000d000d7210 */ /* 0x000fe20007ffe0ff */
[----:B--2---:R-:W-:-:S04]  /*17750*/  IMAD R7, R4, 0x80, R7 ;  /* 0x0000008004077824 */ /* 0x004fc800078e0207 */
[----:B------:R-:W-:Y:S01]  /*17760*/  @P0 IMAD.HI.U32 R0, R7, c[0x0][0x4ec], RZ ;  /* 0x00013b0007000a27 */ /* 0x000fe200078e00ff */
[----:B------:R-:W-:-:S03]  /*17770*/  MOV R6, R7 ;  /* 0x0000000700067202 */ /* 0x000fc60000000f00 */
[----:B------:R-:W-:Y:S01]  /*17780*/  IMAD.WIDE.U32 R12, R200, c[0x0][0x3f0], R12 ;  /* 0x0000fc00c80c7a25 */ /* 0x000fe200078e000c */
[----:B------:R-:W-:-:S03]  /*17790*/  @P0 SHF.R.U32.HI R6, RZ, c[0x0][0x4f0], R0 ;  /* 0x00013c00ff060a19 */ /* 0x000fc60000011600 */
[----:B------:R-:W-:Y:S01]  /*177a0*/  IMAD.IADD R13, R13, 0x1, R5 ;  /* 0x000000010d0d7824 */ /* 0x000fe200078e0205 */
[----:B------:R-:W-:Y:S02]  /*177b0*/  SHF.R.S32.HI R0, RZ, 0x1f, R6 ;  /* 0x0000001fff007819 */ /* 0x000fe40000011406 */
[C---:B------:R-:W-:Y:S01]  /*177c0*/  IADD3 R8, -R6.reuse, RZ, RZ ;  /* 0x000000ff06087210 */ /* 0x040fe20007ffe1ff */
[----:B------:R-:W-:-:S04]  /*177d0*/  IMAD.WIDE.U32 R12, R6, c[0x0][0x3e0], R12 ;  /* 0x0000f800060c7a25 */ /* 0x000fc800078e000c */
[----:B------:R-:W-:Y:S01]  /*177e0*/  IMAD R5, R0, c[0x0][0x3e0], RZ ;  /* 0x0000f80000057a24 */ /* 0x000fe200078e02ff */
[----:B------:R-:W-:Y:S01]  /*177f0*/  LEA R0, R4, R3, 0x7 ;  /* 0x0000000304007211 */ /* 0x000fe200078e38ff */
[----:B------:R-:W-:Y:S02]  /*17800*/  IMAD R8, R8, c[0x0][0x4e8], R7 ;  /* 0x00013a0008087a24 */ /* 0x000fe400078e0207 */
[----:B------:R-:W-:-:S03]  /*17810*/  IMAD R5, R6, c[0x0][0x3e4], R5 ;  /* 0x0000f90006057a24 */ /* 0x000fc600078e0205 */
[----:B------:R-:W-:Y:S02]  /*17820*/  SHF.R.S32.HI R9, RZ, 0x1f, R8 ;  /* 0x0000001fff097819 */ /* 0x000fe40000011408 */
[----:B------:R-:W-:Y:S01]  /*17830*/  IADD3 R13, R13, R5, RZ ;  /* 0x000000050d0d7210 */ /* 0x000fe20007ffe0ff */
[----:B------:R-:W-:Y:S02]  /*17840*/  IMAD.SHL.U32 R5, R10, 0x8, RZ ;  /* 0x000000080a057824 */ /* 0x000fe400078e00ff */
[----:B------:R-:W-:Y:S02]  /*17850*/  IMAD R9, R9, c[0x0][0x3d8], RZ ;  /* 0x0000f60009097a24 */ /* 0x000fe400078e02ff */
[C---:B------:R-:W-:Y:S01]  /*17860*/  IMAD.WIDE.U32 R12, R8.reuse, c[0x0][0x3d8], R12 ;  /* 0x0000f600080c7a25 */ /* 0x040fe200078e000c */
[C---:B------:R-:W-:Y:S02]  /*17870*/  IADD3 R4, R5.reuse, 0x40, RZ ;  /* 0x0000004005047810 */ /* 0x040fe40007ffe0ff */
[----:B------:R-:W-:Y:S01]  /*17880*/  IADD3 R3, R5, 0x80, RZ ;  /* 0x0000008005037810 */ /* 0x000fe20007ffe0ff */
[----:B------:R-:W-:Y:S01]  /*17890*/  IMAD R9, R8, c[0x0][0x3dc], R9 ;  /* 0x0000f70008097a24 */ /* 0x000fe200078e0209 */
[----:B------:R-:W-:-:S04]  /*178a0*/  LEA R7, P0, R12, c[0x0][0x380], 0x1 ;  /* 0x0000e0000c077a11 */ /* 0x000fc800078008ff */
[----:B------:R-:W-:-:S04]  /*178b0*/  IADD3 R9, R13, R9, RZ ;  /* 0x000000090d097210 */ /* 0x000fc80007ffe0ff */
[----:B------:R-:W-:Y:S01]  /*178c0*/  LEA.HI.X R6, R12, c[0x0][0x384], R9, 0x1, P0 ;  /* 0x0000e1000c067a11 */ /* 0x000fe200000f0c09 */
[----:B------:R-:W-:Y:S05]  /*178d0*/  BRA.DIV ~URZ, `(.L_x_1042) ;  /* 0x00000ae27f007947 */ /* 0x000fea000b800000 */
[----:B------:R2:W3:Y:S02]  /*178e0*/  SHFL.IDX PT, R9, R6, RZ, 0x181f ;  /* 0x00181fff06097589 */ /* 0x0004e400000e0000 */
.L_x_1062:
[----:B------:R-:W-:Y:S05]  /*178f0*/  BRA.DIV ~URZ, `(.L_x_1043) ;  /* 0x00000b427f007947 */ /* 0x000fea000b800000 */
[----:B------:R4:W1:Y:S02]  /*17900*/  SHFL.IDX PT, R10, R7, RZ, 0x181f ;  /* 0x00181fff070a7589 */ /* 0x00086400000e0000 */
.L_x_1063:
[----:B-----5:R-:W-:Y:S01]  /*17910*/  IMAD R13, R2, c[0x0][0x4e8], RZ ;  /* 0x00013a00020d7a24 */ /* 0x020fe200078e02ff */
[----:B------:R-:W-:Y:S01]  /*17920*/  BSSY B0, `(.L_x_1044) ;  /* 0x0000013000007945 */ /* 0x000fe20003800000 */
[----:B---3--:R-:W-:-:S03]  /*17930*/  MOV R11, R9 ;  /* 0x00000009000b7202 */ /* 0x008fc60000000f00 */
[----:B------:R-:W-:-:S13]  /*17940*/  ISETP.GE.AND P0, PT, R0, R13, PT ;  /* 0x0000000d0000720c */ /* 0x000fda0003f06270 */
[----:B------:R-:W-:Y:S05]  /*17950*/  @P0 BRA `(.L_x_1045) ;  /* 0x000000f000000947 */ /* 0x000fea0003800000 */
[----:B------:R-:W-:Y:S02]  /*17960*/  ISETP.GE.AND P1, PT, R4, c[0x0][0x3c8], PT ;  /* 0x0000f20004007a0c */ /* 0x000fe40003f26270 */
        /* <DEDUP_REMOVED lines=14> */
.L_x_1045:
[----:B------:R-:W-:Y:S05]  /*17a50*/  BSYNC B0 ;  /* 0x0000000000007941 */ /* 0x000fea0003800000 */
.L_x_1044:
[----:B------:R-:W-:Y:S05]  /*17a60*/  BRA.DIV ~URZ, `(.L_x_1046) ;  /* 0x00000a527f007947 */ /* 0x000fea000b800000 */
[----:B-1----:R1:W3:Y:S04]  /*17a70*/  SHFL.IDX PT, R9, R6, 0x1, 0x181f ;  /* 0x00381f0006097f89 */ /* 0x0022e800000e0000 */
[----:B------:R1:W2:Y:S02]  /*17a80*/  SHFL.IDX PT, R10, R7, 0x1, 0x181f ;  /* 0x00381f00070a7f89 */ /* 0x0002a400000e0000 */
.L_x_1064:
[----:B------:R-:W-:Y:S01]  /*17a90*/  IADD3 R2, R0, 0x20, RZ ;  /* 0x0000002000027810 */ /* 0x000fe20007ffe0ff */
[----:B------:R-:W-:Y:S01]  /*17aa0*/  BSSY B0, `(.L_x_1047) ;  /* 0x0000013000007945 */ /* 0x000fe20003800000 */
[----:B---3--:R-:W-:-:S02]  /*17ab0*/  IMAD.MOV.U32 R11, RZ, RZ, R9 ;  /* 0x000000ffff0b7224 */ /* 0x008fc400078e0009 */
        /* <DEDUP_REMOVED lines=8> */
[--C-:B--2---:R-:W-:Y:S01]  /*17b40*/  @!P2 IMAD.WIDE R14, R5, 0x2, R10.reuse ;  /* 0x00000002050ea825 */ /* 0x104fe200078e020a */
        /* <DEDUP_REMOVED lines=8> */
.L_x_1048:
[----:B------:R-:W-:Y:S05]  /*17bd0*/  BSYNC B0 ;  /* 0x0000000000007941 */ /* 0x000fea0003800000 */
.L_x_1047:
[----:B------:R-:W-:Y:S05]  /*17be0*/  BRA.DIV ~URZ, `(.L_x_1049) ;  /* 0x000009c27f007947 */ /* 0x000fea000b800000 */
[----:B--2---:R2:W3:Y:S02]  /*17bf0*/  SHFL.IDX PT, R9, R6, 0x2, 0x181f ;  /* 0x00581f0006097f89 */ /* 0x0044e400000e0000 */
.L_x_1065:
[----:B------:R-:W-:Y:S05]  /*17c00*/  BRA.DIV ~URZ, `(.L_x_1050) ;  /* 0x00000a227f007947 */ /* 0x000fea000b800000 */
[----:B------:R1:W2:Y:S02]  /*17c10*/  SHFL.IDX PT, R10, R7, 0x2, 0x181f ;  /* 0x00581f00070a7f89 */ /* 0x0002a400000e0000 */
.L_x_1066:
[----:B------:R-:W-:Y:S01]  /*17c20*/  IADD3 R2, R0, 0x40, RZ ;  /* 0x0000004000027810 */ /* 0x000fe20007ffe0ff */
[----:B------:R-:W-:Y:S01]  /*17c30*/  BSSY B0, `(.L_x_1051) ;  /* 0x0000013000007945 */ /* 0x000fe20003800000 */
[----:B---3--:R-:W-:Y:S02]  /*17c40*/  IMAD.MOV.U32 R11, RZ, RZ, R9 ;  /* 0x000000ffff0b7224 */ /* 0x008fe400078e0009 */
        /* <DEDUP_REMOVED lines=17> */
.L_x_1052:
[----:B------:R-:W-:Y:S05]  /*17d60*/  BSYNC B0 ;  /* 0x0000000000007941 */ /* 0x000fea0003800000 */
.L_x_1051:
[----:B------:R-:W-:Y:S05]  /*17d70*/  BRA.DIV ~URZ, `(.L_x_1053) ;  /* 0x000009327f007947 */ /* 0x000fea000b800000 */
[----:B--2---:R2:W3:Y:S04]  /*17d80*/  SHFL.IDX PT, R9, R6, 0x3, 0x181f ;  /* 0x00781f0006097f89 */ /* 0x0044e800000e0000 */
[----:B------:R2:W1:Y:S02]  /*17d90*/  SHFL.IDX PT, R24, R7, 0x3, 0x181f ;  /* 0x00781f0007187f89 */ /* 0x00046400000e0000 */
.L_x_1067:
[----:B------:R-:W-:Y:S01]  /*17da0*/  IADD3 R0, R0, 0x60, RZ ;  /* 0x0000006000007810 */ /* 0x000fe20007ffe0ff */
[----:B---3--:R-:W-:-:S03]  /*17db0*/  IMAD.MOV.U32 R25, RZ, RZ, R9 ;  /* 0x000000ffff197224 */ /* 0x008fc600078e0009 */
[----:B------:R-:W-:-:S13]  /*17dc0*/  ISETP.GE.AND P0, PT, R0, R13, PT ;  /* 0x0000000d0000720c */ /* 0x000fda0003f06270 */
[----:B------:R-:W-:Y:S05]  /*17dd0*/  @P0 EXIT ;  /* 0x000000000000094d */ /* 0x000fea0003800000 */
[----:B------:R-:W-:Y:S02]  /*17de0*/  ISETP.GE.AND P0, PT, R4, c[0x0][0x3c8], PT ;  /* 0x0000f20004007a0c */ /* 0x000fe40003f06270 */
[----:B------:R-:W-:-:S11]  /*17df0*/  ISETP.GE.AND P1, PT, R5, c[0x0][0x3c8], PT ;  /* 0x0000f20005007a0c */ /* 0x000fd60003f26270 */
[----:B-12-4-:R-:W-:-:S04]  /*17e00*/  @!P0 SHF.R.S32.HI R7, RZ, 0x1f, R4 ;  /* 0x0000001fff078819 */ /* 0x016fc80000011404 */
[----:B------:R-:W-:Y:S01]  /*17e10*/  @!P0 LEA.HI R7, R7, R4, RZ, 0x3 ;  /* 0x0000000407078211 */ /* 0x000fe200078f18ff */
[----:B------:R-:W-:-:S03]  /*17e20*/  @!P1 IMAD.WIDE R4, R5, 0x2, R24 ;  /* 0x0000000205049825 */ /* 0x000fc600078e0218 */
        /* <DEDUP_REMOVED lines=12> */
.L_x_976:
[----:B-1----:R-:W-:Y:S01]  /*17ef0*/  IMAD.MOV.U32 R18, RZ, RZ, R14 ;  /* 0x000000ffff127224 */ /* 0x002fe200078e000e */
[----:B------:R-:W-:Y:S01]  /*17f00*/  MOV R16, 0x181f ;  /* 0x0000181f00107802 */ /* 0x000fe20000000f00 */
[----:B------:R-:W-:Y:S01]  /*17f10*/  IMAD.MOV.U32 R15, RZ, RZ, RZ ;  /* 0x000000ffff0f7224 */ /* 0x000fe200078e00ff */
[----:B------:R-:W-:Y:S02]  /*17f20*/  MOV R11, 0xffffffff ;  /* 0xffffffff000b7802 */ /* 0x000fe40000000f00 */
[----:B------:R-:W-:Y:S02]  /*17f30*/  MOV R10, 0x17f50 ;  /* 0x00017f50000a7802 */ /* 0x000fe40000000f00 */
[----:B--2---:R-:W-:Y:S05]  /*17f40*/  CALL.REL.NOINC `($__internal_3_$__cuda_sm70_shflsync_idx_p) ;  /* 0x00008c1000007944 */ /* 0x004fea0003c00000 */
[----:B--2---:R-:W-:Y:S01]  /*17f50*/  MOV R19, R24 ;  /* 0x0000001800137202 */ /* 0x004fe20000000f00 */
[----:B-1----:R-:W-:Y:S05]  /*17f60*/  BRA `(.L_x_1054) ;  /* 0xfffef29000007947 */ /* 0x002fea000383ffff */
.L_x_977:
[----:B------:R-:W-:Y:S01]  /*17f70*/  IMAD.MOV.U32 R18, RZ, RZ, R17 ;  /* 0x000000ffff127224 */ /* 0x000fe200078e0011 */
[----:B------:R-:W-:Y:S01]  /*17f80*/  MOV R16, 0x181f ;  /* 0x0000181f00107802 */ /* 0x000fe20000000f00 */
[----:B------:R-:W-:Y:S01]  /*17f90*/  IMAD.MOV.U32 R15, RZ, RZ, RZ ;  /* 0x000000ffff0f7224 */ /* 0x000fe200078e00ff */
[----:B------:R-:W-:-:S02]  /*17fa0*/  MOV R11, 0xffffffff ;  /* 0xffffffff000b7802 */ /* 0x000fc40000000f00 */
[----:B------:R-:W-:Y:S02]  /*17fb0*/  MOV R10, 0x17fd0 ;  /* 0x00017fd0000a7802 */ /* 0x000fe40000000f00 */
[----:B-123--:R-:W-:Y:S05]  /*17fc0*/  CALL.REL.NOINC `($__internal_3_$__cuda_sm70_shflsync_idx_p) ;  /* 0x00008b9000007944 */ /* 0x00efea0003c00000 */
[----:B-12---:R-:W-:Y:S05]  /*17fd0*/  BRA `(.L_x_1055) ;  /* 0xfffef24000007947 */ /* 0x006fea000383ffff */
.L_x_980:
[----:B------:R-:W-:Y:S01]  /*17fe0*/  IMAD.MOV.U32 R18, RZ, RZ, R14 ;  /* 0x000000ffff127224 */ /* 0x000fe200078e000e */
[----:B------:R-:W-:Y:S01]  /*17ff0*/  MOV R16, 0x181f ;  /* 0x0000181f00107802 */ /* 0x000fe20000000f00 */
[----:B------:R-:W-:Y:S01]  /*18000*/  IMAD.MOV.U32 R15, RZ, RZ, 0x1 ;  /* 0x00000001ff0f7424 */ /* 0x000fe200078e00ff */
[----:B------:R-:W-:Y:S02]  /*18010*/  MOV R11, 0xffffffff ;  /* 0xffffffff000b7802 */ /* 0x000fe40000000f00 */
[----:B------:R-:W-:Y:S02]  /*18020*/  MOV R10, 0x18040 ;  /* 0x00018040000a7802 */ /* 0x000fe40000000f00 */
[----:B-1-34-:R-:W-:Y:S05]  /*18030*/  CALL.REL.NOINC `($__internal_3_$__cuda_sm70_shflsync_idx_p) ;  /* 0x00008b2000007944 */ /* 0x01afea0003c00000 */
[----:B--2---:R-:W-:Y:S01]  /*18040*/  IMAD.MOV.U32 R19, RZ, RZ, R24 ;  /* 0x000000ffff137224 */ /* 0x004fe200078e0018 */
[----:B-1----:R-:W-:Y:S01]  /*18050*/  MOV R18, R17 ;  /* 0x0000001100127202 */ /* 0x002fe20000000f00 */
[----:B------:R-:W-:Y:S01]  /*18060*/  IMAD.MOV.U32 R15, RZ, RZ, 0x1 ;  /* 0x00000001ff0f7424 */ /* 0x000fe200078e00ff */
[----:B------:R-:W-:Y:S01]  /*18070*/  MOV R16, 0x181f ;  /* 0x0000181f00107802 */ /* 0x000fe20000000f00 */
[----:B------:R-:W-:Y:S01]  /*18080*/  IMAD.MOV.U32 R11, RZ, RZ, -0x1 ;  /* 0xffffffffff0b7424 */ /* 0x000fe200078e00ff */
[----:B------:R-:W-:-:S02]  /*18090*/  MOV R10, 0x180b0 ;  /* 0x000180b0000a7802 */ /* 0x000fc40000000f00 */
[----:B------:R-:W-:Y:S05]  /*180a0*/  CALL.REL.NOINC `($__internal_3_$__cuda_sm70_shflsync_idx_p) ;  /* 0x00008ab000007944 */ /* 0x000fea0003c00000 */
[----:B-12---:R-:W-:Y:S05]  /*180b0*/  BRA `(.L_x_1056) ;  /* 0xfffef34000007947 */ /* 0x006fea000383ffff */
.L_x_983:
[----:B--2---:R-:W-:Y:S01]  /*180c0*/  IMAD.MOV.U32 R18, RZ, RZ, R14 ;  /* 0x000000ffff127224 */ /* 0x004fe200078e000e */
[----:B------:R-:W-:Y:S01]  /*180d0*/  MOV R16, 0x181f ;  /* 0x0000181f00107802 */ /* 0x000fe20000000f00 */
[----:B------:R-:W-:Y:S01]  /*180e0*/  IMAD.MOV.U32 R15, RZ, RZ, 0x2 ;  /* 0x00000002ff0f7424 */ /* 0x000fe200078e00ff */
[----:B------:R-:W-:-:S02]  /*180f0*/  MOV R11, 0xffffffff ;  /* 0xffffffff000b7802 */ /* 0x000fc40000000f00 */
[----:B------:R-:W-:Y:S02]  /*18100*/  MOV R10, 0x18120 ;  /* 0x00018120000a7802 */ /* 0x000fe40000000f00 */
[----:B-1-34-:R-:W-:Y:S05]  /*18110*/  CALL.REL.NOINC `($__internal_3_$__cuda_sm70_shflsync_idx_p) ;  /* 0x00008a4000007944 */ /* 0x01afea0003c00000 */
[----:B--2---:R-:W-:Y:S01]  /*18120*/  MOV R19, R24 ;  /* 0x0000001800137202 */ /* 0x004fe20000000f00 */
[----:B-1----:R-:W-:Y:S05]  /*18130*/  BRA `(.L_x_1057) ;  /* 0xfffef48000007947 */ /* 0x002fea000383ffff */
.L_x_984:
[----:B------:R-:W-:Y:S01]  /*18140*/  IMAD.MOV.U32 R18, RZ, RZ, R17 ;  /* 0x000000ffff127224 */ /* 0x000fe200078e0011 */
[----:B------:R-:W-:Y:S01]  /*18150*/  MOV R16, 0x181f ;  /* 0x0000181f00107802 */ /* 0x000fe20000000f00 */
[----:B------:R-:W-:Y:S01]  /*18160*/  IMAD.MOV.U32 R15, RZ, RZ, 0x2 ;  /* 0x00000002ff0f7424 */ /* 0x000fe200078e00ff */
[----:B------:R-:W-:Y:S02]  /*18170*/  MOV R11, 0xffffffff ;  /* 0xffffffff000b7802 */ /* 0x000fe40000000f00 */
[----:B------:R-:W-:Y:S02]  /*18180*/  MOV R10, 0x181a0 ;  /* 0x000181a0000a7802 */ /* 0x000fe40000000f00 */
[----:B-1234-:R-:W-:Y:S05]  /*18190*/  CALL.REL.NOINC `($__internal_3_$__cuda_sm70_shflsync_idx_p) ;  /* 0x000089c000007944 */ /* 0x01efea0003c00000 */
[----:B-12---:R-:W-:Y:S05]  /*181a0*/  BRA `(.L_x_1058) ;  /* 0xfffef43000007947 */ /* 0x006fea000383ffff */
.L_x_987:
[----:B-1----:R-:W-:Y:S01]  /*181b0*/  IMAD.MOV.U32 R18, RZ, RZ, R14 ;  /* 0x000000ffff127224 */ /* 0x002fe200078e000e */
[----:B------:R-:W-:Y:S01]  /*181c0*/  MOV R16, 0x181f ;  /* 0x0000181f00107802 */ /* 0x000fe20000000f00 */
[----:B------:R-:W-:Y:S01]  /*181d0*/  IMAD.MOV.U32 R15, RZ, RZ, 0x3 ;  /* 0x00000003ff0f7424 */ /* 0x000fe200078e00ff */
[----:B------:R-:W-:Y:S02]  /*181e0*/  MOV R11, 0xffffffff ;  /* 0xffffffff000b7802 */ /* 0x000fe40000000f00 */
[----:B------:R-:W-:-:S02]  /*181f0*/  MOV R10, 0x18210 ;  /* 0x00018210000a7802 */ /* 0x000fc40000000f00 */
[----:B--234-:R-:W-:Y:S05]  /*18200*/  CALL.REL.NOINC `($__internal_3_$__cuda_sm70_shflsync_idx_p) ;  /* 0x0000895000007944 */ /* 0x01cfea0003c00000 */
        /* <DEDUP_REMOVED lines=8> */
.L_x_1029:
[----:B------:R-:W-:Y:S01]  /*18290*/  IMAD.MOV.U32 R8, RZ, RZ, R223 ;  /* 0x000000ffff087224 */ /* 0x000fe200078e00df */
[----:B------:R-:W-:-:S02]  /*182a0*/  MOV R5, 0x2 ;  /* 0x0000000200057802 */ /* 0x000fc40000000f00 */
[----:B------:R-:W-:Y:S02]  /*182b0*/  MOV R6, 0x182d0 ;  /* 0x000182d000067802 */ /* 0x000fe40000000f00 */
[----:B------:R-:W-:Y:S05]  /*182c0*/  CALL.REL.NOINC `($__internal_2_$__cuda_sm70_shflsync_bfly_p) ;  /* 0x0000885000007944 */ /* 0x000fea0003c00000 */
[----:B-12---:R-:W-:Y:S05]  /*182d0*/  BRA `(.L_x_1060) ;  /* 0xffffd12000007947 */ /* 0x006fea000383ffff */
.L_x_1030:
[----:B------:R-:W-:Y:S02]  /*182e0*/  MOV R5, 0x1 ;  /* 0x0000000100057802 */ /* 0x000fe40000000f00 */
[----:B------:R-:W-:Y:S02]  /*182f0*/  MOV R6, 0x18310 ;  /* 0x0001831000067802 */ /* 0x000fe40000000f00 */
[----:B-1----:R-:W-:Y:S05]  /*18300*/  CALL.REL.NOINC `($__internal_2_$__cuda_sm70_shflsync_bfly_p) ;  /* 0x0000881000007944 */ /* 0x002fea0003c00000 */
[----:B--2---:R-:W-:Y:S01]  /*18310*/  FADD.FTZ R9, R8, R5 ;  /* 0x0000000508097221 */ /* 0x004fe20000010000 */
[----:B-1----:R-:W-:Y:S02]  /*18320*/  MOV R8, R222 ;  /* 0x000000de00087202 */ /* 0x002fe40000000f00 */
[----:B------:R-:W-:Y:S02]  /*18330*/  MOV R5, 0x2 ;  /* 0x0000000200057802 */ /* 0x000fe40000000f00 */
[----:B------:R-:W-:Y:S02]  /*18340*/  MOV R6, 0x18360 ;  /* 0x0001836000067802 */ /* 0x000fe40000000f00 */
[----:B------:R-:W-:Y:S05]  /*18350*/  CALL.REL.NOINC `($__internal_2_$__cuda_sm70_shflsync_bfly_p) ;  /* 0x000087c000007944 */ /* 0x000fea0003c00000 */
[----:B--2---:R-:W-:Y:S01]  /*18360*/  FADD.FTZ R10, R222, R5 ;  /* 0x00000005de0a7221 */ /* 0x004fe20000010000 */
[----:B------:R-:W-:Y:S02]  /*18370*/  MOV R5, 0x1 ;  /* 0x0000000100057802 */ /* 0x000fe40000000f00 */
[----:B------:R-:W-:-:S02]  /*18380*/  MOV R6, 0x183b0 ;  /* 0x000183b000067802 */ /* 0x000fc40000000f00 */
[----:B-1----:R-:W-:Y:S02]  /*18390*/  MOV R8, R10 ;  /* 0x0000000a00087202 */ /* 0x002fe40000000f00 */
[----:B------:R-:W-:Y:S05]  /*183a0*/  CALL.REL.NOINC `($__internal_2_$__cuda_sm70_shflsync_bfly_p) ;  /* 0x0000877000007944 */ /* 0x000fea0003c00000 */
[----:B-12---:R-:W-:Y:S05]  /*183b0*/  BRA `(.L_x_1061) ;  /* 0xffffd0b000007947 */ /* 0x006fea000383ffff */
.L_x_1042:
[----:B------:R-:W-:Y:S01]  /*183c0*/  IMAD.MOV.U32 R18, RZ, RZ, R6 ;  /* 0x000000ffff127224 */ /* 0x000fe200078e0006 */
[----:B------:R-:W-:Y:S01]  /*183d0*/  MOV R16, 0x181f ;  /* 0x0000181f00107802 */ /* 0x000fe20000000f00 */
[----:B------:R-:W-:Y:S01]  /*183e0*/  IMAD.MOV.U32 R15, RZ, RZ, RZ ;  /* 0x000000ffff0f7224 */ /* 0x000fe200078e00ff */
[----:B------:R-:W-:Y:S02]  /*183f0*/  MOV R11, 0xffffffff ;  /* 0xffffffff000b7802 */ /* 0x000fe40000000f00 */
[----:B------:R-:W-:Y:S02]  /*18400*/  MOV R10, 0x18420 ;  /* 0x00018420000a7802 */ /* 0x000fe40000000f00 */
[----:B-1---5:R-:W-:Y:S05]  /*18410*/  CALL.REL.NOINC `($__internal_3_$__cuda_sm70_shflsync_idx_p) ;  /* 0x0000874000007944 */ /* 0x022fea0003c00000 */
[----:B--2---:R-:W-:Y:S01]  /*18420*/  MOV R9, R24 ;  /* 0x0000001800097202 */ /* 0x004fe20000000f00 */
[----:B-1----:R-:W-:Y:S05]  /*18430*/  BRA `(.L_x_1062) ;  /* 0xfffff4b000007947 */ /* 0x002fea000383ffff */
.L_x_1043:
[----:B------:R-:W-:Y:S01]  /*18440*/  IMAD.MOV.U32 R18, RZ, RZ, R7 ;  /* 0x000000ffff127224 */ /* 0x000fe200078e0007 */
[----:B------:R-:W-:Y:S01]  /*18450*/  MOV R16, 0x181f ;  /* 0x0000181f00107802 */ /* 0x000fe20000000f00 */
[----:B------:R-:W-:Y:S01]  /*18460*/  IMAD.MOV.U32 R15, RZ, RZ, RZ ;  /* 0x000000ffff0f7224 */ /* 0x000fe200078e00ff */
[----:B------:R-:W-:Y:S02]  /*18470*/  MOV R11, 0xffffffff ;  /* 0xffffffff000b7802 */ /* 0x000fe40000000f00 */
[----:B------:R-:W-:-:S02]  /*18480*/  MOV R10, 0x184a0 ;  /* 0x000184a0000a7802 */ /* 0x000fc40000000f00 */
[----:B-123-5:R-:W-:Y:S05]  /*18490*/  CALL.REL.NOINC `($__internal_3_$__cuda_sm70_shflsync_idx_p) ;  /* 0x000086c000007944 */ /* 0x02efea0003c00000 */
[----:B--2---:R-:W-:Y:S01]  /*184a0*/  MOV R10, R24 ;  /* 0x00000018000a7202 */ /* 0x004fe20000000f00 */
[----:B-1----:R-:W-:Y:S05]  /*184b0*/  BRA `(.L_x_1063) ;  /* 0xfffff45000007947 */ /* 0x002fea000383ffff */
.L_x_1046:
[----:B------:R-:W-:Y:S01]  /*184c0*/  IMAD.MOV.U32 R18, RZ, RZ, R6 ;  /* 0x000000ffff127224 */ /* 0x000fe200078e0006 */
[----:B------:R-:W-:Y:S01]  /*184d0*/  MOV R16, 0x181f ;  /* 0x0000181f00107802 */ /* 0x000fe20000000f00 */
[----:B-1----:R-:W-:Y:S01]  /*184e0*/  IMAD.MOV.U32 R15, RZ, RZ, 0x1 ;  /* 0x00000001ff0f7424 */ /* 0x002fe200078e00ff */
[----:B------:R-:W-:-:S02]  /*184f0*/  MOV R11, 0xffffffff ;  /* 0xffffffff000b7802 */ /* 0x000fc40000000f00 */
[----:B------:R-:W-:Y:S02]  /*18500*/  MOV R10, 0x18520 ;  /* 0x00018520000a7802 */ /* 0x000fe40000000f00 */
[----:B--2-4-:R-:W-:Y:S05]  /*18510*/  CALL.REL.NOINC `($__internal_3_$__cuda_sm70_shflsync_idx_p) ;  /* 0x0000864000007944 */ /* 0x014fea0003c00000 */
[----:B--2---:R-:W-:Y:S01]  /*18520*/  IMAD.MOV.U32 R9, RZ, RZ, R24 ;  /* 0x000000ffff097224 */ /* 0x004fe200078e0018 */
[----:B-1----:R-:W-:Y:S01]  /*18530*/  MOV R18, R7 ;  /* 0x0000000700127202 */ /* 0x002fe20000000f00 */
[----:B------:R-:W-:Y:S01]  /*18540*/  IMAD.MOV.U32 R15, RZ, RZ, 0x1 ;  /* 0x00000001ff0f7424 */ /* 0x000fe200078e00ff */
[----:B------:R-:W-:Y:S01]  /*18550*/  MOV R16, 0x181f ;  /* 0x0000181f00107802 */ /* 0x000fe20000000f00 */
[----:B------:R-:W-:Y:S01]  /*18560*/  IMAD.MOV.U32 R11, RZ, RZ, -0x1 ;  /* 0xffffffffff0b7424 */ /* 0x000fe200078e00ff */
[----:B------:R-:W-:Y:S02]  /*18570*/  MOV R10, 0x18590 ;  /* 0x00018590000a7802 */ /* 0x000fe40000000f00 */
[----:B------:R-:W-:Y:S05]  /*18580*/  CALL.REL.NOINC `($__internal_3_$__cuda_sm70_shflsync_idx_p) ;  /* 0x000085d000007944 */ /* 0x000fea0003c00000 */
[----:B--2---:R-:W-:Y:S01]  /*18590*/  MOV R10, R24 ;  /* 0x00000018000a7202 */ /* 0x004fe20000000f00 */
[----:B-1----:R-:W-:Y:S05]  /*185a0*/  BRA `(.L_x_1064) ;  /* 0xfffff4e000007947 */ /* 0x002fea000383ffff */
.L_x_1049:
[----:B------:R-:W-:Y:S01]  /*185b0*/  IMAD.MOV.U32 R18, RZ, RZ, R6 ;  /* 0x000000ffff127224 */ /* 0x000fe200078e0006 */
[----:B------:R-:W-:Y:S01]  /*185c0*/  MOV R16, 0x181f ;  /* 0x0000181f00107802 */ /* 0x000fe20000000f00 */
[----:B--2---:R-:W-:Y:S01]  /*185d0*/  IMAD.MOV.U32 R15, RZ, RZ, 0x2 ;  /* 0x00000002ff0f7424 */ /* 0x004fe200078e00ff */
[----:B------:R-:W-:Y:S02]  /*185e0*/  MOV R11, 0xffffffff ;  /* 0xffffffff000b7802 */ /* 0x000fe40000000f00 */
[----:B------:R-:W-:-:S02]  /*185f0*/  MOV R10, 0x18610 ;  /* 0x00018610000a7802 */ /* 0x000fc40000000f00 */
[----:B-1--4-:R-:W-:Y:S05]  /*18600*/  CALL.REL.NOINC `($__internal_3_$__cuda_sm70_shflsync_idx_p) ;  /* 0x0000855000007944 */ /* 0x012fea0003c00000 */
[----:B--2---:R-:W-:Y:S01]  /*18610*/  MOV R9, R24 ;  /* 0x0000001800097202 */ /* 0x004fe20000000f00 */
[----:B-1----:R-:W-:Y:S05]  /*18620*/  BRA `(.L_x_1065) ;  /* 0xfffff5d000007947 */ /* 0x002fea000383ffff */
.L_x_1050:
[----:B------:R-:W-:Y:S01]  /*18630*/  IMAD.MOV.U32 R18, RZ, RZ, R7 ;  /* 0x000000ffff127224 */ /* 0x000fe200078e0007 */
[----:B------:R-:W-:Y:S01]  /*18640*/  MOV R16, 0x181f ;  /* 0x0000181f00107802 */ /* 0x000fe20000000f00 */
[----:B------:R-:W-:Y:S01]  /*18650*/  IMAD.MOV.U32 R15, RZ, RZ, 0x2 ;  /* 0x00000002ff0f7424 */ /* 0x000fe200078e00ff */
[----:B------:R-:W-:-:S02]  /*18660*/  MOV R11, 0xffffffff ;  /* 0xffffffff000b7802 */ /* 0x000fc40000000f00 */
[----:B------:R-:W-:Y:S02]  /*18670*/  MOV R10, 0x18690 ;  /* 0x00018690000a7802 */ /* 0x000fe40000000f00 */
[----:B-1234-:R-:W-:Y:S05]  /*18680*/  CALL.REL.NOINC `($__internal_3_$__cuda_sm70_shflsync_idx_p) ;  /* 0x000084d000007944 */ /* 0x01efea0003c00000 */
[----:B--2---:R-:W-:Y:S01]  /*18690*/  MOV R10, R24 ;  /* 0x00000018000a7202 */ /* 0x004fe20000000f00 */
[----:B-1----:R-:W-:Y:S05]  /*186a0*/  BRA `(.L_x_1066) ;  /* 0xfffff57000007947 */ /* 0x002fea000383ffff */
.L_x_1053:
[----:B------:R-:W-:Y:S01]  /*186b0*/  IMAD.MOV.U32 R18, RZ, RZ, R6 ;  /* 0x000000ffff127224 */ /* 0x000fe200078e0006 */
[----:B------:R-:W-:Y:S01]  /*186c0*/  MOV R16, 0x181f ;  /* 0x0000181f00107802 */ /* 0x000fe20000000f00 */
[----:B--2---:R-:W-:Y:S01]  /*186d0*/  IMAD.MOV.U32 R15, RZ, RZ, 0x3 ;  /* 0x00000003ff0f7424 */ /* 0x004fe200078e00ff */
[----:B------:R-:W-:Y:S02]  /*186e0*/  MOV R11, 0xffffffff ;  /* 0xffffffff000b7802 */ /* 0x000fe40000000f00 */
[----:B------:R-:W-:Y:S02]  /*186f0*/  MOV R10, 0x18710 ;  /* 0x00018710000a7802 */ /* 0x000fe40000000f00 */
[----:B-1--4-:R-:W-:Y:S05]  /*18700*/  CALL.REL.NOINC `($__internal_3_$__cuda_sm70_shflsync_idx_p) ;  /* 0x0000845000007944 */ /* 0x012fea0003c00000 */
        /* <DEDUP_REMOVED lines=8> */
        .type           $_ZN7cutlass13device_kernelIN5flash19enable_sm80_to_sm89INS1_16FlashAttnFwdSm80INS1_25CollectiveMainloopFwdSm80ILi8ELi2ELb0EN4cute5tupleIJNS5_1CILi128EEENS7_ILi64EEENS7_ILi192EEEEEELi192ENS_10bfloat16_tEfNS_4arch4Sm80ELb0ELb1ELb1ELb1ELb0ELb1ELb1ELb0EEENS1_21CollectiveEpilogueFwdINS6_IJS8_SA_S9_EEENS6_IJNS7_ILi1EEESI_SI_EEESC_SE_Li256ELb1ELb1ELb0ELb0EEENS1_19SingleTileSchedulerILb1ELb0ELb1ELi128EEEEEEEEEvNT_6ParamsE$_ZZN5flash25CollectiveMainloopFwdSm80ILi8ELi2ELb0EN4cute5tupleIJNS1_1CILi128EEENS3_ILi64EEENS3_ILi192EEEEEELi192EN7cutlass10bfloat16_tEfNS8_4arch4Sm80ELb0ELb1ELb1ELb1ELb0ELb1ELb1ELb0EE3mmaINS_16FlashAttnFwdSm80ISC_NS_21CollectiveEpilogueFwdINS2_IJS4_S6_S5_EEENS2_IJNS3_ILi1EEESH_SH_EEES9_SB_Li256ELb1ELb1ELb0ELb0EEENS_19SingleTileSchedulerILb1ELb0ELb1ELi128EEEE13SharedStorageENS1_6TensorINS1_11ArrayEngineIfLm96EEENS1_6LayoutINS2_IJNS2_IJNS3_ILi2EEESS_EEESH_NS3_ILi24EEEEEENS2_IJNS2_IJSH_SS_EEENS3_ILi0EEENS3_ILi4EEEEEEEEEENS_7SoftmaxILi2ELi0EEEEEbRKNSC_6ParamsERT0_RT1_iRKNS_16SeqlenInfoQKNewKILb1ELb1EEENS2_IJiiiiEEERT_ENKUlvE_clEv,@function
        .size           $_ZN7cutlass13device_kernelIN5flash19enable_sm80_to_sm89INS1_16FlashAttnFwdSm80INS1_25CollectiveMainloopFwdSm80ILi8ELi2ELb0EN4cute5tupleIJNS5_1CILi128EEENS7_ILi64EEENS7_ILi192EEEEEELi192ENS_10bfloat16_tEfNS_4arch4Sm80ELb0ELb1ELb1ELb1ELb0ELb1ELb1ELb0EEENS1_21CollectiveEpilogueFwdINS6_IJS8_SA_S9_EEENS6_IJNS7_ILi1EEESI_SI_EEESC_SE_Li256ELb1ELb1ELb0ELb0EEENS1_19SingleTileSchedulerILb1ELb0ELb1ELi128EEEEEEEEEvNT_6ParamsE$_ZZN5flash25CollectiveMainloopFwdSm80ILi8ELi2ELb0EN4cute5tupleIJNS1_1CILi128EEENS3_ILi64EEENS3_ILi192EEEEEELi192EN7cutlass10bfloat16_tEfNS8_4arch4Sm80ELb0ELb1ELb1ELb1ELb0ELb1ELb1ELb0EE3mmaINS_16FlashAttnFwdSm80ISC_NS_21CollectiveEpilogueFwdINS2_IJS4_S6_S5_EEENS2_IJNS3_ILi1EEESH_SH_EEES9_SB_Li256ELb1ELb1ELb0ELb0EEENS_19SingleTileSchedulerILb1ELb0ELb1ELi128EEEE13SharedStorageENS1_6TensorINS1_11ArrayEngineIfLm96EEENS1_6LayoutINS2_IJNS2_IJNS3_ILi2EEESS_EEESH_NS3_ILi24EEEEEENS2_IJNS2_IJSH_SS_EEENS3_ILi0EEENS3_ILi4EEEEEEEEEENS_7SoftmaxILi2ELi0EEEEEbRKNSC_6ParamsERT0_RT1_iRKNS_16SeqlenInfoQKNewKILb1ELb1EEENS2_IJiiiiEEERT_ENKUlvE_clEv,($__internal_2_$__cuda_sm70_shflsync_bfly_p - $_ZN7cutlass13device_kernelIN5flash19enable_sm80_to_sm89INS1_16FlashAttnFwdSm80INS1_25CollectiveMainloopFwdSm80ILi8ELi2ELb0EN4cute5tupleIJNS5_1CILi128EEENS7_ILi64EEENS7_ILi192EEEEEELi192ENS_10bfloat16_tEfNS_4arch4Sm80ELb0ELb1ELb1ELb1ELb0ELb1ELb1ELb0EEENS1_21CollectiveEpilogueFwdINS6_IJS8_SA_S9_EEENS6_IJNS7_ILi1EEESI_SI_EEESC_SE_Li256ELb1ELb1ELb0ELb0EEENS1_19SingleTileSchedulerILb1ELb0ELb1ELi128EEEEEEEEEvNT_6ParamsE$_ZZN5flash25CollectiveMainloopFwdSm80ILi8ELi2ELb0EN4cute5tupleIJNS1_1CILi128EEENS3_ILi64EEENS3_ILi192EEEEEELi192EN7cutlass10bfloat16_tEfNS8_4arch4Sm80ELb0ELb1ELb1ELb1ELb0ELb1ELb1ELb0EE3mmaINS_16FlashAttnFwdSm80ISC_NS_21CollectiveEpilogueFwdINS2_IJS4_S6_S5_EEENS2_IJNS3_ILi1EEESH_SH_EEES9_SB_Li256ELb1ELb1ELb0ELb0EEENS_19SingleTileSchedulerILb1ELb0ELb1ELi128EEEE13SharedStorageENS1_6TensorINS1_11ArrayEngineIfLm96EEENS1_6LayoutINS2_IJNS2_IJNS3_ILi2EEESS_EEESH_NS3_ILi24EEEEEENS2_IJNS2_IJSH_SS_EEENS3_ILi0EEENS3_ILi4EEEEEEEEEENS_7SoftmaxILi2ELi0EEEEEbRKNSC_6ParamsERT0_RT1_iRKNS_16SeqlenInfoQKNewKILb1ELb1EEENS2_IJiiiiEEERT_ENKUlvE_clEv)
$_ZN7cutlass13device_kernelIN5flash19enable_sm80_to_sm89INS1_16FlashAttnFwdSm80INS1_25CollectiveMainloopFwdSm80ILi8ELi2ELb0EN4cute5tupleIJNS5_1CILi128EEENS7_ILi64EEENS7_ILi192EEEEEELi192ENS_10bfloat16_tEfNS_4arch4Sm80ELb0ELb1ELb1ELb1ELb0ELb1ELb1ELb0EEENS1_21CollectiveEpilogueFwdINS6_IJS8_SA_S9_EEENS6_IJNS7_ILi1EEESI_SI_EEESC_SE_Li256ELb1ELb1ELb0ELb0EEENS1_19SingleTileSchedulerILb1ELb0ELb1ELi128EEEEEEEEEvNT_6ParamsE$_ZZN5flash25CollectiveMainloopFwdSm80ILi8ELi2ELb0EN4cute5tupleIJNS1_1CILi128EEENS3_ILi64EEENS3_ILi192EEEEEELi192EN7cutlass10bfloat16_tEfNS8_4arch4Sm80ELb0ELb1ELb1ELb1ELb0ELb1ELb1ELb0EE3mmaINS_16FlashAttnFwdSm80ISC_NS_21CollectiveEpilogueFwdINS2_IJS4_S6_S5_EEENS2_IJNS3_ILi1EEESH_SH_EEES9_SB_Li256ELb1ELb1ELb0ELb0EEENS_19SingleTileSchedulerILb1ELb0ELb1ELi128EEEE13SharedStorageENS1_6TensorINS1_11ArrayEngineIfLm96EEENS1_6LayoutINS2_IJNS2_IJNS3_ILi2EEESS_EEESH_NS3_ILi24EEEEEENS2_IJNS2_IJSH_SS_EEENS3_ILi0EEENS3_ILi4EEEEEEEEEENS_7SoftmaxILi2ELi0EEEEEbRKNSC_6ParamsERT0_RT1_iRKNS_16SeqlenInfoQKNewKILb1ELb1EEENS2_IJiiiiEEERT_ENKUlvE_clEv:
[----:B------:R-:W-:-:S05]  /*18790*/  IADD3 R8, R8, -c[0x0][0x20], RZ ;  /* 0x8000080008087a10 */ /* 0x000fca0007ffe0ff */
[----:B------:R-:W2:Y:S01]  /*187a0*/  LDL.64 R40, [R8] ;  /* 0x0000000008287983 */ /* 0x000ea20000100a00 */
[----:B------:R-:W-:-:S03]  /*187b0*/  ULDC.64 UR4, c[0x0][0x118] ;  /* 0x0000460000047ab9 */ /* 0x000fc60000000a00 */
[----:B--2---:R-:W2:Y:S02]  /*187c0*/  LD.E R21, [R40.64+0x11c] ;  /* 0x00011c0428157980 */ /* 0x004ea4000c101900 */
[----:B--2---:R-:W-:-:S13]  /*187d0*/  ISETP.GT.AND P0, PT, R21, RZ, PT ;  /* 0x000000ff1500720c */ /* 0x004fda0003f04270 */
[----:B------:R-:W-:Y:S05]  /*187e0*/  @P0 BRA `(.L_x_1068) ;  /* 0x0000003000000947 */ /* 0x000fea0003800000 */
[----:B------:R-:W-:Y:S01]  /*187f0*/  MOV R23, 0x0 ;  /* 0x0000000000177802 */ /* 0x000fe20000000f00 */
[----:B------:R-:W-:-:S04]  /*18800*/  DEPBAR.LE SB0, 0x3 ;  /* 0x000080c00000791a */ /* 0x000fc80000000000 */
[----:B------:R-:W-:Y:S05]  /*18810*/  RET.REL.NODEC R22 `(_ZN7cutlass13device_kernelIN5flash19enable_sm80_to_sm89INS1_16FlashAttnFwdSm80INS1_25CollectiveMainloopFwdSm80ILi8ELi2ELb0EN4cute5tupleIJNS5_1CILi128EEENS7_ILi64EEENS7_ILi192EEEEEELi192ENS_10bfloat16_tEfNS_4arch4Sm80ELb0ELb1ELb1ELb1ELb0ELb1ELb1ELb0EEENS1_21CollectiveEpilogueFwdINS6_IJS8_SA_S9_EEENS6_IJNS7_ILi1EEESI_SI_EEESC_SE_Li256ELb1ELb1ELb0ELb0EEENS1_19SingleTileSchedulerILb1ELb0ELb1ELi128EEEEEEEEEvNT_6ParamsE) ;  /* 0xfffe77e016007950 */ /* 0x000fea0003c3ffff */
.L_x_1068:
[----:B------:R-:W2:Y:S04]  /*18820*/  LDL.64 R108, [R8+0x8] ;  /* 0x00000800086c7983 */ /* 0x000ea80000100a00 */
[----:B------:R-:W3:Y:S04]  /*18830*/  LDL.64 R24, [R8+0x18] ;  /* 0x0000180008187983 */ /* 0x000ee80000100a00 */
[----:B------:R-:W4:Y:S04]  /*18840*/  LDL.64 R36, [R8+0x20] ;  /* 0x0000200008247983 */ /* 0x000f280000100a00 */
[----:B------:R-:W4:Y:S04]  /*18850*/  LD.E.64 R38, [R40.64+0x120] ;  /* 0x0001200428267980 */ /* 0x000f28000c101b00 */
[----:B------:R-:W4:Y:S04]  /*18860*/  LD.E.64 R18, [R40.64+0x130] ;  /* 0x0001300428127980 */ /* 0x000f28000c101b00 */
[----:B------:R-:W4:Y:S04]  /*18870*/  LD.E.U8 R11, [R40.64+0x138] ;  /* 0x00013804280b7980 */ /* 0x000f28000c101100 */
[----:B------:R-:W4:Y:S04]  /*18880*/  LDL.64 R16, [R8+0x10] ;  /* 0x0000100008107983 */ /* 0x000f280000100a00 */
[----:B------:R1:W5:Y:S04]  /*18890*/  LD.E R12, [R40.64+0x164] ;  /* 0x00016404280c7980 */ /* 0x000368000c101900 */
[----:B------:R1:W5:Y:S04]  /*188a0*/  LD.E.64 R30, [R40.64+0x110] ;  /* 0x00011004281e7980 */ /* 0x000368000c101b00 */
[----:B------:R1:W5:Y:S04]  /*188b0*/  LD.E.64 R14, [R40.64+0x128] ;  /* 0x00012804280e7980 */ /* 0x000368000c101b00 */
[----:B--2---:R-:W2:Y:S04]  /*188c0*/  LD.E R108, [R108.64] ;  /* 0x000000046c6c7980 */ /* 0x004ea8000c101900 */
[----:B---3--:R-:W3:Y:S04]  /*188d0*/  LD.E R35, [R24.64+0x20] ;  /* 0x0000200418237980 */ /* 0x008ee8000c101900 */
[----:B----4-:R4:W4:Y:S01]  /*188e0*/  LD.E R10, [R36.64] ;  /* 0x00000004240a7980 */ /* 0x010922000c101900 */
[----:B------:R-:W-:-:S03]  /*188f0*/  ISETP.NE.AND P0, PT, R11, RZ, PT ;  /* 0x000000ff0b00720c */ /* 0x000fc60003f05270 */
[----:B------:R1:W5:Y:S01]  /*18900*/  LD.E R27, [R16.64] ;  /* 0x00000004101b7980 */ /* 0x000362000c101900 */
[----:B--2---:R-:W-:Y:S02]  /*18910*/  SHF.R.S32.HI R9, RZ, 0x1f, R108 ;  /* 0x0000001fff097819 */ /* 0x004fe4000001146c */
[----:B---3--:R-:W-:Y:S01]  /*18920*/  SHF.R.S32.HI R13, RZ, 0x1f, R35 ;  /* 0x0000001fff0d7819 */ /* 0x008fe20000011423 */
[-C--:B------:R-:W-:Y:S01]  /*18930*/  IMAD R29, R39, R35.reuse, RZ ;  /* 0x00000023271d7224 */ /* 0x080fe200078e02ff */
[----:B------:R-:W-:Y:S01]  /*18940*/  LEA.HI R23, R9, R108, RZ, 0x2 ;  /* 0x0000006c09177211 */ /* 0x000fe200078f10ff */
[----:B------:R-:W-:Y:S02]  /*18950*/  IMAD R25, R19, R35, RZ ;  /* 0x0000002313197224 */ /* 0x000fe400078e02ff */
[-C--:B------:R-:W-:Y:S02]  /*18960*/  IMAD R29, R38, R13.reuse, R29 ;  /* 0x0000000d261d7224 */ /* 0x080fe400078e021d */
[----:B------:R-:W-:Y:S01]  /*18970*/  IMAD R25, R18, R13, R25 ;  /* 0x0000000d12197224 */ /* 0x000fe200078e0219 */
[----:B------:R-:W-:-:S02]  /*18980*/  LOP3.LUT R13, R23, 0xfffffffc, RZ, 0xc0, !PT ;  /* 0xfffffffc170d7812 */ /* 0x000fc400078ec0ff */
[----:B------:R-:W-:Y:S01]  /*18990*/  SHF.R.S32.HI R23, RZ, 0x2, R23 ;  /* 0x00000002ff177819 */ /* 0x000fe20000011417 */
[----:B----4-:R-:W-:-:S04]  /*189a0*/  IMAD.WIDE.U32 R36, R38, R35, RZ ;  /* 0x0000002326247225 */ /* 0x010fc800078e00ff */
[----:B------:R-:W-:Y:S02]  /*189b0*/  IMAD.IADD R100, R108, 0x1, -R13 ;  /* 0x000000016c647824 */ /* 0x000fe400078e0a0d */
[----:B-1----:R-:W-:Y:S02]  /*189c0*/  IMAD R17, R10, 0x80, R23 ;  /* 0x000000800a117824 */ /* 0x002fe400078e0217 */
[----:B------:R-:W-:Y:S01]  /*189d0*/  IMAD.WIDE.U32 R34, R18, R35, RZ ;  /* 0x0000002312227225 */ /* 0x000fe200078e00ff */
[----:B------:R-:W-:Y:S02]  /*189e0*/  IADD3 R29, R37, R29, RZ ;  /* 0x0000001d251d7210 */ /* 0x000fe40007ffe0ff */
[C---:B------:R-:W-:Y:S01]  /*189f0*/  SHF.L.U32 R72, R100.reuse, 0x3, RZ ;  /* 0x0000000364487819 */ /* 0x040fe200000006ff */
[----:B------:R-:W-:Y:S01]  /*18a00*/  IMAD.IADD R25, R35, 0x1, R25 ;  /* 0x0000000123197824 */ /* 0x000fe200078e0219 */
[----:B------:R-:W-:Y:S01]  /*18a10*/  LEA R13, R100, R17, 0x6 ;  /* 0x00000011640d7211 */ /* 0x000fe200078e30ff */
[----:B------:R-:W-:Y:S05]  /*18a20*/  @!P0 BRA `(.L_x_1069) ;  /* 0x00003c5000008947 */ /* 0x000fea0003800000 */
[----:B-----5:R-:W-:Y:S01]  /*18a30*/  ISETP.NE.AND P0, PT, R12, 0x1, PT ;  /* 0x000000010c00780c */ /* 0x020fe20003f05270 */
[----:B------:R-:W-:-:S12]  /*18a40*/  BSSY B0, `(.L_x_1070) ;  /* 0x0000006000007945 */ /* 0x000fd80003800000 */
[----:B------:R-:W-:Y:S05]  /*18a50*/  @!P0 BRA `(.L_x_1071) ;  /* 0x0000004000008947 */ /* 0x000fea0003800000 */
[----:B------:R-:W2:Y:S04]  /*18a60*/  LD.E R10, [R40.64+0x168] ;  /* 0x00016804280a7980 */ /* 0x000ea8000c101900 */
[----:B------:R-:W3:Y:S01]  /*18a70*/  LD.E R9, [R40.64+0x16c] ;  /* 0x00016c0428097980 */ /* 0x000ee2000c101900 */
[----:B--2---:R-:W-:-:S05]  /*18a80*/  IMAD.HI.U32 R10, R13, R10, RZ ;  /* 0x0000000a0d0a7227 */ /* 0x004fca00078e00ff */
[----:B---3--:R-:W-:Y:S02]  /*18a90*/  SHF.R.U32.HI R13, RZ, R9, R10 ;  /* 0x00000009ff0d7219 */ /* 0x008fe4000001160a */
.L_x_1071:
[----:B------:R-:W-:Y:S05]  /*18aa0*/  BSYNC B0 ;  /* 0x0000000000007941 */ /* 0x000fea0003800000 */
.L_x_1070:
[----:B------:R-:W-:Y:S01]  /*18ab0*/  SHF.R.S32.HI R9, RZ, 0x1f, R13 ;  /* 0x0000001fff097819 */ /* 0x000fe2000001140d */
[----:B------:R-:W-:Y:S01]  /*18ac0*/  IMAD R10, R39, R13, RZ ;  /* 0x0000000d270a7224 */ /* 0x000fe200078e02ff */
[----:B------:R-:W-:Y:S02]  /*18ad0*/  MOV R28, R36 ;  /* 0x00000024001c7202 */ /* 0x000fe40000000f00 */
[----:B------:R-:W-:Y:S01]  /*18ae0*/  MOV R24, R34 ;  /* 0x0000002200187202 */ /* 0x000fe20000000f00 */
[C---:B------:R-:W-:Y:S02]  /*18af0*/  IMAD R10, R38.reuse, R9, R10 ;  /* 0x00000009260a7224 */ /* 0x040fe400078e020a */
[----:B------:R-:W-:-:S04]  /*18b00*/  IMAD.WIDE.U32 R28, R38, R13, R28 ;  /* 0x0000000d261c7225 */ /* 0x000fc800078e001c */
[-C--:B------:R-:W-:Y:S01]  /*18b10*/  IMAD.WIDE.U32 R34, R18, R13.reuse, R24 ;  /* 0x0000000d12227225 */ /* 0x080fe200078e0018 */
[----:B------:R-:W-:Y:S02]  /*18b20*/  IADD3 R11, R29, R10, RZ ;  /* 0x0000000a1d0b7210 */ /* 0x000fe40007ffe0ff */
[----:B------:R-:W-:Y:S01]  /*18b30*/  LEA R26, P0, R28, R30, 0x1 ;  /* 0x0000001e1c1a7211 */ /* 0x000fe200078008ff */
[----:B------:R-:W-:-:S03]  /*18b40*/  IMAD R13, R19, R13, RZ ;  /* 0x0000000d130d7224 */ /* 0x000fc600078e02ff */
[----:B------:R-:W-:Y:S01]  /*18b50*/  LEA.HI.X R30, R28, R31, R11, 0x1, P0 ;  /* 0x0000001f1c1e7211 */ /* 0x000fe200000f0c0b */
[----:B------:R-:W-:Y:S01]  /*18b60*/  IMAD R13, R18, R9, R13 ;  /* 0x00000009120d7224 */ /* 0x000fe200078e020d */
[----:B------:R-:W-:-:S04]  /*18b70*/  LEA R25, P0, R34, R14, 0x1 ;  /* 0x0000000e22197211 */ /* 0x000fc800078008ff */
[----:B------:R-:W-:-:S04]  /*18b80*/  IADD3 R9, R35, R13, RZ ;  /* 0x0000000d23097210 */ /* 0x000fc80007ffe0ff */
[----:B------:R-:W-:Y:S01]  /*18b90*/  LEA.HI.X R9, R34, R15, R9, 0x1, P0 ;  /* 0x0000000f22097211 */ /* 0x000fe200000f0c09 */
[----:B------:R-:W-:Y:S05]  /*18ba0*/  BRA.DIV ~URZ, `(.L_x_1072) ;  /* 0x000078327f007947 */ /* 0x000fea000b800000 */
[----:B------:R1:W2:Y:S02]  /*18bb0*/  SHFL.IDX PT, R35, R30, RZ, 0x1c1f ;  /* 0x001c1fff1e237589 */ /* 0x0002a400000e0000 */
.L_x_1120:
[----:B------:R-:W-:Y:S05]  /*18bc0*/  BRA.DIV ~URZ, `(.L_x_1073) ;  /* 0x000078927f007947 */ /* 0x000fea000b800000 */
[----:B------:R3:W4:Y:S04]  /*18bd0*/  SHFL.IDX PT, R34, R26, RZ, 0x1c1f ;  /* 0x001c1fff1a227589 */ /* 0x00072800000e0000 */
[----:B------:R3:W1:Y:S04]  /*18be0*/  SHFL.IDX PT, R13, R9, RZ, 0x1c1f ;  /* 0x001c1fff090d7589 */ /* 0x00066800000e0000 */
[----:B------:R3:W2:Y:S02]  /*18bf0*/  SHFL.IDX PT, R24, R25, RZ, 0x1c1f ;  /* 0x001c1fff19187589 */ /* 0x0006a400000e0000 */
.L_x_1121:
[----:B------:R-:W-:Y:S01]  /*18c00*/  IMAD R40, R27, R12, RZ ;  /* 0x0000000c1b287224 */ /* 0x000fe200078e02ff */
[----:B------:R-:W-:Y:S01]  /*18c10*/  SHF.R.S32.HI R19, RZ, 0x1f, R108 ;  /* 0x0000001fff137819 */ /* 0x000fe2000001146c */
[----:B------:R-:W-:Y:S01]  /*18c20*/  BSSY B0, `(.L_x_1074) ;  /* 0x0000054000007945 */ /* 0x000fe20003800000 */
[----:B------:R-:W-:Y:S01]  /*18c30*/  CS2R R48, SRZ ;  /* 0x0000000000307805 */ /* 0x000fe2000001ff00 */
[----:B------:R-:W-:Y:S01]  /*18c40*/  CS2R R100, SRZ ;  /* 0x0000000000647805 */ /* 0x000fe2000001ff00 */
[----:B------:R-:W-:Y:S01]  /*18c50*/  ISETP.GE.AND P0, PT, R17, R40, PT ;  /* 0x000000281100720c */ /* 0x000fe20003f06270 */
[----:B------:R-:W-:Y:S01]  /*18c60*/  CS2R R104, SRZ ;  /* 0x0000000000687805 */ /* 0x000fe2000001ff00 */
[----:B------:R-:W-:Y:S01]  /*18c70*/  LEA.HI R11, R19, R108, RZ, 0x2 ;  /* 0x0000006c130b7211 */ /* 0x000fe200078f10ff */
[----:B------:R-:W-:Y:S01]  /*18c80*/  CS2R R118, SRZ ;  /* 0x0000000000767805 */ /* 0x000fe2000001ff00 */
[----:B------:R-:W-:Y:S01]  /*18c90*/  CS2R R124, SRZ ;  /* 0x00000000007c7805 */ /* 0x000fe2000001ff00 */
[----:B------:R-:W-:Y:S01]  /*18ca0*/  CS2R R128, SRZ ;  /* 0x0000000000807805 */ /* 0x000fe2000001ff00 */
[----:B------:R-:W-:Y:S01]  /*18cb0*/  LOP3.LUT R11, R11, 0xfffffffc, RZ, 0xc0, !PT ;  /* 0xfffffffc0b0b7812 */ /* 0x000fe200078ec0ff */
[----:B------:R-:W-:Y:S01]  /*18cc0*/  CS2R R114, SRZ ;  /* 0x0000000000727805 */ /* 0x000fe2000001ff00 */
[----:B------:R-:W-:Y:S01]  /*18cd0*/  CS2R R94, SRZ ;  /* 0x00000000005e7805 */ /* 0x000fe2000001ff00 */
[----:B------:R-:W-:Y:S01]  /*18ce0*/  CS2R R102, SRZ ;  /* 0x0000000000667805 */ /* 0x000fe2000001ff00 */
[----:B------:R-:W-:Y:S01]  /*18cf0*/  CS2R R116, SRZ ;  /* 0x0000000000747805 */ /* 0x000fe2000001ff00 */
[----:B------:R-:W-:Y:S01]  /*18d00*/  IMAD.IADD R12, R108, 0x1, -R11 ;  /* 0x000000016c0c7824 */ /* 0x000fe200078e0a0b */
[----:B------:R-:W-:Y:S01]  /*18d10*/  CS2R R122, SRZ ;  /* 0x00000000007a7805 */ /* 0x000fe2000001ff00 */
[----:B------:R-:W-:Y:S01]  /*18d20*/  CS2R R126, SRZ ;  /* 0x00000000007e7805 */ /* 0x000fe2000001ff00 */
[----:B------:R-:W-:Y:S01]  /*18d30*/  CS2R R112, SRZ ;  /* 0x0000000000707805 */ /* 0x000fe2000001ff00 */
[----:B------:R-:W-:Y:S01]  /*18d40*/  IMAD.SHL.U32 R12, R12, 0x4, RZ ;  /* 0x000000040c0c7824 */ /* 0x000fe200078e00ff */
[----:B--2---:R-:W-:Y:S01]  /*18d50*/  MOV R14, R24 ;  /* 0x00000018000e7202 */ /* 0x004fe20000000f00 */
[----:B-1----:R-:W-:Y:S01]  /*18d60*/  IMAD.MOV.U32 R15, RZ, RZ, R13 ;  /* 0x000000ffff0f7224 */ /* 0x002fe200078e000d */
[----:B------:R-:W-:Y:S05]  /*18d70*/  @P0 BRA `(.L_x_1075) ;  /* 0x000003e000000947 */ /* 0x000fea0003800000 */
[C---:B------:R-:W-:Y:S01]  /*18d80*/  ISETP.GE.AND P0, PT, R12.reuse, R21, PT ;  /* 0x000000150c00720c */ /* 0x040fe20003f06270 */
[----:B------:R-:W-:Y:S01]  /*18d90*/  CS2R R114, SRZ ;  /* 0x0000000000727805 */ /* 0x000fe2000001ff00 */
[----:B------:R-:W-:Y:S01]  /*18da0*/  CS2R R112, SRZ ;  /* 0x0000000000707805 */ /* 0x000fe2000001ff00 */
[----:B------:R-:W-:-:S10]  /*18db0*/  IADD3 R11, R12, 0x10, RZ ;  /* 0x000000100c0b7810 */ /* 0x000fd40007ffe0ff */
[----:B----4-:R-:W-:-:S04]  /*18dc0*/  @!P0 IMAD.WIDE R36, R12, 0x2, R34 ;  /* 0x000000020c248825 */ /* 0x010fc800078e0222 */
[----:B------:R-:W-:Y:S01]  /*18dd0*/  @!P0 IMAD.WIDE R28, R12, 0x2, R14 ;  /* 0x000000020c1c8825 */ /* 0x000fe200078e020e */
[----:B------:R1:W5:Y:S04]  /*18de0*/  @!P0 LD.E.64 R114, [R36.64] ;  /* 0x0000000424728980 */ /* 0x000368000c101b00 */
[----:B------:R2:W5:Y:S01]  /*18df0*/  @!P0 LD.E.64 R112, [R28.64] ;  /* 0x000000041c708980 */ /* 0x000562000c101b00 */
[----:B------:R-:W-:Y:S01]  /*18e00*/  ISETP.GE.AND P0, PT, R11, R21, PT ;  /* 0x000000150b00720c */ /* 0x000fe20003f06270 */
[----:B------:R-:W-:Y:S01]  /*18e10*/  CS2R R128, SRZ ;  /* 0x0000000000807805 */ /* 0x000fe2000001ff00 */
[----:B------:R-:W-:-:S11]  /*18e20*/  CS2R R126, SRZ ;  /* 0x00000000007e7805 */ /* 0x000fd6000001ff00 */
[----:B------:R-:W-:-:S04]  /*18e30*/  @!P0 SHF.R.S32.HI R10, RZ, 0x1f, R11 ;  /* 0x0000001fff0a8819 */ /* 0x000fc8000001140b */
[----:B------:R-:W-:-:S04]  /*18e40*/  @!P0 LEA.HI R11, R10, R11, RZ, 0x2 ;  /* 0x0000000b0a0b8211 */ /* 0x000fc800078f10ff */
[----:B------:R-:W-:-:S05]  /*18e50*/  @!P0 LOP3.LUT R11, R11, 0xfffffffc, RZ, 0xc0, !PT ;  /* 0xfffffffc0b0b8812 */ /* 0x000fca00078ec0ff */
[----:B------:R-:W-:-:S04]  /*18e60*/  @!P0 IMAD.WIDE R38, R11, 0x2, R34 ;  /* 0x000000020b268825 */ /* 0x000fc800078e0222 */
[----:B------:R-:W-:Y:S01]  /*18e70*/  @!P0 IMAD.WIDE R42, R11, 0x2, R14 ;  /* 0x000000020b2a8825 */ /* 0x000fe200078e020e */
[----:B------:R-:W-:Y:S01]  /*18e80*/  IADD3 R11, R12, 0x20, RZ ;  /* 0x000000200c0b7810 */ /* 0x000fe20007ffe0ff */
        /* <DEDUP_REMOVED lines=8> */
[----:B--2---:R-:W-:-:S04]  /*18f10*/  @!P0 IMAD.WIDE R28, R11, 0x2, R34 ;  /* 0x000000020b1c8825 */ /* 0x004fc800078e0222 */
[----:B-1----:R-:W-:Y:S01]  /*18f20*/  @!P0 IMAD.WIDE R36, R11, 0x2, R14 ;  /* 0x000000020b248825 */ /* 0x002fe200078e020e */
        /* <DEDUP_REMOVED lines=9> */
[----:B----4-:R-:W-:-:S04]  /*18fc0*/  @!P0 IMAD.WIDE R38, R11, 0x2, R34 ;  /* 0x000000020b268825 */ /* 0x010fc800078e0222 */
[----:B---3--:R-:W-:Y:S01]  /*18fd0*/  @!P0 IMAD.WIDE R42, R11, 0x2, R14 ;  /* 0x000000020b2a8825 */ /* 0x008fe200078e020e */
        /* <DEDUP_REMOVED lines=9> */
[----:B-1----:R-:W-:-:S04]  /*19070*/  @!P0 IMAD.WIDE R28, R11, 0x2, R34 ;  /* 0x000000020b1c8825 */ /* 0x002fc800078e0222 */
[----:B--2---:R-:W-:Y:S01]  /*19080*/  @!P0 IMAD.WIDE R36, R11, 0x2, R14 ;  /* 0x000000020b248825 */ /* 0x004fe200078e020e */
        /* <DEDUP_REMOVED lines=11> */
[----:B------:R3:W5:Y:S04]  /*19140*/  @!P0 LD.E.64 R100, [R34.64] ;  /* 0x0000000422648980 */ /* 0x000768000c101b00 */
[----:B------:R3:W5:Y:S02]  /*19150*/  @!P0 LD.E.64 R94, [R10.64] ;  /* 0x000000040a5e8980 */ /* 0x000764000c101b00 */
.L_x_1075:
[----:B------:R-:W-:Y:S05]  /*19160*/  BSYNC B0 ;  /* 0x0000000000007941 */ /* 0x000fea0003800000 */
.L_x_1074:
[----:B-----5:R-:W-:Y:S02]  /*19170*/  IMAD.MOV.U32 R14, RZ, RZ, R100 ;  /* 0x000000ffff0e7224 */ /* 0x020fe400078e0064 */
[----:B------:R-:W-:Y:S02]  /*19180*/  IMAD.MOV.U32 R13, RZ, RZ, R101 ;  /* 0x000000ffff0d7224 */ /* 0x000fe400078e0065 */
[----:B---3--:R-:W-:Y:S01]  /*19190*/  IMAD.MOV.U32 R11, RZ, RZ, R104 ;  /* 0x000000ffff0b7224 */ /* 0x008fe200078e0068 */
        /* <DEDUP_REMOVED lines=16> */
[C---:B------:R-:W-:Y:S01]  /*192a0*/  PRMT R99, R14.reuse, 0x7610, R99 ;  /* 0x000076100e637816 */ /* 0x040fe20000000063 */
        /* <DEDUP_REMOVED lines=25> */
[----:B------:R-:W-:-:S02]  /*19440*/  PRMT R97, R15, 0x7610, R97 ;  /* 0x000076100f617816 */ /* 0x000fc40000000061 */
[----:B------:R-:W-:Y:S02]  /*19450*/  PRMT R106, R11, 0x7610, R106 ;  /* 0x000076100b6a7816 */ /* 0x000fe4000000006a */
[----:B------:R-:W-:Y:S01]  /*19460*/  PRMT R13, R13, 0x5410, R10 ;  /* 0x000054100d0d7816 */ /* 0x000fe2000000000a */
[----:B------:R-:W-:Y:S05]  /*19470*/  BRA.DIV ~URZ, `(.L_x_1076) ;  /* 0x000071327f007947 */ /* 0x000fea000b800000 */
[----:B------:R1:W2:Y:S04]  /*19480*/  SHFL.IDX PT, R27, R30, 0x1, 0x1c1f ;  /* 0x003c1f001e1b7f89 */ /* 0x0002a800000e0000 */
[----:B------:R-:W3:Y:S04]  /*19490*/  SHFL.IDX PT, R26, R26, 0x1, 0x1c1f ;  /* 0x003c1f001a1a7f89 */ /* 0x000ee800000e0000 */
[----:B------:R-:W4:Y:S04]  /*194a0*/  SHFL.IDX PT, R9, R9, 0x1, 0x1c1f ;  /* 0x003c1f0009097f89 */ /* 0x000f2800000e0000 */
[----:B------:R1:W1:Y:S02]  /*194b0*/  SHFL.IDX PT, R24, R25, 0x1, 0x1c1f ;  /* 0x003c1f0019187f89 */ /* 0x00026400000e0000 */
.L_x_1122:
[----:B------:R-:W-:Y:S01]  /*194c0*/  IADD3 R17, R17, 0x40, RZ ;  /* 0x0000004011117810 */ /* 0x000fe20007ffe0ff */
[----:B------:R-:W-:Y:S01]  /*194d0*/  BSSY B0, `(.L_x_1077) ;  /* 0x000004d000007945 */ /* 0x000fe20003800000 */
[----:B------:R-:W-:Y:S01]  /*194e0*/  CS2R R62, SRZ ;  /* 0x00000000003e7805 */ /* 0x000fe2000001ff00 */
[----:B------:R-:W-:Y:S01]  /*194f0*/  CS2R R66, SRZ ;  /* 0x0000000000427805 */ /* 0x000fe2000001ff00 */
[----:B------:R-:W-:Y:S01]  /*19500*/  ISETP.GE.AND P0, PT, R17, R40, PT ;  /* 0x000000281100720c */ /* 0x000fe20003f06270 */
        /* <DEDUP_REMOVED lines=9> */
[----:B-1--4-:R-:W-:-:S03]  /*195a0*/  IMAD.MOV.U32 R25, RZ, RZ, R9 ;  /* 0x000000ffff197224 */ /* 0x012fc600078e0009 */
[----:B------:R-:W-:Y:S05]  /*195b0*/  @P0 BRA `(.L_x_1078) ;  /* 0x000003e000000947 */ /* 0x000fea0003800000 */
[C---:B------:R-:W-:Y:S01]  /*195c0*/  ISETP.GE.AND P0, PT, R12.reuse, R21, PT ;  /* 0x000000150c00720c */ /* 0x040fe20003f06270 */
[----:B------:R-:W-:Y:S01]  /*195d0*/  CS2R R92, SRZ ;  /* 0x00000000005c7805 */ /* 0x000fe2000001ff00 */
[----:B------:R-:W-:Y:S01]  /*195e0*/  CS2R R88, SRZ ;  /* 0x0000000000587805 */ /* 0x000fe2000001ff00 */
[----:B------:R-:W-:-:S10]  /*195f0*/  IADD3 R10, R12, 0x10, RZ ;  /* 0x000000100c0a7810 */ /* 0x000fd40007ffe0ff */
[----:B--23--:R-:W-:-:S04]  /*19600*/  @!P0 IMAD.WIDE R28, R12, 0x2, R26 ;  /* 0x000000020c1c8825 */ /* 0x00cfc800078e021a */
[----:B------:R-:W-:Y:S01]  /*19610*/  @!P0 IMAD.WIDE R16, R12, 0x2, R24 ;  /* 0x000000020c108825 */ /* 0x000fe200078e0218 */
[----:B------:R1:W5:Y:S04]  /*19620*/  @!P0 LD.E.64 R92, [R28.64] ;  /* 0x000000041c5c8980 */ /* 0x000368000c101b00 */
[----:B------:R2:W5:Y:S01]  /*19630*/  @!P0 LD.E.64 R88, [R16.64] ;  /* 0x0000000410588980 */ /* 0x000562000c101b00 */
[----:B------:R-:W-:Y:S01]  /*19640*/  ISETP.GE.AND P0, PT, R10, R21, PT ;  /* 0x000000150a00720c */ /* 0x000fe20003f06270 */
[----:B------:R-:W-:Y:S01]  /*19650*/  CS2R R86, SRZ ;  /* 0x0000000000567805 */ /* 0x000fe2000001ff00 */
[----:B------:R-:W-:-:S11]  /*19660*/  CS2R R84, SRZ ;  /* 0x0000000000547805 */ /* 0x000fd6000001ff00 */
[----:B------:R-:W-:-:S04]  /*19670*/  @!P0 SHF.R.S32.HI R9, RZ, 0x1f, R10 ;  /* 0x0000001fff098819 */ /* 0x000fc8000001140a */
[----:B------:R-:W-:Y:S02]  /*19680*/  @!P0 LEA.HI R9, R9, R10, RZ, 0x2 ;  /* 0x0000000a09098211 */ /* 0x000fe400078f10ff */
[----:B------:R-:W-:Y:S02]  /*19690*/  IADD3 R10, R12, 0x20, RZ ;  /* 0x000000200c0a7810 */ /* 0x000fe40007ffe0ff */
[----:B------:R-:W-:-:S05]  /*196a0*/  @!P0 LOP3.LUT R9, R9, 0xfffffffc, RZ, 0xc0, !PT ;  /* 0xfffffffc09098812 */ /* 0x000fca00078ec0ff */
[----:B------:R-:W-:-:S04]  /*196b0*/  @!P0 IMAD.WIDE R30, R9, 0x2, R26 ;  /* 0x00000002091e8825 */ /* 0x000fc800078e021a */
        /* <DEDUP_REMOVED lines=10> */
[----:B--2---:R-:W-:-:S04]  /*19760*/  @!P0 IMAD.WIDE R16, R9, 0x2, R26 ;  /* 0x0000000209108825 */ /* 0x004fc800078e021a */
[----:B-1----:R-:W-:Y:S01]  /*19770*/  @!P0 IMAD.WIDE R28, R9, 0x2, R24 ;  /* 0x00000002091c8825 */ /* 0x002fe200078e0218 */
        /* <DEDUP_REMOVED lines=9> */
[----:B---3--:R-:W-:-:S04]  /*19810*/  @!P0 IMAD.WIDE R30, R9, 0x2, R26 ;  /* 0x00000002091e8825 */ /* 0x008fc800078e021a */
[----:B----4-:R-:W-:Y:S01]  /*19820*/  @!P0 IMAD.WIDE R34, R9, 0x2, R24 ;  /* 0x0000000209228825 */ /* 0x010fe200078e0218 */
        /* <DEDUP_REMOVED lines=9> */
[----:B-1----:R-:W-:-:S04]  /*198c0*/  @!P0 IMAD.WIDE R16, R9, 0x2, R26 ;  /* 0x0000000209108825 */ /* 0x002fc800078e021a */
[----:B--2---:R-:W-:Y:S01]  /*198d0*/  @!P0 IMAD.WIDE R28, R9, 0x2, R24 ;  /* 0x00000002091c8825 */ /* 0x004fe200078e0218 */
        /* <DEDUP_REMOVED lines=12> */
.L_x_1078:
[----:B------:R-:W-:Y:S05]  /*199a0*/  BSYNC B0 ;  /* 0x0000000000007941 */ /* 0x000fea0003800000 */
.L_x_1077:
[----:B---3--:R1:W3:Y:S01]  /*199b0*/  LDL.64 R28, [R8+0x20] ;  /* 0x00002000081c7983 */ /* 0x0082e20000100a00 */
[----:B------:R-:W-:-:S04]  /*199c0*/  DEPBAR.LE SB0, 0x3 ;  /* 0x000080c00000791a */ /* 0x000fc80000000000 */
[----:B------:R1:W4:Y:S01]  /*199d0*/  LDL.64 R42, [R8+0x28] ;  /* 0x00002800082a7983 */ /* 0x0003220000100a00 */
[----:B------:R-:W-:Y:S03]  /*199e0*/  WARPSYNC 0xffffffff ;  /* 0xffffffff00007948 */ /* 0x000fe60003800000 */
[----:B------:R-:W-:Y:S01]  /*199f0*/  BAR.SYNC.DEFER_BLOCKING 0x0 ;  /* 0x0000000000007b1d */ /* 0x000fe20000010000 */
[----:B-----5:R-:W-:Y:S02]  /*19a00*/  IMAD.MOV.U32 R17, RZ, RZ, R62 ;  /* 0x000000ffff117224 */ /* 0x020fe400078e003e */
[----:B------:R-:W-:-:S03]  /*19a10*/  IMAD.MOV.U32 R18, RZ, RZ, R66 ;  /* 0x000000ffff127224 */ /* 0x000fc600078e0042 */
[----:B------:R-:W-:Y:S01]  /*19a20*/  PRMT R26, R17, 0x7610, R26 ;  /* 0x00007610111a7816 */ /* 0x000fe2000000001a */
[----:B------:R-:W-:Y:S02]  /*19a30*/  IMAD.MOV.U32 R17, RZ, RZ, R67 ;  /* 0x000000ffff117224 */ /* 0x000fe400078e0043 */
[----:B-1----:R-:W-:Y:S01]  /*19a40*/  IMAD.MOV.U32 R8, RZ, RZ, R77 ;  /* 0x000000ffff087224 */ /* 0x002fe200078e004d */
[----:B---3--:R1:W3:Y:S04]  /*19a50*/  LD.E R9, [R28.64] ;  /* 0x000000041c097980 */ /* 0x0082e8000c101900 */
[----:B----4-:R-:W4:Y:S01]  /*19a60*/  LD.E.64 R42, [R42.64] ;  /* 0x000000042a2a7980 */ /* 0x010f22000c101b00 */
[----:B------:R-:W-:Y:S01]  /*19a70*/  PRMT R31, R8, 0x7610, R31 ;  /* 0x00007610081f7816 */ /* 0x000fe2000000001f */
[----:B------:R-:W-:Y:S01]  /*19a80*/  IMAD.MOV.U32 R11, RZ, RZ, R63 ;  /* 0x000000ffff0b7224 */ /* 0x000fe200078e003f */
[----:B------:R-:W-:Y:S01]  /*19a90*/  SHF.R.S32.HI R8, RZ, 0x1f, R23 ;  /* 0x0000001fff087819 */ /* 0x000fe20000011417 */
[----:B------:R-:W-:Y:S01]  /*19aa0*/  BSSY B1, `(.L_x_1079) ;  /* 0x0000178000017945 */ /* 0x000fe20003800000 */
[----:B------:R-:W-:Y:S01]  /*19ab0*/  LEA.HI R10, R19, R108, RZ, 0x5 ;  /* 0x0000006c130a7211 */ /* 0x000fe200078f28ff */
[----:B------:R-:W-:Y:S01]  /*19ac0*/  IMAD.MOV.U32 R16, RZ, RZ, R48 ;  /* 0x000000ffff107224 */ /* 0x000fe200078e0030 */
[----:B------:R-:W-:Y:S01]  /*19ad0*/  LEA.HI R8, R8, R23, RZ, 0x3 ;  /* 0x0000001708087211 */ /* 0x000fe200078f18ff */
[----:B------:R-:W-:Y:S01]  /*19ae0*/  IMAD.MOV.U32 R15, RZ, RZ, R49 ;  /* 0x000000ffff0f7224 */ /* 0x000fe200078e0031 */
[----:B------:R-:W-:Y:S01]  /*19af0*/  PRMT R25, R11, 0x7610, R25 ;  /* 0x000076100b197816 */ /* 0x000fe20000000019 */
[----:B------:R-:W-:Y:S01]  /*19b00*/  IMAD.MOV.U32 R11, RZ, RZ, R76 ;  /* 0x000000ffff0b7224 */ /* 0x000fe200078e004c */
[----:B------:R-:W-:Y:S01]  /*19b10*/  LOP3.LUT R8, R8, 0xfffffff8, RZ, 0xc0, !PT ;  /* 0xfffffff808087812 */ /* 0x000fe200078ec0ff */
[----:B------:R-:W-:-:S03]  /*19b20*/  IMAD.SHL.U32 R10, R10, 0x10, RZ ;  /* 0x000000100a0a7824 */ /* 0x000fc600078e00ff */
[----:B------:R-:W-:Y:S01]  /*19b30*/  PRMT R34, R11, 0x7610, R34 ;  /* 0x000076100b227816 */ /* 0x000fe20000000022 */
[----:B------:R-:W-:Y:S02]  /*19b40*/  IMAD.IADD R8, R23, 0x1, -R8 ;  /* 0x0000000117087824 */ /* 0x000fe400078e0a08 */
[----:B------:R-:W-:Y:S01]  /*19b50*/  IMAD.MOV.U32 R11, RZ, RZ, R92 ;  /* 0x000000ffff0b7224 */ /* 0x000fe200078e005c */
[----:B-1----:R-:W-:Y:S01]  /*19b60*/  PRMT R28, R17, 0x7610, R28 ;  /* 0x00007610111c7816 */ /* 0x002fe2000000001c */
[----:B------:R-:W-:Y:S01]  /*19b70*/  IMAD.MOV.U32 R17, RZ, RZ, R87 ;  /* 0x000000ffff117224 */ /* 0x000fe200078e0057 */
[----:B------:R-:W-:Y:S01]  /*19b80*/  PRMT R29, R18, 0x7610, R29 ;  /* 0x00007610121d7816 */ /* 0x000fe2000000001d */
[----:B------:R-:W-:Y:S01]  /*19b90*/  IMAD.MOV.U32 R18, RZ, RZ, R86 ;  /* 0x000000ffff127224 */ /* 0x000fe200078e0056 */
[----:B------:R-:W-:Y:S01]  /*19ba0*/  PRMT R45, R11, 0x7610, R45 ;  /* 0x000076100b2d7816 */ /* 0x000fe2000000002d */
[----:B------:R-:W-:Y:S01]  /*19bb0*/  IMAD.SHL.U32 R39, R8, 0x40, RZ ;  /* 0x0000004008277824 */ /* 0x000fe200078e00ff */
[----:B------:R-:W-:Y:S01]  /*19bc0*/  PRMT R37, R17, 0x7610, R37 ;  /* 0x0000761011257816 */ /* 0x000fe20000000025 */
[----:B------:R-:W-:Y:S01]  /*19bd0*/  IMAD.MOV.U32 R17, RZ, RZ, R46 ;  /* 0x000000ffff117224 */ /* 0x000fe200078e002e */
[----:B------:R-:W-:Y:S01]  /*19be0*/  PRMT R38, R18, 0x7610, R38 ;  /* 0x0000761012267816 */ /* 0x000fe20000000026 */
[----:B------:R-:W-:Y:S01]  /*19bf0*/  IMAD.MOV.U32 R18, RZ, RZ, R93 ;  /* 0x000000ffff127224 */ /* 0x000fe200078e005d */
[----:B------:R-:W-:Y:S01]  /*19c00*/  LOP3.LUT R39, R39, 0x1c0, RZ, 0xc0, !PT ;  /* 0x000001c027277812 */ /* 0x000fe200078ec0ff */
[----:B------:R-:W-:Y:S01]  /*19c10*/  IMAD.MOV.U32 R11, RZ, RZ, R47 ;  /* 0x000000ffff0b7224 */ /* 0x000fe200078e002f */
[----:B------:R-:W-:Y:S01]  /*19c20*/  PRMT R14, R17, 0x7610, R14 ;  /* 0x00007610110e7816 */ /* 0x000fe2000000000e */
[----:B------:R-:W-:Y:S01]  /*19c30*/  IMAD.MOV.U32 R17, RZ, RZ, R57 ;  /* 0x000000ffff117224 */ /* 0x000fe200078e0039 */
[----:B------:R-:W-:Y:S01]  /*19c40*/  PRMT R41, R18, 0x7610, R41 ;  /* 0x0000761012297816 */ /* 0x000fe20000000029 */
[----:B------:R-:W-:Y:S01]  /*19c50*/  IMAD.MOV.U32 R18, RZ, RZ, R56 ;  /* 0x000000ffff127224 */ /* 0x000fe200078e0038 */
[----:B------:R-:W-:-:S02]  /*19c60*/  LOP3.LUT R35, R39, 0x18, R72, 0xf8, !PT ;  /* 0x0000001827237812 */ /* 0x000fc400078ef848 */
[----:B------:R-:W-:Y:S01]  /*19c70*/  PRMT R19, R17, 0x7610, R19 ;  /* 0x0000761011137816 */ /* 0x000fe20000000013 */
[----:B------:R-:W-:Y:S01]  /*19c80*/  IMAD.MOV.U32 R17, RZ, RZ, R74 ;  /* 0x000000ffff117224 */ /* 0x000fe200078e004a */
[----:B------:R-:W-:Y:S02]  /*19c90*/  PRMT R24, R18, 0x7610, R24 ;  /* 0x0000761012187816 */ /* 0x000fe40000000018 */
[----:B------:R-:W-:Y:S02]  /*19ca0*/  SHF.R.U32.HI R18, RZ, 0x3, R39 ;  /* 0x00000003ff127819 */ /* 0x000fe40000011627 */
[----:B------:R-:W-:Y:S01]  /*19cb0*/  PRMT R13, R11, 0x7610, R13 ;  /* 0x000076100b0d7816 */ /* 0x000fe2000000000d */
[----:B------:R-:W-:Y:S01]  /*19cc0*/  IMAD.MOV.U32 R11, RZ, RZ, R64 ;  /* 0x000000ffff0b7224 */ /* 0x000fe200078e0040 */
[----:B------:R-:W-:Y:S02]  /*19cd0*/  PRMT R36, R17, 0x7610, R36 ;  /* 0x0000761011247816 */ /* 0x000fe40000000024 */
[----:B------:R-:W-:Y:S01]  /*19ce0*/  LOP3.LUT R17, R35, R18, RZ, 0x3c, !PT ;  /* 0x0000001223117212 */ /* 0x000fe200078e3cff */
[----:B------:R-:W-:Y:S01]  /*19cf0*/  IMAD.MOV.U32 R18, RZ, RZ, 0x20 ;  /* 0x00000020ff127424 */ /* 0x000fe200078e00ff */
[----:B------:R-:W-:Y:S01]  /*19d00*/  LOP3.LUT P0, RZ, R8, 0x4, RZ, 0xc0, !PT ;  /* 0x0000000408ff7812 */ /* 0x000fe2000780c0ff */
[----:B------:R-:W-:Y:S01]  /*19d10*/  IMAD.MOV.U32 R8, RZ, RZ, R89 ;  /* 0x000000ffff087224 */ /* 0x000fe200078e0059 */
[----:B--2---:R-:W-:Y:S01]  /*19d20*/  PRMT R27, R11, 0x7610, R27 ;  /* 0x000076100b1b7816 */ /* 0x004fe2000000001b */
[----:B------:R-:W-:Y:S01]  /*19d30*/  IMAD.MOV.U32 R11, RZ, RZ, R65 ;  /* 0x000000ffff0b7224 */ /* 0x000fe200078e0041 */
[----:B------:R-:W-:-:S02]  /*19d40*/  SEL R18, R18, 0xffffffe0, !P0 ;  /* 0xffffffe012127807 */ /* 0x000fc40004000000 */
[----:B------:R-:W-:Y:S01]  /*19d50*/  LOP3.LUT R17, R17, 0xfffffe00, R10, 0xf8, !PT ;  /* 0xfffffe0011117812 */ /* 0x000fe200078ef80a */
[----:B------:R-:W-:Y:S01]  /*19d60*/  IMAD.MOV.U32 R10, RZ, RZ, R85 ;  /* 0x000000ffff0a7224 */ /* 0x000fe200078e0055 */
[----:B------:R-:W-:Y:S01]  /*19d70*/  PRMT R30, R11, 0x7610, R30 ;  /* 0x000076100b1e7816 */ /* 0x000fe2000000001e */
[----:B------:R-:W-:Y:S01]  /*19d80*/  IMAD.MOV.U32 R11, RZ, RZ, R75 ;  /* 0x000000ffff0b7224 */ /* 0x000fe200078e004b */
[----:B------:R-:W-:Y:S02]  /*19d90*/  PRMT R50, R8, 0x7610, R50 ;  /* 0x0000761008327816 */ /* 0x000fe40000000032 */
[----:B------:R-:W-:Y:S02]  /*19da0*/  PRMT R39, R10, 0x7610, R39 ;  /* 0x000076100a277816 */ /* 0x000fe40000000027 */
[----:B------:R-:W-:Y:S01]  /*19db0*/  PRMT R35, R11, 0x7610, R35 ;  /* 0x000076100b237816 */ /* 0x000fe20000000023 */
[----:B------:R-:W-:Y:S02]  /*19dc0*/  IMAD.MOV.U32 R11, RZ, RZ, R84 ;  /* 0x000000ffff0b7224 */ /* 0x000fe400078e0054 */
[----:B---3--:R-:W-:-:S03]  /*19dd0*/  IMAD R54, R9, -0x80, R40 ;  /* 0xffffff8009367824 */ /* 0x008fc600078e0228 */
[----:B------:R-:W-:Y:S01]  /*19de0*/  PRMT R40, R11, 0x7610, R40 ;  /* 0x000076100b287816 */ /* 0x000fe20000000028 */
[----:B------:R-:W-:Y:S01]  /*19df0*/  IMAD.MOV.U32 R9, RZ, RZ, R88 ;  /* 0x000000ffff097224 */ /* 0x000fe200078e0058 */
[----:B------:R-:W-:Y:S01]  /*19e00*/  IMNMX R54, R54, 0x80, PT ;  /* 0x0000008036367817 */ /* 0x000fe20003800200 */
[----:B----4-:R-:W-:-:S03]  /*19e10*/  IMAD.WIDE.U32 R52, R17, 0x2, R42 ;  /* 0x0000000211347825 */ /* 0x010fc600078e002a */
[----:B------:R-:W-:Y:S02]  /*19e20*/  PRMT R51, R9, 0x7610, R51 ;  /* 0x0000761009337816 */ /* 0x000fe40000000033 */
[----:B------:R-:W-:-:S13]  /*19e30*/  ISETP.GE.AND P0, PT, R23, R54, PT ;  /* 0x000000361700720c */ /* 0x000fda0003f06270 */
[----:B------:R-:W-:Y:S05]  /*19e40*/  @P0 BRA `(.L_x_1080) ;  /* 0x000013d000000947 */ /* 0x000fea0003800000 */
[----:B------:R-:W-:Y:S01]  /*19e50*/  ISETP.GE.AND P0, PT, R12, R21, PT ;  /* 0x000000150c00720c */ /* 0x000fe20003f06270 */
[----:B------:R-:W-:-:S12]  /*19e60*/  BSSY B0, `(.L_x_1081) ;  /* 0x0000030000007945 */ /* 0x000fd80003800000 */
[----:B------:R-:W-:Y:S05]  /*19e70*/  @P0 BRA `(.L_x_1082) ;  /* 0x000002e000000947 */ /* 0x000fea0003800000 */
[----:B------:R-:W2:Y:S01]  /*19e80*/  LD.E.128 R8, [R52.64] ;  /* 0x0000000434087980 */ /* 0x000ea2000c101d00 */
[----:B------:R-:W-:Y:S02]  /*19e90*/  SHF.R.U32.HI R72, RZ, 0x10, R113 ;  /* 0x00000010ff487819 */ /* 0x000fe40000011671 */
[--C-:B------:R-:W-:Y:S02]  /*19ea0*/  SHF.R.U32.HI R110, RZ, 0x10, R115.reuse ;  /* 0x00000010ff6e7819 */ /* 0x100fe40000011673 */
[----:B------:R-:W-:Y:S02]  /*19eb0*/  PRMT R72, R13, 0x5432, R72 ;  /* 0x000054320d487816 */ /* 0x000fe40000000048 */
[----:B------:R-:W-:Y:S02]  /*19ec0*/  SHF.R.U64 R111, R114, 0x10, R115 ;  /* 0x00000010726f7819 */ /* 0x000fe40000001273 */
[----:B------:R-:W-:Y:S02]  /*19ed0*/  SHF.R.U64 R109, R112, 0x10, R113 ;  /* 0x00000010706d7819 */ /* 0x000fe40000001271 */
[----:B------:R-:W-:-:S02]  /*19ee0*/  PRMT R107, R107, 0x5410, R110 ;  /* 0x000054106b6b7816 */ /* 0x000fc4000000006e */
[----:B------:R-:W-:Y:S02]  /*19ef0*/  PRMT R108, R14, 0x5432, R111 ;  /* 0x000054320e6c7816 */ /* 0x000fe4000000006f */
[----:B------:R-:W-:Y:S02]  /*19f00*/  PRMT R106, R106, 0x5410, R109 ;  /* 0x000054106a6a7816 */ /* 0x000fe4000000006d */
[----:B------:R-:W-:Y:S02]  /*19f10*/  LOP3.LUT R115, R107, 0xffff0000, RZ, 0xc0, !PT ;  /* 0xffff00006b737812 */ /* 0x000fe400078ec0ff */
[----:B------:R-:W-:Y:S02]  /*19f20*/  LOP3.LUT R121, R108, 0xffff0000, RZ, 0xc0, !PT ;  /* 0xffff00006c797812 */ /* 0x000fe400078ec0ff */
[----:B--2---:R-:W-:Y:S01]  /*19f30*/  SHF.L.U32 R114, R8, 0x10, RZ ;  /* 0x0000001008727819 */ /* 0x004fe200000006ff */
        /* <DEDUP_REMOVED lines=33> */
[----:B------:R1:W-:Y:S02]  /*1a150*/  ST.E.128 [R52.64], R8 ;  /* 0x0000000834007985 */ /* 0x0003e4000c101d04 */
.L_x_1082:
[----:B------:R-:W-:Y:S05]  /*1a160*/  BSYNC B0 ;  /* 0x0000000000007941 */ /* 0x000fea0003800000 */
.L_x_1081:
[----:B-1----:R-:W-:Y:S01]  /*1a170*/  IADD3 R8, R12, 0x10, RZ ;  /* 0x000000100c087810 */ /* 0x002fe20007ffe0ff */
[----:B------:R-:W-:Y:S03]  /*1a180*/  BSSY B0, `(.L_x_1083) ;  /* 0x0000035000007945 */ /* 0x000fe60003800000 */
[----:B------:R-:W-:-:S13]  /*1a190*/  ISETP.GE.AND P0, PT, R8, R21, PT ;  /* 0x000000150800720c */ /* 0x000fda0003f06270 */
[----:B------:R-:W-:Y:S05]  /*1a1a0*/  @P0 BRA `(.L_x_1084) ;  /* 0x0000032000000947 */ /* 0x000fea0003800000 */
[----:B------:R-:W-:-:S04]  /*1a1b0*/  IADD3 R11, P0, R18, R17, RZ ;  /* 0x00000011120b7210 */ /* 0x000fc80007f1e0ff */
[----:B------:R-:W-:Y:S02]  /*1a1c0*/  LEA.HI.X.SX32 R9, R18, RZ, 0x1, P0 ;  /* 0x000000ff12097211 */ /* 0x000fe400000f0eff */
[----:B------:R-:W-:-:S04]  /*1a1d0*/  LEA R114, P0, R11, R42, 0x1 ;  /* 0x0000002a0b727211 */ /* 0x000fc800078008ff */
[----:B------:R-:W-:-:S05]  /*1a1e0*/  LEA.HI.X R115, R11, R43, R9, 0x1, P0 ;  /* 0x0000002b0b737211 */ /* 0x000fca00000f0c09 */
[----:B------:R-:W2:Y:S01]  /*1a1f0*/  LD.E.128 R8, [R114.64] ;  /* 0x0000000472087980 */ /* 0x000ea2000c101d00 */
[--C-:B------:R-:W-:Y:S02]  /*1a200*/  SHF.R.U64 R106, R126, 0x10, R127.reuse ;  /* 0x000000107e6a7819 */ /* 0x100fe4000000127f */
[----:B------:R-:W-:Y:S02]  /*1a210*/  SHF.R.U32.HI R127, RZ, 0x10, R127 ;  /* 0x00000010ff7f7819 */ /* 0x000fe4000001167f */
[--C-:B------:R-:W-:Y:S02]  /*1a220*/  SHF.R.U32.HI R111, RZ, 0x10, R129.reuse ;  /* 0x00000010ff6f7819 */ /* 0x100fe40000011681 */
[----:B------:R-:W-:Y:S02]  /*1a230*/  SHF.R.U64 R72, R128, 0x10, R129 ;  /* 0x0000001080487819 */ /* 0x000fe40000001281 */
[----:B------:R-:W-:Y:S02]  /*1a240*/  PRMT R127, R96, 0x5410, R127 ;  /* 0x00005410607f7816 */ /* 0x000fe4000000007f */
[----:B------:R-:W-:-:S02]  /*1a250*/  PRMT R111, R98, 0x5410, R111 ;  /* 0x00005410626f7816 */ /* 0x000fc4000000006f */
[----:B------:R-:W-:Y:S01]  /*1a260*/  PRMT R99, R99, 0x5410, R72 ;  /* 0x0000541063637816 */ /* 0x000fe20000000048 */
[C---:B------:R-:W-:Y:S01]  /*1a270*/  IMAD.U32 R109, R127.reuse, 0x10000, RZ ;  /* 0x000100007f6d7824 */ /* 0x040fe200078e00ff */
[----:B------:R-:W-:Y:S01]  /*1a280*/  LOP3.LUT R107, R127, 0xffff0000, RZ, 0xc0, !PT ;  /* 0xffff00007f6b7812 */ /* 0x000fe200078ec0ff */
[----:B------:R-:W-:Y:S01]  /*1a290*/  IMAD.U32 R113, R111, 0x10000, RZ ;  /* 0x000100006f717824 */ /* 0x000fe200078e00ff */
[----:B------:R-:W-:Y:S02]  /*1a2a0*/  PRMT R97, R97, 0x5410, R106 ;  /* 0x0000541061617816 */ /* 0x000fe4000000006a */
[----:B------:R-:W-:Y:S02]  /*1a2b0*/  LOP3.LUT R111, R111, 0xffff0000, RZ, 0xc0, !PT ;  /* 0xffff00006f6f7812 */ /* 0x000fe400078ec0ff */
[C---:B--2---:R-:W-:Y:S01]  /*1a2c0*/  LOP3.LUT R72, R10.reuse, 0xffff0000, RZ, 0xc0, !PT ;  /* 0xffff00000a487812 */ /* 0x044fe200078ec0ff */
[----:B------:R-:W-:Y:S01]  /*1a2d0*/  IMAD.U32 R96, R10, 0x10000, RZ ;  /* 0x000100000a607824 */ /* 0x000fe200078e00ff */
[C---:B------:R-:W-:Y:S01]  /*1a2e0*/  LOP3.LUT R98, R11.reuse, 0xffff0000, RZ, 0xc0, !PT ;  /* 0xffff00000b627812 */ /* 0x040fe200078ec0ff */
[----:B------:R-:W-:Y:S01]  /*1a2f0*/  IMAD.U32 R10, R11, 0x10000, RZ ;  /* 0x000100000b0a7824 */ /* 0x000fe200078e00ff */
[C---:B------:R-:W-:Y:S01]  /*1a300*/  LOP3.LUT R106, R8.reuse, 0xffff0000, RZ, 0xc0, !PT ;  /* 0xffff0000086a7812 */ /* 0x040fe200078ec0ff */
[----:B------:R-:W-:Y:S01]  /*1a310*/  IMAD.U32 R108, R8, 0x10000, RZ ;  /* 0x00010000086c7824 */ /* 0x000fe200078e00ff */
[----:B------:R-:W-:Y:S01]  /*1a320*/  LOP3.LUT R110, R9, 0xffff0000, RZ, 0xc0, !PT ;  /* 0xffff0000096e7812 */ /* 0x000fe200078ec0ff */
[----:B------:R-:W-:-:S02]  /*1a330*/  FMUL.FTZ R11, R72, R109 ;  /* 0x0000006d480b7220 */ /* 0x000fc40000410000 */
[----:B------:R-:W-:Y:S02]  /*1a340*/  IMAD.U32 R8, R9, 0x10000, RZ ;  /* 0x0001000009087824 */ /* 0x000fe400078e00ff */
[----:B------:R-:W-:Y:S02]  /*1a350*/  FMUL.FTZ R72, R72, R113 ;  /* 0x0000007148487220 */ /* 0x000fe40000410000 */
[----:B------:R-:W-:Y:S02]  /*1a360*/  FMUL.FTZ R9, R98, R107 ;  /* 0x0000006b62097220 */ /* 0x000fe40000410000 */
[----:B------:R-:W-:Y:S02]  /*1a370*/  FFMA.FTZ R72, R96, R109, R72 ;  /* 0x0000006d60487223 */ /* 0x000fe40000010048 */
[-C--:B------:R-:W-:Y:S02]  /*1a380*/  FMUL.FTZ R98, R98, R111.reuse ;  /* 0x0000006f62627220 */ /* 0x080fe40000410000 */
[----:B------:R-:W-:-:S02]  /*1a390*/  FFMA.FTZ R9, R10, R111, -R9 ;  /* 0x0000006f0a097223 */ /* 0x000fc40000010809 */
[C---:B------:R-:W-:Y:S01]  /*1a3a0*/  IMAD.U32 R109, R97.reuse, 0x10000, RZ ;  /* 0x00010000616d7824 */ /* 0x040fe200078e00ff */
[----:B------:R-:W-:Y:S01]  /*1a3b0*/  LOP3.LUT R97, R97, 0xffff0000, RZ, 0xc0, !PT ;  /* 0xffff000061617812 */ /* 0x000fe200078ec0ff */
[C---:B------:R-:W-:Y:S01]  /*1a3c0*/  IMAD.U32 R111, R99.reuse, 0x10000, RZ ;  /* 0x00010000636f7824 */ /* 0x040fe200078e00ff */
[----:B------:R-:W-:Y:S01]  /*1a3d0*/  LOP3.LUT R99, R99, 0xffff0000, RZ, 0xc0, !PT ;  /* 0xffff000063637812 */ /* 0x000fe200078ec0ff */
[----:B------:R-:W-:Y:S02]  /*1a3e0*/  FFMA.FTZ R11, R96, R113, -R11 ;  /* 0x00000071600b7223 */ /* 0x000fe4000001080b */
[----:B------:R-:W-:Y:S02]  /*1a3f0*/  FFMA.FTZ R98, R10, R107, R98 ;  /* 0x0000006b0a627223 */ /* 0x000fe40000010062 */
[----:B------:R-:W-:Y:S02]  /*1a400*/  FMUL.FTZ R10, R106, R109 ;  /* 0x0000006d6a0a7220 */ /* 0x000fe40000410000 */
[----:B------:R-:W-:-:S02]  /*1a410*/  FMUL.FTZ R96, R110, R97 ;  /* 0x000000616e607220 */ /* 0x000fc40000410000 */
[----:B------:R-:W-:Y:S02]  /*1a420*/  FMUL.FTZ R106, R106, R111 ;  /* 0x0000006f6a6a7220 */ /* 0x000fe40000410000 */
        /* <DEDUP_REMOVED lines=9> */
[----:B------:R1:W-:Y:S02]  /*1a4c0*/  ST.E.128 [R114.64], R8 ;  /* 0x0000000872007985 */ /* 0x0003e4000c101d04 */
.L_x_1084:
[----:B------:R-:W-:Y:S05]  /*1a4d0*/  BSYNC B0 ;  /* 0x0000000000007941 */ /* 0x000fea0003800000 */
.L_x_1083:
[----:B-1----:R-:W-:Y:S01]  /*1a4e0*/  IADD3 R8, R12, 0x20, RZ ;  /* 0x000000200c087810 */ /* 0x002fe20007ffe0ff */
[----:B------:R-:W-:Y:S03]  /*1a4f0*/  BSSY B0, `(.L_x_1085) ;  /* 0x0000031000007945 */ /* 0x000fe60003800000 */
[----:B------:R-:W-:-:S13]  /*1a500*/  ISETP.GE.AND P0, PT, R8, R21, PT ;  /* 0x000000150800720c */ /* 0x000fda0003f06270 */
[----:B------:R-:W-:Y:S05]  /*1a510*/  @P0 BRA `(.L_x_1086) ;  /* 0x000002e000000947 */ /* 0x000fea0003800000 */
[----:B------:R-:W2:Y:S01]  /*1a520*/  LD.E.128 R8, [R52.64+0x4000] ;  /* 0x0040000434087980 */ /* 0x000ea2000c101d00 */
        /* <DEDUP_REMOVED lines=10> */
[C---:B--2---:R-:W-:Y:S01]  /*1a5d0*/  IMAD.U32 R96, R10.reuse, 0x10000, RZ ;  /* 0x000100000a607824 */ /* 0x044fe200078e00ff */
        /* <DEDUP_REMOVED lines=33> */
[----:B------:R1:W-:Y:S02]  /*1a7f0*/  ST.E.128 [R52.64+0x4000], R8 ;  /* 0x0040000834007985 */ /* 0x0003e4000c101d04 */
.L_x_1086:
[----:B------:R-:W-:Y:S05]  /*1a800*/  BSYNC B0 ;  /* 0x0000000000007941 */ /* 0x000fea0003800000 */
.L_x_1085:
[----:B-1----:R-:W-:Y:S01]  /*1a810*/  IADD3 R8, R12, 0x30, RZ ;  /* 0x000000300c087810 */ /* 0x002fe20007ffe0ff */
[----:B------:R-:W-:Y:S03]  /*1a820*/  BSSY B0, `(.L_x_1087) ;  /* 0x0000036000007945 */ /* 0x000fe60003800000 */
[----:B------:R-:W-:-:S13]  /*1a830*/  ISETP.GE.AND P0, PT, R8, R21, PT ;  /* 0x000000150800720c */ /* 0x000fda0003f06270 */
[----:B------:R-:W-:Y:S05]  /*1a840*/  @P0 BRA `(.L_x_1088) ;  /* 0x0000033000000947 */ /* 0x000fea0003800000 */
[----:B------:R-:W-:-:S04]  /*1a850*/  IADD3 R8, R18, 0x2000, RZ ;  /* 0x0000200012087810 */ /* 0x000fc80007ffe0ff */
[----:B------:R-:W-:-:S04]  /*1a860*/  IADD3 R11, P0, R17, R8, RZ ;  /* 0x00000008110b7210 */ /* 0x000fc80007f1e0ff */
[----:B------:R-:W-:Y:S02]  /*1a870*/  LEA.HI.X.SX32 R9, R8, RZ, 0x1, P0 ;  /* 0x000000ff08097211 */ /* 0x000fe400000f0eff */
[----:B------:R-:W-:-:S04]  /*1a880*/  LEA R106, P0, R11, R42, 0x1 ;  /* 0x0000002a0b6a7211 */ /* 0x000fc800078008ff */
[----:B------:R-:W-:-:S05]  /*1a890*/  LEA.HI.X R107, R11, R43, R9, 0x1, P0 ;  /* 0x0000002b0b6b7211 */ /* 0x000fca00000f0c09 */
[----:B------:R-:W2:Y:S01]  /*1a8a0*/  LD.E.128 R8, [R106.64] ;  /* 0x000000046a087980 */ /* 0x000ea2000c101d00 */
[--C-:B------:R-:W-:Y:S02]  /*1a8b0*/  SHF.R.U64 R72, R118, 0x10, R119.reuse ;  /* 0x0000001076487819 */ /* 0x100fe40000001277 */
[----:B------:R-:W-:Y:S02]  /*1a8c0*/  SHF.R.U32.HI R119, RZ, 0x10, R119 ;  /* 0x00000010ff777819 */ /* 0x000fe40000011677 */
[--C-:B------:R-:W-:Y:S02]  /*1a8d0*/  SHF.R.U64 R90, R116, 0x10, R117.reuse ;  /* 0x00000010745a7819 */ /* 0x100fe40000001275 */
[----:B------:R-:W-:Y:S02]  /*1a8e0*/  SHF.R.U32.HI R116, RZ, 0x10, R117 ;  /* 0x00000010ff747819 */ /* 0x000fe40000011675 */
[----:B------:R-:W-:Y:S02]  /*1a8f0*/  PRMT R78, R78, 0x5410, R119 ;  /* 0x000054104e4e7816 */ /* 0x000fe40000000077 */
[----:B------:R-:W-:-:S02]  /*1a900*/  PRMT R116, R71, 0x5410, R116 ;  /* 0x0000541047747816 */ /* 0x000fc40000000074 */
[----:B------:R-:W-:Y:S01]  /*1a910*/  PRMT R73, R73, 0x5410, R90 ;  /* 0x0000541049497816 */ /* 0x000fe2000000005a */
[C---:B------:R-:W-:Y:S01]  /*1a920*/  IMAD.U32 R90, R78.reuse, 0x10000, RZ ;  /* 0x000100004e5a7824 */ /* 0x040fe200078e00ff */
[----:B------:R-:W-:Y:S01]  /*1a930*/  LOP3.LUT R83, R78, 0xffff0000, RZ, 0xc0, !PT ;  /* 0xffff00004e537812 */ /* 0x000fe200078ec0ff */
[C---:B------:R-:W-:Y:S01]  /*1a940*/  IMAD.U32 R78, R116.reuse, 0x10000, RZ ;  /* 0x00010000744e7824 */ /* 0x040fe200078e00ff */
[----:B------:R-:W-:Y:S02]  /*1a950*/  PRMT R79, R79, 0x5410, R72 ;  /* 0x000054104f4f7816 */ /* 0x000fe40000000048 */
[----:B------:R-:W-:Y:S02]  /*1a960*/  LOP3.LUT R81, R116, 0xffff0000, RZ, 0xc0, !PT ;  /* 0xffff000074517812 */ /* 0x000fe400078ec0ff */
[C---:B--2---:R-:W-:Y:S01]  /*1a970*/  LOP3.LUT R71, R10.reuse, 0xffff0000, RZ, 0xc0, !PT ;  /* 0xffff00000a477812 */ /* 0x044fe200078ec0ff */
[----:B------:R-:W-:Y:S01]  /*1a980*/  IMAD.U32 R72, R10, 0x10000, RZ ;  /* 0x000100000a487824 */ /* 0x000fe200078e00ff */
[C---:B------:R-:W-:Y:S01]  /*1a990*/  LOP3.LUT R96, R11.reuse, 0xffff0000, RZ, 0xc0, !PT ;  /* 0xffff00000b607812 */ /* 0x040fe200078ec0ff */
[----:B------:R-:W-:Y:S01]  /*1a9a0*/  IMAD.U32 R10, R11, 0x10000, RZ ;  /* 0x000100000b0a7824 */ /* 0x000fe200078e00ff */
[----:B------:R-:W-:Y:S01]  /*1a9b0*/  LOP3.LUT R91, R8, 0xffff0000, RZ, 0xc0, !PT ;  /* 0xffff0000085b7812 */ /* 0x000fe200078ec0ff */
[----:B------:R-:W-:Y:S01]  /*1a9c0*/  FMUL.FTZ R11, R71, R78 ;  /* 0x0000004e470b7220 */ /* 0x000fe20000410000 */
[----:B------:R-:W-:Y:S01]  /*1a9d0*/  LOP3.LUT R98, R9, 0xffff0000, RZ, 0xc0, !PT ;  /* 0xffff000009627812 */ /* 0x000fe200078ec0ff */
[----:B------:R-:W-:-:S02]  /*1a9e0*/  FMUL.FTZ R71, R71, R90 ;  /* 0x0000005a47477220 */ /* 0x000fc40000410000 */
[----:B------:R-:W-:Y:S02]  /*1a9f0*/  IMAD.U32 R97, R8, 0x10000, RZ ;  /* 0x0001000008617824 */ /* 0x000fe400078e00ff */
[C---:B------:R-:W-:Y:S02]  /*1aa00*/  FFMA.FTZ R11, R72.reuse, R90, -R11 ;  /* 0x0000005a480b7223 */ /* 0x040fe4000001080b */
[----:B------:R-:W-:Y:S02]  /*1aa10*/  IMAD.U32 R8, R9, 0x10000, RZ ;  /* 0x0001000009087824 */ /* 0x000fe400078e00ff */
[----:B------:R-:W-:Y:S02]  /*1aa20*/  FFMA.FTZ R72, R72, R78, R71 ;  /* 0x0000004e48487223 */ /* 0x000fe40000010047 */
[C---:B------:R-:W-:Y:S02]  /*1aa30*/  FMUL.FTZ R9, R96.reuse, R81 ;  /* 0x0000005160097220 */ /* 0x040fe40000410000 */
[C---:B------:R-:W-:Y:S01]  /*1aa40*/  IMAD.U32 R78, R73.reuse, 0x10000, RZ ;  /* 0x00010000494e7824 */ /* 0x040fe200078e00ff */
[----:B------:R-:W-:Y:S01]  /*1aa50*/  LOP3.LUT R73, R73, 0xffff0000, RZ, 0xc0, !PT ;  /* 0xffff000049497812 */ /* 0x000fe200078ec0ff */
[----:B------:R-:W-:-:S02]  /*1aa60*/  FMUL.FTZ R96, R96, R83 ;  /* 0x0000005360607220 */ /* 0x000fc40000410000 */
[C---:B------:R-:W-:Y:S01]  /*1aa70*/  IMAD.U32 R90, R79.reuse, 0x10000, RZ ;  /* 0x000100004f5a7824 */ /* 0x040fe200078e00ff */
[----:B------:R-:W-:Y:S01]  /*1aa80*/  LOP3.LUT R79, R79, 0xffff0000, RZ, 0xc0, !PT ;  /* 0xffff00004f4f7812 */ /* 0x000fe200078ec0ff */
[C---:B------:R-:W-:Y:S02]  /*1aa90*/  FFMA.FTZ R9, R10.reuse, R83, -R9 ;  /* 0x000000530a097223 */ /* 0x040fe40000010809 */
[----:B------:R-:W-:Y:S02]  /*1aaa0*/  FFMA.FTZ R96, R10, R81, R96 ;  /* 0x000000510a607223 */ /* 0x000fe40000010060 */
[C---:B------:R-:W-:Y:S02]  /*1aab0*/  FMUL.FTZ R10, R91.reuse, R78 ;  /* 0x0000004e5b0a7220 */ /* 0x040fe40000410000 */
[----:B------:R-:W-:Y:S02]  /*1aac0*/  FMUL.FTZ R71, R98, R73 ;  /* 0x0000004962477220 */ /* 0x000fe40000410000 */
[----:B------:R-:W-:-:S02]  /*1aad0*/  FMUL.FTZ R91, R91, R90 ;  /* 0x0000005a5b5b7220 */ /* 0x000fc40000410000 */
[----:B------:R-:W-:Y:S02]  /*1aae0*/  FMUL.FTZ R98, R98, R79 ;  /* 0x0000004f62627220 */ /* 0x000fe40000410000 */
[C---:B------:R-:W-:Y:S01]  /*1aaf0*/  FFMA.FTZ R90, R97.reuse, R90, -R10 ;  /* 0x0000005a615a7223 */ /* 0x040fe2000001080a */
        /* <DEDUP_REMOVED lines=8> */
.L_x_1088:
[----:B------:R-:W-:Y:S05]  /*1ab80*/  BSYNC B0 ;  /* 0x0000000000007941 */ /* 0x000fea0003800000 */
.L_x_1087:
        /* <DEDUP_REMOVED lines=12> */
[----:B------:R-:W-:Y:S02]  /*1ac50*/  PRMT R68, R68, 0x5410, R73 ;  /* 0x0000541044447816 */ /* 0x000fe40000000049 */
        /* <DEDUP_REMOVED lines=8> */
[----:B------:R-:W-:Y:S01]  /*1ace0*/  LOP3.LUT R73, R11, 0xffff0000, RZ, 0xc0, !PT ;  /* 0xffff00000b497812 */ /* 0x000fe200078ec0ff */
[----:B------:R-:W-:Y:S01]  /*1acf0*/  IMAD.U32 R11, R69, 0x10000, RZ ;  /* 0x00010000450b7824 */ /* 0x000fe200078e00ff */
[----:B------:R-:W-:Y:S01]  /*1ad00*/  LOP3.LUT R61, R61, 0xffff0000, RZ, 0xc0, !PT ;  /* 0xffff00003d3d7812 */ /* 0x000fe200078ec0ff */
[-C--:B------:R-:W-:Y:S01]  /*1ad10*/  FMUL.FTZ R69, R71, R8.reuse ;  /* 0x0000000847457220 */ /* 0x080fe20000410000 */
[----:B------:R-:W-:Y:S01]  /*1ad20*/  SHF.L.U32 R78, R9, 0x10, RZ ;  /* 0x00000010094e7819 */ /* 0x000fe200000006ff */
[----:B------:R-:W-:Y:S01]  /*1ad30*/  FMUL.FTZ R71, R71, R11 ;  /* 0x0000000b47477220 */ /* 0x000fe20000410000 */
[----:B------:R-:W-:Y:S01]  /*1ad40*/  LOP3.LUT R90, R9, 0xffff0000, RZ, 0xc0, !PT ;  /* 0xffff0000095a7812 */ /* 0x000fe200078ec0ff */
[C---:B------:R-:W-:Y:S02]  /*1ad50*/  FMUL.FTZ R9, R73.reuse, R61 ;  /* 0x0000003d49097220 */ /* 0x040fe40000410000 */
[----:B------:R-:W-:Y:S01]  /*1ad60*/  FFMA.FTZ R69, R72, R11, -R69 ;  /* 0x0000000b48457223 */ /* 0x000fe20000010845 */
[----:B------:R-:W-:Y:S01]  /*1ad70*/  LOP3.LUT R11, R68, 0xffff0000, RZ, 0xc0, !PT ;  /* 0xffff0000440b7812 */ /* 0x000fe200078ec0ff */
[----:B------:R-:W-:Y:S01]  /*1ad80*/  FFMA.FTZ R8, R72, R8, R71 ;  /* 0x0000000848087223 */ /* 0x000fe20000010047 */
[----:B------:R-:W-:Y:S01]  /*1ad90*/  LOP3.LUT R71, R70, 0xffff0000, RZ, 0xc0, !PT ;  /* 0xffff000046477812 */ /* 0x000fe200078ec0ff */
[----:B------:R-:W-:-:S02]  /*1ada0*/  FMUL.FTZ R73, R73, R83 ;  /* 0x0000005349497220 */ /* 0x000fc40000410000 */
[----:B------:R-:W-:Y:S02]  /*1adb0*/  IMAD.U32 R72, R68, 0x10000, RZ ;  /* 0x0001000044487824 */ /* 0x000fe400078e00ff */
        /* <DEDUP_REMOVED lines=8> */
[----:B------:R-:W-:Y:S02]  /*1ae40*/  FFMA.FTZ R79, R81, R72, R79 ;  /* 0x00000048514f7223 */ /* 0x000fe4000001004f */
[C---:B------:R-:W-:Y:S02]  /*1ae50*/  FFMA.FTZ R61, R78.reuse, R71, -R61 ;  /* 0x000000474e3d7223 */ /* 0x040fe4000001083d */
[----:B------:R-:W-:Y:S01]  /*1ae60*/  FFMA.FTZ R90, R78, R11, R90 ;  /* 0x0000000b4e5a7223 */ /* 0x000fe2000001005a */
[----:B------:R-:W-:Y:S02]  /*1ae70*/  F2FP.BF16.PACK_AB R11, R68, R9 ;  /* 0x00000009440b723e */ /* 0x000fe400000010ff */
[----:B------:R-:W-:-:S02]  /*1ae80*/  F2FP.BF16.PACK_AB R8, R79, R96 ;  /* 0x000000604f08723e */ /* 0x000fc400000010ff */
[----:B------:R-:W-:-:S05]  /*1ae90*/  F2FP.BF16.PACK_AB R9, R90, R61 ;  /* 0x0000003d5a09723e */ /* 0x000fca00000010ff */
[----:B------:R1:W-:Y:S02]  /*1aea0*/  ST.E.128 [R52.64+0x8000], R8 ;  /* 0x0080000834007985 */ /* 0x0003e4000c101d04 */
.L_x_1090:
[----:B------:R-:W-:Y:S05]  /*1aeb0*/  BSYNC B0 ;  /* 0x0000000000007941 */ /* 0x000fea0003800000 */
.L_x_1089:
[----:B-1----:R-:W-:-:S04]  /*1aec0*/  IADD3 R8, R12, 0x50, RZ ;  /* 0x000000500c087810 */ /* 0x002fc80007ffe0ff */
        /* <DEDUP_REMOVED lines=16> */
[----:B------:R-:W-:Y:S02]  /*1afd0*/  IMAD.U32 R68, R94, 0x10000, RZ ;  /* 0x000100005e447824 */ /* 0x000fe400078e00ff */
[C---:B------:R-:W-:Y:S01]  /*1afe0*/  IMAD.U32 R70, R61.reuse, 0x10000, RZ ;  /* 0x000100003d467824 */ /* 0x040fe200078e00ff */
        /* <DEDUP_REMOVED lines=12> */
[C---:B------:R-:W-:Y:S02]  /*1b0b0*/  FFMA.FTZ R55, R59.reuse, R68, R55 ;  /* 0x000000443b377223 */ /* 0x040fe40000010037 */
[----:B------:R-:W-:Y:S02]  /*1b0c0*/  FMUL.FTZ R9, R72, R11 ;  /* 0x0000000b48097220 */ /* 0x000fe40000410000 */
[----:B------:R-:W-:Y:S02]  /*1b0d0*/  FFMA.FTZ R8, R59, R70, -R8 ;  /* 0x000000463b087223 */ /* 0x000fe40000010808 */
        /* <DEDUP_REMOVED lines=10> */
[-C--:B------:R-:W-:Y:S02]  /*1b180*/  FMUL.FTZ R78, R78, R60.reuse ;  /* 0x0000003c4e4e7220 */ /* 0x080fe40000410000 */
[----:B------:R-:W-:Y:S01]  /*1b190*/  FFMA.FTZ R60, R69, R60, -R11 ;  /* 0x0000003c453c7223 */ /* 0x000fe2000001080b */
[----:B------:R-:W-:Y:S01]  /*1b1a0*/  F2FP.BF16.PACK_AB R11, R72, R9 ;  /* 0x00000009480b723e */ /* 0x000fe200000010ff */
[----:B------:R-:W-:Y:S01]  /*1b1b0*/  FFMA.FTZ R70, R73, R70, -R10 ;  /* 0x0000004649467223 */ /* 0x000fe2000001080a */
[----:B------:R-:W-:Y:S01]  /*1b1c0*/  F2FP.BF16.PACK_AB R10, R55, R8 ;  /* 0x00000008370a723e */ /* 0x000fe200000010ff */
[----:B------:R-:W-:Y:S02]  /*1b1d0*/  FFMA.FTZ R71, R73, R68, R71 ;  /* 0x0000004449477223 */ /* 0x000fe40000010047 */
[----:B------:R-:W-:-:S03]  /*1b1e0*/  FFMA.FTZ R69, R69, R58, R78 ;  /* 0x0000003a45457223 */ /* 0x000fc6000001004e */
[----:B------:R-:W-:Y:S02]  /*1b1f0*/  F2FP.BF16.PACK_AB R8, R71, R70 ;  /* 0x000000464708723e */ /* 0x000fe400000010ff */
[----:B------:R-:W-:-:S05]  /*1b200*/  F2FP.BF16.PACK_AB R9, R69, R60 ;  /* 0x0000003c4509723e */ /* 0x000fca00000010ff */
[----:B------:R1:W-:Y:S02]  /*1b210*/  ST.E.128 [R90.64], R8 ;  /* 0x000000085a007985 */ /* 0x0003e4000c101d04 */
.L_x_1080:
[----:B------:R-:W-:Y:S05]  /*1b220*/  BSYNC B1 ;  /* 0x0000000000017941 */ /* 0x000fea0003800000 */
.L_x_1079:
[----:B------:R-:W-:-:S04]  /*1b230*/  IADD3 R23, R23, 0x40, RZ ;  /* 0x0000004017177810 */ /* 0x000fc80007ffe0ff */
[----:B------:R-:W-:Y:S01]  /*1b240*/  ISETP.GE.AND P0, PT, R23, R54, PT ;  /* 0x000000361700720c */ /* 0x000fe20003f06270 */
[----:B------:R-:W-:-:S12]  /*1b250*/  IMAD.MOV.U32 R23, RZ, RZ, 0x0 ;  /* 0x00000000ff177424 */ /* 0x000fd800078e00ff */
[----:B------:R-:W-:Y:S05]  /*1b260*/  @P0 RET.REL.NODEC R22 `(_ZN7cutlass13device_kernelIN5flash19enable_sm80_to_sm89INS1_16FlashAttnFwdSm80INS1_25CollectiveMainloopFwdSm80ILi8ELi2ELb0EN4cute5tupleIJNS5_1CILi128EEENS7_ILi64EEENS7_ILi192EEEEEELi192ENS_10bfloat16_tEfNS_4arch4Sm80ELb0ELb1ELb1ELb1ELb0ELb1ELb1ELb0EEENS1_21CollectiveEpilogueFwdINS6_IJS8_SA_S9_EEENS6_IJNS7_ILi1EEESI_SI_EEESC_SE_Li256ELb1ELb1ELb0ELb0EEENS1_19SingleTileSchedulerILb1ELb0ELb1ELi128EEEEEEEEEvNT_6ParamsE) ;  /* 0xfffe4d9016000950 */ /* 0x000fea0003c3ffff */
[----:B------:R-:W-:Y:S01]  /*1b270*/  ISETP.GE.AND P0, PT, R12, R21, PT ;  /* 0x000000150c00720c */ /* 0x000fe20003f06270 */
[----:B------:R-:W-:-:S12]  /*1b280*/  BSSY B0, `(.L_x_1091) ;  /* 0x0000030000007945 */ /* 0x000fd80003800000 */
[----:B------:R-:W-:Y:S05]  /*1b290*/  @P0 BRA `(.L_x_1092) ;  /* 0x000002e000000947 */ /* 0x000fea0003800000 */
[----:B-1----:R-:W2:Y:S01]  /*1b2a0*/  LD.E.128 R8, [R52.64+0x2000] ;  /* 0x0020000434087980 */ /* 0x002ea2000c101d00 */
        /* <DEDUP_REMOVED lines=9> */
[C---:B--2---:R-:W-:Y:S01]  /*1b340*/  IMAD.U32 R54, R10.reuse, 0x10000, RZ ;  /* 0x000100000a367824 */ /* 0x044fe200078e00ff */
[----:B------:R-:W-:Y:S01]  /*1b350*/  LOP3.LUT R23, R10, 0xffff0000, RZ, 0xc0, !PT ;  /* 0xffff00000a177812 */ /* 0x000fe200078ec0ff */
[C---:B------:R-:W-:Y:S01]  /*1b360*/  IMAD.U32 R10, R11.reuse, 0x10000, RZ ;  /* 0x000100000b0a7824 */ /* 0x040fe200078e00ff */
[C---:B------:R-:W-:Y:S02]  /*1b370*/  SHF.L.U32 R60, R8.reuse, 0x10, RZ ;  /* 0x00000010083c7819 */ /* 0x040fe400000006ff */
[----:B------:R-:W-:Y:S01]  /*1b380*/  LOP3.LUT R59, R8, 0xffff0000, RZ, 0xc0, !PT ;  /* 0xffff0000083b7812 */ /* 0x000fe200078ec0ff */
[C---:B------:R-:W-:Y:S01]  /*1b390*/  IMAD.U32 R8, R50.reuse, 0x10000, RZ ;  /* 0x0001000032087824 */ /* 0x040fe200078e00ff */
[----:B------:R-:W-:Y:S01]  /*1b3a0*/  LOP3.LUT R55, R11, 0xffff0000, RZ, 0xc0, !PT ;  /* 0xffff00000b377812 */ /* 0x000fe200078ec0ff */
[----:B------:R-:W-:Y:S01]  /*1b3b0*/  IMAD.U32 R11, R41, 0x10000, RZ ;  /* 0x00010000290b7824 */ /* 0x000fe200078e00ff */
[----:B------:R-:W-:Y:S01]  /*1b3c0*/  LOP3.LUT R50, R50, 0xffff0000, RZ, 0xc0, !PT ;  /* 0xffff000032327812 */ /* 0x000fe200078ec0ff */
[----:B------:R-:W-:Y:S01]  /*1b3d0*/  FMUL.FTZ R41, R23, R8 ;  /* 0x0000000817297220 */ /* 0x000fe20000410000 */
[----:B------:R-:W-:Y:S01]  /*1b3e0*/  SHF.L.U32 R58, R9, 0x10, RZ ;  /* 0x00000010093a7819 */ /* 0x000fe200000006ff */
[-C--:B------:R-:W-:Y:S01]  /*1b3f0*/  FMUL.FTZ R23, R23, R11.reuse ;  /* 0x0000000b17177220 */ /* 0x080fe20000410000 */
[----:B------:R-:W-:Y:S01]  /*1b400*/  LOP3.LUT R68, R9, 0xffff0000, RZ, 0xc0, !PT ;  /* 0xffff000009447812 */ /* 0x000fe200078ec0ff */
[----:B------:R-:W-:-:S02]  /*1b410*/  FFMA.FTZ R41, R54, R11, -R41 ;  /* 0x0000000b36297223 */ /* 0x000fc40000010829 */
[----:B------:R-:W-:Y:S02]  /*1b420*/  FMUL.FTZ R9, R55, R50 ;  /* 0x0000003237097220 */ /* 0x000fe40000410000 */
[----:B------:R-:W-:Y:S01]  /*1b430*/  FFMA.FTZ R8, R54, R8, R23 ;  /* 0x0000000836087223 */ /* 0x000fe20000010017 */
[----:B------:R-:W-:Y:S01]  /*1b440*/  SHF.L.U32 R23, R45, 0x10, RZ ;  /* 0x000000102d177819 */ /* 0x000fe200000006ff */
[C---:B------:R-:W-:Y:S01]  /*1b450*/  IMAD.U32 R11, R51.reuse, 0x10000, RZ ;  /* 0x00010000330b7824 */ /* 0x040fe200078e00ff */
[----:B------:R-:W-:Y:S01]  /*1b460*/  LOP3.LUT R51, R51, 0xffff0000, RZ, 0xc0, !PT ;  /* 0xffff000033337812 */ /* 0x000fe200078ec0ff */
[-C--:B------:R-:W-:Y:S01]  /*1b470*/  FMUL.FTZ R55, R55, R61.reuse ;  /* 0x0000003d37377220 */ /* 0x080fe20000410000 */
[----:B------:R-:W-:Y:S01]  /*1b480*/  LOP3.LUT R45, R45, 0xffff0000, RZ, 0xc0, !PT ;  /* 0xffff00002d2d7812 */ /* 0x000fe200078ec0ff */
[C---:B------:R-:W-:Y:S02]  /*1b490*/  FFMA.FTZ R9, R10.reuse, R61, -R9 ;  /* 0x0000003d0a097223 */ /* 0x040fe40000010809 */
        /* <DEDUP_REMOVED lines=13> */
[----:B------:R1:W-:Y:S02]  /*1b570*/  ST.E.128 [R52.64+0x2000], R8 ;  /* 0x0020000834007985 */ /* 0x0003e4000c101d04 */
.L_x_1092:
[----:B------:R-:W-:Y:S05]  /*1b580*/  BSYNC B0 ;  /* 0x0000000000007941 */ /* 0x000fea0003800000 */
.L_x_1091:
        /* <DEDUP_REMOVED lines=16> */
[----:B------:R-:W-:Y:S01]  /*1b690*/  PRMT R38, R38, 0x5410, R23 ;  /* 0x0000541026267816 */ /* 0x000fe20000000017 */
[----:B------:R-:W-:Y:S01]  /*1b6a0*/  IMAD.U32 R50, R84, 0x10000, RZ ;  /* 0x0001000054327824 */ /* 0x000fe200078e00ff */
[----:B------:R-:W-:Y:S01]  /*1b6b0*/  PRMT R40, R40, 0x5410, R45 ;  /* 0x0000541028287816 */ /* 0x000fe2000000002d */
        /* <DEDUP_REMOVED lines=23> */
[----:B------:R-:W-:Y:S02]  /*1b830*/  FMUL.FTZ R10, R45, R50 ;  /* 0x000000322d0a7220 */ /* 0x000fe40000410000 */
[----:B------:R-:W-:Y:S02]  /*1b840*/  FMUL.FTZ R11, R55, R40 ;  /* 0x00000028370b7220 */ /* 0x000fe40000410000 */
[----:B------:R-:W-:-:S02]  /*1b850*/  FMUL.FTZ R45, R45, R54 ;  /* 0x000000362d2d7220 */ /* 0x000fc40000410000 */
[----:B------:R-:W-:Y:S02]  /*1b860*/  FMUL.FTZ R55, R55, R38 ;  /* 0x0000002637377220 */ /* 0x000fe40000410000 */
[----:B------:R-:W-:Y:S01]  /*1b870*/  FFMA.FTZ R54, R51, R54, -R10 ;  /* 0x0000003633367223 */ /* 0x000fe2000001080a */
[----:B------:R-:W-:Y:S01]  /*1b880*/  F2FP.BF16.PACK_AB R10, R23, R8 ;  /* 0x00000008170a723e */ /* 0x000fe200000010ff */
[----:B------:R-:W-:Y:S02]  /*1b890*/  FFMA.FTZ R45, R51, R50, R45 ;  /* 0x00000032332d7223 */ /* 0x000fe4000001002d */
[C---:B------:R-:W-:Y:S01]  /*1b8a0*/  FFMA.FTZ R38, R41.reuse, R38, -R11 ;  /* 0x0000002629267223 */ /* 0x040fe2000001080b */
[----:B------:R-:W-:Y:S01]  /*1b8b0*/  F2FP.BF16.PACK_AB R11, R58, R9 ;  /* 0x000000093a0b723e */ /* 0x000fe200000010ff */
[----:B------:R-:W-:Y:S01]  /*1b8c0*/  FFMA.FTZ R55, R41, R40, R55 ;  /* 0x0000002829377223 */ /* 0x000fe20000010037 */
[----:B------:R-:W-:-:S04]  /*1b8d0*/  F2FP.BF16.PACK_AB R8, R45, R54 ;  /* 0x000000362d08723e */ /* 0x000fc800000010ff */
[----:B------:R-:W-:-:S05]  /*1b8e0*/  F2FP.BF16.PACK_AB R9, R55, R38 ;  /* 0x000000263709723e */ /* 0x000fca00000010ff */
[----:B------:R1:W-:Y:S02]  /*1b8f0*/  ST.E.128 [R60.64], R8 ;  /* 0x000000083c007985 */ /* 0x0003e4000c101d04 */
.L_x_1094:
[----:B------:R-:W-:Y:S05]  /*1b900*/  BSYNC B0 ;  /* 0x0000000000007941 */ /* 0x000fea0003800000 */
.L_x_1093:
        /* <DEDUP_REMOVED lines=14> */
[----:B------:R-:W-:Y:S02]  /*1b9f0*/  LOP3.LUT R45, R31, 0xffff0000, RZ, 0xc0, !PT ;  /* 0xffff00001f2d7812 */ /* 0x000fe400078ec0ff */
[C---:B--2---:R-:W-:Y:S01]  /*1ba00*/  LOP3.LUT R23, R10.reuse, 0xffff0000, RZ, 0xc0, !PT ;  /* 0xffff00000a177812 */ /* 0x044fe200078ec0ff */
[----:B------:R-:W-:Y:S01]  /*1ba10*/  IMAD.U32 R37, R10, 0x10000, RZ ;  /* 0x000100000a257824 */ /* 0x000fe200078e00ff */
[C---:B------:R-:W-:Y:S01]  /*1ba20*/  SHF.L.U32 R41, R8.reuse, 0x10, RZ ;  /* 0x0000001008297819 */ /* 0x040fe200000006ff */
[----:B------:R-:W-:Y:S01]  /*1ba30*/  IMAD.U32 R10, R11, 0x10000, RZ ;  /* 0x000100000b0a7824 */ /* 0x000fe200078e00ff */
[----:B------:R-:W-:Y:S01]  /*1ba40*/  LOP3.LUT R40, R8, 0xffff0000, RZ, 0xc0, !PT ;  /* 0xffff000008287812 */ /* 0x000fe200078ec0ff */
[----:B------:R-:W-:Y:S01]  /*1ba50*/  IMAD.U32 R8, R35, 0x10000, RZ ;  /* 0x0001000023087824 */ /* 0x000fe200078e00ff */
[----:B------:R-:W-:-:S02]  /*1ba60*/  LOP3.LUT R11, R11, 0xffff0000, RZ, 0xc0, !PT ;  /* 0xffff00000b0b7812 */ /* 0x000fc400078ec0ff */
[----:B------:R-:W-:Y:S01]  /*1ba70*/  LOP3.LUT R35, R35, 0xffff0000, RZ, 0xc0, !PT ;  /* 0xffff000023237812 */ /* 0x000fe200078ec0ff */
[----:B------:R-:W-:Y:S01]  /*1ba80*/  FMUL.FTZ R31, R23, R8 ;  /* 0x00000008171f7220 */ /* 0x000fe20000410000 */
[----:B------:R-:W-:Y:S01]  /*1ba90*/  SHF.L.U32 R39, R9, 0x10, RZ ;  /* 0x0000001009277819 */ /* 0x000fe200000006ff */
        /* <DEDUP_REMOVED lines=12> */
[----:B------:R-:W-:Y:S02]  /*1bb60*/  FMUL.FTZ R10, R40, R23 ;  /* 0x00000017280a7220 */ /* 0x000fe40000410000 */
[----:B------:R-:W-:Y:S02]  /*1bb70*/  FMUL.FTZ R11, R50, R36 ;  /* 0x00000024320b7220 */ /* 0x000fe40000410000 */
[----:B------:R-:W-:Y:S02]  /*1bb80*/  FMUL.FTZ R40, R40, R37 ;  /* 0x0000002528287220 */ /* 0x000fe40000410000 */
[-C--:B------:R-:W-:Y:S02]  /*1bb90*/  FMUL.FTZ R50, R50, R34.reuse ;  /* 0x0000002232327220 */ /* 0x080fe40000410000 */
[----:B------:R-:W-:Y:S01]  /*1bba0*/  FFMA.FTZ R34, R39, R34, -R11 ;  /* 0x0000002227227223 */ /* 0x000fe2000001080b */
[----:B------:R-:W-:Y:S01]  /*1bbb0*/  F2FP.BF16.PACK_AB R11, R38, R9 ;  /* 0x00000009260b723e */ /* 0x000fe200000010ff */
[C---:B------:R-:W-:Y:S01]  /*1bbc0*/  FFMA.FTZ R37, R41.reuse, R37, -R10 ;  /* 0x0000002529257223 */ /* 0x040fe2000001080a */
[----:B------:R-:W-:Y:S01]  /*1bbd0*/  F2FP.BF16.PACK_AB R10, R8, R31 ;  /* 0x0000001f080a723e */ /* 0x000fe200000010ff */
[----:B------:R-:W-:-:S02]  /*1bbe0*/  FFMA.FTZ R40, R41, R23, R40 ;  /* 0x0000001729287223 */ /* 0x000fc40000010028 */
[----:B------:R-:W-:-:S03]  /*1bbf0*/  FFMA.FTZ R39, R39, R36, R50 ;  /* 0x0000002427277223 */ /* 0x000fc60000010032 */
[----:B------:R-:W-:Y:S02]  /*1bc00*/  F2FP.BF16.PACK_AB R8, R40, R37 ;  /* 0x000000252808723e */ /* 0x000fe400000010ff */
[----:B------:R-:W-:-:S05]  /*1bc10*/  F2FP.BF16.PACK_AB R9, R39, R34 ;  /* 0x000000222709723e */ /* 0x000fca00000010ff */
[----:B------:R1:W-:Y:S02]  /*1bc20*/  ST.E.128 [R52.64+0x6000], R8 ;  /* 0x0060000834007985 */ /* 0x0003e4000c101d04 */
.L_x_1096:
[----:B------:R-:W-:Y:S05]  /*1bc30*/  BSYNC B0 ;  /* 0x0000000000007941 */ /* 0x000fea0003800000 */
.L_x_1095:
        /* <DEDUP_REMOVED lines=12> */
[----:B------:R-:W-:Y:S02]  /*1bd00*/  SHF.R.U32.HI R35, RZ, 0x10, R67 ;  /* 0x00000010ff237819 */ /* 0x000fe40000011643 */
[----:B------:R-:W-:Y:S02]  /*1bd10*/  PRMT R65, R30, 0x5410, R65 ;  /* 0x000054101e417816 */ /* 0x000fe40000000041 */
[----:B------:R-:W-:Y:S02]  /*1bd20*/  SHF.R.U64 R34, R66, 0x10, R67 ;  /* 0x0000001042227819 */ /* 0x000fe40000001243 */
[----:B------:R-:W-:Y:S01]  /*1bd30*/  PRMT R35, R28, 0x5410, R35 ;  /* 0x000054101c237816 */ /* 0x000fe20000000023 */
[----:B------:R-:W-:Y:S01]  /*1bd40*/  IMAD.U32 R30, R65, 0x10000, RZ ;  /* 0x00010000411e7824 */ /* 0x000fe200078e00ff */
[----:B------:R-:W-:-:S02]  /*1bd50*/  PRMT R29, R29, 0x5410, R34 ;  /* 0x000054101d1d7816 */ /* 0x000fc40000000022 */
[----:B------:R-:W-:Y:S01]  /*1bd60*/  PRMT R27, R27, 0x5410, R36 ;  /* 0x000054101b1b7816 */ /* 0x000fe20000000024 */
[----:B------:R-:W-:Y:S01]  /*1bd70*/  IMAD.U32 R34, R35, 0x10000, RZ ;  /* 0x0001000023227824 */ /* 0x000fe200078e00ff */
[----:B------:R-:W-:Y:S02]  /*1bd80*/  LOP3.LUT R31, R65, 0xffff0000, RZ, 0xc0, !PT ;  /* 0xffff0000411f7812 */ /* 0x000fe400078ec0ff */
        /* <DEDUP_REMOVED lines=25> */
[C---:B------:R-:W-:Y:S02]  /*1bf20*/  FFMA.FTZ R31, R38.reuse, R30, -R31 ;  /* 0x0000001e261f7223 */ /* 0x040fe4000001081f */
[----:B------:R-:W-:Y:S02]  /*1bf30*/  FFMA.FTZ R38, R38, R23, R37 ;  /* 0x0000001726267223 */ /* 0x000fe40000010025 */
[----:B------:R-:W-:Y:S01]  /*1bf40*/  FFMA.FTZ R29, R8, R29, -R10 ;  /* 0x0000001d081d7223 */ /* 0x000fe2000001080a */
[----:B------:R-:W-:Y:S01]  /*1bf50*/  F2FP.BF16.PACK_AB R10, R28, R11 ;  /* 0x0000000b1c0a723e */ /* 0x000fe200000010ff */
[----:B------:R-:W-:Y:S01]  /*1bf60*/  FFMA.FTZ R30, R8, R27, R39 ;  /* 0x0000001b081e7223 */ /* 0x000fe20000010027 */
[----:B------:R-:W-:Y:S02]  /*1bf70*/  F2FP.BF16.PACK_AB R11, R36, R9 ;  /* 0x00000009240b723e */ /* 0x000fe400000010ff */
[----:B------:R-:W-:-:S02]  /*1bf80*/  F2FP.BF16.PACK_AB R8, R38, R31 ;  /* 0x0000001f2608723e */ /* 0x000fc400000010ff */
[----:B------:R-:W-:-:S05]  /*1bf90*/  F2FP.BF16.PACK_AB R9, R30, R29 ;  /* 0x0000001d1e09723e */ /* 0x000fca00000010ff */
[----:B------:R1:W-:Y:S02]  /*1bfa0*/  ST.E.128 [R40.64], R8 ;  /* 0x0000000828007985 */ /* 0x0003e4000c101d04 */
.L_x_1098:
[----:B------:R-:W-:Y:S05]  /*1bfb0*/  BSYNC B0 ;  /* 0x0000000000007941 */ /* 0x000fea0003800000 */
.L_x_1097:
        /* <DEDUP_REMOVED lines=41> */
[C---:B------:R-:W-:Y:S01]  /*1c250*/  FFMA.FTZ R27, R31.reuse, R27, -R10 ;  /* 0x0000001b1f1b7223 */ /* 0x040fe2000001080a */
[----:B------:R-:W-:Y:S01]  /*1c260*/  F2FP.BF16.PACK_AB R10, R8, R25 ;  /* 0x00000019080a723e */ /* 0x000fe200000010ff */
[----:B------:R-:W-:-:S02]  /*1c270*/  FFMA.FTZ R30, R31, R23, R30 ;  /* 0x000000171f1e7223 */ /* 0x000fc4000001001e */
[C---:B------:R-:W-:Y:S01]  /*1c280*/  FFMA.FTZ R26, R29.reuse, R26, -R11 ;  /* 0x0000001a1d1a7223 */ /* 0x040fe2000001080b */
[----:B------:R-:W-:Y:S01]  /*1c290*/  F2FP.BF16.PACK_AB R11, R28, R9 ;  /* 0x000000091c0b723e */ /* 0x000fe200000010ff */
[----:B------:R-:W-:Y:S01]  /*1c2a0*/  FFMA.FTZ R35, R29, R24, R35 ;  /* 0x000000181d237223 */ /* 0x000fe20000010023 */
[----:B------:R-:W-:-:S04]  /*1c2b0*/  F2FP.BF16.PACK_AB R8, R30, R27 ;  /* 0x0000001b1e08723e */ /* 0x000fc800000010ff */
[----:B------:R-:W-:-:S05]  /*1c2c0*/  F2FP.BF16.PACK_AB R9, R35, R26 ;  /* 0x0000001a2309723e */ /* 0x000fca00000010ff */
[----:B------:R1:W-:Y:S02]  /*1c2d0*/  ST.E.128 [R52.64+0xa000], R8 ;  /* 0x00a0000834007985 */ /* 0x0003e4000c101d04 */
.L_x_1100:
[----:B------:R-:W-:Y:S05]  /*1c2e0*/  BSYNC B0 ;  /* 0x0000000000007941 */ /* 0x000fea0003800000 */
.L_x_1099:
[----:B------:R-:W-:Y:S01]  /*1c2f0*/  IADD3 R12, R12, 0x50, RZ ;  /* 0x000000500c0c7810 */ /* 0x000fe20007ffe0ff */
[----:B------:R-:W-:-:S03]  /*1c300*/  IMAD.MOV.U32 R23, RZ, RZ, 0x0 ;  /* 0x00000000ff177424 */ /* 0x000fc600078e00ff */
[----:B------:R-:W-:-:S13]  /*1c310*/  ISETP.GE.AND P0, PT, R12, R21, PT ;  /* 0x000000150c00720c */ /* 0x000fda0003f06270 */
[----:B------:R-:W-:Y:S05]  /*1c320*/  @P0 RET.REL.NODEC R22 `(_ZN7cutlass13device_kernelIN5flash19enable_sm80_to_sm89INS1_16FlashAttnFwdSm80INS1_25CollectiveMainloopFwdSm80ILi8ELi2ELb0EN4cute5tupleIJNS5_1CILi128EEENS7_ILi64EEENS7_ILi192EEEEEELi192ENS_10bfloat16_tEfNS_4arch4Sm80ELb0ELb1ELb1ELb1ELb0ELb1ELb1ELb0EEENS1_21CollectiveEpilogueFwdINS6_IJS8_SA_S9_EEENS6_IJNS7_ILi1EEESI_SI_EEESC_SE_Li256ELb1ELb1ELb0ELb0EEENS1_19SingleTileSchedulerILb1ELb0ELb1ELi128EEEEEEEEEvNT_6ParamsE) ;  /* 0xfffe3cd016000950 */ /* 0x000fea0003c3ffff */
[----:B------:R-:W-:-:S04]  /*1c330*/  IADD3 R18, R18, 0x5000, RZ ;  /* 0x0000500012127810 */ /* 0x000fc80007ffe0ff */
[----:B------:R-:W-:-:S04]  /*1c340*/  IADD3 R17, P0, R17, R18, RZ ;  /* 0x0000001211117210 */ /* 0x000fc80007f1e0ff */
[----:B-1----:R-:W-:Y:S02]  /*1c350*/  LEA.HI.X.SX32 R9, R18, RZ, 0x1, P0 ;  /* 0x000000ff12097211 */ /* 0x002fe400000f0eff */
        /* <DEDUP_REMOVED lines=9> */
[----:B------:R-:W-:Y:S02]  /*1c3f0*/  PRMT R16, R16, 0x5410, R17 ;  /* 0x0000541010107816 */ /* 0x000fe40000000011 */
[----:B------:R-:W-:Y:S01]  /*1c400*/  PRMT R14, R14, 0x5410, R21 ;  /* 0x000054100e0e7816 */ /* 0x000fe20000000015 */
[C---:B------:R-:W-:Y:S01]  /*1c410*/  IMAD.U32 R21, R15.reuse, 0x10000, RZ ;  /* 0x000100000f157824 */ /* 0x040fe200078e00ff */
[----:B------:R-:W-:Y:S01]  /*1c420*/  LOP3.LUT R17, R15, 0xffff0000, RZ, 0xc0, !PT ;  /* 0xffff00000f117812 */ /* 0x000fe200078ec0ff */
[----:B------:R-:W-:Y:S01]  /*1c430*/  IMAD.U32 R15, R46, 0x10000, RZ ;  /* 0x000100002e0f7824 */ /* 0x000fe200078e00ff */
[C---:B--2---:R-:W-:Y:S01]  /*1c440*/  LOP3.LUT R12, R10.reuse, 0xffff0000, RZ, 0xc0, !PT ;  /* 0xffff00000a0c7812 */ /* 0x044fe200078ec0ff */
[----:B------:R-:W-:Y:S01]  /*1c450*/  IMAD.U32 R13, R10, 0x10000, RZ ;  /* 0x000100000a0d7824 */ /* 0x000fe200078e00ff */
[C---:B------:R-:W-:Y:S01]  /*1c460*/  LOP3.LUT R25, R8.reuse, 0xffff0000, RZ, 0xc0, !PT ;  /* 0xffff000008197812 */ /* 0x040fe200078ec0ff */
[----:B------:R-:W-:Y:S01]  /*1c470*/  IMAD.U32 R26, R8, 0x10000, RZ ;  /* 0x00010000081a7824 */ /* 0x000fe200078e00ff */
[C---:B------:R-:W-:Y:S01]  /*1c480*/  LOP3.LUT R24, R11.reuse, 0xffff0000, RZ, 0xc0, !PT ;  /* 0xffff00000b187812 */ /* 0x040fe200078ec0ff */
[----:B------:R-:W-:Y:S01]  /*1c490*/  IMAD.U32 R10, R11, 0x10000, RZ ;  /* 0x000100000b0a7824 */ /* 0x000fe200078e00ff */
[----:B------:R-:W-:Y:S01]  /*1c4a0*/  LOP3.LUT R11, R46, 0xffff0000, RZ, 0xc0, !PT ;  /* 0xffff00002e0b7812 */ /* 0x000fe200078ec0ff */
[C---:B------:R-:W-:Y:S01]  /*1c4b0*/  FMUL.FTZ R8, R12.reuse, R15 ;  /* 0x0000000f0c087220 */ /* 0x040fe20000410000 */
[----:B------:R-:W-:Y:S01]  /*1c4c0*/  LOP3.LUT R27, R9, 0xffff0000, RZ, 0xc0, !PT ;  /* 0xffff0000091b7812 */ /* 0x000fe200078ec0ff */
[----:B------:R-:W-:-:S02]  /*1c4d0*/  FMUL.FTZ R12, R12, R21 ;  /* 0x000000150c0c7220 */ /* 0x000fc40000410000 */
[----:B------:R-:W-:Y:S02]  /*1c4e0*/  FFMA.FTZ R8, R13, R21, -R8 ;  /* 0x000000150d087223 */ /* 0x000fe40000010808 */
[----:B------:R-:W-:Y:S02]  /*1c4f0*/  IMAD.U32 R23, R9, 0x10000, RZ ;  /* 0x0001000009177824 */ /* 0x000fe400078e00ff */
[----:B------:R-:W-:Y:S02]  /*1c500*/  FFMA.FTZ R13, R13, R15, R12 ;  /* 0x0000000f0d0d7223 */ /* 0x000fe4000001000c */
[----:B------:R-:W-:Y:S02]  /*1c510*/  FMUL.FTZ R9, R24, R11 ;  /* 0x0000000b18097220 */ /* 0x000fe40000410000 */
        /* <DEDUP_REMOVED lines=11> */
[C---:B------:R-:W-:Y:S01]  /*1c5d0*/  FFMA.FTZ R15, R26.reuse, R15, -R10 ;  /* 0x0000000f1a0f7223 */ /* 0x040fe2000001080a */
[----:B------:R-:W-:Y:S01]  /*1c5e0*/  F2FP.BF16.PACK_AB R10, R13, R8 ;  /* 0x000000080d0a723e */ /* 0x000fe200000010ff */
[----:B------:R-:W-:Y:S02]  /*1c5f0*/  FFMA.FTZ R12, R26, R12, R25 ;  /* 0x0000000c1a0c7223 */ /* 0x000fe40000010019 */
[C---:B------:R-:W-:Y:S01]  /*1c600*/  FFMA.FTZ R16, R23.reuse, R16, -R11 ;  /* 0x0000001017107223 */ /* 0x040fe2000001080b */
[----:B------:R-:W-:Y:S01]  /*1c610*/  F2FP.BF16.PACK_AB R11, R24, R9 ;  /* 0x00000009180b723e */ /* 0x000fe200000010ff */
[----:B------:R-:W-:Y:S01]  /*1c620*/  FFMA.FTZ R27, R23, R14, R27 ;  /* 0x0000000e171b7223 */ /* 0x000fe2000001001b */
[----:B------:R-:W-:Y:S01]  /*1c630*/  F2FP.BF16.PACK_AB R8, R12, R15 ;  /* 0x0000000f0c08723e */ /* 0x000fe200000010ff */
[----:B------:R-:W-:-:S03]  /*1c640*/  IMAD.MOV.U32 R23, RZ, RZ, 0x0 ;  /* 0x00000000ff177424 */ /* 0x000fc600078e00ff */
[----:B------:R-:W-:-:S05]  /*1c650*/  F2FP.BF16.PACK_AB R9, R27, R16 ;  /* 0x000000101b09723e */ /* 0x000fca00000010ff */
[----:B------:R1:W-:Y:S01]  /*1c660*/  ST.E.128 [R18.64], R8 ;  /* 0x0000000812007985 */ /* 0x0003e2000c101d04 */
[----:B------:R-:W-:Y:S05]  /*1c670*/  RET.REL.NODEC R22 `(_ZN7cutlass13device_kernelIN5flash19enable_sm80_to_sm89INS1_16FlashAttnFwdSm80INS1_25CollectiveMainloopFwdSm80ILi8ELi2ELb0EN4cute5tupleIJNS5_1CILi128EEENS7_ILi64EEENS7_ILi192EEEEEELi192ENS_10bfloat16_tEfNS_4arch4Sm80ELb0ELb1ELb1ELb1ELb0ELb1ELb1ELb0EEENS1_21CollectiveEpilogueFwdINS6_IJS8_SA_S9_EEENS6_IJNS7_ILi1EEESI_SI_EEESC_SE_Li256ELb1ELb1ELb0ELb0EEENS1_19SingleTileSchedulerILb1ELb0ELb1ELi128EEEEEEEEEvNT_6ParamsE) ;  /* 0xfffe398016007950 */ /* 0x000fea0003c3ffff */
.L_x_1069:
[----:B-----5:R-:W-:Y:S01]  /*1c680*/  ISETP.NE.AND P0, PT, R12, 0x1, PT ;  /* 0x000000010c00780c */ /* 0x020fe20003f05270 */
[----:B------:R-:W-:-:S12]  /*1c690*/  BSSY B0, `(.L_x_1101) ;  /* 0x0000006000007945 */ /* 0x000fd80003800000 */
[----:B------:R-:W-:Y:S05]  /*1c6a0*/  @!P0 BRA `(.L_x_1102) ;  /* 0x0000004000008947 */ /* 0x000fea0003800000 */
[----:B------:R-:W2:Y:S04]  /*1c6b0*/  LD.E R16, [R40.64+0x168] ;  /* 0x0001680428107980 */ /* 0x000ea8000c101900 */
[----:B------:R-:W3:Y:S01]  /*1c6c0*/  LD.E R10, [R40.64+0x16c] ;  /* 0x00016c04280a7980 */ /* 0x000ee2000c101900 */
[----:B--2---:R-:W-:-:S05]  /*1c6d0*/  IMAD.HI.U32 R13, R13, R16, RZ ;  /* 0x000000100d0d7227 */ /* 0x004fca00078e00ff */
[----:B---3--:R-:W-:Y:S02]  /*1c6e0*/  SHF.R.U32.HI R13, RZ, R10, R13 ;  /* 0x0000000aff0d7219 */ /* 0x008fe4000001160d */
.L_x_1102:
[----:B------:R-:W-:Y:S05]  /*1c6f0*/  BSYNC B0 ;  /* 0x0000000000007941 */ /* 0x000fea0003800000 */
.L_x_1101:
[----:B------:R-:W-:Y:S01]  /*1c700*/  SHF.R.S32.HI R10, RZ, 0x1f, R13 ;  /* 0x0000001fff0a7819 */ /* 0x000fe2000001140d */
[----:B------:R-:W-:Y:S01]  /*1c710*/  IMAD R11, R39, R13, RZ ;  /* 0x0000000d270b7224 */ /* 0x000fe200078e02ff */
[----:B------:R-:W-:Y:S02]  /*1c720*/  MOV R28, R36 ;  /* 0x00000024001c7202 */ /* 0x000fe40000000f00 */
[----:B------:R-:W-:Y:S01]  /*1c730*/  MOV R35, R25 ;  /* 0x0000001900237202 */ /* 0x000fe20000000f00 */
[C---:B------:R-:W-:Y:S02]  /*1c740*/  IMAD R11, R38.reuse, R10, R11 ;  /* 0x0000000a260b7224 */ /* 0x040fe400078e020b */
[----:B------:R-:W-:-:S04]  /*1c750*/  IMAD.WIDE.U32 R28, R38, R13, R28 ;  /* 0x0000000d261c7225 */ /* 0x000fc800078e001c */
[----:B------:R-:W-:Y:S01]  /*1c760*/  IMAD.WIDE.U32 R34, R18, R13, R34 ;  /* 0x0000000d12227225 */ /* 0x000fe200078e0022 */
        /* <DEDUP_REMOVED lines=10> */
.L_x_1123:
[----:B------:R-:W-:Y:S05]  /*1c810*/  BRA.DIV ~URZ, `(.L_x_1104) ;  /* 0x00003fd27f007947 */ /* 0x000fea000b800000 */
[----:B------:R3:W4:Y:S04]  /*1c820*/  SHFL.IDX PT, R34, R25, RZ, 0x1c1f ;  /* 0x001c1fff19227589 */ /* 0x00072800000e0000 */
[----:B------:R3:W1:Y:S04]  /*1c830*/  SHFL.IDX PT, R31, R13, RZ, 0x1c1f ;  /* 0x001c1fff0d1f7589 */ /* 0x00066800000e0000 */
[----:B------:R3:W2:Y:S02]  /*1c840*/  SHFL.IDX PT, R24, R14, RZ, 0x1c1f ;  /* 0x001c1fff0e187589 */ /* 0x0006a400000e0000 */
.L_x_1124:
[----:B------:R-:W-:Y:S01]  /*1c850*/  IMAD R12, R27, R12, RZ ;  /* 0x0000000c1b0c7224 */ /* 0x000fe200078e02ff */
[----:B------:R-:W-:Y:S01]  /*1c860*/  BSSY B0, `(.L_x_1105) ;  /* 0x0000034000007945 */ /* 0x000fe20003800000 */
[----:B------:R-:W-:Y:S01]  /*1c870*/  CS2R R26, SRZ ;  /* 0x00000000001a7805 */ /* 0x000fe2000001ff00 */
        /* <DEDUP_REMOVED lines=13> */
[----:B--2---:R-:W-:-:S02]  /*1c950*/  MOV R30, R24 ;  /* 0x00000018001e7202 */ /* 0x004fc40000000f00 */
[----:B------:R-:W-:Y:S05]  /*1c960*/  @P0 BRA `(.L_x_1106) ;  /* 0x0000023000000947 */ /* 0x000fea0003800000 */
[C---:B------:R-:W-:Y:S01]  /*1c970*/  ISETP.GE.AND P0, PT, R72.reuse, R21, PT ;  /* 0x000000154800720c */ /* 0x040fe20003f06270 */
[----:B------:R-:W-:Y:S01]  /*1c980*/  CS2R R86, SRZ ;  /* 0x0000000000567805 */ /* 0x000fe2000001ff00 */
[----:B------:R-:W-:Y:S01]  /*1c990*/  CS2R R84, SRZ ;  /* 0x0000000000547805 */ /* 0x000fe2000001ff00 */
[----:B------:R-:W-:Y:S01]  /*1c9a0*/  CS2R R78, SRZ ;  /* 0x00000000004e7805 */ /* 0x000fe2000001ff00 */
[----:B------:R-:W-:Y:S01]  /*1c9b0*/  CS2R R76, SRZ ;  /* 0x00000000004c7805 */ /* 0x000fe2000001ff00 */
[----:B------:R-:W-:-:S08]  /*1c9c0*/  IADD3 R11, R72, 0x20, RZ ;  /* 0x00000020480b7810 */ /* 0x000fd00007ffe0ff */
[----:B----4-:R-:W-:-:S04]  /*1c9d0*/  @!P0 IMAD.WIDE R36, R72, 0x2, R34 ;  /* 0x0000000248248825 */ /* 0x010fc800078e0222 */
[----:B-1----:R-:W-:Y:S01]  /*1c9e0*/  @!P0 IMAD.WIDE R38, R72, 0x2, R30 ;  /* 0x0000000248268825 */ /* 0x002fe200078e021e */
[----:B------:R1:W5:Y:S04]  /*1c9f0*/  @!P0 LD.E.128 R84, [R36.64] ;  /* 0x0000000424548980 */ /* 0x000368000c101d00 */
[----:B------:R2:W5:Y:S01]  /*1ca00*/  @!P0 LD.E.128 R76, [R38.64] ;  /* 0x00000004264c8980 */ /* 0x000562000c101d00 */
[----:B------:R-:W-:Y:S01]  /*1ca10*/  ISETP.GE.AND P0, PT, R11, R21, PT ;  /* 0x000000150b00720c */ /* 0x000fe20003f06270 */
[----:B------:R-:W-:Y:S01]  /*1ca20*/  CS2R R66, SRZ ;  /* 0x0000000000427805 */ /* 0x000fe2000001ff00 */
[----:B------:R-:W-:Y:S01]  /*1ca30*/  CS2R R64, SRZ ;  /* 0x0000000000407805 */ /* 0x000fe2000001ff00 */
[----:B------:R-:W-:Y:S01]  /*1ca40*/  CS2R R62, SRZ ;  /* 0x00000000003e7805 */ /* 0x000fe2000001ff00 */
[----:B------:R-:W-:-:S09]  /*1ca50*/  CS2R R60, SRZ ;  /* 0x00000000003c7805 */ /* 0x000fd2000001ff00 */
[----:B------:R-:W-:-:S04]  /*1ca60*/  @!P0 SHF.R.S32.HI R10, RZ, 0x1f, R11 ;  /* 0x0000001fff0a8819 */ /* 0x000fc8000001140b */
[----:B------:R-:W-:-:S04]  /*1ca70*/  @!P0 LEA.HI R11, R10, R11, RZ, 0x3 ;  /* 0x0000000b0a0b8211 */ /* 0x000fc800078f18ff */
[----:B------:R-:W-:-:S05]  /*1ca80*/  @!P0 LOP3.LUT R11, R11, 0xfffffff8, RZ, 0xc0, !PT ;  /* 0xfffffff80b0b8812 */ /* 0x000fca00078ec0ff */
[----:B------:R-:W-:-:S04]  /*1ca90*/  @!P0 IMAD.WIDE R28, R11, 0x2, R34 ;  /* 0x000000020b1c8825 */ /* 0x000fc800078e0222 */
[----:B-1----:R-:W-:Y:S01]  /*1caa0*/  @!P0 IMAD.WIDE R36, R11, 0x2, R30 ;  /* 0x000000020b248825 */ /* 0x002fe200078e021e */
[----:B------:R-:W-:Y:S01]  /*1cab0*/  IADD3 R11, R72, 0x40, RZ ;  /* 0x00000040480b7810 */ /* 0x000fe20007ffe0ff */
        /* <DEDUP_REMOVED lines=11> */
[----:B------:R-:W-:Y:S01]  /*1cb70*/  @!P0 IMAD.WIDE R30, R11, 0x2, R30 ;  /* 0x000000020b1e8825 */ /* 0x000fe200078e021e */
[----:B------:R2:W5:Y:S04]  /*1cb80*/  @!P0 LD.E.128 R56, [R34.64] ;  /* 0x0000000422388980 */ /* 0x000568000c101d00 */
[----:B------:R2:W5:Y:S02]  /*1cb90*/  @!P0 LD.E.128 R52, [R30.64] ;  /* 0x000000041e348980 */ /* 0x000564000c101d00 */
.L_x_1106:
[----:B------:R-:W-:Y:S05]  /*1cba0*/  BSYNC B0 ;  /* 0x0000000000007941 */ /* 0x000fea0003800000 */
.L_x_1105:
[----:B-----5:R-:W-:Y:S02]  /*1cbb0*/  IMAD.MOV.U32 R16, RZ, RZ, R58 ;  /* 0x000000ffff107224 */ /* 0x020fe400078e003a */
[----:B------:R-:W-:Y:S02]  /*1cbc0*/  IMAD.MOV.U32 R15, RZ, RZ, R59 ;  /* 0x000000ffff0f7224 */ /* 0x000fe400078e003b */
        /* <DEDUP_REMOVED lines=47> */
[----:B--2---:R2:W3:Y:S04]  /*1cec0*/  SHFL.IDX PT, R35, R19, 0x1, 0x1c1f ;  /* 0x003c1f0013237f89 */ /* 0x0044e800000e0000 */
[----:B----4-:R2:W4:Y:S04]  /*1ced0*/  SHFL.IDX PT, R34, R25, 0x1, 0x1c1f ;  /* 0x003c1f0019227f89 */ /* 0x01052800000e0000 */
[----:B---3--:R-:W3:Y:S04]  /*1cee0*/  SHFL.IDX PT, R13, R13, 0x1, 0x1c1f ;  /* 0x003c1f000d0d7f89 */ /* 0x008ee800000e0000 */
[----:B------:R2:W1:Y:S02]  /*1cef0*/  SHFL.IDX PT, R10, R14, 0x1, 0x1c1f ;  /* 0x003c1f000e0a7f89 */ /* 0x00046400000e0000 */
.L_x_1125:
[----:B------:R-:W-:Y:S01]  /*1cf00*/  IADD3 R17, R17, 0x40, RZ ;  /* 0x0000004011117810 */ /* 0x000fe20007ffe0ff */
[----:B------:R-:W-:Y:S01]  /*1cf10*/  BSSY B0, `(.L_x_1108) ;  /* 0x0000033000007945 */ /* 0x000fe20003800000 */
[----:B--2---:R-:W-:Y:S01]  /*1cf20*/  CS2R R24, SRZ ;  /* 0x0000000000187805 */ /* 0x004fe2000001ff00 */
[----:B------:R-:W-:Y:S01]  /*1cf30*/  CS2R R38, SRZ ;  /* 0x0000000000267805 */ /* 0x000fe2000001ff00 */
[----:B------:R-:W-:Y:S01]  /*1cf40*/  ISETP.GE.AND P0, PT, R17, R12, PT ;  /* 0x0000000c1100720c */ /* 0x000fe20003f06270 */
[----:B------:R-:W-:Y:S01]  /*1cf50*/  CS2R R36, SRZ ;  /* 0x0000000000247805 */ /* 0x000fe2000001ff00 */
[----:B------:R-:W-:Y:S01]  /*1cf60*/  CS2R R50, SRZ ;  /* 0x0000000000327805 */ /* 0x000fe2000001ff00 */
[----:B------:R-:W-:Y:S01]  /*1cf70*/  CS2R R48, SRZ ;  /* 0x0000000000307805 */ /* 0x000fe2000001ff00 */
[----:B-1----:R-:W-:Y:S01]  /*1cf80*/  CS2R R18, SRZ ;  /* 0x0000000000127805 */ /* 0x002fe2000001ff00 */
[----:B------:R-:W-:Y:S01]  /*1cf90*/  CS2R R16, SRZ ;  /* 0x0000000000107805 */ /* 0x000fe2000001ff00 */
[----:B------:R-:W-:Y:S01]  /*1cfa0*/  CS2R R30, SRZ ;  /* 0x00000000001e7805 */ /* 0x000fe2000001ff00 */
[----:B------:R-:W-:Y:S01]  /*1cfb0*/  CS2R R28, SRZ ;  /* 0x00000000001c7805 */ /* 0x000fe2000001ff00 */
[----:B------:R-:W-:Y:S01]  /*1cfc0*/  CS2R R42, SRZ ;  /* 0x00000000002a7805 */ /* 0x000fe2000001ff00 */
[----:B------:R-:W-:Y:S01]  /*1cfd0*/  CS2R R40, SRZ ;  /* 0x0000000000287805 */ /* 0x000fe2000001ff00 */
[----:B------:R-:W-:-:S02]  /*1cfe0*/  IMAD.MOV.U32 R14, RZ, RZ, R10 ;  /* 0x000000ffff0e7224 */ /* 0x000fc400078e000a */
[----:B---3--:R-:W-:Y:S01]  /*1cff0*/  IMAD.MOV.U32 R15, RZ, RZ, R13 ;  /* 0x000000ffff0f7224 */ /* 0x008fe200078e000d */
        /* <DEDUP_REMOVED lines=8> */
[----:B------:R-:W-:Y:S01]  /*1d080*/  @!P0 IMAD.WIDE R18, R72, 0x2, R14 ;  /* 0x0000000248128825 */ /* 0x000fe200078e020e */
        /* <DEDUP_REMOVED lines=8> */
[----:B------:R-:W-:Y:S02]  /*1d110*/  @!P0 LEA.HI R10, R10, R11, RZ, 0x3 ;  /* 0x0000000b0a0a8211 */ /* 0x000fe400078f18ff */
[----:B------:R-:W-:Y:S02]  /*1d120*/  IADD3 R11, R72, 0x40, RZ ;  /* 0x00000040480b7810 */ /* 0x000fe40007ffe0ff */
[----:B------:R-:W-:-:S05]  /*1d130*/  @!P0 LOP3.LUT R10, R10, 0xfffffff8, RZ, 0xc0, !PT ;  /* 0xfffffff80a0a8812 */ /* 0x000fca00078ec0ff */
[----:B------:R-:W-:-:S04]  /*1d140*/  @!P0 IMAD.WIDE R16, R10, 0x2, R34 ;  /* 0x000000020a108825 */ /* 0x000fc800078e0222 */
[----:B------:R-:W-:Y:S01]  /*1d150*/  @!P0 IMAD.WIDE R46, R10, 0x2, R14 ;  /* 0x000000020a2e8825 */ /* 0x000fe200078e020e */
[----:B------:R3:W5:Y:S04]  /*1d160*/  @!P0 LD.E.128 R36, [R16.64] ;  /* 0x0000000410248980 */ /* 0x000768000c101d00 */
[----:B------:R4:W5:Y:S01]  /*1d170*/  @!P0 LD.E.128 R28, [R46.64] ;  /* 0x000000042e1c8980 */ /* 0x000962000c101d00 */
[----:B------:R-:W-:Y:S01]  /*1d180*/  ISETP.GE.AND P0, PT, R11, R21, PT ;  /* 0x000000150b00720c */ /* 0x000fe20003f06270 */
[----:B------:R-:W-:Y:S01]  /*1d190*/  CS2R R26, SRZ ;  /* 0x00000000001a7805 */ /* 0x000fe2000001ff00 */
[----:B-1----:R-:W-:Y:S01]  /*1d1a0*/  CS2R R24, SRZ ;  /* 0x0000000000187805 */ /* 0x002fe2000001ff00 */
[----:B--2---:R-:W-:-:S10]  /*1d1b0*/  CS2R R18, SRZ ;  /* 0x0000000000127805 */ /* 0x004fd4000001ff00 */
[----:B------:R-:W-:-:S04]  /*1d1c0*/  @!P0 SHF.R.S32.HI R10, RZ, 0x1f, R11 ;  /* 0x0000001fff0a8819 */ /* 0x000fc8000001140b */
[----:B------:R-:W-:Y:S01]  /*1d1d0*/  @!P0 LEA.HI R10, R10, R11, RZ, 0x3 ;  /* 0x0000000b0a0a8211 */ /* 0x000fe200078f18ff */
[----:B---3--:R-:W-:-:S03]  /*1d1e0*/  CS2R R16, SRZ ;  /* 0x0000000000107805 */ /* 0x008fc6000001ff00 */
[----:B------:R-:W-:-:S05]  /*1d1f0*/  @!P0 LOP3.LUT R10, R10, 0xfffffff8, RZ, 0xc0, !PT ;  /* 0xfffffff80a0a8812 */ /* 0x000fca00078ec0ff */
[----:B------:R-:W-:-:S04]  /*1d200*/  @!P0 IMAD.WIDE R34, R10, 0x2, R34 ;  /* 0x000000020a228825 */ /* 0x000fc800078e0222 */
[----:B------:R-:W-:Y:S01]  /*1d210*/  @!P0 IMAD.WIDE R10, R10, 0x2, R14 ;  /* 0x000000020a0a8825 */ /* 0x000fe200078e020e */
[----:B------:R4:W5:Y:S04]  /*1d220*/  @!P0 LD.E.128 R24, [R34.64] ;  /* 0x0000000422188980 */ /* 0x000968000c101d00 */
[----:B------:R4:W5:Y:S02]  /*1d230*/  @!P0 LD.E.128 R16, [R10.64] ;  /* 0x000000040a108980 */ /* 0x000964000c101d00 */
.L_x_1109:
[----:B------:R-:W-:Y:S05]  /*1d240*/  BSYNC B0 ;  /* 0x0000000000007941 */ /* 0x000fea0003800000 */
.L_x_1108:
[----:B----4-:R-:W2:Y:S01]  /*1d250*/  LDL.64 R34, [R8+0x20] ;  /* 0x0000200008227983 */ /* 0x010ea20000100a00 */
[----:B------:R-:W-:-:S04]  /*1d260*/  DEPBAR.LE SB0, 0x3 ;  /* 0x000080c00000791a */ /* 0x000fc80000000000 */
[----:B------:R-:W3:Y:S01]  /*1d270*/  LDL.64 R118, [R8+0x28] ;  /* 0x0000280008767983 */ /* 0x000ee20000100a00 */
[----:B------:R-:W-:Y:S03]  /*1d280*/  WARPSYNC 0xffffffff ;  /* 0xffffffff00007948 */ /* 0x000fe60003800000 */
[----:B------:R-:W-:Y:S01]  /*1d290*/  BAR.SYNC.DEFER_BLOCKING 0x0 ;  /* 0x0000000000007b1d */ /* 0x000fe20000010000 */
[----:B-----5:R-:W-:-:S05]  /*1d2a0*/  IMAD.MOV.U32 R10, RZ, RZ, R25 ;  /* 0x000000ffff0a7224 */ /* 0x020fca00078e0019 */
[----:B--2---:R1:W2:Y:S04]  /*1d2b0*/  LD.E R11, [R34.64] ;  /* 0x00000004220b7980 */ /* 0x0042a8000c101900 */
[----:B---3--:R-:W5:Y:S01]  /*1d2c0*/  LD.E.64 R118, [R118.64] ;  /* 0x0000000476767980 */ /* 0x008f62000c101b00 */
        /* <DEDUP_REMOVED lines=16> */
[----:B------:R-:W-:-:S02]  /*1d3d0*/  IMAD.MOV.U32 R13, RZ, RZ, R39 ;  /* 0x000000ffff0d7224 */ /* 0x000fc400078e0027 */
        /* <DEDUP_REMOVED lines=23> */
[----:B------:R-:W-:Y:S02]  /*1d550*/  PRMT R91, R10, 0x7610, R91 ;  /* 0x000076100a5b7816 */ /* 0x000fe4000000005b */
[----:B------:R-:W-:Y:S01]  /*1d560*/  PRMT R90, R8, 0x7610, R90 ;  /* 0x00007610085a7816 */ /* 0x000fe2000000005a */
[----:B--2---:R-:W-:Y:S02]  /*1d570*/  IMAD R98, R11, -0x80, R12 ;  /* 0xffffff800b627824 */ /* 0x004fe400078e020c */
[----:B------:R-:W-:Y:S02]  /*1d580*/  IMAD.MOV.U32 R11, RZ, RZ, R31 ;  /* 0x000000ffff0b7224 */ /* 0x000fe400078e001f */
[----:B------:R-:W-:Y:S01]  /*1d590*/  IMAD.MOV.U32 R12, RZ, RZ, R42 ;  /* 0x000000ffff0c7224 */ /* 0x000fe200078e002a */
[----:B------:R-:W-:-:S02]  /*1d5a0*/  IMNMX R98, R98, 0x80, PT ;  /* 0x0000008062627817 */ /* 0x000fc40003800200 */
[----:B------:R-:W-:Y:S01]  /*1d5b0*/  PRMT R74, R11, 0x7610, R74 ;  /* 0x000076100b4a7816 */ /* 0x000fe2000000004a */
[----:B------:R-:W-:Y:S01]  /*1d5c0*/  IMAD.MOV.U32 R11, RZ, RZ, R43 ;  /* 0x000000ffff0b7224 */ /* 0x000fe200078e002b */
[----:B------:R-:W-:Y:S02]  /*1d5d0*/  ISETP.GE.AND P0, PT, R23, R98, PT ;  /* 0x000000621700720c */ /* 0x000fe40003f06270 */
[----:B------:R-:W-:Y:S02]  /*1d5e0*/  PRMT R93, R12, 0x7610, R93 ;  /* 0x000076100c5d7816 */ /* 0x000fe4000000005d */
[----:B------:R-:W-:-:S09]  /*1d5f0*/  PRMT R92, R11, 0x7610, R92 ;  /* 0x000076100b5c7816 */ /* 0x000fd2000000005c */
[----:B------:R-:W-:Y:S05]  /*1d600*/  @P0 BRA `(.L_x_1111) ;  /* 0x0000169000000947 */ /* 0x000fea0003800000 */
[----:B------:R-:W-:Y:S01]  /*1d610*/  ISETP.GE.AND P0, PT, R72, R21, PT ;  /* 0x000000154800720c */ /* 0x000fe20003f06270 */
[----:B------:R-:W-:-:S12]  /*1d620*/  BSSY B0, `(.L_x_1112) ;  /* 0x0000071000007945 */ /* 0x000fd80003800000 */
[----:B------:R-:W-:Y:S05]  /*1d630*/  @P0 BRA `(.L_x_1113) ;  /* 0x000006f000000947 */ /* 0x000fea0003800000 */
[----:B------:R-:W-:Y:S01]  /*1d640*/  LEA.HI R11, R21, R100, RZ, 0x1d ;  /* 0x00000064150b7211 */ /* 0x000fe200078fe8ff */
[----:B------:R-:W-:Y:S01]  /*1d650*/  IMAD.SHL.U32 R13, R23, 0x40, RZ ;  /* 0x00000040170d7824 */ /* 0x000fe200078e00ff */
[----:B------:R-:W-:Y:S02]  /*1d660*/  LEA.HI R129, R9, R108, RZ, 0x5 ;  /* 0x0000006c09817211 */ /* 0x000fe400078f28ff */
[----:B------:R-:W-:Y:S01]  /*1d670*/  SHF.R.S32.HI R8, RZ, 0x1f, R11 ;  /* 0x0000001fff087819 */ /* 0x000fe2000001140b */
[----:B------:R-:W-:Y:S01]  /*1d680*/  IMAD.SHL.U32 R9, R11, 0x8, RZ ;  /* 0x000000080b097824 */ /* 0x000fe200078e00ff */
[----:B------:R-:W-:Y:S01]  /*1d690*/  LOP3.LUT R13, R13, 0x1c0, RZ, 0xc0, !PT ;  /* 0x000001c00d0d7812 */ /* 0x000fe200078ec0ff */
[----:B------:R-:W-:Y:S01]  /*1d6a0*/  IMAD.SHL.U32 R129, R129, 0x10, RZ ;  /* 0x0000001081817824 */ /* 0x000fe200078e00ff */
[----:B------:R-:W-:Y:S02]  /*1d6b0*/  LEA.HI R8, R8, R11, RZ, 0x3 ;  /* 0x0000000b08087211 */ /* 0x000fe400078f18ff */
[----:B------:R-:W-:-:S02]  /*1d6c0*/  LOP3.LUT R12, R13, 0x38, R72, 0xf8, !PT ;  /* 0x000000380d0c7812 */ /* 0x000fc400078ef848 */
[----:B------:R-:W-:Y:S01]  /*1d6d0*/  LOP3.LUT R129, R129, 0xfffffe00, RZ, 0xc0, !PT ;  /* 0xfffffe0081817812 */ /* 0x000fe200078ec0ff */
[----:B------:R-:W-:Y:S01]  /*1d6e0*/  IMAD.SHL.U32 R8, R8, 0x400, RZ ;  /* 0x0000040008087824 */ /* 0x000fe200078e00ff */
[----:B------:R-:W-:Y:S02]  /*1d6f0*/  SHF.R.U32.HI R10, RZ, 0x3, R13 ;  /* 0x00000003ff0a7819 */ /* 0x000fe4000001160d */
[----:B------:R-:W-:Y:S02]  /*1d700*/  LOP3.LUT R9, R13, 0x38, R9, 0xf8, !PT ;  /* 0x000000380d097812 */ /* 0x000fe400078ef809 */
[----:B------:R-:W-:Y:S02]  /*1d710*/  LOP3.LUT R131, R129, R12, R10, 0xf6, !PT ;  /* 0x0000000c81837212 */ /* 0x000fe400078ef60a */
[----:B------:R-:W-:Y:S02]  /*1d720*/  LOP3.LUT R10, R9, R10, RZ, 0x3c, !PT ;  /* 0x0000000a090a7212 */ /* 0x000fe400078e3cff */
[----:B------:R-:W-:Y:S01]  /*1d730*/  LOP3.LUT R8, R8, 0xffffe000, RZ, 0xc0, !PT ;  /* 0xffffe00008087812 */ /* 0x000fe200078ec0ff */
[----:B-----5:R-:W-:-:S03]  /*1d740*/  IMAD.WIDE.U32 R130, R131, 0x2, R118 ;  /* 0x0000000283827825 */ /* 0x020fc600078e0076 */
[----:B------:R-:W-:Y:S02]  /*1d750*/  IADD3 R129, R10, R8, R129 ;  /* 0x000000080a817210 */ /* 0x000fe40007ffe081 */
[----:B------:R-:W2:Y:S03]  /*1d760*/  LD.E.128 R12, [R130.64] ;  /* 0x00000004820c7980 */ /* 0x000ea6000c101d00 */
[----:B------:R-:W-:-:S05]  /*1d770*/  IMAD.WIDE.U32 R128, R129, 0x2, R118 ;  /* 0x0000000281807825 */ /* 0x000fca00078e0076 */
[----:B------:R-:W3:Y:S01]  /*1d780*/  LD.E.128 R8, [R128.64] ;  /* 0x0000000480087980 */ /* 0x000ee2000c101d00 */
[--C-:B------:R-:W-:Y:S02]  /*1d790*/  SHF.R.U64 R127, R84, 0x10, R85.reuse ;  /* 0x00000010547f7819 */ /* 0x100fe40000001255 */
[----:B------:R-:W-:Y:S02]  /*1d7a0*/  SHF.R.U32.HI R84, RZ, 0x10, R85 ;  /* 0x00000010ff547819 */ /* 0x000fe40000011655 */
[--C-:B------:R-:W-:Y:S02]  /*1d7b0*/  SHF.R.U64 R85, R86, 0x10, R87.reuse ;  /* 0x0000001056557819 */ /* 0x100fe40000001257 */
[----:B------:R-:W-:Y:S02]  /*1d7c0*/  SHF.R.U32.HI R86, RZ, 0x10, R87 ;  /* 0x00000010ff567819 */ /* 0x000fe40000011657 */
[--C-:B------:R-:W-:Y:S02]  /*1d7d0*/  SHF.R.U64 R87, R76, 0x10, R77.reuse ;  /* 0x000000104c577819 */ /* 0x100fe4000000124d */
        /* <DEDUP_REMOVED lines=9> */
[----:B------:R-:W-:Y:S02]  /*1d870*/  PRMT R123, R123, 0x5410, R84 ;  /* 0x000054107b7b7816 */ /* 0x000fe40000000054 */
[----:B------:R-:W-:Y:S01]  /*1d880*/  PRMT R121, R121, 0x5410, R78 ;  /* 0x0000541079797816 */ /* 0x000fe2000000004e */
[C---:B------:R-:W-:Y:S01]  /*1d890*/  IMAD.U32 R87, R124.reuse, 0x10000, RZ ;  /* 0x000100007c577824 */ /* 0x040fe200078e00ff */
[----:B------:R-:W-:Y:S02]  /*1d8a0*/  LOP3.LUT R124, R124, 0xffff0000, RZ, 0xc0, !PT ;  /* 0xffff00007c7c7812 */ /* 0x000fe400078ec0ff */
[----:B------:R-:W-:Y:S01]  /*1d8b0*/  PRMT R125, R125, 0x5410, R86 ;  /* 0x000054107d7d7816 */ /* 0x000fe20000000056 */
[C---:B--2---:R-:W-:Y:S01]  /*1d8c0*/  IMAD.U32 R77, R12.reuse, 0x10000, RZ ;  /* 0x000100000c4d7824 */ /* 0x044fe200078e00ff */
[----:B------:R-:W-:Y:S01]  /*1d8d0*/  LOP3.LUT R76, R12, 0xffff0000, RZ, 0xc0, !PT ;  /* 0xffff00000c4c7812 */ /* 0x000fe200078ec0ff */
[C---:B------:R-:W-:Y:S01]  /*1d8e0*/  IMAD.U32 R12, R13.reuse, 0x10000, RZ ;  /* 0x000100000d0c7824 */ /* 0x040fe200078e00ff */
[----:B------:R-:W-:Y:S01]  /*1d8f0*/  LOP3.LUT R79, R13, 0xffff0000, RZ, 0xc0, !PT ;  /* 0xffff00000d4f7812 */ /* 0x000fe200078ec0ff */
[C---:B------:R-:W-:Y:S01]  /*1d900*/  IMAD.U32 R13, R15.reuse, 0x10000, RZ ;  /* 0x000100000f0d7824 */ /* 0x040fe200078e00ff */
[----:B------:R-:W-:Y:S01]  /*1d910*/  LOP3.LUT R85, R15, 0xffff0000, RZ, 0xc0, !PT ;  /* 0xffff00000f557812 */ /* 0x000fe200078ec0ff */
[C---:B------:R-:W-:Y:S01]  /*1d920*/  IMAD.U32 R78, R14.reuse, 0x10000, RZ ;  /* 0x000100000e4e7824 */ /* 0x040fe200078e00ff */
[----:B------:R-:W-:Y:S01]  /*1d930*/  LOP3.LUT R14, R14, 0xffff0000, RZ, 0xc0, !PT ;  /* 0xffff00000e0e7812 */ /* 0x000fe200078ec0ff */
[C---:B---3--:R-:W-:Y:S01]  /*1d940*/  IMAD.U32 R84, R8.reuse, 0x10000, RZ ;  /* 0x0001000008547824 */ /* 0x048fe200078e00ff */
[----:B------:R-:W-:Y:S01]  /*1d950*/  LOP3.LUT R15, R8, 0xffff0000, RZ, 0xc0, !PT ;  /* 0xffff0000080f7812 */ /* 0x000fe200078ec0ff */
[C---:B------:R-:W-:Y:S01]  /*1d960*/  IMAD.U32 R8, R9.reuse, 0x10000, RZ ;  /* 0x0001000009087824 */ /* 0x040fe200078e00ff */
[----:B------:R-:W-:Y:S01]  /*1d970*/  LOP3.LUT R133, R9, 0xffff0000, RZ, 0xc0, !PT ;  /* 0xffff000009857812 */ /* 0x000fe200078ec0ff */
[----:B------:R-:W-:Y:S01]  /*1d980*/  IMAD.U32 R132, R10, 0x10000, RZ ;  /* 0x000100000a847824 */ /* 0x000fe200078e00ff */
[----:B------:R-:W-:Y:S01]  /*1d990*/  SHF.L.U32 R9, R120, 0x10, RZ ;  /* 0x0000001078097819 */ /* 0x000fe200000006ff */
[----:B------:R-:W-:Y:S01]  /*1d9a0*/  IMAD.U32 R86, R11, 0x10000, RZ ;  /* 0x000100000b567824 */ /* 0x000fe200078e00ff */
[----:B------:R-:W-:-:S02]  /*1d9b0*/  LOP3.LUT R127, R10, 0xffff0000, RZ, 0xc0, !PT ;  /* 0xffff00000a7f7812 */ /* 0x000fc400078ec0ff */
[----:B------:R-:W-:Y:S01]  /*1d9c0*/  LOP3.LUT R120, R120, 0xffff0000, RZ, 0xc0, !PT ;  /* 0xffff000078787812 */ /* 0x000fe200078ec0ff */
[C---:B------:R-:W-:Y:S01]  /*1d9d0*/  FMUL.FTZ R10, R84.reuse, R9 ;  /* 0x00000009540a7220 */ /* 0x040fe20000410000 */
[----:B------:R-:W-:Y:S01]  /*1d9e0*/  LOP3.LUT R11, R11, 0xffff0000, RZ, 0xc0, !PT ;  /* 0xffff00000b0b7812 */ /* 0x000fe200078ec0ff */
[-C--:B------:R-:W-:Y:S02]  /*1d9f0*/  FMUL.FTZ R84, R84, R87.reuse ;  /* 0x0000005754547220 */ /* 0x080fe40000410000 */
[----:B------:R-:W-:Y:S02]  /*1da00*/  FFMA.FTZ R10, R77, R87, -R10 ;  /* 0x000000574d0a7223 */ /* 0x000fe4000001080a */
[----:B------:R-:W-:Y:S02]  /*1da10*/  FMUL.FTZ R87, R15, R120 ;  /* 0x000000780f577220 */ /* 0x000fe40000410000 */
[----:B------:R-:W-:Y:S02]  /*1da20*/  FFMA.FTZ R84, R77, R9, R84 ;  /* 0x000000094d547223 */ /* 0x000fe40000010054 */
[----:B------:R-:W-:-:S02]  /*1da30*/  IMAD.U32 R9, R123, 0x10000, RZ ;  /* 0x000100007b097824 */ /* 0x000fc400078e00ff */
[-C--:B------:R-:W-:Y:S02]  /*1da40*/  FMUL.FTZ R15, R15, R124.reuse ;  /* 0x0000007c0f0f7220 */ /* 0x080fe40000410000 */
[----:B------:R-:W-:Y:S01]  /*1da50*/  FFMA.FTZ R87, R76, R124, -R87 ;  /* 0x0000007c4c577223 */ /* 0x000fe20000010857 */
[----:B------:R-:W-:Y:S01]  /*1da60*/  LOP3.LUT R124, R117, 0xffff0000, RZ, 0xc0, !PT ;  /* 0xffff0000757c7812 */ /* 0x000fe200078ec0ff */
[C---:B------:R-:W-:Y:S02]  /*1da70*/  FMUL.FTZ R77, R8.reuse, R135 ;  /* 0x00000087084d7220 */ /* 0x040fe40000410000 */
[-C--:B------:R-:W-:Y:S02]  /*1da80*/  FMUL.FTZ R8, R8, R9.reuse ;  /* 0x0000000908087220 */ /* 0x080fe40000410000 */
[----:B------:R-:W-:Y:S01]  /*1da90*/  FFMA.FTZ R15, R76, R120, R15 ;  /* 0x000000784c0f7223 */ /* 0x000fe2000001000f */
[----:B------:R-:W-:Y:S01]  /*1daa0*/  LOP3.LUT R76, R123, 0xffff0000, RZ, 0xc0, !PT ;  /* 0xffff00007b4c7812 */ /* 0x000fe200078ec0ff */
[----:B------:R-:W-:Y:S01]  /*1dab0*/  FFMA.FTZ R77, R12, R9, -R77 ;  /* 0x000000090c4d7223 */ /* 0x000fe2000001084d */
[----:B------:R-:W-:Y:S01]  /*1dac0*/  SHF.L.U32 R123, R126, 0x10, RZ ;  /* 0x000000107e7b7819 */ /* 0x000fe200000006ff */
[----:B------:R-:W-:Y:S01]  /*1dad0*/  FFMA.FTZ R9, R12, R135, R8 ;  /* 0x000000870c097223 */ /* 0x000fe20000010008 */
[----:B------:R-:W-:Y:S01]  /*1dae0*/  LOP3.LUT R126, R126, 0xffff0000, RZ, 0xc0, !PT ;  /* 0xffff00007e7e7812 */ /* 0x000fe200078ec0ff */
[----:B------:R-:W-:-:S02]  /*1daf0*/  FMUL.FTZ R8, R133, R124 ;  /* 0x0000007c85087220 */ /* 0x000fc40000410000 */
[-C--:B------:R-:W-:Y:S02]  /*1db00*/  FMUL.FTZ R133, R133, R76.reuse ;  /* 0x0000004c85857220 */ /* 0x080fe40000410000 */
[----:B------:R-:W-:Y:S02]  /*1db10*/  FFMA.FTZ R76, R79, R76, -R8 ;  /* 0x0000004c4f4c7223 */ /* 0x000fe40000010808 */
[C---:B------:R-:W-:Y:S01]  /*1db20*/  IMAD.U32 R117, R122.reuse, 0x10000, RZ ;  /* 0x000100007a757824 */ /* 0x040fe200078e00ff */
[----:B------:R-:W-:Y:S01]  /*1db30*/  LOP3.LUT R122, R122, 0xffff0000, RZ, 0xc0, !PT ;  /* 0xffff00007a7a7812 */ /* 0x000fe200078ec0ff */
[----:B------:R-:W-:Y:S02]  /*1db40*/  IMAD.U32 R8, R121, 0x10000, RZ ;  /* 0x0001000079087824 */ /* 0x000fe400078e00ff */
[----:B------:R-:W-:Y:S02]  /*1db50*/  FFMA.FTZ R124, R79, R124, R133 ;  /* 0x0000007c4f7c7223 */ /* 0x000fe40000010085 */
[----:B------:R-:W-:-:S02]  /*1db60*/  IMAD.U32 R12, R125, 0x10000, RZ ;  /* 0x000100007d0c7824 */ /* 0x000fc400078e00ff */
[----:B------:R-:W-:Y:S01]  /*1db70*/  FMUL.FTZ R120, R132, R117 ;  /* 0x0000007584787220 */ /* 0x000fe20000410000 */
[----:B------:R-:W-:Y:S01]  /*1db80*/  F2FP.BF16.PACK_AB R9, R124, R9 ;  /* 0x000000097c09723e */ /* 0x000fe200000010ff */
[----:B------:R-:W-:Y:S02]  /*1db90*/  FMUL.FTZ R133, R86, R8 ;  /* 0x0000000856857220 */ /* 0x000fe40000410000 */
[-C--:B------:R-:W-:Y:S02]  /*1dba0*/  FMUL.FTZ R132, R132, R123.reuse ;  /* 0x0000007b84847220 */ /* 0x080fe40000410000 */
[-C--:B------:R-:W-:Y:S02]  /*1dbb0*/  FMUL.FTZ R86, R86, R12.reuse ;  /* 0x0000000c56567220 */ /* 0x080fe40000410000 */
[----:B------:R-:W-:Y:S01]  /*1dbc0*/  FFMA.FTZ R133, R13, R12, -R133 ;  /* 0x0000000c0d857223 */ /* 0x000fe20000010885 */
[----:B------:R-:W-:Y:S01]  /*1dbd0*/  LOP3.LUT R12, R121, 0xffff0000, RZ, 0xc0, !PT ;  /* 0xffff0000790c7812 */ /* 0x000fe200078ec0ff */
[----:B------:R-:W-:-:S02]  /*1dbe0*/  FFMA.FTZ R79, R78, R123, -R120 ;  /* 0x0000007b4e4f7223 */ /* 0x000fc40000010878 */
[----:B------:R-:W-:Y:S01]  /*1dbf0*/  FFMA.FTZ R132, R78, R117, R132 ;  /* 0x000000754e847223 */ /* 0x000fe20000010084 */
[----:B------:R-:W-:Y:S01]  /*1dc00*/  LOP3.LUT R78, R125, 0xffff0000, RZ, 0xc0, !PT ;  /* 0xffff00007d4e7812 */ /* 0x000fe200078ec0ff */
[----:B------:R-:W-:Y:S02]  /*1dc10*/  FFMA.FTZ R86, R13, R8, R86 ;  /* 0x000000080d567223 */ /* 0x000fe40000010056 */
[C---:B------:R-:W-:Y:S02]  /*1dc20*/  FMUL.FTZ R117, R127.reuse, R122 ;  /* 0x0000007a7f757220 */ /* 0x040fe40000410000 */
[----:B------:R-:W-:Y:S02]  /*1dc30*/  FMUL.FTZ R127, R127, R126 ;  /* 0x0000007e7f7f7220 */ /* 0x000fe40000410000 */
[C---:B------:R-:W-:Y:S02]  /*1dc40*/  FMUL.FTZ R13, R11.reuse, R12 ;  /* 0x0000000c0b0d7220 */ /* 0x040fe40000410000 */
        /* <DEDUP_REMOVED lines=8> */
[----:B------:R-:W-:-:S02]  /*1dcd0*/  F2FP.BF16.PACK_AB R14, R126, R79 ;  /* 0x0000004f7e0e723e */ /* 0x000fc400000010ff */
[----:B------:R-:W-:Y:S02]  /*1dce0*/  F2FP.BF16.PACK_AB R10, R11, R132 ;  /* 0x000000840b0a723e */ /* 0x000fe400000010ff */
[----:B------:R-:W-:Y:S02]  /*1dcf0*/  F2FP.BF16.PACK_AB R15, R78, R133 ;  /* 0x000000854e0f723e */ /* 0x000fe400000010ff */
[----:B------:R-:W-:-:S03]  /*1dd00*/  F2FP.BF16.PACK_AB R11, R85, R86 ;  /* 0x00000056550b723e */ /* 0x000fc600000010ff */
[----:B------:R1:W-:Y:S04]  /*1dd10*/  ST.E.128 [R130.64], R12 ;  /* 0x0000000c82007985 */ /* 0x0003e8000c101d04 */
[----:B------:R1:W-:Y:S02]  /*1dd20*/  ST.E.128 [R128.64], R8 ;  /* 0x0000000880007985 */ /* 0x0003e4000c101d04 */
.L_x_1113:
[----:B------:R-:W-:Y:S05]  /*1dd30*/  BSYNC B0 ;  /* 0x0000000000007941 */ /* 0x000fea0003800000 */
.L_x_1112:
[----:B-1----:R-:W-:Y:S01]  /*1dd40*/  IADD3 R13, R72, 0x20, RZ ;  /* 0x00000020480d7810 */ /* 0x002fe20007ffe0ff */
[----:B------:R-:W-:Y:S03]  /*1dd50*/  BSSY B0, `(.L_x_1114) ;  /* 0x000007a000007945 */ /* 0x000fe60003800000 */
[----:B------:R-:W-:-:S13]  /*1dd60*/  ISETP.GE.AND P0, PT, R13, R21, PT ;  /* 0x000000150d00720c */ /* 0x000fda0003f06270 */
[----:B------:R-:W-:Y:S05]  /*1dd70*/  @P0 BRA `(.L_x_1115) ;  /* 0x0000077000000947 */ /* 0x000fea0003800000 */
[----:B------:R-:W-:Y:S01]  /*1dd80*/  SHF.R.S32.HI R14, RZ, 0x1f, R13 ;  /* 0x0000001fff0e7819 */ /* 0x000fe2000001140d */
[----:B------:R-:W-:Y:S01]  /*1dd90*/  IMAD.SHL.U32 R10, R23, 0x40, RZ ;  /* 0x00000040170a7824 */ /* 0x000fe200078e00ff */
[----:B------:R-:W-:Y:S02]  /*1dda0*/  SHF.R.S32.HI R11, RZ, 0x1f, R108 ;  /* 0x0000001fff0b7819 */ /* 0x000fe4000001146c */
        /* <DEDUP_REMOVED lines=21> */
[----:B------:R-:W-:-:S03]  /*1df00*/  IADD3 R79, R79, R9, R8 ;  /* 0x000000094f4f7210 */ /* 0x000fc60007ffe008 */
[----:B-----5:R-:W-:-:S04]  /*1df10*/  IMAD.WIDE.U32 R84, R15, 0x2, R118 ;  /* 0x000000020f547825 */ /* 0x020fc800078e0076 */
[----:B------:R-:W-:Y:S01]  /*1df20*/  IMAD.WIDE.U32 R78, R79, 0x2, R118 ;  /* 0x000000024f4e7825 */ /* 0x000fe200078e0076 */
[----:B------:R-:W2:Y:S04]  /*1df30*/  LD.E.128 R12, [R84.64] ;  /* 0x00000004540c7980 */ /* 0x000ea8000c101d00 */
[----:B------:R-:W3:Y:S01]  /*1df40*/  LD.E.128 R8, [R78.64] ;  /* 0x000000044e087980 */ /* 0x000ee2000c101d00 */
[--C-:B------:R-:W-:Y:S02]  /*1df50*/  SHF.R.U64 R77, R64, 0x10, R65.reuse ;  /* 0x00000010404d7819 */ /* 0x100fe40000001241 */
[----:B------:R-:W-:Y:S02]  /*1df60*/  SHF.R.U32.HI R64, RZ, 0x10, R65 ;  /* 0x00000010ff407819 */ /* 0x000fe40000011641 */
[----:B------:R-:W-:-:S02]  /*1df70*/  SHF.R.U64 R65, R66, 0x10, R67 ;  /* 0x0000001042417819 */ /* 0x000fc40000001243 */
[----:B------:R-:W-:Y:S02]  /*1df80*/  SHF.R.U32.HI R66, RZ, 0x10, R67 ;  /* 0x00000010ff427819 */ /* 0x000fe40000011643 */
[--C-:B------:R-:W-:Y:S02]  /*1df90*/  SHF.R.U64 R67, R60, 0x10, R61.reuse ;  /* 0x000000103c437819 */ /* 0x100fe4000000123d */
[----:B------:R-:W-:Y:S02]  /*1dfa0*/  SHF.R.U32.HI R60, RZ, 0x10, R61 ;  /* 0x00000010ff3c7819 */ /* 0x000fe4000001163d */
[----:B------:R-:W-:Y:S02]  /*1dfb0*/  SHF.R.U64 R61, R62, 0x10, R63 ;  /* 0x000000103e3d7819 */ /* 0x000fe4000000123f */
[----:B------:R-:W-:Y:S02]  /*1dfc0*/  PRMT R109, R109, 0x5410, R60 ;  /* 0x000054106d6d7816 */ /* 0x000fe4000000003c */
[----:B------:R-:W-:-:S02]  /*1dfd0*/  PRMT R112, R112, 0x5410, R61 ;  /* 0x0000541070707816 */ /* 0x000fc4000000003d */
[----:B------:R-:W-:Y:S01]  /*1dfe0*/  SHF.R.U32.HI R62, RZ, 0x10, R63 ;  /* 0x00000010ff3e7819 */ /* 0x000fe2000001163f */
[----:B------:R-:W-:Y:S01]  /*1dff0*/  IMAD.U32 R87, R109, 0x10000, RZ ;  /* 0x000100006d577824 */ /* 0x000fe200078e00ff */
[----:B------:R-:W-:Y:S02]  /*1e000*/  PRMT R110, R110, 0x5410, R67 ;  /* 0x000054106e6e7816 */ /* 0x000fe40000000043 */
[----:B------:R-:W-:Y:S02]  /*1e010*/  PRMT R114, R114, 0x5410, R77 ;  /* 0x0000541072727816 */ /* 0x000fe4000000004d */
[----:B------:R-:W-:Y:S02]  /*1e020*/  PRMT R116, R116, 0x5410, R65 ;  /* 0x0000541074747816 */ /* 0x000fe40000000041 */
[----:B------:R-:W-:Y:S01]  /*1e030*/  PRMT R113, R113, 0x5410, R64 ;  /* 0x0000541071717816 */ /* 0x000fe20000000040 */
[C---:B------:R-:W-:Y:S01]  /*1e040*/  IMAD.U32 R67, R114.reuse, 0x10000, RZ ;  /* 0x0001000072437824 */ /* 0x040fe200078e00ff */
[----:B------:R-:W-:-:S02]  /*1e050*/  LOP3.LUT R114, R114, 0xffff0000, RZ, 0xc0, !PT ;  /* 0xffff000072727812 */ /* 0x000fc400078ec0ff */
[----:B------:R-:W-:Y:S02]  /*1e060*/  LOP3.LUT R109, R109, 0xffff0000, RZ, 0xc0, !PT ;  /* 0xffff00006d6d7812 */ /* 0x000fe400078ec0ff */
[----:B------:R-:W-:Y:S02]  /*1e070*/  PRMT R111, R111, 0x5410, R62 ;  /* 0x000054106f6f7816 */ /* 0x000fe4000000003e */
[----:B------:R-:W-:Y:S01]  /*1e080*/  PRMT R115, R115, 0x5410, R66 ;  /* 0x0000541073737816 */ /* 0x000fe20000000042 */
[C---:B--2---:R-:W-:Y:S01]  /*1e090*/  IMAD.U32 R61, R12.reuse, 0x10000, RZ ;  /* 0x000100000c3d7824 */ /* 0x044fe200078e00ff */
        /* <DEDUP_REMOVED lines=17> */
[----:B------:R-:W-:Y:S02]  /*1e1b0*/  IMAD.U32 R9, R113, 0x10000, RZ ;  /* 0x0001000071097824 */ /* 0x000fe400078e00ff */
[C---:B------:R-:W-:Y:S02]  /*1e1c0*/  FMUL.FTZ R67, R15.reuse, R110 ;  /* 0x0000006e0f437220 */ /* 0x040fe40000410000 */
[----:B------:R-:W-:-:S02]  /*1e1d0*/  FMUL.FTZ R15, R15, R114 ;  /* 0x000000720f0f7220 */ /* 0x000fc40000410000 */
[C---:B------:R-:W-:Y:S02]  /*1e1e0*/  FMUL.FTZ R61, R8.reuse, R87 ;  /* 0x00000057083d7220 */ /* 0x040fe40000410000 */
[-C--:B------:R-:W-:Y:S02]  /*1e1f0*/  FMUL.FTZ R8, R8, R9.reuse ;  /* 0x0000000908087220 */ /* 0x080fe40000410000 */
[C---:B------:R-:W-:Y:S02]  /*1e200*/  FFMA.FTZ R67, R60.reuse, R114, -R67 ;  /* 0x000000723c437223 */ /* 0x040fe40000010843 */
[----:B------:R-:W-:Y:S01]  /*1e210*/  FFMA.FTZ R15, R60, R110, R15 ;  /* 0x0000006e3c0f7223 */ /* 0x000fe2000001000f */
[----:B------:R-:W-:Y:S01]  /*1e220*/  LOP3.LUT R60, R113, 0xffff0000, RZ, 0xc0, !PT ;  /* 0xffff0000713c7812 */ /* 0x000fe200078ec0ff */
[C---:B------:R-:W-:Y:S02]  /*1e230*/  FFMA.FTZ R61, R12.reuse, R9, -R61 ;  /* 0x000000090c3d7223 */ /* 0x040fe4000001083d */
[----:B------:R-:W-:-:S02]  /*1e240*/  FFMA.FTZ R9, R12, R87, R8 ;  /* 0x000000570c097223 */ /* 0x000fc40000010008 */
[C---:B------:R-:W-:Y:S02]  /*1e250*/  FMUL.FTZ R12, R86.reuse, R109 ;  /* 0x0000006d560c7220 */ /* 0x040fe40000410000 */
[-C--:B------:R-:W-:Y:S02]  /*1e260*/  FMUL.FTZ R86, R86, R60.reuse ;  /* 0x0000003c56567220 */ /* 0x080fe40000410000 */
[----:B------:R-:W-:Y:S02]  /*1e270*/  IMAD.U32 R8, R112, 0x10000, RZ ;  /* 0x0001000070087824 */ /* 0x000fe400078e00ff */
[----:B------:R-:W-:Y:S02]  /*1e280*/  FFMA.FTZ R60, R63, R60, -R12 ;  /* 0x0000003c3f3c7223 */ /* 0x000fe4000001080c */
[C---:B------:R-:W-:Y:S01]  /*1e290*/  IMAD.U32 R66, R11.reuse, 0x10000, RZ ;  /* 0x000100000b427824 */ /* 0x040fe200078e00ff */
[----:B------:R-:W-:Y:S01]  /*1e2a0*/  LOP3.LUT R11, R11, 0xffff0000, RZ, 0xc0, !PT ;  /* 0xffff00000b0b7812 */ /* 0x000fe200078ec0ff */
[----:B------:R-:W-:-:S02]  /*1e2b0*/  IMAD.U32 R110, R116, 0x10000, RZ ;  /* 0x00010000746e7824 */ /* 0x000fc400078e00ff */
[----:B------:R-:W-:Y:S02]  /*1e2c0*/  IMAD.U32 R12, R111, 0x10000, RZ ;  /* 0x000100006f0c7824 */ /* 0x000fe400078e00ff */
[----:B------:R-:W-:Y:S02]  /*1e2d0*/  FMUL.FTZ R113, R77, R8 ;  /* 0x000000084d717220 */ /* 0x000fe40000410000 */
[C---:B------:R-:W-:Y:S01]  /*1e2e0*/  IMAD.U32 R62, R14.reuse, 0x10000, RZ ;  /* 0x000100000e3e7824 */ /* 0x040fe200078e00ff */
[----:B------:R-:W-:Y:S01]  /*1e2f0*/  LOP3.LUT R14, R14, 0xffff0000, RZ, 0xc0, !PT ;  /* 0xffff00000e0e7812 */ /* 0x000fe200078ec0ff */
[----:B------:R-:W-:Y:S02]  /*1e300*/  IMAD.U32 R87, R115, 0x10000, RZ ;  /* 0x0001000073577824 */ /* 0x000fe400078e00ff */
[----:B------:R-:W-:Y:S02]  /*1e310*/  FMUL.FTZ R77, R77, R110 ;  /* 0x0000006e4d4d7220 */ /* 0x000fe40000410000 */
[----:B------:R-:W-:-:S02]  /*1e320*/  FMUL.FTZ R114, R66, R12 ;  /* 0x0000000c42727220 */ /* 0x000fc40000410000 */
[----:B------:R-:W-:Y:S01]  /*1e330*/  FFMA.FTZ R86, R63, R109, R86 ;  /* 0x0000006d3f567223 */ /* 0x000fe20000010056 */
[----:B------:R-:W-:Y:S01]  /*1e340*/  LOP3.LUT R109, R116, 0xffff0000, RZ, 0xc0, !PT ;  /* 0xffff0000746d7812 */ /* 0x000fe200078ec0ff */
[----:B------:R-:W-:Y:S01]  /*1e350*/  FFMA.FTZ R77, R62, R8, R77 ;  /* 0x000000083e4d7223 */ /* 0x000fe2000001004d */
[----:B------:R-:W-:Y:S01]  /*1e360*/  LOP3.LUT R8, R111, 0xffff0000, RZ, 0xc0, !PT ;  /* 0xffff00006f087812 */ /* 0x000fe200078ec0ff */
[----:B------:R-:W-:Y:S01]  /*1e370*/  FMUL.FTZ R66, R66, R87 ;  /* 0x0000005742427220 */ /* 0x000fe20000410000 */
[----:B------:R-:W-:Y:S01]  /*1e380*/  F2FP.BF16.PACK_AB R9, R86, R9 ;  /* 0x000000095609723e */ /* 0x000fe200000010ff */
[----:B------:R-:W-:Y:S01]  /*1e390*/  FFMA.FTZ R114, R13, R87, -R114 ;  /* 0x000000570d727223 */ /* 0x000fe20000010872 */
[----:B------:R-:W-:Y:S01]  /*1e3a0*/  LOP3.LUT R87, R112, 0xffff0000, RZ, 0xc0, !PT ;  /* 0xffff000070577812 */ /* 0x000fe200078ec0ff */
[----:B------:R-:W-:Y:S01]  /*1e3b0*/  FFMA.FTZ R63, R62, R110, -R113 ;  /* 0x0000006e3e3f7223 */ /* 0x000fe20000010871 */
[----:B------:R-:W-:Y:S01]  /*1e3c0*/  LOP3.LUT R62, R115, 0xffff0000, RZ, 0xc0, !PT ;  /* 0xffff0000733e7812 */ /* 0x000fe200078ec0ff */
[----:B------:R-:W-:-:S02]  /*1e3d0*/  FFMA.FTZ R66, R13, R12, R66 ;  /* 0x0000000c0d427223 */ /* 0x000fc40000010042 */
[C---:B------:R-:W-:Y:S02]  /*1e3e0*/  FMUL.FTZ R111, R76.reuse, R87 ;  /* 0x000000574c6f7220 */ /* 0x040fe40000410000 */
[C---:B------:R-:W-:Y:S02]  /*1e3f0*/  FMUL.FTZ R13, R11.reuse, R8 ;  /* 0x000000080b0d7220 */ /* 0x040fe40000410000 */
[-C--:B------:R-:W-:Y:S02]  /*1e400*/  FMUL.FTZ R110, R76, R109.reuse ;  /* 0x0000006d4c6e7220 */ /* 0x080fe40000410000 */
[-C--:B------:R-:W-:Y:S02]  /*1e410*/  FMUL.FTZ R12, R11, R62.reuse ;  /* 0x0000003e0b0c7220 */ /* 0x080fe40000410000 */
[----:B------:R-:W-:Y:S02]  /*1e420*/  FFMA.FTZ R76, R14, R109, -R111 ;  /* 0x0000006d0e4c7223 */ /* 0x000fe4000001086f */
        /* <DEDUP_REMOVED lines=10> */
[----:B------:R1:W-:Y:S04]  /*1e4d0*/  ST.E.128 [R84.64], R12 ;  /* 0x0000000c54007985 */ /* 0x0003e8000c101d04 */
[----:B------:R1:W-:Y:S02]  /*1e4e0*/  ST.E.128 [R78.64], R8 ;  /* 0x000000084e007985 */ /* 0x0003e4000c101d04 */
.L_x_1115:
[----:B------:R-:W-:Y:S05]  /*1e4f0*/  BSYNC B0 ;  /* 0x0000000000007941 */ /* 0x000fea0003800000 */
.L_x_1114:
[----:B-1----:R-:W-:-:S04]  /*1e500*/  IADD3 R11, R72, 0x40, RZ ;  /* 0x00000040480b7810 */ /* 0x002fc80007ffe0ff */
        /* <DEDUP_REMOVED lines=31> */
[----:B------:R-:W-:Y:S02]  /*1e700*/  SHF.R.U64 R52, R52, 0x10, R53 ;  /* 0x0000001034347819 */ /* 0x000fe40000001235 */
[----:B------:R-:W-:Y:S02]  /*1e710*/  SHF.R.U64 R54, R54, 0x10, R55 ;  /* 0x0000001036367819 */ /* 0x000fe40000001237 */
[----:B------:R-:W-:-:S02]  /*1e720*/  SHF.R.U64 R56, R56, 0x10, R57 ;  /* 0x0000001038387819 */ /* 0x000fc40000001239 */
[----:B------:R-:W-:Y:S02]  /*1e730*/  SHF.R.U32.HI R55, RZ, 0x10, R55 ;  /* 0x00000010ff377819 */ /* 0x000fe40000011637 */
[----:B------:R-:W-:Y:S02]  /*1e740*/  SHF.R.U32.HI R57, RZ, 0x10, R57 ;  /* 0x00000010ff397819 */ /* 0x000fe40000011639 */
[----:B------:R-:W-:Y:S02]  /*1e750*/  SHF.R.U32.HI R60, RZ, 0x10, R53 ;  /* 0x00000010ff3c7819 */ /* 0x000fe40000011635 */
[----:B------:R-:W-:Y:S02]  /*1e760*/  PRMT R101, R101, 0x5410, R52 ;  /* 0x0000541065657816 */ /* 0x000fe40000000034 */
[----:B------:R-:W-:Y:S02]  /*1e770*/  SHF.R.U64 R58, R58, 0x10, R59 ;  /* 0x000000103a3a7819 */ /* 0x000fe4000000123b */
[----:B------:R-:W-:-:S02]  /*1e780*/  PRMT R102, R102, 0x5410, R55 ;  /* 0x0000541066667816 */ /* 0x000fc40000000037 */
[----:B------:R-:W-:Y:S02]  /*1e790*/  SHF.R.U32.HI R59, RZ, 0x10, R59 ;  /* 0x00000010ff3b7819 */ /* 0x000fe4000001163b */
[----:B------:R-:W-:Y:S02]  /*1e7a0*/  PRMT R105, R105, 0x5410, R56 ;  /* 0x0000541069697816 */ /* 0x000fe40000000038 */
[----:B------:R-:W-:Y:S02]  /*1e7b0*/  PRMT R104, R104, 0x5410, R57 ;  /* 0x0000541068687816 */ /* 0x000fe40000000039 */
[----:B------:R-:W-:Y:S01]  /*1e7c0*/  PRMT R106, R106, 0x5410, R59 ;  /* 0x000054106a6a7816 */ /* 0x000fe2000000003b */
[----:B------:R-:W-:Y:S01]  /*1e7d0*/  IMAD.U32 R59, R105, 0x10000, RZ ;  /* 0x00010000693b7824 */ /* 0x000fe200078e00ff */
[----:B------:R-:W-:Y:S02]  /*1e7e0*/  PRMT R99, R99, 0x5410, R60 ;  /* 0x0000541063637816 */ /* 0x000fe4000000003c */
[----:B------:R-:W-:-:S02]  /*1e7f0*/  LOP3.LUT R76, R105, 0xffff0000, RZ, 0xc0, !PT ;  /* 0xffff0000694c7812 */ /* 0x000fc400078ec0ff */
        /* <DEDUP_REMOVED lines=26> */
[----:B------:R-:W-:Y:S02]  /*1e9a0*/  FMUL.FTZ R8, R8, R9 ;  /* 0x0000000908087220 */ /* 0x000fe40000410000 */
[C---:B------:R-:W-:Y:S02]  /*1e9b0*/  FFMA.FTZ R59, R52.reuse, R76, -R59 ;  /* 0x0000004c343b7223 */ /* 0x040fe4000001083b */
[----:B------:R-:W-:Y:S01]  /*1e9c0*/  FFMA.FTZ R15, R52, R101, R15 ;  /* 0x00000065340f7223 */ /* 0x000fe2000001000f */
[----:B------:R-:W-:Y:S01]  /*1e9d0*/  LOP3.LUT R52, R104, 0xffff0000, RZ, 0xc0, !PT ;  /* 0xffff000068347812 */ /* 0x000fe200078ec0ff */
[C---:B------:R-:W-:Y:S02]  /*1e9e0*/  FFMA.FTZ R53, R12.reuse, R9, -R53 ;  /* 0x000000090c357223 */ /* 0x040fe40000010835 */
[----:B------:R-:W-:-:S02]  /*1e9f0*/  FFMA.FTZ R9, R12, R67, R8 ;  /* 0x000000430c097223 */ /* 0x000fc40000010008 */
[C---:B------:R-:W-:Y:S02]  /*1ea00*/  FMUL.FTZ R12, R66.reuse, R99 ;  /* 0x00000063420c7220 */ /* 0x040fe40000410000 */
[-C--:B------:R-:W-:Y:S02]  /*1ea10*/  FMUL.FTZ R66, R66, R52.reuse ;  /* 0x0000003442427220 */ /* 0x080fe40000410000 */
[----:B------:R-:W-:Y:S02]  /*1ea20*/  FFMA.FTZ R52, R55, R52, -R12 ;  /* 0x0000003437347223 */ /* 0x000fe4000001080c */
[C---:B------:R-:W-:Y:S01]  /*1ea30*/  IMAD.U32 R58, R11.reuse, 0x10000, RZ ;  /* 0x000100000b3a7824 */ /* 0x040fe200078e00ff */
[----:B------:R-:W-:Y:S01]  /*1ea40*/  LOP3.LUT R11, R11, 0xffff0000, RZ, 0xc0, !PT ;  /* 0xffff00000b0b7812 */ /* 0x000fe200078ec0ff */
        /* <DEDUP_REMOVED lines=8> */
[----:B------:R-:W-:-:S02]  /*1ead0*/  FMUL.FTZ R77, R61, R8 ;  /* 0x000000083d4d7220 */ /* 0x000fc40000410000 */
[----:B------:R-:W-:Y:S02]  /*1eae0*/  FMUL.FTZ R78, R58, R12 ;  /* 0x0000000c3a4e7220 */ /* 0x000fe40000410000 */
[C---:B------:R-:W-:Y:S01]  /*1eaf0*/  IMAD.U32 R54, R14.reuse, 0x10000, RZ ;  /* 0x000100000e367824 */ /* 0x040fe200078e00ff */
[----:B------:R-:W-:Y:S01]  /*1eb00*/  LOP3.LUT R14, R14, 0xffff0000, RZ, 0xc0, !PT ;  /* 0xffff00000e0e7812 */ /* 0x000fe200078ec0ff */
[-C--:B------:R-:W-:Y:S02]  /*1eb10*/  FMUL.FTZ R61, R61, R76.reuse ;  /* 0x0000004c3d3d7220 */ /* 0x080fe40000410000 */
[----:B------:R-:W-:Y:S02]  /*1eb20*/  FMUL.FTZ R58, R58, R67 ;  /* 0x000000433a3a7220 */ /* 0x000fe40000410000 */
[----:B------:R-:W-:Y:S02]  /*1eb30*/  FFMA.FTZ R66, R55, R99, R66 ;  /* 0x0000006337427223 */ /* 0x000fe40000010042 */
[----:B------:R-:W-:-:S02]  /*1eb40*/  FFMA.FTZ R55, R54, R76, -R77 ;  /* 0x0000004c36377223 */ /* 0x000fc4000001084d */
[----:B------:R-:W-:Y:S01]  /*1eb50*/  FFMA.FTZ R61, R54, R8, R61 ;  /* 0x00000008363d7223 */ /* 0x000fe2000001003d */
[----:B------:R-:W-:Y:S01]  /*1eb60*/  F2FP.BF16.PACK_AB R9, R66, R9 ;  /* 0x000000094209723e */ /* 0x000fe200000010ff */
[----:B------:R-:W-:Y:S02]  /*1eb70*/  FFMA.FTZ R58, R13, R12, R58 ;  /* 0x0000000c0d3a7223 */ /* 0x000fe4000001003a */
[C---:B------:R-:W-:Y:S02]  /*1eb80*/  FMUL.FTZ R54, R60.reuse, R103 ;  /* 0x000000673c367220 */ /* 0x040fe40000410000 */
[C---:B------:R-:W-:Y:S02]  /*1eb90*/  FMUL.FTZ R12, R11.reuse, R102 ;  /* 0x000000660b0c7220 */ /* 0x040fe40000410000 */
[----:B------:R-:W-:Y:S02]  /*1eba0*/  FMUL.FTZ R60, R60, R107 ;  /* 0x0000006b3c3c7220 */ /* 0x000fe40000410000 */
[----:B------:R-:W-:-:S02]  /*1ebb0*/  FMUL.FTZ R8, R11, R106 ;  /* 0x0000006a0b087220 */ /* 0x000fc40000410000 */
[----:B------:R-:W-:Y:S01]  /*1ebc0*/  FFMA.FTZ R78, R13, R67, -R78 ;  /* 0x000000430d4e7223 */ /* 0x000fe2000001084e */
[----:B------:R-:W-:Y:S01]  /*1ebd0*/  F2FP.BF16.PACK_AB R13, R52, R53 ;  /* 0x00000035340d723e */ /* 0x000fe200000010ff */
[C---:B------:R-:W-:Y:S02]  /*1ebe0*/  FFMA.FTZ R54, R14.reuse, R107, -R54 ;  /* 0x0000006b0e367223 */ /* 0x040fe40000010836 */
[----:B------:R-:W-:Y:S01]  /*1ebf0*/  FFMA.FTZ R11, R57, R106, -R12 ;  /* 0x0000006a390b7223 */ /* 0x000fe2000001080c */
[----:B------:R-:W-:Y:S01]  /*1ec00*/  F2FP.BF16.PACK_AB R12, R59, R10 ;  /* 0x0000000a3b0c723e */ /* 0x000fe200000010ff */
[----:B------:R-:W-:Y:S01]  /*1ec10*/  FFMA.FTZ R60, R14, R103, R60 ;  /* 0x000000670e3c7223 */ /* 0x000fe2000001003c */
[----:B------:R-:W-:Y:S01]  /*1ec20*/  F2FP.BF16.PACK_AB R14, R54, R55 ;  /* 0x00000037360e723e */ /* 0x000fe200000010ff */
[----:B------:R-:W-:Y:S01]  /*1ec30*/  FFMA.FTZ R57, R57, R102, R8 ;  /* 0x0000006639397223 */ /* 0x000fe20000010008 */
[----:B------:R-:W-:Y:S02]  /*1ec40*/  F2FP.BF16.PACK_AB R8, R15, R56 ;  /* 0x000000380f08723e */ /* 0x000fe400000010ff */
[----:B------:R-:W-:-:S02]  /*1ec50*/  F2FP.BF16.PACK_AB R15, R11, R78 ;  /* 0x0000004e0b0f723e */ /* 0x000fc400000010ff */
[----:B------:R-:W-:Y:S02]  /*1ec60*/  F2FP.BF16.PACK_AB R10, R60, R61 ;  /* 0x0000003d3c0a723e */ /* 0x000fe400000010ff */
[----:B------:R-:W-:Y:S01]  /*1ec70*/  F2FP.BF16.PACK_AB R11, R57, R58 ;  /* 0x0000003a390b723e */ /* 0x000fe200000010ff */
[----:B------:R1:W-:Y:S04]  /*1ec80*/  ST.E.128 [R64.64], R12 ;  /* 0x0000000c40007985 */ /* 0x0003e8000c101d04 */
[----:B------:R1:W-:Y:S02]  /*1ec90*/  ST.E.128 [R62.64], R8 ;  /* 0x000000083e007985 */ /* 0x0003e4000c101d04 */
.L_x_1111:
[----:B------:R-:W-:Y:S05]  /*1eca0*/  BSYNC B1 ;  /* 0x0000000000017941 */ /* 0x000fea0003800000 */
.L_x_1110:
[----:B------:R-:W-:Y:S01]  /*1ecb0*/  IADD3 R23, R23, 0x40, RZ ;  /* 0x0000004017177810 */ /* 0x000fe20007ffe0ff */
[----:B-1----:R-:W-:Y:S02]  /*1ecc0*/  IMAD.MOV.U32 R8, RZ, RZ, R22 ;  /* 0x000000ffff087224 */ /* 0x002fe400078e0016 */
[----:B------:R-:W-:Y:S01]  /*1ecd0*/  IMAD.MOV.U32 R9, RZ, RZ, 0x0 ;  /* 0x00000000ff097424 */ /* 0x000fe200078e00ff */
[----:B------:R-:W-:-:S13]  /*1ece0*/  ISETP.GE.AND P0, PT, R23, R98, PT ;  /* 0x000000621700720c */ /* 0x000fda0003f06270 */
[----:B------:R-:W-:Y:S05]  /*1ecf0*/  @P0 RET.REL.NODEC R8 `(_ZN7cutlass13device_kernelIN5flash19enable_sm80_to_sm89INS1_16FlashAttnFwdSm80INS1_25CollectiveMainloopFwdSm80ILi8ELi2ELb0EN4cute5tupleIJNS5_1CILi128EEENS7_ILi64EEENS7_ILi192EEEEEELi192ENS_10bfloat16_tEfNS_4arch4Sm80ELb0ELb1ELb1ELb1ELb0ELb1ELb1ELb0EEENS1_21CollectiveEpilogueFwdINS6_IJS8_SA_S9_EEENS6_IJNS7_ILi1EEESI_SI_EEESC_SE_Li256ELb1ELb1ELb0ELb0EEENS1_19SingleTileSchedulerILb1ELb0ELb1ELi128EEEEEEEEEvNT_6ParamsE) ;  /* 0xfffe130008000950 */ /* 0x000fea0003c3ffff */
[----:B------:R-:W-:Y:S01]  /*1ed00*/  ISETP.GE.AND P0, PT, R72, R21, PT ;  /* 0x000000154800720c */ /* 0x000fe20003f06270 */
[----:B------:R-:W-:-:S12]  /*1ed10*/  BSSY B0, `(.L_x_1116) ;  /* 0x0000072000007945 */ /* 0x000fd80003800000 */
[----:B------:R-:W-:Y:S05]  /*1ed20*/  @P0 BRA `(.L_x_1117) ;  /* 0x0000070000000947 */ /* 0x000fea0003800000 */
[----:B------:R-:W-:Y:S01]  /*1ed30*/  LEA.HI R8, R21, R100, RZ, 0x1d ;  /* 0x0000006415087211 */ /* 0x000fe200078fe8ff */
[----:B------:R-:W-:Y:S01]  /*1ed40*/  IMAD.SHL.U32 R11, R23, 0x40, RZ ;  /* 0x00000040170b7824 */ /* 0x000fe200078e00ff */
[----:B------:R-:W-:Y:S02]  /*1ed50*/  SHF.R.S32.HI R10, RZ, 0x1f, R23 ;  /* 0x0000001fff0a7819 */ /* 0x000fe40000011417 */
[----:B------:R-:W-:Y:S02]  /*1ed60*/  SHF.R.S32.HI R53, RZ, 0x1f, R8 ;  /* 0x0000001fff357819 */ /* 0x000fe40000011408 */
[----:B------:R-:W-:Y:S02]  /*1ed70*/  LEA.HI R9, R10, R23, RZ, 0x3 ;  /* 0x000000170a097211 */ /* 0x000fe400078f18ff */
[----:B------:R-:W-:Y:S01]  /*1ed80*/  LEA.HI R53, R53, R8, RZ, 0x3 ;  /* 0x0000000835357211 */ /* 0x000fe200078f18ff */
[----:B------:R-:W-:Y:S01]  /*1ed90*/  IMAD.SHL.U32 R8, R8, 0x8, RZ ;  /* 0x0000000808087824 */ /* 0x000fe200078e00ff */
[----:B------:R-:W-:Y:S01]  /*1eda0*/  LOP3.LUT R11, R11, 0x1c0, RZ, 0xc0, !PT ;  /* 0x000001c00b0b7812 */ /* 0x000fe200078ec0ff */
[----:B------:R-:W-:-:S02]  /*1edb0*/  IMAD.SHL.U32 R9, R9, 0x40, RZ ;  /* 0x0000004009097824 */ /* 0x000fc400078e00ff */
[----:B------:R-:W-:Y:S01]  /*1edc0*/  IMAD.SHL.U32 R53, R53, 0x400, RZ ;  /* 0x0000040035357824 */ /* 0x000fe200078e00ff */
[----:B------:R-:W-:Y:S02]  /*1edd0*/  SHF.R.U32.HI R10, RZ, 0x3, R11 ;  /* 0x00000003ff0a7819 */ /* 0x000fe4000001160b */
[C---:B------:R-:W-:Y:S02]  /*1ede0*/  LOP3.LUT R8, R11.reuse, 0x38, R8, 0xf8, !PT ;  /* 0x000000380b087812 */ /* 0x040fe400078ef808 */
[----:B------:R-:W-:Y:S02]  /*1edf0*/  LOP3.LUT R55, R11, 0x38, R72, 0xf8, !PT ;  /* 0x000000380b377812 */ /* 0x000fe400078ef848 */
[----:B------:R-:W-:Y:S02]  /*1ee00*/  LOP3.LUT R9, R9, 0xfffffe00, RZ, 0xc0, !PT ;  /* 0xfffffe0009097812 */ /* 0x000fe400078ec0ff */
[----:B------:R-:W-:Y:S02]  /*1ee10*/  LOP3.LUT R8, R8, R10, RZ, 0x3c, !PT ;  /* 0x0000000a08087212 */ /* 0x000fe400078e3cff */
[----:B------:R-:W-:-:S02]  /*1ee20*/  LOP3.LUT R53, R53, 0xffffe000, RZ, 0xc0, !PT ;  /* 0xffffe00035357812 */ /* 0x000fc400078ec0ff */
[----:B------:R-:W-:Y:S02]  /*1ee30*/  LOP3.LUT R55, R9, R55, R10, 0xf6, !PT ;  /* 0x0000003709377212 */ /* 0x000fe400078ef60a */
        /* <DEDUP_REMOVED lines=8> */
[----:B------:R-:W-:Y:S02]  /*1eec0*/  SHF.R.U64 R48, R48, 0x10, R49 ;  /* 0x0000001030307819 */ /* 0x000fe40000001231 */
[----:B------:R-:W-:Y:S02]  /*1eed0*/  SHF.R.U32.HI R43, RZ, 0x10, R43 ;  /* 0x00000010ff2b7819 */ /* 0x000fe4000001162b */
[----:B------:R-:W-:Y:S02]  /*1eee0*/  SHF.R.U32.HI R49, RZ, 0x10, R49 ;  /* 0x00000010ff317819 */ /* 0x000fe40000011631 */
[----:B------:R-:W-:Y:S02]  /*1eef0*/  PRMT R91, R91, 0x5410, R40 ;  /* 0x000054105b5b7816 */ /* 0x000fe40000000028 */
[----:B------:R-:W-:Y:S02]  /*1ef00*/  PRMT R90, R90, 0x5410, R41 ;  /* 0x000054105a5a7816 */ /* 0x000fe40000000029 */
[----:B------:R-:W-:-:S02]  /*1ef10*/  SHF.R.U64 R50, R50, 0x10, R51 ;  /* 0x0000001032327819 */ /* 0x000fc40000001233 */
[----:B------:R-:W-:Y:S01]  /*1ef20*/  PRMT R92, R92, 0x5410, R43 ;  /* 0x000054105c5c7816 */ /* 0x000fe2000000002b */
[----:B------:R-:W-:Y:S01]  /*1ef30*/  IMAD.U32 R59, R90, 0x10000, RZ ;  /* 0x000100005a3b7824 */ /* 0x000fe200078e00ff */
[----:B------:R-:W-:Y:S02]  /*1ef40*/  SHF.R.U32.HI R51, RZ, 0x10, R51 ;  /* 0x00000010ff337819 */ /* 0x000fe40000011633 */
        /* <DEDUP_REMOVED lines=37> */
[C---:B------:R-:W-:Y:S01]  /*1f1a0*/  IMAD.U32 R8, R93.reuse, 0x10000, RZ ;  /* 0x000100005d087824 */ /* 0x040fe200078e00ff */
[----:B------:R-:W-:Y:S01]  /*1f1b0*/  LOP3.LUT R93, R93, 0xffff0000, RZ, 0xc0, !PT ;  /* 0xffff00005d5d7812 */ /* 0x000fe200078ec0ff */
[C---:B------:R-:W-:Y:S01]  /*1f1c0*/  IMAD.U32 R59, R97.reuse, 0x10000, RZ ;  /* 0x00010000613b7824 */ /* 0x040fe200078e00ff */
[----:B------:R-:W-:Y:S01]  /*1f1d0*/  LOP3.LUT R97, R97, 0xffff0000, RZ, 0xc0, !PT ;  /* 0xffff000061617812 */ /* 0x000fe200078ec0ff */
[-C--:B------:R-:W-:Y:S02]  /*1f1e0*/  FMUL.FTZ R61, R58, R40.reuse ;  /* 0x000000283a3d7220 */ /* 0x080fe40000410000 */
[----:B------:R-:W-:Y:S02]  /*1f1f0*/  FFMA.FTZ R40, R43, R40, -R12 ;  /* 0x000000282b287223 */ /* 0x000fe4000001080c */
[C---:B------:R-:W-:Y:S01]  /*1f200*/  IMAD.U32 R50, R11.reuse, 0x10000, RZ ;  /* 0x000100000b327824 */ /* 0x040fe200078e00ff */
[----:B------:R-:W-:Y:S01]  /*1f210*/  LOP3.LUT R11, R11, 0xffff0000, RZ, 0xc0, !PT ;  /* 0xffff00000b0b7812 */ /* 0x000fe200078ec0ff */
[C---:B------:R-:W-:Y:S01]  /*1f220*/  IMAD.U32 R12, R92.reuse, 0x10000, RZ ;  /* 0x000100005c0c7824 */ /* 0x040fe200078e00ff */
[----:B------:R-:W-:Y:S01]  /*1f230*/  LOP3.LUT R92, R92, 0xffff0000, RZ, 0xc0, !PT ;  /* 0xffff00005c5c7812 */ /* 0x000fe200078ec0ff */
[----:B------:R-:W-:-:S02]  /*1f240*/  FMUL.FTZ R60, R57, R8 ;  /* 0x00000008393c7220 */ /* 0x000fc40000410000 */
[C---:B------:R-:W-:Y:S01]  /*1f250*/  IMAD.U32 R42, R14.reuse, 0x10000, RZ ;  /* 0x000100000e2a7824 */ /* 0x040fe200078e00ff */
[----:B------:R-:W-:Y:S01]  /*1f260*/  LOP3.LUT R14, R14, 0xffff0000, RZ, 0xc0, !PT ;  /* 0xffff00000e0e7812 */ /* 0x000fe200078ec0ff */
[C---:B------:R-:W-:Y:S01]  /*1f270*/  IMAD.U32 R58, R96.reuse, 0x10000, RZ ;  /* 0x00010000603a7824 */ /* 0x040fe200078e00ff */
[----:B------:R-:W-:Y:S01]  /*1f280*/  LOP3.LUT R96, R96, 0xffff0000, RZ, 0xc0, !PT ;  /* 0xffff000060607812 */ /* 0x000fe200078ec0ff */
[-C--:B------:R-:W-:Y:S02]  /*1f290*/  FMUL.FTZ R57, R57, R59.reuse ;  /* 0x0000003b39397220 */ /* 0x080fe40000410000 */
[----:B------:R-:W-:Y:S02]  /*1f2a0*/  FFMA.FTZ R90, R43, R90, R61 ;  /* 0x0000005a2b5a7223 */ /* 0x000fe4000001003d */
[C---:B------:R-:W-:Y:S02]  /*1f2b0*/  FFMA.FTZ R43, R42.reuse, R59, -R60 ;  /* 0x0000003b2a2b7223 */ /* 0x040fe4000001083c */
[----:B------:R-:W-:Y:S01]  /*1f2c0*/  FFMA.FTZ R57, R42, R8, R57 ;  /* 0x000000082a397223 */ /* 0x000fe20000010039 */
[----:B------:R-:W-:Y:S01]  /*1f2d0*/  F2FP.BF16.PACK_AB R9, R90, R9 ;  /* 0x000000095a09723e */ /* 0x000fe200000010ff */
[----:B------:R-:W-:-:S02]  /*1f2e0*/  FMUL.FTZ R61, R50, R12 ;  /* 0x0000000c323d7220 */ /* 0x000fc40000410000 */
[----:B------:R-:W-:Y:S02]  /*1f2f0*/  FMUL.FTZ R42, R56, R93 ;  /* 0x0000005d382a7220 */ /* 0x000fe40000410000 */
[C---:B------:R-:W-:Y:S02]  /*1f300*/  FMUL.FTZ R8, R11.reuse, R92 ;  /* 0x0000005c0b087220 */ /* 0x040fe40000410000 */
[----:B------:R-:W-:Y:S02]  /*1f310*/  FMUL.FTZ R50, R50, R58 ;  /* 0x0000003a32327220 */ /* 0x000fe40000410000 */
[----:B------:R-:W-:Y:S02]  /*1f320*/  FMUL.FTZ R56, R56, R97 ;  /* 0x0000006138387220 */ /* 0x000fe40000410000 */
[----:B------:R-:W-:Y:S02]  /*1f330*/  FMUL.FTZ R11, R11, R96 ;  /* 0x000000600b0b7220 */ /* 0x000fe40000410000 */
[----:B------:R-:W-:-:S02]  /*1f340*/  FFMA.FTZ R61, R13, R58, -R61 ;  /* 0x0000003a0d3d7223 */ /* 0x000fc4000001083d */
[C---:B------:R-:W-:Y:S02]  /*1f350*/  FFMA.FTZ R42, R14.reuse, R97, -R42 ;  /* 0x000000610e2a7223 */ /* 0x040fe4000001082a */
[----:B------:R-:W-:Y:S01]  /*1f360*/  FFMA.FTZ R96, R49, R96, -R8 ;  /* 0x0000006031607223 */ /* 0x000fe20000010808 */
[----:B------:R-:W-:Y:S01]  /*1f370*/  F2FP.BF16.PACK_AB R8, R15, R48 ;  /* 0x000000300f08723e */ /* 0x000fe200000010ff */
[----:B------:R-:W-:Y:S01]  /*1f380*/  FFMA.FTZ R50, R13, R12, R50 ;  /* 0x0000000c0d327223 */ /* 0x000fe20000010032 */
        /* <DEDUP_REMOVED lines=10> */
.L_x_1117:
[----:B------:R-:W-:Y:S05]  /*1f430*/  BSYNC B0 ;  /* 0x0000000000007941 */ /* 0x000fea0003800000 */
.L_x_1116:
        /* <DEDUP_REMOVED lines=34> */
[--C-:B------:R-:W-:Y:S02]  /*1f660*/  SHF.R.U64 R30, R30, 0x10, R31.reuse ;  /* 0x000000101e1e7819 */ /* 0x100fe4000000121f */
[----:B------:R-:W-:-:S02]  /*1f670*/  SHF.R.U32.HI R31, RZ, 0x10, R31 ;  /* 0x00000010ff1f7819 */ /* 0x000fc4000001161f */
[----:B------:R-:W-:Y:S02]  /*1f680*/  SHF.R.U64 R36, R36, 0x10, R37 ;  /* 0x0000001024247819 */ /* 0x000fe40000001225 */
[----:B------:R-:W-:Y:S02]  /*1f690*/  SHF.R.U32.HI R42, RZ, 0x10, R29 ;  /* 0x00000010ff2a7819 */ /* 0x000fe4000001161d */
[----:B------:R-:W-:Y:S02]  /*1f6a0*/  PRMT R73, R73, 0x5410, R28 ;  /* 0x0000541049497816 */ /* 0x000fe4000000001c */
[----:B------:R-:W-:Y:S02]  /*1f6b0*/  SHF.R.U64 R38, R38, 0x10, R39 ;  /* 0x0000001026267819 */ /* 0x000fe40000001227 */
[----:B------:R-:W-:Y:S02]  /*1f6c0*/  PRMT R74, R74, 0x5410, R31 ;  /* 0x000054104a4a7816 */ /* 0x000fe4000000001f */
[----:B------:R-:W-:-:S02]  /*1f6d0*/  SHF.R.U32.HI R40, RZ, 0x10, R37 ;  /* 0x00000010ff287819 */ /* 0x000fc40000011625 */
[----:B------:R-:W-:Y:S02]  /*1f6e0*/  SHF.R.U32.HI R39, RZ, 0x10, R39 ;  /* 0x00000010ff277819 */ /* 0x000fe40000011627 */
[----:B------:R-:W-:Y:S02]  /*1f6f0*/  PRMT R83, R83, 0x5410, R36 ;  /* 0x0000541053537816 */ /* 0x000fe40000000024 */
[----:B------:R-:W-:Y:S02]  /*1f700*/  PRMT R71, R71, 0x5410, R42 ;  /* 0x0000541047477816 */ /* 0x000fe4000000002a */
[----:B------:R-:W-:Y:S01]  /*1f710*/  PRMT R88, R88, 0x5410, R39 ;  /* 0x0000541058587816 */ /* 0x000fe20000000027 */
[----:B------:R-:W-:Y:S01]  /*1f720*/  IMAD.U32 R39, R83, 0x10000, RZ ;  /* 0x0001000053277824 */ /* 0x000fe200078e00ff */
[----:B------:R-:W-:Y:S01]  /*1f730*/  PRMT R81, R81, 0x5410, R40 ;  /* 0x0000541051517816 */ /* 0x000fe20000000028 */
[----:B------:R-:W-:Y:S01]  /*1f740*/  IMAD.U32 R43, R71, 0x10000, RZ ;  /* 0x00010000472b7824 */ /* 0x000fe200078e00ff */
        /* <DEDUP_REMOVED lines=74> */
.L_x_1119:
[----:B------:R-:W-:Y:S05]  /*1fbf0*/  BSYNC B0 ;  /* 0x0000000000007941 */ /* 0x000fea0003800000 */
.L_x_1118:
[----:B------:R-:W-:Y:S01]  /*1fc00*/  IADD3 R72, R72, 0x40, RZ ;  /* 0x0000004048487810 */ /* 0x000fe20007ffe0ff */
[----:B-1----:R-:W-:Y:S02]  /*1fc10*/  IMAD.MOV.U32 R8, RZ, RZ, R22 ;  /* 0x000000ffff087224 */ /* 0x002fe400078e0016 */
[----:B------:R-:W-:Y:S01]  /*1fc20*/  IMAD.MOV.U32 R9, RZ, RZ, 0x0 ;  /* 0x00000000ff097424 */ /* 0x000fe200078e00ff */
[----:B------:R-:W-:-:S13]  /*1fc30*/  ISETP.GE.AND P0, PT, R72, R21, PT ;  /* 0x000000154800720c */ /* 0x000fda0003f06270 */
[----:B------:R-:W-:Y:S05]  /*1fc40*/  @P0 RET.REL.NODEC R8 `(_ZN7cutlass13device_kernelIN5flash19enable_sm80_to_sm89INS1_16FlashAttnFwdSm80INS1_25CollectiveMainloopFwdSm80ILi8ELi2ELb0EN4cute5tupleIJNS5_1CILi128EEENS7_ILi64EEENS7_ILi192EEEEEELi192ENS_10bfloat16_tEfNS_4arch4Sm80ELb0ELb1ELb1ELb1ELb0ELb1ELb1ELb0EEENS1_21CollectiveEpilogueFwdINS6_IJS8_SA_S9_EEENS6_IJNS7_ILi1EEESI_SI_EEESC_SE_Li256ELb1ELb1ELb0ELb0EEENS1_19SingleTileSchedulerILb1ELb0ELb1ELi128EEEEEEEEEvNT_6ParamsE) ;  /* 0xfffe03b008000950 */ /* 0x000fea0003c3ffff */
[----:B------:R-:W-:Y:S01]  /*1fc50*/  SHF.R.S32.HI R13, RZ, 0x1f, R72 ;  /* 0x0000001fff0d7819 */ /* 0x000fe20000011448 */
[----:B------:R-:W-:Y:S01]  /*1fc60*/  IMAD.SHL.U32 R9, R23, 0x40, RZ ;  /* 0x0000004017097824 */ /* 0x000fe200078e00ff */
[----:B------:R-:W-:Y:S02]  /*1fc70*/  SHF.R.S32.HI R8, RZ, 0x1f, R23 ;  /* 0x0000001fff087819 */ /* 0x000fe40000011417 */
[-C--:B------:R-:W-:Y:S02]  /*1fc80*/  LEA.HI R12, R13, R72.reuse, RZ, 0x3 ;  /* 0x000000480d0c7211 */ /* 0x080fe400078f18ff */
[----:B------:R-:W-:Y:S02]  /*1fc90*/  LOP3.LUT R9, R9, 0x1c0, RZ, 0xc0, !PT ;  /* 0x000001c009097812 */ /* 0x000fe400078ec0ff */
[----:B------:R-:W-:Y:S02]  /*1fca0*/  SHF.R.S32.HI R10, RZ, 0x3, R12 ;  /* 0x00000003ff0a7819 */ /* 0x000fe4000001140c */
[----:B------:R-:W-:-:S02]  /*1fcb0*/  LEA.HI R13, R13, R72, RZ, 0x6 ;  /* 0x000000480d0d7211 */ /* 0x000fc400078f30ff */
[----:B------:R-:W-:Y:S02]  /*1fcc0*/  LEA.HI R21, R21, R10, RZ, 0x1d ;  /* 0x0000000a15157211 */ /* 0x000fe400078fe8ff */
[----:B------:R-:W-:Y:S01]  /*1fcd0*/  LEA.HI R8, R8, R23, RZ, 0x3 ;  /* 0x0000001708087211 */ /* 0x000fe200078f18ff */
[----:B------:R-:W-:Y:S01]  /*1fce0*/  IMAD.SHL.U32 R13, R13, 0x80, RZ ;  /* 0x000000800d0d7824 */ /* 0x000fe200078e00ff */
[----:B------:R-:W-:Y:S02]  /*1fcf0*/  LOP3.LUT R12, R9, 0x38, R12, 0xf8, !PT ;  /* 0x00000038090c7812 */ /* 0x000fe400078ef80c */
[----:B------:R-:W-:Y:S01]  /*1fd00*/  SHF.R.U32.HI R11, RZ, 0x3, R9 ;  /* 0x00000003ff0b7819 */ /* 0x000fe20000011609 */
[----:B------:R-:W-:Y:S01]  /*1fd10*/  IMAD.SHL.U32 R8, R8, 0x40, RZ ;  /* 0x0000004008087824 */ /* 0x000fe200078e00ff */
[----:B------:R-:W-:Y:S02]  /*1fd20*/  SHF.R.S32.HI R10, RZ, 0x1f, R21 ;  /* 0x0000001fff0a7819 */ /* 0x000fe40000011415 */
[----:B------:R-:W-:Y:S01]  /*1fd30*/  LOP3.LUT R14, R12, R11, RZ, 0x3c, !PT ;  /* 0x0000000b0c0e7212 */ /* 0x000fe200078e3cff */
[----:B------:R-:W-:Y:S01]  /*1fd40*/  IMAD.SHL.U32 R12, R21, 0x8, RZ ;  /* 0x00000008150c7824 */ /* 0x000fe200078e00ff */
[----:B------:R-:W-:-:S02]  /*1fd50*/  LEA.HI R10, R10, R21, RZ, 0x3 ;  /* 0x000000150a0a7211 */ /* 0x000fc400078f18ff */
[----:B------:R-:W-:Y:S02]  /*1fd60*/  LOP3.LUT R13, R13, 0xffffe000, RZ, 0xc0, !PT ;  /* 0xffffe0000d0d7812 */ /* 0x000fe400078ec0ff */
[----:B------:R-:W-:Y:S02]  /*1fd70*/  LOP3.LUT R8, R8, 0xfffffe00, RZ, 0xc0, !PT ;  /* 0xfffffe0008087812 */ /* 0x000fe400078ec0ff */
[----:B------:R-:W-:Y:S01]  /*1fd80*/  LOP3.LUT R12, R9, 0x38, R12, 0xf8, !PT ;  /* 0x00000038090c7812 */ /* 0x000fe200078ef80c */
[----:B------:R-:W-:Y:S01]  /*1fd90*/  IMAD.SHL.U32 R9, R10, 0x400, RZ ;  /* 0x000004000a097824 */ /* 0x000fe200078e00ff */
[----:B------:R-:W-:Y:S02]  /*1fda0*/  IADD3 R13, R14, R13, R8 ;  /* 0x0000000d0e0d7210 */ /* 0x000fe40007ffe008 */
[----:B------:R-:W-:Y:S02]  /*1fdb0*/  LOP3.LUT R11, R12, R11, RZ, 0x3c, !PT ;  /* 0x0000000b0c0b7212 */ /* 0x000fe400078e3cff */
[----:B------:R-:W-:Y:S01]  /*1fdc0*/  LOP3.LUT R9, R9, 0xffffe000, RZ, 0xc0, !PT ;  /* 0xffffe00009097812 */ /* 0x000fe200078ec0ff */
[----:B-----5:R-:W-:-:S03]  /*1fdd0*/  IMAD.WIDE.U32 R28, R13, 0x2, R118 ;  /* 0x000000020d1c7825 */ /* 0x020fc600078e0076 */
[----:B------:R-:W-:Y:S02]  /*1fde0*/  IADD3 R13, R11, R9, R8 ;  /* 0x000000090b0d7210 */ /* 0x000fe40007ffe008 */
[----:B------:R-:W2:Y:S03]  /*1fdf0*/  LD.E.128 R8, [R28.64] ;  /* 0x000000041c087980 */ /* 0x000ea6000c101d00 */
[----:B------:R-:W-:-:S05]  /*1fe00*/  IMAD.WIDE.U32 R118, R13, 0x2, R118 ;  /* 0x000000020d767825 */ /* 0x000fca00078e0076 */
[----:B------:R-:W3:Y:S01]  /*1fe10*/  LD.E.128 R12, [R118.64] ;  /* 0x00000004760c7980 */ /* 0x000ee2000c101d00 */
[----:B------:R-:W-:Y:S02]  /*1fe20*/  SHF.R.U64 R16, R16, 0x10, R17 ;  /* 0x0000001010107819 */ /* 0x000fe40000001211 */
[--C-:B------:R-:W-:Y:S02]  /*1fe30*/  SHF.R.U64 R21, R24, 0x10, R25.reuse ;  /* 0x0000001018157819 */ /* 0x100fe40000001219 */
[----:B------:R-:W-:Y:S02]  /*1fe40*/  SHF.R.U32.HI R24, RZ, 0x10, R25 ;  /* 0x00000010ff187819 */ /* 0x000fe40000011619 */
[----:B------:R-:W-:Y:S02]  /*1fe50*/  PRMT R35, R35, 0x5410, R16 ;  /* 0x0000541023237816 */ /* 0x000fe40000000010 */
[----:B------:R-:W-:Y:S02]  /*1fe60*/  SHF.R.U64 R23, R26, 0x10, R27 ;  /* 0x000000101a177819 */ /* 0x000fe4000000121b */
[----:B------:R-:W-:-:S02]  /*1fe70*/  SHF.R.U64 R25, R18, 0x10, R19 ;  /* 0x0000001012197819 */ /* 0x000fc40000001213 */
[----:B------:R-:W-:Y:S02]  /*1fe80*/  SHF.R.U32.HI R26, RZ, 0x10, R27 ;  /* 0x00000010ff1a7819 */ /* 0x000fe4000001161b */
[----:B------:R-:W-:Y:S02]  /*1fe90*/  SHF.R.U32.HI R17, RZ, 0x10, R17 ;  /* 0x00000010ff117819 */ /* 0x000fe40000011611 */
[----:B------:R-:W-:Y:S02]  /*1fea0*/  PRMT R68, R68, 0x5410, R21 ;  /* 0x0000541044447816 */ /* 0x000fe40000000015 */
[----:B------:R-:W-:Y:S01]  /*1feb0*/  PRMT R47, R47, 0x5410, R24 ;  /* 0x000054102f2f7816 */ /* 0x000fe20000000018 */
[----:B------:R-:W-:Y:S01]  /*1fec0*/  IMAD.U32 R24, R35, 0x10000, RZ ;  /* 0x0001000023187824 */ /* 0x000fe200078e00ff */
[----:B------:R-:W-:Y:S02]  /*1fed0*/  PRMT R46, R46, 0x5410, R25 ;  /* 0x000054102e2e7816 */ /* 0x000fe40000000019 */
[----:B------:R-:W-:Y:S01]  /*1fee0*/  PRMT R69, R69, 0x5410, R26 ;  /* 0x0000541045457816 */ /* 0x000fe2000000001a */
[----:B------:R-:W-:Y:S01]  /*1fef0*/  IMAD.U32 R26, R68, 0x10000, RZ ;  /* 0x00010000441a7824 */ /* 0x000fe200078e00ff */
[----:B------:R-:W-:-:S02]  /*1ff00*/  PRMT R34, R34, 0x5410, R17 ;  /* 0x0000541022227816 */ /* 0x000fc40000000011 */
[----:B------:R-:W-:Y:S02]  /*1ff10*/  SHF.R.U32.HI R18, RZ, 0x10, R19 ;  /* 0x00000010ff127819 */ /* 0x000fe40000011613 */
[----:B------:R-:W-:Y:S02]  /*1ff20*/  PRMT R70, R70, 0x5410, R23 ;  /* 0x0000541046467816 */ /* 0x000fe40000000017 */
[----:B------:R-:W-:Y:S02]  /*1ff30*/  LOP3.LUT R35, R35, 0xffff0000, RZ, 0xc0, !PT ;  /* 0xffff000023237812 */ /* 0x000fe400078ec0ff */
        /* <DEDUP_REMOVED lines=10> */
[----:B---3--:R-:W-:Y:S01]  /*1ffe0*/  IMAD.U32 R21, R12, 0x10000, RZ ;  /* 0x000100000c157824 */ /* 0x008fe200078e00ff */
[C---:B------:R-:W-:Y:S01]  /*1fff0*/  LOP3.LUT R25, R14.reuse, 0xffff0000, RZ, 0xc0, !PT ;  /* 0xffff00000e197812 */ /* 0x040fe200078ec0ff */
[----:B------:R-:W-:Y:S01]  /*20000*/  IMAD.U32 R27, R14, 0x10000, RZ ;  /* 0x000100000e1b7824 */ /* 0x000fe200078e00ff */
[----:B------:R-:W-:Y:S01]  /*20010*/  LOP3.LUT R12, R12, 0xffff0000, RZ, 0xc0, !PT ;  /* 0xffff00000c0c7812 */ /* 0x000fe200078ec0ff */
[----:B------:R-:W-:Y:S01]  /*20020*/  FMUL.FTZ R14, R21, R24 ;  /* 0x00000018150e7220 */ /* 0x000fe20000410000 */
[----:B------:R-:W-:Y:S01]  /*20030*/  LOP3.LUT R30, R13, 0xffff0000, RZ, 0xc0, !PT ;  /* 0xffff00000d1e7812 */ /* 0x000fe200078ec0ff */
[----:B------:R-:W-:-:S02]  /*20040*/  FMUL.FTZ R21, R21, R26 ;  /* 0x0000001a15157220 */ /* 0x000fc40000410000 */
[----:B------:R-:W-:Y:S02]  /*20050*/  FFMA.FTZ R14, R17, R26, -R14 ;  /* 0x0000001a110e7223 */ /* 0x000fe4000001080e */
[----:B------:R-:W-:Y:S02]  /*20060*/  IMAD.U32 R11, R13, 0x10000, RZ ;  /* 0x000100000d0b7824 */ /* 0x000fe400078e00ff */
[C---:B------:R-:W-:Y:S01]  /*20070*/  IMAD.U32 R26, R34.reuse, 0x10000, RZ ;  /* 0x00010000221a7824 */ /* 0x040fe200078e00ff */
[----:B------:R-:W-:Y:S01]  /*20080*/  LOP3.LUT R34, R34, 0xffff0000, RZ, 0xc0, !PT ;  /* 0xffff000022227812 */ /* 0x000fe200078ec0ff */
[----:B------:R-:W-:Y:S02]  /*20090*/  FFMA.FTZ R21, R17, R24, R21 ;  /* 0x0000001811157223 */ /* 0x000fe40000010015 */
[----:B------:R-:W-:Y:S02]  /*200a0*/  IMAD.U32 R17, R47, 0x10000, RZ ;  /* 0x000100002f117824 */ /* 0x000fe400078e00ff */
[----:B------:R-:W-:-:S02]  /*200b0*/  FMUL.FTZ R24, R11, R26 ;  /* 0x0000001a0b187220 */ /* 0x000fc40000410000 */
[C---:B------:R-:W-:Y:S02]  /*200c0*/  FMUL.FTZ R31, R12.reuse, R35 ;  /* 0x000000230c1f7220 */ /* 0x040fe40000410000 */
[----:B------:R-:W-:Y:S02]  /*200d0*/  FMUL.FTZ R12, R12, R37 ;  /* 0x000000250c0c7220 */ /* 0x000fe40000410000 */
[-C--:B------:R-:W-:Y:S02]  /*200e0*/  FMUL.FTZ R11, R11, R17.reuse ;  /* 0x000000110b0b7220 */ /* 0x080fe40000410000 */
[----:B------:R-:W-:Y:S01]  /*200f0*/  FFMA.FTZ R24, R8, R17, -R24 ;  /* 0x0000001108187223 */ /* 0x000fe20000010818 */
[----:B------:R-:W-:Y:S01]  /*20100*/  LOP3.LUT R17, R47, 0xffff0000, RZ, 0xc0, !PT ;  /* 0xffff00002f117812 */ /* 0x000fe200078ec0ff */
[C---:B------:R-:W-:Y:S02]  /*20110*/  FFMA.FTZ R31, R16.reuse, R37, -R31 ;  /* 0x00000025101f7223 */ /* 0x040fe4000001081f */
[----:B------:R-:W-:-:S02]  /*20120*/  FFMA.FTZ R16, R16, R35, R12 ;  /* 0x0000002310107223 */ /* 0x000fc4000001000c */
[----:B------:R-:W-:Y:S02]  /*20130*/  FMUL.FTZ R12, R30, R34 ;  /* 0x000000221e0c7220 */ /* 0x000fe40000410000 */
[----:B------:R-:W-:Y:S02]  /*20140*/  FFMA.FTZ R11, R8, R26, R11 ;  /* 0x0000001a080b7223 */ /* 0x000fe4000001000b */
[C---:B------:R-:W-:Y:S01]  /*20150*/  IMAD.U32 R8, R46.reuse, 0x10000, RZ ;  /* 0x000100002e087824 */ /* 0x040fe200078e00ff */
[----:B------:R-:W-:Y:S01]  /*20160*/  LOP3.LUT R46, R46, 0xffff0000, RZ, 0xc0, !PT ;  /* 0xffff00002e2e7812 */ /* 0x000fe200078ec0ff */
[-C--:B------:R-:W-:Y:S02]  /*20170*/  FMUL.FTZ R36, R30, R17.reuse ;  /* 0x000000111e247220 */ /* 0x080fe40000410000 */
[C---:B------:R-:W-:Y:S01]  /*20180*/  IMAD.U32 R35, R70.reuse, 0x10000, RZ ;  /* 0x0001000046237824 */ /* 0x040fe200078e00ff */
[----:B------:R-:W-:Y:S01]  /*20190*/  LOP3.LUT R70, R70, 0xffff0000, RZ, 0xc0, !PT ;  /* 0xffff000046467812 */ /* 0x000fe200078ec0ff */
[----:B------:R-:W-:-:S02]  /*201a0*/  FFMA.FTZ R17, R19, R17, -R12 ;  /* 0x0000001113117223 */ /* 0x000fc4000001080c */
[C---:B------:R-:W-:Y:S01]  /*201b0*/  IMAD.U32 R13, R15.reuse, 0x10000, RZ ;  /* 0x000100000f0d7824 */ /* 0x040fe200078e00ff */
[----:B------:R-:W-:Y:S01]  /*201c0*/  LOP3.LUT R15, R15, 0xffff0000, RZ, 0xc0, !PT ;  /* 0xffff00000f0f7812 */ /* 0x000fe200078ec0ff */
[----:B------:R-:W-:Y:S02]  /*201d0*/  IMAD.U32 R12, R45, 0x10000, RZ ;  /* 0x000100002d0c7824 */ /* 0x000fe400078e00ff */
[C---:B------:R-:W-:Y:S02]  /*201e0*/  FMUL.FTZ R30, R27.reuse, R8 ;  /* 0x000000081b1e7220 */ /* 0x040fe40000410000 */
[----:B------:R-:W-:Y:S02]  /*201f0*/  FMUL.FTZ R27, R27, R35 ;  /* 0x000000231b1b7220 */ /* 0x000fe40000410000 */
[----:B------:R-:W-:Y:S02]  /*20200*/  FFMA.FTZ R34, R19, R34, R36 ;  /* 0x0000002213227223 */ /* 0x000fe40000010024 */
[----:B------:R-:W-:-:S02]  /*20210*/  IMAD.U32 R26, R69, 0x10000, RZ ;  /* 0x00010000451a7824 */ /* 0x000fc400078e00ff */
[----:B------:R-:W-:Y:S02]  /*20220*/  FMUL.FTZ R36, R13, R12 ;  /* 0x0000000c0d247220 */ /* 0x000fe40000410000 */
[C---:B------:R-:W-:Y:S01]  /*20230*/  FFMA.FTZ R27, R18.reuse, R8, R27 ;  /* 0x00000008121b7223 */ /* 0x040fe2000001001b */
[----:B------:R-:W-:Y:S01]  /*20240*/  LOP3.LUT R8, R45, 0xffff0000, RZ, 0xc0, !PT ;  /* 0xffff00002d087812 */ /* 0x000fe200078ec0ff */
[-C--:B------:R-:W-:Y:S02]  /*20250*/  FMUL.FTZ R13, R13, R26.reuse ;  /* 0x0000001a0d0d7220 */ /* 0x080fe40000410000 */
[----:B------:R-:W-:Y:S01]  /*20260*/  FFMA.FTZ R36, R9, R26, -R36 ;  /* 0x0000001a09247223 */ /* 0x000fe20000010824 */
[----:B------:R-:W-:Y:S01]  /*20270*/  LOP3.LUT R26, R69, 0xffff0000, RZ, 0xc0, !PT ;  /* 0xffff0000451a7812 */ /* 0x000fe200078ec0ff */
[----:B------:R-:W-:Y:S02]  /*20280*/  FFMA.FTZ R19, R18, R35, -R30 ;  /* 0x0000002312137223 */ /* 0x000fe4000001081e */
[----:B------:R-:W-:-:S02]  /*20290*/  FFMA.FTZ R18, R9, R12, R13 ;  /* 0x0000000c09127223 */ /* 0x000fc4000001000d */
[----:B------:R-:W-:Y:S02]  /*202a0*/  FMUL.FTZ R13, R25, R46 ;  /* 0x0000002e190d7220 */ /* 0x000fe40000410000 */
[----:B------:R-:W-:Y:S02]  /*202b0*/  FMUL.FTZ R12, R15, R8 ;  /* 0x000000080f0c7220 */ /* 0x000fe40000410000 */
[----:B------:R-:W-:Y:S02]  /*202c0*/  FMUL.FTZ R25, R25, R70 ;  /* 0x0000004619197220 */ /* 0x000fe40000410000 */
[----:B------:R-:W-:Y:S02]  /*202d0*/  FMUL.FTZ R9, R15, R26 ;  /* 0x0000001a0f097220 */ /* 0x000fe40000410000 */
[C---:B------:R-:W-:Y:S01]  /*202e0*/  FFMA.FTZ R70, R10.reuse, R70, -R13 ;  /* 0x000000460a467223 */ /* 0x040fe2000001080d */
[----:B------:R-:W-:Y:S01]  /*202f0*/  F2FP.BF16.PACK_AB R13, R17, R24 ;  /* 0x00000018110d723e */ /* 0x000fe200000010ff */
        /* <DEDUP_REMOVED lines=9> */
[----:B------:R1:W-:Y:S01]  /*20390*/  ST.E.128 [R28.64], R12 ;  /* 0x0000000c1c007985 */ /* 0x0003e2000c101d04 */
[----:B------:R-:W-:Y:S01]  /*203a0*/  F2FP.BF16.PACK_AB R11, R23, R18 ;  /* 0x00000012170b723e */ /* 0x000fe200000010ff */
[----:B------:R-:W-:-:S04]  /*203b0*/  IMAD.MOV.U32 R23, RZ, RZ, 0x0 ;  /* 0x00000000ff177424 */ /* 0x000fc800078e00ff */
[----:B------:R1:W-:Y:S01]  /*203c0*/  ST.E.128 [R118.64], R8 ;  /* 0x0000000876007985 */ /* 0x0003e2000c101d04 */
[----:B------:R-:W-:Y:S05]  /*203d0*/  RET.REL.NODEC R22 `(_ZN7cutlass13device_kernelIN5flash19enable_sm80_to_sm89INS1_16FlashAttnFwdSm80INS1_25CollectiveMainloopFwdSm80ILi8ELi2ELb0EN4cute5tupleIJNS5_1CILi128EEENS7_ILi64EEENS7_ILi192EEEEEELi192ENS_10bfloat16_tEfNS_4arch4Sm80ELb0ELb1ELb1ELb1ELb0ELb1ELb1ELb0EEENS1_21CollectiveEpilogueFwdINS6_IJS8_SA_S9_EEENS6_IJNS7_ILi1EEESI_SI_EEESC_SE_Li256ELb1ELb1ELb0ELb0EEENS1_19SingleTileSchedulerILb1ELb0ELb1ELi128EEEEEEEEEvNT_6ParamsE) ;  /* 0xfffdfc2016007950 */ /* 0x000fea0003c3ffff */
.L_x_1072:
[----:B------:R-:W-:Y:S01]  /*203e0*/  IMAD.MOV.U32 R18, RZ, RZ, R30 ;  /* 0x000000ffff127224 */ /* 0x000fe200078e001e */
[----:B------:R-:W-:Y:S01]  /*203f0*/  MOV R16, 0x1c1f ;  /* 0x00001c1f00107802 */ /* 0x000fe20000000f00 */
[----:B------:R-:W-:Y:S01]  /*20400*/  IMAD.MOV.U32 R15, RZ, RZ, RZ ;  /* 0x000000ffff0f7224 */ /* 0x000fe200078e00ff */
[----:B------:R-:W-:Y:S02]  /*20410*/  MOV R11, 0xffffffff ;  /* 0xffffffff000b7802 */ /* 0x000fe40000000f00 */
[----:B------:R-:W-:Y:S02]  /*20420*/  MOV R10, 0x20440 ;  /* 0x00020440000a7802 */ /* 0x000fe40000000f00 */
[----:B------:R-:W-:Y:S05]  /*20430*/  CALL.REL.NOINC `($__internal_3_$__cuda_sm70_shflsync_idx_p) ;  /* 0x0000072000007944 */ /* 0x000fea0003c00000 */
[----:B--2---:R-:W-:Y:S01]  /*20440*/  MOV R35, R24 ;  /* 0x0000001800237202 */ /* 0x004fe20000000f00 */
[----:B-1----:R-:W-:Y:S05]  /*20450*/  BRA `(.L_x_1120) ;  /* 0xffff876000007947 */ /* 0x002fea000383ffff */
.L_x_1073:
[----:B------:R-:W-:Y:S01]  /*20460*/  IMAD.MOV.U32 R18, RZ, RZ, R26 ;  /* 0x000000ffff127224 */ /* 0x000fe200078e001a */
[----:B------:R-:W-:Y:S01]  /*20470*/  MOV R16, 0x1c1f ;  /* 0x00001c1f00107802 */ /* 0x000fe20000000f00 */
[----:B------:R-:W-:Y:S01]  /*20480*/  IMAD.MOV.U32 R15, RZ, RZ, RZ ;  /* 0x000000ffff0f7224 */ /* 0x000fe200078e00ff */
[----:B------:R-:W-:-:S02]  /*20490*/  MOV R11, 0xffffffff ;  /* 0xffffffff000b7802 */ /* 0x000fc40000000f00 */
[----:B------:R-:W-:Y:S02]  /*204a0*/  MOV R10, 0x204c0 ;  /* 0x000204c0000a7802 */ /* 0x000fe40000000f00 */
[----:B-12---:R-:W-:Y:S05]  /*204b0*/  CALL.REL.NOINC `($__internal_3_$__cuda_sm70_shflsync_idx_p) ;  /* 0x000006a000007944 */ /* 0x006fea0003c00000 */
[----:B-1----:R-:W-:Y:S01]  /*204c0*/  IMAD.MOV.U32 R18, RZ, RZ, R9 ;  /* 0x000000ffff127224 */ /* 0x002fe200078e0009 */
[----:B------:R-:W-:Y:S01]  /*204d0*/  MOV R15, RZ ;  /* 0x000000ff000f7202 */ /* 0x000fe20000000f00 */
[----:B------:R-:W-:Y:S01]  /*204e0*/  IMAD.MOV.U32 R16, RZ, RZ, 0x1c1f ;  /* 0x00001c1fff107424 */ /* 0x000fe200078e00ff */
[----:B------:R-:W-:Y:S01]  /*204f0*/  MOV R11, 0xffffffff ;  /* 0xffffffff000b7802 */ /* 0x000fe20000000f00 */
[----:B--2---:R-:W-:Y:S01]  /*20500*/  IMAD.MOV.U32 R34, RZ, RZ, R24 ;  /* 0x000000ffff227224 */ /* 0x004fe200078e0018 */
[----:B------:R-:W-:Y:S02]  /*20510*/  MOV R10, 0x20530 ;  /* 0x00020530000a7802 */ /* 0x000fe40000000f00 */
[----:B------:R-:W-:Y:S05]  /*20520*/  CALL.REL.NOINC `($__internal_3_$__cuda_sm70_shflsync_idx_p) ;  /* 0x0000063000007944 */ /* 0x000fea0003c00000 */
[----:B--2---:R-:W-:Y:S01]  /*20530*/  IMAD.MOV.U32 R13, RZ, RZ, R24 ;  /* 0x000000ffff0d7224 */ /* 0x004fe200078e0018 */
[----:B-1----:R-:W-:Y:S01]  /*20540*/  MOV R18, R25 ;  /* 0x0000001900127202 */ /* 0x002fe20000000f00 */
[----:B------:R-:W-:Y:S01]  /*20550*/  IMAD.MOV.U32 R15, RZ, RZ, RZ ;  /* 0x000000ffff0f7224 */ /* 0x000fe200078e00ff */
[----:B------:R-:W-:Y:S01]  /*20560*/  MOV R16, 0x1c1f ;  /* 0x00001c1f00107802 */ /* 0x000fe20000000f00 */
[----:B------:R-:W-:Y:S01]  /*20570*/  IMAD.MOV.U32 R11, RZ, RZ, -0x1 ;  /* 0xffffffffff0b7424 */ /* 0x000fe200078e00ff */
[----:B------:R-:W-:-:S02]  /*20580*/  MOV R10, 0x205a0 ;  /* 0x000205a0000a7802 */ /* 0x000fc40000000f00 */
[----:B------:R-:W-:Y:S05]  /*20590*/  CALL.REL.NOINC `($__internal_3_$__cuda_sm70_shflsync_idx_p) ;  /* 0x000005c000007944 */ /* 0x000fea0003c00000 */
[----:B-12---:R-:W-:Y:S05]  /*205a0*/  BRA `(.L_x_1121) ;  /* 0xffff865000007947 */ /* 0x006fea000383ffff */
.L_x_1076:
[----:B------:R-:W-:Y:S01]  /*205b0*/  IMAD.MOV.U32 R18, RZ, RZ, R30 ;  /* 0x000000ffff127224 */ /* 0x000fe200078e001e */
[----:B------:R-:W-:Y:S01]  /*205c0*/  MOV R16, 0x1c1f ;  /* 0x00001c1f00107802 */ /* 0x000fe20000000f00 */
[----:B------:R-:W-:Y:S01]  /*205d0*/  IMAD.MOV.U32 R15, RZ, RZ, 0x1 ;  /* 0x00000001ff0f7424 */ /* 0x000fe200078e00ff */
[----:B------:R-:W-:-:S02]  /*205e0*/  MOV R11, 0xffffffff ;  /* 0xffffffff000b7802 */ /* 0x000fc40000000f00 */
[----:B------:R-:W-:Y:S02]  /*205f0*/  MOV R10, 0x20610 ;  /* 0x00020610000a7802 */ /* 0x000fe40000000f00 */
[----:B----4-:R-:W-:Y:S05]  /*20600*/  CALL.REL.NOINC `($__internal_3_$__cuda_sm70_shflsync_idx_p) ;  /* 0x0000055000007944 */ /* 0x010fea0003c00000 */
[----:B--2---:R-:W-:Y:S01]  /*20610*/  IMAD.MOV.U32 R27, RZ, RZ, R24 ;  /* 0x000000ffff1b7224 */ /* 0x004fe200078e0018 */
[----:B-1----:R-:W-:Y:S01]  /*20620*/  MOV R18, R26 ;  /* 0x0000001a00127202 */ /* 0x002fe20000000f00 */
[----:B------:R-:W-:Y:S01]  /*20630*/  IMAD.MOV.U32 R15, RZ, RZ, 0x1 ;  /* 0x00000001ff0f7424 */ /* 0x000fe200078e00ff */
[----:B------:R-:W-:Y:S01]  /*20640*/  MOV R16, 0x1c1f ;  /* 0x00001c1f00107802 */ /* 0x000fe20000000f00 */
[----:B------:R-:W-:Y:S01]  /*20650*/  IMAD.MOV.U32 R11, RZ, RZ, -0x1 ;  /* 0xffffffffff0b7424 */ /* 0x000fe200078e00ff */
[----:B------:R-:W-:Y:S02]  /*20660*/  MOV R10, 0x20680 ;  /* 0x00020680000a7802 */ /* 0x000fe40000000f00 */
[----:B------:R-:W-:Y:S05]  /*20670*/  CALL.REL.NOINC `($__internal_3_$__cuda_sm70_shflsync_idx_p) ;  /* 0x000004e000007944 */ /* 0x000fea0003c00000 */
[----:B-1----:R-:W-:Y:S01]  /*20680*/  IMAD.MOV.U32 R18, RZ, RZ, R9 ;  /* 0x000000ffff127224 */ /* 0x002fe200078e0009 */
[----:B------:R-:W-:Y:S01]  /*20690*/  MOV R15, 0x1 ;  /* 0x00000001000f7802 */ /* 0x000fe20000000f00 */
[----:B------:R-:W-:Y:S01]  /*206a0*/  IMAD.MOV.U32 R16, RZ, RZ, 0x1c1f ;  /* 0x00001c1fff107424 */ /* 0x000fe200078e00ff */
[----:B------:R-:W-:Y:S01]  /*206b0*/  MOV R11, 0xffffffff ;  /* 0xffffffff000b7802 */ /* 0x000fe20000000f00 */
[----:B--2---:R-:W-:Y:S01]  /*206c0*/  IMAD.MOV.U32 R26, RZ, RZ, R24 ;  /* 0x000000ffff1a7224 */ /* 0x004fe200078e0018 */
[----:B------:R-:W-:-:S02]  /*206d0*/  MOV R10, 0x206f0 ;  /* 0x000206f0000a7802 */ /* 0x000fc40000000f00 */
[----:B------:R-:W-:Y:S05]  /*206e0*/  CALL.REL.NOINC `($__internal_3_$__cuda_sm70_shflsync_idx_p) ;  /* 0x0000047000007944 */ /* 0x000fea0003c00000 */
        /* <DEDUP_REMOVED lines=8> */
.L_x_1103:
[----:B------:R-:W-:Y:S01]  /*20770*/  IMAD.MOV.U32 R18, RZ, RZ, R19 ;  /* 0x000000ffff127224 */ /* 0x000fe200078e0013 */
[----:B------:R-:W-:Y:S01]  /*20780*/  MOV R16, 0x1c1f ;  /* 0x00001c1f00107802 */ /* 0x000fe20000000f00 */
[----:B------:R-:W-:Y:S01]  /*20790*/  IMAD.MOV.U32 R15, RZ, RZ, RZ ;  /* 0x000000ffff0f7224 */ /* 0x000fe200078e00ff */
[----:B------:R-:W-:-:S02]  /*207a0*/  MOV R11, 0xffffffff ;  /* 0xffffffff000b7802 */ /* 0x000fc40000000f00 */
[----:B------:R-:W-:Y:S02]  /*207b0*/  MOV R10, 0x207d0 ;  /* 0x000207d0000a7802 */ /* 0x000fe40000000f00 */
[----:B------:R-:W-:Y:S05]  /*207c0*/  CALL.REL.NOINC `($__internal_3_$__cuda_sm70_shflsync_idx_p) ;  /* 0x0000039000007944 */ /* 0x000fea0003c00000 */
[----:B--2---:R-:W-:Y:S01]  /*207d0*/  MOV R35, R24 ;  /* 0x0000001800237202 */ /* 0x004fe20000000f00 */
[----:B-1----:R-:W-:Y:S05]  /*207e0*/  BRA `(.L_x_1123) ;  /* 0xffffc02000007947 */ /* 0x002fea000383ffff */
.L_x_1104:
[----:B------:R-:W-:Y:S01]  /*207f0*/  IMAD.MOV.U32 R18, RZ, RZ, R25 ;  /* 0x000000ffff127224 */ /* 0x000fe200078e0019 */
[----:B------:R-:W-:Y:S01]  /*20800*/  MOV R16, 0x1c1f ;  /* 0x00001c1f00107802 */ /* 0x000fe20000000f00 */
[----:B------:R-:W-:Y:S01]  /*20810*/  IMAD.MOV.U32 R15, RZ, RZ, RZ ;  /* 0x000000ffff0f7224 */ /* 0x000fe200078e00ff */
[----:B------:R-:W-:Y:S02]  /*20820*/  MOV R11, 0xffffffff ;  /* 0xffffffff000b7802 */ /* 0x000fe40000000f00 */
[----:B------:R-:W-:Y:S02]  /*20830*/  MOV R10, 0x20850 ;  /* 0x00020850000a7802 */ /* 0x000fe40000000f00 */
[----:B-12---:R-:W-:Y:S05]  /*20840*/  CALL.REL.NOINC `($__internal_3_$__cuda_sm70_shflsync_idx_p) ;  /* 0x0000031000007944 */ /* 0x006fea0003c00000 */
[----:B-1----:R-:W-:Y:S01]  /*20850*/  IMAD.MOV.U32 R18, RZ, RZ, R13 ;  /* 0x000000ffff127224 */ /* 0x002fe200078e000d */
[----:B------:R-:W-:Y:S01]  /*20860*/  MOV R15, RZ ;  /* 0x000000ff000f7202 */ /* 0x000fe20000000f00 */
[----:B------:R-:W-:Y:S01]  /*20870*/  IMAD.MOV.U32 R16, RZ, RZ, 0x1c1f ;  /* 0x00001c1fff107424 */ /* 0x000fe200078e00ff */
[----:B------:R-:W-:Y:S01]  /*20880*/  MOV R11, 0xffffffff ;  /* 0xffffffff000b7802 */ /* 0x000fe20000000f00 */
[----:B--2---:R-:W-:Y:S01]  /*20890*/  IMAD.MOV.U32 R34, RZ, RZ, R24 ;  /* 0x000000ffff227224 */ /* 0x004fe200078e0018 */
[----:B------:R-:W-:-:S02]  /*208a0*/  MOV R10, 0x208c0 ;  /* 0x000208c0000a7802 */ /* 0x000fc40000000f00 */
        /* <DEDUP_REMOVED lines=9> */
.L_x_1107:
[----:B------:R-:W-:Y:S01]  /*20940*/  IMAD.MOV.U32 R18, RZ, RZ, R19 ;  /* 0x000000ffff127224 */ /* 0x000fe200078e0013 */
[----:B------:R-:W-:Y:S01]  /*20950*/  MOV R16, 0x1c1f ;  /* 0x00001c1f00107802 */ /* 0x000fe20000000f00 */
[----:B------:R-:W-:Y:S01]  /*20960*/  IMAD.MOV.U32 R15, RZ, RZ, 0x1 ;  /* 0x00000001ff0f7424 */ /* 0x000fe200078e00ff */
[----:B------:R-:W-:-:S02]  /*20970*/  MOV R11, 0xffffffff ;  /* 0xffffffff000b7802 */ /* 0x000fc40000000f00 */
[----:B------:R-:W-:Y:S02]  /*20980*/  MOV R10, 0x209a0 ;  /* 0x000209a0000a7802 */ /* 0x000fe40000000f00 */
[----:B-1234-:R-:W-:Y:S05]  /*20990*/  CALL.REL.NOINC `($__internal_3_$__cuda_sm70_shflsync_idx_p) ;  /* 0x000001c000007944 */ /* 0x01efea0003c00000 */
        /* <DEDUP_REMOVED lines=10> */
[----:B--2---:R-:W-:Y:S01]  /*20a40*/  MOV R34, R24 ;  /* 0x0000001800227202 */ /* 0x004fe20000000f00 */
[----:B------:R-:W-:Y:S01]  /*20a50*/  IMAD.MOV.U32 R11, RZ, RZ, -0x1 ;  /* 0xffffffffff0b7424 */ /* 0x000fe200078e00ff */
[----:B------:R-:W-:-:S02]  /*20a60*/  MOV R35, R19 ;  /* 0x0000001300237202 */ /* 0x000fc40000000f00 */
[----:B------:R-:W-:Y:S02]  /*20a70*/  MOV R10, 0x20a90 ;  /* 0x00020a90000a7802 */ /* 0x000fe40000000f00 */
[----:B------:R-:W-:Y:S05]  /*20a80*/  CALL.REL.NOINC `($__internal_3_$__cuda_sm70_shflsync_idx_p) ;  /* 0x000000d000007944 */ /* 0x000fea0003c00000 */
        /* <DEDUP_REMOVED lines=9> */
        .weak           $__internal_2_$__cuda_sm70_shflsync_bfly_p
        .type           $__internal_2_$__cuda_sm70_shflsync_bfly_p,@function
        .size           $__internal_2_$__cuda_sm70_shflsync_bfly_p,($__internal_3_$__cuda_sm70_shflsync_idx_p - $__internal_2_$__cuda_sm70_shflsync_bfly_p)
$__internal_2_$__cuda_sm70_shflsync_bfly_p:
[----:B------:R-:W-:Y:S01]  /*20b20*/  MOV R7, 0x0 ;  /* 0x0000000000077802 */ /* 0x000fe20000000f00 */
[----:B------:R-:W-:Y:S04]  /*20b30*/  WARPSYNC R3 ;  /* 0x0000000300007348 */ /* 0x000fe80003800000 */
[----:B------:R1:W2:Y:S01]  /*20b40*/  SHFL.BFLY PT, R5, R8, R5, R4 ;  /* 0x0c00000508057389 */ /* 0x0002a200000e0004 */
[----:B------:R-:W-:Y:S05]  /*20b50*/  RET.REL.NODEC R6 `(_ZN7cutlass13device_kernelIN5flash19enable_sm80_to_sm89INS1_16FlashAttnFwdSm80INS1_25CollectiveMainloopFwdSm80ILi8ELi2ELb0EN4cute5tupleIJNS5_1CILi128EEENS7_ILi64EEENS7_ILi192EEEEEELi192ENS_10bfloat16_tEfNS_4arch4Sm80ELb0ELb1ELb1ELb1ELb0ELb1ELb1ELb0EEENS1_21CollectiveEpilogueFwdINS6_IJS8_SA_S9_EEENS6_IJNS7_ILi1EEESI_SI_EEESC_SE_Li256ELb1ELb1ELb0ELb0EEENS1_19SingleTileSchedulerILb1ELb0ELb1ELi128EEEEEEEEEvNT_6ParamsE) ;  /* 0xfffdf4a006007950 */ /* 0x000fea0003c3ffff */
        .weak           $__internal_3_$__cuda_sm70_shflsync_idx_p
        .type           $__internal_3_$__cuda_sm70_shflsync_idx_p,@function
        .size           $__internal_3_$__cuda_sm70_shflsync_idx_p,(.L_x_1347 - $__internal_3_$__cuda_sm70_shflsync_idx_p)
$__internal_3_$__cuda_sm70_shflsync_idx_p:
[----:B------:R-:W-:Y:S01]  /*20b60*/  MOV R28, R10 ;  /* 0x0000000a001c7202 */ /* 0x000fe20000000f00 */
[----:B------:R-:W-:Y:S04]  /*20b70*/  WARPSYNC R11 ;  /* 0x0000000b00007348 */ /* 0x000fe80003800000 */
[----:B------:R-:W-:Y:S01]  /*20b80*/  MOV R29, 0x0 ;  /* 0x00000000001d7802 */ /* 0x000fe20000000f00 */
[----:B------:R1:W2:Y:S03]  /*20b90*/  SHFL.IDX PT, R24, R18, R15, R16 ;  /* 0x0000000f12187389 */ /* 0x0002a600000e0010 */
[----:B------:R-:W-:Y:S05]  /*20ba0*/  RET.REL.NODEC R28 `(_ZN7cutlass13device_kernelIN5flash19enable_sm80_to_sm89INS1_16FlashAttnFwdSm80INS1_25CollectiveMainloopFwdSm80ILi8ELi2ELb0EN4cute5tupleIJNS5_1CILi128EEENS7_ILi64EEENS7_ILi192EEEEEELi192ENS_10bfloat16_tEfNS_4arch4Sm80ELb0ELb1ELb1ELb1ELb0ELb1ELb1ELb0EEENS1_21CollectiveEpilogueFwdINS6_IJS8_SA_S9_EEENS6_IJNS7_ILi1EEESI_SI_EEESC_SE_Li256ELb1ELb1ELb0ELb0EEENS1_19SingleTileSchedulerILb1ELb0ELb1ELi128EEEEEEEEEvNT_6ParamsE) ;  /* 0xfffdf4501c007950 */ /* 0x000fea0003c3ffff */
.L_x_1126:
        /* <DEDUP_REMOVED lines=13> */
.L_x_1347:


//--------------------- .text._ZN7cutlass13device_kernelIN5flash19enable_sm80_to_sm89INS1_16FlashAttnFwdSm80INS1_25CollectiveMainloopFwdSm80ILi8ELi2ELb1EN4cute5tupleIJNS5_1CILi128EEENS7_ILi96EEENS7_ILi192EEEEEELi192ENS_10bfloat16_tEfNS_4arch4Sm80ELb1ELb0ELb1ELb0ELb0ELb0ELb1ELb0EEENS1_21CollectiveEpilogueFwdINS6_IJS8_SA_S9_EEENS6_IJNS7_ILi1EEESI_SI_EEESC_SE_Li256ELb0ELb1ELb0ELb0EEENS1_30DynamicPersistentTileSchedulerILi256ELi256ELb0ELb1ELb0EEEEEEEEEvNT_6ParamsE --------------------------
	.section	.text._ZN7cutlass13device_kernelIN5flash19enable_sm80_to_sm89INS1_16FlashAttnFwdSm80INS1_25CollectiveMainloopFwdSm80ILi8ELi2ELb1EN4cute5tupleIJNS5_1CILi128EEENS7_ILi96EEENS7_ILi192EEEEEELi192ENS_10bfloat16_tEfNS_4arch4Sm80ELb1ELb0ELb1ELb0ELb0ELb0ELb1ELb0EEENS1_21CollectiveEpilogueFwdINS6_IJS8_SA_S9_EEENS6_IJNS7_ILi1EEESI_SI_EEESC_SE_Li256ELb0ELb1ELb0ELb0EEENS1_30DynamicPersistentTileSchedulerILi256ELi256ELb0ELb1ELb0EEEEEEEEEvNT_6ParamsE,"ax",@progbits
	.sectioninfo	@"SHI_REGISTERS=255"
	.align	128
.text._ZN7cutlass13device_kernelIN5flash19enable_sm80_to_sm89INS1_16FlashAttnFwdSm80INS1_25CollectiveMainloopFwdSm80ILi8ELi2ELb1EN4cute5tupleIJNS5_1CILi128EEENS7_ILi96EEENS7_ILi192EEEEEELi192ENS_10bfloat16_tEfNS_4arch4Sm80ELb1ELb0ELb1ELb0ELb0ELb0ELb1ELb0EEENS1_21CollectiveEpilogueFwdINS6_IJS8_SA_S9_EEENS6_IJNS7_ILi1EEESI_SI_EEESC_SE_Li256ELb0ELb1ELb0ELb0EEENS1_30DynamicPersistentTileSchedulerILi256ELi256ELb0ELb1ELb0EEEEEEEEEvNT_6ParamsE:
        .type           _ZN7cutlass13device_kernelIN5flash19enable_sm80_to_sm89INS1_16FlashAttnFwdSm80INS1_25CollectiveMainloopFwdSm80ILi8ELi2ELb1EN4cute5tupleIJNS5_1CILi128EEENS7_ILi96EEENS7_ILi192EEEEEELi192ENS_10bfloat16_tEfNS_4arch4Sm80ELb1ELb0ELb1ELb0ELb0ELb0ELb1ELb0EEENS1_21CollectiveEpilogueFwdINS6_IJS8_SA_S9_EEENS6_IJNS7_ILi1EEESI_SI_EEESC_SE_Li256ELb0ELb1ELb0ELb0EEENS1_30DynamicPersistentTileSchedulerILi256ELi256ELb0ELb1ELb0EEEEEEEEEvNT_6ParamsE,@function
        .size           _ZN7cutlass13device_kernelIN5flash19enable_sm80_to_sm89INS1_16FlashAttnFwdSm80INS1_25CollectiveMainloopFwdSm80ILi8ELi2ELb1EN4cute5tupleIJNS5_1CILi128EEENS7_ILi96EEENS7_ILi192EEEEEELi192ENS_10bfloat16_tEfNS_4arch4Sm80ELb1ELb0ELb1ELb0ELb0ELb0ELb1ELb0EEENS1_21CollectiveEpilogueFwdINS6_IJS8_SA_S9_EEENS6_IJNS7_ILi1EEESI_SI_EEESC_SE_Li256ELb0ELb1ELb0ELb0EEENS1_30DynamicPersistentTileSchedulerILi256ELi256ELb0ELb1ELb0EEEEEEEEEvNT_6ParamsE,(.L_x_1351 - _ZN7cutlass13device_kernelIN5flash19enable_sm80_to_sm89INS1_16FlashAttnFwdSm80INS1_25CollectiveMainloopFwdSm80ILi8ELi2ELb1EN4cute5tupleIJNS5_1CILi128EEENS7_ILi96EEENS7_ILi192EEEEEELi192ENS_10bfloat16_tEfNS_4arch4Sm80ELb1ELb0ELb1ELb0ELb0ELb0ELb1ELb0EEENS1_21CollectiveEpilogueFwdINS6_IJS8_SA_S9_EEENS6_IJNS7_ILi1EEESI_SI_EEESC_SE_Li256ELb0ELb1ELb0ELb0EEENS1_30DynamicPersistentTileSchedulerILi256ELi256ELb0ELb1ELb0EEEEEEEEEvNT_6ParamsE)
        .other          _ZN7cutlass13device_kernelIN5flash19enable_sm80_to_sm89INS1_16FlashAttnFwdSm80INS1_25CollectiveMainloopFwdSm80ILi8ELi2ELb1EN4cute5tupleIJNS5_1CILi128EEENS7_ILi96EEENS7_ILi192EEEEEELi192ENS_10bfloat16_tEfNS_4arch4Sm80ELb1ELb0ELb1ELb0ELb0ELb0ELb1ELb0EEENS1_21CollectiveEpilogueFwdINS6_IJS8_SA_S9_EEENS6_IJNS7_ILi1EEESI_SI_EEESC_SE_Li256ELb0ELb1ELb0ELb0EEENS1_30DynamicPersistentTileSchedulerILi256ELi256ELb0ELb1ELb0EEEEEEEEEvNT_6ParamsE,@"STO_CUDA_ENTRY STV_DEFAULT"
_ZN7cutlass13device_kernelIN5flash19enable_sm80_to_sm89INS1_16FlashAttnFwdSm80INS1_25CollectiveMainloopFwdSm80ILi8ELi2ELb1EN4cute5tupleIJNS5_1CILi128EEENS7_ILi96EEENS7_ILi192EEEEEELi192ENS_10bfloat16_tEfNS_4arch4Sm80ELb1ELb0ELb1ELb0ELb0ELb0ELb1ELb0EEENS1_21CollectiveEpilogueFwdINS6_IJS8_SA_S9_EEENS6_IJNS7_ILi1EEESI_SI_EEESC_SE_Li256ELb0ELb1ELb0ELb0EEENS1_30DynamicPersistentTileSchedulerILi256ELi256ELb0ELb1ELb0EEEEEEEEEvNT_6ParamsE:
        /* <DEDUP_REMOVED lines=12> */
[----:B------:R-:W-:Y:S01]  /*00c0*/  IMAD.MOV.U32 R207, RZ, RZ, 0x20 ;  /* 0x00000020ffcf7424 */ /* 0x000fe200078e00ff */
[----:B------:R-:W-:Y:S02]  /*00d0*/  ULDC.64 UR6, c[0x0][0x118] ;  /* 0x0000460000067ab9 */ /* 0x000fe40000000a00 */
[CC--:B------:R-:W-:Y:S02]  /*00e0*/  LEA.HI R4, R9.reuse, R17.reuse, RZ, 0x4 ;  /* 0x0000001109047211 */ /* 0x0c0fe400078f20ff */
[----:B------:R-:W-:Y:S02]  /*00f0*/  LEA.HI R11, R9, R17, RZ, 0x2 ;  /* 0x00000011090b7211 */ /* 0x000fe400078f10ff */
[----:B------:R-:W-:Y:S02]  /*0100*/  SHF.R.S32.HI R3, RZ, 0x4, R4 ;  /* 0x00000004ff037819 */ /* 0x000fe40000011404 */
[----:B------:R-:W-:-:S02]  /*0110*/  SHF.R.S32.HI R5, RZ, 0x2, R11 ;  /* 0x00000002ff057819 */ /* 0x000fc4000001140b */
[----:B------:R-:W-:Y:S02]  /*0120*/  SHF.R.S32.HI R0, RZ, 0x1f, R11 ;  /* 0x0000001fff007819 */ /* 0x000fe4000001140b */
[----:B------:R-:W-:Y:S02]  /*0130*/  LEA.HI R2, R4, R3, RZ, 0x1 ;  /* 0x0000000304027211 */ /* 0x000fe400078f08ff */
[----:B------:R-:W-:Y:S02]  /*0140*/  LEA.HI R0, R0, R5, RZ, 0x3 ;  /* 0x0000000500007211 */ /* 0x000fe400078f18ff */
[----:B------:R-:W-:Y:S02]  /*0150*/  LOP3.LUT R2, R2, 0xfffffffe, RZ, 0xc0, !PT ;  /* 0xfffffffe02027812 */ /* 0x000fe400078ec0ff */
[----:B------:R-:W-:Y:S02]  /*0160*/  LOP3.LUT R0, R0, 0xfffffff8, RZ, 0xc0, !PT ;  /* 0xfffffff800007812 */ /* 0x000fe400078ec0ff */
[-C--:B------:R-:W-:Y:S01]  /*0170*/  LEA.HI R8, R9, R17.reuse, RZ, 0x3 ;  /* 0x0000001109087211 */ /* 0x080fe200078f18ff */
[----:B------:R-:W-:Y:S01]  /*0180*/  IMAD.IADD R14, R3, 0x1, -R2 ;  /* 0x00000001030e7824 */ /* 0x000fe200078e0a02 */
[----:B------:R-:W-:Y:S01]  /*0190*/  LEA.HI R2, R9, R17, RZ, 0x6 ;  /* 0x0000001109027211 */ /* 0x000fe200078f30ff */
[----:B------:R-:W-:Y:S01]  /*01a0*/  IMAD.IADD R10, R5, 0x1, -R0 ;  /* 0x00000001050a7824 */ /* 0x000fe200078e0a00 */
[----:B------:R-:W-:-:S02]  /*01b0*/  LOP3.LUT R3, R8, 0xfffffff8, RZ, 0xc0, !PT ;  /* 0xfffffff808037812 */ /* 0x000fc400078ec0ff */
[----:B------:R-:W-:Y:S01]  /*01c0*/  LOP3.LUT R0, R4, 0xfffffff0, RZ, 0xc0, !PT ;  /* 0xfffffff004007812 */ /* 0x000fe200078ec0ff */
[----:B------:R-:W-:Y:S01]  /*01d0*/  IMAD.SHL.U32 R2, R2, 0x8, RZ ;  /* 0x0000000802027824 */ /* 0x000fe200078e00ff */
[----:B------:R-:W-:Y:S01]  /*01e0*/  SHF.R.S32.HI R7, RZ, 0x3, R8 ;  /* 0x00000003ff077819 */ /* 0x000fe20000011408 */
[----:B------:R-:W-:Y:S01]  /*01f0*/  IMAD.IADD R6, R17, 0x1, -R3 ;  /* 0x0000000111067824 */ /* 0x000fe200078e0a03 */
[----:B------:R-:W-:Y:S01]  /*0200*/  LEA.HI R9, R9, R17, RZ, 0x5 ;  /* 0x0000001109097211 */ /* 0x000fe200078f28ff */
[----:B------:R-:W-:Y:S02]  /*0210*/  IMAD.IADD R3, R17, 0x1, -R0 ;  /* 0x0000000111037824 */ /* 0x000fe400078e0a00 */
[----:B------:R-:W-:Y:S01]  /*0220*/  IMAD.SHL.U32 R0, R7, 0x40, RZ ;  /* 0x0000004007007824 */ /* 0x000fe200078e00ff */
[----:B------:R-:W-:Y:S01]  /*0230*/  LOP3.LUT R7, R2, 0x7ffffe00, RZ, 0xc0, !PT ;  /* 0x7ffffe0002077812 */ /* 0x000fe200078ec0ff */
[C---:B------:R-:W-:Y:S01]  /*0240*/  IMAD.SHL.U32 R4, R6.reuse, 0x40, RZ ;  /* 0x0000004006047824 */ /* 0x040fe200078e00ff */
[----:B------:R-:W-:Y:S01]  /*0250*/  SHF.R.S32.HI R5, RZ, 0x1f, R3 ;  /* 0x0000001fff057819 */ /* 0x000fe20000011403 */
[----:B------:R-:W-:Y:S01]  /*0260*/  IMAD.SHL.U32 R20, R6, 0x8, RZ ;  /* 0x0000000806147824 */ /* 0x000fe200078e00ff */
[----:B------:R-:W-:-:S02]  /*0270*/  LOP3.LUT R2, R0, 0x1c0, RZ, 0xc0, !PT ;  /* 0x000001c000027812 */ /* 0x000fc400078ec0ff */
[----:B------:R-:W-:Y:S02]  /*0280*/  LOP3.LUT R0, R4, 0x1c0, RZ, 0xc0, !PT ;  /* 0x000001c004007812 */ /* 0x000fe400078ec0ff */
[----:B------:R-:W-:Y:S02]  /*0290*/  LEA.HI R12, R5, R3, RZ, 0x3 ;  /* 0x00000003050c7211 */ /* 0x000fe400078f18ff */
[----:B------:R-:W-:Y:S02]  /*02a0*/  LOP3.LUT R4, R0, 0x8, R8, 0xf8, !PT ;  /* 0x0000000800047812 */ /* 0x000fe400078ef808 */
[----:B------:R-:W-:Y:S02]  /*02b0*/  SHF.R.U32.HI R6, RZ, 0x3, R2 ;  /* 0x00000003ff067819 */ /* 0x000fe40000011602 */
[----:B------:R-:W-:Y:S02]  /*02c0*/  LOP3.LUT R5, R2, 0x38, R20, 0xf8, !PT ;  /* 0x0000003802057812 */ /* 0x000fe400078ef814 */
[----:B------:R-:W-:-:S02]  /*02d0*/  SHF.R.U32.HI R0, RZ, 0x3, R0 ;  /* 0x00000003ff007819 */ /* 0x000fc40000011600 */
[----:B------:R-:W-:Y:S02]  /*02e0*/  LOP3.LUT R2, R12, 0xfffffff8, RZ, 0xc0, !PT ;  /* 0xfffffff80c027812 */ /* 0x000fe400078ec0ff */
[----:B------:R-:W-:Y:S02]  /*02f0*/  LOP3.LUT R13, R4, R0, RZ, 0x3c, !PT ;  /* 0x00000000040d7212 */ /* 0x000fe400078e3cff */
[----:B------:R-:W-:Y:S01]  /*0300*/  LOP3.LUT R0, R9, 0xffffffe0, RZ, 0xc0, !PT ;  /* 0xffffffe009007812 */ /* 0x000fe200078ec0ff */
[----:B------:R-:W-:Y:S01]  /*0310*/  IMAD.IADD R8, R3, 0x1, -R2 ;  /* 0x0000000103087824 */ /* 0x000fe200078e0a02 */
[--C-:B------:R-:W-:Y:S02]  /*0320*/  SHF.R.S32.HI R212, RZ, 0x5, R9.reuse ;  /* 0x00000005ffd47819 */ /* 0x100fe40000011409 */
[----:B------:R-:W-:Y:S01]  /*0330*/  SHF.R.S32.HI R2, RZ, 0x1f, R9 ;  /* 0x0000001fff027819 */ /* 0x000fe20000011409 */
[----:B------:R-:W-:Y:S01]  /*0340*/  IMAD.IADD R18, R17, 0x1, -R0 ;  /* 0x0000000111127824 */ /* 0x000fe200078e0a00 */
[----:B------:R-:W-:-:S02]  /*0350*/  LOP3.LUT R3, R10, 0x1, RZ, 0xc0, !PT ;  /* 0x000000010a037812 */ /* 0x000fc400078ec0ff */
[----:B------:R-:W-:Y:S02]  /*0360*/  LEA.HI R0, R2, R212, RZ, 0x3 ;  /* 0x000000d402007211 */ /* 0x000fe400078f18ff */
[----:B------:R-:W-:Y:S02]  /*0370*/  LOP3.LUT R4, R11, 0xfffffffc, RZ, 0xc0, !PT ;  /* 0xfffffffc0b047812 */ /* 0x000fe400078ec0ff */
[----:B------:R-:W-:Y:S01]  /*0380*/  LOP3.LUT R2, R0, 0xffffff8, RZ, 0xc0, !PT ;  /* 0x0ffffff800027812 */ /* 0x000fe200078ec0ff */
[----:B------:R-:W-:Y:S01]  /*0390*/  IMAD.SHL.U32 R0, R8, 0x40, RZ ;  /* 0x0000004008007824 */ /* 0x000fe200078e00ff */
[----:B------:R-:W-:Y:S01]  /*03a0*/  ISETP.NE.U32.AND P3, PT, R3, 0x1, PT ;  /* 0x000000010300780c */ /* 0x000fe20003f65070 */
[----:B------:R-:W-:Y:S01]  /*03b0*/  IMAD.IADD R3, R17, 0x1, -R4 ;  /* 0x0000000111037824 */ /* 0x000fe200078e0a04 */
[----:B------:R-:W-:Y:S01]  /*03c0*/  SHF.R.S32.HI R11, RZ, 0x1f, R18 ;  /* 0x0000001fff0b7819 */ /* 0x000fe20000011412 */
[----:B------:R-:W-:Y:S01]  /*03d0*/  IMAD.SHL.U32 R4, R14, 0x8, RZ ;  /* 0x000000080e047824 */ /* 0x000fe200078e00ff */
[----:B------:R-:W-:-:S02]  /*03e0*/  LOP3.LUT R0, R0, 0x1c0, RZ, 0xc0, !PT ;  /* 0x000001c000007812 */ /* 0x000fc400078ec0ff */
[----:B------:R-:W-:Y:S01]  /*03f0*/  LOP3.LUT R15, R7, R5, R6, 0xf6, !PT ;  /* 0x00000005070f7212 */ /* 0x000fe200078ef606 */
[----:B------:R-:W-:Y:S01]  /*0400*/  IMAD.IADD R7, R212, 0x1, -R2 ;  /* 0x00000001d4077824 */ /* 0x000fe200078e0a02 */
[----:B------:R-:W-:Y:S02]  /*0410*/  LEA.HI R11, R11, R18, RZ, 0x2 ;  /* 0x000000120b0b7211 */ /* 0x000fe400078f10ff */
[----:B------:R-:W-:Y:S02]  /*0420*/  LOP3.LUT R5, R0, 0x8, R4, 0xf8, !PT ;  /* 0x0000000800057812 */ /* 0x000fe400078ef804 */
[----:B------:R-:W-:Y:S01]  /*0430*/  SHF.R.U32.HI R2, RZ, 0x3, R0 ;  /* 0x00000003ff027819 */ /* 0x000fe20000011600 */
[----:B------:R-:W-:Y:S01]  /*0440*/  IMAD.SHL.U32 R0, R10, 0x40, RZ ;  /* 0x000000400a007824 */ /* 0x000fe200078e00ff */
[----:B------:R-:W-:Y:S02]  /*0450*/  LEA.HI R9, R3, R3, RZ, 0x1 ;  /* 0x0000000303097211 */ /* 0x000fe400078f08ff */
[----:B------:R-:W-:-:S02]  /*0460*/  SHF.R.S32.HI R6, RZ, 0x2, R11 ;  /* 0x00000002ff067819 */ /* 0x000fc4000001140b */
[----:B------:R-:W-:Y:S02]  /*0470*/  LOP3.LUT R4, R9, 0x1ffffffe, RZ, 0xc0, !PT ;  /* 0x1ffffffe09047812 */ /* 0x000fe400078ec0ff */
[----:B------:R-:W-:Y:S01]  /*0480*/  LOP3.LUT R0, R0, 0x1c0, RZ, 0xc0, !PT ;  /* 0x000001c000007812 */ /* 0x000fe200078ec0ff */
[----:B------:R-:W-:Y:S01]  /*0490*/  IMAD R17, R7, 0x10, R6 ;  /* 0x0000001007117824 */ /* 0x000fe200078e0206 */
[----:B------:R-:W-:Y:S01]  /*04a0*/  LOP3.LUT R5, R5, R2, RZ, 0x3c, !PT ;  /* 0x0000000205057212 */ /* 0x000fe200078e3cff */
[----:B------:R-:W-:Y:S01]  /*04b0*/  IMAD.IADD R7, R3, 0x1, -R4 ;  /* 0x0000000103077824 */ /* 0x000fe200078e0a04 */
[----:B------:R-:W-:Y:S01]  /*04c0*/  LEA.HI R0, R0, R0, RZ, 0x1d ;  /* 0x0000000000007211 */ /* 0x000fe200078fe8ff */
[----:B------:R-:W-:Y:S01]  /*04d0*/  IMAD R3, R212, 0x200, R3 ;  /* 0x00000200d4037824 */ /* 0x000fe200078e0203 */
[----:B------:R-:W-:Y:S01]  /*04e0*/  STL [R1+0xa0], R17 ;  /* 0x0000a01101007387 */ /* 0x000fe20000100800 */
[----:B------:R-:W-:Y:S01]  /*04f0*/  IMAD.SHL.U32 R4, R12, 0x40, RZ ;  /* 0x000000400c047824 */ /* 0x000fe200078e00ff */
[----:B------:R-:W-:Y:S01]  /*0500*/  SHF.R.S32.HI R21, RZ, 0x1f, R20 ;  /* 0x0000001fff157819 */ /* 0x000fe20000011414 */
[----:B------:R-:W-:Y:S01]  /*0510*/  IMAD.U32 R6, R3, 0x2, R0 ;  /* 0x0000000203067824 */ /* 0x000fe200078e0000 */
[----:B------:R-:W-:Y:S01]  /*0520*/  LOP3.LUT R3, R11, 0x7ffffffc, RZ, 0xc0, !PT ;  /* 0x7ffffffc0b037812 */ /* 0x000fe200078ec0ff */
[----:B------:R-:W-:Y:S01]  /*0530*/  STL [R1+0x74], R16 ;  /* 0x0000741001007387 */ /* 0x000fe20000100800 */
[----:B------:R-:W-:Y:S01]  /*0540*/  LOP3.LUT R0, R5, 0x7ffffe00, R4, 0xf8, !PT ;  /* 0x7ffffe0005007812 */ /* 0x000fe200078ef804 */
[----:B------:R-:W-:Y:S01]  /*0550*/  IMAD R2, R14, 0x200, R13 ;  /* 0x000002000e027824 */ /* 0x000fe200078e020d */
[----:B------:R-:W-:-:S02]  /*0560*/  IADD3 R5, R20, 0x40, RZ ;  /* 0x0000004014057810 */ /* 0x000fc40007ffe0ff */
[----:B------:R-:W-:Y:S02]  /*0570*/  IADD3 R4, R20, 0x80, RZ ;  /* 0x0000008014047810 */ /* 0x000fe40007ffe0ff */
[----:B------:R-:W-:Y:S01]  /*0580*/  SHF.R.S32.HI R9, RZ, 0x1f, R5 ;  /* 0x0000001fff097819 */ /* 0x000fe20000011405 */
[----:B------:R1:W-:Y:S01]  /*0590*/  STL [R1+0x1c], R5 ;  /* 0x00001c0501007387 */ /* 0x0003e20000100800 */
[----:B------:R-:W-:Y:S01]  /*05a0*/  R2P PR, R10, 0x6 ;  /* 0x000000060a007804 */ /* 0x000fe20000000000 */
[----:B------:R-:W-:Y:S01]  /*05b0*/  IMAD.SHL.U32 R10, R15, 0x2, RZ ;  /* 0x000000020f0a7824 */ /* 0x000fe200078e00ff */
[C---:B------:R-:W-:Y:S01]  /*05c0*/  LOP3.LUT P0, RZ, R8.reuse, 0x2, RZ, 0xc0, !PT ;  /* 0x0000000208ff7812 */ /* 0x040fe2000780c0ff */
[----:B------:R2:W-:Y:S01]  /*05d0*/  STL [R1+0x20], R4 ;  /* 0x0000200401007387 */ /* 0x0005e20000100800 */
[----:B------:R-:W-:Y:S01]  /*05e0*/  LOP3.LUT P4, RZ, R8, 0x4, RZ, 0xc0, !PT ;  /* 0x0000000408ff7812 */ /* 0x000fe2000788c0ff */
[----:B------:R-:W-:Y:S01]  /*05f0*/  IMAD.MOV.U32 R8, RZ, RZ, 0x40 ;  /* 0x00000040ff087424 */ /* 0x000fe200078e00ff */
[----:B------:R-:W-:Y:S01]  /*0600*/  LEA R209, R2, 0x12100, 0x1 ;  /* 0x0001210002d17811 */ /* 0x000fe200078e08ff */
[----:B------:R-:W-:Y:S01]  /*0610*/  STL.64 [R1+0x10], R20 ;  /* 0x0000101401007387 */ /* 0x000fe20000100a00 */
[----:B------:R-:W-:-:S02]  /*0620*/  LEA R210, R0, 0x100, 0x1 ;  /* 0x0000010000d27811 */ /* 0x000fc400078e08ff */
[----:B------:R-:W-:Y:S01]  /*0630*/  SEL R0, R8, 0xffffffc0, !P4 ;  /* 0xffffffc008007807 */ /* 0x000fe20006000000 */
[----:B------:R3:W-:Y:S02]  /*0640*/  STL [R1+0x70], R9 ;  /* 0x0000700901007387 */ /* 0x0007e40000100800 */
[----:B------:R-:W-:Y:S02]  /*0650*/  IMAD R212, R212, 0x800, R210 ;  /* 0x00000800d4d47824 */ /* 0x000fe400078e02d2 */
[----:B------:R-:W-:Y:S02]  /*0660*/  IMAD.IADD R211, R210, 0x1, R0 ;  /* 0x00000001d2d37824 */ /* 0x000fe400078e0200 */
[----:B------:R-:W-:Y:S01]  /*0670*/  IMAD.IADD R213, R0, 0x1, R212 ;  /* 0x0000000100d57824 */ /* 0x000fe200078e02d4 */
[----:B-1----:R-:W-:Y:S01]  /*0680*/  SHF.R.S32.HI R5, RZ, 0x1f, R4 ;  /* 0x0000001fff057819 */ /* 0x002fe20000011404 */
[----:B--2---:R-:W-:-:S04]  /*0690*/  IMAD.IADD R4, R18, 0x1, -R3 ;  /* 0x0000000112047824 */ /* 0x004fc800078e0a03 */
[----:B------:R1:W-:Y:S01]  /*06a0*/  STL [R1+0x60], R5 ;  /* 0x0000600501007387 */ /* 0x0003e20000100800 */
[----:B------:R-:W-:-:S03]  /*06b0*/  SEL R3, R8, 0xffffffc0, !P2 ;  /* 0xffffffc008037807 */ /* 0x000fc60005000000 */
[----:B------:R-:W-:Y:S01]  /*06c0*/  STL [R1+0x28], R10 ;  /* 0x0000280a01007387 */ /* 0x000fe20000100800 */
[----:B---3--:R-:W-:Y:S02]  /*06d0*/  IMAD.SHL.U32 R9, R4, 0x2, RZ ;  /* 0x0000000204097824 */ /* 0x008fe400078e00ff */
[----:B------:R-:W-:-:S03]  /*06e0*/  IMAD R4, R7, 0x8, R17 ;  /* 0x0000000807047824 */ /* 0x000fc600078e0211 */
[----:B------:R2:W-:Y:S04]  /*06f0*/  STL [R1+0x58], R9 ;  /* 0x0000580901007387 */ /* 0x0005e80000100800 */
[----:B------:R3:W-:Y:S01]  /*0700*/  STL [R1+0x98], R4 ;  /* 0x0000980401007387 */ /* 0x0007e20000100800 */
[C---:B-1----:R-:W-:Y:S02]  /*0710*/  SEL R5, R207.reuse, 0xffffffe0, !P1 ;  /* 0xffffffe0cf057807 */ /* 0x042fe40004800000 */
[----:B------:R-:W-:-:S05]  /*0720*/  SEL R207, R207, 0xffffffe0, !P0 ;  /* 0xffffffe0cfcf7807 */ /* 0x000fca0004000000 */
[----:B------:R-:W-:-:S04]  /*0730*/  IMAD.IADD R214, R207, 0x1, R212 ;  /* 0x00000001cfd67824 */ /* 0x000fc800078e02d4 */
[----:B------:R-:W-:Y:S01]  /*0740*/  IMAD.IADD R214, R0, 0x1, R214 ;  /* 0x0000000100d67824 */ /* 0x000fe200078e02d6 */
[----:B--2---:R-:W-:Y:S02]  /*0750*/  LEA R9, R6, 0x80, 0x1 ;  /* 0x0000008006097811 */ /* 0x004fe400078e08ff */
[C---:B------:R-:W-:Y:S02]  /*0760*/  IADD3 R6, R10.reuse, 0x100, RZ ;  /* 0x000001000a067810 */ /* 0x040fe40007ffe0ff */
[----:B---3--:R-:W-:Y:S01]  /*0770*/  IADD3 R4, R10, 0x12100, RZ ;  /* 0x000121000a047810 */ /* 0x008fe20007ffe0ff */
[C---:B------:R-:W-:Y:S02]  /*0780*/  IMAD.IADD R2, R9.reuse, 0x1, R3 ;  /* 0x0000000109027824 */ /* 0x040fe400078e0203 */
[----:B------:R1:W-:Y:S04]  /*0790*/  STL [R1+0x30], R6 ;  /* 0x0000300601007387 */ /* 0x0003e80000100800 */
[----:B------:R-:W-:Y:S04]  /*07a0*/  STL [R1+0x78], R9 ;  /* 0x0000780901007387 */ /* 0x000fe80000100800 */
[----:B------:R2:W-:Y:S01]  /*07b0*/  STL [R1+0x2c], R4 ;  /* 0x00002c0401007387 */ /* 0x0005e20000100800 */
[C---:B-1----:R-:W-:Y:S01]  /*07c0*/  IMAD.IADD R6, R9.reuse, 0x1, R5 ;  /* 0x0000000109067824 */ /* 0x042fe200078e0205 */
[----:B--2---:R-:W-:-:S02]  /*07d0*/  IADD3 R4, R9, -0x10, RZ ;  /* 0xfffffff009047810 */ /* 0x004fc40007ffe0ff */
[----:B------:R-:W-:-:S05]  /*07e0*/  @P3 IADD3 R4, R9, 0x10, RZ ;  /* 0x0000001009043810 */ /* 0x000fca0007ffe0ff */
[----:B------:R-:W-:Y:S04]  /*07f0*/  STL [R1+0x7c], R4 ;  /* 0x00007c0401007387 */ /* 0x000fe80000100800 */
[----:B------:R-:W-:Y:S04]  /*0800*/  STL [R1+0x84], R6 ;  /* 0x0000840601007387 */ /* 0x000fe80000100800 */
[----:B------:R1:W-:Y:S02]  /*0810*/  STL [R1+0x94], R2 ;  /* 0x0000940201007387 */ /* 0x0003e40000100800 */
[----:B-1----:R-:W-:-:S02]  /*0820*/  IMAD.IADD R2, R5, 0x1, R4 ;  /* 0x0000000105027824 */ /* 0x002fc400078e0204 */
[----:B------:R-:W-:Y:S02]  /*0830*/  IMAD.IADD R5, R6, 0x1, R3 ;  /* 0x0000000106057824 */ /* 0x000fe400078e0203 */
[----:B------:R-:W-:-:S03]  /*0840*/  IMAD.IADD R4, R3, 0x1, R4 ;  /* 0x0000000103047824 */ /* 0x000fc600078e0204 */
[----:B------:R-:W-:Y:S04]  /*0850*/  STL [R1+0x90], R5 ;  /* 0x0000900501007387 */ /* 0x000fe80000100800 */
[----:B------:R1:W-:Y:S04]  /*0860*/  STL [R1+0x80], R2 ;  /* 0x0000800201007387 */ /* 0x0003e80000100800 */
[----:B------:R2:W-:Y:S01]  /*0870*/  STL [R1+0x8c], R4 ;  /* 0x00008c0401007387 */ /* 0x0005e20000100800 */
[----:B-1----:R-:W-:-:S05]  /*0880*/  IMAD.IADD R2, R2, 0x1, R3 ;  /* 0x0000000102027824 */ /* 0x002fca00078e0203 */
[----:B------:R2:W-:Y:S02]  /*0890*/  STL [R1+0x88], R2 ;  /* 0x0000880201007387 */ /* 0x0005e40000100800 */
.L_x_1172:
        /* <DEDUP_REMOVED lines=19> */
.L_x_1128:
[----:B------:R-:W-:-:S04]  /*09d0*/  MOV R0, c[0x0][0x554] ;  /* 0x0001550000007a02 */ /* 0x000fc80000000f00 */
[----:B------:R-:W-:Y:S02]  /*09e0*/  ISETP.NE.AND P0, PT, R0, 0x1, PT ;  /* 0x000000010000780c */ /* 0x000fe40003f05270 */
[----:B------:R-:W-:-:S11]  /*09f0*/  MOV R0, R2 ;  /* 0x0000000200007202 */ /* 0x000fd60000000f00 */
[----:B------:R-:W-:-:S05]  /*0a00*/  @P0 IMAD.HI.U32 R4, R2, c[0x0][0x558], RZ ;  /* 0x0001560002040a27 */ /* 0x000fca00078e00ff */
[----:B------:R-:W-:-:S05]  /*0a10*/  @P0 SHF.R.U32.HI R0, RZ, c[0x0][0x55c], R4 ;  /* 0x00015700ff000a19 */ /* 0x000fca0000011604 */
[----:B------:R-:W-:Y:S02]  /*0a20*/  IMAD R4, R0, c[0x0][0x554], RZ ;  /* 0x0001550000047a24 */ /* 0x000fe400078e02ff */
.L_x_1129:
[----:B------:R-:W-:Y:S05]  /*0a30*/  BSYNC B0 ;  /* 0x0000000000007941 */ /* 0x000fea0003800000 */
.L_x_1127:
[----:B------:R-:W-:Y:S01]  /*0a40*/  LOP3.LUT R0, RZ, R0, RZ, 0x33, !PT ;  /* 0x00000000ff007212 */ /* 0x000fe200078e33ff */
[----:B------:R-:W-:Y:S01]  /*0a50*/  IMAD.MOV.U32 R51, RZ, RZ, c[0x0][0x2c4] ;  /* 0x0000b100ff337624 */ /* 0x000fe200078e00ff */
[----:B------:R-:W-:Y:S01]  /*0a60*/  MOV R5, c[0x0][0x548] ;  /* 0x0001520000057a02 */ /* 0x000fe20000000f00 */
[----:B------:R-:W-:Y:S01]  /*0a70*/  IMAD.IADD R4, R2, 0x1, -R4 ;  /* 0x0000000102047824 */ /* 0x000fe200078e0a04 */
[----:B------:R-:W-:Y:S01]  /*0a80*/  IADD3 R0, R0, c[0x0][0x53c], RZ ;  /* 0x00014f0000007a10 */ /* 0x000fe20007ffe0ff */
[----:B------:R-:W-:Y:S01]  /*0a90*/  ULDC UR4, c[0x0][0x1d0] ;  /* 0x0000740000047ab9 */ /* 0x000fe20000000800 */
[----:B------:R-:W-:Y:S01]  /*0aa0*/  ISETP.NE.AND P2, PT, R51, 0x1, PT ;  /* 0x000000013300780c */ /* 0x000fe20003f45270 */
[----:B------:R-:W-:Y:S01]  /*0ab0*/  UIADD3 UR4, UR4, 0x5f, URZ ;  /* 0x0000005f04047890 */ /* 0x000fe2000fffe03f */
[----:B------:R-:W-:Y:S01]  /*0ac0*/  ISETP.NE.AND P0, PT, R5, 0x1, PT ;  /* 0x000000010500780c */ /* 0x000fe20003f05270 */
[----:B------:R-:W-:Y:S01]  /*0ad0*/  IMAD.SHL.U32 R127, R0, 0x80, RZ ;  /* 0x00000080007f7824 */ /* 0x000fe200078e00ff */
[----:B------:R-:W-:Y:S01]  /*0ae0*/  MOV R6, c[0x0][0x168] ;  /* 0x00005a0000067a02 */ /* 0x000fe20000000f00 */
[----:B------:R-:W-:Y:S01]  /*0af0*/  UIMAD.WIDE UR4, UR4, 0x2aaaaaab, URZ ;  /* 0x2aaaaaab040478a5 */ /* 0x000fe2000f8e023f */
[----:B------:R-:W-:Y:S01]  /*0b00*/  CS2R R98, SRZ ;  /* 0x0000000000627805 */ /* 0x000fe2000001ff00 */
[----:B------:R-:W-:Y:S01]  /*0b10*/  CS2R R96, SRZ ;  /* 0x0000000000607805 */ /* 0x000fe2000001ff00 */
[----:B------:R-:W-:Y:S01]  /*0b20*/  IADD3 R0, R127, 0x7f, RZ ;  /* 0x0000007f7f007810 */ /* 0x000fe20007ffe0ff */
[----:B------:R-:W-:Y:S01]  /*0b30*/  USHF.R.U32.HI UR4, URZ, 0x1f, UR5 ;  /* 0x0000001f3f047899 */ /* 0x000fe20008011605 */
[----:B------:R1:W-:Y:S01]  /*0b40*/  STL [R1+0x5c], R127 ;  /* 0x00005c7f01007387 */ /* 0x0003e20000100800 */
[----:B------:R-:W-:Y:S01]  /*0b50*/  CS2R R94, SRZ ;  /* 0x00000000005e7805 */ /* 0x000fe2000001ff00 */
[----:B------:R-:W-:Y:S01]  /*0b60*/  CS2R R92, SRZ ;  /* 0x00000000005c7805 */ /* 0x000fe2000001ff00 */
[----:B------:R-:W-:Y:S01]  /*0b70*/  @P2 IMAD.HI.U32 R5, R0, c[0x0][0x2c8], RZ ;  /* 0x0000b20000052a27 */ /* 0x000fe200078e00ff */
[----:B------:R-:W-:Y:S01]  /*0b80*/  ULEA.HI.SX32 UR4, UR5, UR4, 0x1c ;  /* 0x0000000405047291 */ /* 0x000fe2000f8fe23f */
[----:B------:R-:W-:Y:S01]  /*0b90*/  MOV R86, RZ ;  /* 0x000000ff00567202 */ /* 0x000fe20000000f00 */
[----:B------:R-:W-:Y:S01]  /*0ba0*/  CS2R R8, SRZ ;  /* 0x0000000000087805 */ /* 0x000fe2000001ff00 */
[----:B------:R-:W-:Y:S01]  /*0bb0*/  IMAD.MOV.U32 R2, RZ, RZ, R0 ;  /* 0x000000ffff027224 */ /* 0x000fe200078e0000 */
[----:B------:R-:W-:Y:S01]  /*0bc0*/  @P2 SHF.R.U32.HI R2, RZ, c[0x0][0x2cc], R5 ;  /* 0x0000b300ff022a19 */ /* 0x000fe20000011605 */
[----:B------:R-:W-:Y:S01]  /*0bd0*/  IMAD R0, R3, c[0x0][0x554], R4 ;  /* 0x0001550003007a24 */ /* 0x000fe200078e0204 */
[----:B------:R-:W-:Y:S01]  /*0be0*/  IADD3 R4, -R6, 0x60, RZ ;  /* 0x0000006006047810 */ /* 0x000fe20007ffe1ff */
[----:B------:R-:W-:Y:S01]  /*0bf0*/  IMAD.MOV.U32 R90, RZ, RZ, RZ ;  /* 0x000000ffff5a7224 */ /* 0x000fe200078e00ff */
[----:B------:R-:W-:Y:S01]  /*0c00*/  MOV R5, RZ ;  /* 0x000000ff00057202 */ /* 0x000fe20000000f00 */
[----:B------:R-:W-:Y:S01]  /*0c10*/  @P0 IMAD.HI.U32 R3, R0, c[0x0][0x54c], RZ ;  /* 0x0001530000030a27 */ /* 0x000fe200078e00ff */
[----:B------:R-:W-:Y:S01]  /*0c20*/  IADD3 R2, R2, c[0x0][0x1d0], R4 ;  /* 0x0000740002027a10 */ /* 0x000fe20007ffe004 */
[----:B------:R-:W-:Y:S01]  /*0c30*/  CS2R R6, SRZ ;  /* 0x0000000000067805 */ /* 0x000fe2000001ff00 */
[----:B------:R-:W-:Y:S01]  /*0c40*/  CS2R R10, SRZ ;  /* 0x00000000000a7805 */ /* 0x000fe2000001ff00 */
[--C-:B------:R-:W-:Y:S01]  /*0c50*/  IMAD.MOV.U32 R55, RZ, RZ, R0.reuse ;  /* 0x000000ffff377224 */ /* 0x100fe200078e0000 */
[----:B------:R-:W-:Y:S01]  /*0c60*/  @P0 SHF.R.U32.HI R55, RZ, c[0x0][0x550], R3 ;  /* 0x00015400ff370a19 */ /* 0x000fe20000011603 */
[----:B------:R-:W-:Y:S01]  /*0c70*/  IMAD.HI R3, R2, 0x2aaaaaab, RZ ;  /* 0x2aaaaaab02037827 */ /* 0x000fe200078e02ff */
[----:B------:R-:W-:Y:S01]  /*0c80*/  MOV R80, RZ ;  /* 0x000000ff00507202 */ /* 0x000fe20000000f00 */
[----:B------:R-:W-:Y:S01]  /*0c90*/  CS2R R12, SRZ ;  /* 0x00000000000c7805 */ /* 0x000fe2000001ff00 */
[----:B------:R-:W-:Y:S01]  /*0ca0*/  MOV R74, RZ ;  /* 0x000000ff004a7202 */ /* 0x000fe20000000f00 */
[----:B------:R-:W-:Y:S01]  /*0cb0*/  IMAD.MOV R2, RZ, RZ, -R55 ;  /* 0x000000ffff027224 */ /* 0x000fe200078e0a37 */
[----:B------:R-:W-:Y:S01]  /*0cc0*/  SHF.R.U32.HI R4, RZ, 0x1f, R3 ;  /* 0x0000001fff047819 */ /* 0x000fe20000011603 */
[----:B------:R1:W-:Y:S01]  /*0cd0*/  STL [R1+0x54], R55 ;  /* 0x0000543701007387 */ /* 0x0003e20000100800 */
[----:B------:R-:W-:Y:S01]  /*0ce0*/  IMAD.MOV.U32 R88, RZ, RZ, RZ ;  /* 0x000000ffff587224 */ /* 0x000fe200078e00ff */
[----:B------:R-:W-:Y:S01]  /*0cf0*/  CS2R R14, SRZ ;  /* 0x00000000000e7805 */ /* 0x000fe2000001ff00 */
[--C-:B------:R-:W-:Y:S01]  /*0d00*/  IMAD R57, R2, c[0x0][0x548], R0.reuse ;  /* 0x0001520002397a24 */ /* 0x100fe200078e0200 */
[----:B------:R-:W-:Y:S01]  /*0d10*/  LEA.HI.SX32 R4, R3, R4, 0x1c ;  /* 0x0000000403047211 */ /* 0x000fe200078fe2ff */
[----:B------:R-:W-:Y:S01]  /*0d20*/  IMAD.MOV.U32 R84, RZ, RZ, RZ ;  /* 0x000000ffff547224 */ /* 0x000fe200078e00ff */
[----:B------:R-:W-:Y:S01]  /*0d30*/  PRMT R0, RZ, 0x7610, R0 ;  /* 0x00007610ff007816 */ /* 0x000fe20000000000 */
[----:B------:R-:W-:Y:S01]  /*0d40*/  IMAD.MOV.U32 R82, RZ, RZ, RZ ;  /* 0x000000ffff527224 */ /* 0x000fe200078e00ff */
        /* <DEDUP_REMOVED lines=62> */
[----:B------:R-:W1:-:S12]  /*1130*/  S2R R59, SR_TID.X ;  /* 0x00000000003b7919 */ /* 0x000e580000002100 */
[----:B------:R-:W-:-:S05]  /*1140*/  @P0 MOV R2, 0x4 ;  /* 0x0000000400020802 */ /* 0x000fca0000000f00 */
[----:B------:R-:W-:-:S05]  /*1150*/  @P0 IMAD.WIDE R2, R55, R2, c[0x0][0x340] ;  /* 0x0000d00037020625 */ /* 0x000fca00078e0202 */
[----:B------:R3:W4:Y:S01]  /*1160*/  @P0 LDG.E R9, [R2.64] ;  /* 0x0000000602090981 */ /* 0x000722000c1e1900 */
[----:B-1----:R-:W-:-:S04]  /*1170*/  SHF.R.S32.HI R53, RZ, 0x1f, R59 ;  /* 0x0000001fff357819 */ /* 0x002fc8000001143b */
[----:B------:R-:W-:-:S04]  /*1180*/  LEA.HI R53, R53, R59, RZ, 0x3 ;  /* 0x0000003b35357211 */ /* 0x000fc800078f18ff */
[----:B------:R-:W-:-:S04]  /*1190*/  SHF.R.S32.HI R53, RZ, 0x3, R53 ;  /* 0x00000003ff357819 */ /* 0x000fc80000011435 */
[----:B------:R-:W-:-:S05]  /*11a0*/  SHF.R.S32.HI R6, RZ, 0x1f, R53 ;  /* 0x0000001fff067819 */ /* 0x000fca0000011435 */
[C---:B------:R-:W-:Y:S02]  /*11b0*/  IMAD R0, R6.reuse, c[0x0][0x1e0], RZ ;  /* 0x0000780006007a24 */ /* 0x040fe400078e02ff */
[----:B------:R-:W-:Y:S01]  /*11c0*/  IMAD R6, R6, c[0x0][0x208], RZ ;  /* 0x0000820006067a24 */ /* 0x000fe200078e02ff */
[----:B------:R-:W-:Y:S01]  /*11d0*/  SHF.R.S32.HI R10, RZ, 0x1f, R57 ;  /* 0x0000001fff0a7819 */ /* 0x000fe20000011439 */
[C---:B------:R-:W-:Y:S02]  /*11e0*/  IMAD R0, R53.reuse, c[0x0][0x1e4], R0 ;  /* 0x0000790035007a24 */ /* 0x040fe400078e0200 */
[----:B------:R-:W-:Y:S01]  /*11f0*/  IMAD R6, R53, c[0x0][0x20c], R6 ;  /* 0x0000830035067a24 */ /* 0x000fe200078e0206 */
[----:B------:R-:W-:Y:S01]  /*1200*/  SHF.R.S32.HI R8, RZ, 0x1f, R55 ;  /* 0x0000001fff087819 */ /* 0x000fe20000011437 */
[----:B------:R-:W-:Y:S01]  /*1210*/  WARPSYNC 0xffffffff ;  /* 0xffffffff00007948 */ /* 0x000fe20003800000 */
[----:B------:R-:W-:Y:S01]  /*1220*/  IADD3 R188, R207, R212, RZ ;  /* 0x000000d4cfbc7210 */ /* 0x000fe20007ffe0ff */
[----:B--2---:R-:W-:-:S04]  /*1230*/  IMAD.WIDE.U32 R4, R53, c[0x0][0x1e0], R100 ;  /* 0x0000780035047a25 */ /* 0x004fc800078e0064 */
[----:B---3--:R-:W-:Y:S01]  /*1240*/  IMAD.WIDE.U32 R2, R53, c[0x0][0x208], R100 ;  /* 0x0000820035027a25 */ /* 0x008fe200078e0064 */
[----:B------:R-:W-:-:S04]  /*1250*/  IADD3 R5, R5, R0, RZ ;  /* 0x0000000005057210 */ /* 0x000fc80007ffe0ff */
[----:B------:R-:W-:Y:S01]  /*1260*/  IADD3 R3, R3, R6, RZ ;  /* 0x0000000603037210 */ /* 0x000fe20007ffe0ff */
[C---:B------:R-:W-:Y:S02]  /*1270*/  IMAD R6, R10.reuse, c[0x0][0x1e8], RZ ;  /* 0x00007a000a067a24 */ /* 0x040fe400078e02ff */
[----:B------:R-:W-:Y:S02]  /*1280*/  IMAD R0, R10, c[0x0][0x210], RZ ;  /* 0x000084000a007a24 */ /* 0x000fe400078e02ff */
[C---:B------:R-:W-:Y:S02]  /*1290*/  IMAD R6, R57.reuse, c[0x0][0x1ec], R6 ;  /* 0x00007b0039067a24 */ /* 0x040fe400078e0206 */
[----:B------:R-:W-:-:S04]  /*12a0*/  IMAD.WIDE.U32 R4, R57, c[0x0][0x1e8], R4 ;  /* 0x00007a0039047a25 */ /* 0x000fc800078e0004 */
[C---:B------:R-:W-:Y:S02]  /*12b0*/  IMAD R0, R57.reuse, c[0x0][0x214], R0 ;  /* 0x0000850039007a24 */ /* 0x040fe400078e0200 */
[----:B------:R-:W-:Y:S01]  /*12c0*/  IMAD.WIDE.U32 R2, R57, c[0x0][0x210], R2 ;  /* 0x0000840039027a25 */ /* 0x000fe200078e0002 */
[----:B------:R-:W-:-:S04]  /*12d0*/  IADD3 R7, R5, R6, RZ ;  /* 0x0000000605077210 */ /* 0x000fc80007ffe0ff */
[----:B------:R-:W-:Y:S02]  /*12e0*/  IADD3 R5, R3, R0, RZ ;  /* 0x0000000003057210 */ /* 0x000fe40007ffe0ff */
[----:B----4-:R-:W-:Y:S02]  /*12f0*/  @P0 SHF.R.S32.HI R3, RZ, 0x1f, R9 ;  /* 0x0000001fff030819 */ /* 0x010fe40000011409 */
[----:B------:R-:W-:Y:S02]  /*1300*/  @!P0 MOV R3, R8 ;  /* 0x0000000800038202 */ /* 0x000fe40000000f00 */
[----:B------:R-:W-:Y:S02]  /*1310*/  MOV R6, R4 ;  /* 0x0000000400067202 */ /* 0x000fe40000000f00 */
[----:B------:R-:W-:Y:S02]  /*1320*/  MOV R4, R2 ;  /* 0x0000000200047202 */ /* 0x000fe40000000f00 */
        /* <DEDUP_REMOVED lines=13> */
[----:B------:R1:W-:Y:S02]  /*1400*/  STL [R1+0x4c], R24 ;  /* 0x00004c1801007387 */ /* 0x0003e40000100800 */
[----:B------:R-:W2:Y:S01]  /*1410*/  LDL R28, [R1+0x1c] ;  /* 0x00001c00011c7983 */ /* 0x000ea20000100800 */
[----:B------:R-:W-:Y:S01]  /*1420*/  SHF.R.S32.HI R69, RZ, 0x1f, R59 ;  /* 0x0000001fff457819 */ /* 0x000fe2000001143b */
[----:B------:R-:W-:-:S02]  /*1430*/  IMAD R5, R10, c[0x0][0x1b8], RZ ;  /* 0x00006e000a057a24 */ /* 0x000fc400078e02ff */
[----:B------:R-:W3:Y:S01]  /*1440*/  LDL R23, [R1+0x20] ;  /* 0x0000200001177983 */ /* 0x000ee20000100800 */
[----:B------:R-:W-:Y:S01]  /*1450*/  LEA.HI R69, R69, R59, RZ, 0x3 ;  /* 0x0000003b45457211 */ /* 0x000fe200078f18ff */
[----:B------:R-:W-:Y:S02]  /*1460*/  IMAD.WIDE.U32 R2, R57, c[0x0][0x1b8], RZ ;  /* 0x00006e0039027a25 */ /* 0x000fe400078e00ff */
[----:B------:R-:W4:Y:S01]  /*1470*/  LDL R22, [R1+0x28] ;  /* 0x0000280001167983 */ /* 0x000f220000100800 */
[----:B------:R-:W-:Y:S01]  /*1480*/  LOP3.LUT R69, R69, 0xfffffff8, RZ, 0xc0, !PT ;  /* 0xfffffff845457812 */ /* 0x000fe200078ec0ff */
[----:B------:R-:W-:Y:S02]  /*1490*/  IMAD R5, R57, c[0x0][0x1bc], R5 ;  /* 0x00006f0039057a24 */ /* 0x000fe400078e0205 */
[----:B------:R-:W5:Y:S01]  /*14a0*/  LDL R26, [R1+0x70] ;  /* 0x00007000011a7983 */ /* 0x000f620000100800 */
[----:B------:R-:W-:Y:S02]  /*14b0*/  IMAD R6, R8, c[0x0][0x1c0], RZ ;  /* 0x0000700008067a24 */ /* 0x000fe400078e02ff */
[----:B------:R-:W-:Y:S01]  /*14c0*/  IMAD.IADD R69, R59, 0x1, -R69 ;  /* 0x000000013b457824 */ /* 0x000fe200078e0a45 */
[----:B------:R-:W5:Y:S01]  /*14d0*/  LDL R25, [R1+0x60] ;  /* 0x0000600001197983 */ /* 0x000f620000100800 */
[----:B------:R-:W-:-:S02]  /*14e0*/  IMAD.IADD R3, R3, 0x1, R5 ;  /* 0x0000000103037824 */ /* 0x000fc400078e0205 */
[----:B------:R-:W-:Y:S02]  /*14f0*/  IMAD R4, R69, 0x20, R53 ;  /* 0x0000002045047824 */ /* 0x000fe400078e0235 */
[----:B------:R-:W-:-:S04]  /*1500*/  IMAD.WIDE.U32 R2, R55, c[0x0][0x1c0], R2 ;  /* 0x0000700037027a25 */ /* 0x000fc800078e0002 */
[----:B------:R-:W-:-:S04]  /*1510*/  IMAD.IADD R4, R127, 0x1, R4 ;  /* 0x000000017f047824 */ /* 0x000fc800078e0204 */
[----:B------:R-:W-:-:S04]  /*1520*/  @P2 IMAD.HI.U32 R7, R4, c[0x0][0x2c8], RZ ;  /* 0x0000b20004072a27 */ /* 0x000fc800078e00ff */
[----:B------:R-:W-:Y:S01]  /*1530*/  IMAD.MOV.U32 R0, RZ, RZ, R4 ;  /* 0x000000ffff007224 */ /* 0x000fe200078e0004 */
[----:B------:R-:W-:Y:S01]  /*1540*/  @P2 SHF.R.U32.HI R0, RZ, c[0x0][0x2cc], R7 ;  /* 0x0000b300ff002a19 */ /* 0x000fe20000011607 */
[----:B------:R-:W-:-:S03]  /*1550*/  IMAD R7, R55, c[0x0][0x1c4], R6 ;  /* 0x0000710037077a24 */ /* 0x000fc600078e0206 */
[--C-:B------:R-:W-:Y:S01]  /*1560*/  SHF.R.S32.HI R6, RZ, 0x1f, R0.reuse ;  /* 0x0000001fff067819 */ /* 0x100fe20000011400 */
[----:B------:R-:W-:-:S04]  /*1570*/  IMAD.MOV R5, RZ, RZ, -R0 ;  /* 0x000000ffff057224 */ /* 0x000fc800078e0a00 */
[----:B------:R-:W-:Y:S02]  /*1580*/  IMAD R4, R5, c[0x0][0x2c4], R4 ;  /* 0x0000b10005047a24 */ /* 0x000fe400078e0204 */
[----:B------:R-:W-:Y:S02]  /*1590*/  IMAD R5, R6, c[0x0][0x1b0], RZ ;  /* 0x00006c0006057a24 */ /* 0x000fe400078e02ff */
[----:B------:R-:W-:Y:S02]  /*15a0*/  IMAD.IADD R3, R3, 0x1, R7 ;  /* 0x0000000103037824 */ /* 0x000fe400078e0207 */
[C---:B------:R-:W-:Y:S01]  /*15b0*/  IMAD R6, R0.reuse, c[0x0][0x1b4], R5 ;  /* 0x00006d0000067a24 */ /* 0x040fe200078e0205 */
[----:B------:R-:W-:Y:S01]  /*15c0*/  SHF.R.S32.HI R5, RZ, 0x1f, R4 ;  /* 0x0000001fff057819 */ /* 0x000fe20000011404 */
[----:B------:R-:W-:-:S04]  /*15d0*/  IMAD.WIDE.U32 R2, R0, c[0x0][0x1b0], R2 ;  /* 0x00006c0000027a25 */ /* 0x000fc800078e0002 */
[----:B------:R-:W-:Y:S02]  /*15e0*/  IMAD R0, R5, c[0x0][0x1a8], RZ ;  /* 0x00006a0005007a24 */ /* 0x000fe400078e02ff */
[----:B------:R-:W-:Y:S02]  /*15f0*/  IMAD.IADD R3, R3, 0x1, R6 ;  /* 0x0000000103037824 */ /* 0x000fe400078e0206 */
[C---:B------:R-:W-:Y:S02]  /*1600*/  IMAD R0, R4.reuse, c[0x0][0x1ac], R0 ;  /* 0x00006b0004007a24 */ /* 0x040fe400078e0200 */
[----:B------:R-:W-:-:S04]  /*1610*/  IMAD.WIDE.U32 R4, R4, c[0x0][0x1a8], R2 ;  /* 0x00006a0004047a25 */ /* 0x000fc800078e0002 */
[----:B------:R-:W-:Y:S01]  /*1620*/  IMAD.IADD R0, R5, 0x1, R0 ;  /* 0x0000000105007824 */ /* 0x000fe200078e0200 */
[----:B------:R-:W-:-:S04]  /*1630*/  LEA R2, P0, R4, c[0x0][0x160], 0x1 ;  /* 0x0000580004027a11 */ /* 0x000fc800078008ff */
[----:B------:R-:W-:Y:S01]  /*1640*/  LEA.HI.X R0, R4, c[0x0][0x164], R0, 0x1, P0 ;  /* 0x0000590004007a11 */ /* 0x000fe200000f0c00 */
[----:B------:R-:W1:Y:S01]  /*1650*/  SHFL.IDX PT, R3, R2, RZ, 0x181f ;  /* 0x00181fff02037589 */ /* 0x000e6200000e0000 */
[----:B------:R-:W-:-:S03]  /*1660*/  IMAD R16, R51, c[0x0][0x168], RZ ;  /* 0x00005a0033107a24 */ /* 0x000fc600078e02ff */
[----:B------:R-:W1:Y:S01]  /*1670*/  SHFL.IDX PT, R4, R0, RZ, 0x181f ;  /* 0x00181fff00047589 */ /* 0x000e6200000e0000 */
[----:B------:R-:W-:-:S05]  /*1680*/  IMAD.IADD R14, R53, 0x1, R127 ;  /* 0x00000001350e7824 */ /* 0x000fca00078e027f */
[----:B------:R-:W-:Y:S01]  /*1690*/  ISETP.GE.AND P5, PT, R14, R16, PT ;  /* 0x000000100e00720c */ /* 0x000fe20003fa6270 */
[----:B------:R-:W2:Y:S01]  /*16a0*/  SHFL.IDX PT, R12, R2, 0x1, 0x181f ;  /* 0x00381f00020c7f89 */ /* 0x000ea200000e0000 */
[----:B------:R-:W-:-:S03]  /*16b0*/  ISETP.GE.AND P6, PT, R100, c[0x0][0x198], PT ;  /* 0x0000660064007a0c */ /* 0x000fc60003fc6270 */
[----:B------:R-:W2:Y:S01]  /*16c0*/  SHFL.IDX PT, R13, R0, 0x1, 0x181f ;  /* 0x00381f00000d7f89 */ /* 0x000ea200000e0000 */
[----:B------:R-:W-:-:S04]  /*16d0*/  IADD3 R5, R14, 0x20, RZ ;  /* 0x000000200e057810 */ /* 0x000fc80007ffe0ff */
[----:B------:R-:W-:Y:S01]  /*16e0*/  ISETP.GE.AND P0, PT, R5, R16, PT ;  /* 0x000000100500720c */ /* 0x000fe20003f06270 */
[----:B------:R-:W-:Y:S02]  /*16f0*/  BAR.SYNC.DEFER_BLOCKING 0x0 ;  /* 0x0000000000007b1d */ /* 0x000fe40000010000 */
[----:B-1----:R-:W-:-:S04]  /*1700*/  @!P5 LEA R10, P1, R100, R3, 0x1 ;  /* 0x00000003640ad211 */ /* 0x002fc800078208ff */
[----:B------:R-:W-:Y:S01]  /*1710*/  @!P5 LEA.HI.X R11, R100, R4, R101, 0x1, P1 ;  /* 0x00000004640bd211 */ /* 0x000fe200008f0c65 */
[----:B------:R-:W-:Y:S01]  /*1720*/  SHFL.IDX PT, R15, R2, 0x3, 0x181f ;  /* 0x00781f00020f7f89 */ /* 0x000fe200000e0000 */
[----:B------:R-:W-:-:S04]  /*1730*/  IMAD.MOV.U32 R124, RZ, RZ, -0x60 ;  /* 0xffffffa0ff7c7424 */ /* 0x000fc800078e00ff */
[----:B------:R-:W-:Y:S02]  /*1740*/  IMAD R124, R226, R124, 0x60 ;  /* 0x00000060e27c7424 */ /* 0x000fe400078e027c */
[----:B------:R-:W-:Y:S01]  /*1750*/  IMAD.MOV.U32 R19, RZ, RZ, R24 ;  /* 0x000000ffff137224 */ /* 0x000fe200078e0018 */
[C---:B--2---:R-:W-:Y:S02]  /*1760*/  ISETP.GE.AND P3, PT, R28.reuse, c[0x0][0x198], PT ;  /* 0x000066001c007a0c */ /* 0x044fe40003f66270 */
[CC--:B------:R-:W-:Y:S02]  /*1770*/  @!P5 LEA R8, P4, R28.reuse, R3.reuse, 0x1 ;  /* 0x000000031c08d211 */ /* 0x0c0fe400078808ff */
[C---:B---3--:R-:W-:Y:S01]  /*1780*/  ISETP.GE.AND P1, PT, R23.reuse, c[0x0][0x198], PT ;  /* 0x0000660017007a0c */ /* 0x048fe20003f26270 */
[----:B------:R-:W-:Y:S01]  /*1790*/  @!PT LDS RZ, [RZ] ;  /* 0x00000000fffff984 */ /* 0x000fe20000000800 */
[----:B------:R-:W-:Y:S01]  /*17a0*/  @!PT LDS RZ, [RZ] ;  /* 0x00000000fffff984 */ /* 0x000fe20000000800 */
[----:B----4-:R1:W-:Y:S01]  /*17b0*/  @!P5 LDGSTS.E.BYPASS.LTC128B.128 [R22+0x100], [R10.64], !P6 ;  /* 0x001000000a16dfae */ /* 0x0103e2000f101d46 */
[----:B-----5:R-:W-:Y:S02]  /*17c0*/  @!P5 LEA.HI.X R9, R28, R4, R26, 0x1, P4 ;  /* 0x000000041c09d211 */ /* 0x020fe400020f0c1a */
[----:B------:R-:W-:-:S02]  /*17d0*/  @!P5 LEA R6, P4, R23, R3, 0x1 ;  /* 0x000000031706d211 */ /* 0x000fc400078808ff */
[----:B------:R-:W-:-:S03]  /*17e0*/  IADD3 R3, R14, 0x40, RZ ;  /* 0x000000400e037810 */ /* 0x000fc60007ffe0ff */
[----:B------:R2:W-:Y:S01]  /*17f0*/  @!P5 LDGSTS.E.BYPASS.LTC128B.128 [R22+0x4100], [R8.64], !P3 ;  /* 0x041000000816dfae */ /* 0x0005e2000d901d46 */
[----:B------:R-:W-:-:S05]  /*1800*/  @!P5 LEA.HI.X R7, R23, R4, R25, 0x1, P4 ;  /* 0x000000041707d211 */ /* 0x000fca00020f0c19 */
[----:B------:R3:W-:Y:S01]  /*1810*/  @!P5 LDGSTS.E.BYPASS.LTC128B.128 [R22+0x8100], [R6.64], !P1 ;  /* 0x081000000616dfae */ /* 0x0007e2000c901d46 */
[----:B------:R-:W-:-:S03]  /*1820*/  ISETP.GE.AND P5, PT, R3, R16, PT ;  /* 0x000000100300720c */ /* 0x000fc60003fa6270 */
[----:B-1----:R1:W4:Y:S04]  /*1830*/  SHFL.IDX PT, R11, R2, 0x2, 0x181f ;  /* 0x00581f00020b7f89 */ /* 0x00232800000e0000 */
[----:B------:R-:W5:Y:S01]  /*1840*/  SHFL.IDX PT, R10, R0, 0x2, 0x181f ;  /* 0x00581f00000a7f89 */ /* 0x000f6200000e0000 */
[----:B--2---:R-:W-:-:S04]  /*1850*/  @!P0 LEA R8, P4, R100, R12, 0x1 ;  /* 0x0000000c64088211 */ /* 0x004fc800078808ff */
[-C--:B------:R-:W-:Y:S02]  /*1860*/  @!P0 LEA.HI.X R9, R100, R13.reuse, R101, 0x1, P4 ;  /* 0x0000000d64098211 */ /* 0x080fe400020f0c65 */
[CC--:B------:R-:W-:Y:S01]  /*1870*/  @!P0 LEA R4, P4, R28.reuse, R12.reuse, 0x1 ;  /* 0x0000000c1c048211 */ /* 0x0c0fe200078808ff */
[----:B------:R-:W2:Y:S03]  /*1880*/  SHFL.IDX PT, R0, R0, 0x3, 0x181f ;  /* 0x00781f0000007f89 */ /* 0x000ea600000e0000 */
[----:B------:R-:W-:Y:S01]  /*1890*/  @!P0 LEA.HI.X R5, R28, R13, R26, 0x1, P4 ;  /* 0x0000000d1c058211 */ /* 0x000fe200020f0c1a */
[----:B------:R4:W-:Y:S01]  /*18a0*/  @!P0 LDGSTS.E.BYPASS.LTC128B.128 [R22+0x1100], [R8.64], !P6 ;  /* 0x0110000008168fae */ /* 0x0009e2000f101d46 */
[----:B-1----:R-:W-:-:S03]  /*18b0*/  @!P0 LEA R2, P4, R23, R12, 0x1 ;  /* 0x0000000c17028211 */ /* 0x002fc600078808ff */
[----:B------:R1:W-:Y:S01]  /*18c0*/  @!P0 LDGSTS.E.BYPASS.LTC128B.128 [R22+0x5100], [R4.64], !P3 ;  /* 0x0510000004168fae */ /* 0x0003e2000d901d46 */
[----:B------:R-:W-:Y:S02]  /*18d0*/  IADD3 R14, R14, 0x60, RZ ;  /* 0x000000600e0e7810 */ /* 0x000fe40007ffe0ff */
[----:B------:R-:W-:-:S05]  /*18e0*/  @!P0 LEA.HI.X R3, R23, R13, R25, 0x1, P4 ;  /* 0x0000000d17038211 */ /* 0x000fca00020f0c19 */
[----:B------:R1:W-:Y:S01]  /*18f0*/  @!P0 LDGSTS.E.BYPASS.LTC128B.128 [R22+0x9100], [R2.64], !P1 ;  /* 0x0910000002168fae */ /* 0x0003e2000c901d46 */
[----:B------:R-:W-:Y:S02]  /*1900*/  ISETP.GE.AND P0, PT, R14, R16, PT ;  /* 0x000000100e00720c */ /* 0x000fe40003f06270 */
[----:B----4-:R-:W-:-:S04]  /*1910*/  @!P5 LEA R8, P4, R100, R11, 0x1 ;  /* 0x0000000b6408d211 */ /* 0x010fc800078808ff */
[----:B-----5:R-:W-:Y:S02]  /*1920*/  @!P5 LEA.HI.X R9, R100, R10, R101, 0x1, P4 ;  /* 0x0000000a6409d211 */ /* 0x020fe400020f0c65 */
[----:B---3--:R-:W-:-:S03]  /*1930*/  @!P5 LEA R6, P4, R28, R11, 0x1 ;  /* 0x0000000b1c06d211 */ /* 0x008fc600078808ff */
[----:B------:R3:W-:Y:S01]  /*1940*/  @!P5 LDGSTS.E.BYPASS.LTC128B.128 [R22+0x2100], [R8.64], !P6 ;  /* 0x021000000816dfae */ /* 0x0007e2000f101d46 */
[----:B------:R-:W-:Y:S02]  /*1950*/  @!P5 LEA.HI.X R7, R28, R10, R26, 0x1, P4 ;  /* 0x0000000a1c07d211 */ /* 0x000fe400020f0c1a */
[----:B-1----:R-:W-:-:S03]  /*1960*/  @!P5 LEA R4, P4, R23, R11, 0x1 ;  /* 0x0000000b1704d211 */ /* 0x002fc600078808ff */
[----:B------:R1:W-:Y:S01]  /*1970*/  @!P5 LDGSTS.E.BYPASS.LTC128B.128 [R22+0x6100], [R6.64], !P3 ;  /* 0x061000000616dfae */ /* 0x0003e2000d901d46 */
[----:B------:R-:W-:Y:S02]  /*1980*/  @!P5 LEA.HI.X R5, R23, R10, R25, 0x1, P4 ;  /* 0x0000000a1705d211 */ /* 0x000fe400020f0c19 */
[----:B------:R-:W-:Y:S02]  /*1990*/  IADD3 R10, R226, -0x1, RZ ;  /* 0xffffffffe20a7810 */ /* 0x000fe40007ffe0ff */
[C---:B------:R-:W-:Y:S01]  /*19a0*/  @!P0 LEA R2, P4, R100.reuse, R15, 0x1 ;  /* 0x0000000f64028211 */ /* 0x040fe200078808ff */
[----:B------:R4:W-:Y:S01]  /*19b0*/  @!P5 LDGSTS.E.BYPASS.LTC128B.128 [R22+0xa100], [R4.64], !P1 ;  /* 0x0a1000000416dfae */ /* 0x0009e2000c901d46 */
[----:B------:R-:W-:Y:S02]  /*19c0*/  SHF.R.S32.HI R11, RZ, 0x1f, R10 ;  /* 0x0000001fff0b7819 */ /* 0x000fe4000001140a */
[----:B--2---:R-:W-:-:S05]  /*19d0*/  @!P0 LEA.HI.X R3, R100, R0, R101, 0x1, P4 ;  /* 0x0000000064038211 */ /* 0x004fca00020f0c65 */
[----:B------:R2:W-:Y:S01]  /*19e0*/  @!P0 LDGSTS.E.BYPASS.LTC128B.128 [R22+0x3100], [R2.64], !P6 ;  /* 0x0310000002168fae */ /* 0x0005e2000f101d46 */
[----:B---3--:R-:W-:Y:S01]  /*19f0*/  IMAD R8, R11, c[0x0][0x1e0], RZ ;  /* 0x000078000b087a24 */ /* 0x008fe200078e02ff */
[----:B------:R-:W-:-:S03]  /*1a00*/  IADD3 R9, R124, c[0x0][0x1d0], -R53 ;  /* 0x000074007c097a10 */ /* 0x000fc60007ffe835 */
[C---:B------:R-:W-:Y:S01]  /*1a10*/  IMAD R8, R10.reuse, c[0x0][0x1e4], R8 ;  /* 0x000079000a087a24 */ /* 0x040fe200078e0208 */
[----:B------:R-:W-:Y:S01]  /*1a20*/  ISETP.GE.AND P6, PT, R9, 0x21, PT ;  /* 0x000000210900780c */ /* 0x000fe20003fc6270 */
[----:B-1----:R-:W-:Y:S01]  /*1a30*/  IMAD.WIDE.U32 R6, R10, c[0x0][0x1e0], RZ ;  /* 0x000078000a067a25 */ /* 0x002fe200078e00ff */
[----:B----4-:R-:W-:-:S04]  /*1a40*/  @!P0 LEA R4, P4, R28, R15, 0x1 ;  /* 0x0000000f1c048211 */ /* 0x010fc800078808ff */
[----:B------:R-:W-:Y:S02]  /*1a50*/  @!P0 LEA.HI.X R5, R28, R0, R26, 0x1, P4 ;  /* 0x000000001c058211 */ /* 0x000fe400020f0c1a */
[----:B--2---:R-:W-:-:S03]  /*1a60*/  @!P0 LEA R2, P5, R23, R15, 0x1 ;  /* 0x0000000f17028211 */ /* 0x004fc600078a08ff */
[----:B------:R1:W-:Y:S01]  /*1a70*/  @!P0 LDGSTS.E.BYPASS.LTC128B.128 [R22+0x7100], [R4.64], !P3 ;  /* 0x0710000004168fae */ /* 0x0003e2000d901d46 */
[----:B------:R-:W-:Y:S02]  /*1a80*/  ISETP.GE.AND P4, PT, R9, 0x1, PT ;  /* 0x000000010900780c */ /* 0x000fe40003f86270 */
[----:B------:R-:W-:Y:S01]  /*1a90*/  @!P0 LEA.HI.X R3, R23, R0, R25, 0x1, P5 ;  /* 0x0000000017038211 */ /* 0x000fe200028f0c19 */
[----:B------:R-:W-:Y:S02]  /*1aa0*/  IMAD.IADD R0, R7, 0x1, R8 ;  /* 0x0000000107007824 */ /* 0x000fe400078e0208 */
[----:B------:R-:W-:Y:S02]  /*1ab0*/  IMAD.MOV.U32 R16, RZ, RZ, c[0x0][0x1e0] ;  /* 0x00007800ff107624 */ /* 0x000fe400078e00ff */
[----:B------:R2:W-:Y:S01]  /*1ac0*/  @!P0 LDGSTS.E.BYPASS.LTC128B.128 [R22+0xb100], [R2.64], !P1 ;  /* 0x0b10000002168fae */ /* 0x0005e2000c901d46 */
[----:B------:R-:W-:Y:S01]  /*1ad0*/  IMAD R0, R0, 0x60, RZ ;  /* 0x0000006000007824 */ /* 0x000fe200078e02ff */
[----:B------:R-:W-:Y:S01]  /*1ae0*/  ISETP.GE.AND P5, PT, R9, 0x41, PT ;  /* 0x000000410900780c */ /* 0x000fe20003fa6270 */
[----:B------:R-:W-:Y:S01]  /*1af0*/  IMAD.MOV.U32 R8, RZ, RZ, c[0x0][0x1e4] ;  /* 0x00007900ff087624 */ /* 0x000fe200078e00ff */
[----:B------:R-:W0:Y:S02]  /*1b00*/  LDGDEPBAR ;  /* 0x00000000000079af */ /* 0x000e240000000000 */
[----:B------:R-:W-:Y:S01]  /*1b10*/  @P4 ISETP.GE.AND P3, PT, R100, c[0x0][0x1d4], PT ;  /* 0x0000750064004a0c */ /* 0x000fe20003f66270 */
[----:B------:R-:W-:-:S04]  /*1b20*/  IMAD.WIDE.U32 R12, R16, 0x40, RZ ;  /* 0x00000040100c7825 */ /* 0x000fc800078e00ff */
[----:B--2---:R-:W-:-:S04]  /*1b30*/  IMAD.WIDE.U32 R2, R6, 0x60, R18 ;  /* 0x0000006006027825 */ /* 0x004fc800078e0012 */
[----:B------:R-:W-:Y:S01]  /*1b40*/  IMAD.IADD R0, R3, 0x1, R0 ;  /* 0x0000000103007824 */ /* 0x000fe200078e0200 */
[----:B------:R-:W-:Y:S02]  /*1b50*/  @P6 LEA R3, P0, R16, R2, 0x5 ;  /* 0x0000000210036211 */ /* 0x000fe400078028ff */
[----:B------:R-:W-:Y:S02]  /*1b60*/  @P4 LEA R6, P1, R2, c[0x0][0x1c8], 0x1 ;  /* 0x0000720002064a11 */ /* 0x000fe400078208ff */
[----:B-1----:R-:W-:Y:S02]  /*1b70*/  @P6 LEA.HI.X R5, R16, R0, R8, 0x5, P0 ;  /* 0x0000000010056211 */ /* 0x002fe400000f2c08 */
[----:B------:R-:W-:Y:S02]  /*1b80*/  @P4 ISETP.GE.AND P0, PT, R28, c[0x0][0x1d4], PT ;  /* 0x000075001c004a0c */ /* 0x000fe40003f06270 */
[----:B------:R-:W-:Y:S02]  /*1b90*/  @P4 LEA.HI.X R7, R2, c[0x0][0x1cc], R0, 0x1, P1 ;  /* 0x0000730002074a11 */ /* 0x000fe400008f0c00 */
[----:B------:R-:W-:-:S03]  /*1ba0*/  @P6 LEA R4, P1, R3, c[0x0][0x1c8], 0x1 ;  /* 0x0000720003046a11 */ /* 0x000fc600078208ff */
[----:B------:R1:W-:Y:S01]  /*1bb0*/  @P4 LDGSTS.E.BYPASS.LTC128B.128 [R22+0x12100], [R6.64], !P3 ;  /* 0x1210000006164fae */ /* 0x0003e2000d901d46 */
[----:B------:R-:W-:Y:S02]  /*1bc0*/  @P6 LEA.HI.X R5, R3, c[0x0][0x1cc], R5, 0x1, P1 ;  /* 0x0000730003056a11 */ /* 0x000fe400008f0c05 */
[----:B------:R-:W-:Y:S01]  /*1bd0*/  @P5 IADD3 R3, P1, R2, R12, RZ ;  /* 0x0000000c02035210 */ /* 0x000fe20007f3e0ff */
[----:B------:R-:W-:Y:S02]  /*1be0*/  IMAD.SHL.U32 R2, R8, 0x40, RZ ;  /* 0x0000004008027824 */ /* 0x000fe400078e00ff */
[----:B------:R1:W-:Y:S03]  /*1bf0*/  @P4 LDGSTS.E.BYPASS.LTC128B.128 [R22+0x15100], [R6.64+0x80], !P0 ;  /* 0x1510008006164fae */ /* 0x0003e6000c101d46 */
[----:B------:R-:W-:Y:S02]  /*1c00*/  @P5 IADD3.X R0, R0, R13, R2, P1, !PT ;  /* 0x0000000d00005210 */ /* 0x000fe40000ffe402 */
[----:B------:R-:W-:-:S02]  /*1c10*/  @P5 LEA R2, P0, R3, c[0x0][0x1c8], 0x1 ;  /* 0x0000720003025a11 */ /* 0x000fc400078008ff */
[----:B------:R-:W-:Y:S02]  /*1c20*/  @P4 ISETP.GE.AND P3, PT, R23, c[0x0][0x1d4], PT ;  /* 0x0000750017004a0c */ /* 0x000fe40003f66270 */
[----:B------:R-:W-:Y:S02]  /*1c30*/  @P6 ISETP.GE.AND P1, PT, R100, c[0x0][0x1d4], PT ;  /* 0x0000750064006a0c */ /* 0x000fe40003f26270 */
[----:B------:R-:W-:Y:S02]  /*1c40*/  @P5 LEA.HI.X R3, R3, c[0x0][0x1cc], R0, 0x1, P0 ;  /* 0x0000730003035a11 */ /* 0x000fe400000f0c00 */
[----:B------:R-:W-:-:S07]  /*1c50*/  @P6 ISETP.GE.AND P0, PT, R28, c[0x0][0x1d4], PT ;  /* 0x000075001c006a0c */ /* 0x000fce0003f06270 */
[----:B------:R1:W-:Y:S01]  /*1c60*/  @P4 LDGSTS.E.BYPASS.LTC128B.128 [R22+0x18100], [R6.64+0x100], !P3 ;  /* 0x1810010006164fae */ /* 0x0003e2000d901d46 */
[----:B------:R-:W-:Y:S02]  /*1c70*/  @P6 ISETP.GE.AND P4, PT, R23, c[0x0][0x1d4], PT ;  /* 0x0000750017006a0c */ /* 0x000fe40003f86270 */
[----:B------:R-:W-:Y:S01]  /*1c80*/  @P5 ISETP.GE.AND P3, PT, R100, c[0x0][0x1d4], PT ;  /* 0x0000750064005a0c */ /* 0x000fe20003f66270 */
[----:B------:R2:W-:Y:S01]  /*1c90*/  @P6 LDGSTS.E.BYPASS.LTC128B.128 [R22+0x13100], [R4.64], !P1 ;  /* 0x1310000004166fae */ /* 0x0005e2000c901d46 */
[----:B------:R-:W-:-:S03]  /*1ca0*/  @P5 ISETP.GE.AND P1, PT, R28, c[0x0][0x1d4], PT ;  /* 0x000075001c005a0c */ /* 0x000fc60003f26270 */
[----:B------:R2:W-:Y:S01]  /*1cb0*/  @P6 LDGSTS.E.BYPASS.LTC128B.128 [R22+0x16100], [R4.64+0x80], !P0 ;  /* 0x1610008004166fae */ /* 0x0005e2000c101d46 */
[----:B------:R-:W-:-:S05]  /*1cc0*/  @P5 ISETP.GE.AND P0, PT, R23, c[0x0][0x1d4], PT ;  /* 0x0000750017005a0c */ /* 0x000fca0003f06270 */
[----:B------:R2:W-:Y:S04]  /*1cd0*/  @P6 LDGSTS.E.BYPASS.LTC128B.128 [R22+0x19100], [R4.64+0x100], !P4 ;  /* 0x1910010004166fae */ /* 0x0005e8000e101d46 */
[----:B------:R3:W-:Y:S04]  /*1ce0*/  @P5 LDGSTS.E.BYPASS.LTC128B.128 [R22+0x14100], [R2.64], !P3 ;  /* 0x1410000002165fae */ /* 0x0007e8000d901d46 */
[----:B------:R3:W-:Y:S04]  /*1cf0*/  @P5 LDGSTS.E.BYPASS.LTC128B.128 [R22+0x17100], [R2.64+0x80], !P1 ;  /* 0x1710008002165fae */ /* 0x0007e8000c901d46 */
[----:B------:R3:W-:Y:S04]  /*1d00*/  @P5 LDGSTS.E.BYPASS.LTC128B.128 [R22+0x1a100], [R2.64+0x100], !P0 ;  /* 0x1a10010002165fae */ /* 0x0007e8000c101d46 */
[----:B------:R-:W0:Y:S01]  /*1d10*/  LDGDEPBAR ;  /* 0x00000000000079af */ /* 0x000e220000000000 */
[----:B------:R-:W-:-:S02]  /*1d20*/  IMAD R0, R11, c[0x0][0x208], RZ ;  /* 0x000082000b007a24 */ /* 0x000fc400078e02ff */
[----:B-1----:R-:W-:-:S04]  /*1d30*/  IMAD.WIDE.U32 R6, R10, c[0x0][0x208], RZ ;  /* 0x000082000a067a25 */ /* 0x002fc800078e00ff */
[----:B------:R-:W-:Y:S02]  /*1d40*/  IMAD R0, R10, c[0x0][0x20c], R0 ;  /* 0x000083000a007a24 */ /* 0x000fe400078e0200 */
[----:B------:R-:W-:Y:S01]  /*1d50*/  IMAD.MOV.U32 R14, RZ, RZ, R20 ;  /* 0x000000ffff0e7224 */ /* 0x000fe200078e0014 */
[----:B------:R-:W-:-:S04]  /*1d60*/  DEPBAR.LE SB0, 0x1 ;  /* 0x000080400000791a */ /* 0x000fc80000000000 */
[----:B------:R-:W-:Y:S01]  /*1d70*/  BAR.SYNC.DEFER_BLOCKING 0x0 ;  /* 0x0000000000007b1d */ /* 0x000fe20000010000 */
[----:B------:R-:W-:Y:S02]  /*1d80*/  IMAD.IADD R0, R7, 0x1, R0 ;  /* 0x0000000107007824 */ /* 0x000fe400078e0200 */
[----:B------:R-:W-:Y:S02]  /*1d90*/  IMAD.MOV.U32 R15, RZ, RZ, R17 ;  /* 0x000000ffff0f7224 */ /* 0x000fe400078e0011 */
[----:B------:R-:W-:Y:S02]  /*1da0*/  IMAD R0, R0, 0x60, RZ ;  /* 0x0000006000007824 */ /* 0x000fe400078e02ff */
[----:B--2---:R-:W-:-:S04]  /*1db0*/  IMAD.WIDE.U32 R4, R6, 0x60, R14 ;  /* 0x0000006006047825 */ /* 0x004fc800078e000e */
[----:B------:R-:W-:Y:S01]  /*1dc0*/  IMAD.MOV.U32 R20, RZ, RZ, c[0x0][0x208] ;  /* 0x00008200ff147624 */ /* 0x000fe200078e00ff */
[----:B---3--:R-:W-:Y:S01]  /*1dd0*/  LEA R2, P0, R4, c[0x0][0x1f8], 0x1 ;  /* 0x00007e0004027a11 */ /* 0x008fe200078008ff */
[----:B------:R-:W-:Y:S02]  /*1de0*/  IMAD.IADD R0, R5, 0x1, R0 ;  /* 0x0000000105007824 */ /* 0x000fe400078e0200 */
[----:B------:R-:W-:Y:S02]  /*1df0*/  IMAD.MOV.U32 R10, RZ, RZ, 0x6 ;  /* 0x00000006ff0a7424 */ /* 0x000fe400078e00ff */
[----:B------:R-:W-:Y:S01]  /*1e00*/  IMAD.SHL.U32 R21, R20, 0x40, RZ ;  /* 0x0000004014157824 */ /* 0x000fe200078e00ff */
[----:B------:R-:W-:Y:S02]  /*1e10*/  LEA.HI.X R3, R4, c[0x0][0x1fc], R0, 0x1, P0 ;  /* 0x00007f0004037a11 */ /* 0x000fe400000f0c00 */
[----:B------:R-:W-:Y:S01]  /*1e20*/  SHF.L.U64.HI R20, R20, R10, c[0x0][0x20c] ;  /* 0x0000830014147619 */ /* 0x000fe2000001020a */
[----:B------:R1:W2:Y:S01]  /*1e30*/  LDSM.16.M88.4 R156, [R188] ;  /* 0x00000000bc9c783b */ /* 0x0002a20000000200 */
[----:B------:R-:W-:-:S03]  /*1e40*/  IADD3 R12, P3, P1, R21, 0x80, R2 ;  /* 0x00000080150c7810 */ /* 0x000fc6000797e002 */
[----:B------:R1:W3:Y:S04]  /*1e50*/  LDSM.16.M88.4 R172, [R188+0x4000] ;  /* 0x00400000bcac783b */ /* 0x0002e80000000200 */
[----:B------:R-:W4:Y:S04]  /*1e60*/  LDSM.16.M88.4 R188, [R188+0x8000] ;  /* 0x00800000bcbc783b */ /* 0x000f280000000200 */
[----:B------:R1:W1:Y:S04]  /*1e70*/  LDSM.16.M88.4 R152, [R212] ;  /* 0x00000000d498783b */ /* 0x0002680000000200 */
[----:B------:R1:W1:Y:S04]  /*1e80*/  LDSM.16.M88.4 R160, [R213] ;  /* 0x00000000d5a0783b */ /* 0x0002680000000200 */
[----:B------:R1:W1:Y:S04]  /*1e90*/  LDSM.16.M88.4 R164, [R214] ;  /* 0x00000000d6a4783b */ /* 0x0002680000000200 */
[----:B------:R1:W1:Y:S04]  /*1ea0*/  LDSM.16.M88.4 R168, [R212+0x4000] ;  /* 0x00400000d4a8783b */ /* 0x0002680000000200 */
[----:B------:R1:W1:Y:S04]  /*1eb0*/  LDSM.16.M88.4 R176, [R213+0x4000] ;  /* 0x00400000d5b0783b */ /* 0x0002680000000200 */
[----:B------:R1:W1:Y:S04]  /*1ec0*/  LDSM.16.M88.4 R180, [R214+0x4000] ;  /* 0x00400000d6b4783b */ /* 0x0002680000000200 */
[----:B------:R1:W1:Y:S04]  /*1ed0*/  LDSM.16.M88.4 R184, [R212+0x8000] ;  /* 0x00800000d4b8783b */ /* 0x0002680000000200 */
[----:B------:R1:W1:Y:S04]  /*1ee0*/  LDSM.16.M88.4 R192, [R213+0x8000] ;  /* 0x00800000d5c0783b */ /* 0x0002680000000200 */
[----:B------:R1:W1:Y:S01]  /*1ef0*/  LDSM.16.M88.4 R196, [R214+0x8000] ;  /* 0x00800000d6c4783b */ /* 0x0002620000000200 */
[----:B------:R-:W-:-:S03]  /*1f00*/  IADD3.X R13, R20, RZ, R3, P3, P1 ;  /* 0x000000ff140d7210 */ /* 0x000fc60001fe2403 */
[----:B------:R-:W-:Y:S01]  /*1f10*/  BAR.SYNC.DEFER_BLOCKING 0x0 ;  /* 0x0000000000007b1d */ /* 0x000fe20000010000 */
[C---:B------:R-:W-:Y:S02]  /*1f20*/  IADD3 R10, P3, P1, R21.reuse, 0x100, R2 ;  /* 0x00000100150a7810 */ /* 0x040fe4000797e002 */
[----:B------:R-:W-:Y:S02]  /*1f30*/  ISETP.GE.AND P6, PT, R100, c[0x0][0x1d4], PT ;  /* 0x0000750064007a0c */ /* 0x000fe40003fc6270 */
[----:B------:R-:W-:Y:S02]  /*1f40*/  ISETP.GE.AND P5, PT, R28, c[0x0][0x1d4], PT ;  /* 0x000075001c007a0c */ /* 0x000fe40003fa6270 */
[----:B------:R-:W-:Y:S02]  /*1f50*/  IADD3 R4, P0, R21, R2, RZ ;  /* 0x0000000215047210 */ /* 0x000fe40007f1e0ff */
[----:B------:R-:W-:Y:S02]  /*1f60*/  IADD3.X R11, R20, RZ, R3, P3, P1 ;  /* 0x000000ff140b7210 */ /* 0x000fe40001fe2403 */
[----:B------:R-:W-:-:S02]  /*1f70*/  ISETP.LT.OR P3, PT, R9, 0x1, P6 ;  /* 0x000000010900780c */ /* 0x000fc40003761670 */
[----:B------:R-:W-:Y:S01]  /*1f80*/  ISETP.LT.OR P1, PT, R9, 0x1, P5 ;  /* 0x000000010900780c */ /* 0x000fe20002f21670 */
[----:B------:R-:W-:Y:S01]  /*1f90*/  IMAD.X R5, R20, 0x1, R3, P0 ;  /* 0x0000000114057824 */ /* 0x000fe200000e0603 */
[----:B------:R-:W-:Y:S02]  /*1fa0*/  IADD3 R6, P0, R4, R21, RZ ;  /* 0x0000001504067210 */ /* 0x000fe40007f1e0ff */
[----:B------:R-:W-:-:S03]  /*1fb0*/  ISETP.GE.AND P4, PT, R23, c[0x0][0x1d4], PT ;  /* 0x0000750017007a0c */ /* 0x000fc60003f86270 */
[----:B------:R-:W-:Y:S01]  /*1fc0*/  IMAD.X R7, R5, 0x1, R20, P0 ;  /* 0x0000000105077824 */ /* 0x000fe200000e0614 */
[----:B------:R-:W-:-:S03]  /*1fd0*/  ISETP.LT.OR P0, PT, R9, 0x1, P4 ;  /* 0x000000010900780c */ /* 0x000fc60002701670 */
[----:B------:R-:W-:Y:S01]  /*1fe0*/  @!PT LDS RZ, [RZ] ;  /* 0x00000000fffff984 */ /* 0x000fe20000000800 */
[----:B------:R-:W-:Y:S01]  /*1ff0*/  @!PT LDS RZ, [RZ] ;  /* 0x00000000fffff984 */ /* 0x000fe20000000800 */
[----:B------:R-:W-:Y:S01]  /*2000*/  @!PT LDS RZ, [RZ] ;  /* 0x00000000fffff984 */ /* 0x000fe20000000800 */
[----:B------:R1:W-:Y:S01]  /*2010*/  LDGSTS.E.BYPASS.LTC128B.128 [R22+0x100], [R2.64], !P3 ;  /* 0x0010000002167fae */ /* 0x0003e2000d901d46 */
[----:B------:R-:W-:-:S03]  /*2020*/  ISETP.LT.OR P3, PT, R9, 0x21, P6 ;  /* 0x000000210900780c */ /* 0x000fc60003761670 */
[----:B------:R1:W-:Y:S01]  /*2030*/  LDGSTS.E.BYPASS.LTC128B.128 [R22+0x3100], [R2.64+0x80], !P1 ;  /* 0x0310008002167fae */ /* 0x0003e2000c901d46 */
[C---:B------:R-:W-:Y:S02]  /*2040*/  ISETP.LT.OR P1, PT, R9.reuse, 0x21, P5 ;  /* 0x000000210900780c */ /* 0x040fe40002f21670 */
[C---:B------:R-:W-:Y:S01]  /*2050*/  ISETP.LT.OR P6, PT, R9.reuse, 0x41, P6 ;  /* 0x000000410900780c */ /* 0x040fe200037c1670 */
[----:B------:R1:W-:Y:S01]  /*2060*/  STL.64 [R1+0x68], R18 ;  /* 0x0000681201007387 */ /* 0x0003e20000100a00 */
[----:B------:R-:W-:-:S03]  /*2070*/  ISETP.LT.OR P5, PT, R9, 0x41, P5 ;  /* 0x000000410900780c */ /* 0x000fc60002fa1670 */
[----:B------:R1:W-:Y:S01]  /*2080*/  LDGSTS.E.BYPASS.LTC128B.128 [R22+0x6100], [R2.64+0x100], !P0 ;  /* 0x0610010002167fae */ /* 0x0003e2000c101d46 */
[C---:B------:R-:W-:Y:S02]  /*2090*/  ISETP.LT.OR P0, PT, R9.reuse, 0x21, P4 ;  /* 0x000000210900780c */ /* 0x040fe40002701670 */
[----:B------:R-:W-:Y:S01]  /*20a0*/  ISETP.LT.OR P4, PT, R9, 0x41, P4 ;  /* 0x000000410900780c */ /* 0x000fe20002781670 */
[----:B------:R1:W-:Y:S04]  /*20b0*/  LDGSTS.E.BYPASS.LTC128B.128 [R22+0x1100], [R4.64], !P3 ;  /* 0x0110000004167fae */ /* 0x0003e8000d901d46 */
[----:B------:R1:W-:Y:S01]  /*20c0*/  LDGSTS.E.BYPASS.LTC128B.128 [R22+0x4100], [R12.64], !P1 ;  /* 0x041000000c167fae */ /* 0x0003e2000c901d46 */
[----:B------:R-:W-:Y:S01]  /*20d0*/  ISETP.GE.AND P1, PT, R226, 0x2, PT ;  /* 0x00000002e200780c */ /* 0x000fe20003f26270 */
[----:B------:R-:W-:Y:S04]  /*20e0*/  BSSY B0, `(.L_x_1131) ;  /* 0x0000028000007945 */ /* 0x000fe80003800000 */
[----:B------:R1:W-:Y:S04]  /*20f0*/  LDGSTS.E.BYPASS.LTC128B.128 [R22+0x7100], [R10.64], !P0 ;  /* 0x071000000a167fae */ /* 0x0003e8000c101d46 */
[----:B------:R1:W-:Y:S04]  /*2100*/  LDGSTS.E.BYPASS.LTC128B.128 [R22+0x2100], [R6.64], !P6 ;  /* 0x0210000006167fae */ /* 0x0003e8000f101d46 */
[----:B------:R1:W-:Y:S04]  /*2110*/  LDGSTS.E.BYPASS.LTC128B.128 [R22+0x5100], [R6.64+0x80], !P5 ;  /* 0x0510008006167fae */ /* 0x0003e8000e901d46 */
[----:B------:R1:W-:Y:S04]  /*2120*/  LDGSTS.E.BYPASS.LTC128B.128 [R22+0x8100], [R6.64+0x100], !P4 ;  /* 0x0810010006167fae */ /* 0x0003e8000e101d46 */
[----:B------:R-:W0:Y:S01]  /*2130*/  LDGDEPBAR ;  /* 0x00000000000079af */ /* 0x000e220000000000 */
[----:B------:R-:W-:Y:S05]  /*2140*/  @!P1 BRA `(.L_x_1132) ;  /* 0x0000021000009947 */ /* 0x000fea0003800000 */
[----:B--234-:R-:W-:Y:S01]  /*2150*/  IADD3 R0, R226, -0x2, RZ ;  /* 0xfffffffee2007810 */ /* 0x01cfe20007ffe0ff */
[C---:B-1----:R-:W-:Y:S01]  /*2160*/  IMAD.SHL.U32 R6, R16.reuse, 0x40, RZ ;  /* 0x0000004010067824 */ /* 0x042fe200078e00ff */
[----:B------:R-:W-:-:S02]  /*2170*/  SHF.L.U64.HI R7, R16, 0x6, R8 ;  /* 0x0000000610077819 */ /* 0x000fc40000010208 */
[----:B------:R-:W-:Y:S01]  /*2180*/  SHF.R.S32.HI R2, RZ, 0x1f, R0 ;  /* 0x0000001fff027819 */ /* 0x000fe20000011400 */
[----:B------:R-:W-:Y:S01]  /*2190*/  IMAD.WIDE.U32 R4, R0, c[0x0][0x1e0], RZ ;  /* 0x0000780000047a25 */ /* 0x000fe200078e00ff */
[----:B------:R-:W-:-:S03]  /*21a0*/  ISETP.GE.AND P4, PT, R100, c[0x0][0x1d4], PT ;  /* 0x0000750064007a0c */ /* 0x000fc60003f86270 */
        /* <DEDUP_REMOVED lines=9> */
[----:B------:R-:W-:Y:S02]  /*2240*/  ISETP.GE.AND P3, PT, R28, c[0x0][0x1d4], PT ;  /* 0x000075001c007a0c */ /* 0x000fe40003f66270 */
[--C-:B------:R-:W-:Y:S01]  /*2250*/  IADD3.X R11, R7, RZ, R3.reuse, P5, P0 ;  /* 0x000000ff070b7210 */ /* 0x100fe20002fe0403 */
[----:B------:R1:W-:Y:S01]  /*2260*/  LDGSTS.E.BYPASS.LTC128B.128 [R22+0x1b100], [R2.64], !P4 ;  /* 0x1b10000002167fae */ /* 0x0003e2000e101d46 */
[----:B------:R-:W-:Y:S02]  /*2270*/  IADD3 R8, P6, P5, R6, 0x100, R2 ;  /* 0x0000010006087810 */ /* 0x000fe40007dde002 */
[----:B------:R-:W-:Y:S02]  /*2280*/  ISETP.GE.AND P0, PT, R23, c[0x0][0x1d4], PT ;  /* 0x0000750017007a0c */ /* 0x000fe40003f06270 */
[----:B------:R-:W-:-:S02]  /*2290*/  IADD3.X R9, R7, RZ, R3, P6, P5 ;  /* 0x000000ff07097210 */ /* 0x000fc400037ea403 */
[----:B------:R-:W-:-:S03]  /*22a0*/  IADD3 R4, P6, R6, R2, RZ ;  /* 0x0000000206047210 */ /* 0x000fc60007fde0ff */
[----:B------:R1:W-:Y:S01]  /*22b0*/  LDGSTS.E.BYPASS.LTC128B.128 [R22+0x1e100], [R2.64+0x80], !P3 ;  /* 0x1e10008002167fae */ /* 0x0003e2000d901d46 */
[----:B------:R-:W-:Y:S01]  /*22c0*/  IADD3 R6, P5, R4, R6, RZ ;  /* 0x0000000604067210 */ /* 0x000fe20007fbe0ff */
[----:B------:R-:W-:-:S04]  /*22d0*/  IMAD.X R5, R7, 0x1, R3, P6 ;  /* 0x0000000107057824 */ /* 0x000fc800030e0603 */
        /* <DEDUP_REMOVED lines=8> */
.L_x_1132:
[----:B--234-:R-:W-:Y:S05]  /*2360*/  BSYNC B0 ;  /* 0x0000000000007941 */ /* 0x01cfea0003800000 */
.L_x_1131:
[----:B------:R-:W0:Y:S01]  /*2370*/  LDGDEPBAR ;  /* 0x00000000000079af */ /* 0x000e220000000000 */
[----:B------:R-:W-:Y:S01]  /*2380*/  IMAD.MOV.U32 R208, RZ, RZ, 0x20 ;  /* 0x00000020ffd07424 */ /* 0x000fe200078e00ff */
[----:B------:R-:W-:Y:S01]  /*2390*/  LOP3.LUT P0, RZ, R69, 0x2, RZ, 0xc0, !PT ;  /* 0x0000000245ff7812 */ /* 0x000fe2000780c0ff */
[----:B------:R-:W-:Y:S03]  /*23a0*/  BSSY B0, `(.L_x_1133) ;  /* 0x0000034000007945 */ /* 0x000fe60003800000 */
[----:B------:R-:W-:-:S05]  /*23b0*/  SEL R208, R208, 0xffffffe0, !P0 ;  /* 0xffffffe0d0d07807 */ /* 0x000fca0004000000 */
[----:B-1----:R-:W-:Y:S01]  /*23c0*/  IMAD.IADD R3, R209, 0x1, R208 ;  /* 0x00000001d1037824 */ /* 0x002fe200078e02d0 */
[----:B------:R-:W-:-:S04]  /*23d0*/  DEPBAR.LE SB0, 0x2 ;  /* 0x000080800000791a */ /* 0x000fc80000000000 */
[----:B------:R-:W-:Y:S06]  /*23e0*/  BAR.SYNC.DEFER_BLOCKING 0x0 ;  /* 0x0000000000007b1d */ /* 0x000fec0000010000 */
[----:B------:R1:W2:Y:S04]  /*23f0*/  LDSM.16.M88.4 R24, [R209] ;  /* 0x00000000d118783b */ /* 0x0002a80000000200 */
[----:B------:R1:W3:Y:S04]  /*2400*/  LDSM.16.M88.4 R16, [R209+0x800] ;  /* 0x00080000d110783b */ /* 0x0002e80000000200 */
[----:B------:R1:W4:Y:S04]  /*2410*/  LDSM.16.M88.4 R32, [R209+0x1000] ;  /* 0x00100000d120783b */ /* 0x0003280000000200 */
        /* <DEDUP_REMOVED lines=10> */
[----:B--23--:R-:W-:Y:S02]  /*24c0*/  IADD3 R0, R226, -0x2, RZ ;  /* 0xfffffffee2007810 */ /* 0x00cfe40007ffe0ff */
[----:B------:R-:W-:-:S02]  /*24d0*/  ISETP.GE.AND P3, PT, R100, c[0x0][0x1d4], PT ;  /* 0x0000750064007a0c */ /* 0x000fc40003f66270 */
[----:B------:R-:W-:Y:S01]  /*24e0*/  SHF.R.S32.HI R2, RZ, 0x1f, R0 ;  /* 0x0000001fff027819 */ /* 0x000fe20000011400 */
[----:B------:R-:W-:Y:S01]  /*24f0*/  IMAD.WIDE.U32 R6, R0, c[0x0][0x208], RZ ;  /* 0x0000820000067a25 */ /* 0x000fe200078e00ff */
[----:B------:R-:W-:Y:S02]  /*2500*/  ISETP.GE.AND P1, PT, R28, c[0x0][0x1d4], PT ;  /* 0x000075001c007a0c */ /* 0x000fe40003f26270 */
[----:B------:R-:W-:Y:S01]  /*2510*/  ISETP.GE.AND P0, PT, R23, c[0x0][0x1d4], PT ;  /* 0x0000750017007a0c */ /* 0x000fe20003f06270 */
        /* <DEDUP_REMOVED lines=28> */
.L_x_1134:
[----:B--23--:R-:W-:Y:S05]  /*26e0*/  BSYNC B0 ;  /* 0x0000000000007941 */ /* 0x00cfea0003800000 */
.L_x_1133:
[C---:B-1----:R-:W-:Y:S08]  /*26f0*/  HMMA.16816.F32.BF16 R4, R152.reuse, R40, RZ ;  /* 0x000000289804723c */ /* 0x042ff000000418ff */
[C---:B----4-:R-:W-:Y:S08]  /*2700*/  HMMA.16816.F32.BF16 R8, R152.reuse, R34, RZ ;  /* 0x000000229808723c */ /* 0x050ff000000418ff */
[C---:B------:R-:W-:Y:S08]  /*2710*/  HMMA.16816.F32.BF16 R12, R152.reuse, R32, RZ ;  /* 0x00000020980c723c */ /* 0x040ff000000418ff */
[C---:B------:R-:W-:Y:S08]  /*2720*/  HMMA.16816.F32.BF16 R28, R152.reuse, R24, RZ ;  /* 0x00000018981c723c */ /* 0x040ff000000418ff */
[----:B------:R-:W-:Y:S01]  /*2730*/  HMMA.16816.F32.BF16 R20, R152, R16, RZ ;  /* 0x000000109814723c */ /* 0x000fe200000418ff */
[----:B------:R-:W-:Y:S01]  /*2740*/  IMAD.MOV.U32 R0, RZ, RZ, 0x40 ;  /* 0x00000040ff007424 */ /* 0x000fe200078e00ff */
[----:B------:R-:W-:Y:S01]  /*2750*/  LOP3.LUT P0, RZ, R69, 0x4, RZ, 0xc0, !PT ;  /* 0x0000000445ff7812 */ /* 0x000fe2000780c0ff */
[----:B------:R-:W2:Y:S04]  /*2760*/  LDL R126, [R1+0x98] ;  /* 0x00009800017e7983 */ /* 0x000ea80000100800 */
[----:B------:R-:W3:Y:S01]  /*2770*/  LDL R125, [R1+0x58] ;  /* 0x00005800017d7983 */ /* 0x000ee20000100800 */
[----:B------:R-:W-:Y:S03]  /*2780*/  HMMA.16816.F32.BF16 R92, R156, R60, R4 ;  /* 0x0000003c9c5c723c */ /* 0x000fe60000041804 */
[----:B------:R-:W-:Y:S04]  /*2790*/  LDSM.16.M88.4 R104, [R3+0x5800] ;  /* 0x005800000368783b */ /* 0x000fe80000000200 */
[----:B------:R-:W0:Y:S01]  /*27a0*/  LDGDEPBAR ;  /* 0x00000000000079af */ /* 0x000e220000000000 */
[----:B------:R-:W-:Y:S08]  /*27b0*/  HMMA.16816.F32.BF16 R4, R152, R42, RZ ;  /* 0x0000002a9804723c */ /* 0x000ff000000418ff */
[C---:B------:R-:W-:Y:S08]  /*27c0*/  HMMA.16816.F32.BF16 R100, R156.reuse, R54, R8 ;  /* 0x000000369c64723c */ /* 0x040ff00000041808 */
[----:B------:R-:W-:Y:S08]  /*27d0*/  HMMA.16816.F32.BF16 R96, R156, R52, R12 ;  /* 0x000000349c60723c */ /* 0x000ff0000004180c */
[C---:B------:R-:W-:Y:S08]  /*27e0*/  HMMA.16816.F32.BF16 R8, R152.reuse, R64, RZ ;  /* 0x000000409808723c */ /* 0x040ff000000418ff */
[----:B------:R-:W-:Y:S01]  /*27f0*/  HMMA.16816.F32.BF16 R12, R152, R56, RZ ;  /* 0x00000038980c723c */ /* 0x000fe200000418ff */
[----:B------:R-:W-:-:S07]  /*2800*/  SEL R206, R0, 0xffffffc0, !P0 ;  /* 0xffffffc000ce7807 */ /* 0x000fce0004000000 */
[----:B------:R-:W-:Y:S01]  /*2810*/  HMMA.16816.F32.BF16 R24, R152, R26, RZ ;  /* 0x0000001a9818723c */ /* 0x000fe200000418ff */
[----:B------:R-:W-:-:S07]  /*2820*/  IMAD.IADD R2, R209, 0x1, R206 ;  /* 0x00000001d1027824 */ /* 0x000fce00078e02ce */
[----:B------:R-:W-:Y:S08]  /*2830*/  HMMA.16816.F32.BF16 R16, R152, R18, RZ ;  /* 0x000000129810723c */ /* 0x000ff000000418ff */
[C---:B------:R-:W-:Y:S08]  /*2840*/  HMMA.16816.F32.BF16 R88, R156.reuse, R62, R4 ;  /* 0x0000003e9c58723c */ /* 0x040ff00000041804 */
[C---:B------:R-:W-:Y:S08]  /*2850*/  HMMA.16816.F32.BF16 R44, R156.reuse, R36, R28 ;  /* 0x000000249c2c723c */ /* 0x040ff0000004181c */
[C---:B------:R-:W-:Y:S01]  /*2860*/  HMMA.16816.F32.BF16 R76, R156.reuse, R72, R8 ;  /* 0x000000489c4c723c */ /* 0x040fe20000041808 */
[----:B------:R-:W-:Y:S07]  /*2870*/  LDSM.16.M88.4 R8, [R2+0x1800] ;  /* 0x001800000208783b */ /* 0x000fee0000000200 */
[----:B------:R-:W-:Y:S01]  /*2880*/  HMMA.16816.F32.BF16 R84, R156, R80, R12 ;  /* 0x000000509c54723c */ /* 0x000fe2000004180c */
[----:B------:R-:W-:Y:S01]  /*2890*/  LDSM.16.M88.4 R12, [R2+0x1000] ;  /* 0x00100000020c783b */ /* 0x000fe20000000200 */
[----:B------:R-:W-:-:S03]  /*28a0*/  IADD3 R0, R206, R209, R208 ;  /* 0x000000d1ce007210 */ /* 0x000fc60007ffe0d0 */
[----:B------:R-:W-:Y:S03]  /*28b0*/  LDSM.16.M88.4 R112, [R2+0x3000] ;  /* 0x003000000270783b */ /* 0x000fe60000000200 */
[----:B------:R-:W-:Y:S01]  /*28c0*/  HMMA.16816.F32.BF16 R4, R152, R66, RZ ;  /* 0x000000429804723c */ /* 0x000fe200000418ff */
[----:B------:R-:W-:Y:S04]  /*28d0*/  LDSM.16.M88.4 R52, [R0+0x800] ;  /* 0x000800000034783b */ /* 0x000fe80000000200 */
[----:B------:R-:W-:Y:S03]  /*28e0*/  LDSM.16.M88.4 R116, [R2+0x3800] ;  /* 0x003800000274783b */ /* 0x000fe60000000200 */
[C---:B------:R-:W-:Y:S01]  /*28f0*/  HMMA.16816.F32.BF16 R28, R156.reuse, R48, R20 ;  /* 0x000000309c1c723c */ /* 0x040fe20000041814 */
[----:B------:R-:W1:Y:S04]  /*2900*/  LDSM.16.M88.4 R20, [R2] ;  /* 0x000000000214783b */ /* 0x000e680000000200 */
[----:B------:R-:W-:Y:S03]  /*2910*/  LDSM.16.M88.4 R108, [R2+0x5800] ;  /* 0x00580000026c783b */ /* 0x000fe60000000200 */
[C---:B------:R-:W-:Y:S01]  /*2920*/  HMMA.16816.F32.BF16 R32, R156.reuse, R38, R24 ;  /* 0x000000269c20723c */ /* 0x040fe20000041818 */
[----:B------:R-:W4:Y:S04]  /*2930*/  LDSM.16.M88.4 R24, [R2+0x800] ;  /* 0x000800000218783b */ /* 0x000f280000000200 */
[----:B------:R-:W-:Y:S03]  /*2940*/  LDSM.16.M88.4 R36, [R2+0x2800] ;  /* 0x002800000224783b */ /* 0x000fe60000000200 */
[----:B------:R-:W-:Y:S01]  /*2950*/  HMMA.16816.F32.BF16 R48, R156, R50, R16 ;  /* 0x000000329c30723c */ /* 0x000fe20000041810 */
[----:B------:R-:W-:Y:S07]  /*2960*/  LDSM.16.M88.4 R120, [R0+0x3000] ;  /* 0x003000000078783b */ /* 0x000fee0000000200 */
[----:B------:R-:W-:Y:S01]  /*2970*/  HMMA.16816.F32.BF16 R16, R152, R58, RZ ;  /* 0x0000003a9810723c */ /* 0x000fe200000418ff */
[----:B------:R-:W-:Y:S07]  /*2980*/  LDSM.16.M88.4 R56, [R0] ;  /* 0x000000000038783b */ /* 0x000fee0000000200 */
[----:B------:R-:W-:Y:S01]  /*2990*/  HMMA.16816.F32.BF16 R72, R156, R74, R4 ;  /* 0x0000004a9c48723c */ /* 0x000fe20000041804 */
[----:B------:R-:W5:Y:S07]  /*29a0*/  LDSM.16.M88.4 R4, [R2+0x2000] ;  /* 0x002000000204783b */ /* 0x000f6e0000000200 */
[----:B-1----:R-:W-:Y:S01]  /*29b0*/  HMMA.16816.F32.BF16 R68, R160, R20, R44 ;  /* 0x00000014a044723c */ /* 0x002fe2000004182c */
[----:B------:R-:W-:Y:S07]  /*29c0*/  LDSM.16.M88.4 R44, [R0+0x1000] ;  /* 0x00100000002c783b */ /* 0x000fee0000000200 */
[----:B------:R-:W-:Y:S08]  /*29d0*/  HMMA.16816.F32.BF16 R80, R156, R82, R16 ;  /* 0x000000529c50723c */ /* 0x000ff00000041810 */
[C---:B------:R-:W-:Y:S08]  /*29e0*/  HMMA.16816.F32.BF16 R64, R160.reuse, R22, R32 ;  /* 0x00000016a040723c */ /* 0x040ff00000041820 */
[C---:B------:R-:W-:Y:S01]  /*29f0*/  HMMA.16816.F32.BF16 R20, R160.reuse, R10, R88 ;  /* 0x0000000aa014723c */ /* 0x040fe20000041858 */
[----:B------:R-:W1:Y:S07]  /*2a00*/  LDSM.16.M88.4 R88, [R0+0x2000] ;  /* 0x002000000058783b */ /* 0x000e6e0000000200 */
[C---:B------:R-:W-:Y:S01]  /*2a10*/  HMMA.16816.F32.BF16 R40, R160.reuse, R12, R96 ;  /* 0x0000000ca028723c */ /* 0x040fe20000041860 */
[----:B------:R-:W1:Y:S07]  /*2a20*/  LDSM.16.M88.4 R96, [R209+0x3000] ;  /* 0x00300000d160783b */ /* 0x000e6e0000000200 */
[C---:B----4-:R-:W-:Y:S01]  /*2a30*/  HMMA.16816.F32.BF16 R60, R160.reuse, R24, R28 ;  /* 0x00000018a03c723c */ /* 0x050fe2000004181c */
[----:B------:R-:W4:Y:S07]  /*2a40*/  LDSM.16.M88.4 R28, [R0+0x1800] ;  /* 0x00180000001c783b */ /* 0x000f2e0000000200 */
[C---:B------:R-:W-:Y:S08]  /*2a50*/  HMMA.16816.F32.BF16 R48, R160.reuse, R26, R48 ;  /* 0x0000001aa030723c */ /* 0x040ff00000041830 */
[C---:B------:R-:W-:Y:S01]  /*2a60*/  HMMA.16816.F32.BF16 R32, R160.reuse, R14, R100 ;  /* 0x0000000ea020723c */ /* 0x040fe20000041864 */
[----:B------:R-:W-:Y:S07]  /*2a70*/  LDSM.16.M88.4 R100, [R209+0x4800] ;  /* 0x00480000d164783b */ /* 0x000fee0000000200 */
[C---:B------:R-:W-:Y:S01]  /*2a80*/  HMMA.16816.F32.BF16 R24, R160.reuse, R8, R92 ;  /* 0x00000008a018723c */ /* 0x040fe2000004185c */
[----:B------:R-:W1:Y:S07]  /*2a90*/  LDSM.16.M88.4 R92, [R0+0x2800] ;  /* 0x00280000005c783b */ /* 0x000e6e0000000200 */
[C---:B-----5:R-:W-:Y:S01]  /*2aa0*/  HMMA.16816.F32.BF16 R16, R160.reuse, R4, R84 ;  /* 0x00000004a010723c */ /* 0x060fe20000041854 */
[----:B------:R-:W5:Y:S07]  /*2ab0*/  LDSM.16.M88.4 R84, [R209+0x3800] ;  /* 0x00380000d154783b */ /* 0x000f6e0000000200 */
[C---:B------:R-:W-:Y:S01]  /*2ac0*/  HMMA.16816.F32.BF16 R12, R160.reuse, R6, R80 ;  /* 0x00000006a00c723c */ /* 0x040fe20000041850 */
[----:B------:R-:W1:Y:S07]  /*2ad0*/  LDSM.16.M88.4 R80, [R209+0x4000] ;  /* 0x00400000d150783b */ /* 0x000e6e0000000200 */
[C---:B------:R-:W-:Y:S08]  /*2ae0*/  HMMA.16816.F32.BF16 R8, R160.reuse, R36, R76 ;  /* 0x00000024a008723c */ /* 0x040ff0000004184c */
[----:B------:R-:W-:Y:S08]  /*2af0*/  HMMA.16816.F32.BF16 R4, R160, R38, R72 ;  /* 0x00000026a004723c */ /* 0x000ff00000041848 */
[C---:B------:R-:W-:Y:S08]  /*2b00*/  HMMA.16816.F32.BF16 R36, R164.reuse, R56, R68 ;  /* 0x00000038a424723c */ /* 0x040ff00000041844 */
[C---:B------:R-:W-:Y:S08]  /*2b10*/  HMMA.16816.F32.BF16 R76, R164.reuse, R54, R48 ;  /* 0x00000036a44c723c */ /* 0x040ff00000041830 */
[C---:B------:R-:W-:Y:S08]  /*2b20*/  HMMA.16816.F32.BF16 R68, R164.reuse, R52, R60 ;  /* 0x00000034a444723c */ /* 0x040ff0000004183c */
[C---:B-1----:R-:W-:Y:S08]  /*2b30*/  HMMA.16816.F32.BF16 R48, R164.reuse, R88, R16 ;  /* 0x00000058a430723c */ /* 0x042ff00000041810 */
[C---:B------:R-:W-:Y:S08]  /*2b40*/  HMMA.16816.F32.BF16 R64, R164.reuse, R58, R64 ;  /* 0x0000003aa440723c */ /* 0x040ff00000041840 */
[----:B------:R-:W-:Y:S01]  /*2b50*/  HMMA.16816.F32.BF16 R60, R164, R46, R32 ;  /* 0x0000002ea43c723c */ /* 0x000fe20000041820 */
[----:B------:R-:W-:Y:S07]  /*2b60*/  LDSM.16.M88.4 R32, [R209+0x5800] ;  /* 0x00580000d120783b */ /* 0x000fee0000000200 */
[----:B------:R-:W-:Y:S01]  /*2b70*/  HMMA.16816.F32.BF16 R16, R168, R96, R36 ;  /* 0x00000060a810723c */ /* 0x000fe20000041824 */
[----:B------:R-:W1:Y:S07]  /*2b80*/  LDSM.16.M88.4 R36, [R209+0x5000] ;  /* 0x00500000d124783b */ /* 0x000e6e0000000200 */
[C---:B----4-:R-:W-:Y:S01]  /*2b90*/  HMMA.16816.F32.BF16 R56, R164.reuse, R28, R24 ;  /* 0x0000001ca438723c */ /* 0x050fe20000041818 */
[----:B------:R-:W4:Y:S07]  /*2ba0*/  LDSM.16.M88.4 R24, [R3+0x3000] ;  /* 0x003000000318783b */ /* 0x000f2e0000000200 */
[C---:B------:R-:W-:Y:S08]  /*2bb0*/  HMMA.16816.F32.BF16 R72, R164.reuse, R44, R40 ;  /* 0x0000002ca448723c */ /* 0x040ff00000041828 */
[C---:B------:R-:W-:Y:S01]  /*2bc0*/  HMMA.16816.F32.BF16 R44, R164.reuse, R90, R12 ;  /* 0x0000005aa42c723c */ /* 0x040fe2000004180c */
[----:B------:R-:W-:Y:S07]  /*2bd0*/  LDSM.16.M88.4 R88, [R3+0x4800] ;  /* 0x004800000358783b */ /* 0x000fee0000000200 */
[C---:B------:R-:W-:Y:S08]  /*2be0*/  HMMA.16816.F32.BF16 R40, R164.reuse, R92, R8 ;  /* 0x0000005ca428723c */ /* 0x040ff00000041808 */
[----:B------:R-:W-:Y:S01]  /*2bf0*/  HMMA.16816.F32.BF16 R52, R164, R30, R20 ;  /* 0x0000001ea434723c */ /* 0x000fe20000041814 */
[----:B------:R-:W1:Y:S07]  /*2c00*/  LDSM.16.M88.4 R20, [R3+0x3800] ;  /* 0x003800000314783b */ /* 0x000e6e0000000200 */
[----:B------:R-:W-:Y:S01]  /*2c10*/  HMMA.16816.F32.BF16 R12, R168, R98, R64 ;  /* 0x00000062a80c723c */ /* 0x000fe20000041840 */
[----:B------:R-:W1:Y:S07]  /*2c20*/  LDSM.16.M88.4 R96, [R3+0x4000] ;  /* 0x004000000360783b */ /* 0x000e6e0000000200 */
[----:B------:R-:W-:Y:S01]  /*2c30*/  HMMA.16816.F32.BF16 R28, R164, R94, R4 ;  /* 0x0000005ea41c723c */ /* 0x000fe20000041804 */
[----:B------:R-:W2:Y:S07]  /*2c40*/  LDSM.16.M88.4 R92, [R3+0x5000] ;  /* 0x00500000035c783b */ /* 0x000eae0000000200 */
[C---:B-----5:R-:W-:Y:S08]  /*2c50*/  HMMA.16816.F32.BF16 R8, R168.reuse, R84, R68 ;  /* 0x00000054a808723c */ /* 0x060ff00000041844 */
[C---:B------:R-:W-:Y:S08]  /*2c60*/  HMMA.16816.F32.BF16 R4, R168.reuse, R86, R76 ;  /* 0x00000056a804723c */ /* 0x040ff0000004184c */
[C---:B------:R-:W-:Y:S08]  /*2c70*/  HMMA.16816.F32.BF16 R84, R168.reuse, R80, R72 ;  /* 0x00000050a854723c */ /* 0x040ff00000041848 */
[C---:B------:R-:W-:Y:S08]  /*2c80*/  HMMA.16816.F32.BF16 R80, R168.reuse, R82, R60 ;  /* 0x00000052a850723c */ /* 0x040ff0000004183c */
[C---:B-1----:R-:W-:Y:S08]  /*2c90*/  HMMA.16816.F32.BF16 R64, R168.reuse, R38, R44 ;  /* 0x00000026a840723c */ /* 0x042ff0000004182c */
[----:B------:R-:W-:Y:S01]  /*2ca0*/  HMMA.16816.F32.BF16 R60, R168, R32, R40 ;  /* 0x00000020a83c723c */ /* 0x000fe20000041828 */
[----:B------:R-:W1:Y:S07]  /*2cb0*/  LDSM.16.M88.4 R40, [R2+0x4000] ;  /* 0x004000000228783b */ /* 0x000e6e0000000200 */
[----:B----4-:R-:W-:Y:S08]  /*2cc0*/  HMMA.16816.F32.BF16 R44, R172, R24, R16 ;  /* 0x00000018ac2c723c */ /* 0x010ff00000041810 */
[C---:B------:R-:W-:Y:S08]  /*2cd0*/  HMMA.16816.F32.BF16 R76, R168.reuse, R100, R56 ;  /* 0x00000064a84c723c */ /* 0x040ff00000041838 */
[C---:B------:R-:W-:Y:S01]  /*2ce0*/  HMMA.16816.F32.BF16 R72, R168.reuse, R102, R52 ;  /* 0x00000066a848723c */ /* 0x040fe20000041834 */
[----:B------:R-:W-:Y:S07]  /*2cf0*/  LDSM.16.M88.4 R100, [R2+0x5000] ;  /* 0x005000000264783b */ /* 0x000fee0000000200 */
[----:B------:R-:W-:Y:S01]  /*2d00*/  HMMA.16816.F32.BF16 R68, R168, R36, R48 ;  /* 0x00000024a844723c */ /* 0x000fe20000041830 */
[----:B------:R-:W4:Y:S07]  /*2d10*/  LDSM.16.M88.4 R36, [R2+0x4800] ;  /* 0x004800000224783b */ /* 0x000f2e0000000200 */
[----:B------:R-:W-:Y:S08]  /*2d20*/  HMMA.16816.F32.BF16 R52, R172, R26, R12 ;  /* 0x0000001aac34723c */ /* 0x000ff0000004180c */
[----:B------:R-:W-:Y:S08]  /*2d30*/  HMMA.16816.F32.BF16 R56, R168, R34, R28 ;  /* 0x00000022a838723c */ /* 0x000ff0000004181c */
[C---:B------:R-:W-:Y:S08]  /*2d40*/  HMMA.16816.F32.BF16 R32, R172.reuse, R22, R4 ;  /* 0x00000016ac20723c */ /* 0x040ff00000041804 */
[----:B------:R-:W-:Y:S08]  /*2d50*/  HMMA.16816.F32.BF16 R4, R172, R104, R60 ;  /* 0x00000068ac04723c */ /* 0x000ff0000004183c */
[----:B------:R-:W-:Y:S08]  /*2d60*/  HMMA.16816.F32.BF16 R44, R176, R112, R44 ;  /* 0x00000070b02c723c */ /* 0x000ff0000004182c */
[C---:B------:R-:W-:Y:S08]  /*2d70*/  HMMA.16816.F32.BF16 R28, R172.reuse, R96, R84 ;  /* 0x00000060ac1c723c */ /* 0x040ff00000041854 */
[C---:B------:R-:W-:Y:S01]  /*2d80*/  HMMA.16816.F32.BF16 R24, R172.reuse, R98, R80 ;  /* 0x00000062ac18723c */ /* 0x040fe20000041850 */
[----:B------:R-:W-:Y:S07]  /*2d90*/  LDSM.16.M88.4 R96, [R0+0x4800] ;  /* 0x004800000060783b */ /* 0x000fee0000000200 */
[C---:B------:R-:W-:Y:S08]  /*2da0*/  HMMA.16816.F32.BF16 R48, R172.reuse, R20, R8 ;  /* 0x00000014ac30723c */ /* 0x040ff00000041808 */
[C---:B------:R-:W-:Y:S08]  /*2db0*/  HMMA.16816.F32.BF16 R20, R172.reuse, R88, R76 ;  /* 0x00000058ac14723c */ /* 0x040ff0000004184c */
[C---:B------:R-:W-:Y:S01]  /*2dc0*/  HMMA.16816.F32.BF16 R16, R172.reuse, R90, R72 ;  /* 0x0000005aac10723c */ /* 0x040fe20000041848 */
[----:B------:R-:W-:Y:S07]  /*2dd0*/  LDSM.16.M88.4 R88, [R0+0x3800] ;  /* 0x003800000058783b */ /* 0x000fee0000000200 */
[C---:B--2---:R-:W-:Y:S08]  /*2de0*/  HMMA.16816.F32.BF16 R12, R172.reuse, R92, R68 ;  /* 0x0000005cac0c723c */ /* 0x044ff00000041844 */
[----:B------:R-:W-:Y:S01]  /*2df0*/  HMMA.16816.F32.BF16 R8, R172, R94, R64 ;  /* 0x0000005eac08723c */ /* 0x000fe20000041840 */
[----:B------:R-:W-:Y:S07]  /*2e00*/  LDSM.16.M88.4 R92, [R0+0x4000] ;  /* 0x00400000005c783b */ /* 0x000fee0000000200 */
[----:B------:R-:W-:Y:S01]  /*2e10*/  HMMA.16816.F32.BF16 R80, R176, R114, R52 ;  /* 0x00000072b050723c */ /* 0x000fe20000041834 */
[----:B------:R-:W2:Y:S07]  /*2e20*/  LDSM.16.M88.4 R112, [R209+0x6000] ;  /* 0x00600000d170783b */ /* 0x000eae0000000200 */
[----:B------:R-:W-:Y:S01]  /*2e30*/  HMMA.16816.F32.BF16 R84, R172, R106, R56 ;  /* 0x0000006aac54723c */ /* 0x000fe20000041838 */
[----:B------:R-:W-:Y:S07]  /*2e40*/  LDSM.16.M88.4 R104, [R2+0x6000] ;  /* 0x006000000268783b */ /* 0x000fee0000000200 */
[C---:B------:R-:W-:Y:S08]  /*2e50*/  HMMA.16816.F32.BF16 R72, R176.reuse, R118, R32 ;  /* 0x00000076b048723c */ /* 0x040ff00000041820 */
[----:B------:R-:W-:Y:S08]  /*2e60*/  HMMA.16816.F32.BF16 R32, R176, R108, R4 ;  /* 0x0000006cb020723c */ /* 0x000ff00000041804 */
[----:B------:R-:W-:Y:S01]  /*2e70*/  HMMA.16816.F32.BF16 R4, R180, R120, R44 ;  /* 0x00000078b404723c */ /* 0x000fe2000004182c */
[----:B------:R-:W-:Y:S07]  /*2e80*/  LDSM.16.M88.4 R44, [R209+0x7000] ;  /* 0x00700000d12c783b */ /* 0x000fee0000000200 */
[C---:B-1----:R-:W-:Y:S08]  /*2e90*/  HMMA.16816.F32.BF16 R68, R176.reuse, R40, R28 ;  /* 0x00000028b044723c */ /* 0x042ff0000004181c */
[C---:B------:R-:W-:Y:S01]  /*2ea0*/  HMMA.16816.F32.BF16 R56, R176.reuse, R42, R24 ;  /* 0x0000002ab038723c */ /* 0x040fe20000041818 */
[----:B------:R-:W1:Y:S04]  /*2eb0*/  LDSM.16.M88.4 R40, [R0+0x5000] ;  /* 0x005000000028783b */ /* 0x000e680000000200 */
[----:B------:R-:W-:Y:S03]  /*2ec0*/  LDSM.16.M88.4 R24, [R209+0x6800] ;  /* 0x00680000d118783b */ /* 0x000fe60000000200 */
[C---:B----4-:R-:W-:Y:S08]  /*2ed0*/  HMMA.16816.F32.BF16 R64, R176.reuse, R36, R20 ;  /* 0x00000024b040723c */ /* 0x050ff00000041814 */
[C---:B------:R-:W-:Y:S01]  /*2ee0*/  HMMA.16816.F32.BF16 R60, R176.reuse, R38, R16 ;  /* 0x00000026b03c723c */ /* 0x040fe20000041810 */
[----:B------:R-:W4:Y:S07]  /*2ef0*/  LDSM.16.M88.4 R36, [R0+0x5800] ;  /* 0x005800000024783b */ /* 0x000f2e0000000200 */
[C---:B------:R-:W-:Y:S08]  /*2f00*/  HMMA.16816.F32.BF16 R76, R176.reuse, R116, R48 ;  /* 0x00000074b04c723c */ /* 0x040ff00000041830 */
[C---:B------:R-:W-:Y:S08]  /*2f10*/  HMMA.16816.F32.BF16 R52, R176.reuse, R100, R12 ;  /* 0x00000064b034723c */ /* 0x040ff0000004180c */
[----:B------:R-:W-:Y:S01]  /*2f20*/  HMMA.16816.F32.BF16 R48, R176, R102, R8 ;  /* 0x00000066b030723c */ /* 0x000fe20000041808 */
[----:B------:R-:W5:Y:S07]  /*2f30*/  LDSM.16.M88.4 R100, [R3+0x6000] ;  /* 0x006000000364783b */ /* 0x000f6e0000000200 */
[----:B------:R-:W-:Y:S08]  /*2f40*/  HMMA.16816.F32.BF16 R20, R180, R122, R80 ;  /* 0x0000007ab414723c */ /* 0x000ff00000041850 */
[----:B------:R-:W-:Y:S01]  /*2f50*/  HMMA.16816.F32.BF16 R28, R176, R110, R84 ;  /* 0x0000006eb01c723c */ /* 0x000fe20000041854 */
[----:B------:R-:W1:Y:S07]  /*2f60*/  LDSM.16.M88.4 R84, [R209+0x7800] ;  /* 0x00780000d154783b */ /* 0x000e6e0000000200 */
[----:B--2---:R-:W-:Y:S08]  /*2f70*/  HMMA.16816.F32.BF16 R4, R184, R112, R4 ;  /* 0x00000070b804723c */ /* 0x004ff00000041804 */
[C---:B------:R-:W-:Y:S08]  /*2f80*/  HMMA.16816.F32.BF16 R16, R180.reuse, R88, R76 ;  /* 0x00000058b410723c */ /* 0x040ff0000004184c */
[C---:B------:R-:W-:Y:S08]  /*2f90*/  HMMA.16816.F32.BF16 R12, R180.reuse, R90, R72 ;  /* 0x0000005ab40c723c */ /* 0x040ff00000041848 */
[C---:B------:R-:W-:Y:S08]  /*2fa0*/  HMMA.16816.F32.BF16 R8, R180.reuse, R92, R68 ;  /* 0x0000005cb408723c */ /* 0x040ff00000041844 */
[C---:B------:R-:W-:Y:S08]  /*2fb0*/  HMMA.16816.F32.BF16 R56, R180.reuse, R94, R56 ;  /* 0x0000005eb438723c */ /* 0x040ff00000041838 */
[C---:B------:R-:W-:Y:S08]  /*2fc0*/  HMMA.16816.F32.BF16 R68, R180.reuse, R96, R64 ;  /* 0x00000060b444723c */ /* 0x040ff00000041840 */
[C---:B------:R-:W-:Y:S01]  /*2fd0*/  HMMA.16816.F32.BF16 R92, R180.reuse, R98, R60 ;  /* 0x00000062b45c723c */ /* 0x040fe2000004183c */
[----:B------:R-:W-:Y:S07]  /*2fe0*/  LDSM.16.M88.4 R60, [R0+0x6000] ;  /* 0x00600000003c783b */ /* 0x000fee0000000200 */
[C---:B-1----:R-:W-:Y:S08]  /*2ff0*/  HMMA.16816.F32.BF16 R96, R180.reuse, R40, R52 ;  /* 0x00000028b460723c */ /* 0x042ff00000041834 */
[----:B------:R-:W-:Y:S01]  /*3000*/  HMMA.16816.F32.BF16 R88, R180, R42, R48 ;  /* 0x0000002ab458723c */ /* 0x000fe20000041830 */
[----:B------:R-:W-:Y:S07]  /*3010*/  LDSM.16.M88.4 R48, [R3+0x7800] ;  /* 0x007800000330783b */ /* 0x000fee0000000200 */
[----:B------:R-:W-:Y:S08]  /*3020*/  HMMA.16816.F32.BF16 R40, R184, R114, R20 ;  /* 0x00000072b828723c */ /* 0x000ff00000041814 */
[C---:B----4-:R-:W-:Y:S01]  /*3030*/  HMMA.16816.F32.BF16 R80, R180.reuse, R36, R32 ;  /* 0x00000024b450723c */ /* 0x050fe20000041820 */
[----:B------:R-:W1:Y:S07]  /*3040*/  LDSM.16.M88.4 R32, [R209+0x8800] ;  /* 0x00880000d120783b */ /* 0x000e6e0000000200 */
[----:B------:R-:W-:Y:S01]  /*3050*/  HMMA.16816.F32.BF16 R76, R180, R38, R28 ;  /* 0x00000026b44c723c */ /* 0x000fe2000004181c */
[----:B------:R-:W2:Y:S04]  /*3060*/  LDSM.16.M88.4 R28, [R3+0x6800] ;  /* 0x00680000031c783b */ /* 0x000ea80000000200 */
[----:B------:R-:W-:Y:S03]  /*3070*/  LDSM.16.M88.4 R36, [R209+0x8000] ;  /* 0x00800000d124783b */ /* 0x000fe60000000200 */
[----:B-----5:R-:W-:Y:S08]  /*3080*/  HMMA.16816.F32.BF16 R4, R188, R100, R4 ;  /* 0x00000064bc04723c */ /* 0x020ff00000041804 */
[C---:B------:R-:W-:Y:S08]  /*3090*/  HMMA.16816.F32.BF16 R72, R184.reuse, R24, R16 ;  /* 0x00000018b848723c */ /* 0x040ff00000041810 */
[----:B------:R-:W-:Y:S01]  /*30a0*/  HMMA.16816.F32.BF16 R64, R184, R26, R12 ;  /* 0x0000001ab840723c */ /* 0x000fe2000004180c */
[----:B------:R-:W4:Y:S07]  /*30b0*/  LDSM.16.M88.4 R24, [R3+0x7000] ;  /* 0x007000000318783b */ /* 0x000f2e0000000200 */
[----:B------:R-:W-:Y:S08]  /*30c0*/  HMMA.16816.F32.BF16 R12, R188, R102, R40 ;  /* 0x00000066bc0c723c */ /* 0x000ff00000041828 */
[C---:B------:R-:W-:Y:S01]  /*30d0*/  HMMA.16816.F32.BF16 R16, R184.reuse, R84, R68 ;  /* 0x00000054b810723c */ /* 0x040fe20000041844 */
[----:B------:R-:W5:Y:S07]  /*30e0*/  LDSM.16.M88.4 R68, [R2+0x6800] ;  /* 0x006800000244783b */ /* 0x000f6e0000000200 */
[C---:B------:R-:W-:Y:S08]  /*30f0*/  HMMA.16816.F32.BF16 R52, R184.reuse, R44, R8 ;  /* 0x0000002cb834723c */ /* 0x040ff00000041808 */
[----:B------:R-:W-:Y:S01]  /*3100*/  HMMA.16816.F32.BF16 R20, R184, R46, R56 ;  /* 0x0000002eb814723c */ /* 0x000fe20000041838 */
[----:B------:R-:W-:Y:S07]  /*3110*/  LDSM.16.M88.4 R56, [R3+0x8000] ;  /* 0x008000000338783b */ /* 0x000fee0000000200 */
[----:B------:R-:W-:Y:S08]  /*3120*/  HMMA.16816.F32.BF16 R8, R192, R104, R4 ;  /* 0x00000068c008723c */ /* 0x000ff00000041804 */
[C---:B------:R-:W-:Y:S08]  /*3130*/  HMMA.16816.F32.BF16 R40, R184.reuse, R86, R92 ;  /* 0x00000056b828723c */ /* 0x040ff0000004185c */
[C---:B-1----:R-:W-:Y:S08]  /*3140*/  HMMA.16816.F32.BF16 R80, R184.reuse, R32, R80 ;  /* 0x00000020b850723c */ /* 0x042ff00000041850 */
[----:B------:R-:W-:Y:S08]  /*3150*/  HMMA.16816.F32.BF16 R84, R184, R34, R76 ;  /* 0x00000022b854723c */ /* 0x000ff0000004184c */
[----:B--2---:R-:W-:Y:S08]  /*3160*/  HMMA.16816.F32.BF16 R32, R188, R28, R72 ;  /* 0x0000001cbc20723c */ /* 0x004ff00000041848 */
[----:B------:R-:W-:Y:S08]  /*3170*/  HMMA.16816.F32.BF16 R4, R192, R106, R12 ;  /* 0x0000006ac004723c */ /* 0x000ff0000004180c */
[----:B----4-:R-:W-:Y:S01]  /*3180*/  HMMA.16816.F32.BF16 R76, R188, R26, R20 ;  /* 0x0000001abc4c723c */ /* 0x010fe20000041814 */
[----:B------:R-:W1:Y:S07]  /*3190*/  LDSM.16.M88.4 R20, [R0+0x6800] ;  /* 0x006800000014783b */ /* 0x000e6e0000000200 */
[----:B------:R-:W-:Y:S08]  /*31a0*/  HMMA.16816.F32.BF16 R12, R196, R60, R8 ;  /* 0x0000003cc40c723c */ /* 0x000ff00000041808 */
[C---:B------:R-:W-:Y:S08]  /*31b0*/  HMMA.16816.F32.BF16 R28, R188.reuse, R30, R64 ;  /* 0x0000001ebc1c723c */ /* 0x040ff00000041840 */
[----:B------:R-:W-:Y:S08]  /*31c0*/  HMMA.16816.F32.BF16 R72, R188, R48, R16 ;  /* 0x00000030bc48723c */ /* 0x000ff00000041810 */
[----:B-----5:R-:W-:Y:S01]  /*31d0*/  HMMA.16816.F32.BF16 R16, R192, R68, R32 ;  /* 0x00000044c010723c */ /* 0x020fe20000041820 */
[----:B------:R-:W2:Y:S07]  /*31e0*/  LDSM.16.M88.4 R32, [R2+0x7000] ;  /* 0x007000000220783b */ /* 0x000eae0000000200 */
[----:B------:R-:W-:Y:S01]  /*31f0*/  HMMA.16816.F32.BF16 R64, R188, R24, R52 ;  /* 0x00000018bc40723c */ /* 0x000fe20000041834 */
[----:B------:R4:W5:Y:S07]  /*3200*/  LDSM.16.M88.4 R24, [R3+0x8800] ;  /* 0x008800000318783b */ /* 0x00096e0000000200 */
[----:B------:R-:W-:Y:S08]  /*3210*/  HMMA.16816.F32.BF16 R4, R196, R62, R4 ;  /* 0x0000003ec404723c */ /* 0x000ff00000041804 */
[----:B------:R-:W-:Y:S01]  /*3220*/  HMMA.16816.F32.BF16 R44, R184, R36, R96 ;  /* 0x00000024b82c723c */ /* 0x000fe20000041860 */
[----:B----4-:R-:W-:-:S07]  /*3230*/  FMUL.FTZ R3, R12, c[0x0][0x320] ;  /* 0x0000c8000c037a20 */ /* 0x010fce0000410000 */
[----:B------:R-:W-:Y:S01]  /*3240*/  HMMA.16816.F32.BF16 R36, R184, R38, R88 ;  /* 0x00000026b824723c */ /* 0x000fe20000041858 */
[----:B------:R4:W-:Y:S07]  /*3250*/  MUFU.TANH R93, R3 ;  /* 0x00000003005d7308 */ /* 0x0009ee0000002400 */
[----:B------:R-:W-:Y:S01]  /*3260*/  HMMA.16816.F32.BF16 R8, R192, R70, R28 ;  /* 0x00000046c008723c */ /* 0x000fe2000004181c */
[----:B------:R-:W2:Y:S01]  /*3270*/  LDSM.16.M88.4 R28, [R0+0x7000] ;  /* 0x00700000001c783b */ /* 0x000ea20000000200 */
[----:B----4-:R-:W-:-:S04]  /*3280*/  FMUL.FTZ R3, R13, c[0x0][0x320] ;  /* 0x0000c8000d037a20 */ /* 0x010fc80000410000 */
[----:B------:R4:W-:Y:S02]  /*3290*/  MUFU.TANH R92, R3 ;  /* 0x00000003005c7308 */ /* 0x0009e40000002400 */
[----:B-1----:R-:W-:Y:S01]  /*32a0*/  HMMA.16816.F32.BF16 R16, R196, R20, R16 ;  /* 0x00000014c410723c */ /* 0x002fe20000041810 */
[----:B----4-:R-:W-:-:S05]  /*32b0*/  FMUL.FTZ R3, R14, c[0x0][0x320] ;  /* 0x0000c8000e037a20 */ /* 0x010fca0000410000 */
[----:B------:R1:W-:Y:S02]  /*32c0*/  MUFU.TANH R97, R3 ;  /* 0x0000000300617308 */ /* 0x0003e40000002400 */
[----:B-1----:R-:W-:-:S06]  /*32d0*/  FMUL.FTZ R3, R15, c[0x0][0x320] ;  /* 0x0000c8000f037a20 */ /* 0x002fcc0000410000 */
[----:B------:R1:W-:Y:S01]  /*32e0*/  MUFU.TANH R94, R3 ;  /* 0x00000003005e7308 */ /* 0x0003e20000002400 */
[----:B------:R-:W-:Y:S01]  /*32f0*/  HMMA.16816.F32.BF16 R60, R188, R58, R36 ;  /* 0x0000003abc3c723c */ /* 0x000fe20000041824 */
[----:B------:R-:W4:Y:S01]  /*3300*/  LDSM.16.M88.4 R36, [R2+0x7800] ;  /* 0x007800000224783b */ /* 0x000f220000000200 */
[----:B-1----:R-:W-:-:S05]  /*3310*/  FMUL.FTZ R3, R4, c[0x0][0x320] ;  /* 0x0000c80004037a20 */ /* 0x002fca0000410000 */
[----:B------:R1:W-:Y:S01]  /*3320*/  MUFU.TANH R70, R3 ;  /* 0x0000000300467308 */ /* 0x0003e20000002400 */
[----:B------:R-:W-:Y:S01]  /*3330*/  HMMA.16816.F32.BF16 R12, R196, R22, R8 ;  /* 0x00000016c40c723c */ /* 0x000fe20000041808 */
[----:B------:R-:W3:Y:S07]  /*3340*/  LDSM.16.M88.4 R20, [R2+0x8000] ;  /* 0x008000000214783b */ /* 0x000eee0000000200 */
[----:B--2---:R-:W-:Y:S01]  /*3350*/  HMMA.16816.F32.BF16 R8, R192, R32, R64 ;  /* 0x00000020c008723c */ /* 0x004fe20000041840 */
[----:B-1----:R-:W-:-:S04]  /*3360*/  FMUL.FTZ R3, R5, c[0x0][0x320] ;  /* 0x0000c80005037a20 */ /* 0x002fc80000410000 */
[----:B------:R1:W-:Y:S03]  /*3370*/  MUFU.TANH R69, R3 ;  /* 0x0000000300457308 */ /* 0x0003e60000002400 */
[----:B-----5:R-:W-:Y:S01]  /*3380*/  HMMA.16816.F32.BF16 R52, R188, R24, R80 ;  /* 0x00000018bc34723c */ /* 0x020fe20000041850 */
[----:B-1----:R-:W-:-:S04]  /*3390*/  FMUL.FTZ R3, R6, c[0x0][0x320] ;  /* 0x0000c80006037a20 */ /* 0x002fc80000410000 */
[----:B------:R1:W-:Y:S03]  /*33a0*/  MUFU.TANH R83, R3 ;  /* 0x0000000300537308 */ /* 0x0003e60000002400 */
[----:B------:R-:W-:Y:S01]  /*33b0*/  HMMA.16816.F32.BF16 R48, R188, R50, R40 ;  /* 0x00000032bc30723c */ /* 0x000fe20000041828 */
[----:B-1----:R-:W-:-:S07]  /*33c0*/  FMUL.FTZ R3, R7, c[0x0][0x320] ;  /* 0x0000c80007037a20 */ /* 0x002fce0000410000 */
[----:B------:R-:W-:Y:S01]  /*33d0*/  HMMA.16816.F32.BF16 R4, R192, R34, R76 ;  /* 0x00000022c004723c */ /* 0x000fe2000004184c */
[----:B------:R1:W2:Y:S01]  /*33e0*/  LDSM.16.M88.4 R32, [R2+0x8800] ;  /* 0x008800000220783b */ /* 0x0002a20000000200 */
[----:B------:R5:W-:Y:S06]  /*33f0*/  MUFU.TANH R80, R3 ;  /* 0x0000000300507308 */ /* 0x000bec0000002400 */
[----:B------:R-:W-:Y:S01]  /*3400*/  HMMA.16816.F32.BF16 R88, R188, R56, R44 ;  /* 0x00000038bc58723c */ /* 0x000fe2000004182c */
[----:B-----5:R-:W-:-:S04]  /*3410*/  FMUL.FTZ R3, R16, c[0x0][0x320] ;  /* 0x0000c80010037a20 */ /* 0x020fc80000410000 */
[----:B------:R5:W1:Y:S03]  /*3420*/  MUFU.TANH R68, R3 ;  /* 0x0000000300447308 */ /* 0x000a660000002400 */
[----:B------:R-:W-:Y:S01]  /*3430*/  HMMA.16816.F32.BF16 R56, R188, R26, R84 ;  /* 0x0000001abc38723c */ /* 0x000fe20000041854 */
[----:B------:R-:W-:Y:S01]  /*3440*/  LDSM.16.M88.4 R24, [R0+0x7800] ;  /* 0x007800000018783b */ /* 0x000fe20000000200 */
[----:B-----5:R-:W-:-:S04]  /*3450*/  FMUL.FTZ R3, R17, c[0x0][0x320] ;  /* 0x0000c80011037a20 */ /* 0x020fc80000410000 */
[----:B------:R5:W1:Y:S02]  /*3460*/  MUFU.TANH R67, R3 ;  /* 0x0000000300437308 */ /* 0x000a640000002400 */
[----:B------:R-:W-:Y:S01]  /*3470*/  HMMA.16816.F32.BF16 R4, R196, R30, R4 ;  /* 0x0000001ec404723c */ /* 0x000fe20000041804 */
[----:B-----5:R-:W-:-:S05]  /*3480*/  FMUL.FTZ R3, R18, c[0x0][0x320] ;  /* 0x0000c80012037a20 */ /* 0x020fca0000410000 */
[----:B------:R5:W-:Y:S01]  /*3490*/  MUFU.TANH R76, R3 ;  /* 0x00000003004c7308 */ /* 0x000be20000002400 */
[----:B-1----:R-:W-:Y:S02]  /*34a0*/  FMUL.FTZ R2, R13, c[0x0][0x320] ;  /* 0x0000c8000d027a20 */ /* 0x002fe40000410000 */
[----:B-----5:R-:W-:Y:S02]  /*34b0*/  FMUL.FTZ R3, R19, c[0x0][0x320] ;  /* 0x0000c80013037a20 */ /* 0x020fe40000410000 */
[----:B------:R-:W-:Y:S01]  /*34c0*/  HMMA.16816.F32.BF16 R16, R196, R28, R8 ;  /* 0x0000001cc410723c */ /* 0x000fe20000041808 */
[----:B------:R-:W1:Y:S02]  /*34d0*/  LDSM.16.M88.4 R8, [R0+0x8000] ;  /* 0x008000000008783b */ /* 0x000e640000000200 */
[----:B------:R5:W-:Y:S01]  /*34e0*/  MUFU.TANH R65, R2 ;  /* 0x0000000200417308 */ /* 0x000be20000002400 */
[----:B------:R-:W-:Y:S01]  /*34f0*/  IMAD.IADD R126, R126, 0x1, R127 ;  /* 0x000000017e7e7824 */ /* 0x000fe200078e027f */
[----:B------:R2:W-:Y:S03]  /*3500*/  LDSM.16.M88.4 R28, [R0+0x8800] ;  /* 0x00880000001c783b */ /* 0x0005e60000000200 */
[C---:B----4-:R-:W-:Y:S08]  /*3510*/  HMMA.16816.F32.BF16 R44, R192.reuse, R38, R48 ;  /* 0x00000026c02c723c */ /* 0x050ff00000041830 */
[----:B------:R-:W-:Y:S01]  /*3520*/  HMMA.16816.F32.BF16 R40, R192, R36, R72 ;  /* 0x00000024c028723c */ /* 0x000fe20000041848 */
[----:B------:R-:W-:Y:S01]  /*3530*/  FMUL.FTZ R15, R15, c[0x0][0x320] ;  /* 0x0000c8000f0f7a20 */ /* 0x000fe20000410000 */
[----:B------:R-:W-:-:S04]  /*3540*/  DEPBAR.LE SB0, 0x2 ;  /* 0x000080800000791a */ /* 0x000fc80000000000 */
[----:B-----5:R-:W-:Y:S02]  /*3550*/  FMUL.FTZ R2, R14, c[0x0][0x320] ;  /* 0x0000c8000e027a20 */ /* 0x020fe40000410000 */
[----:B---3--:R-:W-:Y:S02]  /*3560*/  HMMA.16816.F32.BF16 R48, R192, R20, R88 ;  /* 0x00000014c030723c */ /* 0x008fe40000041858 */
[----:B------:R3:W-:Y:S01]  /*3570*/  MUFU.TANH R72, R2 ;  /* 0x0000000200487308 */ /* 0x0007e20000002400 */
[----:B------:R-:W-:Y:S02]  /*3580*/  FMUL.FTZ R4, R4, c[0x0][0x320] ;  /* 0x0000c80004047a20 */ /* 0x000fe40000410000 */
[----:B--2---:R-:W-:-:S05]  /*3590*/  IMAD.MOV.U32 R0, RZ, RZ, R126 ;  /* 0x000000ffff007224 */ /* 0x004fca00078e007e */
[----:B------:R2:W-:Y:S01]  /*35a0*/  MUFU.TANH R73, R3 ;  /* 0x0000000300497308 */ /* 0x0005e20000002400 */
[----:B---3--:R-:W-:-:S07]  /*35b0*/  @P2 IMAD.HI.U32 R2, R126, c[0x0][0x2c8], RZ ;  /* 0x0000b2007e022a27 */ /* 0x008fce00078e00ff */
[----:B------:R3:W-:Y:S01]  /*35c0*/  MUFU.TANH R71, R15 ;  /* 0x0000000f00477308 */ /* 0x0007e20000002400 */
[----:B------:R-:W-:Y:S01]  /*35d0*/  HMMA.16816.F32.BF16 R36, R192, R32, R52 ;  /* 0x00000020c024723c */ /* 0x000fe20000041834 */
[----:B------:R-:W-:Y:S01]  /*35e0*/  @P2 SHF.R.U32.HI R0, RZ, c[0x0][0x2cc], R2 ;  /* 0x0000b300ff002a19 */ /* 0x000fe20000011602 */
[----:B--2---:R-:W-:-:S05]  /*35f0*/  FMUL.FTZ R3, R12, c[0x0][0x320] ;  /* 0x0000c8000c037a20 */ /* 0x004fca0000410000 */
[----:B------:R2:W-:Y:S01]  /*3600*/  MUFU.TANH R52, R4 ;  /* 0x0000000400347308 */ /* 0x0005e20000002400 */
[----:B------:R-:W-:Y:S02]  /*3610*/  FMUL.FTZ R16, R16, c[0x0][0x320] ;  /* 0x0000c80010107a20 */ /* 0x000fe40000410000 */
[----:B------:R-:W-:Y:S01]  /*3620*/  FMUL.FTZ R17, R17, c[0x0][0x320] ;  /* 0x0000c80011117a20 */ /* 0x000fe20000410000 */
[----:B---3--:R-:W-:Y:S04]  /*3630*/  HMMA.16816.F32.BF16 R12, R192, R22, R60 ;  /* 0x00000016c00c723c */ /* 0x008fe8000004183c */
[----:B------:R3:W4:Y:S01]  /*3640*/  MUFU.TANH R66, R3 ;  /* 0x0000000300427308 */ /* 0x0007220000002400 */
[----:B------:R-:W-:Y:S02]  /*3650*/  FMUL.FTZ R18, R18, c[0x0][0x320] ;  /* 0x0000c80012127a20 */ /* 0x000fe40000410000 */
[----:B------:R-:W-:Y:S01]  /*3660*/  FMUL.FTZ R19, R19, c[0x0][0x320] ;  /* 0x0000c80013137a20 */ /* 0x000fe20000410000 */
[----:B--2---:R-:W2:Y:S04]  /*3670*/  SHFL.IDX PT, R4, R0, RZ, 0x1c1f ;  /* 0x001c1fff00047589 */ /* 0x004ea800000e0000 */
[----:B------:R-:W-:Y:S01]  /*3680*/  MUFU.TANH R64, R16 ;  /* 0x0000001000407308 */ /* 0x000fe20000002400 */
[C---:B-1----:R-:W-:Y:S01]  /*3690*/  HMMA.16816.F32.BF16 R20, R196.reuse, R8, R48 ;  /* 0x00000008c414723c */ /* 0x042fe20000041830 */
[----:B---3--:R1:W3:Y:S06]  /*36a0*/  SHFL.IDX PT, R3, R0, 0x1, 0x1c1f ;  /* 0x003c1f0000037f89 */ /* 0x0082ec00000e0000 */
[----:B------:R-:W5:Y:S08]  /*36b0*/  MUFU.TANH R60, R17 ;  /* 0x00000011003c7308 */ /* 0x000f700000002400 */
[----:B------:R-:W-:Y:S08]  /*36c0*/  MUFU.TANH R62, R18 ;  /* 0x00000012003e7308 */ /* 0x000ff00000002400 */
[----:B------:R2:W-:Y:S01]  /*36d0*/  MUFU.TANH R61, R19 ;  /* 0x00000013003d7308 */ /* 0x0005e20000002400 */
[----:B-1----:R-:W-:Y:S01]  /*36e0*/  IADD3 R0, R124, c[0x0][0x1d0], RZ ;  /* 0x000074007c007a10 */ /* 0x002fe20007ffe0ff */
[----:B--2---:R-:W-:Y:S03]  /*36f0*/  HMMA.16816.F32.BF16 R16, R196, R24, R40 ;  /* 0x00000018c410723c */ /* 0x004fe60000041828 */
[----:B------:R-:W-:-:S05]  /*3700*/  IADD3 R2, -R125, 0x1, R0 ;  /* 0x000000017d027810 */ /* 0x000fca0007ffe100 */
[C---:B------:R-:W-:Y:S01]  /*3710*/  HMMA.16816.F32.BF16 R24, R196.reuse, R26, R44 ;  /* 0x0000001ac418723c */ /* 0x040fe2000004182c */
[----:B------:R-:W-:Y:S01]  /*3720*/  IADD3 R2, R2, -c[0x0][0x168], RZ ;  /* 0x80005a0002027a10 */ /* 0x000fe20007ffe0ff */
[----:B------:R-:W-:Y:S01]  /*3730*/  IMAD.IADD R0, R0, 0x1, -R125 ;  /* 0x0000000100007824 */ /* 0x000fe200078e0a7d */
[----:B------:R-:W-:Y:S03]  /*3740*/  BAR.SYNC.DEFER_BLOCKING 0x0 ;  /* 0x0000000000007b1d */ /* 0x000fe60000010000 */
[C---:B------:R-:W-:Y:S02]  /*3750*/  IMAD.IADD R4, R2.reuse, 0x1, R4 ;  /* 0x0000000102047824 */ /* 0x040fe400078e0204 */
[----:B------:R-:W-:Y:S01]  /*3760*/  HMMA.16816.F32.BF16 R12, R196, R10, R12 ;  /* 0x0000000ac40c723c */ /* 0x000fe2000004180c */
[----:B---3--:R-:W-:Y:S02]  /*3770*/  IMAD.IADD R3, R2, 0x1, R3 ;  /* 0x0000000102037824 */ /* 0x008fe400078e0203 */
[----:B------:R-:W-:Y:S01]  /*3780*/  FMUL.FTZ R5, R5, c[0x0][0x320] ;  /* 0x0000c80005057a20 */ /* 0x000fe20000410000 */
[----:B------:R-:W-:-:S04]  /*3790*/  IMNMX R2, R0, R4, PT ;  /* 0x0000000400027217 */ /* 0x000fc80003800200 */
[----:B------:R-:W-:Y:S01]  /*37a0*/  HMMA.16816.F32.BF16 R32, R192, R34, R56 ;  /* 0x00000022c020723c */ /* 0x000fe20000041838 */
[----:B------:R-:W-:Y:S01]  /*37b0*/  IMNMX R0, R0, R3, PT ;  /* 0x0000000300007217 */ /* 0x000fe20003800200 */
[----:B------:R-:W-:Y:S01]  /*37c0*/  FMUL.FTZ R6, R6, c[0x0][0x320] ;  /* 0x0000c80006067a20 */ /* 0x000fe20000410000 */
[----:B------:R-:W1:Y:S01]  /*37d0*/  MUFU.TANH R53, R5 ;  /* 0x0000000500357308 */ /* 0x000e620000002400 */
[----:B------:R-:W-:Y:S02]  /*37e0*/  FMUL.FTZ R7, R7, c[0x0][0x320] ;  /* 0x0000c80007077a20 */ /* 0x000fe40000410000 */
[----:B------:R-:W-:Y:S02]  /*37f0*/  FMUL.FTZ R3, R21, c[0x0][0x320] ;  /* 0x0000c80015037a20 */ /* 0x000fe40000410000 */
[----:B------:R-:W-:Y:S02]  /*3800*/  FMUL.FTZ R16, R16, c[0x0][0x320] ;  /* 0x0000c80010107a20 */ /* 0x000fe40000410000 */
[----:B------:R-:W-:-:S02]  /*3810*/  FMUL.FTZ R17, R17, c[0x0][0x320] ;  /* 0x0000c80011117a20 */ /* 0x000fc40000410000 */
[----:B------:R-:W-:Y:S02]  /*3820*/  FMUL.FTZ R24, R24, c[0x0][0x320] ;  /* 0x0000c80018187a20 */ /* 0x000fe40000410000 */
[----:B------:R-:W-:Y:S02]  /*3830*/  FMUL.FTZ R25, R25, c[0x0][0x320] ;  /* 0x0000c80019197a20 */ /* 0x000fe40000410000 */
[----:B------:R-:W-:Y:S01]  /*3840*/  FMUL.FTZ R20, R20, c[0x0][0x320] ;  /* 0x0000c80014147a20 */ /* 0x000fe20000410000 */
[----:B------:R-:W-:Y:S01]  /*3850*/  MUFU.TANH R41, R6 ;  /* 0x0000000600297308 */ /* 0x000fe20000002400 */
[----:B------:R-:W-:Y:S01]  /*3860*/  FMUL.FTZ R18, R18, c[0x0][0x320] ;  /* 0x0000c80012127a20 */ /* 0x000fe20000410000 */
[C---:B------:R-:W-:Y:S01]  /*3870*/  ISETP.GT.AND P5, PT, R2.reuse, RZ, PT ;  /* 0x000000ff0200720c */ /* 0x040fe20003fa4270 */
[----:B------:R-:W-:Y:S01]  /*3880*/  FMUL.FTZ R19, R19, c[0x0][0x320] ;  /* 0x0000c80013137a20 */ /* 0x000fe20000410000 */
[----:B------:R-:W-:Y:S01]  /*3890*/  ISETP.GT.AND P4, PT, R2, 0x1, PT ;  /* 0x000000010200780c */ /* 0x000fe20003f84270 */
[----:B------:R-:W-:Y:S01]  /*38a0*/  FMUL.FTZ R26, R26, c[0x0][0x320] ;  /* 0x0000c8001a1a7a20 */ /* 0x000fe20000410000 */
[----:B------:R-:W-:Y:S02]  /*38b0*/  LDSM.16.MT88.4 R44, [R210] ;  /* 0x00000000d22c783b */ /* 0x000fe40000004200 */
[----:B------:R-:W-:Y:S01]  /*38c0*/  MUFU.TANH R40, R7 ;  /* 0x0000000700287308 */ /* 0x000fe20000002400 */
[----:B------:R-:W-:-:S02]  /*38d0*/  ISETP.GT.AND P3, PT, R2, 0x8, PT ;  /* 0x000000080200780c */ /* 0x000fc40003f64270 */
[C---:B------:R-:W-:Y:S02]  /*38e0*/  ISETP.GT.AND P1, PT, R2.reuse, 0x9, PT ;  /* 0x000000090200780c */ /* 0x040fe40003f24270 */
[----:B------:R-:W-:-:S03]  /*38f0*/  ISETP.GT.AND P0, PT, R2, 0x10, PT ;  /* 0x000000100200780c */ /* 0x000fc60003f04270 */
[----:B------:R2:W3:Y:S01]  /*3900*/  MUFU.TANH R54, R16 ;  /* 0x0000001000367308 */ /* 0x0004e20000002400 */
[----:B------:R-:W-:Y:S01]  /*3910*/  ISETP.GT.AND P6, PT, R2, 0x11, PT ;  /* 0x000000110200780c */ /* 0x000fe20003fc4270 */
[----:B------:R-:W-:Y:S06]  /*3920*/  HMMA.16816.F32.BF16 R8, R196, R28, R36 ;  /* 0x0000001cc408723c */ /* 0x000fec0000041824 */
[----:B------:R1:W1:Y:S01]  /*3930*/  MUFU.TANH R55, R17 ;  /* 0x0000001100377308 */ /* 0x0002620000002400 */
[----:B------:R-:W-:-:S07]  /*3940*/  FSEL R21, R68, -INF , P0 ;  /* 0xff80000044157808 */ /* 0x000fce0000000000 */
[----:B------:R3:W3:Y:S01]  /*3950*/  MUFU.TANH R7, R24 ;  /* 0x0000001800077308 */ /* 0x0006e20000002400 */
[----:B--2---:R-:W-:-:S07]  /*3960*/  FSEL R16, R93, -INF , P5 ;  /* 0xff8000005d107808 */ /* 0x004fce0002800000 */
[----:B------:R-:W2:Y:S01]  /*3970*/  MUFU.TANH R6, R25 ;  /* 0x0000001900067308 */ /* 0x000ea20000002400 */
[----:B-1----:R-:W-:-:S07]  /*3980*/  FSEL R17, R92, -INF , P4 ;  /* 0xff8000005c117808 */ /* 0x002fce0002000000 */
[----:B------:R1:W1:Y:S01]  /*3990*/  MUFU.TANH R5, R20 ;  /* 0x0000001400057308 */ /* 0x0002620000002400 */
[----:B---3--:R-:W-:-:S07]  /*39a0*/  FSEL R24, R67, -INF , P6 ;  /* 0xff80000043187808 */ /* 0x008fce0003000000 */
[----:B------:R-:W3:Y:S01]  /*39b0*/  MUFU.TANH R3, R3 ;  /* 0x0000000300037308 */ /* 0x000ee20000002400 */
[C---:B------:R-:W-:Y:S02]  /*39c0*/  ISETP.GT.AND P5, PT, R2.reuse, 0x18, PT ;  /* 0x000000180200780c */ /* 0x040fe40003fa4270 */
[C---:B------:R-:W-:Y:S02]  /*39d0*/  ISETP.GT.AND P4, PT, R2.reuse, 0x19, PT ;  /* 0x000000190200780c */ /* 0x040fe40003f84270 */
[----:B------:R-:W-:-:S03]  /*39e0*/  ISETP.GT.AND P0, PT, R2, 0x28, PT ;  /* 0x000000280200780c */ /* 0x000fc60003f04270 */
[----:B------:R2:W-:Y:S01]  /*39f0*/  MUFU.TANH R29, R18 ;  /* 0x00000012001d7308 */ /* 0x0005e20000002400 */
[----:B-1----:R-:W-:Y:S02]  /*3a00*/  FSEL R20, R69, -INF , P1 ;  /* 0xff80000045147808 */ /* 0x002fe40000800000 */
[C---:B------:R-:W-:Y:S02]  /*3a10*/  ISETP.GT.AND P1, PT, R2.reuse, 0x21, PT ;  /* 0x000000210200780c */ /* 0x040fe40003f24270 */
[----:B------:R-:W-:Y:S01]  /*3a20*/  ISETP.GT.AND P6, PT, R2, 0x29, PT ;  /* 0x000000290200780c */ /* 0x000fe20003fc4270 */
[----:B------:R-:W-:Y:S01]  /*3a30*/  FMUL.FTZ R4, R12, c[0x0][0x320] ;  /* 0x0000c8000c047a20 */ /* 0x000fe20000410000 */
[----:B----4-:R-:W-:Y:S02]  /*3a40*/  FSEL R25, R66, -INF , P5 ;  /* 0xff80000042197808 */ /* 0x010fe40002800000 */
[----:B------:R-:W-:Y:S02]  /*3a50*/  FSEL R12, R65, -INF , P4 ;  /* 0xff800000410c7808 */ /* 0x000fe40002000000 */
[----:B-----5:R-:W-:-:S02]  /*3a60*/  FSEL R37, R60, -INF , P1 ;  /* 0xff8000003c257808 */ /* 0x020fc40000800000 */
[----:B--2---:R-:W-:Y:S02]  /*3a70*/  FSEL R18, R70, -INF , P3 ;  /* 0xff80000046127808 */ /* 0x004fe40001800000 */
[----:B------:R-:W-:Y:S02]  /*3a80*/  ISETP.GT.AND P3, PT, R2, 0x20, PT ;  /* 0x000000200200780c */ /* 0x000fe40003f64270 */
[----:B------:R-:W-:Y:S02]  /*3a90*/  FSEL R52, R52, -INF , P0 ;  /* 0xff80000034347808 */ /* 0x000fe40000000000 */
[----:B------:R-:W-:Y:S02]  /*3aa0*/  FSEL R36, R64, -INF , P3 ;  /* 0xff80000040247808 */ /* 0x000fe40001800000 */
[----:B------:R-:W-:Y:S01]  /*3ab0*/  FSEL R53, R53, -INF , P6 ;  /* 0xff80000035357808 */ /* 0x000fe20003000000 */
[----:B------:R-:W-:Y:S01]  /*3ac0*/  HMMA.16816.F32.BF16 R32, R196, R30, R32 ;  /* 0x0000001ec420723c */ /* 0x000fe20000041820 */
[----:B------:R-:W-:-:S02]  /*3ad0*/  ISETP.GT.AND P5, PT, R2, 0x30, PT ;  /* 0x000000300200780c */ /* 0x000fc40003fa4270 */
[C---:B------:R-:W-:Y:S02]  /*3ae0*/  ISETP.GT.AND P4, PT, R2.reuse, 0x31, PT ;  /* 0x000000310200780c */ /* 0x040fe40003f84270 */
[C---:B------:R-:W-:Y:S02]  /*3af0*/  ISETP.GT.AND P3, PT, R2.reuse, 0x38, PT ;  /* 0x000000380200780c */ /* 0x040fe40003f64270 */
[C---:B------:R-:W-:Y:S02]  /*3b00*/  ISETP.GT.AND P1, PT, R2.reuse, 0x39, PT ;  /* 0x000000390200780c */ /* 0x040fe40003f24270 */
[C---:B------:R-:W-:Y:S02]  /*3b10*/  ISETP.GT.AND P0, PT, R2.reuse, 0x40, PT ;  /* 0x000000400200780c */ /* 0x040fe40003f04270 */
[----:B------:R-:W-:Y:S02]  /*3b20*/  ISETP.GT.AND P6, PT, R2, 0x41, PT ;  /* 0x000000410200780c */ /* 0x000fe40003fc4270 */
[----:B------:R-:W-:-:S02]  /*3b30*/  FSEL R54, R54, -INF , P5 ;  /* 0xff80000036367808 */ /* 0x000fc40002800000 */
[----:B------:R-:W-:Y:S02]  /*3b40*/  FSEL R55, R55, -INF , P4 ;  /* 0xff80000037377808 */ /* 0x000fe40002000000 */
[----:B------:R-:W-:Y:S02]  /*3b50*/  FSEL R56, R7, -INF , P3 ;  /* 0xff80000007387808 */ /* 0x000fe40001800000 */
[----:B------:R-:W-:Y:S02]  /*3b60*/  FSEL R82, R6, -INF , P1 ;  /* 0xff80000006527808 */ /* 0x000fe40000800000 */
[----:B------:R-:W-:Y:S02]  /*3b70*/  FSEL R81, R5, -INF , P0 ;  /* 0xff80000005517808 */ /* 0x000fe40000000000 */
[----:B---3--:R-:W-:Y:S02]  /*3b80*/  FSEL R85, R3, -INF , P6 ;  /* 0xff80000003557808 */ /* 0x008fe40003000000 */
[----:B------:R-:W-:-:S02]  /*3b90*/  ISETP.GT.AND P5, PT, R2, 0x48, PT ;  /* 0x000000480200780c */ /* 0x000fc40003fa4270 */
[C---:B------:R-:W-:Y:S02]  /*3ba0*/  ISETP.GT.AND P4, PT, R2.reuse, 0x49, PT ;  /* 0x000000490200780c */ /* 0x040fe40003f84270 */
[C---:B------:R-:W-:Y:S02]  /*3bb0*/  ISETP.GT.AND P3, PT, R2.reuse, 0x50, PT ;  /* 0x000000500200780c */ /* 0x040fe40003f64270 */
[C---:B------:R-:W-:Y:S02]  /*3bc0*/  ISETP.GT.AND P1, PT, R2.reuse, 0x51, PT ;  /* 0x000000510200780c */ /* 0x040fe40003f24270 */
[C---:B------:R-:W-:Y:S02]  /*3bd0*/  ISETP.GT.AND P0, PT, R2.reuse, 0x58, PT ;  /* 0x000000580200780c */ /* 0x040fe40003f04270 */
[----:B------:R-:W-:Y:S02]  /*3be0*/  ISETP.GT.AND P6, PT, R2, 0x59, PT ;  /* 0x000000590200780c */ /* 0x000fe40003fc4270 */
[----:B------:R-:W-:-:S04]  /*3bf0*/  FMNMX.FTZ R2, R16, R17, !PT ;  /* 0x0000001110027209 */ /* 0x000fc80007810000 */
[----:B------:R-:W-:Y:S01]  /*3c00*/  FMNMX.FTZ R101, R18, R2, !PT ;  /* 0x0000000212657209 */ /* 0x000fe20007810000 */
[----:B------:R-:W-:-:S03]  /*3c10*/  FMUL.FTZ R13, R13, c[0x0][0x320] ;  /* 0x0000c8000d0d7a20 */ /* 0x000fc60000410000 */
[----:B------:R-:W-:Y:S01]  /*3c20*/  FMNMX.FTZ R101, R20, R101, !PT ;  /* 0x0000006514657209 */ /* 0x000fe20007810000 */
[----:B------:R-:W-:-:S03]  /*3c30*/  FMUL.FTZ R8, R8, c[0x0][0x320] ;  /* 0x0000c80008087a20 */ /* 0x000fc60000410000 */
[----:B------:R-:W-:Y:S01]  /*3c40*/  FMNMX.FTZ R101, R21, R101, !PT ;  /* 0x0000006515657209 */ /* 0x000fe20007810000 */
[----:B------:R-:W1:Y:S01]  /*3c50*/  MUFU.TANH R4, R4 ;  /* 0x0000000400047308 */ /* 0x000e620000002400 */
[----:B------:R-:W-:Y:S02]  /*3c60*/  FMUL.FTZ R9, R9, c[0x0][0x320] ;  /* 0x0000c80009097a20 */ /* 0x000fe40000410000 */
[----:B------:R-:W-:Y:S01]  /*3c70*/  FMNMX.FTZ R101, R24, R101, !PT ;  /* 0x0000006518657209 */ /* 0x000fe20007810000 */
[----:B------:R-:W-:-:S04]  /*3c80*/  FMUL.FTZ R32, R32, c[0x0][0x320] ;  /* 0x0000c80020207a20 */ /* 0x000fc80000410000 */
[----:B------:R-:W2:Y:S01]  /*3c90*/  MUFU.TANH R13, R13 ;  /* 0x0000000d000d7308 */ /* 0x000ea20000002400 */
[----:B------:R-:W-:-:S07]  /*3ca0*/  FMNMX.FTZ R101, R25, R101, !PT ;  /* 0x0000006519657209 */ /* 0x000fce0007810000 */
[----:B------:R-:W3:Y:S01]  /*3cb0*/  MUFU.TANH R8, R8 ;  /* 0x0000000800087308 */ /* 0x000ee20000002400 */
[----:B------:R-:W-:-:S07]  /*3cc0*/  FMNMX.FTZ R101, R12, R101, !PT ;  /* 0x000000650c657209 */ /* 0x000fce0007810000 */
[----:B------:R-:W4:Y:S01]  /*3cd0*/  MUFU.TANH R9, R9 ;  /* 0x0000000900097308 */ /* 0x000f220000002400 */
[----:B------:R-:W-:-:S07]  /*3ce0*/  FMNMX.FTZ R101, R36, R101, !PT ;  /* 0x0000006524657209 */ /* 0x000fce0007810000 */
[----:B------:R-:W5:Y:S01]  /*3cf0*/  MUFU.TANH R2, R32 ;  /* 0x0000002000027308 */ /* 0x000f620000002400 */
[----:B-1----:R-:W-:Y:S02]  /*3d00*/  FSEL R88, R4, -INF , P5 ;  /* 0xff80000004587808 */ /* 0x002fe40002800000 */
[----:B--2---:R-:W-:Y:S02]  /*3d10*/  FSEL R87, R13, -INF , P4 ;  /* 0xff8000000d577808 */ /* 0x004fe40002000000 */
[C---:B------:R-:W-:Y:S02]  /*3d20*/  ISETP.GT.AND P5, PT, R0.reuse, RZ, PT ;  /* 0x000000ff0000720c */ /* 0x040fe40003fa4270 */
[----:B------:R-:W-:Y:S02]  /*3d30*/  ISETP.GT.AND P4, PT, R0, 0x1, PT ;  /* 0x000000010000780c */ /* 0x000fe40003f84270 */
[----:B------:R-:W-:Y:S02]  /*3d40*/  FMNMX.FTZ R101, R37, R101, !PT ;  /* 0x0000006525657209 */ /* 0x000fe40007810000 */
[----:B---3--:R-:W-:-:S02]  /*3d50*/  FSEL R90, R8, -INF , P3 ;  /* 0xff800000085a7808 */ /* 0x008fc40001800000 */
[----:B------:R-:W-:Y:S02]  /*3d60*/  ISETP.GT.AND P3, PT, R0, 0x8, PT ;  /* 0x000000080000780c */ /* 0x000fe40003f64270 */
[----:B------:R-:W-:Y:S02]  /*3d70*/  FSEL R4, R97, -INF , P5 ;  /* 0xff80000061047808 */ /* 0x000fe40002800000 */
[----:B------:R-:W-:Y:S02]  /*3d80*/  FSEL R5, R94, -INF , P4 ;  /* 0xff8000005e057808 */ /* 0x000fe40002000000 */
[----:B------:R-:W-:Y:S01]  /*3d90*/  FMNMX.FTZ R101, R52, R101, !PT ;  /* 0x0000006534657209 */ /* 0x000fe20007810000 */
[----:B------:R-:W-:Y:S01]  /*3da0*/  FMUL.FTZ R28, R11, c[0x0][0x320] ;  /* 0x0000c8000b1c7a20 */ /* 0x000fe20000410000 */
[----:B----4-:R-:W-:Y:S02]  /*3db0*/  FSEL R96, R9, -INF , P1 ;  /* 0xff80000009607808 */ /* 0x010fe40000800000 */
[----:B-----5:R-:W-:-:S02]  /*3dc0*/  FSEL R95, R2, -INF , P0 ;  /* 0xff800000025f7808 */ /* 0x020fc40000000000 */
[----:B------:R-:W-:Y:S02]  /*3dd0*/  ISETP.GT.AND P1, PT, R0, 0x9, PT ;  /* 0x000000090000780c */ /* 0x000fe40003f24270 */
[----:B------:R-:W-:Y:S02]  /*3de0*/  FSEL R11, R83, -INF , P3 ;  /* 0xff800000530b7808 */ /* 0x000fe40001800000 */
[----:B------:R-:W-:Y:S02]  /*3df0*/  FMNMX.FTZ R101, R53, R101, !PT ;  /* 0x0000006535657209 */ /* 0x000fe40007810000 */
[----:B------:R-:W-:Y:S01]  /*3e00*/  FMNMX.FTZ R2, R4, R5, !PT ;  /* 0x0000000504027209 */ /* 0x000fe20007810000 */
[----:B------:R-:W-:Y:S01]  /*3e10*/  FMUL.FTZ R3, R10, c[0x0][0x320] ;  /* 0x0000c8000a037a20 */ /* 0x000fe20000410000 */
        /* <DEDUP_REMOVED lines=17> */
[----:B------:R-:W-:Y:S02]  /*3f30*/  FMNMX.FTZ R101, R81, R101, !PT ;  /* 0x0000006551657209 */ /* 0x000fe40007810000 */
[----:B------:R-:W-:Y:S02]  /*3f40*/  FSEL R7, R71, -INF , P3 ;  /* 0xff80000047077808 */ /* 0x000fe40001800000 */
[----:B------:R-:W-:Y:S01]  /*3f50*/  FMNMX.FTZ R2, R6, R2, !PT ;  /* 0x0000000206027209 */ /* 0x000fe20007810000 */
[----:B------:R-:W-:Y:S01]  /*3f60*/  FMUL.FTZ R33, R33, c[0x0][0x320] ;  /* 0x0000c80021217a20 */ /* 0x000fe20000410000 */
[----:B------:R-:W-:-:S02]  /*3f70*/  ISETP.GT.AND P0, PT, R0, 0x21, PT ;  /* 0x000000210000780c */ /* 0x000fc40003f04270 */
[----:B------:R-:W-:Y:S02]  /*3f80*/  FMNMX.FTZ R101, R85, R101, !PT ;  /* 0x0000006555657209 */ /* 0x000fe40007810000 */
[----:B------:R-:W-:Y:S02]  /*3f90*/  FSEL R49, R62, -INF , P1 ;  /* 0xff8000003e317808 */ /* 0x000fe40000800000 */
[----:B------:R-:W-:Y:S01]  /*3fa0*/  FMNMX.FTZ R2, R7, R2, !PT ;  /* 0x0000000207027209 */ /* 0x000fe20007810000 */
[----:B------:R-:W-:Y:S01]  /*3fb0*/  MUFU.TANH R65, R19 ;  /* 0x0000001300417308 */ /* 0x000fe20000002400 */
[----:B------:R-:W-:Y:S02]  /*3fc0*/  ISETP.GT.AND P5, PT, R0, 0x28, PT ;  /* 0x000000280000780c */ /* 0x000fe40003fa4270 */
[----:B------:R-:W-:Y:S02]  /*3fd0*/  FMNMX.FTZ R101, R88, R101, !PT ;  /* 0x0000006558657209 */ /* 0x000fe40007810000 */
[----:B------:R-:W-:-:S02]  /*3fe0*/  FSEL R48, R61, -INF , P0 ;  /* 0xff8000003d307808 */ /* 0x000fc40000000000 */
[----:B------:R-:W-:Y:S01]  /*3ff0*/  FMNMX.FTZ R2, R49, R2, !PT ;  /* 0x0000000231027209 */ /* 0x000fe20007810000 */
[----:B------:R-:W1:Y:S01]  /*4000*/  MUFU.TANH R33, R33 ;  /* 0x0000002100217308 */ /* 0x000e620000002400 */
[----:B------:R-:W-:Y:S01]  /*4010*/  FMUL.FTZ R27, R27, c[0x0][0x320] ;  /* 0x0000c8001b1b7a20 */ /* 0x000fe20000410000 */
[----:B------:R-:W-:Y:S02]  /*4020*/  ISETP.GT.AND P4, PT, R0, 0x29, PT ;  /* 0x000000290000780c */ /* 0x000fe40003f84270 */
[----:B------:R-:W-:Y:S02]  /*4030*/  FMNMX.FTZ R101, R87, R101, !PT ;  /* 0x0000006557657209 */ /* 0x000fe40007810000 */
[----:B------:R-:W-:Y:S02]  /*4040*/  FSEL R50, R41, -INF , P5 ;  /* 0xff80000029327808 */ /* 0x000fe40002800000 */
[----:B------:R-:W2:Y:S01]  /*4050*/  MUFU.TANH R26, R26 ;  /* 0x0000001a001a7308 */ /* 0x000ea20000002400 */
[----:B------:R-:W-:Y:S01]  /*4060*/  FMNMX.FTZ R2, R48, R2, !PT ;  /* 0x0000000230027209 */ /* 0x000fe20007810000 */
[----:B------:R-:W-:Y:S01]  /*4070*/  FMUL.FTZ R22, R22, c[0x0][0x320] ;  /* 0x0000c80016167a20 */ /* 0x000fe20000410000 */
[----:B------:R-:W-:-:S02]  /*4080*/  ISETP.GT.AND P3, PT, R0, 0x30, PT ;  /* 0x000000300000780c */ /* 0x000fc40003f64270 */
[----:B------:R-:W-:Y:S02]  /*4090*/  FMNMX.FTZ R101, R90, R101, !PT ;  /* 0x000000655a657209 */ /* 0x000fe40007810000 */
[----:B------:R-:W-:Y:S01]  /*40a0*/  FSEL R51, R40, -INF , P4 ;  /* 0xff80000028337808 */ /* 0x000fe20002000000 */
[----:B------:R-:W3:Y:S01]  /*40b0*/  MUFU.TANH R27, R27 ;  /* 0x0000001b001b7308 */ /* 0x000ee20000002400 */
[----:B------:R-:W-:Y:S01]  /*40c0*/  FMNMX.FTZ R2, R50, R2, !PT ;  /* 0x0000000232027209 */ /* 0x000fe20007810000 */
[----:B------:R-:W-:Y:S01]  /*40d0*/  FMUL.FTZ R23, R23, c[0x0][0x320] ;  /* 0x0000c80017177a20 */ /* 0x000fe20000410000 */
[----:B------:R-:W-:Y:S02]  /*40e0*/  ISETP.GT.AND P1, PT, R0, 0x31, PT ;  /* 0x000000310000780c */ /* 0x000fe40003f24270 */
[----:B------:R-:W-:Y:S02]  /*40f0*/  FMNMX.FTZ R101, R96, R101, !PT ;  /* 0x0000006560657209 */ /* 0x000fe40007810000 */
[----:B------:R-:W-:Y:S01]  /*4100*/  FSEL R64, R29, -INF , P3 ;  /* 0xff8000001d407808 */ /* 0x000fe20001800000 */
[----:B------:R-:W4:Y:S01]  /*4110*/  MUFU.TANH R80, R22 ;  /* 0x0000001600507308 */ /* 0x000f220000002400 */
[----:B------:R-:W-:Y:S01]  /*4120*/  FMNMX.FTZ R2, R51, R2, !PT ;  /* 0x0000000233027209 */ /* 0x000fe20007810000 */
[----:B------:R-:W-:Y:S01]  /*4130*/  FMUL.FTZ R14, R14, c[0x0][0x320] ;  /* 0x0000c8000e0e7a20 */ /* 0x000fe20000410000 */
[----:B------:R-:W-:-:S02]  /*4140*/  ISETP.GT.AND P0, PT, R0, 0x38, PT ;  /* 0x000000380000780c */ /* 0x000fc40003f04270 */
[----:B-1----:R-:W-:Y:S02]  /*4150*/  FSEL R94, R33, -INF , P6 ;  /* 0xff800000215e7808 */ /* 0x002fe40003000000 */
[----:B------:R-:W-:Y:S01]  /*4160*/  FMNMX.FTZ R101, R95, R101, !PT ;  /* 0x000000655f657209 */ /* 0x000fe20007810000 */
[----:B------:R-:W1:Y:S01]  /*4170*/  MUFU.TANH R23, R23 ;  /* 0x0000001700177308 */ /* 0x000e620000002400 */
[----:B------:R-:W-:Y:S02]  /*4180*/  FSEL R65, R65, -INF , P1 ;  /* 0xff80000041417808 */ /* 0x000fe40000800000 */
[----:B------:R-:W-:Y:S01]  /*4190*/  FMNMX.FTZ R2, R64, R2, !PT ;  /* 0x0000000240027209 */ /* 0x000fe20007810000 */
[----:B------:R-:W-:Y:S01]  /*41a0*/  FMUL.FTZ R15, R15, c[0x0][0x320] ;  /* 0x0000c8000f0f7a20 */ /* 0x000fe20000410000 */
[----:B------:R-:W-:Y:S02]  /*41b0*/  FMNMX.FTZ R101, R94, R101, !PT ;  /* 0x000000655e657209 */ /* 0x000fe40007810000 */
[----:B------:R-:W-:Y:S01]  /*41c0*/  ISETP.GT.AND P3, PT, R0, 0x39, PT ;  /* 0x000000390000780c */ /* 0x000fe20003f64270 */
[----:B------:R-:W5:Y:S01]  /*41d0*/  MUFU.TANH R22, R14 ;  /* 0x0000000e00167308 */ /* 0x000f620000002400 */
[----:B--2---:R-:W-:-:S02]  /*41e0*/  FSEL R66, R26, -INF , P0 ;  /* 0xff8000001a427808 */ /* 0x004fc40000000000 */
[----:B------:R-:W-:Y:S02]  /*41f0*/  FMNMX.FTZ R2, R65, R2, !PT ;  /* 0x0000000241027209 */ /* 0x000fe40007810000 */
[----:B------:R-:W-:Y:S02]  /*4200*/  ISETP.GT.AND P1, PT, R0, 0x40, PT ;  /* 0x000000400000780c */ /* 0x000fe40003f24270 */
[----:B---3--:R-:W-:Y:S01]  /*4210*/  FSEL R67, R27, -INF , P3 ;  /* 0xff8000001b437808 */ /* 0x008fe20001800000 */
[----:B------:R-:W2:Y:S01]  /*4220*/  MUFU.TANH R19, R15 ;  /* 0x0000000f00137308 */ /* 0x000ea20000002400 */
[----:B------:R-:W-:Y:S02]  /*4230*/  FMNMX.FTZ R2, R66, R2, !PT ;  /* 0x0000000242027209 */ /* 0x000fe40007810000 */
[----:B------:R-:W-:-:S05]  /*4240*/  ISETP.GT.AND P0, PT, R0, 0x41, PT ;  /* 0x000000410000780c */ /* 0x000fca0003f04270 */
[----:B------:R3:W2:Y:S01]  /*4250*/  MUFU.TANH R15, R3 ;  /* 0x00000003000f7308 */ /* 0x0006a20000002400 */
[----:B----4-:R-:W-:Y:S02]  /*4260*/  FSEL R80, R80, -INF , P1 ;  /* 0xff80000050507808 */ /* 0x010fe40000800000 */
[----:B------:R-:W-:Y:S01]  /*4270*/  FMNMX.FTZ R2, R67, R2, !PT ;  /* 0x0000000243027209 */ /* 0x000fe20007810000 */
[----:B------:R-:W-:Y:S01]  /*4280*/  FMUL.FTZ R34, R34, c[0x0][0x320] ;  /* 0x0000c80022227a20 */ /* 0x000fe20000410000 */
[----:B------:R-:W-:Y:S02]  /*4290*/  ISETP.GT.AND P1, PT, R0, 0x48, PT ;  /* 0x000000480000780c */ /* 0x000fe40003f24270 */
[----:B-1----:R-:W-:Y:S01]  /*42a0*/  FSEL R83, R23, -INF , P0 ;  /* 0xff80000017537808 */ /* 0x002fe20000000000 */
[----:B------:R-:W1:Y:S01]  /*42b0*/  MUFU.TANH R14, R28 ;  /* 0x0000001c000e7308 */ /* 0x000e620000002400 */
[----:B------:R-:W-:Y:S01]  /*42c0*/  FMNMX.FTZ R2, R80, R2, !PT ;  /* 0x0000000250027209 */ /* 0x000fe20007810000 */
[----:B---3--:R-:W3:Y:S01]  /*42d0*/  SHFL.BFLY PT, R3, R101, 0x2, 0x1f ;  /* 0x0c401f0065037f89 */ /* 0x008ee200000e0000 */
[----:B------:R-:W-:-:S05]  /*42e0*/  FMUL.FTZ R13, R35, c[0x0][0x320] ;  /* 0x0000c800230d7a20 */ /* 0x000fca0000410000 */
[----:B------:R-:W4:Y:S01]  /*42f0*/  MUFU.TANH R34, R34 ;  /* 0x0000002200227308 */ /* 0x000f220000002400 */
[----:B------:R-:W-:Y:S02]  /*4300*/  ISETP.GT.AND P0, PT, R0, 0x49, PT ;  /* 0x000000490000780c */ /* 0x000fe40003f04270 */
[----:B-----5:R-:W-:Y:S02]  /*4310*/  FSEL R84, R22, -INF , P1 ;  /* 0xff80000016547808 */ /* 0x020fe40000800000 */
[----:B------:R-:W-:Y:S02]  /*4320*/  FMNMX.FTZ R2, R83, R2, !PT ;  /* 0x0000000253027209 */ /* 0x000fe40007810000 */
[----:B------:R-:W-:Y:S01]  /*4330*/  ISETP.GT.AND P1, PT, R0, 0x50, PT ;  /* 0x000000500000780c */ /* 0x000fe20003f24270 */
[----:B------:R-:W5:Y:S01]  /*4340*/  MUFU.TANH R13, R13 ;  /* 0x0000000d000d7308 */ /* 0x000f620000002400 */
[----:B--2---:R-:W-:Y:S02]  /*4350*/  FSEL R86, R19, -INF , P0 ;  /* 0xff80000013567808 */ /* 0x004fe40000000000 */
[----:B------:R-:W-:-:S02]  /*4360*/  FMNMX.FTZ R2, R84, R2, !PT ;  /* 0x0000000254027209 */ /* 0x000fc40007810000 */
[----:B------:R-:W-:Y:S02]  /*4370*/  ISETP.GT.AND P0, PT, R0, 0x51, PT ;  /* 0x000000510000780c */ /* 0x000fe40003f04270 */
[----:B------:R-:W-:Y:S02]  /*4380*/  FSEL R89, R15, -INF , P1 ;  /* 0xff8000000f597808 */ /* 0x000fe40000800000 */
[----:B------:R-:W-:Y:S02]  /*4390*/  FMNMX.FTZ R2, R86, R2, !PT ;  /* 0x0000000256027209 */ /* 0x000fe40007810000 */
[----:B------:R-:W-:Y:S02]  /*43a0*/  ISETP.GT.AND P1, PT, R0, 0x58, PT ;  /* 0x000000580000780c */ /* 0x000fe40003f24270 */
[----:B-1----:R-:W-:Y:S02]  /*43b0*/  FSEL R91, R14, -INF , P0 ;  /* 0xff8000000e5b7808 */ /* 0x002fe40000000000 */
[----:B------:R-:W-:-:S02]  /*43c0*/  FMNMX.FTZ R100, R89, R2, !PT ;  /* 0x0000000259647209 */ /* 0x000fc40007810000 */
[----:B---3--:R-:W-:Y:S02]  /*43d0*/  FMNMX.FTZ R101, R101, R3, !PT ;  /* 0x0000000365657209 */ /* 0x008fe40007810000 */
[----:B------:R-:W-:Y:S02]  /*43e0*/  ISETP.GT.AND P0, PT, R0, 0x59, PT ;  /* 0x000000590000780c */ /* 0x000fe40003f04270 */
[----:B----4-:R-:W-:Y:S02]  /*43f0*/  FSEL R92, R34, -INF , P1 ;  /* 0xff800000225c7808 */ /* 0x010fe40000800000 */
[----:B------:R-:W-:Y:S01]  /*4400*/  FMNMX.FTZ R100, R91, R100, !PT ;  /* 0x000000645b647209 */ /* 0x000fe20007810000 */
[----:B------:R-:W1:Y:S01]  /*4410*/  SHFL.BFLY PT, R2, R101, 0x1, 0x1f ;  /* 0x0c201f0065027f89 */ /* 0x000e6200000e0000 */
[----:B-----5:R-:W-:Y:S02]  /*4420*/  FSEL R93, R13, -INF , P0 ;  /* 0xff8000000d5d7808 */ /* 0x020fe40000000000 */
        /* <DEDUP_REMOVED lines=12> */
[----:B------:R2:W3:Y:S02]  /*44f0*/  MUFU.EX2 R116, R0 ;  /* 0x0000000000747308 */ /* 0x0004e40000000800 */
[----:B--2---:R-:W-:-:S06]  /*4500*/  FFMA.FTZ R0, R18, c[0x0][0x2d0], -R2 ;  /* 0x0000b40012007a23 */ /* 0x004fcc0000010802 */
[----:B------:R2:W-:Y:S01]  /*4510*/  MUFU.EX2 R115, R0 ;  /* 0x0000000000737308 */ /* 0x0005e20000000800 */
[----:B-1----:R-:W-:Y:S01]  /*4520*/  FMNMX.FTZ R100, R100, R3, !PT ;  /* 0x0000000364647209 */ /* 0x002fe20007810000 */
[----:B--2---:R-:W-:-:S06]  /*4530*/  FFMA.FTZ R0, R20, c[0x0][0x2d0], -R2 ;  /* 0x0000b40014007a23 */ /* 0x004fcc0000010802 */
[----:B------:R1:W2:Y:S01]  /*4540*/  MUFU.EX2 R118, R0 ;  /* 0x0000000000767308 */ /* 0x0002a20000000800 */
[--C-:B------:R-:W-:Y:S01]  /*4550*/  FFMA.FTZ R3, R25, c[0x0][0x2d0], -R2.reuse ;  /* 0x0000b40019037a23 */ /* 0x100fe20000010802 */
[----:B------:R-:W-:Y:S01]  /*4560*/  FSETP.NEU.FTZ.AND P0, PT, R100, -INF , PT ;  /* 0xff8000006400780b */ /* 0x000fe20003f1d000 */
[----:B-1----:R-:W-:-:S05]  /*4570*/  FFMA.FTZ R0, R21, c[0x0][0x2d0], -R2 ;  /* 0x0000b40015007a23 */ /* 0x002fca0000010802 */
[----:B------:R1:W-:Y:S02]  /*4580*/  MUFU.EX2 R119, R0 ;  /* 0x0000000000777308 */ /* 0x0003e40000000800 */
[----:B-1----:R-:W-:-:S06]  /*4590*/  FFMA.FTZ R0, R24, c[0x0][0x2d0], -R2 ;  /* 0x0000b40018007a23 */ /* 0x002fcc0000010802 */
[----:B------:R1:W4:Y:S08]  /*45a0*/  MUFU.EX2 R224, R0 ;  /* 0x0000000000e07308 */ /* 0x0003300000000800 */
[----:B------:R5:W-:Y:S01]  /*45b0*/  MUFU.EX2 R223, R3 ;  /* 0x0000000300df7308 */ /* 0x000be20000000800 */
[----:B-1----:R-:W-:-:S05]  /*45c0*/  FMUL.FTZ R0, R100, c[0x0][0x2d0] ;  /* 0x0000b40064007a20 */ /* 0x002fca0000410000 */
[----:B------:R-:W-:Y:S01]  /*45d0*/  FSEL R0, R0, RZ, P0 ;  /* 0x000000ff00007208 */ /* 0x000fe20000000000 */
[----:B-----5:R-:W-:-:S04]  /*45e0*/  FFMA.FTZ R3, R12, c[0x0][0x2d0], -R2 ;  /* 0x0000b4000c037a23 */ /* 0x020fc80000010802 */
[----:B------:R1:W5:Y:S02]  /*45f0*/  MUFU.EX2 R225, R3 ;  /* 0x0000000300e17308 */ /* 0x0003640000000800 */
[----:B-1----:R-:W-:-:S06]  /*4600*/  FFMA.FTZ R3, R4, c[0x0][0x2d0], -R0 ;  /* 0x0000b40004037a23 */ /* 0x002fcc0000010800 */
[----:B------:R1:W-:Y:S01]  /*4610*/  MUFU.EX2 R112, R3 ;  /* 0x0000000300707308 */ /* 0x0003e20000000800 */
[----:B------:R-:W-:Y:S02]  /*4620*/  FFMA.FTZ R4, R5, c[0x0][0x2d0], -R0 ;  /* 0x0000b40005047a23 */ /* 0x000fe40000010800 */
[----:B-1----:R-:W-:-:S05]  /*4630*/  IMAD.IADD R3, R210, 0x1, R207 ;  /* 0x00000001d2037824 */ /* 0x002fca00078e02cf */
[----:B------:R-:W1:Y:S01]  /*4640*/  LDSM.16.MT88.4 R12, [R3] ;  /* 0x00000000030c783b */ /* 0x000e620000004200 */
[----:B------:R4:W1:Y:S03]  /*4650*/  MUFU.EX2 R102, R4 ;  /* 0x0000000400667308 */ /* 0x0008660000000800 */
[----:B------:R-:W1:Y:S04]  /*4660*/  LDSM.16.MT88.4 R28, [R3+0x800] ;  /* 0x00080000031c783b */ /* 0x000e680000004200 */
[----:B------:R-:W1:Y:S01]  /*4670*/  LDSM.16.MT88.4 R24, [R3+0x3000] ;  /* 0x003000000318783b */ /* 0x000e620000004200 */
[----:B---3--:R-:W-:Y:S02]  /*4680*/  F2FP.BF16.PACK_AB R20, R116, R117 ;  /* 0x000000757414723e */ /* 0x008fe400000010ff */
[----:B--2---:R-:W-:Y:S01]  /*4690*/  F2FP.BF16.PACK_AB R22, R118, R115 ;  /* 0x000000737616723e */ /* 0x004fe200000010ff */
[----:B------:R-:W2:Y:S04]  /*46a0*/  LDSM.16.MT88.4 R32, [R3+0x3800] ;  /* 0x003800000320783b */ /* 0x000ea80000004200 */
[----:B------:R-:W3:Y:S01]  /*46b0*/  LDSM.16.MT88.4 R40, [R3+0x6000] ;  /* 0x006000000328783b */ /* 0x000ee20000004200 */
[----:B----4-:R-:W-:Y:S01]  /*46c0*/  FFMA.FTZ R4, R11, c[0x0][0x2d0], -R0 ;  /* 0x0000b4000b047a23 */ /* 0x010fe20000010800 */
[----:B------:R-:W-:-:S02]  /*46d0*/  F2FP.BF16.PACK_AB R16, R224, R119 ;  /* 0x00000077e010723e */ /* 0x000fc400000010ff */
[----:B-----5:R-:W-:Y:S01]  /*46e0*/  F2FP.BF16.PACK_AB R18, R225, R223 ;  /* 0x000000dfe112723e */ /* 0x020fe200000010ff */
[----:B------:R4:W-:Y:S01]  /*46f0*/  MUFU.EX2 R113, R4 ;  /* 0x0000000400717308 */ /* 0x0009e20000000800 */
[----:B------:R-:W-:Y:S01]  /*4700*/  LDSM.16.MT88.4 R136, [R3+0x2800] ;  /* 0x002800000388783b */ /* 0x000fe20000004200 */
[----:B----4-:R-:W-:-:S06]  /*4710*/  FFMA.FTZ R4, R10, c[0x0][0x2d0], -R0 ;  /* 0x0000b4000a047a23 */ /* 0x010fcc0000010800 */
[----:B------:R4:W5:Y:S01]  /*4720*/  MUFU.EX2 R114, R4 ;  /* 0x0000000400727308 */ /* 0x0009620000000800 */
[----:B-1----:R-:W-:Y:S01]  /*4730*/  F2FP.BF16.PACK_AB R21, R102, R112 ;  /* 0x000000706615723e */ /* 0x002fe200000010ff */
[----:B----4-:R-:W-:-:S06]  /*4740*/  FFMA.FTZ R4, R9, c[0x0][0x2d0], -R0 ;  /* 0x0000b40009047a23 */ /* 0x010fcc0000010800 */
[----:B------:R1:W-:Y:S01]  /*4750*/  MUFU.EX2 R216, R4 ;  /* 0x0000000400d87308 */ /* 0x0003e20000000800 */
[----:B-----5:R-:W-:Y:S01]  /*4760*/  F2FP.BF16.PACK_AB R23, R114, R113 ;  /* 0x000000717217723e */ /* 0x020fe200000010ff */
[----:B-1----:R-:W-:-:S06]  /*4770*/  FFMA.FTZ R4, R8, c[0x0][0x2d0], -R0 ;  /* 0x0000b40008047a23 */ /* 0x002fcc0000010800 */
[----:B------:R1:W4:Y:S01]  /*4780*/  MUFU.EX2 R215, R4 ;  /* 0x0000000400d77308 */ /* 0x0003220000000800 */
[----:B------:R-:W-:Y:S01]  /*4790*/  HMMA.16816.F32.BF16 R8, R20, R12, RZ ;  /* 0x0000000c1408723c */ /* 0x000fe200000418ff */
[----:B-1----:R-:W-:-:S06]  /*47a0*/  FFMA.FTZ R4, R6, c[0x0][0x2d0], -R0 ;  /* 0x0000b40006047a23 */ /* 0x002fcc0000010800 */
[----:B------:R1:W-:Y:S02]  /*47b0*/  MUFU.EX2 R219, R4 ;  /* 0x0000000400db7308 */ /* 0x0003e40000000800 */
[----:B-1----:R-:W-:-:S06]  /*47c0*/  FFMA.FTZ R4, R7, c[0x0][0x2d0], -R0 ;  /* 0x0000b40007047a23 */ /* 0x002fcc0000010800 */
[----:B------:R1:W5:Y:S01]  /*47d0*/  MUFU.EX2 R220, R4 ;  /* 0x0000000400dc7308 */ /* 0x0003620000000800 */
[----:B----4-:R-:W-:Y:S01]  /*47e0*/  F2FP.BF16.PACK_AB R17, R215, R216 ;  /* 0x000000d8d711723e */ /* 0x010fe200000010ff */
[----:B------:R-:W-:Y:S01]  /*47f0*/  HMMA.16816.F32.BF16 R12, R20, R14, RZ ;  /* 0x0000000e140c723c */ /* 0x000fe200000418ff */
[----:B-1----:R-:W-:Y:S01]  /*4800*/  FFMA.FTZ R4, R36, c[0x0][0x2d0], -R2 ;  /* 0x0000b40024047a23 */ /* 0x002fe20000010802 */
[----:B-----5:R-:W-:-:S04]  /*4810*/  F2FP.BF16.PACK_AB R19, R220, R219 ;  /* 0x000000dbdc13723e */ /* 0x020fc800000010ff */
[----:B------:R1:W-:Y:S03]  /*4820*/  MUFU.EX2 R217, R4 ;  /* 0x0000000400d97308 */ /* 0x0003e60000000800 */
[----:B------:R-:W-:Y:S01]  /*4830*/  HMMA.16816.F32.BF16 R76, R16, R28, R8 ;  /* 0x0000001c104c723c */ /* 0x000fe20000041808 */
[----:B-1----:R-:W-:-:S07]  /*4840*/  FFMA.FTZ R4, R37, c[0x0][0x2d0], -R2 ;  /* 0x0000b40025047a23 */ /* 0x002fce0000010802 */
[----:B------:R-:W-:Y:S01]  /*4850*/  HMMA.16816.F32.BF16 R8, R20, R24, RZ ;  /* 0x000000181408723c */ /* 0x000fe200000418ff */
[----:B------:R-:W1:Y:S01]  /*4860*/  LDSM.16.MT88.4 R36, [R3+0x6800] ;  /* 0x006800000324783b */ /* 0x000e620000004200 */
[----:B------:R4:W5:Y:S02]  /*4870*/  MUFU.EX2 R218, R4 ;  /* 0x0000000400da7308 */ /* 0x0009640000000800 */
[----:B----4-:R-:W-:-:S06]  /*4880*/  FFMA.FTZ R4, R52, c[0x0][0x2d0], -R2 ;  /* 0x0000b40034047a23 */ /* 0x010fcc0000010802 */
[----:B------:R4:W-:Y:S02]  /*4890*/  MUFU.EX2 R221, R4 ;  /* 0x0000000400dd7308 */ /* 0x0009e40000000800 */
[----:B----4-:R-:W-:-:S06]  /*48a0*/  FFMA.FTZ R4, R53, c[0x0][0x2d0], -R2 ;  /* 0x0000b40035047a23 */ /* 0x010fcc0000010802 */
[----:B------:R4:W-:Y:S02]  /*48b0*/  MUFU.EX2 R222, R4 ;  /* 0x0000000400de7308 */ /* 0x0009e40000000800 */
[----:B----4-:R-:W-:-:S06]  /*48c0*/  FFMA.FTZ R4, R54, c[0x0][0x2d0], -R2 ;  /* 0x0000b40036047a23 */ /* 0x010fcc0000010802 */
[----:B------:R4:W-:Y:S01]  /*48d0*/  MUFU.EX2 R105, R4 ;  /* 0x0000000400697308 */ /* 0x0009e20000000800 */
[----:B------:R-:W-:Y:S01]  /*48e0*/  HMMA.16816.F32.BF16 R72, R16, R30, R12 ;  /* 0x0000001e1048723c */ /* 0x000fe2000004180c */
[----:B------:R-:W1:Y:S01]  /*48f0*/  LDSM.16.MT88.4 R28, [R3+0x1000] ;  /* 0x00100000031c783b */ /* 0x000e620000004200 */
[----:B----4-:R-:W-:-:S05]  /*4900*/  FFMA.FTZ R4, R55, c[0x0][0x2d0], -R2 ;  /* 0x0000b40037047a23 */ /* 0x010fca0000010802 */
[----:B------:R4:W-:Y:S01]  /*4910*/  MUFU.EX2 R106, R4 ;  /* 0x00000004006a7308 */ /* 0x0009e20000000800 */
[----:B------:R-:W-:Y:S01]  /*4920*/  HMMA.16816.F32.BF16 R24, R20, R26, RZ ;  /* 0x0000001a1418723c */ /* 0x000fe200000418ff */
[----:B----4-:R-:W-:-:S06]  /*4930*/  FFMA.FTZ R4, R56, c[0x0][0x2d0], -R2 ;  /* 0x0000b40038047a23 */ /* 0x010fcc0000010802 */
[----:B------:R4:W-:Y:S01]  /*4940*/  MUFU.EX2 R107, R4 ;  /* 0x00000004006b7308 */ /* 0x0009e20000000800 */
[----:B--2---:R-:W-:Y:S08]  /*4950*/  HMMA.16816.F32.BF16 R68, R16, R32, R8 ;  /* 0x000000201044723c */ /* 0x004ff00000041808 */
[----:B---3--:R-:W-:Y:S01]  /*4960*/  HMMA.16816.F32.BF16 R8, R20, R40, RZ ;  /* 0x000000281408723c */ /* 0x008fe200000418ff */
[----:B----4-:R-:W-:-:S04]  /*4970*/  FFMA.FTZ R4, R49, c[0x0][0x2d0], -R0 ;  /* 0x0000b40031047a23 */ /* 0x010fc80000010800 */
[----:B------:R2:W-:Y:S03]  /*4980*/  MUFU.EX2 R204, R4 ;  /* 0x0000000400cc7308 */ /* 0x0005e60000000800 */
[----:B------:R-:W-:Y:S01]  /*4990*/  HMMA.16816.F32.BF16 R12, R20, R42, RZ ;  /* 0x0000002a140c723c */ /* 0x000fe200000418ff */
[----:B--2---:R-:W-:-:S04]  /*49a0*/  FFMA.FTZ R4, R48, c[0x0][0x2d0], -R0 ;  /* 0x0000b40030047a23 */ /* 0x004fc80000010800 */
[----:B------:R2:W3:Y:S02]  /*49b0*/  MUFU.EX2 R103, R4 ;  /* 0x0000000400677308 */ /* 0x0004e40000000800 */
[----:B--2---:R-:W-:-:S06]  /*49c0*/  FFMA.FTZ R4, R50, c[0x0][0x2d0], -R0 ;  /* 0x0000b40032047a23 */ /* 0x004fcc0000010800 */
[----:B------:R2:W-:Y:S01]  /*49d0*/  MUFU.EX2 R205, R4 ;  /* 0x0000000400cd7308 */ /* 0x0005e20000000800 */
[----:B------:R-:W-:Y:S01]  /*49e0*/  HMMA.16816.F32.BF16 R60, R16, R34, R24 ;  /* 0x00000022103c723c */ /* 0x000fe20000041818 */
[----:B------:R-:W4:Y:S01]  /*49f0*/  LDSM.16.MT88.4 R32, [R210+0x800] ;  /* 0x00080000d220783b */ /* 0x000f220000004200 */
[----:B--2---:R-:W-:-:S06]  /*4a00*/  FFMA.FTZ R4, R51, c[0x0][0x2d0], -R0 ;  /* 0x0000b40033047a23 */ /* 0x004fcc0000010800 */
[----:B-1----:R-:W-:Y:S01]  /*4a10*/  HMMA.16816.F32.BF16 R56, R16, R36, R8 ;  /* 0x000000241038723c */ /* 0x002fe20000041808 */
[----:B------:R-:W-:Y:S01]  /*4a20*/  LDSM.16.MT88.4 R48, [R3+0x7000] ;  /* 0x007000000330783b */ /* 0x000fe20000004200 */
[----:B------:R1:W2:Y:S06]  /*4a30*/  MUFU.EX2 R104, R4 ;  /* 0x0000000400687308 */ /* 0x0002ac0000000800 */
[C---:B------:R-:W-:Y:S08]  /*4a40*/  HMMA.16816.F32.BF16 R24, R20.reuse, R44, RZ ;  /* 0x0000002c1418723c */ /* 0x040ff000000418ff */
[----:B------:R-:W-:Y:S01]  /*4a50*/  HMMA.16816.F32.BF16 R8, R20, R46, RZ ;  /* 0x0000002e1408723c */ /* 0x000fe200000418ff */
[----:B------:R-:W4:Y:S01]  /*4a60*/  LDSM.16.MT88.4 R44, [R3+0x4000] ;  /* 0x00400000032c783b */ /* 0x000f220000004200 */
[----:B-1----:R-:W-:-:S04]  /*4a70*/  FFMA.FTZ R4, R82, c[0x0][0x2d0], -R2 ;  /* 0x0000b40052047a23 */ /* 0x002fc80000010802 */
[----:B------:R1:W-:Y:S02]  /*4a80*/  MUFU.EX2 R99, R4 ;  /* 0x0000000400637308 */ /* 0x0003e40000000800 */
[----:B------:R-:W-:Y:S07]  /*4a90*/  HMMA.16816.F32.BF16 R52, R16, R38, R12 ;  /* 0x000000261034723c */ /* 0x000fee000004180c */
[----:B-----5:R-:W-:Y:S02]  /*4aa0*/  F2FP.BF16.PACK_AB R12, R218, R217 ;  /* 0x000000d9da0c723e */ /* 0x020fe400000010ff */
[----:B---3--:R-:W-:-:S02]  /*4ab0*/  F2FP.BF16.PACK_AB R13, R103, R204 ;  /* 0x000000cc670d723e */ /* 0x008fc400000010ff */
[----:B------:R-:W-:Y:S01]  /*4ac0*/  F2FP.BF16.PACK_AB R14, R222, R221 ;  /* 0x000000ddde0e723e */ /* 0x000fe200000010ff */
[----:B-1----:R-:W-:Y:S01]  /*4ad0*/  FFMA.FTZ R4, R81, c[0x0][0x2d0], -R2 ;  /* 0x0000b40051047a23 */ /* 0x002fe20000010802 */
[----:B--2---:R-:W-:-:S03]  /*4ae0*/  F2FP.BF16.PACK_AB R15, R104, R205 ;  /* 0x000000cd680f723e */ /* 0x004fc600000010ff */
[----:B------:R1:W-:Y:S04]  /*4af0*/  MUFU.EX2 R98, R4 ;  /* 0x0000000400627308 */ /* 0x0003e80000000800 */
[----:B------:R-:W-:Y:S01]  /*4b00*/  HMMA.16816.F32.BF16 R40, R12, R28, R76 ;  /* 0x0000001c0c28723c */ /* 0x000fe2000004184c */
[----:B-1----:R-:W-:-:S07]  /*4b10*/  FFMA.FTZ R4, R85, c[0x0][0x2d0], -R2 ;  /* 0x0000b40055047a23 */ /* 0x002fce0000010802 */
[----:B------:R-:W-:Y:S01]  /*4b20*/  HMMA.16816.F32.BF16 R36, R12, R30, R72 ;  /* 0x0000001e0c24723c */ /* 0x000fe20000041848 */
[----:B------:R-:W1:Y:S01]  /*4b30*/  LDSM.16.MT88.4 R28, [R3+0x1800] ;  /* 0x00180000031c783b */ /* 0x000e620000004200 */
[----:B------:R2:W-:Y:S02]  /*4b40*/  MUFU.EX2 R85, R4 ;  /* 0x0000000400557308 */ /* 0x0005e40000000800 */
[----:B--2---:R-:W-:-:S06]  /*4b50*/  FFMA.FTZ R4, R64, c[0x0][0x2d0], -R0 ;  /* 0x0000b40040047a23 */ /* 0x004fcc0000010800 */
[----:B------:R2:W-:Y:S02]  /*4b60*/  MUFU.EX2 R252, R4 ;  /* 0x0000000400fc7308 */ /* 0x0005e40000000800 */
[----:B--2---:R-:W-:-:S06]  /*4b70*/  FFMA.FTZ R4, R65, c[0x0][0x2d0], -R0 ;  /* 0x0000b40041047a23 */ /* 0x004fcc0000010800 */
[----:B------:R2:W3:Y:S02]  /*4b80*/  MUFU.EX2 R251, R4 ;  /* 0x0000000400fb7308 */ /* 0x0004e40000000800 */
[----:B--2---:R-:W-:-:S06]  /*4b90*/  FFMA.FTZ R4, R66, c[0x0][0x2d0], -R0 ;  /* 0x0000b40042047a23 */ /* 0x004fcc0000010800 */
[----:B------:R2:W-:Y:S01]  /*4ba0*/  MUFU.EX2 R250, R4 ;  /* 0x0000000400fa7308 */ /* 0x0005e20000000800 */
[----:B----4-:R-:W-:Y:S01]  /*4bb0*/  HMMA.16816.F32.BF16 R232, R16, R32, R24 ;  /* 0x0000002010e8723c */ /* 0x010fe20000041818 */
[----:B------:R-:W4:Y:S01]  /*4bc0*/  LDSM.16.MT88.4 R24, [R3+0x4800] ;  /* 0x004800000318783b */ /* 0x000f220000004200 */
[----:B--2---:R-:W-:-:S06]  /*4bd0*/  FFMA.FTZ R4, R67, c[0x0][0x2d0], -R0 ;  /* 0x0000b40043047a23 */ /* 0x004fcc0000010800 */
[----:B------:R-:W-:Y:S01]  /*4be0*/  HMMA.16816.F32.BF16 R228, R16, R34, R8 ;  /* 0x0000002210e4723c */ /* 0x000fe20000041808 */
[----:B------:R-:W-:Y:S01]  /*4bf0*/  IMAD.MOV.U32 R72, RZ, RZ, R107 ;  /* 0x000000ffff487224 */ /* 0x000fe200078e006b */
[----:B------:R-:W-:Y:S01]  /*4c00*/  LDSM.16.MT88.4 R64, [R210+0x3000] ;  /* 0x00300000d240783b */ /* 0x000fe20000004200 */
[----:B------:R2:W5:Y:S01]  /*4c10*/  MUFU.EX2 R248, R4 ;  /* 0x0000000400f87308 */ /* 0x0005620000000800 */
[----:B------:R-:W-:Y:S02]  /*4c20*/  IMAD.MOV.U32 R73, RZ, RZ, R106 ;  /* 0x000000ffff497224 */ /* 0x000fe400078e006a */
[----:B------:R-:W-:Y:S02]  /*4c30*/  IMAD.MOV.U32 R74, RZ, RZ, R105 ;  /* 0x000000ffff4a7224 */ /* 0x000fe400078e0069 */
[----:B------:R-:W-:Y:S01]  /*4c40*/  HMMA.16816.F32.BF16 R32, R12, R44, R68 ;  /* 0x0000002c0c20723c */ /* 0x000fe20000041844 */
[----:B---3--:R-:W-:-:S06]  /*4c50*/  F2FP.BF16.PACK_AB R9, R251, R252 ;  /* 0x000000fcfb09723e */ /* 0x008fcc00000010ff */
[----:B------:R-:W-:Y:S02]  /*4c60*/  IMAD.MOV.U32 R71, RZ, RZ, R99 ;  /* 0x000000ffff477224 */ /* 0x000fe400078e0063 */
[----:B--2---:R-:W-:-:S04]  /*4c70*/  FFMA.FTZ R4, R88, c[0x0][0x2d0], -R2 ;  /* 0x0000b40058047a23 */ /* 0x004fc80000010802 */
[----:B------:R2:W-:Y:S01]  /*4c80*/  MUFU.EX2 R249, R4 ;  /* 0x0000000400f97308 */ /* 0x0005e20000000800 */
[----:B------:R-:W-:Y:S02]  /*4c90*/  F2FP.BF16.PACK_AB R8, R73, R74 ;  /* 0x0000004a4908723e */ /* 0x000fe400000010ff */
[----:B------:R-:W-:Y:S02]  /*4ca0*/  F2FP.BF16.PACK_AB R10, R71, R72 ;  /* 0x00000048470a723e */ /* 0x000fe400000010ff */
[----:B-----5:R-:W-:Y:S01]  /*4cb0*/  F2FP.BF16.PACK_AB R11, R248, R250 ;  /* 0x000000faf80b723e */ /* 0x020fe200000010ff */
[----:B------:R-:W-:Y:S01]  /*4cc0*/  HMMA.16816.F32.BF16 R56, R12, R48, R56 ;  /* 0x000000300c38723c */ /* 0x000fe20000041838 */
[----:B--2---:R-:W-:-:S04]  /*4cd0*/  FFMA.FTZ R4, R87, c[0x0][0x2d0], -R2 ;  /* 0x0000b40057047a23 */ /* 0x004fc80000010802 */
[----:B------:R2:W3:Y:S03]  /*4ce0*/  MUFU.EX2 R247, R4 ;  /* 0x0000000400f77308 */ /* 0x0004e60000000800 */
[----:B------:R-:W-:Y:S08]  /*4cf0*/  HMMA.16816.F32.BF16 R52, R12, R50, R52 ;  /* 0x000000320c34723c */ /* 0x000ff00000041834 */
[----:B-1----:R-:W-:Y:S01]  /*4d00*/  HMMA.16816.F32.BF16 R48, R8, R28, R40 ;  /* 0x0000001c0830723c */ /* 0x002fe20000041828 */
[----:B--2---:R-:W-:-:S07]  /*4d10*/  FFMA.FTZ R4, R90, c[0x0][0x2d0], -R2 ;  /* 0x0000b4005a047a23 */ /* 0x004fce0000010802 */
[----:B------:R-:W-:Y:S01]  /*4d20*/  HMMA.16816.F32.BF16 R44, R12, R46, R60 ;  /* 0x0000002e0c2c723c */ /* 0x000fe2000004183c */
[----:B------:R-:W1:Y:S01]  /*4d30*/  LDSM.16.MT88.4 R60, [R3+0x7800] ;  /* 0x00780000033c783b */ /* 0x000e620000004200 */
[----:B------:R2:W-:Y:S06]  /*4d40*/  MUFU.EX2 R246, R4 ;  /* 0x0000000400f67308 */ /* 0x0005ec0000000800 */
[----:B------:R-:W-:Y:S01]  /*4d50*/  HMMA.16816.F32.BF16 R40, R8, R30, R36 ;  /* 0x0000001e0828723c */ /* 0x000fe20000041824 */
[----:B------:R-:W5:Y:S01]  /*4d60*/  LDSM.16.MT88.4 R36, [R3+0x2000] ;  /* 0x002000000324783b */ /* 0x000f620000004200 */
[----:B--2---:R-:W-:-:S04]  /*4d70*/  FFMA.FTZ R4, R80, c[0x0][0x2d0], -R0 ;  /* 0x0000b40050047a23 */ /* 0x004fc80000010800 */
[----:B------:R2:W-:Y:S02]  /*4d80*/  MUFU.EX2 R245, R4 ;  /* 0x0000000400f57308 */ /* 0x0005e40000000800 */
[----:B--2---:R-:W-:Y:S01]  /*4d90*/  FFMA.FTZ R4, R83, c[0x0][0x2d0], -R0 ;  /* 0x0000b40053047a23 */ /* 0x004fe20000010800 */
[----:B----4-:R-:W-:Y:S01]  /*4da0*/  HMMA.16816.F32.BF16 R32, R8, R24, R32 ;  /* 0x000000180820723c */ /* 0x010fe20000041820 */
[----:B------:R-:W-:Y:S01]  /*4db0*/  IMAD.MOV.U32 R70, RZ, RZ, R98 ;  /* 0x000000ffff467224 */ /* 0x000fe200078e0062 */
[----:B---3--:R-:W-:-:S03]  /*4dc0*/  F2FP.BF16.PACK_AB R6, R247, R249 ;  /* 0x000000f9f706723e */ /* 0x008fc600000010ff */
[----:B------:R2:W3:Y:S01]  /*4dd0*/  MUFU.EX2 R244, R4 ;  /* 0x0000000400f47308 */ /* 0x0004e20000000800 */
[----:B------:R-:W-:Y:S01]  /*4de0*/  IMAD.MOV.U32 R75, RZ, RZ, R104 ;  /* 0x000000ffff4b7224 */ /* 0x000fe200078e0068 */
[----:B------:R-:W-:Y:S01]  /*4df0*/  LDSM.16.MT88.4 R80, [R3+0x8800] ;  /* 0x008800000350783b */ /* 0x000fe20000004200 */
[C---:B------:R-:W-:Y:S03]  /*4e00*/  HMMA.16816.F32.BF16 R28, R8.reuse, R26, R44 ;  /* 0x0000001a081c723c */ /* 0x040fe6000004182c */
[----:B------:R-:W4:Y:S04]  /*4e10*/  LDSM.16.MT88.4 R24, [R3+0x5000] ;  /* 0x005000000318783b */ /* 0x000f280000004200 */
[----:B------:R-:W4:Y:S01]  /*4e20*/  LDSM.16.MT88.4 R44, [R3+0x8000] ;  /* 0x00800000032c783b */ /* 0x000f220000004200 */
[----:B-1----:R-:W-:Y:S03]  /*4e30*/  HMMA.16816.F32.BF16 R52, R8, R62, R52 ;  /* 0x0000003e0834723c */ /* 0x002fe60000041834 */
[----:B------:R-:W-:Y:S01]  /*4e40*/  LDSM.16.MT88.4 R104, [R3+0x5800] ;  /* 0x005800000368783b */ /* 0x000fe20000004200 */
[----:B--2---:R-:W-:-:S04]  /*4e50*/  FFMA.FTZ R4, R84, c[0x0][0x2d0], -R0 ;  /* 0x0000b40054047a23 */ /* 0x004fc80000010800 */
[----:B------:R1:W-:Y:S02]  /*4e60*/  MUFU.EX2 R243, R4 ;  /* 0x0000000400f37308 */ /* 0x0003e40000000800 */
[----:B-1----:R-:W-:-:S06]  /*4e70*/  FFMA.FTZ R4, R86, c[0x0][0x2d0], -R0 ;  /* 0x0000b40056047a23 */ /* 0x002fcc0000010800 */
[----:B------:R1:W2:Y:S01]  /*4e80*/  MUFU.EX2 R242, R4 ;  /* 0x0000000400f27308 */ /* 0x0002a20000000800 */
[----:B---3--:R-:W-:Y:S01]  /*4e90*/  F2FP.BF16.PACK_AB R5, R244, R245 ;  /* 0x000000f5f405723e */ /* 0x008fe200000010ff */
[----:B-1----:R-:W-:-:S06]  /*4ea0*/  FFMA.FTZ R4, R96, c[0x0][0x2d0], -R2 ;  /* 0x0000b40060047a23 */ /* 0x002fcc0000010802 */
[----:B------:R1:W3:Y:S01]  /*4eb0*/  MUFU.EX2 R241, R4 ;  /* 0x0000000400f17308 */ /* 0x0002e20000000800 */
[----:B--2---:R-:W-:Y:S01]  /*4ec0*/  F2FP.BF16.PACK_AB R7, R242, R243 ;  /* 0x000000f3f207723e */ /* 0x004fe200000010ff */
[--C-:B-1----:R-:W-:Y:S02]  /*4ed0*/  FFMA.FTZ R4, R95, c[0x0][0x2d0], -R2.reuse ;  /* 0x0000b4005f047a23 */ /* 0x102fe40000010802 */
[----:B------:R-:W-:-:S04]  /*4ee0*/  FFMA.FTZ R2, R94, c[0x0][0x2d0], -R2 ;  /* 0x0000b4005e027a23 */ /* 0x000fc80000010802 */
[----:B------:R1:W-:Y:S08]  /*4ef0*/  MUFU.EX2 R240, R4 ;  /* 0x0000000400f07308 */ /* 0x0003f00000000800 */
[----:B------:R2:W-:Y:S01]  /*4f00*/  MUFU.EX2 R239, R2 ;  /* 0x0000000200ef7308 */ /* 0x0005e20000000800 */
[----:B-1----:R-:W-:Y:S01]  /*4f10*/  F2FP.BF16.PACK_AB R4, R85, R70 ;  /* 0x000000465504723e */ /* 0x002fe200000010ff */
[----:B--2---:R-:W-:-:S06]  /*4f20*/  FFMA.FTZ R2, R89, c[0x0][0x2d0], -R0 ;  /* 0x0000b40059027a23 */ /* 0x004fcc0000010800 */
[C---:B-----5:R-:W-:Y:S01]  /*4f30*/  HMMA.16816.F32.BF16 R48, R4.reuse, R36, R48 ;  /* 0x000000240430723c */ /* 0x060fe20000041830 */
[----:B------:R1:W-:Y:S07]  /*4f40*/  MUFU.EX2 R238, R2 ;  /* 0x0000000200ee7308 */ /* 0x0003ee0000000800 */
[----:B------:R-:W-:Y:S01]  /*4f50*/  HMMA.16816.F32.BF16 R40, R4, R38, R40 ;  /* 0x000000260428723c */ /* 0x000fe20000041828 */
[----:B------:R-:W2:Y:S01]  /*4f60*/  LDSM.16.MT88.4 R36, [R211] ;  /* 0x00000000d324783b */ /* 0x000ea20000004200 */
[----:B-1----:R-:W-:-:S04]  /*4f70*/  FFMA.FTZ R2, R91, c[0x0][0x2d0], -R0 ;  /* 0x0000b4005b027a23 */ /* 0x002fc80000010800 */
[----:B------:R1:W5:Y:S02]  /*4f80*/  MUFU.EX2 R237, R2 ;  /* 0x0000000200ed7308 */ /* 0x0003640000000800 */
[----:B------:R-:W-:Y:S01]  /*4f90*/  HMMA.16816.F32.BF16 R56, R8, R60, R56 ;  /* 0x0000003c0838723c */ /* 0x000fe20000041838 */
[----:B-1----:R-:W-:-:S05]  /*4fa0*/  FFMA.FTZ R2, R92, c[0x0][0x2d0], -R0 ;  /* 0x0000b4005c027a23 */ /* 0x002fca0000010800 */
[----:B------:R1:W-:Y:S02]  /*4fb0*/  MUFU.EX2 R236, R2 ;  /* 0x0000000200ec7308 */ /* 0x0003e40000000800 */
[----:B----4-:R-:W-:Y:S01]  /*4fc0*/  HMMA.16816.F32.BF16 R32, R4, R24, R32 ;  /* 0x000000180420723c */ /* 0x010fe20000041820 */
[----:B-1----:R-:W-:Y:S02]  /*4fd0*/  FFMA.FTZ R2, R93, c[0x0][0x2d0], -R0 ;  /* 0x0000b4005d027a23 */ /* 0x002fe40000010800 */
[----:B------:R-:W-:-:S03]  /*4fe0*/  IMAD.IADD R0, R207, 0x1, R211 ;  /* 0x00000001cf007824 */ /* 0x000fc600078e02d3 */
[----:B------:R-:W1:Y:S02]  /*4ff0*/  MUFU.EX2 R227, R2 ;  /* 0x0000000200e37308 */ /* 0x000e640000000800 */
[----:B------:R-:W4:Y:S01]  /*5000*/  LDSM.16.MT88.4 R60, [R0] ;  /* 0x00000000003c783b */ /* 0x000f220000004200 */
[----:B------:R-:W-:Y:S01]  /*5010*/  HMMA.16816.F32.BF16 R28, R4, R26, R28 ;  /* 0x0000001a041c723c */ /* 0x000fe2000004181c */
[----:B---3--:R-:W-:-:S07]  /*5020*/  F2FP.BF16.PACK_AB R96, R241, R246 ;  /* 0x000000f6f160723e */ /* 0x008fce00000010ff */
[C---:B------:R-:W-:Y:S01]  /*5030*/  HMMA.16816.F32.BF16 R24, R4.reuse, R46, R52 ;  /* 0x0000002e0418723c */ /* 0x040fe20000041834 */
[----:B------:R-:W3:Y:S01]  /*5040*/  LDSM.16.MT88.4 R52, [R211+0x800] ;  /* 0x00080000d334783b */ /* 0x000ee20000004200 */
[----:B-----5:R-:W-:Y:S02]  /*5050*/  F2FP.BF16.PACK_AB R97, R237, R238 ;  /* 0x000000eeed61723e */ /* 0x020fe400000010ff */
[----:B------:R-:W-:Y:S02]  /*5060*/  F2FP.BF16.PACK_AB R98, R239, R240 ;  /* 0x000000f0ef62723e */ /* 0x000fe400000010ff */
[----:B-1----:R-:W-:Y:S02]  /*5070*/  F2FP.BF16.PACK_AB R99, R227, R236 ;  /* 0x000000ece363723e */ /* 0x002fe400000010ff */
[----:B------:R-:W-:Y:S01]  /*5080*/  HMMA.16816.F32.BF16 R76, R4, R44, R56 ;  /* 0x0000002c044c723c */ /* 0x000fe20000041838 */
[----:B------:R-:W-:Y:S04]  /*5090*/  LDSM.16.MT88.4 R44, [R211+0x3000] ;  /* 0x00300000d32c783b */ /* 0x000fe80000004200 */
[----:B------:R-:W-:Y:S03]  /*50a0*/  LDSM.16.MT88.4 R56, [R210+0x3800] ;  /* 0x00380000d238783b */ /* 0x000fe60000004200 */
[C---:B------:R-:W-:Y:S01]  /*50b0*/  HMMA.16816.F32.BF16 R140, R96.reuse, R136, R48 ;  /* 0x00000088608c723c */ /* 0x040fe20000041830 */
[----:B------:R-:W1:Y:S07]  /*50c0*/  LDSM.16.MT88.4 R48, [R0+0x800] ;  /* 0x000800000030783b */ /* 0x000e6e0000004200 */
[----:B------:R-:W-:Y:S08]  /*50d0*/  HMMA.16816.F32.BF16 R136, R96, R138, R40 ;  /* 0x0000008a6088723c */ /* 0x000ff00000041828 */
[C---:B--2---:R-:W-:Y:S08]  /*50e0*/  HMMA.16816.F32.BF16 R40, R20.reuse, R36, RZ ;  /* 0x000000241428723c */ /* 0x044ff000000418ff */
[----:B------:R-:W-:Y:S08]  /*50f0*/  HMMA.16816.F32.BF16 R36, R20, R38, RZ ;  /* 0x000000261424723c */ /* 0x000ff000000418ff */
[C---:B------:R-:W-:Y:S08]  /*5100*/  HMMA.16816.F32.BF16 R108, R96.reuse, R104, R32 ;  /* 0x00000068606c723c */ /* 0x040ff00000041820 */
[----:B------:R-:W-:Y:S08]  /*5110*/  HMMA.16816.F32.BF16 R104, R96, R106, R28 ;  /* 0x0000006a6068723c */ /* 0x000ff0000004181c */
[----:B----4-:R-:W-:Y:S08]  /*5120*/  HMMA.16816.F32.BF16 R28, R20, R62, RZ ;  /* 0x0000003e141c723c */ /* 0x010ff000000418ff */
[----:B---3--:R-:W-:Y:S01]  /*5130*/  HMMA.16816.F32.BF16 R144, R16, R54, R36 ;  /* 0x000000361090723c */ /* 0x008fe20000041824 */
[----:B------:R-:W2:Y:S07]  /*5140*/  LDSM.16.MT88.4 R36, [R211+0x3800] ;  /* 0x00380000d324783b */ /* 0x000eae0000004200 */
[C---:B------:R-:W-:Y:S08]  /*5150*/  HMMA.16816.F32.BF16 R76, R96.reuse, R80, R76 ;  /* 0x00000050604c723c */ /* 0x040ff0000004184c */
[----:B------:R-:W-:Y:S08]  /*5160*/  HMMA.16816.F32.BF16 R80, R96, R82, R24 ;  /* 0x000000526050723c */ /* 0x000ff00000041818 */
[C---:B------:R-:W-:Y:S08]  /*5170*/  HMMA.16816.F32.BF16 R24, R20.reuse, R64, RZ ;  /* 0x000000401418723c */ /* 0x040ff000000418ff */
[----:B------:R-:W-:Y:S08]  /*5180*/  HMMA.16816.F32.BF16 R32, R20, R60, RZ ;  /* 0x0000003c1420723c */ /* 0x000ff000000418ff */
[C---:B-1----:R-:W-:Y:S08]  /*5190*/  HMMA.16816.F32.BF16 R128, R16.reuse, R50, R28 ;  /* 0x000000321080723c */ /* 0x042ff0000004181c */
[----:B------:R-:W-:Y:S01]  /*51a0*/  HMMA.16816.F32.BF16 R200, R16, R52, R40 ;  /* 0x0000003410c8723c */ /* 0x000fe20000041828 */
[----:B------:R-:W1:Y:S07]  /*51b0*/  LDSM.16.MT88.4 R40, [R0+0x3000] ;  /* 0x003000000028783b */ /* 0x000e6e0000004200 */
[----:B------:R-:W-:Y:S08]  /*51c0*/  HMMA.16816.F32.BF16 R28, R20, R44, RZ ;  /* 0x0000002c141c723c */ /* 0x000ff000000418ff */
[----:B------:R-:W-:Y:S08]  /*51d0*/  HMMA.16816.F32.BF16 R148, R16, R56, R24 ;  /* 0x000000381094723c */ /* 0x000ff00000041818 */
[----:B------:R-:W-:Y:S08]  /*51e0*/  HMMA.16816.F32.BF16 R24, R20, R46, RZ ;  /* 0x0000002e1418723c */ /* 0x000ff000000418ff */
[C---:B------:R-:W-:Y:S08]  /*51f0*/  HMMA.16816.F32.BF16 R132, R16.reuse, R48, R32 ;  /* 0x000000301084723c */ /* 0x040ff00000041820 */
[C---:B--2---:R-:W-:Y:S01]  /*5200*/  HMMA.16816.F32.BF16 R48, R16.reuse, R36, R28 ;  /* 0x000000241030723c */ /* 0x044fe2000004181c */
[----:B------:R-:W2:Y:S07]  /*5210*/  LDSM.16.MT88.4 R28, [R0+0x3800] ;  /* 0x00380000001c783b */ /* 0x000eae0000004200 */
[----:B------:R-:W-:Y:S08]  /*5220*/  HMMA.16816.F32.BF16 R120, R16, R38, R24 ;  /* 0x000000261078723c */ /* 0x000ff00000041818 */
[C---:B-1----:R-:W-:Y:S08]  /*5230*/  HMMA.16816.F32.BF16 R24, R20.reuse, R40, RZ ;  /* 0x000000281418723c */ /* 0x042ff000000418ff */
[----:B------:R-:W-:Y:S01]  /*5240*/  HMMA.16816.F32.BF16 R32, R20, R66, RZ ;  /* 0x000000421420723c */ /* 0x000fe200000418ff */
[----:B------:R2:W-:Y:S01]  /*5250*/  STL [R1+0x34], R126 ;  /* 0x0000347e01007387 */ /* 0x0005e20000100800 */
[----:B------:R-:W-:Y:S11]  /*5260*/  FADD.FTZ R3, R112, R102 ;  /* 0x0000006670037221 */ /* 0x000ff60000010000 */
[----:B------:R-:W-:Y:S11]  /*5270*/  @!UPT UIADD3 URZ, URZ, URZ, URZ ;  /* 0x0000003f3f3ff290 */ /* 0x000ff6000fffe03f */
[C---:B------:R-:W-:Y:S01]  /*5280*/  HMMA.16816.F32.BF16 R56, R16.reuse, R58, R32 ;  /* 0x0000003a1038723c */ /* 0x040fe20000041820 */
[----:B------:R-:W1:Y:S07]  /*5290*/  LDSM.16.MT88.4 R32, [R210+0x6000] ;  /* 0x00600000d220783b */ /* 0x000e6e0000004200 */
[----:B--2---:R-:W-:Y:S08]  /*52a0*/  HMMA.16816.F32.BF16 R124, R16, R28, R24 ;  /* 0x0000001c107c723c */ /* 0x004ff00000041818 */
[----:B------:R-:W-:Y:S01]  /*52b0*/  HMMA.16816.F32.BF16 R24, R20, R42, RZ ;  /* 0x0000002a1418723c */ /* 0x000fe200000418ff */
[----:B------:R-:W-:Y:S11]  /*52c0*/  IMAD.MOV.U32 R102, RZ, RZ, R85 ;  /* 0x000000ffff667224 */ /* 0x000ff600078e0055 */
[----:B------:R-:W-:Y:S11]  /*52d0*/  @!UPT UIADD3 URZ, URZ, URZ, URZ ;  /* 0x0000003f3f3ff290 */ /* 0x000ff6000fffe03f */
[----:B------:R-:W-:Y:S01]  /*52e0*/  @!UPT UIADD3 URZ, URZ, URZ, URZ ;  /* 0x0000003f3f3ff290 */ /* 0x000fe2000fffe03f */
[----:B------:R-:W-:Y:S01]  /*52f0*/  HMMA.16816.F32.BF16 R84, R16, R30, R24 ;  /* 0x0000001e1054723c */ /* 0x000fe20000041818 */
[----:B------:R-:W2:Y:S07]  /*5300*/  LDSM.16.MT88.4 R28, [R210+0x6800] ;  /* 0x00680000d21c783b */ /* 0x000eae0000004200 */
[----:B-1----:R-:W-:Y:S01]  /*5310*/  HMMA.16816.F32.BF16 R24, R20, R32, RZ ;  /* 0x000000201418723c */ /* 0x002fe200000418ff */
[----:B------:R-:W-:-:S04]  /*5320*/  FADD.FTZ R2, R117, R116 ;  /* 0x0000007475027221 */ /* 0x000fc80000010000 */
[----:B------:R-:W-:-:S04]  /*5330*/  FADD.FTZ R2, R115, R2 ;  /* 0x0000000273027221 */ /* 0x000fc80000010000 */
[----:B------:R-:W-:-:S04]  /*5340*/  FADD.FTZ R2, R118, R2 ;  /* 0x0000000276027221 */ /* 0x000fc80000010000 */
[----:B------:R-:W-:-:S11]  /*5350*/  FADD.FTZ R2, R119, R2 ;  /* 0x0000000277027221 */ /* 0x000fd60000010000 */
[----:B--2---:R-:W-:Y:S08]  /*5360*/  HMMA.16816.F32.BF16 R116, R16, R28, R24 ;  /* 0x0000001c1074723c */ /* 0x004ff00000041818 */
[----:B------:R-:W-:Y:S01]  /*5370*/  HMMA.16816.F32.BF16 R24, R20, R34, RZ ;  /* 0x000000221418723c */ /* 0x000fe200000418ff */
[----:B------:R-:W1:Y:S01]  /*5380*/  LDSM.16.MT88.4 R32, [R211+0x6000] ;  /* 0x00600000d320783b */ /* 0x000e620000004200 */
[----:B------:R-:W-:-:S04]  /*5390*/  FADD.FTZ R3, R113, R3 ;  /* 0x0000000371037221 */ /* 0x000fc80000010000 */
[----:B------:R-:W-:Y:S11]  /*53a0*/  FADD.FTZ R3, R114, R3 ;  /* 0x0000000372037221 */ /* 0x000ff60000010000 */
[----:B------:R-:W-:Y:S07]  /*53b0*/  @!UPT UIADD3 URZ, URZ, URZ, URZ ;  /* 0x0000003f3f3ff290 */ /* 0x000fee000fffe03f */
[----:B------:R-:W-:Y:S01]  /*53c0*/  HMMA.16816.F32.BF16 R112, R16, R30, R24 ;  /* 0x0000001e1070723c */ /* 0x000fe20000041818 */
[----:B------:R-:W2:Y:S07]  /*53d0*/  LDSM.16.MT88.4 R28, [R211+0x6800] ;  /* 0x00680000d31c783b */ /* 0x000eae0000004200 */
        /* <DEDUP_REMOVED lines=8> */
[----:B------:R-:W1:Y:S01]  /*5460*/  LDSM.16.MT88.4 R24, [R0+0x6000] ;  /* 0x006000000018783b */ /* 0x000e620000004200 */
[----:B------:R-:W-:Y:S02]  /*5470*/  FADD.FTZ R3, R216, R3 ;  /* 0x00000003d8037221 */ /* 0x000fe40000010000 */
[----:B------:R-:W-:-:S04]  /*5480*/  FADD.FTZ R2, R224, R2 ;  /* 0x00000002e0027221 */ /* 0x000fc80000010000 */
[C---:B-1----:R-:W-:Y:S08]  /*5490*/  HMMA.16816.F32.BF16 R28, R20.reuse, R24, RZ ;  /* 0x00000018141c723c */ /* 0x042ff000000418ff */
[----:B------:R-:W-:Y:S01]  /*54a0*/  HMMA.16816.F32.BF16 R20, R20, R26, RZ ;  /* 0x0000001a1414723c */ /* 0x000fe200000418ff */
[----:B------:R-:W1:Y:S01]  /*54b0*/  LDSM.16.MT88.4 R24, [R0+0x6800] ;  /* 0x006800000018783b */ /* 0x000e620000004200 */
[----:B------:R-:W-:-:S02]  /*54c0*/  FADD.FTZ R3, R215, R3 ;  /* 0x00000003d7037221 */ /* 0x000fc40000010000 */
[----:B------:R-:W-:Y:S02]  /*54d0*/  FADD.FTZ R2, R223, R2 ;  /* 0x00000002df027221 */ /* 0x000fe40000010000 */
[----:B------:R-:W-:Y:S02]  /*54e0*/  FADD.FTZ R3, R219, R3 ;  /* 0x00000003db037221 */ /* 0x000fe40000010000 */
[----:B------:R-:W-:Y:S02]  /*54f0*/  FADD.FTZ R2, R225, R2 ;  /* 0x00000002e1027221 */ /* 0x000fe40000010000 */
[----:B------:R-:W-:Y:S02]  /*5500*/  IMAD.MOV.U32 R215, RZ, RZ, R72 ;  /* 0x000000ffffd77224 */ /* 0x000fe400078e0048 */
[----:B------:R-:W-:Y:S02]  /*5510*/  IMAD.MOV.U32 R223, RZ, RZ, R73 ;  /* 0x000000ffffdf7224 */ /* 0x000fe400078e0049 */
[----:B------:R-:W-:-:S02]  /*5520*/  IMAD.MOV.U32 R219, RZ, RZ, R74 ;  /* 0x000000ffffdb7224 */ /* 0x000fc400078e004a */
[----:B------:R-:W-:Y:S02]  /*5530*/  IMAD.MOV.U32 R225, RZ, RZ, R75 ;  /* 0x000000ffffe17224 */ /* 0x000fe400078e004b */
[C---:B-1----:R-:W-:Y:S08]  /*5540*/  HMMA.16816.F32.BF16 R72, R16.reuse, R24, R28 ;  /* 0x000000181048723c */ /* 0x042ff0000004181c */
[----:B------:R-:W-:Y:S01]  /*5550*/  HMMA.16816.F32.BF16 R28, R16, R26, R20 ;  /* 0x0000001a101c723c */ /* 0x000fe20000041814 */
[----:B------:R-:W1:Y:S01]  /*5560*/  LDSM.16.MT88.4 R16, [R210+0x1000] ;  /* 0x00100000d210783b */ /* 0x000e620000004200 */
[----:B------:R-:W-:-:S02]  /*5570*/  IMAD.MOV.U32 R216, RZ, RZ, R70 ;  /* 0x000000ffffd87224 */ /* 0x000fc400078e0046 */
[----:B------:R-:W-:Y:S01]  /*5580*/  IMAD.MOV.U32 R224, RZ, RZ, R71 ;  /* 0x000000ffffe07224 */ /* 0x000fe200078e0047 */
[----:B------:R-:W2:Y:S03]  /*5590*/  LDSM.16.MT88.4 R20, [R211+0x1000] ;  /* 0x00100000d314783b */ /* 0x000ea60000004200 */
        /* <DEDUP_REMOVED lines=26> */
[----:B------:R-:W1:Y:S04]  /*5740*/  LDSM.16.MT88.4 R16, [R211+0x1800] ;  /* 0x00180000d310783b */ /* 0x000e680000004200 */
[----:B------:R-:W3:Y:S03]  /*5750*/  LDSM.16.MT88.4 R12, [R0+0x1800] ;  /* 0x00180000000c783b */ /* 0x000ee60000004200 */
[C---:B--2---:R-:W-:Y:S08]  /*5760*/  HMMA.16816.F32.BF16 R148, R8.reuse, R20, R68 ;  /* 0x000000140894723c */ /* 0x044ff00000041844 */
[C---:B------:R-:W-:Y:S01]  /*5770*/  HMMA.16816.F32.BF16 R92, R8.reuse, R22, R60 ;  /* 0x00000016085c723c */ /* 0x040fe2000004183c */
[----:B------:R-:W2:Y:S07]  /*5780*/  LDSM.16.MT88.4 R20, [R210+0x4800] ;  /* 0x00480000d214783b */ /* 0x000eae0000004200 */
[C---:B-1----:R-:W-:Y:S08]  /*5790*/  HMMA.16816.F32.BF16 R132, R8.reuse, R16, R52 ;  /* 0x000000100884723c */ /* 0x042ff00000041834 */
[C---:B------:R-:W-:Y:S01]  /*57a0*/  HMMA.16816.F32.BF16 R52, R8.reuse, R18, R44 ;  /* 0x000000120834723c */ /* 0x040fe2000004182c */
[----:B------:R-:W1:Y:S07]  /*57b0*/  LDSM.16.MT88.4 R16, [R211+0x4800] ;  /* 0x00480000d310783b */ /* 0x000e6e0000004200 */
        /* <DEDUP_REMOVED lines=12> */
[C---:B--2---:R-:W-:Y:S01]  /*5880*/  HMMA.16816.F32.BF16 R36, R8.reuse, R20, R144 ;  /* 0x000000140824723c */ /* 0x044fe20000041890 */
[----:B------:R-:W-:Y:S01]  /*5890*/  FADD.FTZ R3, R220, R3 ;  /* 0x00000003dc037221 */ /* 0x000fe20000010000 */
[----:B------:R-:W-:Y:S06]  /*58a0*/  LDSM.16.MT88.4 R144, [R210+0x2800] ;  /* 0x00280000d290783b */ /* 0x000fec0000004200 */
[C---:B------:R-:W-:Y:S01]  /*58b0*/  HMMA.16816.F32.BF16 R32, R8.reuse, R22, R128 ;  /* 0x000000160820723c */ /* 0x040fe20000041880 */
[----:B------:R-:W-:Y:S07]  /*58c0*/  LDSM.16.MT88.4 R20, [R210+0x2000] ;  /* 0x00200000d214783b */ /* 0x000fee0000004200 */
[C---:B-1----:R-:W-:Y:S01]  /*58d0*/  HMMA.16816.F32.BF16 R28, R8.reuse, R16, R120 ;  /* 0x00000010081c723c */ /* 0x042fe20000041878 */
[----:B------:R-:W-:Y:S01]  /*58e0*/  FADD.FTZ R2, R217, R2 ;  /* 0x00000002d9027221 */ /* 0x000fe20000010000 */
[----:B------:R-:W-:Y:S06]  /*58f0*/  LDSM.16.MT88.4 R120, [R0+0x2800] ;  /* 0x002800000078783b */ /* 0x000fec0000004200 */
[C---:B------:R-:W-:Y:S01]  /*5900*/  HMMA.16816.F32.BF16 R24, R8.reuse, R18, R116 ;  /* 0x000000120818723c */ /* 0x040fe20000041874 */
[----:B------:R-:W-:Y:S07]  /*5910*/  LDSM.16.MT88.4 R16, [R211+0x2000] ;  /* 0x00200000d310783b */ /* 0x000fee0000004200 */
[C---:B---3--:R-:W-:Y:S08]  /*5920*/  HMMA.16816.F32.BF16 R112, R8.reuse, R12, R112 ;  /* 0x0000000c0870723c */ /* 0x048ff00000041870 */
[----:B------:R-:W-:Y:S01]  /*5930*/  HMMA.16816.F32.BF16 R88, R8, R14, R88 ;  /* 0x0000000e0858723c */ /* 0x000fe20000041858 */
[----:B------:R-:W1:Y:S04]  /*5940*/  LDSM.16.MT88.4 R8, [R210+0x5000] ;  /* 0x00500000d208783b */ /* 0x000e680000004200 */
[----:B------:R-:W2:Y:S01]  /*5950*/  LDSM.16.MT88.4 R12, [R0+0x2000] ;  /* 0x00200000000c783b */ /* 0x000ea20000004200 */
[----:B------:R-:W-:-:S03]  /*5960*/  FADD.FTZ R3, R204, R3 ;  /* 0x00000003cc037221 */ /* 0x000fc60000010000 */
[----:B------:R-:W-:Y:S01]  /*5970*/  LDSM.16.MT88.4 R128, [R211+0x2800] ;  /* 0x00280000d380783b */ /* 0x000fe20000004200 */
        /* <DEDUP_REMOVED lines=11> */
[----:B------:R-:W2:Y:S01]  /*5a30*/  LDSM.16.MT88.4 R12, [R210+0x8000] ;  /* 0x00800000d20c783b */ /* 0x000ea20000004200 */
[----:B------:R-:W-:-:S02]  /*5a40*/  FADD.FTZ R2, R218, R2 ;  /* 0x00000002da027221 */ /* 0x000fc40000010000 */
[----:B------:R-:W-:Y:S01]  /*5a50*/  FADD.FTZ R3, R103, R3 ;  /* 0x0000000367037221 */ /* 0x000fe20000010000 */
[----:B------:R-:W-:Y:S03]  /*5a60*/  LDSM.16.MT88.4 R64, [R0+0x5800] ;  /* 0x005800000040783b */ /* 0x000fe60000004200 */
[C---:B-1----:R-:W-:Y:S01]  /*5a70*/  HMMA.16816.F32.BF16 R28, R4.reuse, R8, R28 ;  /* 0x00000008041c723c */ /* 0x042fe2000004181c */
[----:B------:R-:W-:Y:S07]  /*5a80*/  LDSM.16.MT88.4 R56, [R211+0x5800] ;  /* 0x00580000d338783b */ /* 0x000fee0000004200 */
[----:B------:R-:W-:Y:S01]  /*5a90*/  HMMA.16816.F32.BF16 R24, R4, R10, R24 ;  /* 0x0000000a0418723c */ /* 0x000fe20000041818 */
[----:B------:R-:W1:Y:S01]  /*5aa0*/  LDSM.16.MT88.4 R8, [R0+0x8000] ;  /* 0x008000000008783b */ /* 0x000e620000004200 */
[----:B------:R-:W-:-:S02]  /*5ab0*/  FADD.FTZ R2, R221, R2 ;  /* 0x00000002dd027221 */ /* 0x000fc40000010000 */
[----:B------:R-:W-:Y:S02]  /*5ac0*/  FADD.FTZ R3, R205, R3 ;  /* 0x00000003cd037221 */ /* 0x000fe40000010000 */
[----:B------:R-:W-:Y:S02]  /*5ad0*/  FADD.FTZ R2, R222, R2 ;  /* 0x00000002de027221 */ /* 0x000fe40000010000 */
[----:B---3--:R-:W-:Y:S02]  /*5ae0*/  HMMA.16816.F32.BF16 R68, R4, R20, R68 ;  /* 0x000000140444723c */ /* 0x008fe40000041844 */
[----:B------:R-:W-:-:S06]  /*5af0*/  FADD.FTZ R2, R219, R2 ;  /* 0x00000002db027221 */ /* 0x000fcc0000010000 */
[C---:B------:R-:W-:Y:S08]  /*5b00*/  HMMA.16816.F32.BF16 R60, R4.reuse, R22, R60 ;  /* 0x00000016043c723c */ /* 0x040ff0000004183c */
[C---:B----4-:R-:W-:Y:S08]  /*5b10*/  HMMA.16816.F32.BF16 R48, R4.reuse, R16, R48 ;  /* 0x000000100430723c */ /* 0x050ff00000041830 */
[C---:B------:R-:W-:Y:S08]  /*5b20*/  HMMA.16816.F32.BF16 R44, R4.reuse, R18, R44 ;  /* 0x00000012042c723c */ /* 0x040ff0000004182c */
[C---:B--2---:R-:W-:Y:S08]  /*5b30*/  HMMA.16816.F32.BF16 R36, R4.reuse, R12, R36 ;  /* 0x0000000c0424723c */ /* 0x044ff00000041824 */
[C---:B-1----:R-:W-:Y:S08]  /*5b40*/  HMMA.16816.F32.BF16 R92, R4.reuse, R8, R112 ;  /* 0x00000008045c723c */ /* 0x042ff00000041870 */
[C---:B------:R-:W-:Y:S01]  /*5b50*/  HMMA.16816.F32.BF16 R32, R4.reuse, R14, R32 ;  /* 0x0000000e0420723c */ /* 0x040fe20000041820 */
[----:B------:R-:W-:Y:S01]  /*5b60*/  FADD.FTZ R2, R223, R2 ;  /* 0x00000002df027221 */ /* 0x000fe20000010000 */
[----:B------:R-:W1:Y:S06]  /*5b70*/  LDSM.16.MT88.4 R112, [R210+0x5800] ;  /* 0x00580000d270783b */ /* 0x000e6c0000004200 */
[----:B------:R-:W-:Y:S01]  /*5b80*/  HMMA.16816.F32.BF16 R8, R4, R10, R88 ;  /* 0x0000000a0408723c */ /* 0x000fe20000041858 */
[----:B------:R2:W-:Y:S01]  /*5b90*/  LDSM.16.MT88.4 R4, [R0+0x8800] ;  /* 0x008800000004783b */ /* 0x0005e20000004200 */
[----:B------:R-:W-:-:S03]  /*5ba0*/  FADD.FTZ R2, R215, R2 ;  /* 0x00000002d7027221 */ /* 0x000fc60000010000 */
[----:B------:R-:W-:Y:S01]  /*5bb0*/  LDSM.16.MT88.4 R88, [R211+0x8800] ;  /* 0x00880000d358783b */ /* 0x000fe20000004200 */
[----:B------:R-:W-:Y:S02]  /*5bc0*/  FADD.FTZ R2, R224, R2 ;  /* 0x00000002e0027221 */ /* 0x000fe40000010000 */
[----:B--2---:R-:W-:-:S04]  /*5bd0*/  FADD.FTZ R0, R225, R3 ;  /* 0x00000003e1007221 */ /* 0x004fc80000010000 */
[----:B------:R-:W-:-:S04]  /*5be0*/  FADD.FTZ R0, R252, R0 ;  /* 0x00000000fc007221 */ /* 0x000fc80000010000 */
[----:B------:R-:W-:-:S04]  /*5bf0*/  FADD.FTZ R0, R251, R0 ;  /* 0x00000000fb007221 */ /* 0x000fc80000010000 */
[----:B------:R-:W-:-:S04]  /*5c00*/  FADD.FTZ R0, R250, R0 ;  /* 0x00000000fa007221 */ /* 0x000fc80000010000 */
[----:B------:R-:W-:Y:S02]  /*5c10*/  FADD.FTZ R0, R248, R0 ;  /* 0x00000000f8007221 */ /* 0x000fe40000010000 */
[----:B------:R-:W-:Y:S02]  /*5c20*/  FADD.FTZ R2, R216, R2 ;  /* 0x00000002d8027221 */ /* 0x000fe40000010000 */
[----:B------:R-:W-:Y:S02]  /*5c30*/  FADD.FTZ R0, R245, R0 ;  /* 0x00000000f5007221 */ /* 0x000fe40000010000 */
[----:B------:R-:W-:Y:S02]  /*5c40*/  FADD.FTZ R2, R102, R2 ;  /* 0x0000000266027221 */ /* 0x000fe40000010000 */
[----:B------:R-:W-:Y:S01]  /*5c50*/  FADD.FTZ R0, R244, R0 ;  /* 0x00000000f4007221 */ /* 0x000fe20000010000 */
[----:B------:R-:W-:Y:S01]  /*5c60*/  HMMA.16816.F32.BF16 R124, R96, R120, R124 ;  /* 0x00000078607c723c */ /* 0x000fe2000004187c */
[----:B------:R-:W-:-:S02]  /*5c70*/  FADD.FTZ R3, R249, R2 ;  /* 0x00000002f9037221 */ /* 0x000fc40000010000 */
[----:B------:R-:W-:Y:S02]  /*5c80*/  FADD.FTZ R2, R243, R0 ;  /* 0x00000000f3027221 */ /* 0x000fe40000010000 */
[----:B------:R-:W-:-:S03]  /*5c90*/  FADD.FTZ R0, R247, R3 ;  /* 0x00000003f7007221 */ /* 0x000fc60000010000 */
[----:B------:R-:W-:Y:S01]  /*5ca0*/  HMMA.16816.F32.BF16 R120, R96, R122, R72 ;  /* 0x0000007a6078723c */ /* 0x000fe20000041848 */
[----:B------:R-:W2:Y:S01]  /*5cb0*/  LDSM.16.MT88.4 R72, [R210+0x8800] ;  /* 0x00880000d248783b */ /* 0x000ea20000004200 */
        /* <DEDUP_REMOVED lines=10> */
[----:B------:R3:W-:Y:S01]  /*5d60*/  STL [R1+0x4], R3 ;  /* 0x0000040301007387 */ /* 0x0007e20000100800 */
[----:B------:R-:W-:Y:S01]  /*5d70*/  ISETP.GE.AND P0, PT, R226, 0x3, PT ;  /* 0x00000003e200780c */ /* 0x000fe20003f06270 */
[C---:B------:R-:W-:Y:S01]  /*5d80*/  HMMA.16816.F32.BF16 R132, R96.reuse, R128, R132 ;  /* 0x000000806084723c */ /* 0x040fe20000041884 */
[----:B------:R-:W-:Y:S07]  /*5d90*/  BSSY B0, `(.L_x_1135) ;  /* 0x000003d000007945 */ /* 0x000fee0003800000 */
[C---:B------:R-:W-:Y:S08]  /*5da0*/  HMMA.16816.F32.BF16 R128, R96.reuse, R130, R52 ;  /* 0x000000826080723c */ /* 0x040ff00000041834 */
[C---:B-1----:R-:W-:Y:S08]  /*5db0*/  HMMA.16816.F32.BF16 R116, R96.reuse, R112, R116 ;  /* 0x000000706074723c */ /* 0x042ff00000041874 */
[C---:B------:R-:W-:Y:S08]  /*5dc0*/  HMMA.16816.F32.BF16 R52, R96.reuse, R56, R68 ;  /* 0x000000386034723c */ /* 0x040ff00000041844 */
[C---:B------:R-:W-:Y:S08]  /*5dd0*/  HMMA.16816.F32.BF16 R112, R96.reuse, R114, R84 ;  /* 0x000000726070723c */ /* 0x040ff00000041854 */
[C---:B------:R-:W-:Y:S08]  /*5de0*/  HMMA.16816.F32.BF16 R56, R96.reuse, R58, R60 ;  /* 0x0000003a6038723c */ /* 0x040ff0000004183c */
[C---:B------:R-:W-:Y:S08]  /*5df0*/  HMMA.16816.F32.BF16 R148, R96.reuse, R144, R148 ;  /* 0x000000906094723c */ /* 0x040ff00000041894 */
        /* <DEDUP_REMOVED lines=8> */
[----:B------:R-:W-:Y:S01]  /*5e80*/  HMMA.16816.F32.BF16 R96, R96, R6, R8 ;  /* 0x000000066060723c */ /* 0x000fe20000041808 */
[----:B------:R-:W-:Y:S07]  /*5e90*/  @!UPT UIADD3 URZ, URZ, URZ, URZ ;  /* 0x0000003f3f3ff290 */ /* 0x000fee000fffe03f */
[----:B------:R-:W-:Y:S11]  /*5ea0*/  @!P0 BRA `(.L_x_1136) ;  /* 0x000002b000008947 */ /* 0x000ff60003800000 */
[----:B---3--:R-:W2:Y:S04]  /*5eb0*/  LDL.LU.64 R220, [R1+0x68] ;  /* 0x0000680001dc7983 */ /* 0x008ea80000300a00 */
[----:B------:R-:W3:Y:S04]  /*5ec0*/  LDL.64 R218, [R1+0x10] ;  /* 0x0000100001da7983 */ /* 0x000ee80000100a00 */
[----:B------:R-:W4:Y:S04]  /*5ed0*/  LDL R224, [R1+0x1c] ;  /* 0x00001c0001e07983 */ /* 0x000f280000100800 */
[----:B------:R-:W5:Y:S04]  /*5ee0*/  LDL R216, [R1+0x20] ;  /* 0x0000200001d87983 */ /* 0x000f680000100800 */
[----:B------:R-:W5:Y:S01]  /*5ef0*/  LDL R102, [R1+0x28] ;  /* 0x0000280001667983 */ /* 0x000f620000100800 */
[----:B------:R-:W-:Y:S01]  /*5f00*/  IADD3 R0, R226, -0x3, RZ ;  /* 0xfffffffde2007810 */ /* 0x000fe20007ffe0ff */
[----:B------:R-:W-:-:S02]  /*5f10*/  IMAD.MOV.U32 R215, RZ, RZ, c[0x0][0x1e0] ;  /* 0x00007800ffd77624 */ /* 0x000fc400078e00ff */
[----:B------:R-:W-:Y:S01]  /*5f20*/  IMAD.MOV.U32 R223, RZ, RZ, 0x6 ;  /* 0x00000006ffdf7424 */ /* 0x000fe200078e00ff */
[----:B------:R-:W-:Y:S01]  /*5f30*/  SHF.R.S32.HI R2, RZ, 0x1f, R0 ;  /* 0x0000001fff027819 */ /* 0x000fe20000011400 */
[----:B------:R-:W-:-:S03]  /*5f40*/  IMAD.WIDE.U32 R4, R0, c[0x0][0x1e0], RZ ;  /* 0x0000780000047a25 */ /* 0x000fc600078e00ff */
[C---:B------:R-:W-:Y:S01]  /*5f50*/  SHF.L.U64.HI R7, R215.reuse, R223, c[0x0][0x1e4] ;  /* 0x00007900d7077619 */ /* 0x040fe200000102df */
[----:B------:R-:W-:Y:S02]  /*5f60*/  IMAD R2, R2, c[0x0][0x1e0], RZ ;  /* 0x0000780002027a24 */ /* 0x000fe400078e02ff */
[----:B------:R-:W-:Y:S02]  /*5f70*/  IMAD.SHL.U32 R6, R215, 0x40, RZ ;  /* 0x00000040d7067824 */ /* 0x000fe400078e00ff */
[----:B------:R-:W-:-:S04]  /*5f80*/  IMAD R0, R0, c[0x0][0x1e4], R2 ;  /* 0x0000790000007a24 */ /* 0x000fc800078e0202 */
[----:B------:R-:W-:-:S04]  /*5f90*/  IMAD.IADD R0, R5, 0x1, R0 ;  /* 0x0000000105007824 */ /* 0x000fc800078e0200 */
[----:B------:R-:W-:Y:S02]  /*5fa0*/  IMAD R0, R0, 0x60, RZ ;  /* 0x0000006000007824 */ /* 0x000fe400078e02ff */
[----:B--2---:R-:W-:-:S04]  /*5fb0*/  IMAD.WIDE.U32 R4, R4, 0x60, R220 ;  /* 0x0000006004047825 */ /* 0x004fc800078e00dc */
[----:B------:R-:W-:Y:S01]  /*5fc0*/  IMAD.IADD R0, R5, 0x1, R0 ;  /* 0x0000000105007824 */ /* 0x000fe200078e0200 */
[----:B------:R-:W-:Y:S02]  /*5fd0*/  LEA R2, P4, R4, c[0x0][0x1c8], 0x1 ;  /* 0x0000720004027a11 */ /* 0x000fe400078808ff */
[----:B---3--:R-:W-:Y:S02]  /*5fe0*/  ISETP.GE.AND P3, PT, R218, c[0x0][0x1d4], PT ;  /* 0x00007500da007a0c */ /* 0x008fe40003f66270 */
[----:B----4-:R-:W-:Y:S02]  /*5ff0*/  ISETP.GE.AND P1, PT, R224, c[0x0][0x1d4], PT ;  /* 0x00007500e0007a0c */ /* 0x010fe40003f26270 */
[----:B------:R-:W-:Y:S02]  /*6000*/  LEA.HI.X R3, R4, c[0x0][0x1cc], R0, 0x1, P4 ;  /* 0x0000730004037a11 */ /* 0x000fe400020f0c00 */
[----:B-----5:R-:W-:Y:S02]  /*6010*/  ISETP.GE.AND P0, PT, R216, c[0x0][0x1d4], PT ;  /* 0x00007500d8007a0c */ /* 0x020fe40003f06270 */
[----:B------:R-:W-:-:S02]  /*6020*/  IADD3 R10, P6, P5, R6, 0x80, R2 ;  /* 0x00000080060a7810 */ /* 0x000fc40007dde002 */
[-C--:B------:R-:W-:Y:S02]  /*6030*/  IADD3 R4, P4, R2, R6.reuse, RZ ;  /* 0x0000000602047210 */ /* 0x080fe40007f9e0ff */
        /* <DEDUP_REMOVED lines=18> */
.L_x_1136:
[----:B---3--:R-:W-:Y:S05]  /*6160*/  BSYNC B0 ;  /* 0x0000000000007941 */ /* 0x008fea0003800000 */
.L_x_1135:
[----:B------:R-:W2:Y:S01]  /*6170*/  LDL R0, [R1+0x5c] ;  /* 0x00005c0001007983 */ /* 0x000ea20000100800 */
[----:B-1----:R-:W-:Y:S01]  /*6180*/  IMAD.MOV.U32 R3, RZ, RZ, c[0x0][0x168] ;  /* 0x00005a00ff037624 */ /* 0x002fe200078e00ff */
[----:B------:R-:W-:Y:S01]  /*6190*/  IADD3 R223, R226, -0x2, RZ ;  /* 0xfffffffee2df7810 */ /* 0x000fe20007ffe0ff */
[----:B------:R-:W-:Y:S01]  /*61a0*/  IMAD.MOV.U32 R204, RZ, RZ, 0x1 ;  /* 0x00000001ffcc7424 */ /* 0x000fe200078e00ff */
[----:B------:R-:W0:Y:S01]  /*61b0*/  LDGDEPBAR ;  /* 0x00000000000079af */ /* 0x000e220000000000 */
[----:B--2---:R-:W-:-:S05]  /*61c0*/  @P2 IMAD.HI.U32 R2, R0, c[0x0][0x2c8], RZ ;  /* 0x0000b20000022a27 */ /* 0x004fca00078e00ff */
[----:B------:R-:W-:-:S04]  /*61d0*/  @P2 SHF.R.U32.HI R0, RZ, c[0x0][0x2cc], R2 ;  /* 0x0000b300ff002a19 */ /* 0x000fc80000011602 */
[----:B------:R-:W-:-:S05]  /*61e0*/  IADD3 R0, R0, c[0x0][0x1d0], -R3 ;  /* 0x0000740000007a10 */ /* 0x000fca0007ffe803 */
[----:B------:R-:W-:-:S05]  /*61f0*/  IMAD.HI R0, R0, 0x2aaaaaab, RZ ;  /* 0x2aaaaaab00007827 */ /* 0x000fca00078e02ff */
[----:B------:R-:W-:-:S04]  /*6200*/  SHF.R.U32.HI R2, RZ, 0x1f, R0 ;  /* 0x0000001fff027819 */ /* 0x000fc80000011600 */
[----:B------:R-:W-:-:S04]  /*6210*/  LEA.HI.SX32 R0, R0, R2, 0x1c ;  /* 0x0000000200007211 */ /* 0x000fc800078fe2ff */
[----:B------:R-:W-:-:S04]  /*6220*/  IMNMX R3, RZ, R0, !PT ;  /* 0x00000000ff037217 */ /* 0x000fc80007800200 */
[----:B------:R-:W-:Y:S01]  /*6230*/  ISETP.GE.AND P0, PT, R223, R3, PT ;  /* 0x00000003df00720c */ /* 0x000fe20003f06270 */
[----:B------:R1:W-:Y:S04]  /*6240*/  STL [R1+0x18], R3 ;  /* 0x0000180301007387 */ /* 0x0003e80000100800 */
[----:B------:R1:W-:Y:S08]  /*6250*/  STL [R1], RZ ;  /* 0x000000ff01007387 */ /* 0x0003f00000100800 */
[----:B------:R-:W-:Y:S05]  /*6260*/  @!P0 BRA `(.L_x_1137) ;  /* 0x000046b000008947 */ /* 0x000fea0003800000 */
[----:B------:R-:W2:Y:S01]  /*6270*/  LDL R4, [R1+0x34] ;  /* 0x0000340001047983 */ /* 0x000ea20000100800 */
[----:B-1----:R-:W-:Y:S01]  /*6280*/  IMAD.MOV.U32 R3, RZ, RZ, R100 ;  /* 0x000000ffff037224 */ /* 0x002fe200078e0064 */
[----:B------:R-:W-:Y:S01]  /*6290*/  MOV R238, R223 ;  /* 0x000000df00ee7202 */ /* 0x000fe20000000f00 */
[----:B------:R-:W-:Y:S01]  /*62a0*/  IMAD.MOV.U32 R2, RZ, RZ, R101 ;  /* 0x000000ffff027224 */ /* 0x000fe200078e0065 */
[----:B------:R1:W-:Y:S01]  /*62b0*/  STL [R1], RZ ;  /* 0x000000ff01007387 */ /* 0x0003e20000100800 */
[----:B------:R-:W-:Y:S01]  /*62c0*/  MOV R204, 0x1 ;  /* 0x0000000100cc7802 */ /* 0x000fe20000000f00 */
[----:B--2---:R-:W-:-:S05]  /*62d0*/  @P2 IMAD.HI.U32 R0, R4, c[0x0][0x2c8], RZ ;  /* 0x0000b20004002a27 */ /* 0x004fca00078e00ff */
[----:B------:R-:W-:-:S05]  /*62e0*/  @P2 SHF.R.U32.HI R0, RZ, c[0x0][0x2cc], R0 ;  /* 0x0000b300ff002a19 */ /* 0x000fca0000011600 */
[----:B------:R1:W-:Y:S02]  /*62f0*/  @P2 STL [R1+0x24], R0 ;  /* 0x0000240001002387 */ /* 0x0003e40000100800 */
.L_x_1138:
[----:B------:R-:W-:Y:S04]  /*6300*/  DEPBAR.LE SB0, 0x2 ;  /* 0x000080800000791a */ /* 0x000fe80000000000 */
[----:B------:R-:W-:Y:S01]  /*6310*/  WARPSYNC 0xffffffff ;  /* 0xffffffff00007948 */ /* 0x000fe20003800000 */
[----:B------:R-:W-:Y:S01]  /*6320*/  BAR.SYNC.DEFER_BLOCKING 0x0 ;  /* 0x0000000000007b1d */ /* 0x000fe20000010000 */
[----:B------:R-:W-:Y:S01]  /*6330*/  IMAD R205, R204, 0x9000, RZ ;  /* 0x00009000cccd7824 */ /* 0x000fe200078e02ff */
[C---:B------:R-:W-:Y:S02]  /*6340*/  ISETP.GE.AND P5, PT, R238.reuse, 0x1, PT ;  /* 0x00000001ee00780c */ /* 0x040fe40003fa6270 */
[----:B------:R-:W-:Y:S02]  /*6350*/  IADD3 R218, R238, -0x1, RZ ;  /* 0xffffffffeeda7810 */ /* 0x000fe40007ffe0ff */
[----:B-1----:R-:W-:Y:S04]  /*6360*/  IADD3 R0, R209, R205, RZ ;  /* 0x000000cdd1007210 */ /* 0x002fe80007ffe0ff */
[----:B------:R-:W-:Y:S05]  /*6370*/  IADD3 R200, R208, R0, RZ ;  /* 0x00000000d0c87210 */ /* 0x000fea0007ffe0ff */
[----:B------:R-:W-:Y:S01]  /*6380*/  @P5 IMAD.WIDE.U32 R202, R218, c[0x0][0x208], RZ ;  /* 0x00008200daca5a25 */ /* 0x000fe200078e00ff */
[----:B------:R-:W1:Y:S08]  /*6390*/  LDSM.16.M88.4 R8, [R0] ;  /* 0x000000000008783b */ /* 0x000e700000000200 */
[----:B------:R-:W2:Y:S08]  /*63a0*/  LDSM.16.M88.4 R16, [R0+0x800] ;  /* 0x000800000010783b */ /* 0x000eb00000000200 */
[----:B------:R-:W3:Y:S08]  /*63b0*/  LDSM.16.M88.4 R24, [R0+0x1000] ;  /* 0x001000000018783b */ /* 0x000ef00000000200 */
[----:B------:R-:W4:Y:S04]  /*63c0*/  LDL R215, [R1+0x48] ;  /* 0x0000480001d77983 */ /* 0x000f280000100800 */
[----:B------:R-:W5:Y:S08]  /*63d0*/  LDSM.16.M88.4 R32, [R0+0x1800] ;  /* 0x001800000020783b */ /* 0x000f700000000200 */
[----:B------:R-:W4:Y:S01]  /*63e0*/  LDL R201, [R1+0x30] ;  /* 0x0000300001c97983 */ /* 0x000f220000100800 */
[C---:B-1----:R-:W-:Y:S03]  /*63f0*/  HMMA.16816.F32.BF16 R4, R152.reuse, R8, RZ ;  /* 0x000000089804723c */ /* 0x042fe600000418ff */
[----:B------:R-:W1:Y:S05]  /*6400*/  LDSM.16.M88.4 R40, [R0+0x2000] ;  /* 0x002000000028783b */ /* 0x000e6a0000000200 */
[C---:B------:R-:W-:Y:S03]  /*6410*/  HMMA.16816.F32.BF16 R8, R152.reuse, R10, RZ ;  /* 0x0000000a9808723c */ /* 0x040fe600000418ff */
[----:B------:R-:W1:Y:S05]  /*6420*/  LDSM.16.M88.4 R48, [R0+0x2800] ;  /* 0x002800000030783b */ /* 0x000e6a0000000200 */
[C---:B--2---:R-:W-:Y:S03]  /*6430*/  HMMA.16816.F32.BF16 R12, R152.reuse, R16, RZ ;  /* 0x00000010980c723c */ /* 0x044fe600000418ff */
[----:B------:R-:W2:Y:S06]  /*6440*/  LDL.64 R216, [R1+0x38] ;  /* 0x0000380001d87983 */ /* 0x000eac0000100a00 */
[----:B------:R-:W2:Y:S01]  /*6450*/  LDL.LU R221, [R1] ;  /* 0x0000000001dd7983 */ /* 0x000ea20000300800 */
[C---:B------:R-:W-:Y:S03]  /*6460*/  HMMA.16816.F32.BF16 R16, R152.reuse, R18, RZ ;  /* 0x000000129810723c */ /* 0x040fe600000418ff */
[----:B------:R-:W1:Y:S05]  /*6470*/  LDSM.16.M88.4 R100, [R200] ;  /* 0x00000000c864783b */ /* 0x000e6a0000000200 */
[C---:B---3--:R-:W-:Y:S03]  /*6480*/  HMMA.16816.F32.BF16 R20, R152.reuse, R24, RZ ;  /* 0x000000189814723c */ /* 0x048fe600000418ff */
[----:B------:R-:W3:Y:S05]  /*6490*/  LDL.64 R228, [R1+0x10] ;  /* 0x0000100001e47983 */ /* 0x000eea0000100a00 */
[C---:B------:R-:W-:Y:S01]  /*64a0*/  HMMA.16816.F32.BF16 R24, R152.reuse, R26, RZ ;  /* 0x0000001a9818723c */ /* 0x040fe200000418ff */
[----:B------:R-:W2:Y:S04]  /*64b0*/  LDL R222, [R1+0x24] ;  /* 0x0000240001de7983 */ /* 0x000ea80000100800 */
[----:B------:R-:W2:Y:S03]  /*64c0*/  LDL R227, [R1+0x1c] ;  /* 0x00001c0001e37983 */ /* 0x000ea60000100800 */
[C---:B-----5:R-:W-:Y:S01]  /*64d0*/  HMMA.16816.F32.BF16 R28, R152.reuse, R32, RZ ;  /* 0x00000020981c723c */ /* 0x060fe200000418ff */
[----:B------:R-:W5:Y:S04]  /*64e0*/  LDL R220, [R1+0x58] ;  /* 0x0000580001dc7983 */ /* 0x000f680000100800 */
[----:B------:R-:W4:Y:S03]  /*64f0*/  LDL R226, [R1+0x20] ;  /* 0x0000200001e27983 */ /* 0x000f260000100800 */
[C---:B------:R-:W-:Y:S08]  /*6500*/  HMMA.16816.F32.BF16 R32, R152.reuse, R34, RZ ;  /* 0x000000229820723c */ /* 0x040ff000000418ff */
[C---:B-1----:R-:W-:Y:S08]  /*6510*/  HMMA.16816.F32.BF16 R36, R152.reuse, R40, RZ ;  /* 0x000000289824723c */ /* 0x042ff000000418ff */
[C---:B------:R-:W-:Y:S08]  /*6520*/  HMMA.16816.F32.BF16 R40, R152.reuse, R42, RZ ;  /* 0x0000002a9828723c */ /* 0x040ff000000418ff */
[C---:B------:R-:W-:Y:S08]  /*6530*/  HMMA.16816.F32.BF16 R44, R152.reuse, R48, RZ ;  /* 0x00000030982c723c */ /* 0x040ff000000418ff */
[----:B------:R-:W-:Y:S08]  /*6540*/  HMMA.16816.F32.BF16 R48, R152, R50, RZ ;  /* 0x000000329830723c */ /* 0x000ff000000418ff */
[C---:B------:R-:W-:Y:S08]  /*6550*/  HMMA.16816.F32.BF16 R4, R156.reuse, R100, R4 ;  /* 0x000000649c04723c */ /* 0x040ff00000041804 */
        /* <DEDUP_REMOVED lines=13> */
[----:B------:R-:W1:Y:S02]  /*6630*/  LDSM.16.M88.4 R100, [R200+0x2800] ;  /* 0x00280000c864783b */ /* 0x000e640000000200 */
[----:B---3--:R-:W-:Y:S05]  /*6640*/  @P5 ISETP.GE.AND P3, PT, R228, c[0x0][0x1d4], PT ;  /* 0x00007500e4005a0c */ /* 0x008fea0003f66270 */
[C---:B-1----:R-:W-:Y:S03]  /*6650*/  HMMA.16816.F32.BF16 R44, R156.reuse, R100, R44 ;  /* 0x000000649c2c723c */ /* 0x042fe6000004182c */
[----:B--2---:R-:W-:Y:S04]  /*6660*/  @P5 ISETP.GE.AND P1, PT, R227, c[0x0][0x1d4], PT ;  /* 0x00007500e3005a0c */ /* 0x004fe80003f26270 */
[----:B------:R-:W-:Y:S01]  /*6670*/  @P5 SHF.R.S32.HI R100, RZ, 0x1f, R218 ;  /* 0x0000001fff645819 */ /* 0x000fe200000114da */
[----:B------:R-:W-:Y:S04]  /*6680*/  HMMA.16816.F32.BF16 R48, R156, R102, R48 ;  /* 0x000000669c30723c */ /* 0x000fe80000041830 */
[----:B------:R-:W-:Y:S01]  /*6690*/  @P5 IMAD R100, R100, c[0x0][0x208], RZ ;  /* 0x0000820064645a24 */ /* 0x000fe200078e02ff */
[----:B----4-:R-:W-:Y:S02]  /*66a0*/  @P5 ISETP.GE.AND P0, PT, R226, c[0x0][0x1d4], PT ;  /* 0x00007500e2005a0c */ /* 0x010fe40003f06270 */
[----:B------:R-:W-:Y:S01]  /*66b0*/  @P5 MOV R102, R216 ;  /* 0x000000d800665202 */ /* 0x000fe20000000f00 */
[----:B------:R-:W-:Y:S01]  /*66c0*/  @P5 IMAD R100, R218, c[0x0][0x20c], R100 ;  /* 0x00008300da645a24 */ /* 0x000fe200078e0264 */
[----:B------:R-:W-:Y:S03]  /*66d0*/  @P5 MOV R103, R215 ;  /* 0x000000d700675202 */ /* 0x000fe60000000f00 */
[----:B------:R-:W-:Y:S01]  /*66e0*/  @P5 IMAD R215, R221, 0x9000, R201 ;  /* 0x00009000ddd75824 */ /* 0x000fe200078e02c9 */
[----:B------:R-:W-:Y:S01]  /*66f0*/  @P5 IADD3 R100, R203, R100, RZ ;  /* 0x00000064cb645210 */ /* 0x000fe20007ffe0ff */
[----:B------:R-:W-:Y:S01]  /*6700*/  @P5 IMAD.WIDE.U32 R102, R202, 0x60, R102 ;  /* 0x00000060ca665825 */ /* 0x000fe200078e0066 */
[----:B------:R-:W-:Y:S02]  /*6710*/  @P5 MOV R202, c[0x0][0x208] ;  /* 0x0000820000ca5a02 */ /* 0x000fe40000000f00 */
[----:B------:R-:W-:Y:S01]  /*6720*/  IADD3 R201, R206, R0, RZ ;  /* 0x00000000cec97210 */ /* 0x000fe20007ffe0ff */
[----:B------:R-:W-:Y:S01]  /*6730*/  @P5 IMAD R101, R100, 0x60, RZ ;  /* 0x0000006064655824 */ /* 0x000fe200078e02ff */
[C---:B------:R-:W-:Y:S04]  /*6740*/  @P5 LEA R100, P4, R102.reuse, c[0x0][0x1f8], 0x1 ;  /* 0x00007e0066645a11 */ /* 0x040fe800078808ff */
[----:B------:R-:W-:Y:S04]  /*6750*/  @P5 IADD3 R101, R103, R101, RZ ;  /* 0x0000006567655210 */ /* 0x000fe80007ffe0ff */
[----:B------:R-:W-:Y:S01]  /*6760*/  @P5 LEA.HI.X R101, R102, c[0x0][0x1fc], R101, 0x1, P4 ;  /* 0x00007f0066655a11 */ /* 0x000fe200020f0c65 */
[----:B------:R-:W-:Y:S04]  /*6770*/  @P5 IMAD.MOV.U32 R102, RZ, RZ, 0x6 ;  /* 0x00000006ff665424 */ /* 0x000fe800078e00ff */
[----:B------:R-:W-:Y:S01]  /*6780*/  @!PT LDS RZ, [RZ] ;  /* 0x00000000fffff984 */ /* 0x000fe20000000800 */
[----:B------:R-:W-:Y:S01]  /*6790*/  @!PT LDS RZ, [RZ] ;  /* 0x00000000fffff984 */ /* 0x000fe20000000800 */
[----:B------:R-:W-:Y:S01]  /*67a0*/  @!PT LDS RZ, [RZ] ;  /* 0x00000000fffff984 */ /* 0x000fe20000000800 */
[----:B------:R1:W-:Y:S01]  /*67b0*/  @P5 LDGSTS.E.BYPASS.LTC128B.128 [R215], [R100.64], !P3 ;  /* 0x0000000064d75fae */ /* 0x0003e2000d901d46 */
[C---:B------:R-:W-:Y:S02]  /*67c0*/  @P5 SHF.L.U64.HI R102, R202.reuse, R102, c[0x0][0x20c] ;  /* 0x00008300ca665619 */ /* 0x040fe40000010266 */
[----:B------:R-:W-:Y:S05]  /*67d0*/  @P5 SHF.L.U32 R202, R202, 0x6, RZ ;  /* 0x00000006caca5819 */ /* 0x000fea00000006ff */
[----:B------:R1:W-:Y:S08]  /*67e0*/  @P5 LDGSTS.E.BYPASS.LTC128B.128 [R215+0x3000], [R100.64+0x80], !P1 ;  /* 0x0300008064d75fae */ /* 0x0003f0000c901d46 */
[----:B------:R1:W-:Y:S02]  /*67f0*/  @P5 LDGSTS.E.BYPASS.LTC128B.128 [R215+0x6000], [R100.64+0x100], !P0 ;  /* 0x0600010064d75fae */ /* 0x0003e4000c101d46 */
[----:B-1----:R-:W-:Y:S04]  /*6800*/  @P5 IADD3 R100, P4, R202, R100, RZ ;  /* 0x00000064ca645210 */ /* 0x002fe80007f9e0ff */
[----:B------:R-:W-:Y:S02]  /*6810*/  @P5 IADD3.X R101, R102, R101, RZ, P4, !PT ;  /* 0x0000006566655210 */ /* 0x000fe400027fe4ff */
[----:B------:R-:W-:Y:S03]  /*6820*/  @P5 IADD3 R202, P4, R202, R100, RZ ;  /* 0x00000064caca5210 */ /* 0x000fe60007f9e0ff */
[----:B------:R1:W-:Y:S01]  /*6830*/  @P5 LDGSTS.E.BYPASS.LTC128B.128 [R215+0x1000], [R100.64], !P3 ;  /* 0x0100000064d75fae */ /* 0x0003e2000d901d46 */
[----:B------:R-:W-:Y:S07]  /*6840*/  @P5 IADD3.X R203, R102, R101, RZ, P4, !PT ;  /* 0x0000006566cb5210 */ /* 0x000fee00027fe4ff */
[----:B------:R1:W-:Y:S08]  /*6850*/  @P5 LDGSTS.E.BYPASS.LTC128B.128 [R215+0x4000], [R100.64+0x80], !P1 ;  /* 0x0400008064d75fae */ /* 0x0003f0000c901d46 */
[----:B------:R1:W-:Y:S08]  /*6860*/  @P5 LDGSTS.E.BYPASS.LTC128B.128 [R215+0x7000], [R100.64+0x100], !P0 ;  /* 0x0700010064d75fae */ /* 0x0003f0000c101d46 */
[----:B------:R2:W-:Y:S08]  /*6870*/  @P5 LDGSTS.E.BYPASS.LTC128B.128 [R215+0x2000], [R202.64], !P3 ;  /* 0x02000000cad75fae */ /* 0x0005f0000d901d46 */
[----:B------:R2:W-:Y:S08]  /*6880*/  @P5 LDGSTS.E.BYPASS.LTC128B.128 [R215+0x5000], [R202.64+0x80], !P1 ;  /* 0x05000080cad75fae */ /* 0x0005f0000c901d46 */
[----:B------:R2:W-:Y:S08]  /*6890*/  @P5 LDGSTS.E.BYPASS.LTC128B.128 [R215+0x8000], [R202.64+0x100], !P0 ;  /* 0x08000100cad75fae */ /* 0x0005f0000c101d46 */
[----:B-1----:R-:W1:Y:S08]  /*68a0*/  LDSM.16.M88.4 R100, [R201] ;  /* 0x00000000c964783b */ /* 0x002e700000000200 */
[----:B------:R-:W0:Y:S01]  /*68b0*/  LDGDEPBAR ;  /* 0x00000000000079af */ /* 0x000e220000000000 */
[----:B--2---:R-:W-:Y:S02]  /*68c0*/  IADD3 R203, R206, R200, RZ ;  /* 0x000000c8cecb7210 */ /* 0x004fe40007ffe0ff */
[----:B------:R-:W-:Y:S01]  /*68d0*/  IADD3 R202, R208, R0, R206 ;  /* 0x00000000d0ca7210 */ /* 0x000fe20007ffe0ce */
        /* <DEDUP_REMOVED lines=122> */
[----:B------:R1:W2:Y:S08]  /*7080*/  LDSM.16.M88.4 R100, [R0+0x8800] ;  /* 0x008800000064783b */ /* 0x0002b00000000200 */
[----:B-1----:R1:W3:Y:S01]  /*7090*/  LDL R0, [R1+0x34] ;  /* 0x0000340001007983 */ /* 0x0022e20000100800 */
[C---:B--2---:R-:W-:Y:S08]  /*70a0*/  HMMA.16816.F32.BF16 R44, R184.reuse, R100, R44 ;  /* 0x00000064b82c723c */ /* 0x044ff0000004182c */
[----:B------:R-:W-:Y:S01]  /*70b0*/  HMMA.16816.F32.BF16 R48, R184, R102, R48 ;  /* 0x00000066b830723c */ /* 0x000fe20000041830 */
[----:B------:R-:W2:Y:S07]  /*70c0*/  LDSM.16.M88.4 R100, [R200+0x6000] ;  /* 0x00600000c864783b */ /* 0x000eae0000000200 */
[C---:B--2---:R-:W-:Y:S08]  /*70d0*/  HMMA.16816.F32.BF16 R4, R188.reuse, R100, R4 ;  /* 0x00000064bc04723c */ /* 0x044ff00000041804 */
[C---:B------:R-:W-:Y:S01]  /*70e0*/  HMMA.16816.F32.BF16 R8, R188.reuse, R102, R8 ;  /* 0x00000066bc08723c */ /* 0x040fe20000041808 */
        /* <DEDUP_REMOVED lines=12> */
[----:B------:R-:W2:Y:S03]  /*71b0*/  LDSM.16.M88.4 R100, [R200+0x8800] ;  /* 0x00880000c864783b */ /* 0x000ea60000000200 */
[----:B---3--:R-:W-:Y:S04]  /*71c0*/  @P2 MOV R0, R222 ;  /* 0x000000de00002202 */ /* 0x008fe80000000f00 */
        /* <DEDUP_REMOVED lines=19> */
[----:B------:R-:W-:Y:S01]  /*7300*/  HMMA.16816.F32.BF16 R48, R192, R102, R48 ;  /* 0x00000066c030723c */ /* 0x000fe20000041830 */
[----:B------:R-:W2:Y:S07]  /*7310*/  LDSM.16.M88.4 R100, [R203+0x6000] ;  /* 0x00600000cb64783b */ /* 0x000eae0000000200 */
[C---:B--2---:R-:W-:Y:S08]  /*7320*/  HMMA.16816.F32.BF16 R4, R196.reuse, R100, R4 ;  /* 0x00000064c404723c */ /* 0x044ff00000041804 */
[C---:B------:R-:W-:Y:S01]  /*7330*/  HMMA.16816.F32.BF16 R8, R196.reuse, R102, R8 ;  /* 0x00000066c408723c */ /* 0x040fe20000041808 */
[----:B------:R-:W2:Y:S11]  /*7340*/  LDSM.16.M88.4 R100, [R202+0x6800] ;  /* 0x00680000ca64783b */ /* 0x000eb60000000200 */
[----:B------:R-:W-:Y:S04]  /*7350*/  @!UPT UIADD3 URZ, URZ, URZ, URZ ;  /* 0x0000003f3f3ff290 */ /* 0x000fe8000fffe03f */
[----:B------:R-:W-:Y:S02]  /*7360*/  FMUL.FTZ R4, R4, c[0x0][0x320] ;  /* 0x0000c80004047a20 */ /* 0x000fe40000410000 */
        /* <DEDUP_REMOVED lines=8> */
[----:B------:R-:W-:Y:S01]  /*73f0*/  MUFU.TANH R218, R6 ;  /* 0x0000000600da7308 */ /* 0x000fe20000002400 */
[C---:B--2---:R-:W-:Y:S09]  /*7400*/  HMMA.16816.F32.BF16 R12, R196.reuse, R100, R12 ;  /* 0x00000064c40c723c */ /* 0x044ff2000004180c */
[----:B------:R-:W2:Y:S01]  /*7410*/  MUFU.TANH R217, R5 ;  /* 0x0000000500d97308 */ /* 0x000ea20000002400 */
[C---:B------:R-:W-:Y:S01]  /*7420*/  HMMA.16816.F32.BF16 R16, R196.reuse, R102, R16 ;  /* 0x00000066c410723c */ /* 0x040fe20000041810 */
[----:B------:R-:W4:Y:S08]  /*7430*/  LDSM.16.M88.4 R100, [R202+0x7000] ;  /* 0x00700000ca64783b */ /* 0x000f300000000200 */
[----:B------:R1:W-:Y:S10]  /*7440*/  MUFU.TANH R216, R7 ;  /* 0x0000000700d87308 */ /* 0x0003f40000002400 */
[----:B------:R-:W2:Y:S01]  /*7450*/  MUFU.TANH R201, R8 ;  /* 0x0000000800c97308 */ /* 0x000ea20000002400 */
[----:B------:R-:W-:Y:S02]  /*7460*/  FMUL.FTZ R12, R12, c[0x0][0x320] ;  /* 0x0000c8000c0c7a20 */ /* 0x000fe40000410000 */
[----:B------:R-:W-:Y:S02]  /*7470*/  FMUL.FTZ R15, R15, c[0x0][0x320] ;  /* 0x0000c8000f0f7a20 */ /* 0x000fe40000410000 */
[----:B------:R-:W-:Y:S02]  /*7480*/  FMUL.FTZ R13, R13, c[0x0][0x320] ;  /* 0x0000c8000d0d7a20 */ /* 0x000fe40000410000 */
[----:B------:R-:W-:Y:S03]  /*7490*/  FMUL.FTZ R14, R14, c[0x0][0x320] ;  /* 0x0000c8000e0e7a20 */ /* 0x000fe60000410000 */
[----:B------:R-:W-:Y:S01]  /*74a0*/  MUFU.TANH R203, R10 ;  /* 0x0000000a00cb7308 */ /* 0x000fe20000002400 */
[----:B------:R-:W-:Y:S02]  /*74b0*/  FMUL.FTZ R18, R18, c[0x0][0x320] ;  /* 0x0000c80012127a20 */ /* 0x000fe40000410000 */
[----:B------:R-:W-:Y:S01]  /*74c0*/  FMUL.FTZ R19, R19, c[0x0][0x320] ;  /* 0x0000c80013137a20 */ /* 0x000fe20000410000 */
[----:B-1----:R-:W1:Y:S01]  /*74d0*/  LDSM.16.M88.4 R4, [R202+0x7800] ;  /* 0x00780000ca04783b */ /* 0x002e620000000200 */
[----:B------:R-:W-:Y:S02]  /*74e0*/  FMUL.FTZ R16, R16, c[0x0][0x320] ;  /* 0x0000c80010107a20 */ /* 0x000fe40000410000 */
[----:B------:R-:W-:Y:S03]  /*74f0*/  FMUL.FTZ R17, R17, c[0x0][0x320] ;  /* 0x0000c80011117a20 */ /* 0x000fe60000410000 */
[----:B------:R-:W-:Y:S01]  /*7500*/  MUFU.TANH R200, R9 ;  /* 0x0000000900c87308 */ /* 0x000fe20000002400 */
[C---:B----4-:R-:W-:Y:S09]  /*7510*/  HMMA.16816.F32.BF16 R20, R196.reuse, R100, R20 ;  /* 0x00000064c414723c */ /* 0x050ff20000041814 */
[----:B------:R4:W-:Y:S01]  /*7520*/  MUFU.TANH R215, R11 ;  /* 0x0000000b00d77308 */ /* 0x0009e20000002400 */
[C---:B------:R-:W-:Y:S09]  /*7530*/  HMMA.16816.F32.BF16 R24, R196.reuse, R102, R24 ;  /* 0x00000066c418723c */ /* 0x040ff20000041818 */
[----:B------:R-:W2:Y:S10]  /*7540*/  MUFU.TANH R12, R12 ;  /* 0x0000000c000c7308 */ /* 0x000eb40000002400 */
[----:B------:R-:W-:Y:S01]  /*7550*/  MUFU.TANH R18, R18 ;  /* 0x0000001200127308 */ /* 0x000fe20000002400 */
[----:B------:R-:W-:Y:S01]  /*7560*/  FMUL.FTZ R22, R22, c[0x0][0x320] ;  /* 0x0000c80016167a20 */ /* 0x000fe20000410000 */
[C---:B-1----:R-:W-:Y:S01]  /*7570*/  HMMA.16816.F32.BF16 R28, R196.reuse, R4, R28 ;  /* 0x00000004c41c723c */ /* 0x042fe2000004181c */
[----:B----4-:R-:W-:Y:S02]  /*7580*/  LDSM.16.M88.4 R8, [R202+0x8800] ;  /* 0x00880000ca08783b */ /* 0x010fe40000000200 */
[----:B------:R-:W-:Y:S02]  /*7590*/  FMUL.FTZ R20, R20, c[0x0][0x320] ;  /* 0x0000c80014147a20 */ /* 0x000fe40000410000 */
[----:B------:R-:W-:Y:S03]  /*75a0*/  FMUL.FTZ R21, R21, c[0x0][0x320] ;  /* 0x0000c80015157a20 */ /* 0x000fe60000410000 */
[----:B------:R-:W-:Y:S01]  /*75b0*/  MUFU.TANH R22, R22 ;  /* 0x0000001600167308 */ /* 0x000fe20000002400 */
[----:B------:R-:W-:Y:S01]  /*75c0*/  FMUL.FTZ R25, R25, c[0x0][0x320] ;  /* 0x0000c80019197a20 */ /* 0x000fe20000410000 */
[C---:B------:R-:W-:Y:S01]  /*75d0*/  HMMA.16816.F32.BF16 R32, R196.reuse, R6, R32 ;  /* 0x00000006c420723c */ /* 0x040fe20000041820 */
[----:B------:R-:W1:Y:S01]  /*75e0*/  LDSM.16.M88.4 R4, [R202+0x8000] ;  /* 0x00800000ca04783b */ /* 0x000e620000000200 */
[----:B------:R-:W-:Y:S04]  /*75f0*/  DEPBAR.LE SB0, 0x2 ;  /* 0x000080800000791a */ /* 0x000fe80000000000 */
[----:B------:R-:W-:Y:S02]  /*7600*/  FMUL.FTZ R24, R24, c[0x0][0x320] ;  /* 0x0000c80018187a20 */ /* 0x000fe40000410000 */
[----:B------:R-:W-:Y:S01]  /*7610*/  MUFU.TANH R25, R25 ;  /* 0x0000001900197308 */ /* 0x000fe20000002400 */
[----:B------:R-:W-:Y:S03]  /*7620*/  BAR.SYNC.DEFER_BLOCKING 0x0 ;  /* 0x0000000000007b1d */ /* 0x000fe60000010000 */
[----:B------:R-:W-:Y:S02]  /*7630*/  FMUL.FTZ R23, R23, c[0x0][0x320] ;  /* 0x0000c80017177a20 */ /* 0x000fe40000410000 */
        /* <DEDUP_REMOVED lines=9> */
[----:B------:R-:W-:Y:S01]  /*76d0*/  FMUL.FTZ R30, R30, c[0x0][0x320] ;  /* 0x0000c8001e1e7a20 */ /* 0x000fe20000410000 */
[----:B------:R-:W-:Y:S01]  /*76e0*/  MUFU.TANH R32, R32 ;  /* 0x0000002000207308 */ /* 0x000fe20000002400 */
[C---:B-1----:R-:W-:Y:S01]  /*76f0*/  HMMA.16816.F32.BF16 R36, R196.reuse, R4, R36 ;  /* 0x00000004c424723c */ /* 0x042fe20000041824 */
[----:B------:R-:W1:Y:S08]  /*7700*/  SHFL.IDX PT, R4, R0, RZ, 0x1c1f ;  /* 0x001c1fff00047589 */ /* 0x000e7000000e0000 */
[----:B------:R-:W-:Y:S01]  /*7710*/  MUFU.TANH R33, R33 ;  /* 0x0000002100217308 */ /* 0x000fe20000002400 */
[C---:B------:R-:W-:Y:S01]  /*7720*/  HMMA.16816.F32.BF16 R40, R196.reuse, R6, R40 ;  /* 0x00000006c428723c */ /* 0x040fe20000041828 */
[----:B------:R4:W1:Y:S08]  /*7730*/  SHFL.IDX PT, R5, R0, 0x1, 0x1c1f ;  /* 0x003c1f0000057f89 */ /* 0x00087000000e0000 */
[----:B------:R-:W-:Y:S01]  /*7740*/  MUFU.TANH R20, R20 ;  /* 0x0000001400147308 */ /* 0x000fe20000002400 */
[C---:B------:R-:W-:Y:S09]  /*7750*/  HMMA.16816.F32.BF16 R44, R196.reuse, R8, R44 ;  /* 0x00000008c42c723c */ /* 0x040ff2000004182c */
[----:B------:R-:W1:Y:S01]  /*7760*/  MUFU.TANH R13, R13 ;  /* 0x0000000d000d7308 */ /* 0x000e620000002400 */
[----:B------:R-:W-:Y:S03]  /*7770*/  HMMA.16816.F32.BF16 R48, R196, R10, R48 ;  /* 0x0000000ac430723c */ /* 0x000fe60000041830 */
[----:B------:R-:W-:Y:S02]  /*7780*/  FMUL.FTZ R36, R36, c[0x0][0x320] ;  /* 0x0000c80024247a20 */ /* 0x000fe40000410000 */
[----:B------:R-:W-:Y:S02]  /*7790*/  FMUL.FTZ R37, R37, c[0x0][0x320] ;  /* 0x0000c80025257a20 */ /* 0x000fe40000410000 */
[----:B----4-:R-:W-:Y:S02]  /*77a0*/  IMAD R0, R238, -0x60, RZ ;  /* 0xffffffa0ee007824 */ /* 0x010fe400078e02ff */
[----:B------:R-:W-:Y:S03]  /*77b0*/  MUFU.TANH R14, R14 ;  /* 0x0000000e000e7308 */ /* 0x000fe60000002400 */
[----:B------:R-:W-:Y:S01]  /*77c0*/  FMUL.FTZ R38, R38, c[0x0][0x320] ;  /* 0x0000c80026267a20 */ /* 0x000fe20000410000 */
[----:B-----5:R-:W-:Y:S01]  /*77d0*/  IADD3 R0, -R220, 0x1, R0 ;  /* 0x00000001dc007810 */ /* 0x020fe20007ffe100 */
[----:B------:R-:W-:Y:S02]  /*77e0*/  FMUL.FTZ R39, R39, c[0x0][0x320] ;  /* 0x0000c80027277a20 */ /* 0x000fe40000410000 */
[----:B------:R-:W-:Y:S01]  /*77f0*/  FMUL.FTZ R40, R40, c[0x0][0x320] ;  /* 0x0000c80028287a20 */ /* 0x000fe20000410000 */
[----:B------:R-:W-:Y:S01]  /*7800*/  IADD3 R0, R0, c[0x0][0x1d0], RZ ;  /* 0x0000740000007a10 */ /* 0x000fe20007ffe0ff */
[----:B------:R-:W-:Y:S01]  /*7810*/  FMUL.FTZ R41, R41, c[0x0][0x320] ;  /* 0x0000c80029297a20 */ /* 0x000fe20000410000 */
[----:B------:R-:W4:Y:S01]  /*7820*/  MUFU.TANH R16, R16 ;  /* 0x0000001000107308 */ /* 0x000f220000002400 */
[----:B------:R-:W-:Y:S01]  /*7830*/  FMUL.FTZ R42, R42, c[0x0][0x320] ;  /* 0x0000c8002a2a7a20 */ /* 0x000fe20000410000 */
[----:B------:R-:W-:Y:S01]  /*7840*/  IADD3 R0, R0, -c[0x0][0x168], RZ ;  /* 0x80005a0000007a10 */ /* 0x000fe20007ffe0ff */
[----:B------:R-:W-:Y:S02]  /*7850*/  FMUL.FTZ R44, R44, c[0x0][0x320] ;  /* 0x0000c8002c2c7a20 */ /* 0x000fe40000410000 */
[----:B------:R-:W-:Y:S02]  /*7860*/  FMUL.FTZ R45, R45, c[0x0][0x320] ;  /* 0x0000c8002d2d7a20 */ /* 0x000fe40000410000 */
[C---:B-1----:R-:W-:Y:S01]  /*7870*/  IMAD.IADD R4, R0.reuse, 0x1, R4 ;  /* 0x0000000100047824 */ /* 0x042fe200078e0204 */
[----:B------:R-:W-:Y:S01]  /*7880*/  IADD3 R0, R0, R5, RZ ;  /* 0x0000000500007210 */ /* 0x000fe20007ffe0ff */
[----:B------:R-:W-:Y:S01]  /*7890*/  FMUL.FTZ R43, R43, c[0x0][0x320] ;  /* 0x0000c8002b2b7a20 */ /* 0x000fe20000410000 */
[----:B------:R-:W-:Y:S01]  /*78a0*/  MUFU.TANH R15, R15 ;  /* 0x0000000f000f7308 */ /* 0x000fe20000002400 */
[----:B------:R-:W-:Y:S01]  /*78b0*/  FMUL.FTZ R46, R46, c[0x0][0x320] ;  /* 0x0000c8002e2e7a20 */ /* 0x000fe20000410000 */
[----:B------:R-:W-:Y:S01]  /*78c0*/  ISETP.GT.AND P3, PT, R4, RZ, PT ;  /* 0x000000ff0400720c */ /* 0x000fe20003f64270 */
[----:B------:R-:W-:Y:S01]  /*78d0*/  FMUL.FTZ R48, R48, c[0x0][0x320] ;  /* 0x0000c80030307a20 */ /* 0x000fe20000410000 */
[----:B------:R-:W-:Y:S01]  /*78e0*/  ISETP.GT.AND P0, PT, R4, 0x1, PT ;  /* 0x000000010400780c */ /* 0x000fe20003f04270 */
[----:B------:R-:W-:Y:S01]  /*78f0*/  FMUL.FTZ R47, R47, c[0x0][0x320] ;  /* 0x0000c8002f2f7a20 */ /* 0x000fe20000410000 */
[----:B---3--:R-:W-:Y:S01]  /*7900*/  FSEL R5, R219, -INF , P3 ;  /* 0xff800000db057808 */ /* 0x008fe20001800000 */
[----:B------:R-:W-:Y:S01]  /*7910*/  FMUL.FTZ R49, R49, c[0x0][0x320] ;  /* 0x0000c80031317a20 */ /* 0x000fe20000410000 */
[----:B--2---:R-:W-:Y:S01]  /*7920*/  FSEL R7, R217, -INF , P0 ;  /* 0xff800000d9077808 */ /* 0x004fe20000000000 */
[----:B------:R-:W-:Y:S01]  /*7930*/  FMUL.FTZ R50, R50, c[0x0][0x320] ;  /* 0x0000c80032327a20 */ /* 0x000fe20000410000 */
[----:B------:R-:W-:Y:S01]  /*7940*/  FMNMX.FTZ R11, R5, R2, !PT ;  /* 0x00000002050b7209 */ /* 0x000fe20007810000 */
[----:B------:R-:W1:Y:S01]  /*7950*/  MUFU.TANH R17, R17 ;  /* 0x0000001100117308 */ /* 0x000e620000002400 */
[----:B------:R-:W-:Y:S01]  /*7960*/  ISETP.GT.AND P5, PT, R4, 0x8, PT ;  /* 0x000000080400780c */ /* 0x000fe20003fa4270 */
[----:B------:R-:W-:Y:S01]  /*7970*/  FMUL.FTZ R51, R51, c[0x0][0x320] ;  /* 0x0000c80033337a20 */ /* 0x000fe20000410000 */
[----:B------:R-:W-:Y:S02]  /*7980*/  ISETP.GT.AND P1, PT, R0, RZ, PT ;  /* 0x000000ff0000720c */ /* 0x000fe40003f24270 */
[----:B------:R-:W-:Y:S02]  /*7990*/  ISETP.GT.AND P0, PT, R4, 0x10, PT ;  /* 0x000000100400780c */ /* 0x000fe40003f04270 */
[----:B------:R-:W-:Y:S02]  /*79a0*/  FSEL R6, R218, -INF , P1 ;  /* 0xff800000da067808 */ /* 0x000fe40000800000 */
[----:B------:R-:W-:Y:S01]  /*79b0*/  ISETP.GT.AND P3, PT, R4, 0x9, PT ;  /* 0x000000090400780c */ /* 0x000fe20003f64270 */
[----:B------:R-:W2:Y:S01]  /*79c0*/  MUFU.TANH R19, R19 ;  /* 0x0000001300137308 */ /* 0x000ea20000002400 */
[----:B------:R-:W-:Y:S02]  /*79d0*/  ISETP.GT.AND P6, PT, R0, 0x1, PT ;  /* 0x000000010000780c */ /* 0x000fe40003fc4270 */
[----:B------:R-:W-:Y:S02]  /*79e0*/  FSEL R9, R201, -INF , P5 ;  /* 0xff800000c9097808 */ /* 0x000fe40002800000 */
[----:B------:R-:W-:Y:S02]  /*79f0*/  FMNMX.FTZ R11, R7, R11, !PT ;  /* 0x0000000b070b7209 */ /* 0x000fe40007810000 */
[----:B------:R-:W-:Y:S02]  /*7a00*/  FSEL R218, R12, -INF , P0 ;  /* 0xff8000000cda7808 */ /* 0x000fe40000000000 */
[----:B------:R-:W-:Y:S01]  /*7a10*/  FSEL R8, R216, -INF , P6 ;  /* 0xff800000d8087808 */ /* 0x000fe20003000000 */
[----:B------:R-:W3:Y:S01]  /*7a20*/  MUFU.TANH R21, R21 ;  /* 0x0000001500157308 */ /* 0x000ee20000002400 */
[----:B------:R-:W-:Y:S02]  /*7a30*/  FMNMX.FTZ R12, R6, R3, !PT ;  /* 0x00000003060c7209 */ /* 0x000fe40007810000 */
[----:B------:R-:W-:Y:S02]  /*7a40*/  FSEL R10, R200, -INF , P3 ;  /* 0xff800000c80a7808 */ /* 0x000fe40001800000 */
[----:B------:R-:W-:Y:S02]  /*7a50*/  ISETP.GT.AND P4, PT, R0, 0x8, PT ;  /* 0x000000080000780c */ /* 0x000fe40003f84270 */
[----:B------:R-:W-:Y:S02]  /*7a60*/  FMNMX.FTZ R11, R9, R11, !PT ;  /* 0x0000000b090b7209 */ /* 0x000fe40007810000 */
[----:B------:R-:W-:Y:S01]  /*7a70*/  FSEL R203, R203, -INF , P4 ;  /* 0xff800000cbcb7808 */ /* 0x000fe20002000000 */
[----:B------:R-:W5:Y:S01]  /*7a80*/  MUFU.TANH R24, R24 ;  /* 0x0000001800187308 */ /* 0x000f620000002400 */
[----:B------:R-:W-:Y:S02]  /*7a90*/  ISETP.GT.AND P5, PT, R4, 0x11, PT ;  /* 0x000000110400780c */ /* 0x000fe40003fa4270 */
[----:B------:R-:W-:Y:S02]  /*7aa0*/  ISETP.GT.AND P1, PT, R0, 0x9, PT ;  /* 0x000000090000780c */ /* 0x000fe40003f24270 */
[----:B------:R-:W-:Y:S02]  /*7ab0*/  FMNMX.FTZ R12, R8, R12, !PT ;  /* 0x0000000c080c7209 */ /* 0x000fe40007810000 */
[----:B------:R-:W-:Y:S02]  /*7ac0*/  FMNMX.FTZ R11, R10, R11, !PT ;  /* 0x0000000b0a0b7209 */ /* 0x000fe40007810000 */
[----:B------:R-:W-:Y:S01]  /*7ad0*/  ISETP.GT.AND P3, PT, R4, 0x18, PT ;  /* 0x000000180400780c */ /* 0x000fe20003f64270 */
[----:B------:R-:W1:Y:S01]  /*7ae0*/  MUFU.TANH R23, R23 ;  /* 0x0000001700177308 */ /* 0x000e620000002400 */
[----:B------:R-:W-:Y:S02]  /*7af0*/  FSEL R215, R215, -INF , P1 ;  /* 0xff800000d7d77808 */ /* 0x000fe40000800000 */
[----:B------:R-:W-:Y:S02]  /*7b00*/  FSEL R219, R13, -INF , P5 ;  /* 0xff8000000ddb7808 */ /* 0x000fe40002800000 */
[----:B------:R-:W-:Y:S02]  /*7b10*/  FMNMX.FTZ R12, R203, R12, !PT ;  /* 0x0000000ccb0c7209 */ /* 0x000fe40007810000 */
[----:B------:R-:W-:Y:S02]  /*7b20*/  ISETP.GT.AND P6, PT, R0, 0x10, PT ;  /* 0x000000100000780c */ /* 0x000fe40003fc4270 */
[----:B------:R-:W-:Y:S01]  /*7b30*/  FMNMX.FTZ R11, R218, R11, !PT ;  /* 0x0000000bda0b7209 */ /* 0x000fe20007810000 */
[----:B------:R-:W2:Y:S01]  /*7b40*/  MUFU.TANH R26, R26 ;  /* 0x0000001a001a7308 */ /* 0x000ea20000002400 */
[----:B----4-:R-:W-:Y:S02]  /*7b50*/  FSEL R222, R16, -INF , P3 ;  /* 0xff80000010de7808 */ /* 0x010fe40001800000 */
[----:B------:R-:W-:Y:S02]  /*7b60*/  FMNMX.FTZ R11, R219, R11, !PT ;  /* 0x0000000bdb0b7209 */ /* 0x000fe40007810000 */
[----:B------:R-:W-:Y:S02]  /*7b70*/  ISETP.GT.AND P1, PT, R4, 0x19, PT ;  /* 0x000000190400780c */ /* 0x000fe40003f24270 */
[----:B------:R-:W-:Y:S02]  /*7b80*/  FSEL R220, R14, -INF , P6 ;  /* 0xff8000000edc7808 */ /* 0x000fe40003000000 */
[C---:B------:R-:W-:Y:S01]  /*7b90*/  ISETP.GT.AND P4, PT, R0.reuse, 0x11, PT ;  /* 0x000000110000780c */ /* 0x040fe20003f84270 */
[----:B------:R-:W-:Y:S01]  /*7ba0*/  MUFU.TANH R27, R27 ;  /* 0x0000001b001b7308 */ /* 0x000fe20000002400 */
[----:B------:R-:W-:Y:S02]  /*7bb0*/  FMNMX.FTZ R12, R215, R12, !PT ;  /* 0x0000000cd70c7209 */ /* 0x000fe40007810000 */
[----:B------:R-:W-:Y:S02]  /*7bc0*/  ISETP.GT.AND P0, PT, R0, 0x18, PT ;  /* 0x000000180000780c */ /* 0x000fe40003f04270 */
[----:B------:R-:W-:Y:S02]  /*7bd0*/  MOV R14, R221 ;  /* 0x000000dd000e7202 */ /* 0x000fe40000000f00 */
[----:B------:R-:W-:Y:S02]  /*7be0*/  ISETP.GT.AND P5, PT, R4, 0x20, PT ;  /* 0x000000200400780c */ /* 0x000fe40003fa4270 */
[----:B-1----:R-:W-:Y:S01]  /*7bf0*/  FSEL R223, R17, -INF , P1 ;  /* 0xff80000011df7808 */ /* 0x002fe20000800000 */
[----:B------:R-:W1:Y:S01]  /*7c00*/  MUFU.TANH R28, R28 ;  /* 0x0000001c001c7308 */ /* 0x000e620000002400 */
[----:B------:R-:W-:Y:S02]  /*7c10*/  FSEL R221, R15, -INF , P4 ;  /* 0xff8000000fdd7808 */ /* 0x000fe40002000000 */
[----:B------:R-:W-:Y:S02]  /*7c20*/  FMNMX.FTZ R11, R222, R11, !PT ;  /* 0x0000000bde0b7209 */ /* 0x000fe40007810000 */
[----:B------:R-:W-:Y:S02]  /*7c30*/  FMNMX.FTZ R12, R220, R12, !PT ;  /* 0x0000000cdc0c7209 */ /* 0x000fe40007810000 */
[----:B------:R-:W-:Y:S02]  /*7c40*/  FSEL R224, R18, -INF , P0 ;  /* 0xff80000012e07808 */ /* 0x000fe40000000000 */
[----:B------:R-:W-:Y:S01]  /*7c50*/  FSEL R233, R20, -INF , P5 ;  /* 0xff80000014e97808 */ /* 0x000fe20002800000 */
[----:B------:R-:W4:Y:S01]  /*7c60*/  MUFU.TANH R29, R29 ;  /* 0x0000001d001d7308 */ /* 0x000f220000002400 */
[----:B------:R-:W-:Y:S02]  /*7c70*/  ISETP.GT.AND P6, PT, R0, 0x19, PT ;  /* 0x000000190000780c */ /* 0x000fe40003fc4270 */
[----:B------:R-:W-:Y:S02]  /*7c80*/  FMNMX.FTZ R11, R223, R11, !PT ;  /* 0x0000000bdf0b7209 */ /* 0x000fe40007810000 */
[----:B------:R-:W-:Y:S02]  /*7c90*/  ISETP.GT.AND P4, PT, R4, 0x21, PT ;  /* 0x000000210400780c */ /* 0x000fe40003f84270 */
[----:B------:R-:W-:Y:S02]  /*7ca0*/  FMNMX.FTZ R12, R221, R12, !PT ;  /* 0x0000000cdd0c7209 */ /* 0x000fe40007810000 */
[----:B------:R-:W-:Y:S01]  /*7cb0*/  ISETP.GT.AND P3, PT, R0, 0x20, PT ;  /* 0x000000200000780c */ /* 0x000fe20003f64270 */
[----:B------:R-:W-:Y:S01]  /*7cc0*/  MUFU.TANH R31, R31 ;  /* 0x0000001f001f7308 */ /* 0x000fe20000002400 */
[----:B--2---:R-:W-:Y:S02]  /*7cd0*/  FSEL R225, R19, -INF , P6 ;  /* 0xff80000013e17808 */ /* 0x004fe40003000000 */
[----:B------:R-:W-:Y:S02]  /*7ce0*/  FMNMX.FTZ R11, R233, R11, !PT ;  /* 0x0000000be90b7209 */ /* 0x000fe40007810000 */
[----:B------:R-:W-:Y:S02]  /*7cf0*/  ISETP.GT.AND P0, PT, R4, 0x28, PT ;  /* 0x000000280400780c */ /* 0x000fe40003f04270 */
[----:B---3--:R-:W-:Y:S02]  /*7d00*/  FSEL R234, R21, -INF , P4 ;  /* 0xff80000015ea7808 */ /* 0x008fe40002000000 */
[----:B------:R-:W-:Y:S01]  /*7d10*/  FMNMX.FTZ R12, R224, R12, !PT ;  /* 0x0000000ce00c7209 */ /* 0x000fe20007810000 */
[----:B------:R-:W2:Y:S01]  /*7d20*/  MUFU.TANH R30, R30 ;  /* 0x0000001e001e7308 */ /* 0x000ea20000002400 */
[----:B------:R-:W-:Y:S02]  /*7d30*/  FSEL R235, R22, -INF , P3 ;  /* 0xff80000016eb7808 */ /* 0x000fe40001800000 */
[----:B------:R-:W-:Y:S01]  /*7d40*/  ISETP.GT.AND P6, PT, R4, 0x29, PT ;  /* 0x000000290400780c */ /* 0x000fe20003fc4270 */
[----:B------:R-:W3:Y:S01]  /*7d50*/  LDL.LU R22, [R1+0x4] ;  /* 0x0000040001167983 */ /* 0x000ee20000300800 */
[----:B-----5:R-:W-:Y:S02]  /*7d60*/  FSEL R240, R24, -INF , P0 ;  /* 0xff80000018f07808 */ /* 0x020fe40000000000 */
[----:B------:R-:W-:Y:S02]  /*7d70*/  FMNMX.FTZ R12, R225, R12, !PT ;  /* 0x0000000ce10c7209 */ /* 0x000fe40007810000 */
[----:B------:R-:W-:Y:S01]  /*7d80*/  FMNMX.FTZ R11, R234, R11, !PT ;  /* 0x0000000bea0b7209 */ /* 0x000fe20007810000 */
[----:B------:R-:W-:Y:S01]  /*7d90*/  MUFU.TANH R34, R34 ;  /* 0x0000002200227308 */ /* 0x000fe20000002400 */
[----:B------:R-:W-:Y:S02]  /*7da0*/  ISETP.GT.AND P1, PT, R0, 0x21, PT ;  /* 0x000000210000780c */ /* 0x000fe40003f24270 */
[----:B------:R-:W-:Y:S02]  /*7db0*/  FSEL R239, R25, -INF , P6 ;  /* 0xff80000019ef7808 */ /* 0x000fe40003000000 */
[----:B------:R-:W-:Y:S02]  /*7dc0*/  FMNMX.FTZ R12, R235, R12, !PT ;  /* 0x0000000ceb0c7209 */ /* 0x000fe40007810000 */
[----:B------:R-:W-:Y:S02]  /*7dd0*/  FMNMX.FTZ R11, R240, R11, !PT ;  /* 0x0000000bf00b7209 */ /* 0x000fe40007810000 */
[C---:B------:R-:W-:Y:S01]  /*7de0*/  ISETP.GT.AND P4, PT, R0.reuse, 0x29, PT ;  /* 0x000000290000780c */ /* 0x040fe20003f84270 */
[----:B------:R-:W-:Y:S01]  /*7df0*/  MUFU.TANH R35, R35 ;  /* 0x0000002300237308 */ /* 0x000fe20000002400 */
[----:B------:R-:W-:Y:S02]  /*7e00*/  ISETP.GT.AND P5, PT, R0, 0x28, PT ;  /* 0x000000280000780c */ /* 0x000fe40003fa4270 */
[----:B------:R-:W-:Y:S02]  /*7e10*/  ISETP.GT.AND P3, PT, R4, 0x30, PT ;  /* 0x000000300400780c */ /* 0x000fe40003f64270 */
[----:B------:R-:W-:Y:S02]  /*7e20*/  FSEL R236, R23, -INF , P1 ;  /* 0xff80000017ec7808 */ /* 0x000fe40000800000 */
[----:B------:R-:W-:Y:S02]  /*7e30*/  FMNMX.FTZ R11, R239, R11, !PT ;  /* 0x0000000bef0b7209 */ /* 0x000fe40007810000 */
[----:B------:R-:W-:Y:S01]  /*7e40*/  FSEL R241, R26, -INF , P5 ;  /* 0xff8000001af17808 */ /* 0x000fe20002800000 */
[----:B------:R-:W5:Y:S01]  /*7e50*/  MUFU.TANH R36, R36 ;  /* 0x0000002400247308 */ /* 0x000f620000002400 */
[----:B------:R-:W-:Y:S02]  /*7e60*/  ISETP.GT.AND P5, PT, R4, 0x38, PT ;  /* 0x000000380400780c */ /* 0x000fe40003fa4270 */
[----:B-1----:R-:W-:Y:S02]  /*7e70*/  FSEL R246, R28, -INF , P3 ;  /* 0xff8000001cf67808 */ /* 0x002fe40001800000 */
[----:B------:R-:W-:Y:S02]  /*7e80*/  FSEL R244, R27, -INF , P4 ;  /* 0xff8000001bf47808 */ /* 0x000fe40002000000 */
[C---:B------:R-:W-:Y:S02]  /*7e90*/  ISETP.GT.AND P4, PT, R4.reuse, 0x39, PT ;  /* 0x000000390400780c */ /* 0x040fe40003f84270 */
[----:B------:R-:W-:Y:S01]  /*7ea0*/  ISETP.GT.AND P1, PT, R4, 0x31, PT ;  /* 0x000000310400780c */ /* 0x000fe20003f24270 */
[----:B------:R-:W1:Y:S01]  /*7eb0*/  MUFU.TANH R37, R37 ;  /* 0x0000002500257308 */ /* 0x000e620000002400 */
[C---:B------:R-:W-:Y:S02]  /*7ec0*/  ISETP.GT.AND P6, PT, R0.reuse, 0x31, PT ;  /* 0x000000310000780c */ /* 0x040fe40003fc4270 */
[----:B------:R-:W-:Y:S02]  /*7ed0*/  ISETP.GT.AND P0, PT, R0, 0x30, PT ;  /* 0x000000300000780c */ /* 0x000fe40003f04270 */
[----:B------:R-:W-:Y:S02]  /*7ee0*/  FMNMX.FTZ R12, R236, R12, !PT ;  /* 0x0000000cec0c7209 */ /* 0x000fe40007810000 */
[----:B------:R-:W-:Y:S02]  /*7ef0*/  FSEL R243, R32, -INF , P5 ;  /* 0xff80000020f37808 */ /* 0x000fe40002800000 */
[----:B------:R-:W-:Y:S01]  /*7f00*/  FSEL R242, R33, -INF , P4 ;  /* 0xff80000021f27808 */ /* 0x000fe20002000000 */
[----:B------:R-:W1:Y:S01]  /*7f10*/  MUFU.TANH R38, R38 ;  /* 0x0000002600267308 */ /* 0x000e620000002400 */
[----:B----4-:R-:W-:Y:S02]  /*7f20*/  FSEL R245, R29, -INF , P1 ;  /* 0xff8000001df57808 */ /* 0x010fe40000800000 */
[----:B------:R-:W-:Y:S02]  /*7f30*/  ISETP.GT.AND P5, PT, R0, 0x40, PT ;  /* 0x000000400000780c */ /* 0x000fe40003fa4270 */
[----:B--2---:R-:W-:Y:S02]  /*7f40*/  FSEL R30, R30, -INF , P0 ;  /* 0xff8000001e1e7808 */ /* 0x004fe40000000000 */
[----:B------:R-:W-:Y:S02]  /*7f50*/  FMNMX.FTZ R12, R241, R12, !PT ;  /* 0x0000000cf10c7209 */ /* 0x000fe40007810000 */
[C---:B------:R-:W-:Y:S01]  /*7f60*/  ISETP.GT.AND P0, PT, R4.reuse, 0x40, PT ;  /* 0x000000400400780c */ /* 0x040fe20003f04270 */
[----:B------:R-:W2:Y:S01]  /*7f70*/  MUFU.TANH R39, R39 ;  /* 0x0000002700277308 */ /* 0x000ea20000002400 */
[----:B------:R-:W-:Y:S02]  /*7f80*/  FSEL R13, R31, -INF , P6 ;  /* 0xff8000001f0d7808 */ /* 0x000fe40003000000 */
[----:B------:R-:W-:Y:S02]  /*7f90*/  ISETP.GT.AND P6, PT, R4, 0x41, PT ;  /* 0x000000410400780c */ /* 0x000fe40003fc4270 */
[----:B------:R-:W-:Y:S02]  /*7fa0*/  FMNMX.FTZ R11, R246, R11, !PT ;  /* 0x0000000bf60b7209 */ /* 0x000fe40007810000 */
[C---:B------:R-:W-:Y:S02]  /*7fb0*/  ISETP.GT.AND P4, PT, R0.reuse, 0x41, PT ;  /* 0x000000410000780c */ /* 0x040fe40003f84270 */
[C---:B------:R-:W-:Y:S01]  /*7fc0*/  ISETP.GT.AND P3, PT, R0.reuse, 0x38, PT ;  /* 0x000000380000780c */ /* 0x040fe20003f64270 */
[----:B------:R-:W4:Y:S01]  /*7fd0*/  MUFU.TANH R40, R40 ;  /* 0x0000002800287308 */ /* 0x000f220000002400 */
[----:B------:R-:W-:Y:S02]  /*7fe0*/  ISETP.GT.AND P1, PT, R0, 0x39, PT ;  /* 0x000000390000780c */ /* 0x000fe40003f24270 */
[----:B-----5:R-:W-:Y:S02]  /*7ff0*/  FSEL R237, R36, -INF , P0 ;  /* 0xff80000024ed7808 */ /* 0x020fe40000000000 */
[----:B-1----:R-:W-:Y:S02]  /*8000*/  FSEL R232, R37, -INF , P6 ;  /* 0xff80000025e87808 */ /* 0x002fe40003000000 */
[----:B------:R-:W-:Y:S02]  /*8010*/  ISETP.GT.AND P6, PT, R4, 0x51, PT ;  /* 0x000000510400780c */ /* 0x000fe40003fc4270 */
[----:B------:R-:W-:Y:S01]  /*8020*/  FMNMX.FTZ R101, R245, R11, !PT ;  /* 0x0000000bf5657209 */ /* 0x000fe20007810000 */
[----:B------:R-:W1:Y:S01]  /*8030*/  MUFU.TANH R41, R41 ;  /* 0x0000002900297308 */ /* 0x000e620000002400 */
[----:B------:R-:W-:Y:S02]  /*8040*/  FSEL R20, R38, -INF , P5 ;  /* 0xff80000026147808 */ /* 0x000fe40002800000 */
[----:B------:R-:W-:Y:S02]  /*8050*/  ISETP.GT.AND P5, PT, R4, 0x58, PT ;  /* 0x000000580400780c */ /* 0x000fe40003fa4270 */
[----:B------:R-:W-:Y:S02]  /*8060*/  FSEL R16, R34, -INF , P3 ;  /* 0xff80000022107808 */ /* 0x000fe40001800000 */
[C---:B------:R-:W-:Y:S02]  /*8070*/  ISETP.GT.AND P3, PT, R4.reuse, 0x48, PT ;  /* 0x000000480400780c */ /* 0x040fe40003f64270 */
[----:B------:R-:W-:Y:S01]  /*8080*/  FSEL R17, R35, -INF , P1 ;  /* 0xff80000023117808 */ /* 0x000fe20000800000 */
[----:B------:R-:W5:Y:S01]  /*8090*/  MUFU.TANH R42, R42 ;  /* 0x0000002a002a7308 */ /* 0x000f620000002400 */
[C---:B------:R-:W-:Y:S02]  /*80a0*/  ISETP.GT.AND P1, PT, R4.reuse, 0x49, PT ;  /* 0x000000490400780c */ /* 0x040fe40003f24270 */
[C---:B------:R-:W-:Y:S02]  /*80b0*/  ISETP.GT.AND P0, PT, R4.reuse, 0x50, PT ;  /* 0x000000500400780c */ /* 0x040fe40003f04270 */
[----:B--2---:R-:W-:Y:S02]  /*80c0*/  FSEL R39, R39, -INF , P4 ;  /* 0xff80000027277808 */ /* 0x004fe40002000000 */
[----:B------:R-:W-:Y:S02]  /*80d0*/  ISETP.GT.AND P4, PT, R4, 0x59, PT ;  /* 0x000000590400780c */ /* 0x000fe40003f84270 */
[----:B------:R-:W-:Y:S01]  /*80e0*/  FMNMX.FTZ R4, R244, R12, !PT ;  /* 0x0000000cf4047209 */ /* 0x000fe20007810000 */
[----:B------:R-:W2:Y:S01]  /*80f0*/  MUFU.TANH R44, R44 ;  /* 0x0000002c002c7308 */ /* 0x000ea20000002400 */
[----:B------:R-:W-:Y:S02]  /*8100*/  FMNMX.FTZ R101, R243, R101, !PT ;  /* 0x00000065f3657209 */ /* 0x000fe40007810000 */
[----:B------:R-:W-:Y:S02]  /*8110*/  FMNMX.FTZ R4, R30, R4, !PT ;  /* 0x000000041e047209 */ /* 0x000fe40007810000 */
[----:B------:R-:W-:Y:S02]  /*8120*/  FMNMX.FTZ R101, R242, R101, !PT ;  /* 0x00000065f2657209 */ /* 0x000fe40007810000 */
[----:B------:R-:W-:Y:S02]  /*8130*/  FMNMX.FTZ R4, R13, R4, !PT ;  /* 0x000000040d047209 */ /* 0x000fe40007810000 */
[----:B------:R-:W-:Y:S01]  /*8140*/  FMNMX.FTZ R101, R237, R101, !PT ;  /* 0x00000065ed657209 */ /* 0x000fe20007810000 */
[----:B------:R-:W-:Y:S01]  /*8150*/  MUFU.TANH R45, R45 ;  /* 0x0000002d002d7308 */ /* 0x000fe20000002400 */
[----:B------:R-:W-:Y:S02]  /*8160*/  FMNMX.FTZ R100, R16, R4, !PT ;  /* 0x0000000410647209 */ /* 0x000fe40007810000 */
[----:B----4-:R-:W-:Y:S02]  /*8170*/  FSEL R231, R40, -INF , P3 ;  /* 0xff80000028e77808 */ /* 0x010fe40001800000 */
[----:B------:R-:W-:Y:S02]  /*8180*/  FMNMX.FTZ R100, R17, R100, !PT ;  /* 0x0000006411647209 */ /* 0x000fe40007810000 */
[----:B------:R-:W-:Y:S02]  /*8190*/  FMNMX.FTZ R101, R232, R101, !PT ;  /* 0x00000065e8657209 */ /* 0x000fe40007810000 */
[----:B-1----:R-:W-:Y:S01]  /*81a0*/  FSEL R230, R41, -INF , P1 ;  /* 0xff80000029e67808 */ /* 0x002fe20000800000 */
[----:B------:R-:W1:Y:S01]  /*81b0*/  MUFU.TANH R43, R43 ;  /* 0x0000002b002b7308 */ /* 0x000e620000002400 */
[----:B------:R-:W-:Y:S02]  /*81c0*/  ISETP.GT.AND P3, PT, R0, 0x48, PT ;  /* 0x000000480000780c */ /* 0x000fe40003f64270 */
[----:B------:R-:W-:Y:S02]  /*81d0*/  FMNMX.FTZ R100, R20, R100, !PT ;  /* 0x0000006414647209 */ /* 0x000fe40007810000 */
[----:B------:R-:W-:Y:S02]  /*81e0*/  FMNMX.FTZ R101, R231, R101, !PT ;  /* 0x00000065e7657209 */ /* 0x000fe40007810000 */
[----:B-----5:R-:W-:Y:S02]  /*81f0*/  FSEL R252, R42, -INF , P3 ;  /* 0xff8000002afc7808 */ /* 0x020fe40001800000 */
[----:B------:R-:W-:Y:S01]  /*8200*/  FMNMX.FTZ R100, R39, R100, !PT ;  /* 0x0000006427647209 */ /* 0x000fe20007810000 */
[----:B------:R-:W4:Y:S01]  /*8210*/  MUFU.TANH R46, R46 ;  /* 0x0000002e002e7308 */ /* 0x000f220000002400 */
[----:B------:R-:W-:Y:S02]  /*8220*/  FMNMX.FTZ R101, R230, R101, !PT ;  /* 0x00000065e6657209 */ /* 0x000fe40007810000 */
[----:B------:R-:W-:Y:S02]  /*8230*/  MOV R19, R229 ;  /* 0x000000e500137202 */ /* 0x000fe40000000f00 */
[----:B--2---:R-:W-:Y:S02]  /*8240*/  FSEL R229, R44, -INF , P0 ;  /* 0xff8000002ce57808 */ /* 0x004fe40000000000 */
[----:B------:R-:W-:Y:S02]  /*8250*/  ISETP.GT.AND P1, PT, R0, 0x49, PT ;  /* 0x000000490000780c */ /* 0x000fe40003f24270 */
[----:B------:R-:W-:Y:S01]  /*8260*/  FMNMX.FTZ R100, R252, R100, !PT ;  /* 0x00000064fc647209 */ /* 0x000fe20007810000 */
[----:B------:R-:W2:Y:S01]  /*8270*/  MUFU.TANH R48, R48 ;  /* 0x0000003000307308 */ /* 0x000ea20000002400 */
[----:B------:R-:W-:Y:S02]  /*8280*/  FMNMX.FTZ R101, R229, R101, !PT ;  /* 0x00000065e5657209 */ /* 0x000fe40007810000 */
[C---:B------:R-:W-:Y:S02]  /*8290*/  ISETP.GT.AND P3, PT, R0.reuse, 0x50, PT ;  /* 0x000000500000780c */ /* 0x040fe40003f64270 */
[----:B-1----:R-:W-:Y:S02]  /*82a0*/  FSEL R251, R43, -INF , P1 ;  /* 0xff8000002bfb7808 */ /* 0x002fe40000800000 */
[----:B------:R-:W-:Y:S02]  /*82b0*/  MOV R18, R228 ;  /* 0x000000e400127202 */ /* 0x000fe40000000f00 */
[----:B------:R-:W-:Y:S01]  /*82c0*/  FSEL R228, R45, -INF , P6 ;  /* 0xff8000002de47808 */ /* 0x000fe20003000000 */
[----:B------:R-:W1:Y:S01]  /*82d0*/  MUFU.TANH R47, R47 ;  /* 0x0000002f002f7308 */ /* 0x000e620000002400 */
[----:B------:R-:W-:Y:S02]  /*82e0*/  ISETP.GT.AND P1, PT, R0, 0x51, PT ;  /* 0x000000510000780c */ /* 0x000fe40003f24270 */
[----:B------:R-:W-:Y:S02]  /*82f0*/  FMNMX.FTZ R101, R228, R101, !PT ;  /* 0x00000065e4657209 */ /* 0x000fe40007810000 */
[----:B----4-:R-:W-:Y:S02]  /*8300*/  FSEL R250, R46, -INF , P3 ;  /* 0xff8000002efa7808 */ /* 0x010fe40001800000 */
[----:B------:R-:W-:Y:S02]  /*8310*/  MOV R15, R227 ;  /* 0x000000e3000f7202 */ /* 0x000fe40000000f00 */
[----:B------:R-:W-:Y:S01]  /*8320*/  FMNMX.FTZ R100, R251, R100, !PT ;  /* 0x00000064fb647209 */ /* 0x000fe20007810000 */
[----:B------:R-:W4:Y:S01]  /*8330*/  MUFU.TANH R49, R49 ;  /* 0x0000003100317308 */ /* 0x000f220000002400 */
[----:B------:R-:W-:Y:S02]  /*8340*/  MOV R21, R226 ;  /* 0x000000e200157202 */ /* 0x000fe40000000f00 */
[----:B------:R-:W-:Y:S02]  /*8350*/  ISETP.GT.AND P0, PT, R0, 0x58, PT ;  /* 0x000000580000780c */ /* 0x000fe40003f04270 */
[----:B--2---:R-:W-:Y:S02]  /*8360*/  FSEL R227, R48, -INF , P5 ;  /* 0xff80000030e37808 */ /* 0x004fe40002800000 */
[----:B------:R-:W-:Y:S02]  /*8370*/  FMNMX.FTZ R100, R250, R100, !PT ;  /* 0x00000064fa647209 */ /* 0x000fe40007810000 */
[----:B------:R-:W-:Y:S01]  /*8380*/  FMNMX.FTZ R101, R227, R101, !PT ;  /* 0x00000065e3657209 */ /* 0x000fe20007810000 */
[----:B------:R-:W2:Y:S01]  /*8390*/  MUFU.TANH R50, R50 ;  /* 0x0000003200327308 */ /* 0x000ea20000002400 */
[----:B------:R-:W-:Y:S02]  /*83a0*/  ISETP.GE.AND P6, PT, R238, 0x2, PT ;  /* 0x00000002ee00780c */ /* 0x000fe40003fc6270 */
[----:B-1----:R-:W-:Y:S02]  /*83b0*/  FSEL R249, R47, -INF , P1 ;  /* 0xff8000002ff97808 */ /* 0x002fe40000800000 */
[----:B------:R-:W-:Y:S02]  /*83c0*/  ISETP.GT.AND P1, PT, R0, 0x59, PT ;  /* 0x000000590000780c */ /* 0x000fe40003f24270 */
[----:B------:R-:W-:Y:S03]  /*83d0*/  FMNMX.FTZ R100, R249, R100, !PT ;  /* 0x00000064f9647209 */ /* 0x000fe60007810000 */
[----:B------:R-:W1:Y:S01]  /*83e0*/  MUFU.TANH R4, R51 ;  /* 0x0000003300047308 */ /* 0x000e620000002400 */
[----:B----4-:R-:W-:Y:S04]  /*83f0*/  FSEL R226, R49, -INF , P4 ;  /* 0xff80000031e27808 */ /* 0x010fe80002000000 */
[----:B------:R-:W-:Y:S02]  /*8400*/  FMNMX.FTZ R101, R226, R101, !PT ;  /* 0x00000065e2657209 */ /* 0x000fe40007810000 */
[----:B--2---:R-:W-:Y:S04]  /*8410*/  FSEL R248, R50, -INF , P0 ;  /* 0xff80000032f87808 */ /* 0x004fe80000000000 */
[----:B------:R-:W-:Y:S02]  /*8420*/  FMNMX.FTZ R100, R248, R100, !PT ;  /* 0x00000064f8647209 */ /* 0x000fe40007810000 */
[----:B-1----:R-:W-:Y:S02]  /*8430*/  FSEL R247, R4, -INF , P1 ;  /* 0xff80000004f77808 */ /* 0x002fe40000800000 */
[----:B------:R-:W1:Y:S02]  /*8440*/  SHFL.BFLY PT, R4, R101, 0x2, 0x1f ;  /* 0x0c401f0065047f89 */ /* 0x000e6400000e0000 */
[----:B------:R-:W-:Y:S06]  /*8450*/  FMNMX.FTZ R100, R247, R100, !PT ;  /* 0x00000064f7647209 */ /* 0x000fec0007810000 */
[----:B------:R-:W2:Y:S01]  /*8460*/  SHFL.BFLY PT, R0, R100, 0x2, 0x1f ;  /* 0x0c401f0064007f89 */ /* 0x000ea200000e0000 */
[----:B-1----:R-:W-:Y:S07]  /*8470*/  FMNMX.FTZ R101, R101, R4, !PT ;  /* 0x0000000465657209 */ /* 0x002fee0007810000 */
[----:B------:R-:W1:Y:S01]  /*8480*/  SHFL.BFLY PT, R4, R101, 0x1, 0x1f ;  /* 0x0c201f0065047f89 */ /* 0x000e6200000e0000 */
[----:B--2---:R-:W-:Y:S07]  /*8490*/  FMNMX.FTZ R100, R100, R0, !PT ;  /* 0x0000000064647209 */ /* 0x004fee0007810000 */
[----:B------:R-:W2:Y:S01]  /*84a0*/  SHFL.BFLY PT, R0, R100, 0x1, 0x1f ;  /* 0x0c201f0064007f89 */ /* 0x000ea200000e0000 */
[----:B-1----:R-:W-:Y:S04]  /*84b0*/  FMNMX.FTZ R101, R101, R4, !PT ;  /* 0x0000000465657209 */ /* 0x002fe80007810000 */
[C---:B------:R-:W-:Y:S01]  /*84c0*/  FSETP.NEU.FTZ.AND P1, PT, R101.reuse, -INF , PT ;  /* 0xff8000006500780b */ /* 0x040fe20003f3d000 */
[C---:B------:R-:W-:Y:S01]  /*84d0*/  FMUL.FTZ R103, R101.reuse, c[0x0][0x2d0] ;  /* 0x0000b40065677a20 */ /* 0x040fe20000410000 */
[----:B--2---:R-:W-:Y:S02]  /*84e0*/  FMNMX.FTZ R100, R100, R0, !PT ;  /* 0x0000000064647209 */ /* 0x004fe40007810000 */
[----:B------:R-:W-:Y:S02]  /*84f0*/  FSEL R0, R101, RZ, P1 ;  /* 0x000000ff65007208 */ /* 0x000fe40000800000 */
[----:B------:R-:W-:Y:S01]  /*8500*/  FSEL R103, R103, RZ, P1 ;  /* 0x000000ff67677208 */ /* 0x000fe20000800000 */
[C---:B------:R-:W-:Y:S01]  /*8510*/  FMUL.FTZ R200, R100.reuse, c[0x0][0x2d0] ;  /* 0x0000b40064c87a20 */ /* 0x040fe20000410000 */
[----:B------:R-:W-:Y:S01]  /*8520*/  FSETP.NEU.FTZ.AND P0, PT, R100, -INF , PT ;  /* 0xff8000006400780b */ /* 0x000fe20003f1d000 */
[----:B------:R-:W-:Y:S02]  /*8530*/  FADD.FTZ R0, -R0, R2 ;  /* 0x0000000200007221 */ /* 0x000fe40000010100 */
[--C-:B------:R-:W-:Y:S01]  /*8540*/  FFMA.FTZ R9, R9, c[0x0][0x2d0], -R103.reuse ;  /* 0x0000b40009097a23 */ /* 0x100fe20000010867 */
[----:B------:R-:W-:Y:S01]  /*8550*/  FSEL R200, R200, RZ, P0 ;  /* 0x000000ffc8c87208 */ /* 0x000fe20000000000 */
[----:B------:R-:W-:Y:S02]  /*8560*/  FMUL.FTZ R0, R0, c[0x0][0x2d0] ;  /* 0x0000b40000007a20 */ /* 0x000fe40000410000 */
[----:B------:R-:W-:Y:S01]  /*8570*/  MUFU.EX2 R216, R9 ;  /* 0x0000000900d87308 */ /* 0x000fe20000000800 */
[--C-:B------:R-:W-:Y:S02]  /*8580*/  FFMA.FTZ R5, R5, c[0x0][0x2d0], -R103.reuse ;  /* 0x0000b40005057a23 */ /* 0x100fe40000010867 */
[--C-:B------:R-:W-:Y:S02]  /*8590*/  FFMA.FTZ R8, R8, c[0x0][0x2d0], -R200.reuse ;  /* 0x0000b40008087a23 */ /* 0x100fe400000108c8 */
[--C-:B------:R-:W-:Y:S02]  /*85a0*/  FFMA.FTZ R6, R6, c[0x0][0x2d0], -R200.reuse ;  /* 0x0000b40006067a23 */ /* 0x100fe400000108c8 */
[--C-:B------:R-:W-:Y:S02]  /*85b0*/  FFMA.FTZ R7, R7, c[0x0][0x2d0], -R103.reuse ;  /* 0x0000b40007077a23 */ /* 0x100fe40000010867 */
[----:B------:R-:W-:Y:S01]  /*85c0*/  FFMA.FTZ R10, R10, c[0x0][0x2d0], -R103 ;  /* 0x0000b4000a0a7a23 */ /* 0x000fe20000010867 */
[----:B------:R-:W1:Y:S10]  /*85d0*/  MUFU.EX2 R2, R0 ;  /* 0x0000000000027308 */ /* 0x000e740000000800 */
[----:B------:R2:W-:Y:S10]  /*85e0*/  MUFU.EX2 R217, R8 ;  /* 0x0000000800d97308 */ /* 0x0005f40000000800 */
[----:B------:R4:W-:Y:S01]  /*85f0*/  MUFU.EX2 R201, R5 ;  /* 0x0000000500c97308 */ /* 0x0009e20000000800 */
[C---:B-1----:R-:W-:Y:S01]  /*8600*/  FMUL.FTZ R9, R2.reuse, R145 ;  /* 0x0000009102097220 */ /* 0x042fe20000410000 */
[----:B------:R-:W-:Y:S01]  /*8610*/  MOV R145, R21 ;  /* 0x0000001500917202 */ /* 0x000fe20000000f00 */
[----:B------:R-:W-:Y:S01]  /*8620*/  FMUL.FTZ R21, R2, R133 ;  /* 0x0000008502157220 */ /* 0x000fe20000410000 */
[----:B------:R-:W-:Y:S01]  /*8630*/  FSEL R0, R100, RZ, P0 ;  /* 0x000000ff64007208 */ /* 0x000fe20000000000 */
[----:B------:R-:W5:Y:S01]  /*8640*/  LDL.LU R133, [R1+0x8] ;  /* 0x0000080001857983 */ /* 0x000f620000300800 */
[C---:B------:R-:W-:Y:S04]  /*8650*/  FMUL.FTZ R37, R2.reuse, R117 ;  /* 0x0000007502257220 */ /* 0x040fe80000410000 */
[----:B------:R-:W1:Y:S01]  /*8660*/  MUFU.EX2 R102, R6 ;  /* 0x0000000600667308 */ /* 0x000e620000000800 */
[----:B------:R-:W-:Y:S02]  /*8670*/  FMUL.FTZ R44, R2, R108 ;  /* 0x0000006c022c7220 */ /* 0x000fe40000410000 */
[----:B------:R-:W-:Y:S01]  /*8680*/  FADD.FTZ R0, -R0, R3 ;  /* 0x0000000300007221 */ /* 0x000fe20000010100 */
[----:B------:R-:W-:Y:S01]  /*8690*/  MOV R3, R30 ;  /* 0x0000001e00037202 */ /* 0x000fe20000000f00 */
[----:B------:R-:W-:Y:S02]  /*86a0*/  FMUL.FTZ R45, R2, R109 ;  /* 0x0000006d022d7220 */ /* 0x000fe40000410000 */
[----:B------:R-:W-:Y:S02]  /*86b0*/  FMUL.FTZ R0, R0, c[0x0][0x2d0] ;  /* 0x0000b40000007a20 */ /* 0x000fe40000410000 */
[C---:B------:R-:W-:Y:S01]  /*86c0*/  FMUL.FTZ R4, R2.reuse, R148 ;  /* 0x0000009402047220 */ /* 0x040fe20000410000 */
[----:B------:R-:W-:Y:S01]  /*86d0*/  MUFU.EX2 R117, R10 ;  /* 0x0000000a00757308 */ /* 0x000fe20000000800 */
[C---:B--2---:R-:W-:Y:S01]  /*86e0*/  FMUL.FTZ R8, R2.reuse, R144 ;  /* 0x0000009002087220 */ /* 0x044fe20000410000 */
[----:B------:R-:W-:Y:S01]  /*86f0*/  MOV R148, R14 ;  /* 0x0000000e00947202 */ /* 0x000fe20000000f00 */
[C---:B------:R-:W-:Y:S02]  /*8700*/  FMUL.FTZ R12, R2.reuse, R140 ;  /* 0x0000008c020c7220 */ /* 0x040fe40000410000 */
[C---:B----4-:R-:W-:Y:S01]  /*8710*/  FMUL.FTZ R5, R2.reuse, R149 ;  /* 0x0000009502057220 */ /* 0x050fe20000410000 */
[----:B------:R-:W-:Y:S01]  /*8720*/  MOV R149, R15 ;  /* 0x0000000f00957202 */ /* 0x000fe20000000f00 */
[----:B------:R-:W-:Y:S02]  /*8730*/  IMAD.MOV.U32 R140, RZ, RZ, R13 ;  /* 0x000000ffff8c7224 */ /* 0x000fe400078e000d */
[C---:B------:R-:W-:Y:S01]  /*8740*/  FMUL.FTZ R13, R2.reuse, R141 ;  /* 0x0000008d020d7220 */ /* 0x040fe20000410000 */
[----:B------:R-:W-:Y:S01]  /*8750*/  MUFU.EX2 R0, R0 ;  /* 0x0000000000007308 */ /* 0x000fe20000000800 */
        /* <DEDUP_REMOVED lines=9> */
[----:B------:R-:W2:Y:S01]  /*87f0*/  MUFU.EX2 R202, R7 ;  /* 0x0000000700ca7308 */ /* 0x000ea20000000800 */
        /* <DEDUP_REMOVED lines=10> */
[C---:B------:R-:W-:Y:S01]  /*88a0*/  FMUL.FTZ R49, R2.reuse, R105 ;  /* 0x0000006902317220 */ /* 0x040fe20000410000 */
[----:B-1----:R-:W-:Y:S01]  /*88b0*/  F2FP.BF16.PACK_AB R105, R217, R102 ;  /* 0x00000066d969723e */ /* 0x002fe200000010ff */
[C---:B------:R-:W-:Y:S02]  /*88c0*/  FMUL.FTZ R52, R2.reuse, R52 ;  /* 0x0000003402347220 */ /* 0x040fe40000410000 */
[C---:B------:R-:W-:Y:S02]  /*88d0*/  FMUL.FTZ R53, R2.reuse, R53 ;  /* 0x0000003502357220 */ /* 0x040fe40000410000 */
[----:B------:R-:W-:Y:S01]  /*88e0*/  FMUL.FTZ R56, R2, R56 ;  /* 0x0000003802387220 */ /* 0x000fe20000410000 */
[----:B--2---:R-:W-:Y:S01]  /*88f0*/  F2FP.BF16.PACK_AB R104, R202, R201 ;  /* 0x000000c9ca68723e */ /* 0x004fe200000010ff */
        /* <DEDUP_REMOVED lines=21> */
[----:B---3--:R-:W-:Y:S02]  /*8a50*/  FFMA.FTZ R144, R2, R22, R201 ;  /* 0x0000001602907223 */ /* 0x008fe400000100c9 */
[--C-:B------:R-:W-:Y:S01]  /*8a60*/  FFMA.FTZ R2, R203, c[0x0][0x2d0], -R200.reuse ;  /* 0x0000b400cb027a23 */ /* 0x100fe200000108c8 */
[----:B------:R-:W-:Y:S01]  /*8a70*/  MOV R203, R3 ;  /* 0x0000000300cb7202 */ /* 0x000fe20000000f00 */
[C---:B------:R-:W-:Y:S02]  /*8a80*/  FMUL.FTZ R42, R0.reuse, R114 ;  /* 0x00000072002a7220 */ /* 0x040fe40000410000 */
[----:B------:R1:W-:Y:S01]  /*8a90*/  MUFU.EX2 R114, R2 ;  /* 0x0000000200727308 */ /* 0x0003e20000000800 */
[C---:B------:R-:W-:Y:S02]  /*8aa0*/  FMUL.FTZ R46, R0.reuse, R110 ;  /* 0x0000006e002e7220 */ /* 0x040fe40000410000 */
[C---:B------:R-:W-:Y:S02]  /*8ab0*/  FMUL.FTZ R47, R0.reuse, R111 ;  /* 0x0000006f002f7220 */ /* 0x040fe40000410000 */
        /* <DEDUP_REMOVED lines=25> */
[C---:B------:R-:W-:Y:S01]  /*8c50*/  FMUL.FTZ R50, R0.reuse, R106 ;  /* 0x0000006a00327220 */ /* 0x040fe20000410000 */
[----:B------:R-:W-:Y:S01]  /*8c60*/  F2FP.BF16.PACK_AB R106, R117, R216 ;  /* 0x000000d8756a723e */ /* 0x000fe200000010ff */
        /* <DEDUP_REMOVED lines=25> */
[----:B-1----:R-:W-:Y:S02]  /*8e00*/  FFMA.FTZ R2, R215, c[0x0][0x2d0], -R200 ;  /* 0x0000b400d7027a23 */ /* 0x002fe400000108c8 */
[--C-:B------:R-:W-:Y:S02]  /*8e10*/  FFMA.FTZ R113, R218, c[0x0][0x2d0], -R103.reuse ;  /* 0x0000b400da717a23 */ /* 0x100fe40000010867 */
[----:B------:R-:W1:Y:S01]  /*8e20*/  MUFU.EX2 R121, R2 ;  /* 0x0000000200797308 */ /* 0x000e620000000800 */
[--C-:B------:R-:W-:Y:S02]  /*8e30*/  FFMA.FTZ R112, R219, c[0x0][0x2d0], -R103.reuse ;  /* 0x0000b400db707a23 */ /* 0x100fe40000010867 */
[----:B------:R-:W-:Y:S02]  /*8e40*/  IMAD.MOV.U32 R139, RZ, RZ, R140 ;  /* 0x000000ffff8b7224 */ /* 0x000fe400078e008c */
[----:B------:R-:W-:Y:S02]  /*8e50*/  FADD.FTZ R144, R202, R144 ;  /* 0x00000090ca907221 */ /* 0x000fe40000010000 */
[--C-:B------:R-:W-:Y:S02]  /*8e60*/  FFMA.FTZ R137, R231, c[0x0][0x2d0], -R103.reuse ;  /* 0x0000b400e7897a23 */ /* 0x100fe40000010867 */
[----:B------:R-:W-:Y:S01]  /*8e70*/  FADD.FTZ R144, R216, R144 ;  /* 0x00000090d8907221 */ /* 0x000fe20000010000 */
[----:B------:R-:W-:Y:S01]  /*8e80*/  MUFU.EX2 R116, R113 ;  /* 0x0000007100747308 */ /* 0x000fe20000000800 */
[--C-:B------:R-:W-:Y:S02]  /*8e90*/  FFMA.FTZ R136, R232, c[0x0][0x2d0], -R103.reuse ;  /* 0x0000b400e8887a23 */ /* 0x100fe40000010867 */
[--C-:B------:R-:W-:Y:S01]  /*8ea0*/  FFMA.FTZ R118, R246, c[0x0][0x2d0], -R103.reuse ;  /* 0x0000b400f6767a23 */ /* 0x100fe20000010867 */
[----:B------:R-:W-:Y:S01]  /*8eb0*/  MOV R246, R148 ;  /* 0x0000009400f67202 */ /* 0x000fe20000000f00 */
[--C-:B------:R-:W-:Y:S02]  /*8ec0*/  FFMA.FTZ R119, R243, c[0x0][0x2d0], -R103.reuse ;  /* 0x0000b400f3777a23 */ /* 0x100fe40000010867 */
[--C-:B------:R-:W-:Y:S01]  /*8ed0*/  FFMA.FTZ R120, R242, c[0x0][0x2d0], -R103.reuse ;  /* 0x0000b400f2787a23 */ /* 0x100fe20000010867 */
[----:B------:R-:W-:Y:S01]  /*8ee0*/  ISETP.GE.AND P4, PT, R246, 0x1, PT ;  /* 0x00000001f600780c */ /* 0x000fe20003f86270 */
[----:B------:R-:W2:Y:S01]  /*8ef0*/  LDL.64 R242, [R1+0x40] ;  /* 0x0000400001f27983 */ /* 0x000ea20000100a00 */
[----:B------:R3:W4:Y:S01]  /*8f00*/  MUFU.EX2 R126, R112 ;  /* 0x00000070007e7308 */ /* 0x0007220000000800 */
[--C-:B------:R-:W-:Y:S02]  /*8f10*/  FFMA.FTZ R138, R230, c[0x0][0x2d0], -R103.reuse ;  /* 0x0000b400e68a7a23 */ /* 0x100fe40000010867 */
[--C-:B------:R-:W-:Y:S01]  /*8f20*/  FFMA.FTZ R219, R228, c[0x0][0x2d0], -R103.reuse ;  /* 0x0000b400e4db7a23 */ /* 0x100fe20000010867 */
[----:B-1----:R-:W-:Y:S01]  /*8f30*/  F2FP.BF16.PACK_AB R107, R121, R114 ;  /* 0x00000072796b723e */ /* 0x002fe200000010ff */
[--C-:B------:R-:W-:Y:S01]  /*8f40*/  FFMA.FTZ R218, R250, c[0x0][0x2d0], -R200.reuse ;  /* 0x0000b400fada7a23 */ /* 0x100fe200000108c8 */
[----:B------:R-:W-:Y:S01]  /*8f50*/  IADD3 R2, R211, R205, RZ ;  /* 0x000000cdd3027210 */ /* 0x000fe20007ffe0ff */
[----:B------:R-:W-:Y:S03]  /*8f60*/  FFMA.FTZ R215, R248, c[0x0][0x2d0], -R200 ;  /* 0x0000b400f8d77a23 */ /* 0x000fe600000108c8 */
[----:B------:R-:W-:Y:S10]  /*8f70*/  MUFU.EX2 R127, R118 ;  /* 0x00000076007f7308 */ /* 0x000ff40000000800 */
[----:B------:R-:W-:Y:S01]  /*8f80*/  MUFU.EX2 R228, R136 ;  /* 0x0000008800e47308 */ /* 0x000fe20000000800 */
[--C-:B---3--:R-:W-:Y:S09]  /*8f90*/  FFMA.FTZ R112, R233, c[0x0][0x2d0], -R103.reuse ;  /* 0x0000b400e9707a23 */ /* 0x108ff20000010867 */
[----:B------:R1:W-:Y:S10]  /*8fa0*/  MUFU.EX2 R128, R112 ;  /* 0x0000007000807308 */ /* 0x0003f40000000800 */
[----:B------:R-:W-:Y:S10]  /*8fb0*/  MUFU.EX2 R230, R137 ;  /* 0x0000008900e67308 */ /* 0x000ff40000000800 */
[----:B------:R-:W-:Y:S01]  /*8fc0*/  MUFU.EX2 R219, R219 ;  /* 0x000000db00db7308 */ /* 0x000fe20000000800 */
[--C-:B-1----:R-:W-:Y:S09]  /*8fd0*/  FFMA.FTZ R112, R234, c[0x0][0x2d0], -R103.reuse ;  /* 0x0000b400ea707a23 */ /* 0x102ff20000010867 */
[----:B------:R1:W-:Y:S10]  /*8fe0*/  MUFU.EX2 R135, R112 ;  /* 0x0000007000877308 */ /* 0x0003f40000000800 */
[----:B------:R-:W-:Y:S01]  /*8ff0*/  MUFU.EX2 R218, R218 ;  /* 0x000000da00da7308 */ /* 0x000fe20000000800 */
[----:B-----5:R-:W-:Y:S01]  /*9000*/  FFMA.FTZ R115, R0, R133, R102 ;  /* 0x0000008500737223 */ /* 0x020fe20000010066 */
[----:B------:R-:W-:Y:S02]  /*9010*/  IADD3 R0, R210, R205, RZ ;  /* 0x000000cdd2007210 */ /* 0x000fe40007ffe0ff */
[C---:B------:R-:W-:Y:S02]  /*9020*/  IADD3 R102, R207.reuse, R2, RZ ;  /* 0x00000002cf667210 */ /* 0x040fe40007ffe0ff */
[----:B------:R-:W-:Y:S01]  /*9030*/  IADD3 R3, R207, R0, RZ ;  /* 0x00000000cf037210 */ /* 0x000fe20007ffe0ff */
[----:B------:R-:W3:Y:S03]  /*9040*/  LDSM.16.MT88.4 R108, [R0] ;  /* 0x00000000006c783b */ /* 0x000ee60000004200 */
[----:B------:R-:W-:Y:S01]  /*9050*/  MUFU.EX2 R215, R215 ;  /* 0x000000d700d77308 */ /* 0x000fe20000000800 */
[--C-:B-1----:R-:W-:Y:S09]  /*9060*/  FFMA.FTZ R112, R235, c[0x0][0x2d0], -R200.reuse ;  /* 0x0000b400eb707a23 */ /* 0x102ff200000108c8 */
[----:B------:R1:W-:Y:S02]  /*9070*/  MUFU.EX2 R134, R112 ;  /* 0x0000007000867308 */ /* 0x0003e40000000800 */
[--C-:B-1----:R-:W-:Y:S08]  /*9080*/  FFMA.FTZ R112, R236, c[0x0][0x2d0], -R200.reuse ;  /* 0x0000b400ec707a23 */ /* 0x102ff000000108c8 */
[----:B------:R1:W-:Y:S01]  /*9090*/  MUFU.EX2 R236, R120 ;  /* 0x0000007800ec7308 */ /* 0x0003e20000000800 */
[C---:B---3--:R-:W-:Y:S09]  /*90a0*/  HMMA.16816.F32.BF16 R4, R104.reuse, R108, R4 ;  /* 0x0000006c6804723c */ /* 0x048ff20000041804 */
[----:B------:R3:W-:Y:S01]  /*90b0*/  MUFU.EX2 R140, R112 ;  /* 0x00000070008c7308 */ /* 0x0007e20000000800 */
[C---:B------:R-:W-:Y:S01]  /*90c0*/  HMMA.16816.F32.BF16 R8, R104.reuse, R110, R8 ;  /* 0x0000006e6808723c */ /* 0x040fe20000041808 */
[----:B------:R-:W5:Y:S02]  /*90d0*/  LDSM.16.MT88.4 R108, [R3] ;  /* 0x00000000036c783b */ /* 0x000f640000004200 */
[--C-:B-1----:R-:W-:Y:S02]  /*90e0*/  FFMA.FTZ R120, R125, c[0x0][0x2d0], -R200.reuse ;  /* 0x0000b4007d787a23 */ /* 0x102fe400000108c8 */
[--C-:B------:R-:W-:Y:S02]  /*90f0*/  FFMA.FTZ R125, R251, c[0x0][0x2d0], -R200.reuse ;  /* 0x0000b400fb7d7a23 */ /* 0x100fe400000108c8 */
[--C-:B---3--:R-:W-:Y:S01]  /*9100*/  FFMA.FTZ R112, R240, c[0x0][0x2d0], -R103.reuse ;  /* 0x0000b400f0707a23 */ /* 0x108fe20000010867 */
[----:B------:R-:W-:Y:S03]  /*9110*/  MOV R240, R145 ;  /* 0x0000009100f07202 */ /* 0x000fe60000000f00 */
[----:B------:R1:W-:Y:S01]  /*9120*/  MUFU.EX2 R141, R112 ;  /* 0x00000070008d7308 */ /* 0x0003e20000000800 */
[C---:B-----5:R-:W-:Y:S08]  /*9130*/  HMMA.16816.F32.BF16 R12, R104.reuse, R108, R12 ;  /* 0x0000006c680c723c */ /* 0x060ff0000004180c */
[C---:B------:R-:W-:Y:S01]  /*9140*/  HMMA.16816.F32.BF16 R16, R104.reuse, R110, R16 ;  /* 0x0000006e6810723c */ /* 0x040fe20000041810 */
[----:B------:R-:W3:Y:S03]  /*9150*/  LDSM.16.MT88.4 R108, [R2] ;  /* 0x00000000026c783b */ /* 0x000ee60000004200 */
[--C-:B-1----:R-:W-:Y:S04]  /*9160*/  FFMA.FTZ R112, R239, c[0x0][0x2d0], -R103.reuse ;  /* 0x0000b400ef707a23 */ /* 0x102fe80000010867 */
[----:B------:R-:W-:Y:S01]  /*9170*/  MUFU.EX2 R142, R112 ;  /* 0x00000070008e7308 */ /* 0x000fe20000000800 */
[----:B------:R-:W5:Y:S01]  /*9180*/  LDL R239, [R1+0x2c] ;  /* 0x00002c0001ef7983 */ /* 0x000f620000100800 */
[C---:B---3--:R-:W-:Y:S08]  /*9190*/  HMMA.16816.F32.BF16 R20, R104.reuse, R108, R20 ;  /* 0x0000006c6814723c */ /* 0x048ff00000041814 */
[C---:B------:R-:W-:Y:S01]  /*91a0*/  HMMA.16816.F32.BF16 R24, R104.reuse, R110, R24 ;  /* 0x0000006e6818723c */ /* 0x040fe20000041818 */
[----:B------:R-:W1:Y:S07]  /*91b0*/  LDSM.16.MT88.4 R108, [R102] ;  /* 0x00000000666c783b */ /* 0x000e6e0000004200 */
        /* <DEDUP_REMOVED lines=25> */
[--C-:B------:R-:W-:Y:S01]  /*9350*/  FFMA.FTZ R108, R220, c[0x0][0x2d0], -R200.reuse ;  /* 0x0000b400dc6c7a23 */ /* 0x100fe200000108c8 */
[----:B------:R-:W-:Y:S03]  /*9360*/  HMMA.16816.F32.BF16 R96, R104, R110, R96 ;  /* 0x0000006e6860723c */ /* 0x000fe60000041860 */
[----:B------:R1:W-:Y:S01]  /*9370*/  MUFU.EX2 R123, R108 ;  /* 0x0000006c007b7308 */ /* 0x0003e20000000800 */
[--C-:B------:R-:W-:Y:S03]  /*9380*/  FFMA.FTZ R220, R249, c[0x0][0x2d0], -R200.reuse ;  /* 0x0000b400f9dc7a23 */ /* 0x100fe600000108c8 */
[--C-:B------:R-:W-:Y:S06]  /*9390*/  FFMA.FTZ R104, R225, c[0x0][0x2d0], -R200.reuse ;  /* 0x0000b400e1687a23 */ /* 0x100fec00000108c8 */
[----:B------:R3:W-:Y:S10]  /*93a0*/  MUFU.EX2 R131, R104 ;  /* 0x0000006800837308 */ /* 0x0007f40000000800 */
[----:B------:R-:W2:Y:S01]  /*93b0*/  MUFU.EX2 R220, R220 ;  /* 0x000000dc00dc7308 */ /* 0x000ea20000000800 */
[----:B-1----:R-:W-:Y:S02]  /*93c0*/  FFMA.FTZ R108, R221, c[0x0][0x2d0], -R200 ;  /* 0x0000b400dd6c7a23 */ /* 0x002fe400000108c8 */
[----:B------:R-:W-:Y:S07]  /*93d0*/  FFMA.FTZ R221, R227, c[0x0][0x2d0], -R103 ;  /* 0x0000b400e3dd7a23 */ /* 0x000fee0000010867 */
[----:B------:R1:W1:Y:S01]  /*93e0*/  MUFU.EX2 R124, R108 ;  /* 0x0000006c007c7308 */ /* 0x0002620000000800 */
[----:B---3--:R-:W-:Y:S02]  /*93f0*/  FADD.FTZ R104, R217, R115 ;  /* 0x00000073d9687221 */ /* 0x008fe40000010000 */
[--C-:B------:R-:W-:Y:S02]  /*9400*/  FFMA.FTZ R217, R229, c[0x0][0x2d0], -R103.reuse ;  /* 0x0000b400e5d97a23 */ /* 0x100fe40000010867 */
[----:B------:R-:W-:Y:S01]  /*9410*/  FADD.FTZ R122, R114, R104 ;  /* 0x00000068727a7221 */ /* 0x000fe20000010000 */
[----:B----4-:R-:W-:Y:S01]  /*9420*/  F2FP.BF16.PACK_AB R104, R126, R116 ;  /* 0x000000747e68723e */ /* 0x010fe200000010ff */
[----:B------:R-:W-:Y:S03]  /*9430*/  LDSM.16.MT88.4 R112, [R3+0x1000] ;  /* 0x001000000370783b */ /* 0x000fe60000004200 */
[----:B------:R-:W-:Y:S01]  /*9440*/  MUFU.EX2 R229, R138 ;  /* 0x0000008a00e57308 */ /* 0x000fe20000000800 */
[----:B------:R-:W-:Y:S01]  /*9450*/  FADD.FTZ R121, R121, R122 ;  /* 0x0000007a79797221 */ /* 0x000fe20000010000 */
[----:B--2---:R-:W-:Y:S08]  /*9460*/  F2FP.BF16.PACK_AB R201, R220, R218 ;  /* 0x000000dadcc9723e */ /* 0x004ff000000010ff */
[----:B------:R-:W-:Y:S01]  /*9470*/  MUFU.EX2 R227, R120 ;  /* 0x0000007800e37308 */ /* 0x000fe20000000800 */
[--C-:B-1----:R-:W-:Y:S01]  /*9480*/  FFMA.FTZ R108, R222, c[0x0][0x2d0], -R103.reuse ;  /* 0x0000b400de6c7a23 */ /* 0x102fe20000010867 */
[----:B------:R-:W-:Y:S08]  /*9490*/  F2FP.BF16.PACK_AB R105, R124, R123 ;  /* 0x0000007b7c69723e */ /* 0x000ff000000010ff */
[----:B------:R1:W-:Y:S10]  /*94a0*/  MUFU.EX2 R129, R108 ;  /* 0x0000006c00817308 */ /* 0x0003f40000000800 */
[----:B------:R-:W-:Y:S10]  /*94b0*/  MUFU.EX2 R217, R217 ;  /* 0x000000d900d97308 */ /* 0x000ff40000000800 */
[----:B------:R-:W-:Y:S01]  /*94c0*/  MUFU.EX2 R221, R221 ;  /* 0x000000dd00dd7308 */ /* 0x000fe20000000800 */
[--C-:B-1----:R-:W-:Y:S02]  /*94d0*/  FFMA.FTZ R108, R223, c[0x0][0x2d0], -R103.reuse ;  /* 0x0000b400df6c7a23 */ /* 0x102fe40000010867 */
[--C-:B------:R-:W-:Y:S07]  /*94e0*/  FFMA.FTZ R223, R237, c[0x0][0x2d0], -R103.reuse ;  /* 0x0000b400eddf7a23 */ /* 0x100fee0000010867 */
[----:B------:R1:W2:Y:S10]  /*94f0*/  MUFU.EX2 R133, R108 ;  /* 0x0000006c00857308 */ /* 0x0002b40000000800 */
[----:B------:R-:W-:Y:S10]  /*9500*/  MUFU.EX2 R237, R119 ;  /* 0x0000007700ed7308 */ /* 0x000ff40000000800 */
[----:B------:R-:W-:Y:S01]  /*9510*/  MUFU.EX2 R223, R223 ;  /* 0x000000df00df7308 */ /* 0x000fe20000000800 */
[--C-:B-1----:R-:W-:Y:S01]  /*9520*/  FFMA.FTZ R108, R224, c[0x0][0x2d0], -R200.reuse ;  /* 0x0000b400e06c7a23 */ /* 0x102fe200000108c8 */
[----:B--2---:R-:W-:Y:S08]  /*9530*/  F2FP.BF16.PACK_AB R106, R133, R129 ;  /* 0x00000081856a723e */ /* 0x004ff000000010ff */
[----:B------:R1:W2:Y:S10]  /*9540*/  MUFU.EX2 R130, R108 ;  /* 0x0000006c00827308 */ /* 0x0002b40000000800 */
[----:B------:R3:W-:Y:S01]  /*9550*/  MUFU.EX2 R224, R125 ;  /* 0x0000007d00e07308 */ /* 0x0007e20000000800 */
[----:B-1----:R-:W1:Y:S01]  /*9560*/  LDSM.16.MT88.4 R108, [R0+0x800] ;  /* 0x00080000006c783b */ /* 0x002e620000004200 */
[----:B--2---:R-:W-:Y:S07]  /*9570*/  F2FP.BF16.PACK_AB R107, R131, R130 ;  /* 0x00000082836b723e */ /* 0x004fee00000010ff */
        /* <DEDUP_REMOVED lines=37> */
[----:B------:R-:W-:Y:S03]  /*97d0*/  MOV R241, R149 ;  /* 0x0000009500f17202 */ /* 0x000fe60000000f00 */
[----:B------:R-:W-:Y:S01]  /*97e0*/  FFMA.FTZ R105, R244, c[0x0][0x2d0], -R200 ;  /* 0x0000b400f4697a23 */ /* 0x000fe200000108c8 */
[----:B------:R-:W-:Y:S01]  /*97f0*/  F2FP.BF16.PACK_AB R106, R142, R141 ;  /* 0x0000008d8e6a723e */ /* 0x000fe200000010ff */
[----:B------:R-:W-:Y:S01]  /*9800*/  FADD.FTZ R104, R117, R144 ;  /* 0x0000009075687221 */ /* 0x000fe20000010000 */
[----:B------:R-:W-:Y:S02]  /*9810*/  @P6 ISETP.GE.AND P1, PT, R241, c[0x0][0x1d4], PT ;  /* 0x00007500f1006a0c */ /* 0x000fe40003f26270 */
[--C-:B------:R-:W-:Y:S01]  /*9820*/  FFMA.FTZ R117, R245, c[0x0][0x2d0], -R103.reuse ;  /* 0x0000b400f5757a23 */ /* 0x100fe20000010867 */
[----:B------:R2:W4:Y:S01]  /*9830*/  MUFU.EX2 R222, R105 ;  /* 0x0000006900de7308 */ /* 0x0005220000000800 */
[----:B------:R-:W-:Y:S01]  /*9840*/  FADD.FTZ R122, R116, R104 ;  /* 0x00000068747a7221 */ /* 0x000fe20000010000 */
[----:B------:R-:W-:Y:S01]  /*9850*/  F2FP.BF16.PACK_AB R104, R135, R128 ;  /* 0x000000808768723e */ /* 0x000fe200000010ff */
[----:B------:R-:W-:Y:S01]  /*9860*/  IMAD.MOV.U32 R244, RZ, RZ, R150 ;  /* 0x000000fffff47224 */ /* 0x000fe200078e0096 */
[----:B------:R-:W-:Y:S01]  /*9870*/  MOV R245, R151 ;  /* 0x0000009700f57202 */ /* 0x000fe20000000f00 */
[----:B------:R-:W-:Y:S02]  /*9880*/  FADD.FTZ R122, R126, R122 ;  /* 0x0000007a7e7a7221 */ /* 0x000fe40000010000 */
[----:B------:R-:W-:Y:S01]  /*9890*/  FFMA.FTZ R103, R226, c[0x0][0x2d0], -R103 ;  /* 0x0000b400e2677a23 */ /* 0x000fe20000010867 */
[----:B------:R-:W-:Y:S01]  /*98a0*/  @P6 ISETP.GE.AND P3, PT, R244, c[0x0][0x1d4], PT ;  /* 0x00007500f4006a0c */ /* 0x000fe20003f66270 */
[----:B------:R-:W-:Y:S01]  /*98b0*/  FADD.FTZ R120, R129, R122 ;  /* 0x0000007a81787221 */ /* 0x000fe20000010000 */
[----:B------:R5:W-:Y:S03]  /*98c0*/  MUFU.EX2 R235, R117 ;  /* 0x0000007500eb7308 */ /* 0x000be60000000800 */
[----:B---3--:R-:W-:Y:S01]  /*98d0*/  FADD.FTZ R125, R133, R120 ;  /* 0x00000078857d7221 */ /* 0x008fe20000010000 */
[----:B-1----:R-:W1:Y:S03]  /*98e0*/  LDSM.16.MT88.4 R108, [R0+0x1000] ;  /* 0x00100000006c783b */ /* 0x002e660000004200 */
[----:B------:R-:W-:Y:S03]  /*98f0*/  FADD.FTZ R125, R128, R125 ;  /* 0x0000007d807d7221 */ /* 0x000fe60000010000 */
[----:B------:R-:W3:Y:S01]  /*9900*/  MUFU.EX2 R216, R103 ;  /* 0x0000006700d87308 */ /* 0x000ee20000000800 */
[----:B--2---:R-:W-:Y:S02]  /*9910*/  F2FP.BF16.PACK_AB R105, R140, R134 ;  /* 0x000000868c69723e */ /* 0x004fe400000010ff */
[----:B----4-:R-:W-:Y:S01]  /*9920*/  F2FP.BF16.PACK_AB R107, R222, R132 ;  /* 0x00000084de6b723e */ /* 0x010fe200000010ff */
[----:B-----5:R-:W-:Y:S01]  /*9930*/  LDSM.16.MT88.4 R116, [R2+0x1800] ;  /* 0x001800000274783b */ /* 0x020fe20000004200 */
[----:B---3--:R-:W-:Y:S01]  /*9940*/  F2FP.BF16.PACK_AB R202, R216, R221 ;  /* 0x000000ddd8ca723e */ /* 0x008fe200000010ff */
[----:B------:R-:W-:Y:S04]  /*9950*/  FADD.FTZ R103, R135, R125 ;  /* 0x0000007d87677221 */ /* 0x000fe80000010000 */
[----:B------:R-:W-:Y:S04]  /*9960*/  FADD.FTZ R103, R141, R103 ;  /* 0x000000678d677221 */ /* 0x000fe80000010000 */
[----:B------:R-:W-:Y:S01]  /*9970*/  FADD.FTZ R103, R142, R103 ;  /* 0x000000678e677221 */ /* 0x000fe20000010000 */
[C---:B-1----:R-:W-:Y:S03]  /*9980*/  HMMA.16816.F32.BF16 R4, R104.reuse, R108, R4 ;  /* 0x0000006c6804723c */ /* 0x042fe60000041804 */
[----:B------:R-:W-:Y:S05]  /*9990*/  FADD.FTZ R103, R127, R103 ;  /* 0x000000677f677221 */ /* 0x000fea0000010000 */
[C---:B------:R-:W-:Y:S01]  /*99a0*/  HMMA.16816.F32.BF16 R8, R104.reuse, R110, R8 ;  /* 0x0000006e6808723c */ /* 0x040fe20000041808 */
[----:B------:R-:W1:Y:S07]  /*99b0*/  LDSM.16.MT88.4 R108, [R2+0x1000] ;  /* 0x00100000026c783b */ /* 0x000e6e0000004200 */
[C---:B------:R-:W-:Y:S08]  /*99c0*/  HMMA.16816.F32.BF16 R12, R104.reuse, R112, R12 ;  /* 0x00000070680c723c */ /* 0x040ff0000004180c */
        /* <DEDUP_REMOVED lines=26> */
[C---:B-1----:R-:W-:Y:S07]  /*9b70*/  HMMA.16816.F32.BF16 R84, R104.reuse, R108, R84 ;  /* 0x0000006c6854723c */ /* 0x042fee0000041854 */
[--C-:B------:R-:W-:Y:S01]  /*9b80*/  FFMA.FTZ R108, R203, c[0x0][0x2d0], -R200.reuse ;  /* 0x0000b400cb6c7a23 */ /* 0x100fe200000108c8 */
[C---:B------:R-:W-:Y:S03]  /*9b90*/  HMMA.16816.F32.BF16 R88, R104.reuse, R110, R88 ;  /* 0x0000006e6858723c */ /* 0x040fe60000041858 */
[----:B------:R1:W-:Y:S05]  /*9ba0*/  MUFU.EX2 R231, R108 ;  /* 0x0000006c00e77308 */ /* 0x0003ea0000000800 */
[C---:B--2---:R-:W-:Y:S08]  /*9bb0*/  HMMA.16816.F32.BF16 R92, R104.reuse, R112, R92 ;  /* 0x00000070685c723c */ /* 0x044ff0000004185c */
[----:B------:R-:W-:Y:S01]  /*9bc0*/  HMMA.16816.F32.BF16 R96, R104, R114, R96 ;  /* 0x000000726860723c */ /* 0x000fe20000041860 */
[----:B------:R-:W-:Y:S06]  /*9bd0*/  LDSM.16.MT88.4 R112, [R3+0x1800] ;  /* 0x001800000370783b */ /* 0x000fec0000004200 */
[--C-:B------:R-:W-:Y:S01]  /*9be0*/  FFMA.FTZ R104, R147, c[0x0][0x2d0], -R200.reuse ;  /* 0x0000b40093687a23 */ /* 0x100fe200000108c8 */
[----:B------:R-:W-:Y:S03]  /*9bf0*/  F2FP.BF16.PACK_AB R106, R236, R237 ;  /* 0x000000edec6a723e */ /* 0x000fe600000010ff */
[----:B------:R2:W-:Y:S01]  /*9c00*/  MUFU.EX2 R232, R104 ;  /* 0x0000006800e87308 */ /* 0x0005e20000000800 */
[--C-:B-1----:R-:W-:Y:S02]  /*9c10*/  FFMA.FTZ R108, R139, c[0x0][0x2d0], -R200.reuse ;  /* 0x0000b4008b6c7a23 */ /* 0x102fe400000108c8 */
[----:B------:R-:W-:Y:S07]  /*9c20*/  LDSM.16.MT88.4 R136, [R3+0x2800] ;  /* 0x002800000388783b */ /* 0x000fee0000004200 */
[----:B------:R-:W1:Y:S01]  /*9c30*/  MUFU.EX2 R234, R108 ;  /* 0x0000006c00ea7308 */ /* 0x000e620000000800 */
[----:B--2---:R-:W-:Y:S02]  /*9c40*/  FADD.FTZ R104, R123, R121 ;  /* 0x000000797b687221 */ /* 0x004fe40000010000 */
[----:B------:R-:W-:Y:S02]  /*9c50*/  FFMA.FTZ R121, R146, c[0x0][0x2d0], -R200 ;  /* 0x0000b40092797a23 */ /* 0x000fe400000108c8 */
[----:B------:R-:W-:Y:S01]  /*9c60*/  FADD.FTZ R124, R124, R104 ;  /* 0x000000687c7c7221 */ /* 0x000fe20000010000 */
[----:B------:R-:W-:Y:S01]  /*9c70*/  F2FP.BF16.PACK_AB R104, R235, R127 ;  /* 0x0000007feb68723e */ /* 0x000fe200000010ff */
[----:B------:R-:W-:Y:S03]  /*9c80*/  FFMA.FTZ R123, R252, c[0x0][0x2d0], -R200 ;  /* 0x0000b400fc7b7a23 */ /* 0x000fe600000108c8 */
[----:B------:R-:W-:Y:S01]  /*9c90*/  MUFU.EX2 R225, R121 ;  /* 0x0000007900e17308 */ /* 0x000fe20000000800 */
[----:B------:R-:W2:Y:S01]  /*9ca0*/  LDL R252, [R1+0x4c] ;  /* 0x00004c0001fc7983 */ /* 0x000ea20000100800 */
[----:B------:R-:W-:Y:S01]  /*9cb0*/  FADD.FTZ R124, R130, R124 ;  /* 0x0000007c827c7221 */ /* 0x000fe20000010000 */
[----:B-1----:R-:W-:Y:S01]  /*9cc0*/  F2FP.BF16.PACK_AB R105, R234, R231 ;  /* 0x000000e7ea69723e */ /* 0x002fe200000010ff */
[----:B------:R-:W-:Y:S01]  /*9cd0*/  FFMA.FTZ R108, R143, c[0x0][0x2d0], -R200 ;  /* 0x0000b4008f6c7a23 */ /* 0x000fe200000108c8 */
[----:B------:R-:W-:Y:S01]  /*9ce0*/  LDSM.16.MT88.4 R144, [R0+0x2800] ;  /* 0x002800000090783b */ /* 0x000fe20000004200 */
[----:B------:R-:W-:Y:S02]  /*9cf0*/  FADD.FTZ R124, R131, R124 ;  /* 0x0000007c837c7221 */ /* 0x000fe40000010000 */
[----:B------:R-:W-:Y:S02]  /*9d00*/  FFMA.FTZ R200, R247, c[0x0][0x2d0], -R200 ;  /* 0x0000b400f7c87a23 */ /* 0x000fe400000108c8 */
[----:B------:R1:W3:Y:S03]  /*9d10*/  MUFU.EX2 R233, R108 ;  /* 0x0000006c00e97308 */ /* 0x0002e60000000800 */
[----:B------:R-:W-:Y:S07]  /*9d20*/  LDSM.16.MT88.4 R128, [R2+0x2800] ;  /* 0x002800000280783b */ /* 0x000fee0000004200 */
[----:B------:R4:W-:Y:S10]  /*9d30*/  MUFU.EX2 R226, R123 ;  /* 0x0000007b00e27308 */ /* 0x0009f40000000800 */
[----:B------:R5:W5:Y:S01]  /*9d40*/  MUFU.EX2 R205, R200 ;  /* 0x000000c800cd7308 */ /* 0x000b620000000800 */
[----:B-1----:R-:W1:Y:S01]  /*9d50*/  LDSM.16.MT88.4 R108, [R0+0x1800] ;  /* 0x00180000006c783b */ /* 0x002e620000004200 */
[----:B---3--:R-:W-:Y:S07]  /*9d60*/  F2FP.BF16.PACK_AB R107, R232, R233 ;  /* 0x000000e9e86b723e */ /* 0x008fee00000010ff */
[----:B----4-:R-:W-:Y:S01]  /*9d70*/  LDSM.16.MT88.4 R120, [R2+0x2000] ;  /* 0x002000000278783b */ /* 0x010fe20000004200 */
[----:B-----5:R-:W-:Y:S02]  /*9d80*/  F2FP.BF16.PACK_AB R200, R219, R217 ;  /* 0x000000d9dbc8723e */ /* 0x020fe400000010ff */
[----:B------:R-:W-:Y:S01]  /*9d90*/  F2FP.BF16.PACK_AB R203, R205, R215 ;  /* 0x000000d7cdcb723e */ /* 0x000fe200000010ff */
        /* <DEDUP_REMOVED lines=34> */
[----:B------:R-:W-:Y:S01]  /*9fc0*/  HMMA.16816.F32.BF16 R96, R104, R118, R96 ;  /* 0x000000766860723c */ /* 0x000fe20000041860 */
[----:B------:R-:W4:Y:S06]  /*9fd0*/  LDSM.16.MT88.4 R116, [R102+0x2000] ;  /* 0x002000006674783b */ /* 0x000f2c0000004200 */
[----:B------:R-:W-:Y:S02]  /*9fe0*/  F2FP.BF16.PACK_AB R104, R228, R223 ;  /* 0x000000dfe468723e */ /* 0x000fe400000010ff */
[----:B------:R-:W-:Y:S03]  /*9ff0*/  F2FP.BF16.PACK_AB R105, R227, R225 ;  /* 0x000000e1e369723e */ /* 0x000fe600000010ff */
[----:B------:R-:W-:Y:S02]  /*a000*/  F2FP.BF16.PACK_AB R106, R229, R230 ;  /* 0x000000e6e56a723e */ /* 0x000fe400000010ff */
[----:B------:R-:W-:Y:S07]  /*a010*/  F2FP.BF16.PACK_AB R107, R224, R226 ;  /* 0x000000e2e06b723e */ /* 0x000fee00000010ff */
[C---:B-1----:R-:W-:Y:S08]  /*a020*/  HMMA.16816.F32.BF16 R4, R104.reuse, R108, R4 ;  /* 0x0000006c6804723c */ /* 0x042ff00000041804 */
[C---:B------:R-:W-:Y:S01]  /*a030*/  HMMA.16816.F32.BF16 R8, R104.reuse, R110, R8 ;  /* 0x0000006e6808723c */ /* 0x040fe20000041808 */
[----:B------:R-:W1:Y:S07]  /*a040*/  LDSM.16.MT88.4 R108, [R0+0x5000] ;  /* 0x00500000006c783b */ /* 0x000e6e0000004200 */
[C---:B---3--:R-:W-:Y:S08]  /*a050*/  HMMA.16816.F32.BF16 R12, R104.reuse, R112, R12 ;  /* 0x00000070680c723c */ /* 0x048ff0000004180c */
[C---:B------:R-:W-:Y:S01]  /*a060*/  HMMA.16816.F32.BF16 R16, R104.reuse, R114, R16 ;  /* 0x000000726810723c */ /* 0x040fe20000041810 */
[----:B------:R-:W3:Y:S07]  /*a070*/  LDSM.16.MT88.4 R112, [R3+0x5000] ;  /* 0x005000000370783b */ /* 0x000eee0000004200 */
[C---:B------:R-:W-:Y:S08]  /*a080*/  HMMA.16816.F32.BF16 R20, R104.reuse, R120, R20 ;  /* 0x000000786814723c */ /* 0x040ff00000041814 */
[C---:B------:R-:W-:Y:S01]  /*a090*/  HMMA.16816.F32.BF16 R24, R104.reuse, R122, R24 ;  /* 0x0000007a6818723c */ /* 0x040fe20000041818 */
[----:B------:R-:W5:Y:S07]  /*a0a0*/  LDSM.16.MT88.4 R120, [R2+0x5000] ;  /* 0x005000000278783b */ /* 0x000f6e0000004200 */
        /* <DEDUP_REMOVED lines=9> */
[C---:B-----5:R-:W-:Y:S08]  /*a140*/  HMMA.16816.F32.BF16 R52, R104.reuse, R120, R52 ;  /* 0x000000786834723c */ /* 0x060ff00000041834 */
[C---:B------:R-:W-:Y:S01]  /*a150*/  HMMA.16816.F32.BF16 R56, R104.reuse, R122, R56 ;  /* 0x0000007a6838723c */ /* 0x040fe20000041838 */
[----:B------:R-:W5:Y:S07]  /*a160*/  LDSM.16.MT88.4 R120, [R2+0x8000] ;  /* 0x008000000278783b */ /* 0x000f6e0000004200 */
[C---:B----4-:R-:W-:Y:S08]  /*a170*/  HMMA.16816.F32.BF16 R60, R104.reuse, R116, R60 ;  /* 0x00000074683c723c */ /* 0x050ff0000004183c */
[C---:B------:R-:W-:Y:S01]  /*a180*/  HMMA.16816.F32.BF16 R64, R104.reuse, R118, R64 ;  /* 0x000000766840723c */ /* 0x040fe20000041840 */
[----:B------:R-:W4:Y:S07]  /*a190*/  LDSM.16.MT88.4 R116, [R102+0x8000] ;  /* 0x008000006674783b */ /* 0x000f2e0000004200 */
[C---:B-1----:R-:W-:Y:S07]  /*a1a0*/  HMMA.16816.F32.BF16 R68, R104.reuse, R108, R68 ;  /* 0x0000006c6844723c */ /* 0x042fee0000041844 */
[----:B------:R-:W-:Y:S01]  /*a1b0*/  FADD.FTZ R108, R134, R124 ;  /* 0x0000007c866c7221 */ /* 0x000fe20000010000 */
[C---:B------:R-:W-:Y:S04]  /*a1c0*/  HMMA.16816.F32.BF16 R72, R104.reuse, R110, R72 ;  /* 0x0000006e6848723c */ /* 0x040fe80000041848 */
[----:B------:R-:W-:Y:S04]  /*a1d0*/  FADD.FTZ R108, R140, R108 ;  /* 0x0000006c8c6c7221 */ /* 0x000fe80000010000 */
[C---:B---3--:R-:W-:Y:S04]  /*a1e0*/  HMMA.16816.F32.BF16 R76, R104.reuse, R112, R76 ;  /* 0x00000070684c723c */ /* 0x048fe8000004184c */
[----:B------:R-:W-:Y:S04]  /*a1f0*/  FADD.FTZ R108, R132, R108 ;  /* 0x0000006c846c7221 */ /* 0x000fe80000010000 */
[C---:B------:R-:W-:Y:S01]  /*a200*/  HMMA.16816.F32.BF16 R80, R104.reuse, R114, R80 ;  /* 0x000000726850723c */ /* 0x040fe20000041850 */
[----:B------:R-:W-:Y:S03]  /*a210*/  LDSM.16.MT88.4 R112, [R0+0x5800] ;  /* 0x005800000070783b */ /* 0x000fe60000004200 */
[----:B------:R-:W-:Y:S04]  /*a220*/  FADD.FTZ R222, R222, R108 ;  /* 0x0000006cdede7221 */ /* 0x000fe80000010000 */
[C---:B-----5:R-:W-:Y:S08]  /*a230*/  HMMA.16816.F32.BF16 R84, R104.reuse, R120, R84 ;  /* 0x000000786854723c */ /* 0x060ff00000041854 */
[C---:B------:R-:W-:Y:S01]  /*a240*/  HMMA.16816.F32.BF16 R88, R104.reuse, R122, R88 ;  /* 0x0000007a6858723c */ /* 0x040fe20000041858 */
[----:B------:R-:W1:Y:S07]  /*a250*/  LDSM.16.MT88.4 R120, [R102+0x2800] ;  /* 0x002800006678783b */ /* 0x000e6e0000004200 */
[C---:B----4-:R-:W-:Y:S08]  /*a260*/  HMMA.16816.F32.BF16 R92, R104.reuse, R116, R92 ;  /* 0x00000074685c723c */ /* 0x050ff0000004185c */
[----:B------:R-:W-:Y:S01]  /*a270*/  HMMA.16816.F32.BF16 R96, R104, R118, R96 ;  /* 0x000000766860723c */ /* 0x000fe20000041860 */
[----:B------:R-:W3:Y:S07]  /*a280*/  LDSM.16.MT88.4 R104, [R3+0x5800] ;  /* 0x005800000368783b */ /* 0x000eee0000004200 */
[C---:B------:R-:W-:Y:S01]  /*a290*/  HMMA.16816.F32.BF16 R148, R200.reuse, R144, R4 ;  /* 0x00000090c894723c */ /* 0x040fe20000041804 */
[----:B------:R-:W4:Y:S07]  /*a2a0*/  LDSM.16.MT88.4 R4, [R2+0x5800] ;  /* 0x005800000204783b */ /* 0x000f2e0000004200 */
[C---:B------:R-:W-:Y:S01]  /*a2b0*/  HMMA.16816.F32.BF16 R144, R200.reuse, R146, R8 ;  /* 0x00000092c890723c */ /* 0x040fe20000041808 */
[----:B------:R-:W5:Y:S07]  /*a2c0*/  LDSM.16.MT88.4 R8, [R102+0x5800] ;  /* 0x005800006608783b */ /* 0x000f6e0000004200 */
[C---:B------:R-:W-:Y:S01]  /*a2d0*/  HMMA.16816.F32.BF16 R140, R200.reuse, R136, R12 ;  /* 0x00000088c88c723c */ /* 0x040fe2000004180c */
[----:B------:R1:W2:Y:S07]  /*a2e0*/  LDSM.16.MT88.4 R12, [R0+0x8800] ;  /* 0x00880000000c783b */ /* 0x0002ae0000004200 */
[C---:B------:R-:W-:Y:S01]  /*a2f0*/  HMMA.16816.F32.BF16 R136, R200.reuse, R138, R16 ;  /* 0x0000008ac888723c */ /* 0x040fe20000041810 */
[----:B------:R3:W2:Y:S07]  /*a300*/  LDSM.16.MT88.4 R16, [R3+0x8800] ;  /* 0x008800000310783b */ /* 0x0006ae0000004200 */
[C---:B------:R-:W-:Y:S08]  /*a310*/  HMMA.16816.F32.BF16 R132, R200.reuse, R128, R20 ;  /* 0x00000080c884723c */ /* 0x040ff00000041814 */
[C---:B------:R-:W-:Y:S04]  /*a320*/  HMMA.16816.F32.BF16 R128, R200.reuse, R130, R24 ;  /* 0x00000082c880723c */ /* 0x040fe80000041818 */
[----:B-1----:R-:W-:Y:S04]  /*a330*/  @P6 IADD3 R0, R238, -0x2, RZ ;  /* 0xfffffffeee006810 */ /* 0x002fe80007ffe0ff */
[C---:B------:R-:W-:Y:S04]  /*a340*/  HMMA.16816.F32.BF16 R124, R200.reuse, R120, R28 ;  /* 0x00000078c87c723c */ /* 0x040fe8000004181c */
[----:B---3--:R-:W-:Y:S04]  /*a350*/  @P6 SHF.R.S32.HI R3, RZ, 0x1f, R0 ;  /* 0x0000001fff036819 */ /* 0x008fe80000011400 */
[C---:B------:R-:W-:Y:S04]  /*a360*/  HMMA.16816.F32.BF16 R120, R200.reuse, R122, R32 ;  /* 0x0000007ac878723c */ /* 0x040fe80000041820 */
[----:B------:R-:W-:Y:S04]  /*a370*/  @P6 IMAD R3, R3, c[0x0][0x1e0], RZ ;  /* 0x0000780003036a24 */ /* 0x000fe800078e02ff */
[C---:B------:R-:W-:Y:S08]  /*a380*/  HMMA.16816.F32.BF16 R116, R200.reuse, R112, R36 ;  /* 0x00000070c874723c */ /* 0x040ff00000041824 */
[C---:B------:R-:W-:Y:S08]  /*a390*/  HMMA.16816.F32.BF16 R112, R200.reuse, R114, R40 ;  /* 0x00000072c870723c */ /* 0x040ff00000041828 */
[C---:B------:R-:W-:Y:S08]  /*a3a0*/  HMMA.16816.F32.BF16 R108, R200.reuse, R104, R44 ;  /* 0x00000068c86c723c */ /* 0x040ff0000004182c */
[C---:B------:R-:W-:Y:S08]  /*a3b0*/  HMMA.16816.F32.BF16 R104, R200.reuse, R106, R48 ;  /* 0x0000006ac868723c */ /* 0x040ff00000041830 */
[C---:B----4-:R-:W-:Y:S08]  /*a3c0*/  HMMA.16816.F32.BF16 R52, R200.reuse, R4, R52 ;  /* 0x00000004c834723c */ /* 0x050ff00000041834 */
[C---:B------:R-:W-:Y:S01]  /*a3d0*/  HMMA.16816.F32.BF16 R56, R200.reuse, R6, R56 ;  /* 0x00000006c838723c */ /* 0x040fe20000041838 */
[----:B------:R1:W3:Y:S07]  /*a3e0*/  LDSM.16.MT88.4 R4, [R2+0x8800] ;  /* 0x008800000204783b */ /* 0x0002ee0000004200 */
[C---:B-----5:R-:W-:Y:S07]  /*a3f0*/  HMMA.16816.F32.BF16 R60, R200.reuse, R8, R60 ;  /* 0x00000008c83c723c */ /* 0x060fee000004183c */
[C---:B------:R-:W-:Y:S01]  /*a400*/  @P6 IMAD.WIDE.U32 R8, R0.reuse, c[0x0][0x1e0], RZ ;  /* 0x0000780000086a25 */ /* 0x040fe200078e00ff */
[C---:B------:R-:W-:Y:S04]  /*a410*/  HMMA.16816.F32.BF16 R64, R200.reuse, R10, R64 ;  /* 0x0000000ac840723c */ /* 0x040fe80000041840 */
[----:B-1----:R-:W-:Y:S04]  /*a420*/  @P6 IMAD R2, R0, c[0x0][0x1e4], R3 ;  /* 0x0000790000026a24 */ /* 0x002fe800078e0203 */
[C---:B--2---:R-:W-:Y:S04]  /*a430*/  HMMA.16816.F32.BF16 R68, R200.reuse, R12, R68 ;  /* 0x0000000cc844723c */ /* 0x044fe80000041844 */
[----:B------:R-:W-:Y:S02]  /*a440*/  @P6 MOV R3, R252 ;  /* 0x000000fc00036202 */ /* 0x000fe40000000f00 */
[----:B------:R-:W-:Y:S01]  /*a450*/  @P6 IADD3 R0, R9, R2, RZ ;  /* 0x0000000209006210 */ /* 0x000fe20007ffe0ff */
[----:B------:R-:W-:Y:S01]  /*a460*/  FADD.FTZ R9, R231, R222 ;  /* 0x000000dee7097221 */ /* 0x000fe20000010000 */
[----:B------:R-:W-:Y:S01]  /*a470*/  @P6 MOV R2, R242 ;  /* 0x000000f200026202 */ /* 0x000fe20000000f00 */
[----:B------:R-:W-:Y:S01]  /*a480*/  FADD.FTZ R13, R235, R103 ;  /* 0x00000067eb0d7221 */ /* 0x000fe20000010000 */
[C---:B------:R-:W-:Y:S03]  /*a490*/  HMMA.16816.F32.BF16 R72, R200.reuse, R14, R72 ;  /* 0x0000000ec848723c */ /* 0x040fe60000041848 */
[----:B------:R-:W-:Y:S04]  /*a4a0*/  @P6 IMAD.WIDE.U32 R2, R8, 0x60, R2 ;  /* 0x0000006008026825 */ /* 0x000fe800078e0002 */
[----:B------:R-:W-:Y:S01]  /*a4b0*/  @P6 IMAD R0, R0, 0x60, RZ ;  /* 0x0000006000006824 */ /* 0x000fe200078e02ff */
[----:B------:R-:W-:Y:S01]  /*a4c0*/  @P6 LEA R12, P0, R2, c[0x0][0x1c8], 0x1 ;  /* 0x00007200020c6a11 */ /* 0x000fe200078008ff */
[C---:B------:R-:W-:Y:S03]  /*a4d0*/  HMMA.16816.F32.BF16 R76, R200.reuse, R16, R76 ;  /* 0x00000010c84c723c */ /* 0x040fe6000004184c */
[----:B------:R-:W-:Y:S01]  /*a4e0*/  @P6 IADD3 R3, R3, R0, RZ ;  /* 0x0000000003036210 */ /* 0x000fe20007ffe0ff */
[----:B------:R-:W-:Y:S02]  /*a4f0*/  FADD.FTZ R0, R237, R13 ;  /* 0x0000000ded007221 */ /* 0x000fe40000010000 */
[----:B------:R-:W-:Y:S01]  /*a500*/  FADD.FTZ R14, R234, R9 ;  /* 0x00000009ea0e7221 */ /* 0x000fe20000010000 */
[----:B------:R-:W-:Y:S01]  /*a510*/  @P6 LEA.HI.X R13, R2, c[0x0][0x1cc], R3, 0x1, P0 ;  /* 0x00007300020d6a11 */ /* 0x000fe200000f0c03 */
[----:B------:R-:W1:Y:S01]  /*a520*/  LDSM.16.MT88.4 R8, [R102+0x8800] ;  /* 0x008800006608783b */ /* 0x000e620000004200 */
[----:B------:R-:W-:Y:S01]  /*a530*/  FADD.FTZ R3, R236, R0 ;  /* 0x00000000ec037221 */ /* 0x000fe20000010000 */
[----:B------:R-:W-:Y:S01]  /*a540*/  @P6 ISETP.GE.AND P0, PT, R240, c[0x0][0x1d4], PT ;  /* 0x00007500f0006a0c */ /* 0x000fe20003f06270 */
[C---:B------:R-:W-:Y:S01]  /*a550*/  HMMA.16816.F32.BF16 R80, R200.reuse, R18, R80 ;  /* 0x00000012c850723c */ /* 0x040fe20000041850 */
[----:B------:R-:W-:Y:S02]  /*a560*/  @P6 MOV R16, c[0x0][0x1e0] ;  /* 0x0000780000106a02 */ /* 0x000fe40000000f00 */
[----:B------:R-:W-:Y:S01]  /*a570*/  IADD3 R0, R246, 0x1, RZ ;  /* 0x00000001f6007810 */ /* 0x000fe20007ffe0ff */
[----:B------:R-:W-:Y:S01]  /*a580*/  FADD.FTZ R2, R233, R14 ;  /* 0x0000000ee9027221 */ /* 0x000fe20000010000 */
[----:B------:R-:W-:Y:S01]  /*a590*/  IADD3 R240, R238, -0x1, RZ ;  /* 0xffffffffeef07810 */ /* 0x000fe20007ffe0ff */
[----:B------:R-:W-:Y:S01]  /*a5a0*/  @P6 IMAD.MOV.U32 R14, RZ, RZ, 0x6 ;  /* 0x00000006ff0e6424 */ /* 0x000fe200078e00ff */
[----:B------:R-:W-:Y:S01]  /*a5b0*/  SEL R0, R0, RZ, !P4 ;  /* 0x000000ff00007207 */ /* 0x000fe20006000000 */
[----:B------:R-:W-:Y:S01]  /*a5c0*/  FADD.FTZ R2, R232, R2 ;  /* 0x00000002e8027221 */ /* 0x000fe20000010000 */
[C---:B---3--:R-:W-:Y:S03]  /*a5d0*/  HMMA.16816.F32.BF16 R84, R200.reuse, R4, R84 ;  /* 0x00000004c854723c */ /* 0x048fe60000041854 */
[----:B------:R2:W-:Y:S01]  /*a5e0*/  STL [R1], R0 ;  /* 0x0000000001007387 */ /* 0x0005e20000100800 */
[C---:B------:R-:W-:Y:S01]  /*a5f0*/  @P6 SHF.L.U64.HI R14, R16.reuse, R14, c[0x0][0x1e4] ;  /* 0x00007900100e6619 */ /* 0x040fe2000001020e */
[----:B------:R-:W-:Y:S01]  /*a600*/  FADD.FTZ R15, R223, R3 ;  /* 0x00000003df0f7221 */ /* 0x000fe20000010000 */
[----:B------:R-:W-:Y:S01]  /*a610*/  @P6 SHF.L.U32 R16, R16, 0x6, RZ ;  /* 0x0000000610106819 */ /* 0x000fe200000006ff */
[----:B------:R-:W3:Y:S01]  /*a620*/  LDL R17, [R1+0x18] ;  /* 0x0000180001117983 */ /* 0x000ee20000100800 */
[----:B------:R-:W-:Y:S01]  /*a630*/  FADD.FTZ R3, R225, R2 ;  /* 0x00000002e1037221 */ /* 0x000fe20000010000 */
[C---:B------:R-:W-:Y:S03]  /*a640*/  HMMA.16816.F32.BF16 R88, R200.reuse, R6, R88 ;  /* 0x00000006c858723c */ /* 0x040fe60000041858 */
[----:B------:R-:W-:Y:S01]  /*a650*/  @P6 IADD3 R2, P5, R16, R12, RZ ;  /* 0x0000000c10026210 */ /* 0x000fe20007fbe0ff */
[----:B------:R-:W-:Y:S01]  /*a660*/  FADD.FTZ R5, R228, R15 ;  /* 0x0000000fe4057221 */ /* 0x000fe20000010000 */
[----:B------:R-:W-:Y:S01]  /*a670*/  MOV R223, R240 ;  /* 0x000000f000df7202 */ /* 0x000fe20000000f00 */
[----:B------:R-:W-:Y:S01]  /*a680*/  FADD.FTZ R15, R227, R3 ;  /* 0x00000003e30f7221 */ /* 0x000fe20000010000 */
[----:B------:R-:W-:Y:S02]  /*a690*/  @P6 IADD3.X R3, R14, R13, RZ, P5, !PT ;  /* 0x0000000d0e036210 */ /* 0x000fe40002ffe4ff */
[----:B------:R-:W-:Y:S03]  /*a6a0*/  @P6 IADD3 R4, P4, R16, R2, RZ ;  /* 0x0000000210046210 */ /* 0x000fe60007f9e0ff */
[----:B------:R-:W-:Y:S02]  /*a6b0*/  FADD.FTZ R6, R226, R15 ;  /* 0x0000000fe2067221 */ /* 0x000fe40000010000 */
[----:B--2---:R-:W-:Y:S01]  /*a6c0*/  @P6 IMAD R0, R0, 0x9000, R239 ;  /* 0x0000900000006824 */ /* 0x004fe200078e02ef */
[C---:B-1----:R-:W-:Y:S04]  /*a6d0*/  HMMA.16816.F32.BF16 R92, R200.reuse, R8, R92 ;  /* 0x00000008c85c723c */ /* 0x042fe8000004185c */
[----:B------:R-:W-:Y:S01]  /*a6e0*/  @!PT LDS RZ, [RZ] ;  /* 0x00000000fffff984 */ /* 0x000fe20000000800 */
[----:B------:R-:W-:Y:S01]  /*a6f0*/  @!PT LDS RZ, [RZ] ;  /* 0x00000000fffff984 */ /* 0x000fe20000000800 */
[----:B------:R-:W-:Y:S01]  /*a700*/  @!PT LDS RZ, [RZ] ;  /* 0x00000000fffff984 */ /* 0x000fe20000000800 */
[----:B------:R1:W-:Y:S04]  /*a710*/  @P6 LDGSTS.E.BYPASS.LTC128B.128 [R0], [R12.64], !P3 ;  /* 0x000000000c006fae */ /* 0x0003e8000d901d46 */
[----:B------:R-:W-:Y:S04]  /*a720*/  HMMA.16816.F32.BF16 R96, R200, R10, R96 ;  /* 0x0000000ac860723c */ /* 0x000fe80000041860 */
[----:B------:R1:W-:Y:S08]  /*a730*/  @P6 LDGSTS.E.BYPASS.LTC128B.128 [R0+0x3000], [R12.64+0x80], !P1 ;  /* 0x030000800c006fae */ /* 0x0003f0000c901d46 */
[----:B------:R1:W-:Y:S08]  /*a740*/  @P6 LDGSTS.E.BYPASS.LTC128B.128 [R0+0x6000], [R12.64+0x100], !P0 ;  /* 0x060001000c006fae */ /* 0x0003f0000c101d46 */
[----:B------:R2:W-:Y:S08]  /*a750*/  @P6 LDGSTS.E.BYPASS.LTC128B.128 [R0+0x1000], [R2.64], !P3 ;  /* 0x0100000002006fae */ /* 0x0005f0000d901d46 */
[----:B------:R2:W-:Y:S08]  /*a760*/  @P6 LDGSTS.E.BYPASS.LTC128B.128 [R0+0x4000], [R2.64+0x80], !P1 ;  /* 0x0400008002006fae */ /* 0x0005f0000c901d46 */
[----:B------:R2:W-:Y:S01]  /*a770*/  @P6 LDGSTS.E.BYPASS.LTC128B.128 [R0+0x7000], [R2.64+0x100], !P0 ;  /* 0x0700010002006fae */ /* 0x0005e2000c101d46 */
[----:B-1----:R-:W-:Y:S01]  /*a780*/  FADD.FTZ R12, R230, R5 ;  /* 0x00000005e60c7221 */ /* 0x002fe20000010000 */
[----:B------:R-:W-:Y:S06]  /*a790*/  @P6 IADD3.X R5, R14, R3, RZ, P4, !PT ;  /* 0x000000030e056210 */ /* 0x000fec00027fe4ff */
[----:B------:R1:W-:Y:S08]  /*a7a0*/  @P6 LDGSTS.E.BYPASS.LTC128B.128 [R0+0x2000], [R4.64], !P3 ;  /* 0x0200000004006fae */ /* 0x0003f0000d901d46 */
[----:B------:R1:W-:Y:S01]  /*a7b0*/  @P6 LDGSTS.E.BYPASS.LTC128B.128 [R0+0x5000], [R4.64+0x80], !P1 ;  /* 0x0500008004006fae */ /* 0x0003e2000c901d46 */
[C---:B------:R-:W-:Y:S02]  /*a7c0*/  ISETP.GE.AND P1, PT, R204.reuse, 0x1, PT ;  /* 0x00000001cc00780c */ /* 0x040fe40003f26270 */
[----:B------:R-:W-:Y:S04]  /*a7d0*/  IADD3 R204, R204, 0x1, RZ ;  /* 0x00000001cccc7810 */ /* 0x000fe80007ffe0ff */
[----:B------:R-:W-:Y:S01]  /*a7e0*/  SEL R204, R204, RZ, !P1 ;  /* 0x000000ffcccc7207 */ /* 0x000fe20004800000 */
[----:B------:R1:W-:Y:S01]  /*a7f0*/  @P6 LDGSTS.E.BYPASS.LTC128B.128 [R0+0x8000], [R4.64+0x100], !P0 ;  /* 0x0800010004006fae */ /* 0x0003e2000c101d46 */
[----:B--2---:R-:W-:Y:S02]  /*a800*/  FADD.FTZ R3, R229, R12 ;  /* 0x0000000ce5037221 */ /* 0x004fe40000010000 */
[----:B------:R-:W-:Y:S02]  /*a810*/  FADD.FTZ R2, R224, R6 ;  /* 0x00000006e0027221 */ /* 0x000fe40000010000 */
[----:B------:R-:W-:Y:S03]  /*a820*/  FADD.FTZ R3, R217, R3 ;  /* 0x00000003d9037221 */ /* 0x000fe60000010000 */
[----:B------:R-:W0:Y:S01]  /*a830*/  LDGDEPBAR ;  /* 0x00000000000079af */ /* 0x000e220000000000 */
[----:B-1----:R-:W-:Y:S02]  /*a840*/  FADD.FTZ R0, R218, R2 ;  /* 0x00000002da007221 */ /* 0x002fe40000010000 */
[----:B------:R-:W-:Y:S01]  /*a850*/  FADD.FTZ R2, R219, R3 ;  /* 0x00000003db027221 */ /* 0x000fe20000010000 */
[----:B------:R-:W-:Y:S01]  /*a860*/  MOV R3, R100 ;  /* 0x0000006400037202 */ /* 0x000fe20000000f00 */
[----:B------:R-:W-:Y:S02]  /*a870*/  FADD.FTZ R0, R220, R0 ;  /* 0x00000000dc007221 */ /* 0x000fe40000010000 */
[----:B------:R-:W-:Y:S02]  /*a880*/  FADD.FTZ R2, R221, R2 ;  /* 0x00000002dd027221 */ /* 0x000fe40000010000 */
[----:B------:R-:W-:Y:S02]  /*a890*/  FADD.FTZ R0, R215, R0 ;  /* 0x00000000d7007221 */ /* 0x000fe40000010000 */
[----:B------:R-:W-:Y:S02]  /*a8a0*/  FADD.FTZ R2, R216, R2 ;  /* 0x00000002d8027221 */ /* 0x000fe40000010000 */
[----:B------:R-:W-:Y:S03]  /*a8b0*/  FADD.FTZ R0, R205, R0 ;  /* 0x00000000cd007221 */ /* 0x000fe60000010000 */
[----:B------:R1:W-:Y:S04]  /*a8c0*/  STL [R1+0x4], R2 ;  /* 0x0000040201007387 */ /* 0x0003e80000100800 */
[----:B------:R2:W-:Y:S01]  /*a8d0*/  STL [R1+0x8], R0 ;  /* 0x0000080001007387 */ /* 0x0005e20000100800 */
[----:B-1----:R-:W-:Y:S02]  /*a8e0*/  MOV R2, R101 ;  /* 0x0000006500027202 */ /* 0x002fe40000000f00 */
[----:B---3--:R-:W-:Y:S02]  /*a8f0*/  ISETP.GT.AND P0, PT, R238, R17, PT ;  /* 0x00000011ee00720c */ /* 0x008fe40003f04270 */
[----:B------:R-:W-:Y:S11]  /*a900*/  MOV R238, R240 ;  /* 0x000000f000ee7202 */ /* 0x000ff60000000f00 */
[----:B--2---:R-:W-:-:S05]  /*a910*/  @P0 BRA `(.L_x_1138) ;  /* 0xffffb9e000000947 */ /* 0x004fca000383ffff */
.L_x_1137:
[----:B------:R-:W-:-:S13]  /*a920*/  ISETP.GE.AND P0, PT, R223, RZ, PT ;  /* 0x000000ffdf00720c */ /* 0x000fda0003f06270 */
[----:B------:R-:W-:Y:S05]  /*a930*/  @!P0 BRA `(.L_x_1139) ;  /* 0x00003ee000008947 */ /* 0x000fea0003800000 */
[----:B-1----:R-:W-:Y:S02]  /*a940*/  MOV R3, R100 ;  /* 0x0000006400037202 */ /* 0x002fe40000000f00 */
[----:B------:R-:W-:Y:S02]  /*a950*/  MOV R0, R101 ;  /* 0x0000006500007202 */ /* 0x000fe40000000f00 */
.L_x_1140:
[----:B------:R-:W-:Y:S04]  /*a960*/  DEPBAR.LE SB0, 0x2 ;  /* 0x000080800000791a */ /* 0x000fe80000000000 */
[----:B------:R-:W-:Y:S01]  /*a970*/  WARPSYNC 0xffffffff ;  /* 0xffffffff00007948 */ /* 0x000fe20003800000 */
[----:B------:R-:W-:Y:S01]  /*a980*/  BAR.SYNC.DEFER_BLOCKING 0x0 ;  /* 0x0000000000007b1d */ /* 0x000fe20000010000 */
[----:B------:R-:W-:Y:S01]  /*a990*/  IMAD R205, R204, 0x9000, RZ ;  /* 0x00009000cccd7824 */ /* 0x000fe200078e02ff */
[C---:B------:R-:W-:Y:S02]  /*a9a0*/  ISETP.NE.AND P4, PT, R223.reuse, RZ, PT ;  /* 0x000000ffdf00720c */ /* 0x040fe40003f85270 */
[----:B------:R-:W-:Y:S02]  /*a9b0*/  IADD3 R215, R223, -0x1, RZ ;  /* 0xffffffffdfd77810 */ /* 0x000fe40007ffe0ff */
[----:B------:R-:W-:Y:S02]  /*a9c0*/  IADD3 R2, R209, R205, RZ ;  /* 0x000000cdd1027210 */ /* 0x000fe40007ffe0ff */
[----:B------:R-:W-:Y:S02]  /*a9d0*/  ISETP.GE.AND P5, PT, R223, 0x2, PT ;  /* 0x00000002df00780c */ /* 0x000fe40003fa6270 */
[----:B------:R-:W-:Y:S05]  /*a9e0*/  IADD3 R200, R208, R2, RZ ;  /* 0x00000002d0c87210 */ /* 0x000fea0007ffe0ff */
[----:B------:R-:W-:Y:S05]  /*a9f0*/  @P4 SHF.R.S32.HI R201, RZ, 0x1f, R215 ;  /* 0x0000001fffc94819 */ /* 0x000fea00000114d7 */
[----:B------:R-:W-:Y:S01]  /*aa00*/  @P4 IMAD R201, R201, c[0x0][0x208], RZ ;  /* 0x00008200c9c94a24 */ /* 0x000fe200078e02ff */
        /* <DEDUP_REMOVED lines=19> */
[----:B------:R-:W4:Y:S03]  /*ab40*/  LDL R229, [R1+0x20] ;  /* 0x0000200001e57983 */ /* 0x000f260000100800 */
[C---:B-----5:R-:W-:Y:S08]  /*ab50*/  HMMA.16816.F32.BF16 R28, R152.reuse, R32, RZ ;  /* 0x00000020981c723c */ /* 0x060ff000000418ff */
        /* <DEDUP_REMOVED lines=22> */
[----:B--2---:R-:W-:Y:S02]  /*acc0*/  @P4 ISETP.GE.AND P1, PT, R230, c[0x0][0x1d4], PT ;  /* 0x00007500e6004a0c */ /* 0x004fe40003f26270 */
[----:B----4-:R-:W-:Y:S02]  /*acd0*/  @P4 ISETP.GE.AND P0, PT, R229, c[0x0][0x1d4], PT ;  /* 0x00007500e5004a0c */ /* 0x010fe40003f06270 */
[C---:B------:R-:W-:Y:S01]  /*ace0*/  @P4 IMAD.WIDE.U32 R100, R215.reuse, c[0x0][0x208], RZ ;  /* 0x00008200d7644a25 */ /* 0x040fe200078e00ff */
[----:B------:R-:W-:Y:S07]  /*acf0*/  HMMA.16816.F32.BF16 R48, R156, R102, R48 ;  /* 0x000000669c30723c */ /* 0x000fee0000041830 */
[----:B------:R-:W-:Y:S01]  /*ad00*/  @P4 IMAD R102, R215, c[0x0][0x20c], R201 ;  /* 0x00008300d7664a24 */ /* 0x000fe200078e02c9 */
[----:B------:R-:W-:Y:S01]  /*ad10*/  @P4 MOV R103, R203 ;  /* 0x000000cb00674202 */ /* 0x000fe20000000f00 */
[----:B------:R-:W-:Y:S03]  /*ad20*/  @P4 IMAD R215, R220, 0x9000, R202 ;  /* 0x00009000dcd74824 */ /* 0x000fe600078e02ca */
[----:B------:R-:W-:Y:S02]  /*ad30*/  @P4 IADD3 R101, R101, R102, RZ ;  /* 0x0000006665654210 */ /* 0x000fe40007ffe0ff */
[----:B------:R-:W-:Y:S02]  /*ad40*/  @P4 MOV R102, R216 ;  /* 0x000000d800664202 */ /* 0x000fe40000000f00 */
[----:B------:R-:W-:Y:S01]  /*ad50*/  @P4 MOV R202, c[0x0][0x208] ;  /* 0x0000820000ca4a02 */ /* 0x000fe20000000f00 */
[----:B------:R-:W-:Y:S01]  /*ad60*/  @P4 IMAD R101, R101, 0x60, RZ ;  /* 0x0000006065654824 */ /* 0x000fe200078e02ff */
[----:B------:R-:W-:Y:S01]  /*ad70*/  IADD3 R201, R206, R2, RZ ;  /* 0x00000002cec97210 */ /* 0x000fe20007ffe0ff */
[----:B------:R-:W-:Y:S05]  /*ad80*/  @P4 IMAD.WIDE.U32 R102, R100, 0x60, R102 ;  /* 0x0000006064664825 */ /* 0x000fea00078e0066 */
[C---:B------:R-:W-:Y:S02]  /*ad90*/  @P4 LEA R100, P3, R102.reuse, c[0x0][0x1f8], 0x1 ;  /* 0x00007e0066644a11 */ /* 0x040fe400078608ff */
[----:B------:R-:W-:Y:S04]  /*ada0*/  @P4 IADD3 R101, R103, R101, RZ ;  /* 0x0000006567654210 */ /* 0x000fe80007ffe0ff */
[----:B------:R-:W-:Y:S02]  /*adb0*/  @P4 LEA.HI.X R101, R102, c[0x0][0x1fc], R101, 0x1, P3 ;  /* 0x00007f0066654a11 */ /* 0x000fe400018f0c65 */
[----:B------:R-:W-:Y:S03]  /*adc0*/  @P4 MOV R102, 0x6 ;  /* 0x0000000600664802 */ /* 0x000fe60000000f00 */
        /* <DEDUP_REMOVED lines=198> */
[C---:B-1----:R-:W-:Y:S09]  /*ba30*/  HMMA.16816.F32.BF16 R12, R196.reuse, R100, R12 ;  /* 0x00000064c40c723c */ /* 0x042ff2000004180c */
[----:B------:R-:W-:Y:S03]  /*ba40*/  MUFU.TANH R201, R6 ;  /* 0x0000000600c97308 */ /* 0x000fe60000002400 */
[----:B--2---:R-:W-:Y:S01]  /*ba50*/  FMNMX.FTZ R2, R200, R0, !PT ;  /* 0x00000000c8027209 */ /* 0x004fe20007810000 */
[C---:B------:R-:W-:Y:S06]  /*ba60*/  HMMA.16816.F32.BF16 R16, R196.reuse, R102, R16 ;  /* 0x00000066c410723c */ /* 0x040fec0000041810 */
[----:B------:R1:W-:Y:S01]  /*ba70*/  MUFU.TANH R216, R7 ;  /* 0x0000000700d87308 */ /* 0x0003e20000002400 */
[----:B---3--:R-:W-:Y:S09]  /*ba80*/  FMNMX.FTZ R2, R217, R2, !PT ;  /* 0x00000002d9027209 */ /* 0x008ff20007810000 */
[----:B------:R-:W2:Y:S01]  /*ba90*/  MUFU.TANH R215, R8 ;  /* 0x0000000800d77308 */ /* 0x000ea20000002400 */
[----:B------:R-:W-:Y:S02]  /*baa0*/  FMUL.FTZ R13, R13, c[0x0][0x320] ;  /* 0x0000c8000d0d7a20 */ /* 0x000fe40000410000 */
[----:B------:R-:W-:Y:S02]  /*bab0*/  FMUL.FTZ R14, R14, c[0x0][0x320] ;  /* 0x0000c8000e0e7a20 */ /* 0x000fe40000410000 */
[----:B------:R-:W-:Y:S02]  /*bac0*/  FMUL.FTZ R12, R12, c[0x0][0x320] ;  /* 0x0000c8000c0c7a20 */ /* 0x000fe40000410000 */
[----:B------:R-:W-:Y:S03]  /*bad0*/  FMUL.FTZ R15, R15, c[0x0][0x320] ;  /* 0x0000c8000f0f7a20 */ /* 0x000fe60000410000 */
[----:B------:R3:W-:Y:S01]  /*bae0*/  MUFU.TANH R225, R13 ;  /* 0x0000000d00e17308 */ /* 0x0007e20000002400 */
[----:B------:R-:W-:Y:S02]  /*baf0*/  FMUL.FTZ R19, R19, c[0x0][0x320] ;  /* 0x0000c80013137a20 */ /* 0x000fe40000410000 */
[----:B------:R-:W-:Y:S01]  /*bb00*/  FMUL.FTZ R16, R16, c[0x0][0x320] ;  /* 0x0000c80010107a20 */ /* 0x000fe20000410000 */
[----:B-1----:R-:W1:Y:S01]  /*bb10*/  LDSM.16.M88.4 R4, [R202+0x7000] ;  /* 0x00700000ca04783b */ /* 0x002e620000000200 */
[----:B------:R-:W-:Y:S02]  /*bb20*/  FMUL.FTZ R17, R17, c[0x0][0x320] ;  /* 0x0000c80011117a20 */ /* 0x000fe40000410000 */
[----:B------:R-:W-:Y:S03]  /*bb30*/  FMUL.FTZ R18, R18, c[0x0][0x320] ;  /* 0x0000c80012127a20 */ /* 0x000fe60000410000 */
[----:B------:R-:W4:Y:S01]  /*bb40*/  MUFU.TANH R102, R9 ;  /* 0x0000000900667308 */ /* 0x000f220000002400 */
[----:B--2---:R-:W-:Y:S09]  /*bb50*/  FMNMX.FTZ R2, R215, R2, !PT ;  /* 0x00000002d7027209 */ /* 0x004ff20007810000 */
[----:B------:R-:W-:Y:S01]  /*bb60*/  MUFU.TANH R218, R10 ;  /* 0x0000000a00da7308 */ /* 0x000fe20000002400 */
[----:B---3--:R-:W2:Y:S09]  /*bb70*/  LDL.LU R13, [R1+0x4] ;  /* 0x00000400010d7983 */ /* 0x008eb20000300800 */
[----:B------:R3:W-:Y:S01]  /*bb80*/  MUFU.TANH R219, R11 ;  /* 0x0000000b00db7308 */ /* 0x0007e20000002400 */
[----:B----4-:R-:W-:Y:S09]  /*bb90*/  FMNMX.FTZ R2, R102, R2, !PT ;  /* 0x0000000266027209 */ /* 0x010ff20007810000 */
[----:B------:R4:W-:Y:S01]  /*bba0*/  MUFU.TANH R228, R14 ;  /* 0x0000000e00e47308 */ /* 0x0009e20000002400 */
[C---:B-1----:R-:W-:Y:S09]  /*bbb0*/  HMMA.16816.F32.BF16 R20, R196.reuse, R4, R20 ;  /* 0x00000004c414723c */ /* 0x042ff20000041814 */
[----:B------:R-:W1:Y:S01]  /*bbc0*/  MUFU.TANH R226, R12 ;  /* 0x0000000c00e27308 */ /* 0x000e620000002400 */
[C---:B------:R-:W-:Y:S01]  /*bbd0*/  HMMA.16816.F32.BF16 R24, R196.reuse, R6, R24 ;  /* 0x00000006c418723c */ /* 0x040fe20000041818 */
[----:B------:R-:W5:Y:S08]  /*bbe0*/  LDSM.16.M88.4 R4, [R202+0x7800] ;  /* 0x00780000ca04783b */ /* 0x000f700000000200 */
[----:B------:R-:W1:Y:S01]  /*bbf0*/  MUFU.TANH R221, R16 ;  /* 0x0000001000dd7308 */ /* 0x000e620000002400 */
[----:B---3--:R-:W-:Y:S02]  /*bc00*/  LDSM.16.M88.4 R8, [R202+0x8800] ;  /* 0x00880000ca08783b */ /* 0x008fe40000000200 */
[----:B----4-:R-:W-:Y:S02]  /*bc10*/  MOV R14, R220 ;  /* 0x000000dc000e7202 */ /* 0x010fe40000000f00 */
[----:B------:R-:W-:Y:S05]  /*bc20*/  FMUL.FTZ R22, R22, c[0x0][0x320] ;  /* 0x0000c80016167a20 */ /* 0x000fea0000410000 */
[----:B------:R-:W3:Y:S01]  /*bc30*/  MUFU.TANH R220, R17 ;  /* 0x0000001100dc7308 */ /* 0x000ee20000002400 */
[----:B------:R-:W-:Y:S02]  /*bc40*/  FMUL.FTZ R20, R20, c[0x0][0x320] ;  /* 0x0000c80014147a20 */ /* 0x000fe40000410000 */
[----:B------:R-:W-:Y:S02]  /*bc50*/  FMUL.FTZ R21, R21, c[0x0][0x320] ;  /* 0x0000c80015157a20 */ /* 0x000fe40000410000 */
[----:B------:R-:W-:Y:S02]  /*bc60*/  FMUL.FTZ R23, R23, c[0x0][0x320] ;  /* 0x0000c80017177a20 */ /* 0x000fe40000410000 */
[----:B------:R-:W-:Y:S02]  /*bc70*/  FMUL.FTZ R24, R24, c[0x0][0x320] ;  /* 0x0000c80018187a20 */ /* 0x000fe40000410000 */
[----:B------:R-:W-:Y:S01]  /*bc80*/  FMUL.FTZ R25, R25, c[0x0][0x320] ;  /* 0x0000c80019197a20 */ /* 0x000fe20000410000 */
[----:B------:R4:W-:Y:S01]  /*bc90*/  MUFU.TANH R236, R22 ;  /* 0x0000001600ec7308 */ /* 0x0009e20000002400 */
[----:B------:R-:W-:Y:S02]  /*bca0*/  FMUL.FTZ R26, R26, c[0x0][0x320] ;  /* 0x0000c8001a1a7a20 */ /* 0x000fe40000410000 */
[----:B------:R-:W-:Y:S07]  /*bcb0*/  FMUL.FTZ R27, R27, c[0x0][0x320] ;  /* 0x0000c8001b1b7a20 */ /* 0x000fee0000410000 */
[----:B------:R-:W1:Y:S01]  /*bcc0*/  MUFU.TANH R234, R20 ;  /* 0x0000001400ea7308 */ /* 0x000e620000002400 */
[C---:B-----5:R-:W-:Y:S09]  /*bcd0*/  HMMA.16816.F32.BF16 R28, R196.reuse, R4, R28 ;  /* 0x00000004c41c723c */ /* 0x060ff2000004181c */
[----:B------:R-:W-:Y:S01]  /*bce0*/  MUFU.TANH R231, R24 ;  /* 0x0000001800e77308 */ /* 0x000fe20000002400 */
[C---:B------:R-:W-:Y:S01]  /*bcf0*/  HMMA.16816.F32.BF16 R32, R196.reuse, R6, R32 ;  /* 0x00000006c420723c */ /* 0x040fe20000041820 */
[----:B------:R-:W5:Y:S01]  /*bd00*/  LDSM.16.M88.4 R4, [R202+0x8000] ;  /* 0x00800000ca04783b */ /* 0x000f620000000200 */
[----:B------:R-:W-:Y:S04]  /*bd10*/  DEPBAR.LE SB0, 0x2 ;  /* 0x000080800000791a */ /* 0x000fe80000000000 */
[----:B----4-:R-:W-:Y:S03]  /*bd20*/  MOV R22, R229 ;  /* 0x000000e500167202 */ /* 0x010fe60000000f00 */
[----:B------:R4:W-:Y:S01]  /*bd30*/  MUFU.TANH R224, R19 ;  /* 0x0000001300e07308 */ /* 0x0009e20000002400 */
[----:B------:R-:W-:Y:S04]  /*bd40*/  BAR.SYNC.DEFER_BLOCKING 0x0 ;  /* 0x0000000000007b1d */ /* 0x000fe80000010000 */
[----:B------:R-:W-:Y:S02]  /*bd50*/  FMUL.FTZ R28, R28, c[0x0][0x320] ;  /* 0x0000c8001c1c7a20 */ /* 0x000fe40000410000 */
[----:B------:R-:W-:Y:S02]  /*bd60*/  FMUL.FTZ R29, R29, c[0x0][0x320] ;  /* 0x0000c8001d1d7a20 */ /* 0x000fe40000410000 */
[----:B------:R-:W-:Y:S02]  /*bd70*/  FMUL.FTZ R30, R30, c[0x0][0x320] ;  /* 0x0000c8001e1e7a20 */ /* 0x000fe40000410000 */
[----:B------:R-:W-:Y:S04]  /*bd80*/  FMUL.FTZ R31, R31, c[0x0][0x320] ;  /* 0x0000c8001f1f7a20 */ /* 0x000fe80000410000 */
[----:B------:R-:W-:Y:S02]  /*bd90*/  FMUL.FTZ R32, R32, c[0x0][0x320] ;  /* 0x0000c80020207a20 */ /* 0x000fe40000410000 */
[----:B------:R-:W-:Y:S02]  /*bda0*/  FMUL.FTZ R33, R33, c[0x0][0x320] ;  /* 0x0000c80021217a20 */ /* 0x000fe40000410000 */
[----:B------:R-:W-:Y:S02]  /*bdb0*/  FMUL.FTZ R34, R34, c[0x0][0x320] ;  /* 0x0000c80022227a20 */ /* 0x000fe40000410000 */
[----:B------:R-:W-:Y:S01]  /*bdc0*/  FMUL.FTZ R35, R35, c[0x0][0x320] ;  /* 0x0000c80023237a20 */ /* 0x000fe20000410000 */
[----:B----4-:R-:W-:Y:S01]  /*bdd0*/  MOV R19, R233 ;  /* 0x000000e900137202 */ /* 0x010fe20000000f00 */
[----:B------:R-:W-:Y:S01]  /*bde0*/  MUFU.TANH R247, R28 ;  /* 0x0000001c00f77308 */ /* 0x000fe20000002400 */
[C---:B-----5:R-:W-:Y:S09]  /*bdf0*/  HMMA.16816.F32.BF16 R36, R196.reuse, R4, R36 ;  /* 0x00000004c424723c */ /* 0x060ff20000041824 */
[----:B------:R-:W4:Y:S03]  /*be00*/  MUFU.TANH R233, R21 ;  /* 0x0000001500e97308 */ /* 0x000f260000002400 */
[----:B-1----:R-:W-:Y:S01]  /*be10*/  FMNMX.FTZ R4, R226, R2, !PT ;  /* 0x00000002e2047209 */ /* 0x002fe20007810000 */
[C---:B------:R-:W-:Y:S03]  /*be20*/  HMMA.16816.F32.BF16 R40, R196.reuse, R6, R40 ;  /* 0x00000006c428723c */ /* 0x040fe60000041828 */
[----:B------:R-:W-:Y:S03]  /*be30*/  FMNMX.FTZ R4, R225, R4, !PT ;  /* 0x00000004e1047209 */ /* 0x000fe60007810000 */
[----:B------:R-:W1:Y:S01]  /*be40*/  MUFU.TANH R229, R25 ;  /* 0x0000001900e57308 */ /* 0x000e620000002400 */
[----:B------:R-:W-:Y:S01]  /*be50*/  FMNMX.FTZ R5, R201, R3, !PT ;  /* 0x00000003c9057209 */ /* 0x000fe20007810000 */
[C---:B------:R-:W-:Y:S04]  /*be60*/  HMMA.16816.F32.BF16 R44, R196.reuse, R8, R44 ;  /* 0x00000008c42c723c */ /* 0x040fe8000004182c */
[----:B------:R-:W-:Y:S02]  /*be70*/  FMNMX.FTZ R101, R221, R4, !PT ;  /* 0x00000004dd657209 */ /* 0x000fe40007810000 */
[----:B------:R-:W-:Y:S02]  /*be80*/  FMNMX.FTZ R2, R216, R5, !PT ;  /* 0x00000005d8027209 */ /* 0x000fe40007810000 */
[----:B------:R-:W5:Y:S01]  /*be90*/  MUFU.TANH R246, R29 ;  /* 0x0000001d00f67308 */ /* 0x000f620000002400 */
[----:B------:R-:W-:Y:S03]  /*bea0*/  HMMA.16816.F32.BF16 R48, R196, R10, R48 ;  /* 0x0000000ac430723c */ /* 0x000fe60000041830 */
[----:B---3--:R-:W-:Y:S01]  /*beb0*/  FMNMX.FTZ R101, R220, R101, !PT ;  /* 0x00000065dc657209 */ /* 0x008fe20007810000 */
[----:B------:R-:W-:Y:S01]  /*bec0*/  FMUL.FTZ R36, R36, c[0x0][0x320] ;  /* 0x0000c80024247a20 */ /* 0x000fe20000410000 */
[----:B------:R-:W-:Y:S01]  /*bed0*/  FMNMX.FTZ R2, R218, R2, !PT ;  /* 0x00000002da027209 */ /* 0x000fe20007810000 */
[----:B------:R-:W-:Y:S01]  /*bee0*/  FMUL.FTZ R37, R37, c[0x0][0x320] ;  /* 0x0000c80025257a20 */ /* 0x000fe20000410000 */
[----:B------:R-:W-:Y:S02]  /*bef0*/  FMNMX.FTZ R101, R234, R101, !PT ;  /* 0x00000065ea657209 */ /* 0x000fe40007810000 */
[----:B------:R3:W3:Y:S03]  /*bf00*/  MUFU.TANH R227, R15 ;  /* 0x0000000f00e37308 */ /* 0x0006e60000002400 */
[----:B----4-:R-:W-:Y:S01]  /*bf10*/  FMNMX.FTZ R101, R233, R101, !PT ;  /* 0x00000065e9657209 */ /* 0x010fe20007810000 */
[----:B------:R-:W-:Y:S01]  /*bf20*/  FMUL.FTZ R40, R40, c[0x0][0x320] ;  /* 0x0000c80028287a20 */ /* 0x000fe20000410000 */
[----:B------:R-:W-:Y:S01]  /*bf30*/  FMNMX.FTZ R2, R219, R2, !PT ;  /* 0x00000002db027209 */ /* 0x000fe20007810000 */
[----:B------:R-:W-:Y:S01]  /*bf40*/  FMUL.FTZ R41, R41, c[0x0][0x320] ;  /* 0x0000c80029297a20 */ /* 0x000fe20000410000 */
[----:B------:R-:W-:Y:S01]  /*bf50*/  FMNMX.FTZ R101, R231, R101, !PT ;  /* 0x00000065e7657209 */ /* 0x000fe20007810000 */
[----:B------:R-:W-:Y:S01]  /*bf60*/  FMUL.FTZ R44, R44, c[0x0][0x320] ;  /* 0x0000c8002c2c7a20 */ /* 0x000fe20000410000 */
[----:B------:R-:W-:Y:S01]  /*bf70*/  FMNMX.FTZ R2, R228, R2, !PT ;  /* 0x00000002e4027209 */ /* 0x000fe20007810000 */
[----:B------:R-:W4:Y:S01]  /*bf80*/  MUFU.TANH R237, R32 ;  /* 0x0000002000ed7308 */ /* 0x000f220000002400 */
[----:B-1----:R-:W-:Y:S01]  /*bf90*/  FMNMX.FTZ R101, R229, R101, !PT ;  /* 0x00000065e5657209 */ /* 0x002fe20007810000 */
[----:B------:R-:W-:Y:S02]  /*bfa0*/  FMUL.FTZ R45, R45, c[0x0][0x320] ;  /* 0x0000c8002d2d7a20 */ /* 0x000fe40000410000 */
[----:B------:R-:W-:Y:S01]  /*bfb0*/  FMUL.FTZ R38, R38, c[0x0][0x320] ;  /* 0x0000c80026267a20 */ /* 0x000fe20000410000 */
[----:B------:R-:W-:Y:S01]  /*bfc0*/  FMNMX.FTZ R101, R247, R101, !PT ;  /* 0x00000065f7657209 */ /* 0x000fe20007810000 */
[----:B------:R-:W-:Y:S02]  /*bfd0*/  FMUL.FTZ R48, R48, c[0x0][0x320] ;  /* 0x0000c80030307a20 */ /* 0x000fe40000410000 */
[----:B------:R-:W-:Y:S01]  /*bfe0*/  FMUL.FTZ R49, R49, c[0x0][0x320] ;  /* 0x0000c80031317a20 */ /* 0x000fe20000410000 */
[----:B-----5:R-:W-:Y:S01]  /*bff0*/  FMNMX.FTZ R101, R246, R101, !PT ;  /* 0x00000065f6657209 */ /* 0x020fe20007810000 */
[----:B------:R1:W5:Y:S01]  /*c000*/  MUFU.TANH R222, R18 ;  /* 0x0000001200de7308 */ /* 0x0003620000002400 */
[----:B------:R-:W-:Y:S02]  /*c010*/  FMUL.FTZ R39, R39, c[0x0][0x320] ;  /* 0x0000c80027277a20 */ /* 0x000fe40000410000 */
[----:B------:R-:W-:Y:S01]  /*c020*/  FMUL.FTZ R42, R42, c[0x0][0x320] ;  /* 0x0000c8002a2a7a20 */ /* 0x000fe20000410000 */
[----:B---3--:R-:W-:Y:S01]  /*c030*/  MOV R15, R230 ;  /* 0x000000e6000f7202 */ /* 0x008fe20000000f00 */
[----:B------:R-:W-:Y:S01]  /*c040*/  FMUL.FTZ R43, R43, c[0x0][0x320] ;  /* 0x0000c8002b2b7a20 */ /* 0x000fe20000410000 */
[----:B------:R-:W-:Y:S01]  /*c050*/  FMNMX.FTZ R2, R227, R2, !PT ;  /* 0x00000002e3027209 */ /* 0x000fe20007810000 */
[----:B------:R-:W-:Y:S02]  /*c060*/  FMUL.FTZ R46, R46, c[0x0][0x320] ;  /* 0x0000c8002e2e7a20 */ /* 0x000fe40000410000 */
[----:B------:R-:W-:Y:S01]  /*c070*/  FMUL.FTZ R47, R47, c[0x0][0x320] ;  /* 0x0000c8002f2f7a20 */ /* 0x000fe20000410000 */
[----:B------:R-:W3:Y:S01]  /*c080*/  MUFU.TANH R238, R33 ;  /* 0x0000002100ee7308 */ /* 0x000ee20000002400 */
[----:B------:R-:W-:Y:S02]  /*c090*/  FMUL.FTZ R50, R50, c[0x0][0x320] ;  /* 0x0000c80032327a20 */ /* 0x000fe40000410000 */
[----:B------:R-:W-:Y:S01]  /*c0a0*/  FMUL.FTZ R51, R51, c[0x0][0x320] ;  /* 0x0000c80033337a20 */ /* 0x000fe20000410000 */
[----:B----4-:R-:W-:Y:S06]  /*c0b0*/  FMNMX.FTZ R101, R237, R101, !PT ;  /* 0x00000065ed657209 */ /* 0x010fec0007810000 */
[----:B------:R-:W4:Y:S01]  /*c0c0*/  MUFU.TANH R252, R36 ;  /* 0x0000002400fc7308 */ /* 0x000f220000002400 */
[----:B-1----:R-:W-:Y:S02]  /*c0d0*/  MOV R18, R232 ;  /* 0x000000e800127202 */ /* 0x002fe40000000f00 */
[----:B-----5:R-:W-:Y:S07]  /*c0e0*/  FMNMX.FTZ R2, R222, R2, !PT ;  /* 0x00000002de027209 */ /* 0x020fee0007810000 */
[----:B------:R-:W1:Y:S01]  /*c0f0*/  MUFU.TANH R249, R37 ;  /* 0x0000002500f97308 */ /* 0x000e620000002400 */
[----:B------:R-:W-:Y:S02]  /*c100*/  FMNMX.FTZ R2, R224, R2, !PT ;  /* 0x00000002e0027209 */ /* 0x000fe40007810000 */
[----:B---3--:R-:W-:Y:S02]  /*c110*/  FMNMX.FTZ R101, R238, R101, !PT ;  /* 0x00000065ee657209 */ /* 0x008fe40007810000 */
[----:B------:R-:W-:Y:S05]  /*c120*/  FMNMX.FTZ R2, R236, R2, !PT ;  /* 0x00000002ec027209 */ /* 0x000fea0007810000 */
[----:B------:R-:W3:Y:S01]  /*c130*/  MUFU.TANH R244, R40 ;  /* 0x0000002800f47308 */ /* 0x000ee20000002400 */
[----:B----4-:R-:W-:Y:S09]  /*c140*/  FMNMX.FTZ R101, R252, R101, !PT ;  /* 0x00000065fc657209 */ /* 0x010ff20007810000 */
[----:B------:R-:W4:Y:S01]  /*c150*/  MUFU.TANH R243, R41 ;  /* 0x0000002900f37308 */ /* 0x000f220000002400 */
[----:B-1----:R-:W-:Y:S09]  /*c160*/  FMNMX.FTZ R101, R249, R101, !PT ;  /* 0x00000065f9657209 */ /* 0x002ff20007810000 */
[----:B------:R-:W1:Y:S01]  /*c170*/  MUFU.TANH R235, R23 ;  /* 0x0000001700eb7308 */ /* 0x000e620000002400 */
[----:B---3--:R-:W-:Y:S09]  /*c180*/  FMNMX.FTZ R101, R244, R101, !PT ;  /* 0x00000065f4657209 */ /* 0x008ff20007810000 */
        /* <DEDUP_REMOVED lines=17> */
[----:B---3--:R-:W-:Y:S05]  /*c2a0*/  FMNMX.FTZ R101, R239, R101, !PT ;  /* 0x00000065ef657209 */ /* 0x008fea0007810000 */
[----:B------:R-:W3:Y:S04]  /*c2b0*/  SHFL.BFLY PT, R4, R101, 0x2, 0x1f ;  /* 0x0c401f0065047f89 */ /* 0x000ee800000e0000 */
[----:B------:R-:W5:Y:S01]  /*c2c0*/  MUFU.TANH R248, R35 ;  /* 0x0000002300f87308 */ /* 0x000f620000002400 */
[----:B----4-:R-:W-:Y:S09]  /*c2d0*/  FMNMX.FTZ R2, R250, R2, !PT ;  /* 0x00000002fa027209 */ /* 0x010ff20007810000 */
[----:B------:R-:W4:Y:S01]  /*c2e0*/  MUFU.TANH R12, R38 ;  /* 0x00000026000c7308 */ /* 0x000f220000002400 */
[----:B-1----:R-:W-:Y:S09]  /*c2f0*/  FMNMX.FTZ R2, R245, R2, !PT ;  /* 0x00000002f5027209 */ /* 0x002ff20007810000 */
[----:B------:R-:W1:Y:S01]  /*c300*/  MUFU.TANH R21, R39 ;  /* 0x0000002700157308 */ /* 0x000e620000002400 */
[----:B---3--:R-:W-:Y:S02]  /*c310*/  FMNMX.FTZ R101, R101, R4, !PT ;  /* 0x0000000465657209 */ /* 0x008fe40007810000 */
[----:B-----5:R-:W-:Y:S03]  /*c320*/  FMNMX.FTZ R2, R248, R2, !PT ;  /* 0x00000002f8027209 */ /* 0x020fe60007810000 */
        /* <DEDUP_REMOVED lines=8> */
[C---:B------:R-:W-:Y:S02]  /*c3b0*/  FADD.FTZ R0, -R101.reuse, R0 ;  /* 0x0000000065007221 */ /* 0x040fe40000010100 */
[----:B------:R-:W-:Y:S02]  /*c3c0*/  FMUL.FTZ R202, R101, c[0x0][0x2d0] ;  /* 0x0000b40065ca7a20 */ /* 0x000fe40000410000 */
[----:B------:R-:W3:Y:S01]  /*c3d0*/  MUFU.TANH R26, R47 ;  /* 0x0000002f001a7308 */ /* 0x000ee20000002400 */
[----:B------:R-:W-:Y:S02]  /*c3e0*/  FMUL.FTZ R0, R0, c[0x0][0x2d0] ;  /* 0x0000b40000007a20 */ /* 0x000fe40000410000 */
[--C-:B------:R-:W-:Y:S01]  /*c3f0*/  FFMA.FTZ R6, R102, c[0x0][0x2d0], -R202.reuse ;  /* 0x0000b40066067a23 */ /* 0x100fe200000108ca */
[----:B----4-:R-:W-:Y:S06]  /*c400*/  FMNMX.FTZ R2, R28, R2, !PT ;  /* 0x000000021c027209 */ /* 0x010fec0007810000 */
[----:B------:R-:W4:Y:S01]  /*c410*/  MUFU.TANH R25, R50 ;  /* 0x0000003200197308 */ /* 0x000f220000002400 */
[----:B-1----:R-:W-:Y:S09]  /*c420*/  FMNMX.FTZ R2, R27, R2, !PT ;  /* 0x000000021b027209 */ /* 0x002ff20007810000 */
[----:B------:R-:W1:Y:S01]  /*c430*/  MUFU.TANH R23, R51 ;  /* 0x0000003300177308 */ /* 0x000e620000002400 */
[----:B---3--:R-:W-:Y:S04]  /*c440*/  FMNMX.FTZ R2, R26, R2, !PT ;  /* 0x000000021a027209 */ /* 0x008fe80007810000 */
[----:B----4-:R-:W-:Y:S04]  /*c450*/  FMNMX.FTZ R2, R25, R2, !PT ;  /* 0x0000000219027209 */ /* 0x010fe80007810000 */
[----:B-1----:R-:W-:Y:S05]  /*c460*/  FMNMX.FTZ R2, R23, R2, !PT ;  /* 0x0000000217027209 */ /* 0x002fea0007810000 */
[----:B------:R-:W1:Y:S02]  /*c470*/  SHFL.BFLY PT, R100, R2, 0x2, 0x1f ;  /* 0x0c401f0002647f89 */ /* 0x000e6400000e0000 */
[----:B-1----:R-:W-:Y:S02]  /*c480*/  FMNMX.FTZ R100, R2, R100, !PT ;  /* 0x0000006402647209 */ /* 0x002fe40007810000 */
[----:B------:R1:W3:Y:S04]  /*c490*/  MUFU.EX2 R2, R0 ;  /* 0x0000000000027308 */ /* 0x0002e80000000800 */
[----:B------:R-:W4:Y:S01]  /*c4a0*/  SHFL.BFLY PT, R5, R100, 0x1, 0x1f ;  /* 0x0c201f0064057f89 */ /* 0x000f2200000e0000 */
[----:B-1----:R-:W-:Y:S02]  /*c4b0*/  FFMA.FTZ R0, R200, c[0x0][0x2d0], -R202 ;  /* 0x0000b400c8007a23 */ /* 0x002fe400000108ca */
[----:B---3--:R-:W-:Y:S01]  /*c4c0*/  FMUL.FTZ R37, R2, R117 ;  /* 0x0000007502257220 */ /* 0x008fe20000410000 */
[----:B----4-:R-:W-:Y:S02]  /*c4d0*/  FMNMX.FTZ R100, R100, R5, !PT ;  /* 0x0000000564647209 */ /* 0x010fe40007810000 */
[----:B------:R-:W2:Y:S01]  /*c4e0*/  MUFU.EX2 R200, R0 ;  /* 0x0000000000c87308 */ /* 0x000ea20000000800 */
[C---:B------:R-:W-:Y:S02]  /*c4f0*/  FMUL.FTZ R44, R2.reuse, R108 ;  /* 0x0000006c022c7220 */ /* 0x040fe40000410000 */
[----:B------:R-:W-:Y:S02]  /*c500*/  FMUL.FTZ R45, R2, R109 ;  /* 0x0000006d022d7220 */ /* 0x000fe40000410000 */
[----:B------:R-:W-:Y:S02]  /*c510*/  FMUL.FTZ R203, R100, c[0x0][0x2d0] ;  /* 0x0000b40064cb7a20 */ /* 0x000fe40000410000 */
[C---:B------:R-:W-:Y:S01]  /*c520*/  FMUL.FTZ R4, R2.reuse, R148 ;  /* 0x0000009402047220 */ /* 0x040fe20000410000 */
[----:B------:R-:W-:Y:S01]  /*c530*/  MOV R148, R18 ;  /* 0x0000001200947202 */ /* 0x000fe20000000f00 */
        /* <DEDUP_REMOVED lines=16> */
[C---:B--2---:R-:W-:Y:S01]  /*c640*/  FFMA.FTZ R102, R2.reuse, R13, R200 ;  /* 0x0000000d02667223 */ /* 0x044fe200000100c8 */
[----:B------:R-:W-:Y:S01]  /*c650*/  MOV R149, R19 ;  /* 0x0000001300957202 */ /* 0x000fe20000000f00 */
[C---:B------:R-:W-:Y:S01]  /*c660*/  FMUL.FTZ R13, R2.reuse, R141 ;  /* 0x0000008d020d7220 */ /* 0x040fe20000410000 */
[----:B------:R-:W-:Y:S01]  /*c670*/  MOV R141, R25 ;  /* 0x00000019008d7202 */ /* 0x000fe20000000f00 */
[----:B------:R-:W-:Y:S02]  /*c680*/  FMUL.FTZ R25, R2, R129 ;  /* 0x0000008102197220 */ /* 0x000fe40000410000 */
[----:B------:R-:W2:Y:S01]  /*c690*/  LDL.LU R129, [R1+0x8] ;  /* 0x0000080001817983 */ /* 0x000ea20000300800 */
[----:B------:R-:W-:Y:S02]  /*c6a0*/  FADD.FTZ R0, -R100, R3 ;  /* 0x0000000364007221 */ /* 0x000fe40000010100 */
[--C-:B------:R-:W-:Y:S02]  /*c6b0*/  FFMA.FTZ R3, R201, c[0x0][0x2d0], -R203.reuse ;  /* 0x0000b400c9037a23 */ /* 0x100fe400000108cb */
[----:B------:R-:W-:Y:S02]  /*c6c0*/  FMUL.FTZ R0, R0, c[0x0][0x2d0] ;  /* 0x0000b40000007a20 */ /* 0x000fe40000410000 */
[----:B------:R1:W-:Y:S01]  /*c6d0*/  MUFU.EX2 R103, R3 ;  /* 0x0000000300677308 */ /* 0x0003e20000000800 */
[C---:B------:R-:W-:Y:S02]  /*c6e0*/  FMUL.FTZ R28, R2.reuse, R124 ;  /* 0x0000007c021c7220 */ /* 0x040fe40000410000 */
[C---:B------:R-:W-:Y:S02]  /*c6f0*/  FMUL.FTZ R29, R2.reuse, R125 ;  /* 0x0000007d021d7220 */ /* 0x040fe40000410000 */
        /* <DEDUP_REMOVED lines=8> */
[C---:B------:R-:W-:Y:S02]  /*c780*/  FMUL.FTZ R52, R2.reuse, R52 ;  /* 0x0000003402347220 */ /* 0x040fe40000410000 */
[C---:B------:R-:W-:Y:S02]  /*c790*/  FMUL.FTZ R53, R2.reuse, R53 ;  /* 0x0000003502357220 */ /* 0x040fe40000410000 */
[C---:B------:R-:W-:Y:S02]  /*c7a0*/  FMUL.FTZ R56, R2.reuse, R56 ;  /* 0x0000003802387220 */ /* 0x040fe40000410000 */
[--C-:B-1----:R-:W-:Y:S01]  /*c7b0*/  FFMA.FTZ R3, R217, c[0x0][0x2d0], -R202.reuse ;  /* 0x0000b400d9037a23 */ /* 0x102fe200000108ca */
[----:B------:R-:W-:Y:S01]  /*c7c0*/  MOV R217, R14 ;  /* 0x0000000e00d97202 */ /* 0x000fe20000000f00 */
[C---:B------:R-:W-:Y:S02]  /*c7d0*/  FMUL.FTZ R57, R2.reuse, R57 ;  /* 0x0000003902397220 */ /* 0x040fe40000410000 */
[----:B------:R-:W1:Y:S01]  /*c7e0*/  MUFU.EX2 R201, R3 ;  /* 0x0000000300c97308 */ /* 0x000e620000000800 */
        /* <DEDUP_REMOVED lines=11> */
[----:B------:R-:W-:Y:S01]  /*c8a0*/  FMUL.FTZ R81, R2, R81 ;  /* 0x0000005102517220 */ /* 0x000fe20000410000 */
[----:B-1----:R-:W-:Y:S01]  /*c8b0*/  F2FP.BF16.PACK_AB R104, R201, R200 ;  /* 0x000000c8c968723e */ /* 0x002fe200000010ff */
[--C-:B------:R-:W-:Y:S02]  /*c8c0*/  FFMA.FTZ R3, R216, c[0x0][0x2d0], -R203.reuse ;  /* 0x0000b400d8037a23 */ /* 0x100fe400000108cb */
        /* <DEDUP_REMOVED lines=8> */
[----:B------:R-:W-:Y:S02]  /*c950*/  FMUL.FTZ R97, R2, R97 ;  /* 0x0000006102617220 */ /* 0x000fe40000410000 */
[C---:B------:R-:W-:Y:S02]  /*c960*/  FMUL.FTZ R18, R0.reuse, R138 ;  /* 0x0000008a00127220 */ /* 0x040fe40000410000 */
[C---:B------:R-:W-:Y:S02]  /*c970*/  FMUL.FTZ R19, R0.reuse, R139 ;  /* 0x0000008b00137220 */ /* 0x040fe40000410000 */
[C---:B------:R-:W-:Y:S02]  /*c980*/  FMUL.FTZ R46, R0.reuse, R110 ;  /* 0x0000006e002e7220 */ /* 0x040fe40000410000 */
[C---:B------:R-:W-:Y:S02]  /*c990*/  FMUL.FTZ R47, R0.reuse, R111 ;  /* 0x0000006f002f7220 */ /* 0x040fe40000410000 */
[----:B------:R-:W-:Y:S01]  /*c9a0*/  FMUL.FTZ R6, R0, R150 ;  /* 0x0000009600067220 */ /* 0x000fe20000410000 */
[----:B-1----:R-:W-:Y:S01]  /*c9b0*/  F2FP.BF16.PACK_AB R105, R216, R103 ;  /* 0x00000067d869723e */ /* 0x002fe200000010ff */
[----:B------:R-:W-:Y:S01]  /*c9c0*/  FFMA.FTZ R3, R215, c[0x0][0x2d0], -R202 ;  /* 0x0000b400d7037a23 */ /* 0x000fe200000108ca */
[----:B------:R-:W-:Y:S01]  /*c9d0*/  MOV R150, R128 ;  /* 0x0000008000967202 */ /* 0x000fe20000000f00 */
[C---:B------:R-:W-:Y:S01]  /*c9e0*/  FMUL.FTZ R7, R0.reuse, R151 ;  /* 0x0000009700077220 */ /* 0x040fe20000410000 */
[----:B------:R-:W-:Y:S01]  /*c9f0*/  MOV R151, R133 ;  /* 0x0000008500977202 */ /* 0x000fe20000000f00 */
[----:B------:R1:W3:Y:S01]  /*ca00*/  MUFU.EX2 R215, R3 ;  /* 0x0000000300d77308 */ /* 0x0002e20000000800 */
        /* <DEDUP_REMOVED lines=13> */
[----:B-1----:R-:W-:Y:S01]  /*cae0*/  MOV R3, R12 ;  /* 0x0000000c00037202 */ /* 0x002fe20000000f00 */
[----:B------:R-:W-:Y:S01]  /*caf0*/  FMUL.FTZ R12, R2, R140 ;  /* 0x0000008c020c7220 */ /* 0x000fe20000410000 */
[----:B------:R-:W-:Y:S01]  /*cb00*/  MOV R140, R23 ;  /* 0x00000017008c7202 */ /* 0x000fe20000000f00 */
[--C-:B------:R-:W-:Y:S01]  /*cb10*/  FFMA.FTZ R2, R218, c[0x0][0x2d0], -R203.reuse ;  /* 0x0000b400da027a23 */ /* 0x100fe200000108cb */
[----:B------:R-:W-:Y:S01]  /*cb20*/  MOV R147, R3 ;  /* 0x0000000300937202 */ /* 0x000fe20000000f00 */
[C---:B------:R-:W-:Y:S02]  /*cb30*/  FMUL.FTZ R23, R0.reuse, R135 ;  /* 0x0000008700177220 */ /* 0x040fe40000410000 */
[----:B------:R1:W-:Y:S01]  /*cb40*/  MUFU.EX2 R116, R2 ;  /* 0x0000000200747308 */ /* 0x0003e20000000800 */
[C---:B------:R-:W-:Y:S02]  /*cb50*/  FMUL.FTZ R39, R0.reuse, R119 ;  /* 0x0000007700277220 */ /* 0x040fe40000410000 */
[C---:B------:R-:W-:Y:S02]  /*cb60*/  FMUL.FTZ R42, R0.reuse, R114 ;  /* 0x00000072002a7220 */ /* 0x040fe40000410000 */
[C---:B------:R-:W-:Y:S02]  /*cb70*/  FMUL.FTZ R43, R0.reuse, R115 ;  /* 0x00000073002b7220 */ /* 0x040fe40000410000 */
[C---:B------:R-:W-:Y:S01]  /*cb80*/  FMUL.FTZ R50, R0.reuse, R106 ;  /* 0x0000006a00327220 */ /* 0x040fe20000410000 */
[----:B---3--:R-:W-:Y:S01]  /*cb90*/  F2FP.BF16.PACK_AB R106, R117, R215 ;  /* 0x000000d7756a723e */ /* 0x008fe200000010ff */
        /* <DEDUP_REMOVED lines=25> */
[--C-:B-1----:R-:W-:Y:S02]  /*cd30*/  FFMA.FTZ R2, R219, c[0x0][0x2d0], -R203.reuse ;  /* 0x0000b400db027a23 */ /* 0x102fe400000108cb */
[----:B------:R-:W-:Y:S02]  /*cd40*/  FADD.FTZ R201, R201, R102 ;  /* 0x00000066c9c97221 */ /* 0x000fe40000010000 */
[----:B------:R-:W1:Y:S01]  /*cd50*/  MUFU.EX2 R115, R2 ;  /* 0x0000000200737308 */ /* 0x000e620000000800 */
[--C-:B------:R-:W-:Y:S02]  /*cd60*/  FFMA.FTZ R112, R222, c[0x0][0x2d0], -R203.reuse ;  /* 0x0000b400de707a23 */ /* 0x100fe400000108cb */
[--C-:B------:R-:W-:Y:S02]  /*cd70*/  FFMA.FTZ R218, R242, c[0x0][0x2d0], -R202.reuse ;  /* 0x0000b400f2da7a23 */ /* 0x100fe400000108ca */
[----:B------:R-:W3:Y:S01]  /*cd80*/  LDL R242, [R1+0x4c] ;  /* 0x00004c0001f27983 */ /* 0x000ee20000100800 */
[--C-:B------:R-:W-:Y:S02]  /*cd90*/  FFMA.FTZ R119, R252, c[0x0][0x2d0], -R202.reuse ;  /* 0x0000b400fc777a23 */ /* 0x100fe400000108ca */
[--C-:B------:R-:W-:Y:S02]  /*cda0*/  FFMA.FTZ R222, R240, c[0x0][0x2d0], -R202.reuse ;  /* 0x0000b400f0de7a23 */ /* 0x100fe400000108ca */
[----:B------:R4:W-:Y:S01]  /*cdb0*/  MUFU.EX2 R127, R112 ;  /* 0x00000070007f7308 */ /* 0x0009e20000000800 */
[--C-:B------:R-:W-:Y:S02]  /*cdc0*/  FFMA.FTZ R118, R249, c[0x0][0x2d0], -R202.reuse ;  /* 0x0000b400f9767a23 */ /* 0x100fe400000108ca */
[--C-:B------:R-:W-:Y:S02]  /*cdd0*/  FFMA.FTZ R219, R137, c[0x0][0x2d0], -R203.reuse ;  /* 0x0000b40089db7a23 */ /* 0x100fe400000108cb */
[--C-:B------:R-:W-:Y:S05]  /*cde0*/  FFMA.FTZ R121, R243, c[0x0][0x2d0], -R202.reuse ;  /* 0x0000b400f3797a23 */ /* 0x100fea00000108ca */
[----:B------:R-:W-:Y:S01]  /*cdf0*/  MUFU.EX2 R218, R218 ;  /* 0x000000da00da7308 */ /* 0x000fe20000000800 */
[----:B-1----:R-:W-:Y:S02]  /*ce00*/  F2FP.BF16.PACK_AB R107, R115, R116 ;  /* 0x00000074736b723e */ /* 0x002fe400000010ff */
[----:B------:R-:W-:Y:S04]  /*ce10*/  IADD3 R2, R211, R205, RZ ;  /* 0x000000cdd3027210 */ /* 0x000fe80007ffe0ff */
[----:B------:R-:W-:Y:S03]  /*ce20*/  IADD3 R102, R207, R2, RZ ;  /* 0x00000002cf667210 */ /* 0x000fe60007ffe0ff */
[----:B------:R-:W-:Y:S01]  /*ce30*/  MUFU.EX2 R219, R219 ;  /* 0x000000db00db7308 */ /* 0x000fe20000000800 */
[----:B----4-:R-:W-:Y:S09]  /*ce40*/  FFMA.FTZ R112, R230, c[0x0][0x2d0], -R203 ;  /* 0x0000b400e6707a23 */ /* 0x010ff200000108cb */
[----:B------:R1:W-:Y:S10]  /*ce50*/  MUFU.EX2 R132, R112 ;  /* 0x0000007000847308 */ /* 0x0003f40000000800 */
[----:B------:R-:W-:Y:S10]  /*ce60*/  MUFU.EX2 R230, R118 ;  /* 0x0000007600e67308 */ /* 0x000ff40000000800 */
[----:B------:R-:W-:Y:S01]  /*ce70*/  MUFU.EX2 R222, R222 ;  /* 0x000000de00de7308 */ /* 0x000fe20000000800 */
[----:B-1----:R-:W-:Y:S02]  /*ce80*/  FADD.FTZ R112, R215, R201 ;  /* 0x000000c9d7707221 */ /* 0x002fe40000010000 */
[----:B--2---:R-:W-:Y:S01]  /*ce90*/  FFMA.FTZ R113, R0, R129, R103 ;  /* 0x0000008100717223 */ /* 0x004fe20000010067 */
[----:B------:R-:W-:Y:S01]  /*cea0*/  IADD3 R0, R210, R205, RZ ;  /* 0x000000cdd2007210 */ /* 0x000fe20007ffe0ff */
[--C-:B------:R-:W-:Y:S03]  /*ceb0*/  FFMA.FTZ R103, R226, c[0x0][0x2d0], -R202.reuse ;  /* 0x0000b400e2677a23 */ /* 0x100fe600000108ca */
[----:B------:R-:W-:Y:S01]  /*cec0*/  IADD3 R3, R207, R0, RZ ;  /* 0x00000000cf037210 */ /* 0x000fe20007ffe0ff */
[----:B------:R-:W1:Y:S01]  /*ced0*/  LDSM.16.MT88.4 R108, [R0] ;  /* 0x00000000006c783b */ /* 0x000e620000004200 */
[----:B------:R2:W-:Y:S02]  /*cee0*/  MUFU.EX2 R114, R103 ;  /* 0x0000006700727308 */ /* 0x0005e40000000800 */
[--C-:B--2---:R-:W-:Y:S08]  /*cef0*/  FFMA.FTZ R103, R225, c[0x0][0x2d0], -R202.reuse ;  /* 0x0000b400e1677a23 */ /* 0x104ff000000108ca */
[----:B------:R2:W-:Y:S01]  /*cf00*/  MUFU.EX2 R122, R103 ;  /* 0x00000067007a7308 */ /* 0x0005e20000000800 */
[C---:B-1----:R-:W-:Y:S08]  /*cf10*/  HMMA.16816.F32.BF16 R4, R104.reuse, R108, R4 ;  /* 0x0000006c6804723c */ /* 0x042ff00000041804 */
[C---:B------:R-:W-:Y:S01]  /*cf20*/  HMMA.16816.F32.BF16 R8, R104.reuse, R110, R8 ;  /* 0x0000006e6808723c */ /* 0x040fe20000041808 */
[----:B------:R-:W1:Y:S03]  /*cf30*/  LDSM.16.MT88.4 R108, [R3] ;  /* 0x00000000036c783b */ /* 0x000e660000004200 */
[--C-:B--2---:R-:W-:Y:S02]  /*cf40*/  FFMA.FTZ R103, R221, c[0x0][0x2d0], -R202.reuse ;  /* 0x0000b400dd677a23 */ /* 0x104fe400000108ca */
[--C-:B------:R-:W-:Y:S03]  /*cf50*/  FFMA.FTZ R221, R136, c[0x0][0x2d0], -R203.reuse ;  /* 0x0000b40088dd7a23 */ /* 0x100fe600000108cb */
[----:B------:R-:W-:Y:S01]  /*cf60*/  LDSM.16.MT88.4 R136, [R3+0x2800] ;  /* 0x002800000388783b */ /* 0x000fe20000004200 */
[----:B------:R2:W-:Y:S10]  /*cf70*/  MUFU.EX2 R124, R103 ;  /* 0x00000067007c7308 */ /* 0x0005f40000000800 */
[----:B------:R-:W4:Y:S01]  /*cf80*/  MUFU.EX2 R221, R221 ;  /* 0x000000dd00dd7308 */ /* 0x000f220000000800 */
[--C-:B--2---:R-:W-:Y:S02]  /*cf90*/  FFMA.FTZ R103, R220, c[0x0][0x2d0], -R202.reuse ;  /* 0x0000b400dc677a23 */ /* 0x104fe400000108ca */
[--C-:B------:R-:W-:Y:S02]  /*cfa0*/  FFMA.FTZ R220, R241, c[0x0][0x2d0], -R202.reuse ;  /* 0x0000b400f1dc7a23 */ /* 0x100fe400000108ca */
[----:B------:R-:W2:Y:S05]  /*cfb0*/  LDL.64 R240, [R1+0x40] ;  /* 0x0000400001f07983 */ /* 0x000eaa0000100a00 */
[----:B------:R5:W-:Y:S01]  /*cfc0*/  MUFU.EX2 R129, R103 ;  /* 0x0000006700817308 */ /* 0x000be20000000800 */
[C---:B-1----:R-:W-:Y:S03]  /*cfd0*/  HMMA.16816.F32.BF16 R12, R104.reuse, R108, R12 ;  /* 0x0000006c680c723c */ /* 0x042fe6000004180c */
[----:B----4-:R-:W-:Y:S05]  /*cfe0*/  F2FP.BF16.PACK_AB R201, R221, R219 ;  /* 0x000000dbddc9723e */ /* 0x010fea00000010ff */
[C---:B------:R-:W-:Y:S01]  /*cff0*/  HMMA.16816.F32.BF16 R16, R104.reuse, R110, R16 ;  /* 0x0000006e6810723c */ /* 0x040fe20000041810 */
[----:B------:R-:W1:Y:S01]  /*d000*/  LDSM.16.MT88.4 R108, [R2] ;  /* 0x00000000026c783b */ /* 0x000e620000004200 */
[----:B------:R-:W4:Y:S02]  /*d010*/  MUFU.EX2 R220, R220 ;  /* 0x000000dc00dc7308 */ /* 0x000f240000000800 */
[--C-:B-----5:R-:W-:Y:S08]  /*d020*/  FFMA.FTZ R103, R228, c[0x0][0x2d0], -R203.reuse ;  /* 0x0000b400e4677a23 */ /* 0x120ff000000108cb */
[----:B------:R-:W-:Y:S10]  /*d030*/  MUFU.EX2 R228, R119 ;  /* 0x0000007700e47308 */ /* 0x000ff40000000800 */
[----:B------:R5:W-:Y:S01]  /*d040*/  MUFU.EX2 R120, R103 ;  /* 0x0000006700787308 */ /* 0x000be20000000800 */
[----:B----4-:R-:W-:Y:S01]  /*d050*/  F2FP.BF16.PACK_AB R200, R220, R218 ;  /* 0x000000dadcc8723e */ /* 0x010fe200000010ff */
[C---:B-1----:R-:W-:Y:S08]  /*d060*/  HMMA.16816.F32.BF16 R20, R104.reuse, R108, R20 ;  /* 0x0000006c6814723c */ /* 0x042ff00000041814 */
[C---:B------:R-:W-:Y:S01]  /*d070*/  HMMA.16816.F32.BF16 R24, R104.reuse, R110, R24 ;  /* 0x0000006e6818723c */ /* 0x040fe20000041818 */
[----:B------:R-:W1:Y:S03]  /*d080*/  LDSM.16.MT88.4 R108, [R102] ;  /* 0x00000000666c783b */ /* 0x000e660000004200 */
[--C-:B-----5:R-:W-:Y:S04]  /*d090*/  FFMA.FTZ R103, R227, c[0x0][0x2d0], -R203.reuse ;  /* 0x0000b400e3677a23 */ /* 0x120fe800000108cb */
[----:B------:R4:W5:Y:S04]  /*d0a0*/  MUFU.EX2 R123, R103 ;  /* 0x00000067007b7308 */ /* 0x0009680000000800 */
[--C-:B----4-:R-:W-:Y:S06]  /*d0b0*/  FFMA.FTZ R103, R224, c[0x0][0x2d0], -R203.reuse ;  /* 0x0000b400e0677a23 */ /* 0x110fec00000108cb */
[----:B------:R4:W2:Y:S01]  /*d0c0*/  MUFU.EX2 R128, R103 ;  /* 0x0000006700807308 */ /* 0x0008a20000000800 */
[C---:B-1----:R-:W-:Y:S08]  /*d0d0*/  HMMA.16816.F32.BF16 R28, R104.reuse, R108, R28 ;  /* 0x0000006c681c723c */ /* 0x042ff0000004181c */
[C---:B------:R-:W-:Y:S01]  /*d0e0*/  HMMA.16816.F32.BF16 R32, R104.reuse, R110, R32 ;  /* 0x0000006e6820723c */ /* 0x040fe20000041820 */
[----:B------:R-:W1:Y:S03]  /*d0f0*/  LDSM.16.MT88.4 R108, [R0+0x3000] ;  /* 0x00300000006c783b */ /* 0x000e660000004200 */
[--C-:B----4-:R-:W-:Y:S04]  /*d100*/  FFMA.FTZ R103, R234, c[0x0][0x2d0], -R202.reuse ;  /* 0x0000b400ea677a23 */ /* 0x110fe800000108ca */
[----:B------:R4:W-:Y:S04]  /*d110*/  MUFU.EX2 R125, R103 ;  /* 0x00000067007d7308 */ /* 0x0009e80000000800 */
[--C-:B----4-:R-:W-:Y:S01]  /*d120*/  FFMA.FTZ R103, R233, c[0x0][0x2d0], -R202.reuse ;  /* 0x0000b400e9677a23 */ /* 0x110fe200000108ca */
[C---:B-1----:R-:W-:Y:S05]  /*d130*/  HMMA.16816.F32.BF16 R36, R104.reuse, R108, R36 ;  /* 0x0000006c6824723c */ /* 0x042fea0000041824 */
[----:B------:R1:W-:Y:S03]  /*d140*/  MUFU.EX2 R131, R103 ;  /* 0x0000006700837308 */ /* 0x0003e60000000800 */
[C---:B------:R-:W-:Y:S01]  /*d150*/  HMMA.16816.F32.BF16 R40, R104.reuse, R110, R40 ;  /* 0x0000006e6828723c */ /* 0x040fe20000041828 */
[----:B------:R-:W4:Y:S03]  /*d160*/  LDSM.16.MT88.4 R108, [R3+0x3000] ;  /* 0x00300000036c783b */ /* 0x000f260000004200 */
[--C-:B-1----:R-:W-:Y:S04]  /*d170*/  FFMA.FTZ R103, R231, c[0x0][0x2d0], -R202.reuse ;  /* 0x0000b400e7677a23 */ /* 0x102fe800000108ca */
[----:B------:R1:W-:Y:S01]  /*d180*/  MUFU.EX2 R134, R103 ;  /* 0x0000006700867308 */ /* 0x0003e20000000800 */
[C---:B----4-:R-:W-:Y:S03]  /*d190*/  HMMA.16816.F32.BF16 R44, R104.reuse, R108, R44 ;  /* 0x0000006c682c723c */ /* 0x050fe6000004182c */
[----:B-1----:R-:W-:Y:S05]  /*d1a0*/  FFMA.FTZ R103, R229, c[0x0][0x2d0], -R202 ;  /* 0x0000b400e5677a23 */ /* 0x002fea00000108ca */
[C---:B------:R-:W-:Y:S01]  /*d1b0*/  HMMA.16816.F32.BF16 R48, R104.reuse, R110, R48 ;  /* 0x0000006e6830723c */ /* 0x040fe20000041830 */
[----:B------:R-:W1:Y:S01]  /*d1c0*/  LDSM.16.MT88.4 R108, [R2+0x3000] ;  /* 0x00300000026c783b */ /* 0x000e620000004200 */
[----:B------:R4:W-:Y:S10]  /*d1d0*/  MUFU.EX2 R229, R121 ;  /* 0x0000007900e57308 */ /* 0x0009f40000000800 */
[----:B------:R3:W-:Y:S01]  /*d1e0*/  MUFU.EX2 R135, R103 ;  /* 0x0000006700877308 */ /* 0x0007e20000000800 */
[--C-:B----4-:R-:W-:Y:S09]  /*d1f0*/  FFMA.FTZ R121, R150, c[0x0][0x2d0], -R203.reuse ;  /* 0x0000b40096797a23 */ /* 0x110ff200000108cb */
[----:B------:R-:W-:Y:S01]  /*d200*/  MUFU.EX2 R225, R121 ;  /* 0x0000007900e17308 */ /* 0x000fe20000000800 */
[--C-:B---3--:R-:W-:Y:S09]  /*d210*/  FFMA.FTZ R103, R236, c[0x0][0x2d0], -R203.reuse ;  /* 0x0000b400ec677a23 */ /* 0x108ff200000108cb */
[----:B------:R3:W-:Y:S01]  /*d220*/  MUFU.EX2 R130, R103 ;  /* 0x0000006700827308 */ /* 0x0007e20000000800 */
[C---:B-1----:R-:W-:Y:S08]  /*d230*/  HMMA.16816.F32.BF16 R52, R104.reuse, R108, R52 ;  /* 0x0000006c6834723c */ /* 0x042ff00000041834 */
[C---:B------:R-:W-:Y:S01]  /*d240*/  HMMA.16816.F32.BF16 R56, R104.reuse, R110, R56 ;  /* 0x0000006e6838723c */ /* 0x040fe20000041838 */
[----:B------:R-:W1:Y:S03]  /*d250*/  LDSM.16.MT88.4 R108, [R102+0x3000] ;  /* 0x00300000666c783b */ /* 0x000e660000004200 */
[--C-:B---3--:R-:W-:Y:S04]  /*d260*/  FFMA.FTZ R103, R235, c[0x0][0x2d0], -R203.reuse ;  /* 0x0000b400eb677a23 */ /* 0x108fe800000108cb */
[----:B------:R3:W-:Y:S01]  /*d270*/  MUFU.EX2 R133, R103 ;  /* 0x0000006700857308 */ /* 0x0007e20000000800 */
[C---:B-1----:R-:W-:Y:S03]  /*d280*/  HMMA.16816.F32.BF16 R60, R104.reuse, R108, R60 ;  /* 0x0000006c683c723c */ /* 0x042fe6000004183c */
[----:B---3--:R-:W-:Y:S06]  /*d290*/  FFMA.FTZ R103, R232, c[0x0][0x2d0], -R203 ;  /* 0x0000b400e8677a23 */ /* 0x008fec00000108cb */
[----:B------:R1:W-:Y:S01]  /*d2a0*/  MUFU.EX2 R205, R103 ;  /* 0x0000006700cd7308 */ /* 0x0003e20000000800 */
[C---:B------:R-:W-:Y:S01]  /*d2b0*/  HMMA.16816.F32.BF16 R64, R104.reuse, R110, R64 ;  /* 0x0000006e6840723c */ /* 0x040fe20000041840 */
[----:B------:R-:W3:Y:S02]  /*d2c0*/  LDSM.16.MT88.4 R108, [R0+0x6000] ;  /* 0x00600000006c783b */ /* 0x000ee40000004200 */
[----:B-1----:R-:W-:Y:S02]  /*d2d0*/  FADD.FTZ R103, R216, R113 ;  /* 0x00000071d8677221 */ /* 0x002fe40000010000 */
[----:B------:R-:W-:Y:S02]  /*d2e0*/  FFMA.FTZ R216, R141, c[0x0][0x2d0], -R203 ;  /* 0x0000b4008dd87a23 */ /* 0x000fe400000108cb */
[----:B------:R-:W-:Y:S02]  /*d2f0*/  FADD.FTZ R116, R116, R103 ;  /* 0x0000006774747221 */ /* 0x000fe40000010000 */
[----:B------:R-:W-:Y:S03]  /*d300*/  FADD.FTZ R103, R117, R112 ;  /* 0x0000007075677221 */ /* 0x000fe60000010000 */
[----:B------:R-:W-:Y:S01]  /*d310*/  FADD.FTZ R116, R115, R116 ;  /* 0x0000007473747221 */ /* 0x000fe20000010000 */
[----:B------:R-:W-:Y:S01]  /*d320*/  MUFU.EX2 R216, R216 ;  /* 0x000000d800d87308 */ /* 0x000fe20000000800 */
[----:B------:R-:W-:Y:S02]  /*d330*/  FADD.FTZ R103, R114, R103 ;  /* 0x0000006772677221 */ /* 0x000fe40000010000 */
[--C-:B------:R-:W-:Y:S02]  /*d340*/  FFMA.FTZ R117, R244, c[0x0][0x2d0], -R202.reuse ;  /* 0x0000b400f4757a23 */ /* 0x100fe400000108ca */
[--C-:B------:R-:W-:Y:S01]  /*d350*/  FFMA.FTZ R112, R247, c[0x0][0x2d0], -R202.reuse ;  /* 0x0000b400f7707a23 */ /* 0x100fe200000108ca */
[----:B------:R-:W-:Y:S01]  /*d360*/  MOV R247, R145 ;  /* 0x0000009100f77202 */ /* 0x000fe20000000f00 */
[C---:B---3--:R-:W-:Y:S03]  /*d370*/  HMMA.16816.F32.BF16 R68, R104.reuse, R108, R68 ;  /* 0x0000006c6844723c */ /* 0x048fe60000041844 */
[----:B------:R-:W-:Y:S05]  /*d380*/  MUFU.EX2 R231, R117 ;  /* 0x0000007500e77308 */ /* 0x000fea0000000800 */
[C---:B------:R-:W-:Y:S01]  /*d390*/  HMMA.16816.F32.BF16 R72, R104.reuse, R110, R72 ;  /* 0x0000006e6848723c */ /* 0x040fe20000041848 */
[----:B------:R-:W1:Y:S04]  /*d3a0*/  LDSM.16.MT88.4 R108, [R3+0x6000] ;  /* 0x00600000036c783b */ /* 0x000e680000004200 */
[----:B------:R3:W-:Y:S02]  /*d3b0*/  MUFU.EX2 R126, R112 ;  /* 0x00000070007e7308 */ /* 0x0007e40000000800 */
[--C-:B---3--:R-:W-:Y:S01]  /*d3c0*/  FFMA.FTZ R112, R246, c[0x0][0x2d0], -R202.reuse ;  /* 0x0000b400f6707a23 */ /* 0x108fe200000108ca */
[----:B------:R-:W-:Y:S07]  /*d3d0*/  MOV R246, R144 ;  /* 0x0000009000f67202 */ /* 0x000fee0000000f00 */
[----:B------:R3:W-:Y:S01]  /*d3e0*/  MUFU.EX2 R235, R112 ;  /* 0x0000007000eb7308 */ /* 0x0007e20000000800 */
[----:B------:R-:W-:Y:S01]  /*d3f0*/  @P5 ISETP.GE.AND P1, PT, R246, c[0x0][0x1d4], PT ;  /* 0x00007500f6005a0c */ /* 0x000fe20003f26270 */
[C---:B-1----:R-:W-:Y:S08]  /*d400*/  HMMA.16816.F32.BF16 R76, R104.reuse, R108, R76 ;  /* 0x0000006c684c723c */ /* 0x042ff0000004184c */
[C---:B------:R-:W-:Y:S01]  /*d410*/  HMMA.16816.F32.BF16 R80, R104.reuse, R110, R80 ;  /* 0x0000006e6850723c */ /* 0x040fe20000041850 */
[----:B------:R-:W1:Y:S03]  /*d420*/  LDSM.16.MT88.4 R108, [R2+0x6000] ;  /* 0x00600000026c783b */ /* 0x000e660000004200 */
[--C-:B---3--:R-:W-:Y:S04]  /*d430*/  FFMA.FTZ R112, R237, c[0x0][0x2d0], -R202.reuse ;  /* 0x0000b400ed707a23 */ /* 0x108fe800000108ca */
[----:B------:R3:W-:Y:S04]  /*d440*/  MUFU.EX2 R237, R112 ;  /* 0x0000007000ed7308 */ /* 0x0007e80000000800 */
[--C-:B---3--:R-:W-:Y:S02]  /*d450*/  FFMA.FTZ R112, R238, c[0x0][0x2d0], -R202.reuse ;  /* 0x0000b400ee707a23 */ /* 0x108fe400000108ca */
[----:B------:R-:W-:Y:S02]  /*d460*/  FFMA.FTZ R202, R239, c[0x0][0x2d0], -R202 ;  /* 0x0000b400efca7a23 */ /* 0x000fe400000108ca */
[----:B------:R-:W3:Y:S02]  /*d470*/  LDL R239, [R1+0x2c] ;  /* 0x00002c0001ef7983 */ /* 0x000ee40000100800 */
[----:B------:R4:W-:Y:S01]  /*d480*/  MUFU.EX2 R238, R112 ;  /* 0x0000007000ee7308 */ /* 0x0009e20000000800 */
[C---:B-1----:R-:W-:Y:S08]  /*d490*/  HMMA.16816.F32.BF16 R84, R104.reuse, R108, R84 ;  /* 0x0000006c6854723c */ /* 0x042ff00000041854 */
[C---:B------:R-:W-:Y:S01]  /*d4a0*/  HMMA.16816.F32.BF16 R88, R104.reuse, R110, R88 ;  /* 0x0000006e6858723c */ /* 0x040fe20000041858 */
[----:B------:R-:W1:Y:S03]  /*d4b0*/  LDSM.16.MT88.4 R108, [R102+0x6000] ;  /* 0x00600000666c783b */ /* 0x000e660000004200 */
[--C-:B----4-:R-:W-:Y:S01]  /*d4c0*/  FFMA.FTZ R112, R251, c[0x0][0x2d0], -R203.reuse ;  /* 0x0000b400fb707a23 */ /* 0x110fe200000108cb */
[----:B------:R-:W-:Y:S03]  /*d4d0*/  MOV R251, R149 ;  /* 0x0000009500fb7202 */ /* 0x000fe60000000f00 */
[----:B------:R4:W-:Y:S01]  /*d4e0*/  MUFU.EX2 R232, R112 ;  /* 0x0000007000e87308 */ /* 0x0009e20000000800 */
[C---:B-1----:R-:W-:Y:S03]  /*d4f0*/  HMMA.16816.F32.BF16 R92, R104.reuse, R108, R92 ;  /* 0x0000006c685c723c */ /* 0x042fe6000004185c */
[----:B----4-:R-:W-:Y:S01]  /*d500*/  FFMA.FTZ R112, R250, c[0x0][0x2d0], -R203 ;  /* 0x0000b400fa707a23 */ /* 0x010fe200000108cb */
[----:B------:R-:W-:Y:S05]  /*d510*/  MOV R250, R148 ;  /* 0x0000009400fa7202 */ /* 0x000fea0000000f00 */
[----:B------:R1:W-:Y:S01]  /*d520*/  MUFU.EX2 R233, R112 ;  /* 0x0000007000e97308 */ /* 0x0003e20000000800 */
[----:B------:R-:W-:Y:S01]  /*d530*/  HMMA.16816.F32.BF16 R96, R104, R110, R96 ;  /* 0x0000006e6860723c */ /* 0x000fe20000041860 */
[----:B------:R-:W4:Y:S02]  /*d540*/  LDSM.16.MT88.4 R108, [R0+0x800] ;  /* 0x00080000006c783b */ /* 0x000f240000004200 */
[----:B------:R-:W-:Y:S04]  /*d550*/  @P5 ISETP.GE.AND P2, PT, R250, c[0x0][0x1d4], PT ;  /* 0x00007500fa005a0c */ /* 0x000fe80003f46270 */
[----:B------:R-:W-:Y:S02]  /*d560*/  F2FP.BF16.PACK_AB R104, R122, R114 ;  /* 0x000000727a68723e */ /* 0x000fe400000010ff */
[----:B------:R-:W-:Y:S03]  /*d570*/  F2FP.BF16.PACK_AB R106, R129, R124 ;  /* 0x0000007c816a723e */ /* 0x000fe600000010ff */
[----:B-----5:R-:W-:Y:S01]  /*d580*/  F2FP.BF16.PACK_AB R105, R123, R120 ;  /* 0x000000787b69723e */ /* 0x020fe200000010ff */
[----:B------:R-:W-:Y:S01]  /*d590*/  FADD.FTZ R120, R120, R116 ;  /* 0x0000007478787221 */ /* 0x000fe20000010000 */
[----:B--2---:R-:W-:Y:S01]  /*d5a0*/  F2FP.BF16.PACK_AB R107, R128, R127 ;  /* 0x0000007f806b723e */ /* 0x004fe200000010ff */
[----:B------:R-:W-:Y:S02]  /*d5b0*/  FADD.FTZ R116, R122, R103 ;  /* 0x000000677a747221 */ /* 0x000fe40000010000 */
[--C-:B------:R-:W-:Y:S02]  /*d5c0*/  FFMA.FTZ R103, R147, c[0x0][0x2d0], -R203.reuse ;  /* 0x0000b40093677a23 */ /* 0x100fe400000108cb */
[----:B------:R-:W-:Y:S02]  /*d5d0*/  FADD.FTZ R120, R123, R120 ;  /* 0x000000787b787221 */ /* 0x000fe40000010000 */
[----:B------:R2:W-:Y:S01]  /*d5e0*/  MUFU.EX2 R224, R103 ;  /* 0x0000006700e07308 */ /* 0x0005e20000000800 */
[--C-:B-1----:R-:W-:Y:S01]  /*d5f0*/  FFMA.FTZ R112, R245, c[0x0][0x2d0], -R203.reuse ;  /* 0x0000b400f5707a23 */ /* 0x102fe200000108cb */
[----:B------:R-:W-:Y:S04]  /*d600*/  MOV R245, R217 ;  /* 0x000000d900f57202 */ /* 0x000fe80000000f00 */
[----:B------:R-:W-:Y:S04]  /*d610*/  ISETP.GE.AND P3, PT, R245, 0x1, PT ;  /* 0x00000001f500780c */ /* 0x000fe80003f66270 */
[----:B------:R1:W-:Y:S01]  /*d620*/  MUFU.EX2 R234, R112 ;  /* 0x0000007000ea7308 */ /* 0x0003e20000000800 */
[C---:B----4-:R-:W-:Y:S09]  /*d630*/  HMMA.16816.F32.BF16 R4, R104.reuse, R108, R4 ;  /* 0x0000006c6804723c */ /* 0x050ff20000041804 */
[----:B------:R-:W4:Y:S03]  /*d640*/  MUFU.EX2 R217, R202 ;  /* 0x000000ca00d97308 */ /* 0x000f260000000800 */
[----:B--2---:R-:W-:Y:S02]  /*d650*/  FFMA.FTZ R103, R146, c[0x0][0x2d0], -R203 ;  /* 0x0000b40092677a23 */ /* 0x004fe400000108cb */
[----:B------:R-:W-:Y:S01]  /*d660*/  LDSM.16.MT88.4 R144, [R0+0x2800] ;  /* 0x002800000090783b */ /* 0x000fe20000004200 */
[C---:B------:R-:W-:Y:S04]  /*d670*/  HMMA.16816.F32.BF16 R8, R104.reuse, R110, R8 ;  /* 0x0000006e6808723c */ /* 0x040fe80000041808 */
[----:B------:R2:W-:Y:S03]  /*d680*/  MUFU.EX2 R227, R103 ;  /* 0x0000006700e37308 */ /* 0x0005e60000000800 */
[----:B------:R-:W5:Y:S08]  /*d690*/  LDSM.16.MT88.4 R108, [R3+0x800] ;  /* 0x00080000036c783b */ /* 0x000f700000004200 */
[----:B-1----:R-:W-:Y:S01]  /*d6a0*/  LDSM.16.MT88.4 R112, [R0+0x1800] ;  /* 0x001800000070783b */ /* 0x002fe20000004200 */
[----:B----4-:R-:W-:Y:S01]  /*d6b0*/  F2FP.BF16.PACK_AB R202, R217, R222 ;  /* 0x000000ded9ca723e */ /* 0x010fe200000010ff */
[----:B--2---:R-:W-:Y:S06]  /*d6c0*/  FADD.FTZ R103, R124, R116 ;  /* 0x000000747c677221 */ /* 0x004fec0000010000 */
[----:B------:R-:W-:Y:S01]  /*d6d0*/  LDSM.16.MT88.4 R116, [R0+0x2000] ;  /* 0x002000000074783b */ /* 0x000fe20000004200 */
[----:B------:R-:W-:Y:S02]  /*d6e0*/  FADD.FTZ R124, R127, R120 ;  /* 0x000000787f7c7221 */ /* 0x000fe40000010000 */
[----:B------:R-:W-:Y:S02]  /*d6f0*/  FADD.FTZ R103, R129, R103 ;  /* 0x0000006781677221 */ /* 0x000fe40000010000 */
[----:B------:R-:W-:Y:S02]  /*d700*/  FADD.FTZ R124, R128, R124 ;  /* 0x0000007c807c7221 */ /* 0x000fe40000010000 */
[----:B------:R-:W-:Y:S01]  /*d710*/  FADD.FTZ R103, R125, R103 ;  /* 0x000000677d677221 */ /* 0x000fe20000010000 */
[----:B------:R-:W-:Y:S03]  /*d720*/  LDSM.16.MT88.4 R120, [R2+0x2000] ;  /* 0x002000000278783b */ /* 0x000fe60000004200 */
[----:B------:R-:W-:Y:S04]  /*d730*/  FADD.FTZ R103, R131, R103 ;  /* 0x0000006783677221 */ /* 0x000fe80000010000 */
[----:B------:R-:W-:Y:S01]  /*d740*/  FADD.FTZ R103, R134, R103 ;  /* 0x0000006786677221 */ /* 0x000fe20000010000 */
[C---:B-----5:R-:W-:Y:S03]  /*d750*/  HMMA.16816.F32.BF16 R12, R104.reuse, R108, R12 ;  /* 0x0000006c680c723c */ /* 0x060fe6000004180c */
[----:B------:R-:W-:Y:S04]  /*d760*/  FADD.FTZ R103, R135, R103 ;  /* 0x0000006787677221 */ /* 0x000fe80000010000 */
[----:B------:R-:W-:Y:S01]  /*d770*/  FADD.FTZ R103, R126, R103 ;  /* 0x000000677e677221 */ /* 0x000fe20000010000 */
        /* <DEDUP_REMOVED lines=32> */
[----:B------:R-:W-:Y:S02]  /*d980*/  F2FP.BF16.PACK_AB R104, R131, R125 ;  /* 0x0000007d8368723e */ /* 0x000fe400000010ff */
[----:B------:R-:W-:Y:S03]  /*d990*/  F2FP.BF16.PACK_AB R105, R133, R130 ;  /* 0x000000828569723e */ /* 0x000fe600000010ff */
[----:B------:R-:W-:Y:S02]  /*d9a0*/  F2FP.BF16.PACK_AB R106, R135, R134 ;  /* 0x00000086876a723e */ /* 0x000fe400000010ff */
[----:B------:R-:W-:Y:S07]  /*d9b0*/  F2FP.BF16.PACK_AB R107, R205, R132 ;  /* 0x00000084cd6b723e */ /* 0x000fee00000010ff */
        /* <DEDUP_REMOVED lines=36> */
[----:B------:R1:W2:Y:S04]  /*dc00*/  MUFU.EX2 R236, R108 ;  /* 0x0000006c00ec7308 */ /* 0x0002a80000000800 */
[----:B------:R-:W-:Y:S02]  /*dc10*/  F2FP.BF16.PACK_AB R104, R235, R126 ;  /* 0x0000007eeb68723e */ /* 0x000fe400000010ff */
[----:B------:R-:W-:Y:S03]  /*dc20*/  F2FP.BF16.PACK_AB R106, R238, R237 ;  /* 0x000000edee6a723e */ /* 0x000fe600000010ff */
[----:B------:R-:W-:Y:S01]  /*dc30*/  F2FP.BF16.PACK_AB R105, R233, R232 ;  /* 0x000000e8e969723e */ /* 0x000fe200000010ff */
[----:B-1----:R-:W1:Y:S01]  /*dc40*/  LDSM.16.MT88.4 R108, [R3+0x1800] ;  /* 0x00180000036c783b */ /* 0x002e620000004200 */
[----:B--2---:R-:W-:Y:S07]  /*dc50*/  F2FP.BF16.PACK_AB R107, R236, R234 ;  /* 0x000000eaec6b723e */ /* 0x004fee00000010ff */
        /* <DEDUP_REMOVED lines=30> */
[C---:B--2---:R-:W-:Y:S07]  /*de40*/  HMMA.16816.F32.BF16 R84, R104.reuse, R112, R84 ;  /* 0x000000706854723c */ /* 0x044fee0000041854 */
[--C-:B------:R-:W-:Y:S01]  /*de50*/  FFMA.FTZ R112, R151, c[0x0][0x2d0], -R203.reuse ;  /* 0x0000b40097707a23 */ /* 0x100fe200000108cb */
[C---:B------:R-:W-:Y:S03]  /*de60*/  HMMA.16816.F32.BF16 R88, R104.reuse, R114, R88 ;  /* 0x000000726858723c */ /* 0x040fe60000041858 */
[----:B------:R2:W-:Y:S01]  /*de70*/  MUFU.EX2 R226, R112 ;  /* 0x0000007000e27308 */ /* 0x0005e20000000800 */
[----:B------:R-:W-:Y:S09]  /*de80*/  FFMA.FTZ R203, R140, c[0x0][0x2d0], -R203 ;  /* 0x0000b4008ccb7a23 */ /* 0x000ff200000108cb */
[----:B------:R-:W4:Y:S01]  /*de90*/  MUFU.EX2 R215, R203 ;  /* 0x000000cb00d77308 */ /* 0x000f220000000800 */
[C---:B-1----:R-:W-:Y:S01]  /*dea0*/  HMMA.16816.F32.BF16 R92, R104.reuse, R108, R92 ;  /* 0x0000006c685c723c */ /* 0x042fe2000004185c */
[----:B--2---:R-:W1:Y:S07]  /*deb0*/  LDSM.16.MT88.4 R112, [R3+0x2000] ;  /* 0x002000000370783b */ /* 0x004e6e0000004200 */
[----:B------:R-:W-:Y:S01]  /*dec0*/  HMMA.16816.F32.BF16 R96, R104, R110, R96 ;  /* 0x0000006e6860723c */ /* 0x000fe20000041860 */
[----:B------:R-:W2:Y:S03]  /*ded0*/  LDSM.16.MT88.4 R108, [R102+0x2000] ;  /* 0x00200000666c783b */ /* 0x000ea60000004200 */
[----:B----4-:R-:W-:Y:S03]  /*dee0*/  F2FP.BF16.PACK_AB R203, R215, R216 ;  /* 0x000000d8d7cb723e */ /* 0x010fe600000010ff */
[----:B------:R-:W-:Y:S02]  /*def0*/  F2FP.BF16.PACK_AB R104, R230, R228 ;  /* 0x000000e4e668723e */ /* 0x000fe400000010ff */
[----:B------:R-:W-:Y:S03]  /*df00*/  F2FP.BF16.PACK_AB R106, R229, R231 ;  /* 0x000000e7e56a723e */ /* 0x000fe600000010ff */
[----:B------:R-:W-:Y:S02]  /*df10*/  F2FP.BF16.PACK_AB R105, R227, R224 ;  /* 0x000000e0e369723e */ /* 0x000fe400000010ff */
[----:B------:R-:W-:Y:S07]  /*df20*/  F2FP.BF16.PACK_AB R107, R225, R226 ;  /* 0x000000e2e16b723e */ /* 0x000fee00000010ff */
[C---:B------:R-:W-:Y:S08]  /*df30*/  HMMA.16816.F32.BF16 R4, R104.reuse, R116, R4 ;  /* 0x000000746804723c */ /* 0x040ff00000041804 */
[C---:B------:R-:W-:Y:S01]  /*df40*/  HMMA.16816.F32.BF16 R8, R104.reuse, R118, R8 ;  /* 0x000000766808723c */ /* 0x040fe20000041808 */
[----:B------:R-:W4:Y:S07]  /*df50*/  LDSM.16.MT88.4 R116, [R0+0x5000] ;  /* 0x005000000074783b */ /* 0x000f2e0000004200 */
[C---:B-1----:R-:W-:Y:S08]  /*df60*/  HMMA.16816.F32.BF16 R12, R104.reuse, R112, R12 ;  /* 0x00000070680c723c */ /* 0x042ff0000004180c */
[C---:B------:R-:W-:Y:S01]  /*df70*/  HMMA.16816.F32.BF16 R16, R104.reuse, R114, R16 ;  /* 0x000000726810723c */ /* 0x040fe20000041810 */
[----:B------:R-:W1:Y:S07]  /*df80*/  LDSM.16.MT88.4 R112, [R3+0x5000] ;  /* 0x005000000370783b */ /* 0x000e6e0000004200 */
[C---:B------:R-:W-:Y:S08]  /*df90*/  HMMA.16816.F32.BF16 R20, R104.reuse, R120, R20 ;  /* 0x000000786814723c */ /* 0x040ff00000041814 */
[C---:B------:R-:W-:Y:S01]  /*dfa0*/  HMMA.16816.F32.BF16 R24, R104.reuse, R122, R24 ;  /* 0x0000007a6818723c */ /* 0x040fe20000041818 */
[----:B------:R-:W5:Y:S07]  /*dfb0*/  LDSM.16.MT88.4 R120, [R2+0x5000] ;  /* 0x005000000278783b */ /* 0x000f6e0000004200 */
        /* <DEDUP_REMOVED lines=9> */
[C---:B-----5:R-:W-:Y:S08]  /*e050*/  HMMA.16816.F32.BF16 R52, R104.reuse, R120, R52 ;  /* 0x000000786834723c */ /* 0x060ff00000041834 */
[C---:B------:R-:W-:Y:S01]  /*e060*/  HMMA.16816.F32.BF16 R56, R104.reuse, R122, R56 ;  /* 0x0000007a6838723c */ /* 0x040fe20000041838 */
[----:B------:R-:W5:Y:S07]  /*e070*/  LDSM.16.MT88.4 R120, [R2+0x8000] ;  /* 0x008000000278783b */ /* 0x000f6e0000004200 */
[C---:B--2---:R-:W-:Y:S08]  /*e080*/  HMMA.16816.F32.BF16 R60, R104.reuse, R108, R60 ;  /* 0x0000006c683c723c */ /* 0x044ff0000004183c */
[C---:B------:R-:W-:Y:S01]  /*e090*/  HMMA.16816.F32.BF16 R64, R104.reuse, R110, R64 ;  /* 0x0000006e6840723c */ /* 0x040fe20000041840 */
[----:B------:R-:W2:Y:S07]  /*e0a0*/  LDSM.16.MT88.4 R108, [R102+0x8000] ;  /* 0x00800000666c783b */ /* 0x000eae0000004200 */
[C---:B----4-:R-:W-:Y:S08]  /*e0b0*/  HMMA.16816.F32.BF16 R68, R104.reuse, R116, R68 ;  /* 0x000000746844723c */ /* 0x050ff00000041844 */
[C---:B------:R-:W-:Y:S08]  /*e0c0*/  HMMA.16816.F32.BF16 R72, R104.reuse, R118, R72 ;  /* 0x000000766848723c */ /* 0x040ff00000041848 */
[C---:B-1----:R-:W-:Y:S07]  /*e0d0*/  HMMA.16816.F32.BF16 R76, R104.reuse, R112, R76 ;  /* 0x00000070684c723c */ /* 0x042fee000004184c */
[----:B------:R-:W-:Y:S01]  /*e0e0*/  FADD.FTZ R112, R130, R124 ;  /* 0x0000007c82707221 */ /* 0x000fe20000010000 */
[C---:B------:R-:W-:Y:S01]  /*e0f0*/  HMMA.16816.F32.BF16 R80, R104.reuse, R114, R80 ;  /* 0x000000726850723c */ /* 0x040fe20000041850 */
[----:B------:R-:W1:Y:S03]  /*e100*/  LDSM.16.MT88.4 R128, [R2+0x2800] ;  /* 0x002800000280783b */ /* 0x000e660000004200 */
[----:B------:R-:W-:Y:S04]  /*e110*/  FADD.FTZ R112, R133, R112 ;  /* 0x0000007085707221 */ /* 0x000fe80000010000 */
[C---:B-----5:R-:W-:Y:S08]  /*e120*/  HMMA.16816.F32.BF16 R84, R104.reuse, R120, R84 ;  /* 0x000000786854723c */ /* 0x060ff00000041854 */
[C---:B------:R-:W-:Y:S01]  /*e130*/  HMMA.16816.F32.BF16 R88, R104.reuse, R122, R88 ;  /* 0x0000007a6858723c */ /* 0x040fe20000041858 */
[----:B------:R-:W4:Y:S07]  /*e140*/  LDSM.16.MT88.4 R120, [R102+0x2800] ;  /* 0x002800006678783b */ /* 0x000f2e0000004200 */
[C---:B--2---:R-:W-:Y:S07]  /*e150*/  HMMA.16816.F32.BF16 R92, R104.reuse, R108, R92 ;  /* 0x0000006c685c723c */ /* 0x044fee000004185c */
[----:B------:R-:W-:Y:S01]  /*e160*/  FADD.FTZ R108, R132, R112 ;  /* 0x00000070846c7221 */ /* 0x000fe20000010000 */
[----:B------:R-:W-:Y:S01]  /*e170*/  HMMA.16816.F32.BF16 R96, R104, R110, R96 ;  /* 0x0000006e6860723c */ /* 0x000fe20000041860 */
[----:B------:R-:W2:Y:S03]  /*e180*/  LDSM.16.MT88.4 R112, [R0+0x5800] ;  /* 0x005800000070783b */ /* 0x000ea60000004200 */
[----:B------:R-:W-:Y:S04]  /*e190*/  FADD.FTZ R205, R205, R108 ;  /* 0x0000006ccdcd7221 */ /* 0x000fe80000010000 */
[C---:B------:R-:W-:Y:S01]  /*e1a0*/  HMMA.16816.F32.BF16 R148, R200.reuse, R144, R4 ;  /* 0x00000090c894723c */ /* 0x040fe20000041804 */
[----:B------:R-:W5:Y:S07]  /*e1b0*/  LDSM.16.MT88.4 R104, [R3+0x5800] ;  /* 0x005800000368783b */ /* 0x000f6e0000004200 */
[C---:B------:R-:W-:Y:S01]  /*e1c0*/  HMMA.16816.F32.BF16 R144, R200.reuse, R146, R8 ;  /* 0x00000092c890723c */ /* 0x040fe20000041808 */
[----:B------:R-:W2:Y:S07]  /*e1d0*/  LDSM.16.MT88.4 R4, [R2+0x5800] ;  /* 0x005800000204783b */ /* 0x000eae0000004200 */
[C---:B------:R-:W-:Y:S01]  /*e1e0*/  HMMA.16816.F32.BF16 R140, R200.reuse, R136, R12 ;  /* 0x00000088c88c723c */ /* 0x040fe2000004180c */
[----:B------:R-:W2:Y:S07]  /*e1f0*/  LDSM.16.MT88.4 R8, [R102+0x5800] ;  /* 0x005800006608783b */ /* 0x000eae0000004200 */
[C---:B------:R-:W-:Y:S01]  /*e200*/  HMMA.16816.F32.BF16 R136, R200.reuse, R138, R16 ;  /* 0x0000008ac888723c */ /* 0x040fe20000041810 */
[----:B------:R3:W5:Y:S07]  /*e210*/  LDSM.16.MT88.4 R12, [R0+0x8800] ;  /* 0x00880000000c783b */ /* 0x00076e0000004200 */
[C---:B-1----:R-:W-:Y:S01]  /*e220*/  HMMA.16816.F32.BF16 R132, R200.reuse, R128, R20 ;  /* 0x00000080c884723c */ /* 0x042fe20000041814 */
[----:B------:R1:W5:Y:S07]  /*e230*/  LDSM.16.MT88.4 R16, [R3+0x8800] ;  /* 0x008800000310783b */ /* 0x00036e0000004200 */
[C---:B------:R-:W-:Y:S08]  /*e240*/  HMMA.16816.F32.BF16 R128, R200.reuse, R130, R24 ;  /* 0x00000082c880723c */ /* 0x040ff00000041818 */
[C---:B----4-:R-:W-:Y:S04]  /*e250*/  HMMA.16816.F32.BF16 R124, R200.reuse, R120, R28 ;  /* 0x00000078c87c723c */ /* 0x050fe8000004181c */
[----:B---3--:R-:W-:Y:S04]  /*e260*/  @P5 IADD3 R0, R223, -0x2, RZ ;  /* 0xfffffffedf005810 */ /* 0x008fe80007ffe0ff */
[C---:B------:R-:W-:Y:S04]  /*e270*/  HMMA.16816.F32.BF16 R120, R200.reuse, R122, R32 ;  /* 0x0000007ac878723c */ /* 0x040fe80000041820 */
[----:B-1----:R-:W-:Y:S04]  /*e280*/  @P5 SHF.R.S32.HI R3, RZ, 0x1f, R0 ;  /* 0x0000001fff035819 */ /* 0x002fe80000011400 */
[C---:B--2---:R-:W-:Y:S04]  /*e290*/  HMMA.16816.F32.BF16 R116, R200.reuse, R112, R36 ;  /* 0x00000070c874723c */ /* 0x044fe80000041824 */
[----:B------:R-:W-:Y:S04]  /*e2a0*/  @P5 IMAD R3, R3, c[0x0][0x1e0], RZ ;  /* 0x0000780003035a24 */ /* 0x000fe800078e02ff */
[C---:B------:R-:W-:Y:S08]  /*e2b0*/  HMMA.16816.F32.BF16 R112, R200.reuse, R114, R40 ;  /* 0x00000072c870723c */ /* 0x040ff00000041828 */
[C---:B-----5:R-:W-:Y:S08]  /*e2c0*/  HMMA.16816.F32.BF16 R108, R200.reuse, R104, R44 ;  /* 0x00000068c86c723c */ /* 0x060ff0000004182c */
[C---:B------:R-:W-:Y:S08]  /*e2d0*/  HMMA.16816.F32.BF16 R104, R200.reuse, R106, R48 ;  /* 0x0000006ac868723c */ /* 0x040ff00000041830 */
[C---:B------:R-:W-:Y:S08]  /*e2e0*/  HMMA.16816.F32.BF16 R52, R200.reuse, R4, R52 ;  /* 0x00000004c834723c */ /* 0x040ff00000041834 */
[C---:B------:R-:W-:Y:S01]  /*e2f0*/  HMMA.16816.F32.BF16 R56, R200.reuse, R6, R56 ;  /* 0x00000006c838723c */ /* 0x040fe20000041838 */
[----:B------:R1:W2:Y:S07]  /*e300*/  LDSM.16.MT88.4 R4, [R2+0x8800] ;  /* 0x008800000204783b */ /* 0x0002ae0000004200 */
[C---:B------:R-:W-:Y:S07]  /*e310*/  HMMA.16816.F32.BF16 R60, R200.reuse, R8, R60 ;  /* 0x00000008c83c723c */ /* 0x040fee000004183c */
[C---:B------:R-:W-:Y:S01]  /*e320*/  @P5 IMAD.WIDE.U32 R8, R0.reuse, c[0x0][0x1e0], RZ ;  /* 0x0000780000085a25 */ /* 0x040fe200078e00ff */
[C---:B------:R-:W-:Y:S04]  /*e330*/  HMMA.16816.F32.BF16 R64, R200.reuse, R10, R64 ;  /* 0x0000000ac840723c */ /* 0x040fe80000041840 */
[----:B-1----:R-:W-:Y:S04]  /*e340*/  @P5 IMAD R2, R0, c[0x0][0x1e4], R3 ;  /* 0x0000790000025a24 */ /* 0x002fe800078e0203 */
[C---:B------:R-:W-:Y:S04]  /*e350*/  HMMA.16816.F32.BF16 R68, R200.reuse, R12, R68 ;  /* 0x0000000cc844723c */ /* 0x040fe80000041844 */
        /* <DEDUP_REMOVED lines=8> */
[C---:B------:R-:W-:Y:S01]  /*e3e0*/  @P5 LEA R12, P0, R2.reuse, c[0x0][0x1c8], 0x1 ;  /* 0x00007200020c5a11 */ /* 0x040fe200078008ff */
[----:B------:R-:W-:Y:S01]  /*e3f0*/  FADD.FTZ R14, R233, R9 ;  /* 0x00000009e90e7221 */ /* 0x000fe20000010000 */
[C---:B------:R-:W-:Y:S01]  /*e400*/  HMMA.16816.F32.BF16 R76, R200.reuse, R16, R76 ;  /* 0x00000010c84c723c */ /* 0x040fe2000004184c */
[----:B------:R-:W1:Y:S02]  /*e410*/  LDSM.16.MT88.4 R8, [R102+0x8800] ;  /* 0x008800006608783b */ /* 0x000e640000004200 */
[----:B------:R-:W-:Y:S01]  /*e420*/  @P5 IADD3 R3, R3, R0, RZ ;  /* 0x0000000003035210 */ /* 0x000fe20007ffe0ff */
[----:B------:R-:W-:Y:S03]  /*e430*/  FADD.FTZ R0, R237, R13 ;  /* 0x0000000ded007221 */ /* 0x000fe60000010000 */
[----:B------:R-:W-:Y:S01]  /*e440*/  @P5 LEA.HI.X R13, R2, c[0x0][0x1cc], R3, 0x1, P0 ;  /* 0x00007300020d5a11 */ /* 0x000fe200000f0c03 */
[----:B------:R-:W-:Y:S01]  /*e450*/  FADD.FTZ R3, R238, R0 ;  /* 0x00000000ee037221 */ /* 0x000fe20000010000 */
[----:B------:R-:W-:Y:S01]  /*e460*/  IADD3 R0, R245, 0x1, RZ ;  /* 0x00000001f5007810 */ /* 0x000fe20007ffe0ff */
[C---:B------:R-:W-:Y:S02]  /*e470*/  HMMA.16816.F32.BF16 R80, R200.reuse, R18, R80 ;  /* 0x00000012c850723c */ /* 0x040fe40000041850 */
[----:B------:R-:W-:Y:S01]  /*e480*/  @P5 MOV R16, c[0x0][0x1e0] ;  /* 0x0000780000105a02 */ /* 0x000fe20000000f00 */
[----:B------:R-:W-:Y:S01]  /*e490*/  FADD.FTZ R2, R234, R14 ;  /* 0x0000000eea027221 */ /* 0x000fe20000010000 */
[----:B------:R-:W-:Y:S01]  /*e4a0*/  SEL R0, R0, RZ, !P3 ;  /* 0x000000ff00007207 */ /* 0x000fe20005800000 */
[----:B------:R-:W-:Y:S01]  /*e4b0*/  FADD.FTZ R15, R228, R3 ;  /* 0x00000003e40f7221 */ /* 0x000fe20000010000 */
[----:B------:R-:W-:Y:S01]  /*e4c0*/  @P5 ISETP.GE.AND P0, PT, R247, c[0x0][0x1d4], PT ;  /* 0x00007500f7005a0c */ /* 0x000fe20003f06270 */
[----:B------:R-:W-:Y:S01]  /*e4d0*/  FADD.FTZ R2, R236, R2 ;  /* 0x00000002ec027221 */ /* 0x000fe20000010000 */
[C---:B--2---:R-:W-:Y:S01]  /*e4e0*/  HMMA.16816.F32.BF16 R84, R200.reuse, R4, R84 ;  /* 0x00000004c854723c */ /* 0x044fe20000041854 */
[----:B------:R2:W-:Y:S03]  /*e4f0*/  STL [R1], R0 ;  /* 0x0000000001007387 */ /* 0x0005e60000100800 */
[----:B------:R-:W-:Y:S01]  /*e500*/  @P5 MOV R14, 0x6 ;  /* 0x00000006000e5802 */ /* 0x000fe20000000f00 */
[----:B------:R-:W-:Y:S01]  /*e510*/  FADD.FTZ R3, R224, R2 ;  /* 0x00000002e0037221 */ /* 0x000fe20000010000 */
[----:B------:R-:W-:Y:S01]  /*e520*/  IADD3 R247, R223, -0x1, RZ ;  /* 0xffffffffdff77810 */ /* 0x000fe20007ffe0ff */
[----:B------:R-:W-:Y:S01]  /*e530*/  FADD.FTZ R5, R230, R15 ;  /* 0x0000000fe6057221 */ /* 0x000fe20000010000 */
[C---:B------:R-:W-:Y:S01]  /*e540*/  @P5 SHF.L.U64.HI R14, R16.reuse, R14, c[0x0][0x1e4] ;  /* 0x00007900100e5619 */ /* 0x040fe2000001020e */
[----:B------:R-:W-:Y:S01]  /*e550*/  FADD.FTZ R15, R227, R3 ;  /* 0x00000003e30f7221 */ /* 0x000fe20000010000 */
[C---:B------:R-:W-:Y:S03]  /*e560*/  HMMA.16816.F32.BF16 R88, R200.reuse, R6, R88 ;  /* 0x00000006c858723c */ /* 0x040fe60000041858 */
[----:B------:R-:W-:Y:S04]  /*e570*/  @P5 SHF.L.U32 R16, R16, 0x6, RZ ;  /* 0x0000000610105819 */ /* 0x000fe800000006ff */
[----:B------:R-:W-:Y:S01]  /*e580*/  @P5 IADD3 R2, P4, R16, R12, RZ ;  /* 0x0000000c10025210 */ /* 0x000fe20007f9e0ff */
[----:B------:R-:W-:Y:S04]  /*e590*/  FADD.FTZ R6, R226, R15 ;  /* 0x0000000fe2067221 */ /* 0x000fe80000010000 */
[----:B------:R-:W-:Y:S01]  /*e5a0*/  @P5 IADD3.X R3, R14, R13, RZ, P4, !PT ;  /* 0x0000000d0e035210 */ /* 0x000fe200027fe4ff */
[C---:B-1----:R-:W-:Y:S03]  /*e5b0*/  HMMA.16816.F32.BF16 R92, R200.reuse, R8, R92 ;  /* 0x00000008c85c723c */ /* 0x042fe6000004185c */
[----:B--2---:R-:W-:Y:S01]  /*e5c0*/  @P5 IMAD R0, R0, 0x9000, R239 ;  /* 0x0000900000005824 */ /* 0x004fe200078e02ef */
[----:B------:R-:W-:Y:S04]  /*e5d0*/  @P5 IADD3 R4, P3, R16, R2, RZ ;  /* 0x0000000210045210 */ /* 0x000fe80007f7e0ff */
[----:B------:R-:W-:Y:S01]  /*e5e0*/  @!PT LDS RZ, [RZ] ;  /* 0x00000000fffff984 */ /* 0x000fe20000000800 */
[----:B------:R-:W-:Y:S01]  /*e5f0*/  @!PT LDS RZ, [RZ] ;  /* 0x00000000fffff984 */ /* 0x000fe20000000800 */
[----:B------:R-:W-:Y:S01]  /*e600*/  @!PT LDS RZ, [RZ] ;  /* 0x00000000fffff984 */ /* 0x000fe20000000800 */
[----:B------:R1:W-:Y:S01]  /*e610*/  @P5 LDGSTS.E.BYPASS.LTC128B.128 [R0], [R12.64], !P2 ;  /* 0x000000000c005fae */ /* 0x0003e2000d101d46 */
[----:B------:R-:W-:Y:S07]  /*e620*/  HMMA.16816.F32.BF16 R96, R200, R10, R96 ;  /* 0x0000000ac860723c */ /* 0x000fee0000041860 */
        /* <DEDUP_REMOVED lines=13> */
[----:B------:R-:W-:Y:S01]  /*e700*/  ISETP.GT.AND P0, PT, R223, RZ, PT ;  /* 0x000000ffdf00720c */ /* 0x000fe20003f04270 */
[----:B--2---:R-:W-:Y:S01]  /*e710*/  FADD.FTZ R3, R229, R12 ;  /* 0x0000000ce5037221 */ /* 0x004fe20000010000 */
[----:B------:R-:W-:Y:S01]  /*e720*/  MOV R223, R247 ;  /* 0x000000f700df7202 */ /* 0x000fe20000000f00 */
[----:B------:R-:W-:Y:S02]  /*e730*/  FADD.FTZ R2, R225, R6 ;  /* 0x00000006e1027221 */ /* 0x000fe40000010000 */
[----:B------:R-:W-:Y:S02]  /*e740*/  FADD.FTZ R3, R218, R3 ;  /* 0x00000003da037221 */ /* 0x000fe40000010000 */
        /* <DEDUP_REMOVED lines=9> */
[----:B------:R-:W-:Y:S04]  /*e7e0*/  STL [R1+0x4], R2 ;  /* 0x0000040201007387 */ /* 0x000fe80000100800 */
[----:B------:R1:W-:Y:S02]  /*e7f0*/  STL [R1+0x8], R0 ;  /* 0x0000080001007387 */ /* 0x0003e40000100800 */
[----:B-1----:R-:W-:Y:S01]  /*e800*/  MOV R0, R101 ;  /* 0x0000006500007202 */ /* 0x002fe20000000f00 */
[----:B------:R-:W-:-:S05]  /*e810*/  @P0 BRA `(.L_x_1140) ;  /* 0xffffc14000000947 */ /* 0x000fca000383ffff */
.L_x_1139:
[----:B------:R-:W-:Y:S02]  /*e820*/  MOV R7, 0x1f ;  /* 0x0000001f00077802 */ /* 0x000fe40000000f00 */
[----:B------:R-:W-:Y:S01]  /*e830*/  MOV R6, 0xffffffff ;  /* 0xffffffff00067802 */ /* 0x000fe20000000f00 */
[----:B------:R-:W-:Y:S05]  /*e840*/  BRA.DIV ~URZ, `(.L_x_1141) ;  /* 0x000028c27f007947 */ /* 0x000fea000b800000 */
[----:B------:R-:W2:Y:S04]  /*e850*/  LDL R0, [R1+0x4] ;  /* 0x0000040001007983 */ /* 0x000ea80000100800 */
[----:B--2---:R2:W3:Y:S02]  /*e860*/  SHFL.BFLY PT, R4, R0, 0x2, 0x1f ;  /* 0x0c401f0000047f89 */ /* 0x0044e400000e0000 */
.L_x_1173:
[----:B--2---:R-:W2:Y:S02]  /*e870*/  LDL.LU R0, [R1+0x4] ;  /* 0x0000040001007983 */ /* 0x004ea40000300800 */
[----:B--23--:R-:W-:Y:S01]  /*e880*/  FADD.FTZ R4, R4, R0 ;  /* 0x0000000004047221 */ /* 0x00cfe20000010000 */
[----:B------:R-:W-:Y:S05]  /*e890*/  BRA.DIV ~URZ, `(.L_x_1142) ;  /* 0x000028d27f007947 */ /* 0x000fea000b800000 */
[----:B------:R-:W2:Y:S04]  /*e8a0*/  LDL.LU R5, [R1+0x8] ;  /* 0x0000080001057983 */ /* 0x000ea80000300800 */
[----:B------:R-:W3:Y:S02]  /*e8b0*/  SHFL.BFLY PT, R2, R4, 0x1, 0x1f ;  /* 0x0c201f0004027f89 */ /* 0x000ee400000e0000 */
[----:B---3--:R-:W-:-:S02]  /*e8c0*/  FADD.FTZ R4, R4, R2 ;  /* 0x0000000204047221 */ /* 0x008fc40000010000 */
[----:B--2---:R-:W2:Y:S02]  /*e8d0*/  SHFL.BFLY PT, R0, R5, 0x2, 0x1f ;  /* 0x0c401f0005007f89 */ /* 0x004ea400000e0000 */
[----:B--2---:R-:W-:-:S05]  /*e8e0*/  FADD.FTZ R0, R0, R5 ;  /* 0x0000000500007221 */ /* 0x004fca0000010000 */
[----:B-1----:R1:W2:Y:S02]  /*e8f0*/  SHFL.BFLY PT, R3, R0, 0x1, 0x1f ;  /* 0x0c201f0000037f89 */ /* 0x0022a400000e0000 */
.L_x_1174:
[----:B------:R-:W-:Y:S01]  /*e900*/  FSETP.NE.FTZ.AND P1, PT, R4, RZ, PT ;  /* 0x000000ff0400720b */ /* 0x000fe20003f35000 */
[----:B--2---:R-:W-:Y:S01]  /*e910*/  FADD.FTZ R3, R3, R0 ;  /* 0x0000000003037221 */ /* 0x004fe20000010000 */
[----:B------:R-:W-:Y:S02]  /*e920*/  MOV R2, RZ ;  /* 0x000000ff00027202 */ /* 0x000fe40000000f00 */
[----:B-1----:R-:W-:Y:S02]  /*e930*/  MOV R0, RZ ;  /* 0x000000ff00007202 */ /* 0x002fe40000000f00 */
[----:B------:R-:W-:Y:S02]  /*e940*/  FSETP.NE.FTZ.AND P0, PT, R3, RZ, PT ;  /* 0x000000ff0300720b */ /* 0x000fe40003f15000 */
[----:B------:R-:W-:Y:S02]  /*e950*/  MOV R50, 0xff800000 ;  /* 0xff80000000327802 */ /* 0x000fe40000000f00 */
[----:B------:R-:W-:-:S03]  /*e960*/  MOV R49, 0xff800000 ;  /* 0xff80000000317802 */ /* 0x000fc60000000f00 */
[----:B------:R-:W1:Y:S01]  /*e970*/  @P1 MUFU.RCP R2, R4 ;  /* 0x0000000400021308 */ /* 0x000e620000001000 */
[----:B------:R-:W-:-:S07]  /*e980*/  @P1 MOV R7, 0x3f317218 ;  /* 0x3f31721800071802 */ /* 0x000fce0000000f00 */
[----:B------:R-:W2:Y:S01]  /*e990*/  @P1 MUFU.LG2 R4, R4 ;  /* 0x0000000400041308 */ /* 0x000ea20000000c00 */
[----:B-1----:R-:W-:-:S07]  /*e9a0*/  FMUL.FTZ R148, R2, R148 ;  /* 0x0000009402947220 */ /* 0x002fce0000410000 */
[----:B------:R-:W1:Y:S01]  /*e9b0*/  @P0 MUFU.RCP R0, R3 ;  /* 0x0000000300000308 */ /* 0x000e620000001000 */
        /* <DEDUP_REMOVED lines=46> */
[----:B------:R-:W-:Y:S02]  /*eca0*/  FMUL.FTZ R97, R2, R97 ;  /* 0x0000006102617220 */ /* 0x000fe40000410000 */
[----:B------:R3:W4:Y:S01]  /*ecb0*/  @P0 MUFU.LG2 R2, R3 ;  /* 0x0000000300020308 */ /* 0x0007220000000c00 */
[----:B--2---:R-:W-:-:S02]  /*ecc0*/  @P1 FMUL.FTZ R5, R4, 0.69314718246459960938 ;  /* 0x3f31721804051820 */ /* 0x004fc40000410000 */
[----:B------:R-:W-:Y:S02]  /*ecd0*/  @P1 FMUL.FTZ R4, R7, c[0x0][0x2d0] ;  /* 0x0000b40007041a20 */ /* 0x000fe40000410000 */
[----:B-1----:R-:W-:Y:S02]  /*ece0*/  FMUL.FTZ R150, R0, R150 ;  /* 0x0000009600967220 */ /* 0x002fe40000410000 */
[----:B------:R-:W-:Y:S01]  /*ecf0*/  @P1 FFMA.FTZ R50, R4, R101, R5 ;  /* 0x0000006504321223 */ /* 0x000fe20000010005 */
[----:B------:R-:W-:Y:S01]  /*ed00*/  MOV R4, 0x1 ;  /* 0x0000000100047802 */ /* 0x000fe20000000f00 */
[C---:B------:R-:W-:Y:S02]  /*ed10*/  FMUL.FTZ R47, R0.reuse, R151 ;  /* 0x00000097002f7220 */ /* 0x040fe40000410000 */
[C---:B------:R-:W-:Y:S02]  /*ed20*/  FMUL.FTZ R146, R0.reuse, R146 ;  /* 0x0000009200927220 */ /* 0x040fe40000410000 */
[----:B------:R-:W-:-:S02]  /*ed30*/  FMUL.FTZ R45, R0, R147 ;  /* 0x00000093002d7220 */ /* 0x000fc40000410000 */
[----:B------:R-:W-:Y:S01]  /*ed40*/  FMUL.FTZ R142, R0, R142 ;  /* 0x0000008e008e7220 */ /* 0x000fe20000410000 */
[----:B---3--:R-:W-:Y:S01]  /*ed50*/  @P0 MOV R3, 0x3f317218 ;  /* 0x3f31721800030802 */ /* 0x008fe20000000f00 */
[----:B----4-:R-:W-:Y:S02]  /*ed60*/  @P0 FMUL.FTZ R2, R2, 0.69314718246459960938 ;  /* 0x3f31721802020820 */ /* 0x010fe40000410000 */
[C---:B------:R-:W-:Y:S02]  /*ed70*/  FMUL.FTZ R43, R0.reuse, R143 ;  /* 0x0000008f002b7220 */ /* 0x040fe40000410000 */
[----:B------:R-:W-:Y:S02]  /*ed80*/  @P0 FMUL.FTZ R3, R3, c[0x0][0x2d0] ;  /* 0x0000b40003030a20 */ /* 0x000fe40000410000 */
        /* <DEDUP_REMOVED lines=41> */
[----:B------:R-:W-:Y:S01]  /*f020*/  FMUL.FTZ R99, R0, R99 ;  /* 0x0000006300637220 */ /* 0x000fe20000410000 */
[----:B------:R-:W-:Y:S01]  /*f030*/  PRMT R0, R4, 0x7610, R0 ;  /* 0x0000761004007816 */ /* 0x000fe20000000000 */
[----:B------:R-:W-:Y:S02]  /*f040*/  @P0 FFMA.FTZ R49, R3, R100, R2 ;  /* 0x0000006403310223 */ /* 0x000fe40000010002 */
.L_x_1130:
        /* <DEDUP_REMOVED lines=19> */
.L_x_1144:
[----:B-1----:R-:W-:Y:S05]  /*f180*/  BSYNC B0 ;  /* 0x0000000000007941 */ /* 0x002fea0003800000 */
.L_x_1143:
        /* <DEDUP_REMOVED lines=120> */
[----:B------:R-:W-:Y:S05]  /*f910*/  CALL.REL.NOINC `($__internal_5_$__cuda_sm70_shflsync_idx_p) ;  /* 0x00001d1000007944 */ /* 0x000fea0003c00000 */
.L_x_1147:
[----:B-1----:R-:W2:Y:S04]  /*f920*/  LDL R2, [R1+0x98] ;  /* 0x0000980001027983 */ /* 0x002ea80000100800 */
[----:B------:R-:W3:Y:S04]  /*f930*/  LDL.LU R13, [R1+0x50] ;  /* 0x00005000010d7983 */ /* 0x000ee80000300800 */
[----:B------:R-:W4:Y:S04]  /*f940*/  LDL.LU R12, [R1+0x54] ;  /* 0x00005400010c7983 */ /* 0x000f280000300800 */
[----:B------:R-:W2:Y:S01]  /*f950*/  LDL.LU R15, [R1+0x5c] ;  /* 0x00005c00010f7983 */ /* 0x000ea20000300800 */
[----:B------:R-:W-:-:S03]  /*f960*/  IMAD.MOV.U32 R0, RZ, RZ, 0x1 ;  /* 0x00000001ff007424 */ /* 0x000fc600078e00ff */
[----:B------:R-:W1:Y:S02]  /*f970*/  S2R R16, SR_TID.X ;  /* 0x0000000000107919 */ /* 0x000e640000002100 */
[----:B------:R-:W-:Y:S02]  /*f980*/  ISETP.NE.AND P1, PT, R0, c[0x0][0x4e8], PT ;  /* 0x00013a0000007a0c */ /* 0x000fe40003f25270 */
[----:B------:R2:W5:Y:S04]  /*f990*/  LDL.64 R68, [R1+0x10] ;  /* 0x0000100001447983 */ /* 0x0005680000100a00 */
[----:B------:R2:W5:Y:S04]  /*f9a0*/  LDL R64, [R1+0x70] ;  /* 0x0000700001407983 */ /* 0x0005680000100800 */
[----:B------:R2:W5:Y:S04]  /*f9b0*/  LDL R23, [R1+0x1c] ;  /* 0x00001c0001177983 */ /* 0x0005680000100800 */
[----:B------:R2:W5:Y:S04]  /*f9c0*/  LDL R22, [R1+0x60] ;  /* 0x0000600001167983 */ /* 0x0005680000100800 */
[----:B------:R2:W5:Y:S01]  /*f9d0*/  LDL R21, [R1+0x20] ;  /* 0x0000200001157983 */ /* 0x0005620000100800 */
[----:B-1----:R-:W-:-:S03]  /*f9e0*/  SHF.R.S32.HI R10, RZ, 0x1f, R16 ;  /* 0x0000001fff0a7819 */ /* 0x002fc60000011410 */
[----:B------:R-:W1:Y:S01]  /*f9f0*/  S2R R18, SR_TID.X ;  /* 0x0000000000127919 */ /* 0x000e620000002100 */
[----:B------:R-:W-:-:S04]  /*fa00*/  LEA.HI R10, R10, R16, RZ, 0x3 ;  /* 0x000000100a0a7211 */ /* 0x000fc800078f18ff */
[----:B------:R-:W-:-:S05]  /*fa10*/  LOP3.LUT R10, R10, 0xfffffff8, RZ, 0xc0, !PT ;  /* 0xfffffff80a0a7812 */ /* 0x000fca00078ec0ff */
[----:B------:R-:W-:Y:S02]  /*fa20*/  IMAD.IADD R10, R16, 0x1, -R10 ;  /* 0x00000001100a7824 */ /* 0x000fe400078e0a0a */
[----:B------:R-:W2:Y:S01]  /*fa30*/  LDL R16, [R1+0xa0] ;  /* 0x0000a00001107983 */ /* 0x000ea20000100800 */
[----:B-1----:R-:W-:-:S04]  /*fa40*/  SHF.R.S32.HI R14, RZ, 0x1f, R18 ;  /* 0x0000001fff0e7819 */ /* 0x002fc80000011412 */
[----:B------:R-:W-:-:S04]  /*fa50*/  LEA.HI R14, R14, R18, RZ, 0x3 ;  /* 0x000000120e0e7211 */ /* 0x000fc800078f18ff */
[----:B------:R-:W-:-:S04]  /*fa60*/  SHF.R.S32.HI R14, RZ, 0x3, R14 ;  /* 0x00000003ff0e7819 */ /* 0x000fc8000001140e */
[----:B------:R-:W-:Y:S02]  /*fa70*/  LEA R10, R10, R14, 0x5 ;  /* 0x0000000e0a0a7211 */ /* 0x000fe400078e28ff */
[----:B---3--:R-:W-:Y:S02]  /*fa80*/  SHF.R.S32.HI R7, RZ, 0x1f, R13 ;  /* 0x0000001fff077819 */ /* 0x008fe4000001140d */
[----:B----4-:R-:W-:-:S03]  /*fa90*/  SHF.R.S32.HI R11, RZ, 0x1f, R12 ;  /* 0x0000001fff0b7819 */ /* 0x010fc6000001140c */
[----:B------:R-:W-:Y:S02]  /*faa0*/  IMAD R4, R7, c[0x0][0x490], RZ ;  /* 0x0001240007047a24 */ /* 0x000fe400078e02ff */
[----:B--2---:R-:W-:Y:S02]  /*fab0*/  IMAD.IADD R6, R2, 0x1, R15 ;  /* 0x0000000102067824 */ /* 0x004fe400078e020f */
[----:B------:R-:W-:-:S03]  /*fac0*/  IMAD.WIDE.U32 R2, R13, c[0x0][0x490], RZ ;  /* 0x000124000d027a25 */ /* 0x000fc600078e00ff */
[----:B------:R-:W-:Y:S01]  /*fad0*/  MOV R0, R6 ;  /* 0x0000000600007202 */ /* 0x000fe20000000f00 */
[----:B------:R-:W-:-:S04]  /*fae0*/  @P1 IMAD.HI.U32 R5, R6, c[0x0][0x4ec], RZ ;  /* 0x00013b0006051a27 */ /* 0x000fc800078e00ff */
[----:B------:R-:W-:Y:S01]  /*faf0*/  IMAD R4, R13, c[0x0][0x494], R4 ;  /* 0x000125000d047a24 */ /* 0x000fe200078e0204 */
[----:B------:R-:W-:Y:S01]  /*fb00*/  @P1 SHF.R.U32.HI R0, RZ, c[0x0][0x4f0], R5 ;  /* 0x00013c00ff001a19 */ /* 0x000fe20000011605 */
[----:B------:R-:W-:Y:S02]  /*fb10*/  IMAD R9, R11, c[0x0][0x498], RZ ;  /* 0x000126000b097a24 */ /* 0x000fe400078e02ff */
[----:B------:R-:W-:Y:S01]  /*fb20*/  IMAD.IADD R3, R3, 0x1, R4 ;  /* 0x0000000103037824 */ /* 0x000fe200078e0204 */
[----:B------:R-:W-:-:S03]  /*fb30*/  IADD3 R8, -R0, RZ, RZ ;  /* 0x000000ff00087210 */ /* 0x000fc60007ffe1ff */
[----:B------:R-:W-:-:S04]  /*fb40*/  IMAD.WIDE.U32 R4, R12, c[0x0][0x498], R2 ;  /* 0x000126000c047a25 */ /* 0x000fc800078e0002 */
[----:B------:R-:W-:Y:S01]  /*fb50*/  IMAD R2, R8, c[0x0][0x4e8], R6 ;  /* 0x00013a0008027a24 */ /* 0x000fe200078e0206 */
[----:B------:R-:W-:Y:S01]  /*fb60*/  SHF.R.S32.HI R6, RZ, 0x1f, R0 ;  /* 0x0000001fff067819 */ /* 0x000fe20000011400 */
[----:B------:R-:W-:Y:S01]  /*fb70*/  IMAD R3, R12, c[0x0][0x49c], R9 ;  /* 0x000127000c037a24 */ /* 0x000fe200078e0209 */
[----:B------:R-:W-:Y:S02]  /*fb80*/  IADD3 R4, P0, R0, R4, RZ ;  /* 0x0000000400047210 */ /* 0x000fe40007f1e0ff */
[----:B------:R-:W-:Y:S01]  /*fb90*/  SHF.R.S32.HI R8, RZ, 0x1f, R2 ;  /* 0x0000001fff087819 */ /* 0x000fe20000011402 */
[----:B------:R-:W-:Y:S01]  /*fba0*/  IMAD R0, R7, c[0x0][0x3e8], RZ ;  /* 0x0000fa0007007a24 */ /* 0x000fe200078e02ff */
[----:B------:R-:W-:Y:S01]  /*fbb0*/  IADD3.X R5, R6, R5, R3, P0, !PT ;  /* 0x0000000506057210 */ /* 0x000fe200007fe403 */
[----:B------:R-:W-:-:S04]  /*fbc0*/  IMAD.WIDE.U32 R6, R13, c[0x0][0x3e8], RZ ;  /* 0x0000fa000d067a25 */ /* 0x000fc800078e00ff */
[----:B------:R-:W-:Y:S02]  /*fbd0*/  IMAD R3, R8, c[0x0][0x488], RZ ;  /* 0x0001220008037a24 */ /* 0x000fe400078e02ff */
[----:B------:R-:W-:Y:S02]  /*fbe0*/  IMAD R8, R13, c[0x0][0x3ec], R0 ;  /* 0x0000fb000d087a24 */ /* 0x000fe400078e0200 */
[----:B------:R-:W2:Y:S01]  /*fbf0*/  LDL R13, [R1+0x28] ;  /* 0x00002800010d7983 */ /* 0x000ea20000100800 */
[----:B------:R-:W-:Y:S02]  /*fc00*/  IMAD.IADD R10, R15, 0x1, R10 ;  /* 0x000000010f0a7824 */ /* 0x000fe400078e020a */
[C---:B------:R-:W-:Y:S02]  /*fc10*/  IMAD R9, R2.reuse, c[0x0][0x48c], R3 ;  /* 0x0001230002097a24 */ /* 0x040fe400078e0203 */
[----:B------:R-:W-:Y:S01]  /*fc20*/  IMAD.WIDE.U32 R4, R2, c[0x0][0x488], R4 ;  /* 0x0001220002047a25 */ /* 0x000fe200078e0004 */
[----:B------:R-:W-:-:S03]  /*fc30*/  SHF.R.S32.HI R17, RZ, 0x1f, R18 ;  /* 0x0000001fff117819 */ /* 0x000fc60000011412 */
[----:B------:R-:W-:Y:S01]  /*fc40*/  @P1 IMAD.HI.U32 R2, R10, c[0x0][0x4ec], RZ ;  /* 0x00013b000a021a27 */ /* 0x000fe200078e00ff */
[----:B------:R-:W-:Y:S02]  /*fc50*/  MOV R0, R10 ;  /* 0x0000000a00007202 */ /* 0x000fe40000000f00 */
[----:B------:R-:W-:Y:S01]  /*fc60*/  IADD3 R5, R5, R9, RZ ;  /* 0x0000000905057210 */ /* 0x000fe20007ffe0ff */
[----:B------:R-:W-:Y:S01]  /*fc70*/  IMAD.IADD R3, R7, 0x1, R8 ;  /* 0x0000000107037824 */ /* 0x000fe200078e0208 */
[----:B------:R-:W-:Y:S01]  /*fc80*/  @P1 SHF.R.U32.HI R0, RZ, c[0x0][0x4f0], R2 ;  /* 0x00013c00ff001a19 */ /* 0x000fe20000011602 */
[----:B------:R-:W-:Y:S01]  /*fc90*/  IMAD.MOV.U32 R2, RZ, RZ, R6 ;  /* 0x000000ffff027224 */ /* 0x000fe200078e0006 */
[C---:B------:R-:W-:Y:S01]  /*fca0*/  LEA R8, P0, R4.reuse, c[0x0][0x450], 0x2 ;  /* 0x0001140004087a11 */ /* 0x040fe200078010ff */
[----:B------:R-:W-:Y:S01]  /*fcb0*/  IMAD R6, R11, c[0x0][0x3f0], RZ ;  /* 0x0000fc000b067a24 */ /* 0x000fe200078e02ff */
[----:B------:R-:W-:Y:S02]  /*fcc0*/  LEA.HI R17, R17, R18, RZ, 0x5 ;  /* 0x0000001211117211 */ /* 0x000fe400078f28ff */
[----:B------:R-:W-:Y:S01]  /*fcd0*/  LEA.HI.X R5, R4, c[0x0][0x454], R5, 0x2, P0 ;  /* 0x0001150004057a11 */ /* 0x000fe200000f1405 */
[C---:B------:R-:W-:Y:S01]  /*fce0*/  IMAD R9, R12.reuse, c[0x0][0x3f4], R6 ;  /* 0x0000fd000c097a24 */ /* 0x040fe200078e0206 */
[----:B------:R-:W-:Y:S01]  /*fcf0*/  LOP3.LUT R17, R17, 0xffffffe0, RZ, 0xc0, !PT ;  /* 0xffffffe011117812 */ /* 0x000fe200078ec0ff */
[----:B------:R-:W-:Y:S01]  /*fd00*/  IMAD.WIDE.U32 R2, R12, c[0x0][0x3f0], R2 ;  /* 0x0000fc000c027a25 */ /* 0x000fe200078e0002 */
[----:B------:R-:W-:Y:S01]  /*fd10*/  SHFL.IDX PT, R6, R8, RZ, 0x1c1f ;  /* 0x001c1fff08067589 */ /* 0x000fe200000e0000 */
[----:B------:R-:W-:-:S03]  /*fd20*/  IADD3 R11, -R0, RZ, RZ ;  /* 0x000000ff000b7210 */ /* 0x000fc60007ffe1ff */
[----:B------:R-:W1:Y:S01]  /*fd30*/  SHFL.IDX PT, R7, R5, RZ, 0x1c1f ;  /* 0x001c1fff05077589 */ /* 0x000e6200000e0000 */
[----:B------:R-:W-:Y:S01]  /*fd40*/  IMAD.IADD R17, R18, 0x1, -R17 ;  /* 0x0000000112117824 */ /* 0x000fe200078e0a11 */
[----:B------:R-:W-:Y:S02]  /*fd50*/  IADD3 R3, R3, R9, RZ ;  /* 0x0000000903037210 */ /* 0x000fe40007ffe0ff */
[----:B------:R3:W-:Y:S01]  /*fd60*/  SHFL.IDX PT, R4, R8, 0x1, 0x1c1f ;  /* 0x003c1f0008047f89 */ /* 0x0007e200000e0000 */
[----:B------:R-:W-:Y:S01]  /*fd70*/  ULDC UR5, c[0x0][0x4e8] ;  /* 0x00013a0000057ab9 */ /* 0x000fe20000000800 */
[----:B------:R-:W-:Y:S02]  /*fd80*/  IMAD.IADD R9, R16, 0x1, R15 ;  /* 0x0000000110097824 */ /* 0x000fe400078e020f */
[----:B------:R-:W4:Y:S01]  /*fd90*/  SHFL.IDX PT, R5, R5, 0x1, 0x1c1f ;  /* 0x003c1f0005057f89 */ /* 0x000f2200000e0000 */
[----:B------:R-:W-:Y:S02]  /*fda0*/  ULDC UR4, c[0x0][0x388] ;  /* 0x0000e20000047ab9 */ /* 0x000fe40000000800 */
[----:B------:R-:W-:Y:S01]  /*fdb0*/  UIMAD UR4, UR5, UR4, URZ ;  /* 0x00000004050472a4 */ /* 0x000fe2000f8e023f */
[----:B------:R-:W-:-:S05]  /*fdc0*/  LOP3.LUT P0, RZ, R17, 0x3, RZ, 0xc0, !PT ;  /* 0x0000000311ff7812 */ /* 0x000fca000780c0ff */
[----:B------:R-:W-:Y:S01]  /*fdd0*/  ISETP.GE.OR P1, PT, R9, UR4, P0 ;  /* 0x0000000409007c0c */ /* 0x000fe20008726670 */
[----:B---3--:R-:W-:Y:S01]  /*fde0*/  IMAD R8, R11, c[0x0][0x4e8], R10 ;  /* 0x00013a000b087a24 */ /* 0x008fe200078e020a */
[----:B------:R-:W-:-:S04]  /*fdf0*/  IADD3 R11, R9, 0x8, RZ ;  /* 0x00000008090b7810 */ /* 0x000fc80007ffe0ff */
[----:B------:R-:W-:Y:S02]  /*fe00*/  ISETP.GE.OR P0, PT, R11, UR4, P0 ;  /* 0x000000040b007c0c */ /* 0x000fe40008706670 */
[----:B------:R-:W-:-:S05]  /*fe10*/  SHF.R.S32.HI R12, RZ, 0x1f, R0 ;  /* 0x0000001fff0c7819 */ /* 0x000fca0000011400 */
[----:B-1----:R1:W-:Y:S01]  /*fe20*/  @!P1 ST.E [R6.64], R50 ;  /* 0x0000003206009985 */ /* 0x0023e2000c101906 */
[----:B------:R-:W-:Y:S02]  /*fe30*/  IMAD R10, R12, c[0x0][0x3e0], RZ ;  /* 0x0000f8000c0a7a24 */ /* 0x000fe400078e02ff */
[----:B------:R-:W-:-:S03]  /*fe40*/  IMAD.WIDE.U32 R2, R0, c[0x0][0x3e0], R2 ;  /* 0x0000f80000027a25 */ /* 0x000fc600078e0002 */
[----:B----4-:R1:W-:Y:S01]  /*fe50*/  @!P0 ST.E [R4.64], R49 ;  /* 0x0000003104008985 */ /* 0x0103e2000c101906 */
[----:B------:R-:W-:Y:S01]  /*fe60*/  IMAD R9, R0, c[0x0][0x3e4], R10 ;  /* 0x0000f90000097a24 */ /* 0x000fe200078e020a */
[----:B------:R-:W-:-:S04]  /*fe70*/  SHF.R.S32.HI R0, RZ, 0x1f, R8 ;  /* 0x0000001fff007819 */ /* 0x000fc80000011408 */
[----:B------:R-:W-:Y:S01]  /*fe80*/  IADD3 R3, R3, R9, RZ ;  /* 0x0000000903037210 */ /* 0x000fe20007ffe0ff */
[----:B------:R-:W-:-:S04]  /*fe90*/  IMAD R0, R0, c[0x0][0x3d8], RZ ;  /* 0x0000f60000007a24 */ /* 0x000fc800078e02ff */
[C---:B------:R-:W-:Y:S02]  /*fea0*/  IMAD R0, R8.reuse, c[0x0][0x3dc], R0 ;  /* 0x0000f70008007a24 */ /* 0x040fe400078e0200 */
[----:B------:R-:W-:Y:S01]  /*feb0*/  IMAD.WIDE.U32 R2, R8, c[0x0][0x3d8], R2 ;  /* 0x0000f60008027a25 */ /* 0x000fe200078e0002 */
[----:B------:R-:W-:-:S03]  /*fec0*/  IADD3 R11, R14, R15, RZ ;  /* 0x0000000f0e0b7210 */ /* 0x000fc60007ffe0ff */
[----:B------:R-:W-:Y:S01]  /*fed0*/  IMAD.IADD R0, R3, 0x1, R0 ;  /* 0x0000000103007824 */ /* 0x000fe200078e0200 */
[----:B------:R-:W-:-:S04]  /*fee0*/  LEA R20, P0, R2, c[0x0][0x380], 0x1 ;  /* 0x0000e00002147a11 */ /* 0x000fc800078008ff */
[----:B------:R-:W-:Y:S02]  /*fef0*/  LEA.HI.X R10, R2, c[0x0][0x384], R0, 0x1, P0 ;  /* 0x0000e100020a7a11 */ /* 0x000fe400000f0c00 */
        /* <DEDUP_REMOVED lines=29> */
.L_x_1149:
[----:B---34-:R-:W-:Y:S05]  /*100d0*/  BSYNC B0 ;  /* 0x0000000000007941 */ /* 0x018fea0003800000 */
.L_x_1148:
        /* <DEDUP_REMOVED lines=9> */
[CC--:B--2---:R-:W-:Y:S02]  /*10170*/  @!P2 LEA R8, P5, R68.reuse, R0.reuse, 0x1 ;  /* 0x000000004408a211 */ /* 0x0c4fe400078a08ff */
[-C--:B-1----:R-:W-:Y:S02]  /*10180*/  @!P1 LEA R6, P4, R23, R0.reuse, 0x1 ;  /* 0x0000000017069211 */ /* 0x082fe400078808ff */
[----:B------:R-:W-:Y:S02]  /*10190*/  @!P0 LEA R4, P3, R21, R0, 0x1 ;  /* 0x0000000015048211 */ /* 0x000fe400078608ff */
[-C--:B----4-:R-:W-:Y:S02]  /*101a0*/  @!P2 LEA.HI.X R9, R68, R2.reuse, R69, 0x1, P5 ;  /* 0x000000024409a211 */ /* 0x090fe400028f0c45 */
[-C--:B------:R-:W-:Y:S02]  /*101b0*/  @!P1 LEA.HI.X R7, R23, R2.reuse, R64, 0x1, P4 ;  /* 0x0000000217079211 */ /* 0x080fe400020f0c40 */
[----:B------:R-:W-:Y:S01]  /*101c0*/  @!P0 LEA.HI.X R5, R21, R2, R22, 0x1, P3 ;  /* 0x0000000215058211 */ /* 0x000fe200018f0c16 */
[----:B------:R1:W-:Y:S04]  /*101d0*/  @!P2 ST.E.128 [R8.64], R36 ;  /* 0x000000240800a985 */ /* 0x0003e8000c101d06 */
[----:B------:R1:W-:Y:S04]  /*101e0*/  @!P1 ST.E.128 [R6.64], R32 ;  /* 0x0000002006009985 */ /* 0x0003e8000c101d06 */
[----:B------:R1:W-:Y:S02]  /*101f0*/  @!P0 ST.E.128 [R4.64], R28 ;  /* 0x0000001c04008985 */ /* 0x0003e4000c101d06 */
.L_x_1151:
[----:B------:R-:W-:Y:S05]  /*10200*/  BSYNC B0 ;  /* 0x0000000000007941 */ /* 0x000fea0003800000 */
.L_x_1150:
[----:B------:R-:W-:Y:S01]  /*10210*/  IADD3 R3, R11, 0x40, RZ ;  /* 0x000000400b037810 */ /* 0x000fe20007ffe0ff */
[----:B----4-:R4:W3:Y:S01]  /*10220*/  SHFL.IDX PT, R2, R10, 0x2, 0x181f ;  /* 0x00581f000a027f89 */ /* 0x0108e200000e0000 */
[----:B------:R-:W-:Y:S02]  /*10230*/  BSSY B0, `(.L_x_1152) ;  /* 0x0000010000007945 */ /* 0x000fe40003800000 */
[----:B------:R-:W-:Y:S01]  /*10240*/  ISETP.GE.AND P0, PT, R3, UR4, PT ;  /* 0x0000000403007c0c */ /* 0x000fe2000bf06270 */
[----:B--2---:R4:W2:-:S12]  /*10250*/  SHFL.IDX PT, R0, R20, 0x2, 0x181f ;  /* 0x00581f0014007f89 */ /* 0x00489800000e0000 */
[----:B------:R-:W-:Y:S05]  /*10260*/  @P0 BRA `(.L_x_1153) ;  /* 0x000000c000000947 */ /* 0x000fea0003800000 */
[----:B-----5:R-:W-:Y:S02]  /*10270*/  ISETP.GE.AND P2, PT, R68, c[0x0][0x3c8], PT ;  /* 0x0000f20044007a0c */ /* 0x020fe40003f46270 */
[----:B------:R-:W-:Y:S02]  /*10280*/  ISETP.GE.AND P1, PT, R23, c[0x0][0x3c8], PT ;  /* 0x0000f20017007a0c */ /* 0x000fe40003f26270 */
[----:B------:R-:W-:-:S09]  /*10290*/  ISETP.GE.AND P0, PT, R21, c[0x0][0x3c8], PT ;  /* 0x0000f20015007a0c */ /* 0x000fd20003f06270 */
[CC--:B-12---:R-:W-:Y:S02]  /*102a0*/  @!P2 LEA R8, P5, R68.reuse, R0.reuse, 0x1 ;  /* 0x000000004408a211 */ /* 0x0c6fe400078a08ff */
[-C--:B------:R-:W-:Y:S02]  /*102b0*/  @!P1 LEA R6, P4, R23, R0.reuse, 0x1 ;  /* 0x0000000017069211 */ /* 0x080fe400078808ff */
[----:B------:R-:W-:Y:S02]  /*102c0*/  @!P0 LEA R4, P3, R21, R0, 0x1 ;  /* 0x0000000015048211 */ /* 0x000fe400078608ff */
[-C--:B---3--:R-:W-:Y:S02]  /*102d0*/  @!P2 LEA.HI.X R9, R68, R2.reuse, R69, 0x1, P5 ;  /* 0x000000024409a211 */ /* 0x088fe400028f0c45 */
[-C--:B------:R-:W-:Y:S02]  /*102e0*/  @!P1 LEA.HI.X R7, R23, R2.reuse, R64, 0x1, P4 ;  /* 0x0000000217079211 */ /* 0x080fe400020f0c40 */
[----:B------:R-:W-:Y:S01]  /*102f0*/  @!P0 LEA.HI.X R5, R21, R2, R22, 0x1, P3 ;  /* 0x0000000215058211 */ /* 0x000fe200018f0c16 */
[----:B------:R1:W-:Y:S04]  /*10300*/  @!P2 ST.E.128 [R8.64], R48 ;  /* 0x000000300800a985 */ /* 0x0003e8000c101d06 */
[----:B------:R1:W-:Y:S04]  /*10310*/  @!P1 ST.E.128 [R6.64], R44 ;  /* 0x0000002c06009985 */ /* 0x0003e8000c101d06 */
[----:B------:R1:W-:Y:S02]  /*10320*/  @!P0 ST.E.128 [R4.64], R40 ;  /* 0x0000002804008985 */ /* 0x0003e4000c101d06 */
.L_x_1153:
[----:B------:R-:W-:Y:S05]  /*10330*/  BSYNC B0 ;  /* 0x0000000000007941 */ /* 0x000fea0003800000 */
.L_x_1152:
[----:B---3--:R-:W-:Y:S01]  /*10340*/  IADD3 R2, R11, 0x60, RZ ;  /* 0x000000600b027810 */ /* 0x008fe20007ffe0ff */
[----:B-1----:R1:W3:Y:S03]  /*10350*/  SHFL.IDX PT, R6, R10, 0x3, 0x181f ;  /* 0x00781f000a067f89 */ /* 0x0022e600000e0000 */
[----:B------:R-:W-:Y:S01]  /*10360*/  ISETP.GE.AND P0, PT, R2, UR4, PT ;  /* 0x0000000402007c0c */ /* 0x000fe2000bf06270 */
[----:B--2---:R1:W2:-:S12]  /*10370*/  SHFL.IDX PT, R0, R20, 0x3, 0x181f ;  /* 0x00781f0014007f89 */ /* 0x00429800000e0000 */
[----:B------:R-:W-:Y:S05]  /*10380*/  @P0 BRA `(.L_x_1154) ;  /* 0x00000c3000000947 */ /* 0x000fea0003800000 */
[----:B-----5:R-:W-:Y:S02]  /*10390*/  ISETP.GE.AND P1, PT, R68, c[0x0][0x3c8], PT ;  /* 0x0000f20044007a0c */ /* 0x020fe40003f26270 */
[----:B------:R-:W-:-:S11]  /*103a0*/  ISETP.GE.AND P0, PT, R23, c[0x0][0x3c8], PT ;  /* 0x0000f20017007a0c */ /* 0x000fd60003f06270 */
[CC--:B--2---:R-:W-:Y:S02]  /*103b0*/  @!P1 LEA R4, P3, R68.reuse, R0.reuse, 0x1 ;  /* 0x0000000044049211 */ /* 0x0c4fe400078608ff */
[C---:B------:R-:W-:Y:S02]  /*103c0*/  @!P0 LEA R2, P2, R23.reuse, R0, 0x1 ;  /* 0x0000000017028211 */ /* 0x040fe400078408ff */
[-C--:B---3--:R-:W-:Y:S02]  /*103d0*/  @!P1 LEA.HI.X R5, R68, R6.reuse, R69, 0x1, P3 ;  /* 0x0000000644059211 */ /* 0x088fe400018f0c45 */
[----:B------:R-:W-:-:S03]  /*103e0*/  @!P0 LEA.HI.X R3, R23, R6, R64, 0x1, P2 ;  /* 0x0000000617038211 */ /* 0x000fc600010f0c40 */
[----:B------:R2:W-:Y:S04]  /*103f0*/  @!P1 ST.E.128 [R4.64], R56 ;  /* 0x0000003804009985 */ /* 0x0005e8000c101d06 */
[----:B------:R2:W-:Y:S01]  /*10400*/  @!P0 ST.E.128 [R2.64], R52 ;  /* 0x0000003402008985 */ /* 0x0005e2000c101d06 */
[----:B------:R-:W-:-:S13]  /*10410*/  ISETP.GE.AND P0, PT, R21, c[0x0][0x3c8], PT ;  /* 0x0000f20015007a0c */ /* 0x000fda0003f06270 */
[----:B------:R-:W-:Y:S05]  /*10420*/  @P0 BRA `(.L_x_1154) ;  /* 0x00000b9000000947 */ /* 0x000fea0003800000 */
[----:B--2---:R-:W-:-:S04]  /*10430*/  LEA R2, P0, R21, R0, 0x1 ;  /* 0x0000000015027211 */ /* 0x004fc800078008ff */
[----:B------:R-:W-:-:S05]  /*10440*/  LEA.HI.X R3, R21, R6, R22, 0x1, P0 ;  /* 0x0000000615037211 */ /* 0x000fca00000f0c16 */
[----:B------:R2:W-:Y:S01]  /*10450*/  ST.E.128 [R2.64], R60 ;  /* 0x0000003c02007985 */ /* 0x0005e2000c101d06 */
[----:B------:R-:W-:Y:S05]  /*10460*/  BRA `(.L_x_1154) ;  /* 0x00000b5000007947 */ /* 0x000fea0003800000 */
.L_x_1146:
[----:B------:R-:W2:Y:S04]  /*10470*/  LDL R3, [R1+0x50] ;  /* 0x0000500001037983 */ /* 0x000ea80000100800 */
[----:B------:R-:W3:Y:S04]  /*10480*/  LDL R2, [R1+0x54] ;  /* 0x0000540001027983 */ /* 0x000ee80000100800 */
[----:B------:R-:W4:Y:S01]  /*10490*/  LDL R0, [R1+0x5c] ;  /* 0x00005c0001007983 */ /* 0x000f220000100800 */
[----:B------:R-:W-:Y:S03]  /*104a0*/  BSSY B0, `(.L_x_1155) ;  /* 0x0000027000007945 */ /* 0x000fe60003800000 */
[----:B------:R-:W1:Y:S02]  /*104b0*/  S2R R14, SR_TID.X ;  /* 0x00000000000e7919 */ /* 0x000e640000002100 */
[----:B-1----:R-:W-:Y:S01]  /*104c0*/  ISETP.GE.AND P0, PT, R14, 0x80, PT ;  /* 0x000000800e00780c */ /* 0x002fe20003f06270 */
[----:B--2---:R-:W-:-:S02]  /*104d0*/  IMAD.MOV.U32 R13, RZ, RZ, R3 ;  /* 0x000000ffff0d7224 */ /* 0x004fc400078e0003 */
[----:B---3--:R-:W-:-:S03]  /*104e0*/  IMAD.MOV.U32 R12, RZ, RZ, R2 ;  /* 0x000000ffff0c7224 */ /* 0x008fc600078e0002 */
[----:B------:R-:W-:Y:S01]  /*104f0*/  SHF.R.S32.HI R9, RZ, 0x1f, R13 ;  /* 0x0000001fff097819 */ /* 0x000fe2000001140d */
[----:B----4-:R-:W-:Y:S01]  /*10500*/  IMAD.MOV.U32 R11, RZ, RZ, R0 ;  /* 0x000000ffff0b7224 */ /* 0x010fe200078e0000 */
[----:B------:R-:W-:-:S05]  /*10510*/  SHF.R.S32.HI R10, RZ, 0x1f, R12 ;  /* 0x0000001fff0a7819 */ /* 0x000fca000001140c */
        /* <DEDUP_REMOVED lines=16> */
[----:B------:R-:W-:Y:S01]  /*10620*/  IADD3 R7, -R0, RZ, RZ ;  /* 0x000000ff00077210 */ /* 0x000fe20007ffe1ff */
        /* <DEDUP_REMOVED lines=14> */
.L_x_1156:
[----:B------:R-:W-:Y:S05]  /*10710*/  BSYNC B0 ;  /* 0x0000000000007941 */ /* 0x000fea0003800000 */
.L_x_1155:
[--C-:B------:R-:W-:Y:S01]  /*10720*/  SHF.R.S32.HI R2, RZ, 0x1f, R14.reuse ;  /* 0x0000001fff027819 */ /* 0x100fe2000001140e */
[----:B-1----:R-:W-:Y:S01]  /*10730*/  IMAD.MOV.U32 R0, RZ, RZ, c[0x0][0x4e8] ;  /* 0x00013a00ff007624 */ /* 0x002fe200078e00ff */
[----:B------:R-:W-:Y:S01]  /*10740*/  SHF.R.S32.HI R8, RZ, 0x1f, R14 ;  /* 0x0000001fff087819 */ /* 0x000fe2000001140e */
[----:B------:R-:W-:Y:S01]  /*10750*/  IMAD R6, R10, c[0x0][0x3f0], RZ ;  /* 0x0000fc000a067a24 */ /* 0x000fe200078e02ff */
[-C--:B------:R-:W-:Y:S02]  /*10760*/  LEA.HI R2, R2, R14.reuse, RZ, 0x3 ;  /* 0x0000000e02027211 */ /* 0x080fe400078f18ff */
[----:B------:R-:W-:Y:S01]  /*10770*/  LEA.HI R8, R8, R14, RZ, 0x3 ;  /* 0x0000000e08087211 */ /* 0x000fe200078f18ff */
[----:B------:R-:W-:Y:S01]  /*10780*/  IMAD R7, R12, c[0x0][0x3f4], R6 ;  /* 0x0000fd000c077a24 */ /* 0x000fe200078e0206 */
[----:B------:R-:W-:Y:S02]  /*10790*/  LOP3.LUT R2, R2, 0xfffffff8, RZ, 0xc0, !PT ;  /* 0xfffffff802027812 */ /* 0x000fe400078ec0ff */
[----:B------:R-:W-:-:S02]  /*107a0*/  SHF.R.S32.HI R8, RZ, 0x3, R8 ;  /* 0x00000003ff087819 */ /* 0x000fc40000011408 */
[----:B------:R-:W-:Y:S02]  /*107b0*/  IADD3 R2, -R2, R14, RZ ;  /* 0x0000000e02027210 */ /* 0x000fe40007ffe1ff */
[----:B------:R-:W-:Y:S01]  /*107c0*/  ISETP.NE.AND P0, PT, R0, 0x1, PT ;  /* 0x000000010000780c */ /* 0x000fe20003f05270 */
[----:B------:R-:W-:Y:S01]  /*107d0*/  IMAD R0, R9, c[0x0][0x3e8], RZ ;  /* 0x0000fa0009007a24 */ /* 0x000fe200078e02ff */
[----:B------:R-:W-:Y:S01]  /*107e0*/  LEA R4, R2, R8, 0x5 ;  /* 0x0000000802047211 */ /* 0x000fe200078e28ff */
[----:B------:R-:W-:-:S04]  /*107f0*/  IMAD.WIDE.U32 R2, R13, c[0x0][0x3e8], RZ ;  /* 0x0000fa000d027a25 */ /* 0x000fc800078e00ff */
[----:B------:R-:W-:Y:S01]  /*10800*/  IMAD.IADD R4, R11, 0x1, R4 ;  /* 0x000000010b047824 */ /* 0x000fe200078e0204 */
[----:B------:R-:W-:Y:S01]  /*10810*/  IADD3 R11, R8, R11, RZ ;  /* 0x0000000b080b7210 */ /* 0x000fe20007ffe0ff */
[----:B------:R-:W-:-:S04]  /*10820*/  IMAD R0, R13, c[0x0][0x3ec], R0 ;  /* 0x0000fb000d007a24 */ /* 0x000fc800078e0200 */
[----:B------:R-:W-:Y:S01]  /*10830*/  @P0 IMAD.HI.U32 R5, R4, c[0x0][0x4ec], RZ ;  /* 0x00013b0004050a27 */ /* 0x000fe200078e00ff */
[----:B------:R-:W-:-:S03]  /*10840*/  IADD3 R3, R3, R0, RZ ;  /* 0x0000000003037210 */ /* 0x000fc60007ffe0ff */
[----:B------:R-:W-:Y:S01]  /*10850*/  IMAD.MOV.U32 R0, RZ, RZ, R4 ;  /* 0x000000ffff007224 */ /* 0x000fe200078e0004 */
[----:B------:R-:W-:Y:S01]  /*10860*/  @P0 SHF.R.U32.HI R0, RZ, c[0x0][0x4f0], R5 ;  /* 0x00013c00ff000a19 */ /* 0x000fe20000011605 */
[----:B------:R-:W-:-:S03]  /*10870*/  IMAD.WIDE.U32 R2, R12, c[0x0][0x3f0], R2 ;  /* 0x0000fc000c027a25 */ /* 0x000fc600078e0002 */
[----:B------:R-:W-:Y:S02]  /*10880*/  SHF.R.S32.HI R6, RZ, 0x1f, R0 ;  /* 0x0000001fff067819 */ /* 0x000fe40000011400 */
[----:B------:R-:W-:Y:S02]  /*10890*/  IADD3 R5, -R0, RZ, RZ ;  /* 0x000000ff00057210 */ /* 0x000fe40007ffe1ff */
[----:B------:R-:W-:Y:S01]  /*108a0*/  IADD3 R3, R3, R7, RZ ;  /* 0x0000000703037210 */ /* 0x000fe20007ffe0ff */
[----:B------:R-:W-:Y:S02]  /*108b0*/  IMAD R6, R6, c[0x0][0x3e0], RZ ;  /* 0x0000f80006067a24 */ /* 0x000fe400078e02ff */
[----:B------:R-:W-:Y:S02]  /*108c0*/  IMAD R4, R5, c[0x0][0x4e8], R4 ;  /* 0x00013a0005047a24 */ /* 0x000fe400078e0204 */
[C---:B------:R-:W-:Y:S02]  /*108d0*/  IMAD R5, R0.reuse, c[0x0][0x3e4], R6 ;  /* 0x0000f90000057a24 */ /* 0x040fe400078e0206 */
[----:B------:R-:W-:Y:S01]  /*108e0*/  IMAD.WIDE.U32 R2, R0, c[0x0][0x3e0], R2 ;  /* 0x0000f80000027a25 */ /* 0x000fe200078e0002 */
[----:B------:R-:W-:-:S03]  /*108f0*/  SHF.R.S32.HI R0, RZ, 0x1f, R4 ;  /* 0x0000001fff007819 */ /* 0x000fc60000011404 */
[----:B------:R-:W-:Y:S02]  /*10900*/  IMAD.IADD R3, R3, 0x1, R5 ;  /* 0x0000000103037824 */ /* 0x000fe400078e0205 */
[----:B------:R-:W-:Y:S02]  /*10910*/  IMAD R0, R0, c[0x0][0x3d8], RZ ;  /* 0x0000f60000007a24 */ /* 0x000fe400078e02ff */
[----:B------:R-:W-:-:S04]  /*10920*/  IMAD.WIDE.U32 R2, R4, c[0x0][0x3d8], R2 ;  /* 0x0000f60004027a25 */ /* 0x000fc800078e0002 */
[----:B------:R-:W-:Y:S01]  /*10930*/  IMAD R4, R4, c[0x0][0x3dc], R0 ;  /* 0x0000f70004047a24 */ /* 0x000fe200078e0200 */
[----:B------:R-:W-:-:S04]  /*10940*/  LEA R12, P0, R2, c[0x0][0x380], 0x1 ;  /* 0x0000e000020c7a11 */ /* 0x000fc800078008ff */
[----:B------:R-:W-:-:S04]  /*10950*/  IADD3 R4, R3, R4, RZ ;  /* 0x0000000403047210 */ /* 0x000fc80007ffe0ff */
[----:B------:R-:W-:Y:S01]  /*10960*/  LEA.HI.X R10, R2, c[0x0][0x384], R4, 0x1, P0 ;  /* 0x0000e100020a7a11 */ /* 0x000fe200000f0c04 */
[----:B------:R-:W-:Y:S05]  /*10970*/  BRA.DIV ~URZ, `(.L_x_1157) ;  /* 0x000008f27f007947 */ /* 0x000fea000b800000 */
[----:B------:R1:W2:Y:S02]  /*10980*/  SHFL.IDX PT, R2, R10, RZ, 0x181f ;  /* 0x00181fff0a027589 */ /* 0x0002a400000e0000 */
.L_x_1175:
[----:B------:R-:W-:Y:S05]  /*10990*/  BRA.DIV ~URZ, `(.L_x_1158) ;  /* 0x000009427f007947 */ /* 0x000fea000b800000 */
[----:B------:R3:W4:Y:S02]  /*109a0*/  SHFL.IDX PT, R0, R12, RZ, 0x181f ;  /* 0x00181fff0c007589 */ /* 0x00072400000e0000 */
.L_x_1176:
        /* <DEDUP_REMOVED lines=14> */
[----:B------:R-:W-:Y:S02]  /*10a90*/  @!P1 LEA R6, P4, R15, R0, 0x1 ;  /* 0x000000000f069211 */ /* 0x000fe400078808ff */
[----:B------:R-:W-:Y:S02]  /*10aa0*/  @!P2 LEA.HI.X R9, R18, R2, R19, 0x1, P5 ;  /* 0x000000021209a211 */ /* 0x000fe400028f0c13 */
[----:B------:R-:W-:Y:S02]  /*10ab0*/  @!P0 LEA R4, P3, R3, R0, 0x1 ;  /* 0x0000000003048211 */ /* 0x000fe400078608ff */
[-C--:B--2---:R-:W-:Y:S02]  /*10ac0*/  @!P1 LEA.HI.X R7, R15, R2.reuse, R16, 0x1, P4 ;  /* 0x000000020f079211 */ /* 0x084fe400020f0c10 */
[----:B------:R-:W-:Y:S01]  /*10ad0*/  @!P0 LEA.HI.X R5, R3, R2, R14, 0x1, P3 ;  /* 0x0000000203058211 */ /* 0x000fe200018f0c0e */
[----:B------:R2:W-:Y:S04]  /*10ae0*/  @!P2 ST.E.128 [R8.64], RZ ;  /* 0x000000ff0800a985 */ /* 0x0005e8000c101d06 */
[----:B------:R2:W-:Y:S04]  /*10af0*/  @!P1 ST.E.128 [R6.64], RZ ;  /* 0x000000ff06009985 */ /* 0x0005e8000c101d06 */
[----:B------:R2:W-:Y:S02]  /*10b00*/  @!P0 ST.E.128 [R4.64], RZ ;  /* 0x000000ff04008985 */ /* 0x0005e4000c101d06 */
.L_x_1160:
[----:B------:R-:W-:Y:S05]  /*10b10*/  BSYNC B0 ;  /* 0x0000000000007941 */ /* 0x000fea0003800000 */
.L_x_1159:
[----:B------:R-:W-:Y:S05]  /*10b20*/  BRA.DIV ~URZ, `(.L_x_1161) ;  /* 0x000008127f007947 */ /* 0x000fea000b800000 */
[----:B--2---:R2:W1:Y:S04]  /*10b30*/  SHFL.IDX PT, R2, R10, 0x1, 0x181f ;  /* 0x00381f000a027f89 */ /* 0x00446800000e0000 */
[----:B----4-:R2:W4:Y:S02]  /*10b40*/  SHFL.IDX PT, R0, R12, 0x1, 0x181f ;  /* 0x00381f000c007f89 */ /* 0x01052400000e0000 */
.L_x_1177:
        /* <DEDUP_REMOVED lines=12> */
[-C--:B------:R-:W-:Y:S02]  /*10c10*/  @!P2 LEA R8, P5, R18, R0.reuse, 0x1 ;  /* 0x000000001208a211 */ /* 0x080fe400078a08ff */
[----:B------:R-:W-:Y:S02]  /*10c20*/  @!P1 LEA R6, P4, R16, R0, 0x1 ;  /* 0x0000000010069211 */ /* 0x000fe400078808ff */
[----:B-1----:R-:W-:Y:S02]  /*10c30*/  @!P2 LEA.HI.X R9, R18, R2, R19, 0x1, P5 ;  /* 0x000000021209a211 */ /* 0x002fe400028f0c13 */
[----:B------:R-:W-:Y:S02]  /*10c40*/  @!P0 LEA R4, P3, R14, R0, 0x1 ;  /* 0x000000000e048211 */ /* 0x000fe400078608ff */
[-C--:B----4-:R-:W-:Y:S02]  /*10c50*/  @!P1 LEA.HI.X R7, R16, R2.reuse, R17, 0x1, P4 ;  /* 0x0000000210079211 */ /* 0x090fe400020f0c11 */
[----:B------:R-:W-:Y:S01]  /*10c60*/  @!P0 LEA.HI.X R5, R14, R2, R15, 0x1, P3 ;  /* 0x000000020e058211 */ /* 0x000fe200018f0c0f */
[----:B------:R1:W-:Y:S04]  /*10c70*/  @!P2 ST.E.128 [R8.64], RZ ;  /* 0x000000ff0800a985 */ /* 0x0003e8000c101d06 */
[----:B------:R1:W-:Y:S04]  /*10c80*/  @!P1 ST.E.128 [R6.64], RZ ;  /* 0x000000ff06009985 */ /* 0x0003e8000c101d06 */
[----:B------:R1:W-:Y:S02]  /*10c90*/  @!P0 ST.E.128 [R4.64], RZ ;  /* 0x000000ff04008985 */ /* 0x0003e4000c101d06 */
.L_x_1163:
[----:B------:R-:W-:Y:S05]  /*10ca0*/  BSYNC B0 ;  /* 0x0000000000007941 */ /* 0x000fea0003800000 */
.L_x_1162:
[----:B------:R-:W-:Y:S05]  /*10cb0*/  BRA.DIV ~URZ, `(.L_x_1164) ;  /* 0x000007427f007947 */ /* 0x000fea000b800000 */
[----:B-1----:R1:W2:Y:S02]  /*10cc0*/  SHFL.IDX PT, R2, R10, 0x2, 0x181f ;  /* 0x00581f000a027f89 */ /* 0x0022a400000e0000 */
.L_x_1178:
[----:B------:R-:W-:Y:S05]  /*10cd0*/  BRA.DIV ~URZ, `(.L_x_1165) ;  /* 0x000007927f007947 */ /* 0x000fea000b800000 */
[----:B----4-:R4:W1:Y:S02]  /*10ce0*/  SHFL.IDX PT, R0, R12, 0x2, 0x181f ;  /* 0x00581f000c007f89 */ /* 0x01086400000e0000 */
.L_x_1179:
        /* <DEDUP_REMOVED lines=12> */
[-C--:B-1----:R-:W-:Y:S02]  /*10db0*/  @!P2 LEA R8, P5, R18, R0.reuse, 0x1 ;  /* 0x000000001208a211 */ /* 0x082fe400078a08ff */
        /* <DEDUP_REMOVED lines=8> */
.L_x_1167:
[----:B------:R-:W-:Y:S05]  /*10e40*/  BSYNC B0 ;  /* 0x0000000000007941 */ /* 0x000fea0003800000 */
.L_x_1166:
[----:B------:R-:W-:Y:S05]  /*10e50*/  BRA.DIV ~URZ, `(.L_x_1168) ;  /* 0x000006727f007947 */ /* 0x000fea000b800000 */
[----:B--2---:R2:W3:Y:S04]  /*10e60*/  SHFL.IDX PT, R2, R10, 0x3, 0x181f ;  /* 0x00781f000a027f89 */ /* 0x0044e800000e0000 */
[----:B-1----:R2:W1:Y:S02]  /*10e70*/  SHFL.IDX PT, R0, R12, 0x3, 0x181f ;  /* 0x00781f000c007f89 */ /* 0x00246400000e0000 */
.L_x_1180:
[----:B------:R-:W-:-:S04]  /*10e80*/  IADD3 R3, R11, 0x60, RZ ;  /* 0x000000600b037810 */ /* 0x000fc80007ffe0ff */
[----:B------:R-:W-:-:S13]  /*10e90*/  ISETP.GE.AND P0, PT, R3, R13, PT ;  /* 0x0000000d0300720c */ /* 0x000fda0003f06270 */
[----:B------:R-:W-:Y:S05]  /*10ea0*/  @P0 BRA `(.L_x_1154) ;  /* 0x0000011000000947 */ /* 0x000fea0003800000 */
[----:B------:R-:W5:Y:S04]  /*10eb0*/  LDL.64 R16, [R1+0x10] ;  /* 0x0000100001107983 */ /* 0x000f680000100a00 */
[----:B--2---:R-:W2:Y:S04]  /*10ec0*/  LDL R14, [R1+0x1c] ;  /* 0x00001c00010e7983 */ /* 0x004ea80000100800 */
[----:B----4-:R-:W4:Y:S04]  /*10ed0*/  LDL R10, [R1+0x20] ;  /* 0x00002000010a7983 */ /* 0x010f280000100800 */
[----:B---3--:R-:W3:Y:S04]  /*10ee0*/  LDL R15, [R1+0x70] ;  /* 0x00007000010f7983 */ /* 0x008ee80000100800 */
[----:B------:R-:W3:Y:S01]  /*10ef0*/  LDL R12, [R1+0x60] ;  /* 0x00006000010c7983 */ /* 0x000ee20000100800 */
[----:B-----5:R-:W-:-:S02]  /*10f00*/  ISETP.GE.AND P2, PT, R16, c[0x0][0x3c8], PT ;  /* 0x0000f20010007a0c */ /* 0x020fc40003f46270 */
[----:B--2---:R-:W-:Y:S02]  /*10f10*/  ISETP.GE.AND P1, PT, R14, c[0x0][0x3c8], PT ;  /* 0x0000f2000e007a0c */ /* 0x004fe40003f26270 */
[----:B----4-:R-:W-:-:S09]  /*10f20*/  ISETP.GE.AND P0, PT, R10, c[0x0][0x3c8], PT ;  /* 0x0000f2000a007a0c */ /* 0x010fd20003f06270 */
[-C--:B-1----:R-:W-:Y:S02]  /*10f30*/  @!P2 LEA R8, P5, R16, R0.reuse, 0x1 ;  /* 0x000000001008a211 */ /* 0x082fe400078a08ff */
[----:B------:R-:W-:Y:S02]  /*10f40*/  @!P1 LEA R6, P4, R14, R0, 0x1 ;  /* 0x000000000e069211 */ /* 0x000fe400078808ff */
[----:B------:R-:W-:Y:S02]  /*10f50*/  @!P2 LEA.HI.X R9, R16, R2, R17, 0x1, P5 ;  /* 0x000000021009a211 */ /* 0x000fe400028f0c11 */
[----:B------:R-:W-:Y:S02]  /*10f60*/  @!P0 LEA R4, P3, R10, R0, 0x1 ;  /* 0x000000000a048211 */ /* 0x000fe400078608ff */
[-C--:B---3--:R-:W-:Y:S02]  /*10f70*/  @!P1 LEA.HI.X R7, R14, R2.reuse, R15, 0x1, P4 ;  /* 0x000000020e079211 */ /* 0x088fe400020f0c0f */
[----:B------:R-:W-:Y:S01]  /*10f80*/  @!P0 LEA.HI.X R5, R10, R2, R12, 0x1, P3 ;  /* 0x000000020a058211 */ /* 0x000fe200018f0c0c */
[----:B------:R1:W-:Y:S04]  /*10f90*/  @!P2 ST.E.128 [R8.64], RZ ;  /* 0x000000ff0800a985 */ /* 0x0003e8000c101d06 */
[----:B------:R1:W-:Y:S04]  /*10fa0*/  @!P1 ST.E.128 [R6.64], RZ ;  /* 0x000000ff06009985 */ /* 0x0003e8000c101d06 */
[----:B------:R1:W-:Y:S02]  /*10fb0*/  @!P0 ST.E.128 [R4.64], RZ ;  /* 0x000000ff04008985 */ /* 0x0003e4000c101d06 */
.L_x_1154:
[----:B------:R-:W-:Y:S05]  /*10fc0*/  BSYNC B1 ;  /* 0x0000000000017941 */ /* 0x000fea0003800000 */
.L_x_1145:
[----:B-12---:R-:W2:Y:S02]  /*10fd0*/  LDL R0, [R1+0x9c] ;  /* 0x00009c0001007983 */ /* 0x006ea40000100800 */
[----:B--2---:R-:W-:-:S13]  /*10fe0*/  ISETP.NE.AND P0, PT, R0, RZ, PT ;  /* 0x000000ff0000720c */ /* 0x004fda0003f05270 */
[----:B------:R-:W-:Y:S01]  /*10ff0*/  @P0 WARPSYNC 0xffffffff ;  /* 0xffffffff00000948 */ /* 0x000fe20003800000 */
[----:B------:R-:W-:Y:S06]  /*11000*/  @P0 BAR.SYNC.DEFER_BLOCKING 0x5, 0x100 ;  /* 0x0144000000000b1d */ /* 0x000fec0000010000 */
[----:B------:R-:W1:Y:S04]  /*11010*/  @P0 LDS R0, [0x24100] ;  /* 0x02410000ff000984 */ /* 0x000e680000000800 */
[----:B-1----:R1:W-:Y:S04]  /*11020*/  @P0 STL [R1+0x74], R0 ;  /* 0x0000740001000387 */ /* 0x0023e80000100800 */
[----:B------:R-:W-:Y:S06]  /*11030*/  @P0 BAR.ARV 0x4, 0x100 ;  /* 0x0104000000000b1d */ /* 0x000fec0000002000 */
[----:B------:R-:W-:Y:S05]  /*11040*/  @P0 BRA `(.L_x_1169) ;  /* 0x0000007000000947 */ /* 0x000fea0003800000 */
[----:B------:R-:W-:Y:S05]  /*11050*/  BRA.DIV ~URZ, `(.L_x_1170) ;  /* 0x000005327f007947 */ /* 0x000fea000b800000 */
[----:B-1----:R1:W2:Y:S02]  /*11060*/  SHFL.IDX PT, R0, R65, RZ, 0x1f ;  /* 0x00001fff41007589 */ /* 0x0022a400000e0000 */
.L_x_1181:
[----:B------:R-:W-:Y:S01]  /*11070*/  WARPSYNC 0xffffffff ;  /* 0xffffffff00007948 */ /* 0x000fe20003800000 */
[----:B------:R-:W-:Y:S06]  /*11080*/  BAR.SYNC.DEFER_BLOCKING 0x4, 0x100 ;  /* 0x0104000000007b1d */ /* 0x000fec0000010000 */
[----:B--2---:R2:W-:Y:S04]  /*11090*/  STL [R1+0x74], R0 ;  /* 0x0000740001007387 */ /* 0x0045e80000100800 */
[----:B------:R2:W-:Y:S04]  /*110a0*/  @!P6 STS [0x24100], R65 ;  /* 0x02410041ff00e388 */ /* 0x0005e80000000800 */
[----:B------:R-:W-:Y:S06]  /*110b0*/  BAR.ARV 0x5, 0x100 ;  /* 0x0144000000007b1d */ /* 0x000fec0000002000 */
.L_x_1169:
[----:B-12---:R-:W2:Y:S02]  /*110c0*/  LDL R0, [R1+0x74] ;  /* 0x0000740001007983 */ /* 0x006ea40000100800 */
[----:B--2---:R-:W-:-:S13]  /*110d0*/  ISETP.GE.AND P0, PT, R0, c[0x0][0x538], PT ;  /* 0x00014e0000007a0c */ /* 0x004fda0003f06270 */
[----:B---345:R-:W-:Y:S01]  /*110e0*/  @P0 CALL.REL.NOINC `(.L_x_1171) ;  /* 0x0000001000000944 */ /* 0x038fe20003c00000 */
[----:B------:R-:W-:Y:S05]  /*110f0*/  BRA `(.L_x_1172) ;  /* 0xfffef7a000007947 */ /* 0x000fea000383ffff */
.L_x_1171:
[----:B------:R-:W-:Y:S05]  /*11100*/  EXIT ;  /* 0x000000000000794d */ /* 0x000fea0003800000 */
.L_x_1141:
[----:B------:R2:W5:Y:S01]  /*11110*/  LDL R0, [R1+0x4] ;  /* 0x0000040001007983 */ /* 0x0005620000100800 */
[----:B-1----:R-:W-:Y:S02]  /*11120*/  MOV R3, 0x2 ;  /* 0x0000000200037802 */ /* 0x002fe40000000f00 */
[----:B------:R-:W-:Y:S02]  /*11130*/  MOV R2, 0x11150 ;  /* 0x0001115000027802 */ /* 0x000fe40000000f00 */
[----:B--2--5:R-:W-:Y:S05]  /*11140*/  CALL.REL.NOINC `($__internal_4_$__cuda_sm70_shflsync_bfly_p) ;  /* 0x000004a000007944 */ /* 0x024fea0003c00000 */
[----:B------:R-:W-:Y:S01]  /*11150*/  MOV R4, R5 ;  /* 0x0000000500047202 */ /* 0x000fe20000000f00 */
[----:B------:R-:W-:Y:S05]  /*11160*/  BRA `(.L_x_1173) ;  /* 0xffffd70000007947 */ /* 0x000fea000383ffff */
.L_x_1142:
[----:B------:R-:W-:Y:S01]  /*11170*/  IMAD.MOV.U32 R0, RZ, RZ, R4 ;  /* 0x000000ffff007224 */ /* 0x000fe200078e0004 */
[----:B-1----:R-:W-:Y:S02]  /*11180*/  MOV R3, 0x1 ;  /* 0x0000000100037802 */ /* 0x002fe40000000f00 */
[----:B------:R-:W-:Y:S02]  /*11190*/  MOV R2, 0x111b0 ;  /* 0x000111b000027802 */ /* 0x000fe40000000f00 */
[----:B------:R-:W-:Y:S05]  /*111a0*/  CALL.REL.NOINC `($__internal_4_$__cuda_sm70_shflsync_bfly_p) ;  /* 0x0000044000007944 */ /* 0x000fea0003c00000 */
[----:B------:R1:W5:Y:S01]  /*111b0*/  LDL R0, [R1+0x8] ;  /* 0x0000080001007983 */ /* 0x0003620000100800 */
[----:B------:R-:W-:Y:S01]  /*111c0*/  FADD.FTZ R4, R4, R5 ;  /* 0x0000000504047221 */ /* 0x000fe20000010000 */
[----:B------:R-:W-:Y:S02]  /*111d0*/  MOV R3, 0x2 ;  /* 0x0000000200037802 */ /* 0x000fe40000000f00 */
[----:B------:R-:W-:-:S02]  /*111e0*/  MOV R2, 0x11200 ;  /* 0x0001120000027802 */ /* 0x000fc40000000f00 */
[----:B-1---5:R-:W-:Y:S05]  /*111f0*/  CALL.REL.NOINC `($__internal_4_$__cuda_sm70_shflsync_bfly_p) ;  /* 0x000003f000007944 */ /* 0x022fea0003c00000 */
[----:B------:R-:W2:Y:S01]  /*11200*/  LDL.LU R0, [R1+0x8] ;  /* 0x0000080001007983 */ /* 0x000ea20000300800 */
[----:B------:R-:W-:-:S02]  /*11210*/  MOV R3, 0x1 ;  /* 0x0000000100037802 */ /* 0x000fc40000000f00 */
[----:B------:R-:W-:Y:S01]  /*11220*/  MOV R2, 0x11250 ;  /* 0x0001125000027802 */ /* 0x000fe20000000f00 */
[----:B--2---:R-:W-:Y:S02]  /*11230*/  FADD.FTZ R0, R0, R5 ;  /* 0x0000000500007221 */ /* 0x004fe40000010000 */
[----:B------:R-:W-:Y:S05]  /*11240*/  CALL.REL.NOINC `($__internal_4_$__cuda_sm70_shflsync_bfly_p) ;  /* 0x000003a000007944 */ /* 0x000fea0003c00000 */
[----:B------:R-:W-:Y:S01]  /*11250*/  MOV R3, R5 ;  /* 0x0000000500037202 */ /* 0x000fe20000000f00 */
[----:B------:R-:W-:Y:S05]  /*11260*/  BRA `(.L_x_1174) ;  /* 0xffffd69000007947 */ /* 0x000fea000383ffff */
.L_x_1157:
[----:B------:R-:W-:Y:S01]  /*11270*/  IMAD.MOV.U32 R4, RZ, RZ, R10 ;  /* 0x000000ffff047224 */ /* 0x000fe200078e000a */
[----:B------:R-:W-:Y:S01]  /*11280*/  MOV R3, RZ ;  /* 0x000000ff00037202 */ /* 0x000fe20000000f00 */
[----:B------:R-:W-:Y:S01]  /*11290*/  IMAD.MOV.U32 R0, RZ, RZ, 0x181f ;  /* 0x0000181fff007424 */ /* 0x000fe200078e00ff */
[----:B------:R-:W-:Y:S02]  /*112a0*/  MOV R5, 0x112c0 ;  /* 0x000112c000057802 */ /* 0x000fe40000000f00 */
[----:B------:R-:W-:Y:S05]  /*112b0*/  CALL.REL.NOINC `($__internal_5_$__cuda_sm70_shflsync_idx_p) ;  /* 0x0000037000007944 */ /* 0x000fea0003c00000 */
[----:B------:R-:W-:Y:S01]  /*112c0*/  MOV R2, R0 ;  /* 0x0000000000027202 */ /* 0x000fe20000000f00 */
[----:B------:R-:W-:Y:S05]  /*112d0*/  BRA `(.L_x_1175) ;  /* 0xfffff6b000007947 */ /* 0x000fea000383ffff */
.L_x_1158:
[----:B------:R-:W-:Y:S01]  /*112e0*/  IMAD.MOV.U32 R4, RZ, RZ, R12 ;  /* 0x000000ffff047224 */ /* 0x000fe200078e000c */
[----:B------:R-:W-:Y:S01]  /*112f0*/  MOV R3, RZ ;  /* 0x000000ff00037202 */ /* 0x000fe20000000f00 */
[----:B------:R-:W-:Y:S01]  /*11300*/  IMAD.MOV.U32 R0, RZ, RZ, 0x181f ;  /* 0x0000181fff007424 */ /* 0x000fe200078e00ff */
[----:B------:R-:W-:Y:S02]  /*11310*/  MOV R5, 0x11330 ;  /* 0x0001133000057802 */ /* 0x000fe40000000f00 */
[----:B-12---:R-:W-:Y:S05]  /*11320*/  CALL.REL.NOINC `($__internal_5_$__cuda_sm70_shflsync_idx_p) ;  /* 0x0000030000007944 */ /* 0x006fea0003c00000 */
[----:B------:R-:W-:Y:S05]  /*11330*/  BRA `(.L_x_1176) ;  /* 0xfffff67000007947 */ /* 0x000fea000383ffff */
.L_x_1161:
[----:B--2---:R-:W-:Y:S01]  /*11340*/  IMAD.MOV.U32 R4, RZ, RZ, R10 ;  /* 0x000000ffff047224 */ /* 0x004fe200078e000a */
[----:B------:R-:W-:Y:S01]  /*11350*/  MOV R3, 0x1 ;  /* 0x0000000100037802 */ /* 0x000fe20000000f00 */
[----:B----4-:R-:W-:Y:S01]  /*11360*/  IMAD.MOV.U32 R0, RZ, RZ, 0x181f ;  /* 0x0000181fff007424 */ /* 0x010fe200078e00ff */
[----:B------:R-:W-:-:S02]  /*11370*/  MOV R5, 0x11390 ;  /* 0x0001139000057802 */ /* 0x000fc40000000f00 */
[----:B-1-3--:R-:W-:Y:S05]  /*11380*/  CALL.REL.NOINC `($__internal_5_$__cuda_sm70_shflsync_idx_p) ;  /* 0x000002a000007944 */ /* 0x00afea0003c00000 */
[----:B------:R-:W-:Y:S01]  /*11390*/  IMAD.MOV.U32 R2, RZ, RZ, R0 ;  /* 0x000000ffff027224 */ /* 0x000fe200078e0000 */
[----:B------:R-:W-:Y:S01]  /*113a0*/  MOV R3, 0x1 ;  /* 0x0000000100037802 */ /* 0x000fe20000000f00 */
[----:B------:R-:W-:Y:S01]  /*113b0*/  IMAD.MOV.U32 R4, RZ, RZ, R12 ;  /* 0x000000ffff047224 */ /* 0x000fe200078e000c */
[----:B------:R-:W-:-:S02]  /*113c0*/  MOV R0, 0x181f ;  /* 0x0000181f00007802 */ /* 0x000fc40000000f00 */
[----:B------:R-:W-:Y:S02]  /*113d0*/  MOV R5, 0x113f0 ;  /* 0x000113f000057802 */ /* 0x000fe40000000f00 */
[----:B------:R-:W-:Y:S05]  /*113e0*/  CALL.REL.NOINC `($__internal_5_$__cuda_sm70_shflsync_idx_p) ;  /* 0x0000024000007944 */ /* 0x000fea0003c00000 */
[----:B------:R-:W-:Y:S05]  /*113f0*/  BRA `(.L_x_1177) ;  /* 0xfffff75000007947 */ /* 0x000fea000383ffff */
.L_x_1164:
[----:B-1----:R-:W-:Y:S01]  /*11400*/  IMAD.MOV.U32 R4, RZ, RZ, R10 ;  /* 0x000000ffff047224 */ /* 0x002fe200078e000a */
[----:B------:R-:W-:Y:S01]  /*11410*/  MOV R3, 0x2 ;  /* 0x0000000200037802 */ /* 0x000fe20000000f00 */
[----:B----4-:R-:W-:Y:S01]  /*11420*/  IMAD.MOV.U32 R0, RZ, RZ, 0x181f ;  /* 0x0000181fff007424 */ /* 0x010fe200078e00ff */
[----:B------:R-:W-:Y:S02]  /*11430*/  MOV R5, 0x11450 ;  /* 0x0001145000057802 */ /* 0x000fe40000000f00 */
[----:B--23--:R-:W-:Y:S05]  /*11440*/  CALL.REL.NOINC `($__internal_5_$__cuda_sm70_shflsync_idx_p) ;  /* 0x000001e000007944 */ /* 0x00cfea0003c00000 */
[----:B------:R-:W-:Y:S01]  /*11450*/  MOV R2, R0 ;  /* 0x0000000000027202 */ /* 0x000fe20000000f00 */
[----:B------:R-:W-:Y:S05]  /*11460*/  BRA `(.L_x_1178) ;  /* 0xfffff86000007947 */ /* 0x000fea000383ffff */
.L_x_1165:
[----:B------:R-:W-:Y:S01]  /*11470*/  IMAD.MOV.U32 R4, RZ, RZ, R12 ;  /* 0x000000ffff047224 */ /* 0x000fe200078e000c */
[----:B------:R-:W-:Y:S01]  /*11480*/  MOV R3, 0x2 ;  /* 0x0000000200037802 */ /* 0x000fe20000000f00 */
[----:B----4-:R-:W-:Y:S01]  /*11490*/  IMAD.MOV.U32 R0, RZ, RZ, 0x181f ;  /* 0x0000181fff007424 */ /* 0x010fe200078e00ff */
[----:B------:R-:W-:Y:S02]  /*114a0*/  MOV R5, 0x114c0 ;  /* 0x000114c000057802 */ /* 0x000fe40000000f00 */
[----:B-123--:R-:W-:Y:S05]  /*114b0*/  CALL.REL.NOINC `($__internal_5_$__cuda_sm70_shflsync_idx_p) ;  /* 0x0000017000007944 */ /* 0x00efea0003c00000 */
[----:B------:R-:W-:Y:S05]  /*114c0*/  BRA `(.L_x_1179) ;  /* 0xfffff82000007947 */ /* 0x000fea000383ffff */
.L_x_1168:
[----:B-1----:R-:W-:Y:S01]  /*114d0*/  IMAD.MOV.U32 R4, RZ, RZ, R10 ;  /* 0x000000ffff047224 */ /* 0x002fe200078e000a */
[----:B------:R-:W-:Y:S01]  /*114e0*/  MOV R3, 0x3 ;  /* 0x0000000300037802 */ /* 0x000fe20000000f00 */
[----:B------:R-:W-:Y:S01]  /*114f0*/  IMAD.MOV.U32 R0, RZ, RZ, 0x181f ;  /* 0x0000181fff007424 */ /* 0x000fe200078e00ff */
[----:B------:R-:W-:-:S02]  /*11500*/  MOV R5, 0x11520 ;  /* 0x0001152000057802 */ /* 0x000fc40000000f00 */
[----:B--234-:R-:W-:Y:S05]  /*11510*/  CALL.REL.NOINC `($__internal_5_$__cuda_sm70_shflsync_idx_p) ;  /* 0x0000011000007944 */ /* 0x01cfea0003c00000 */
[----:B------:R-:W-:Y:S01]  /*11520*/  IMAD.MOV.U32 R2, RZ, RZ, R0 ;  /* 0x000000ffff027224 */ /* 0x000fe200078e0000 */
[----:B------:R-:W-:Y:S01]  /*11530*/  MOV R3, 0x3 ;  /* 0x0000000300037802 */ /* 0x000fe20000000f00 */
[----:B------:R-:W-:Y:S01]  /*11540*/  IMAD.MOV.U32 R4, RZ, RZ, R12 ;  /* 0x000000ffff047224 */ /* 0x000fe200078e000c */
[----:B------:R-:W-:-:S02]  /*11550*/  MOV R0, 0x181f ;  /* 0x0000181f00007802 */ /* 0x000fc40000000f00 */
[----:B------:R-:W-:Y:S02]  /*11560*/  MOV R5, 0x11580 ;  /* 0x0001158000057802 */ /* 0x000fe40000000f00 */
[----:B------:R-:W-:Y:S05]  /*11570*/  CALL.REL.NOINC `($__internal_5_$__cuda_sm70_shflsync_idx_p) ;  /* 0x000000b000007944 */ /* 0x000fea0003c00000 */
[----:B------:R-:W-:Y:S05]  /*11580*/  BRA `(.L_x_1180) ;  /* 0xfffff8f000007947 */ /* 0x000fea000383ffff */
.L_x_1170:
[----:B------:R-:W-:Y:S01]  /*11590*/  IMAD.MOV.U32 R4, RZ, RZ, R65 ;  /* 0x000000ffff047224 */ /* 0x000fe200078e0041 */
[----:B------:R-:W-:Y:S01]  /*115a0*/  MOV R3, RZ ;  /* 0x000000ff00037202 */ /* 0x000fe20000000f00 */
[----:B-1----:R-:W-:Y:S01]  /*115b0*/  IMAD.MOV.U32 R0, RZ, RZ, 0x1f ;  /* 0x0000001fff007424 */ /* 0x002fe200078e00ff */
[----:B------:R-:W-:Y:S02]  /*115c0*/  MOV R5, 0x115e0 ;  /* 0x000115e000057802 */ /* 0x000fe40000000f00 */
[----:B---345:R-:W-:Y:S05]  /*115d0*/  CALL.REL.NOINC `($__internal_5_$__cuda_sm70_shflsync_idx_p) ;  /* 0x0000005000007944 */ /* 0x038fea0003c00000 */
[----:B------:R-:W-:Y:S05]  /*115e0*/  BRA `(.L_x_1181) ;  /* 0xfffffa8000007947 */ /* 0x000fea000383ffff */
        .weak           $__internal_4_$__cuda_sm70_shflsync_bfly_p
        .type           $__internal_4_$__cuda_sm70_shflsync_bfly_p,@function
        .size           $__internal_4_$__cuda_sm70_shflsync_bfly_p,($__internal_5_$__cuda_sm70_shflsync_idx_p - $__internal_4_$__cuda_sm70_shflsync_bfly_p)
$__internal_4_$__cuda_sm70_shflsync_bfly_p:
[----:B------:R-:W-:Y:S04]  /*115f0*/  WARPSYNC R6 ;  /* 0x0000000600007348 */ /* 0x000fe80003800000 */
[----:B------:R1:W2:Y:S02]  /*11600*/  SHFL.BFLY PT, R5, R0, R3, R7 ;  /* 0x0c00000300057389 */ /* 0x0002a400000e0007 */
[----:B-1----:R-:W-:-:S04]  /*11610*/  MOV R3, 0x0 ;  /* 0x0000000000037802 */ /* 0x002fc80000000f00 */
[----:B--2---:R-:W-:Y:S05]  /*11620*/  RET.REL.NODEC R2 `(_ZN7cutlass13device_kernelIN5flash19enable_sm80_to_sm89INS1_16FlashAttnFwdSm80INS1_25CollectiveMainloopFwdSm80ILi8ELi2ELb1EN4cute5tupleIJNS5_1CILi128EEENS7_ILi96EEENS7_ILi192EEEEEELi192ENS_10bfloat16_tEfNS_4arch4Sm80ELb1ELb0ELb1ELb0ELb0ELb0ELb1ELb0EEENS1_21CollectiveEpilogueFwdINS6_IJS8_SA_S9_EEENS6_IJNS7_ILi1EEESI_SI_EEESC_SE_Li256ELb0ELb1ELb0ELb0EEENS1_30DynamicPersistentTileSchedulerILi256ELi256ELb0ELb1ELb0EEEEEEEEEvNT_6ParamsE) ;  /* 0xfffee9d002007950 */ /* 0x004fea0003c3ffff */
        .weak           $__internal_5_$__cuda_sm70_shflsync_idx_p
        .type           $__internal_5_$__cuda_sm70_shflsync_idx_p,@function
        .size           $__internal_5_$__cuda_sm70_shflsync_idx_p,(.L_x_1351 - $__internal_5_$__cuda_sm70_shflsync_idx_p)
$__internal_5_$__cuda_sm70_shflsync_idx_p:
[----:B------:R-:W-:Y:S04]  /*11630*/  WARPSYNC R67 ;  /* 0x0000004300007348 */ /* 0x000fe80003800000 */
[----:B------:R1:W2:Y:S02]  /*11640*/  SHFL.IDX PT, R0, R4, R3, R0 ;  /* 0x0000000304007389 */ /* 0x0002a400000e0000 */
[----:B-1----:R-:W-:Y:S02]  /*11650*/  MOV R4, R5 ;  /* 0x0000000500047202 */ /* 0x002fe40000000f00 */
[----:B------:R-:W-:-:S04]  /*11660*/  MOV R5, 0x0 ;  /* 0x0000000000057802 */ /* 0x000fc80000000f00 */
[----:B--2---:R-:W-:Y:S05]  /*11670*/  RET.REL.NODEC R4 `(_ZN7cutlass13device_kernelIN5flash19enable_sm80_to_sm89INS1_16FlashAttnFwdSm80INS1_25CollectiveMainloopFwdSm80ILi8ELi2ELb1EN4cute5tupleIJNS5_1CILi128EEENS7_ILi96EEENS7_ILi192EEEEEELi192ENS_10bfloat16_tEfNS_4arch4Sm80ELb1ELb0ELb1ELb0ELb0ELb0ELb1ELb0EEENS1_21CollectiveEpilogueFwdINS6_IJS8_SA_S9_EEENS6_IJNS7_ILi1EEESI_SI_EEESC_SE_Li256ELb0ELb1ELb0ELb0EEENS1_30DynamicPersistentTileSchedulerILi256ELi256ELb0ELb1ELb0EEEEEEEEEvNT_6ParamsE) ;  /* 0xfffee98004007950 */ /* 0x004fea0003c3ffff */
.L_x_1182:
        /* <DEDUP_REMOVED lines=16> */
.L_x_1351:


//--------------------- .text._ZN7cutlass13device_kernelIN5flash19enable_sm80_to_sm89INS1_16FlashAttnFwdSm80INS1_25CollectiveMainloopFwdSm80ILi8ELi2ELb1EN4cute5tupleIJNS5_1CILi128EEENS7_ILi96EEENS7_ILi192EEEEEELi192ENS_10bfloat16_tEfNS_4arch4Sm80ELb1ELb0ELb1ELb1ELb0ELb0ELb1ELb0EEENS1_21CollectiveEpilogueFwdINS6_IJS8_SA_S9_EEENS6_IJNS7_ILi1EEESI_SI_EEESC_SE_Li256ELb1ELb1ELb0ELb0EEENS1_19SingleTileSchedulerILb1ELb0ELb1ELi128EEEEEEEEEvNT_6ParamsE --------------------------
	.section	.text._ZN7cutlass13device_kernelIN5flash19enable_sm80_to_sm89INS1_16FlashAttnFwdSm80INS1_25CollectiveMainloopFwdSm80ILi8ELi2ELb1EN4cute5tupleIJNS5_1CILi128EEENS7_ILi96EEENS7_ILi192EEEEEELi192ENS_10bfloat16_tEfNS_4arch4Sm80ELb1ELb0ELb1ELb1ELb0ELb0ELb1ELb0EEENS1_21CollectiveEpilogueFwdINS6_IJS8_SA_S9_EEENS6_IJNS7_ILi1EEESI_SI_EEESC_SE_Li256ELb1ELb1ELb0ELb0EEENS1_19SingleTileSchedulerILb1ELb0ELb1ELi128EEEEEEEEEvNT_6ParamsE,"ax",@progbits
	.sectioninfo	@"SHI_REGISTERS=255"
	.align	128
.text._ZN7cutlass13device_kernelIN5flash19enable_sm80_to_sm89INS1_16FlashAttnFwdSm80INS1_25CollectiveMainloopFwdSm80ILi8ELi2ELb1EN4cute5tupleIJNS5_1CILi128EEENS7_ILi96EEENS7_ILi192EEEEEELi192ENS_10bfloat16_tEfNS_4arch4Sm80ELb1ELb0ELb1ELb1ELb0ELb0ELb1ELb0EEENS1_21CollectiveEpilogueFwdINS6_IJS8_SA_S9_EEENS6_IJNS7_ILi1EEESI_SI_EEESC_SE_Li256ELb1ELb1ELb0ELb0EEENS1_19SingleTileSchedulerILb1ELb0ELb1ELi128EEEEEEEEEvNT_6ParamsE:
        .type           _ZN7cutlass13device_kernelIN5flash19enable_sm80_to_sm89INS1_16FlashAttnFwdSm80INS1_25CollectiveMainloopFwdSm80ILi8ELi2ELb1EN4cute5tupleIJNS5_1CILi128EEENS7_ILi96EEENS7_ILi192EEEEEELi192ENS_10bfloat16_tEfNS_4arch4Sm80ELb1ELb0ELb1ELb1ELb0ELb0ELb1ELb0EEENS1_21CollectiveEpilogueFwdINS6_IJS8_SA_S9_EEENS6_IJNS7_ILi1EEESI_SI_EEESC_SE_Li256ELb1ELb1ELb0ELb0EEENS1_19SingleTileSchedulerILb1ELb0ELb1ELi128EEEEEEEEEvNT_6ParamsE,@function
        .size           _ZN7cutlass13device_kernelIN5flash19enable_sm80_to_sm89INS1_16FlashAttnFwdSm80INS1_25CollectiveMainloopFwdSm80ILi8ELi2ELb1EN4cute5tupleIJNS5_1CILi128EEENS7_ILi96EEENS7_ILi192EEEEEELi192ENS_10bfloat16_tEfNS_4arch4Sm80ELb1ELb0ELb1ELb1ELb0ELb0ELb1ELb0EEENS1_21CollectiveEpilogueFwdINS6_IJS8_SA_S9_EEENS6_IJNS7_ILi1EEESI_SI_EEESC_SE_Li256ELb1ELb1ELb0ELb0EEENS1_19SingleTileSchedulerILb1ELb0ELb1ELi128EEEEEEEEEvNT_6ParamsE,(.L_x_1354 - _ZN7cutlass13device_kernelIN5flash19enable_sm80_to_sm89INS1_16FlashAttnFwdSm80INS1_25CollectiveMainloopFwdSm80ILi8ELi2ELb1EN4cute5tupleIJNS5_1CILi128EEENS7_ILi96EEENS7_ILi192EEEEEELi192ENS_10bfloat16_tEfNS_4arch4Sm80ELb1ELb0ELb1ELb1ELb0ELb0ELb1ELb0EEENS1_21CollectiveEpilogueFwdINS6_IJS8_SA_S9_EEENS6_IJNS7_ILi1EEESI_SI_EEESC_SE_Li256ELb1ELb1ELb0ELb0EEENS1_19SingleTileSchedulerILb1ELb0ELb1ELi128EEEEEEEEEvNT_6ParamsE)
        .other          _ZN7cutlass13device_kernelIN5flash19enable_sm80_to_sm89INS1_16FlashAttnFwdSm80INS1_25CollectiveMainloopFwdSm80ILi8ELi2ELb1EN4cute5tupleIJNS5_1CILi128EEENS7_ILi96EEENS7_ILi192EEEEEELi192ENS_10bfloat16_tEfNS_4arch4Sm80ELb1ELb0ELb1ELb1ELb0ELb0ELb1ELb0EEENS1_21CollectiveEpilogueFwdINS6_IJS8_SA_S9_EEENS6_IJNS7_ILi1EEESI_SI_EEESC_SE_Li256ELb1ELb1ELb0ELb0EEENS1_19SingleTileSchedulerILb1ELb0ELb1ELi128EEEEEEEEEvNT_6ParamsE,@"STO_CUDA_ENTRY STV_DEFAULT"
_ZN7cutlass13device_kernelIN5flash19enable_sm80_to_sm89INS1_16FlashAttnFwdSm80INS1_25CollectiveMainloopFwdSm80ILi8ELi2ELb1EN4cute5tupleIJNS5_1CILi128EEENS7_ILi96EEENS7_ILi192EEEEEELi192ENS_10bfloat16_tEfNS_4arch4Sm80ELb1ELb0ELb1ELb1ELb0ELb0ELb1ELb0EEENS1_21CollectiveEpilogueFwdINS6_IJS8_SA_S9_EEENS6_IJNS7_ILi1EEESI_SI_EEESC_SE_Li256ELb1ELb1ELb0ELb0EEENS1_19SingleTileSchedulerILb1ELb0ELb1ELi128EEEEEEEEEvNT_6ParamsE:
        /* <DEDUP_REMOVED lines=17> */
.L_x_1184:
        /* <DEDUP_REMOVED lines=8> */
.L_x_1186:
[----:B------:R-:W-:-:S04]  /*0190*/  MOV R0, c[0x0][0x54c] ;  /* 0x0001530000007a02 */ /* 0x000fc80000000f00 */
.L_x_1185:
[----:B------:R-:W-:Y:S01]  /*01a0*/  USHF.L.U32 UR8, UR8, 0x7, URZ ;  /* 0x0000000708087899 */ /* 0x000fe2000800063f */
[----:B-----5:R-:W-:-:S05]  /*01b0*/  IMAD R0, R0, c[0x0][0x548], RZ ;  /* 0x0001520000007a24 */ /* 0x020fca00078e02ff */
[----:B------:R-:W-:-:S04]  /*01c0*/  ISETP.LE.AND P0, PT, R0, UR8, PT ;  /* 0x0000000800007c0c */ /* 0x000fc8000bf03270 */
[----:B------:R-:W-:-:S05]  /*01d0*/  SEL R0, R5, 0xffffffff, !P0 ;  /* 0xffffffff05007807 */ /* 0x000fca0004000000 */
[----:B------:R2:W-:Y:S01]  /*01e0*/  STL [R1+0x3c], R0 ;  /* 0x00003c0001007387 */ /* 0x0005e20000100800 */
[----:B------:R-:W-:Y:S05]  /*01f0*/  BRA `(.L_x_1187) ;  /* 0x0000013000007947 */ /* 0x000fea0003800000 */
.L_x_1183:
[----:B------:R-:W-:-:S04]  /*0200*/  ISETP.NE.U32.AND P0, PT, RZ, c[0x0][0x568], PT ;  /* 0x00015a00ff007a0c */ /* 0x000fc80003f05070 */
[----:B------:R-:W-:-:S13]  /*0210*/  ISETP.NE.AND.EX P0, PT, RZ, c[0x0][0x56c], PT, P0 ;  /* 0x00015b00ff007a0c */ /* 0x000fda0003f05300 */
[----:B------:R-:W-:Y:S05]  /*0220*/  @!P0 BRA `(.L_x_1188) ;  /* 0x0000002000008947 */ /* 0x000fea0003800000 */
[----:B------:R1:W5:Y:S01]  /*0230*/  LDG.E R0, [R2.64] ;  /* 0x0000001802007981 */ /* 0x000362000c1e1900 */
[----:B------:R-:W-:Y:S05]  /*0240*/  BRA `(.L_x_1189) ;  /* 0x0000009000007947 */ /* 0x000fea0003800000 */
.L_x_1188:
        /* <DEDUP_REMOVED lines=8> */
.L_x_1190:
[----:B------:R-:W-:-:S04]  /*02d0*/  MOV R0, c[0x0][0x54c] ;  /* 0x0001530000007a02 */ /* 0x000fc80000000f00 */
.L_x_1189:
[----:B------:R-:W-:Y:S01]  /*02e0*/  USHF.L.U32 UR8, UR8, 0x7, URZ ;  /* 0x0000000708087899 */ /* 0x000fe2000800063f */
[----:B-----5:R-:W-:-:S05]  /*02f0*/  IMAD R0, R0, c[0x0][0x548], RZ ;  /* 0x0001520000007a24 */ /* 0x020fca00078e02ff */
[----:B------:R-:W-:-:S04]  /*0300*/  ISETP.LE.AND P0, PT, R0, UR8, PT ;  /* 0x0000000800007c0c */ /* 0x000fc8000bf03270 */
[----:B------:R-:W-:-:S05]  /*0310*/  SEL R0, R5, 0xffffffff, !P0 ;  /* 0xffffffff05007807 */ /* 0x000fca0004000000 */
[----:B------:R2:W-:Y:S04]  /*0320*/  STL [R1+0x3c], R0 ;  /* 0x00003c0001007387 */ /* 0x0005e80000100800 */
.L_x_1187:
        /* <DEDUP_REMOVED lines=32> */
.L_x_1191:
[----:B------:R-:W-:-:S04]  /*0530*/  ISETP.NE.U32.AND P0, PT, RZ, c[0x0][0x368], PT ;  /* 0x0000da00ff007a0c */ /* 0x000fc80003f05070 */
[----:B------:R-:W-:-:S13]  /*0540*/  ISETP.NE.AND.EX P0, PT, RZ, c[0x0][0x36c], PT, P0 ;  /* 0x0000db00ff007a0c */ /* 0x000fda0003f05300 */
[----:B------:R-:W-:Y:S05]  /*0550*/  @!P0 BRA `(.L_x_1192) ;  /* 0x0000004000008947 */ /* 0x000fea0003800000 */
[----:B------:R-:W-:-:S05]  /*0560*/  IMAD.WIDE R2, R39, R26, c[0x0][0x368] ;  /* 0x0000da0027027625 */ /* 0x000fca00078e021a */
[----:B------:R-:W2:Y:S02]  /*0570*/  LDG.E R0, [R2.64] ;  /* 0x0000001802007981 */ /* 0x000ea4000c1e1900 */
[----:B--2---:R1:W2:Y:S02]  /*0580*/  R2UR UR14, R0 ;  /* 0x00000000000e73c2 */ /* 0x0042a400000e0000 */
[----:B-12---:R-:W-:Y:S05]  /*0590*/  BRA `(.L_x_1193) ;  /* 0x0000006000007947 */ /* 0x006fea0003800000 */
.L_x_1192:
[----:B------:R-:W-:Y:S05]  /*05a0*/  @!P6 BRA `(.L_x_1193) ;  /* 0x000000500000e947 */ /* 0x000fea0003800000 */
[----:B------:R1:W2:Y:S04]  /*05b0*/  LDG.E R0, [R2.64] ;  /* 0x0000001802007981 */ /* 0x0002a8000c1e1900 */
[----:B-1----:R-:W3:Y:S01]  /*05c0*/  LDG.E R2, [R2.64+0x4] ;  /* 0x0000041802027981 */ /* 0x002ee2000c1e1900 */
[----:B--2---:R-:W1:Y:S08]  /*05d0*/  R2UR UR14, R0 ;  /* 0x00000000000e73c2 */ /* 0x004e7000000e0000 */
[----:B---3--:R-:W1:Y:S02]  /*05e0*/  R2UR UR4, R2 ;  /* 0x00000000020473c2 */ /* 0x008e6400000e0000 */
[----:B-1----:R-:W-:-:S06]  /*05f0*/  UIADD3 UR14, -UR14, UR4, URZ ;  /* 0x000000040e0e7290 */ /* 0x002fcc000fffe13f */
.L_x_1193:
[----:B------:R-:W-:Y:S01]  /*0600*/  ULDC UR4, c[0x0][0x2c4] ;  /* 0x0000b10000047ab9 */ /* 0x000fe20000000800 */
[----:B-----5:R-:W-:Y:S01]  /*0610*/  IADD3 R10, R7, UR6, RZ ;  /* 0x00000006070a7c10 */ /* 0x020fe2000fffe0ff */
[----:B------:R-:W-:Y:S01]  /*0620*/  UISETP.NE.AND UP2, UPT, UR4, 0x1, UPT ;  /* 0x000000010400788c */ /* 0x000fe2000bf45270 */
[----:B------:R-:W-:Y:S01]  /*0630*/  PLOP3.LUT P1, PT, PT, PT, PT, 0x80, 0x0 ;  /* 0x000000000000781c */ /* 0x000fe20003f2f070 */
[----:B------:R-:W-:Y:S01]  /*0640*/  UIADD3 UR14, -UR6, UR14, URZ ;  /* 0x0000000e060e7290 */ /* 0x000fe2000fffe13f */
[----:B------:R-:W-:Y:S01]  /*0650*/  CS2R R98, SRZ ;  /* 0x0000000000627805 */ /* 0x000fe2000001ff00 */
[----:B------:R-:W-:Y:S01]  /*0660*/  ULDC.64 UR4, c[0x0][0x2c8] ;  /* 0x0000b20000047ab9 */ /* 0x000fe20000000a00 */
[----:B------:R-:W-:Y:S01]  /*0670*/  CS2R R14, SRZ ;  /* 0x00000000000e7805 */ /* 0x000fe2000001ff00 */
[----:B------:R-:W-:Y:S01]  /*0680*/  UIADD3 UR6, UR14, 0x5f, URZ ;  /* 0x0000005f0e067890 */ /* 0x000fe2000fffe03f */
[----:B------:R-:W-:Y:S01]  /*0690*/  IMAD.MOV.U32 R96, RZ, RZ, RZ ;  /* 0x000000ffff607224 */ /* 0x000fe200078e00ff */
[----:B------:R-:W-:Y:S01]  /*06a0*/  CS2R R8, SRZ ;  /* 0x0000000000087805 */ /* 0x000fe2000001ff00 */
[----:B------:R-:W-:Y:S01]  /*06b0*/  IMAD.MOV.U32 R94, RZ, RZ, RZ ;  /* 0x000000ffff5e7224 */ /* 0x000fe200078e00ff */
[----:B------:R-:W-:Y:S01]  /*06c0*/  UIMAD.WIDE UR6, UR6, 0x2aaaaaab, URZ ;  /* 0x2aaaaaab060678a5 */ /* 0x000fe2000f8e023f */
[----:B------:R-:W-:Y:S01]  /*06d0*/  MOV R92, RZ ;  /* 0x000000ff005c7202 */ /* 0x000fe20000000f00 */
[----:B------:R-:W-:Y:S01]  /*06e0*/  @UP2 UIADD3 UR10, UR8, 0x7f, URZ ;  /* 0x0000007f080a2890 */ /* 0x000fe2000fffe03f */
[----:B------:R-:W-:Y:S01]  /*06f0*/  IMAD.MOV.U32 R11, RZ, RZ, RZ ;  /* 0x000000ffff0b7224 */ /* 0x000fe200078e00ff */
[----:B------:R-:W-:Y:S01]  /*0700*/  USHF.R.U32.HI UR6, URZ, 0x1f, UR7 ;  /* 0x0000001f3f067899 */ /* 0x000fe20008011607 */
[----:B------:R-:W-:Y:S01]  /*0710*/  MOV R90, RZ ;  /* 0x000000ff005a7202 */ /* 0x000fe20000000f00 */
[----:B------:R-:W-:Y:S01]  /*0720*/  UIMAD.WIDE.U32 UR10, UR10, UR4, URZ ;  /* 0x000000040a0a72a5 */ /* 0x000fe2000f8e003f */
[----:B------:R-:W-:Y:S01]  /*0730*/  CS2R R12, SRZ ;  /* 0x00000000000c7805 */ /* 0x000fe2000001ff00 */
[----:B------:R-:W-:Y:S01]  /*0740*/  UIADD3 UR4, UR8, 0x7f, URZ ;  /* 0x0000007f08047890 */ /* 0x000fe2000fffe03f */
[----:B------:R-:W-:Y:S01]  /*0750*/  IMAD.MOV.U32 R88, RZ, RZ, RZ ;  /* 0x000000ffff587224 */ /* 0x000fe200078e00ff */
[----:B------:R-:W-:Y:S01]  /*0760*/  @UP2 USHF.R.U32.HI UR4, URZ, UR5, UR11 ;  /* 0x000000053f042299 */ /* 0x000fe2000801160b */
[----:B------:R-:W-:Y:S01]  /*0770*/  MOV R86, RZ ;  /* 0x000000ff00567202 */ /* 0x000fe20000000f00 */
[----:B------:R-:W-:Y:S01]  /*0780*/  UIADD3 UR5, UR14, 0x60, -UR16 ;  /* 0x000000600e057890 */ /* 0x000fe2000fffe810 */
[----:B------:R-:W-:Y:S01]  /*0790*/  CS2R R16, SRZ ;  /* 0x0000000000107805 */ /* 0x000fe2000001ff00 */
[----:B------:R-:W-:Y:S01]  /*07a0*/  ULEA.HI.SX32 UR6, UR7, UR6, 0x1c ;  /* 0x0000000607067291 */ /* 0x000fe2000f8fe23f */
[----:B------:R-:W-:Y:S01]  /*07b0*/  IMAD.MOV.U32 R84, RZ, RZ, RZ ;  /* 0x000000ffff547224 */ /* 0x000fe200078e00ff */
[----:B------:R-:W-:Y:S01]  /*07c0*/  UIADD3 UR4, UR5, UR4, URZ ;  /* 0x0000000405047290 */ /* 0x000fe2000fffe03f */
[----:B------:R-:W-:Y:S01]  /*07d0*/  MOV R82, RZ ;  /* 0x000000ff00527202 */ /* 0x000fe20000000f00 */
[----:B------:R-:W-:Y:S01]  /*07e0*/  CS2R R18, SRZ ;  /* 0x0000000000127805 */ /* 0x000fe2000001ff00 */
[----:B------:R-:W-:Y:S01]  /*07f0*/  IMAD.MOV.U32 R80, RZ, RZ, RZ ;  /* 0x000000ffff507224 */ /* 0x000fe200078e00ff */
[----:B------:R-:W-:Y:S01]  /*0800*/  UIMAD.WIDE UR4, UR4, 0x2aaaaaab, URZ ;  /* 0x2aaaaaab040478a5 */ /* 0x000fe2000f8e023f */
[----:B------:R-:W-:Y:S01]  /*0810*/  MOV R78, RZ ;  /* 0x000000ff004e7202 */ /* 0x000fe20000000f00 */
[----:B------:R-:W-:Y:S01]  /*0820*/  CS2R R20, SRZ ;  /* 0x0000000000147805 */ /* 0x000fe2000001ff00 */
[----:B------:R-:W-:Y:S01]  /*0830*/  IMAD.MOV.U32 R76, RZ, RZ, RZ ;  /* 0x000000ffff4c7224 */ /* 0x000fe200078e00ff */
[----:B------:R-:W-:Y:S01]  /*0840*/  USHF.R.U32.HI UR4, URZ, 0x1f, UR5 ;  /* 0x0000001f3f047899 */ /* 0x000fe20008011605 */
[----:B------:R-:W-:Y:S01]  /*0850*/  MOV R74, RZ ;  /* 0x000000ff004a7202 */ /* 0x000fe20000000f00 */
[----:B------:R-:W-:Y:S01]  /*0860*/  CS2R R22, SRZ ;  /* 0x0000000000167805 */ /* 0x000fe2000001ff00 */
[----:B------:R-:W-:Y:S01]  /*0870*/  IMAD.MOV.U32 R72, RZ, RZ, RZ ;  /* 0x000000ffff487224 */ /* 0x000fe200078e00ff */
[----:B------:R-:W-:Y:S01]  /*0880*/  ULEA.HI.SX32 UR4, UR5, UR4, 0x1c ;  /* 0x0000000405047291 */ /* 0x000fe2000f8fe23f */
[----:B------:R-:W-:Y:S01]  /*0890*/  MOV R70, RZ ;  /* 0x000000ff00467202 */ /* 0x000fe20000000f00 */
[----:B------:R-:W-:Y:S01]  /*08a0*/  CS2R R24, SRZ ;  /* 0x0000000000187805 */ /* 0x000fe2000001ff00 */
[----:B------:R-:W-:Y:S01]  /*08b0*/  IMAD.MOV.U32 R68, RZ, RZ, RZ ;  /* 0x000000ffff447224 */ /* 0x000fe200078e00ff */
[----:B------:R-:W-:Y:S01]  /*08c0*/  UISETP.LT.AND UP0, UPT, UR6, UR4, UPT ;  /* 0x000000040600728c */ /* 0x000fe2000bf01270 */
[----:B------:R-:W-:Y:S01]  /*08d0*/  CS2R R66, SRZ ;  /* 0x0000000000427805 */ /* 0x000fe2000001ff00 */
[----:B------:R-:W-:Y:S01]  /*08e0*/  MOV R64, RZ ;  /* 0x000000ff00407202 */ /* 0x000fe20000000f00 */
[----:B------:R-:W-:Y:S01]  /*08f0*/  CS2R R62, SRZ ;  /* 0x00000000003e7805 */ /* 0x000fe2000001ff00 */
[----:B------:R-:W-:Y:S01]  /*0900*/  USEL UR28, UR6, UR4, UP0 ;  /* 0x00000004061c7287 */ /* 0x000fe20008000000 */
[----:B------:R-:W-:Y:S01]  /*0910*/  IMAD.MOV.U32 R27, RZ, RZ, RZ ;  /* 0x000000ffff1b7224 */ /* 0x000fe200078e00ff */
[----:B------:R-:W-:Y:S01]  /*0920*/  MOV R60, RZ ;  /* 0x000000ff003c7202 */ /* 0x000fe20000000f00 */
[----:B------:R-:W-:Y:S01]  /*0930*/  CS2R R58, SRZ ;  /* 0x00000000003a7805 */ /* 0x000fe2000001ff00 */
[----:B------:R-:W-:Y:S01]  /*0940*/  UISETP.GE.AND UP0, UPT, UR28, 0x1, UPT ;  /* 0x000000011c00788c */ /* 0x000fe2000bf06270 */
[----:B------:R-:W-:Y:S01]  /*0950*/  CS2R R28, SRZ ;  /* 0x00000000001c7805 */ /* 0x000fe2000001ff00 */
[----:B------:R-:W-:Y:S01]  /*0960*/  IMAD.MOV.U32 R56, RZ, RZ, RZ ;  /* 0x000000ffff387224 */ /* 0x000fe200078e00ff */
[----:B------:R-:W-:Y:S01]  /*0970*/  CS2R R54, SRZ ;  /* 0x0000000000367805 */ /* 0x000fe2000001ff00 */
[----:B------:R-:W-:Y:S01]  /*0980*/  MOV R52, RZ ;  /* 0x000000ff00347202 */ /* 0x000fe20000000f00 */
[----:B------:R-:W-:Y:S01]  /*0990*/  CS2R R150, SRZ ;  /* 0x0000000000967805 */ /* 0x000fe2000001ff00 */
[----:B------:R-:W-:Y:S01]  /*09a0*/  PLOP3.LUT P0, PT, PT, PT, UP0, 0x80, 0x0 ;  /* 0x000000000000781c */ /* 0x000fe20003f0f008 */
        /* <DEDUP_REMOVED lines=22> */
[----:B------:R-:W-:Y:S01]  /*0b10*/  IMAD.MOV.U32 R38, RZ, RZ, RZ ;  /* 0x000000ffff267224 */ /* 0x000fe200078e00ff */
[----:B------:R-:W-:Y:S01]  /*0b20*/  MOV R112, RZ ;  /* 0x000000ff00707202 */ /* 0x000fe20000000f00 */
[----:B------:R-:W-:Y:S01]  /*0b30*/  CS2R R110, SRZ ;  /* 0x00000000006e7805 */ /* 0x000fe2000001ff00 */
[----:B------:R-:W-:Y:S01]  /*0b40*/  CS2R R108, SRZ ;  /* 0x00000000006c7805 */ /* 0x000fe2000001ff00 */
[----:B------:R-:W-:Y:S01]  /*0b50*/  CS2R R106, SRZ ;  /* 0x00000000006a7805 */ /* 0x000fe2000001ff00 */
[----:B------:R-:W-:Y:S01]  /*0b60*/  IMAD.MOV.U32 R104, RZ, RZ, RZ ;  /* 0x000000ffff687224 */ /* 0x000fe200078e00ff */
[----:B------:R-:W-:Y:S01]  /*0b70*/  MOV R42, RZ ;  /* 0x000000ff002a7202 */ /* 0x000fe20000000f00 */
[----:B------:R-:W-:Y:S01]  /*0b80*/  IMAD.MOV.U32 R41, RZ, RZ, RZ ;  /* 0x000000ffff297224 */ /* 0x000fe200078e00ff */
[----:B------:R-:W-:Y:S05]  /*0b90*/  @!P0 BRA `(.L_x_1194) ;  /* 0x0000f0f000008947 */ /* 0x000fea0003800000 */
[----:B------:R-:W-:Y:S01]  /*0ba0*/  ISETP.NE.U32.AND P4, PT, RZ, c[0x0][0x340], PT ;  /* 0x0000d000ff007a0c */ /* 0x000fe20003f85070 */
[----:B------:R-:W1:Y:S01]  /*0bb0*/  S2R R15, SR_CTAID.Y ;  /* 0x00000000000f7919 */ /* 0x000e620000002600 */
[----:B------:R-:W-:Y:S01]  /*0bc0*/  SHF.R.S32.HI R110, RZ, 0x1f, R113 ;  /* 0x0000001fff6e7819 */ /* 0x000fe20000011471 */
[----:B------:R-:W-:Y:S01]  /*0bd0*/  UMOV UR10, 0x60 ;  /* 0x00000060000a7882 */ /* 0x000fe20000000000 */
[----:B------:R-:W-:Y:S01]  /*0be0*/  ISETP.NE.AND.EX P4, PT, RZ, c[0x0][0x344], PT, P4 ;  /* 0x0000d100ff007a0c */ /* 0x000fe20003f85340 */
[----:B------:R-:W-:-:S12]  /*0bf0*/  ULDC.64 UR4, c[0x0][0x208] ;  /* 0x0000820000047ab9 */ /* 0x000fd80000000a00 */
[----:B------:R-:W-:-:S05]  /*0c00*/  @P4 IMAD.WIDE R2, R39, R26, c[0x0][0x340] ;  /* 0x0000d00027024625 */ /* 0x000fca00078e021a */
[----:B------:R2:W3:Y:S01]  /*0c10*/  @P4 LDG.E R19, [R2.64] ;  /* 0x0000001802134981 */ /* 0x0004e2000c1e1900 */
[-C--:B------:R-:W-:Y:S01]  /*0c20*/  LEA.HI R34, R110, R113.reuse, RZ, 0x3 ;  /* 0x000000716e227211 */ /* 0x080fe200078f18ff */
[----:B------:R-:W-:Y:S01]  /*0c30*/  UIMAD.WIDE.U32 UR12, UR10, UR4, URZ ;  /* 0x000000040a0c72a5 */ /* 0x000fe2000f8e003f */
[----:B------:R-:W-:Y:S01]  /*0c40*/  SHF.R.S32.HI R0, RZ, 0x1f, R6 ;  /* 0x0000001fff007819 */ /* 0x000fe20000011406 */
[----:B------:R-:W-:Y:S01]  /*0c50*/  UIMAD UR9, UR28, -0x60, UR10 ;  /* 0xffffffa01c0978a4 */ /* 0x000fe2000f8e020a */
[----:B------:R-:W-:Y:S01]  /*0c60*/  SHF.R.S32.HI R12, RZ, 0x3, R34 ;  /* 0x00000003ff0c7819 */ /* 0x000fe20000011422 */
[----:B------:R-:W-:Y:S01]  /*0c70*/  ULDC UR6, c[0x0][0x2c4] ;  /* 0x0000b10000067ab9 */ /* 0x000fe20000000800 */
[----:B------:R-:W-:Y:S01]  /*0c80*/  PLOP3.LUT P1, PT, PT, PT, UP2, 0x80, 0x0 ;  /* 0x000000000000781c */ /* 0x000fe20003f2f028 */
[----:B------:R-:W-:Y:S01]  /*0c90*/  IMAD R0, R0, c[0x0][0x178], RZ ;  /* 0x00005e0000007a24 */ /* 0x000fe200078e02ff */
[----:B------:R-:W-:Y:S01]  /*0ca0*/  PLOP3.LUT P0, PT, PT, PT, UP2, 0x80, 0x0 ;  /* 0x000000000000781c */ /* 0x000fe20003f0f028 */
[----:B------:R-:W-:Y:S01]  /*0cb0*/  IMAD.U32 R8, RZ, RZ, UR12 ;  /* 0x0000000cff087e24 */ /* 0x000fe2000f8e00ff */
[----:B-1----:R-:W-:Y:S01]  /*0cc0*/  SHF.R.S32.HI R20, RZ, 0x1f, R15 ;  /* 0x0000001fff147819 */ /* 0x002fe2000001140f */
[----:B------:R-:W-:Y:S01]  /*0cd0*/  IMAD R0, R6, c[0x0][0x17c], R0 ;  /* 0x00005f0006007a24 */ /* 0x000fe200078e0200 */
[----:B------:R-:W-:Y:S01]  /*0ce0*/  SHF.R.S32.HI R18, RZ, 0x1f, R39 ;  /* 0x0000001fff127819 */ /* 0x000fe20000011427 */
[----:B------:R-:W-:Y:S01]  /*0cf0*/  IMAD.MOV.U32 R33, RZ, RZ, R8 ;  /* 0x000000ffff217224 */ /* 0x000fe200078e0008 */
[----:B------:R-:W-:Y:S01]  /*0d00*/  IADD3 R11, R12, UR8, RZ ;  /* 0x000000080c0b7c10 */ /* 0x000fe2000fffe0ff */
[----:B------:R-:W-:Y:S01]  /*0d10*/  IMAD R7, R20, c[0x0][0x1b8], RZ ;  /* 0x00006e0014077a24 */ /* 0x000fe200078e02ff */
[----:B------:R-:W-:Y:S01]  /*0d20*/  SEL R5, R18, RZ, !P2 ;  /* 0x000000ff12057207 */ /* 0x000fe20005000000 */
[----:B------:R-:W-:Y:S01]  /*0d30*/  UIMAD UR6, UR16, UR6, URZ ;  /* 0x00000006100672a4 */ /* 0x000fe2000f8e023f */
[----:B------:R-:W-:Y:S01]  /*0d40*/  IMAD.U32 R9, RZ, RZ, UR13 ;  /* 0x0000000dff097e24 */ /* 0x000fe2000f8e00ff */
[----:B------:R-:W-:Y:S01]  /*0d50*/  IADD3 R9, R11, 0x20, RZ ;  /* 0x000000200b097810 */ /* 0x000fe20007ffe0ff */
[----:B------:R-:W-:Y:S01]  /*0d60*/  IMAD R7, R15, c[0x0][0x1bc], R7 ;  /* 0x00006f000f077a24 */ /* 0x000fe200078e0207 */
[----:B------:R-:W-:Y:S01]  /*0d70*/  UIADD3 UR15, UR28, -0x1, URZ ;  /* 0xffffffff1c0f7890 */ /* 0x000fe2000fffe03f */
[----:B------:R-:W-:Y:S01]  /*0d80*/  IMAD R5, R5, c[0x0][0x1c0], RZ ;  /* 0x0000700005057a24 */ /* 0x000fe200078e02ff */
[----:B------:R-:W-:Y:S01]  /*0d90*/  BAR.SYNC.DEFER_BLOCKING 0x0 ;  /* 0x0000000000007b1d */ /* 0x000fe20000010000 */
[----:B--2---:R-:W-:Y:S01]  /*0da0*/  LOP3.LUT R2, R34, 0xfffffff8, RZ, 0xc0, !PT ;  /* 0xfffffff822027812 */ /* 0x004fe200078ec0ff */
[----:B------:R-:W-:Y:S01]  /*0db0*/  USHF.R.S32.HI UR11, URZ, 0x1f, UR15 ;  /* 0x0000001f3f0b7899 */ /* 0x000fe2000801140f */
[----:B------:R-:W-:Y:S01]  /*0dc0*/  ISETP.GE.AND P5, PT, R9, UR6, PT ;  /* 0x0000000609007c0c */ /* 0x000fe2000bfa6270 */
[----:B------:R-:W-:Y:S01]  /*0dd0*/  IMAD.MOV.U32 R38, RZ, RZ, c[0x0][0x1e0] ;  /* 0x00007800ff267624 */ /* 0x000fe200078e00ff */
[----:B------:R-:W-:Y:S01]  /*0de0*/  IADD3 R9, R11, 0x60, RZ ;  /* 0x000000600b097810 */ /* 0x000fe20007ffe0ff */
[----:B------:R-:W-:Y:S01]  /*0df0*/  IMAD.IADD R42, R113, 0x1, -R2 ;  /* 0x00000001712a7824 */ /* 0x000fe200078e0a02 */
[----:B------:R-:W-:Y:S01]  /*0e00*/  LEA.HI R109, R110, R113, RZ, 0x5 ;  /* 0x000000716e6d7211 */ /* 0x000fe200078f28ff */
[----:B------:R-:W-:Y:S01]  /*0e10*/  IMAD.WIDE.U32 R2, R6, c[0x0][0x178], RZ ;  /* 0x00005e0006027a25 */ /* 0x000fe200078e00ff */
[----:B------:R-:W-:Y:S01]  /*0e20*/  ISETP.GE.AND P3, PT, R9, UR6, PT ;  /* 0x0000000609007c0c */ /* 0x000fe2000bf66270 */
[----:B------:R-:W-:Y:S01]  /*0e30*/  UISETP.GE.AND UP0, UPT, UR28, 0x2, UPT ;  /* 0x000000021c00788c */ /* 0x000fe2000bf06270 */
[----:B------:R-:W-:Y:S01]  /*0e40*/  STL [R1+0x40], R42 ;  /* 0x0000402a01007387 */ /* 0x000fe20000100800 */
[----:B------:R-:W-:Y:S01]  /*0e50*/  IMAD R4, R42, 0x20, R12 ;  /* 0x000000202a047824 */ /* 0x000fe200078e020c */
[----:B------:R-:W-:Y:S01]  /*0e60*/  SHF.R.S32.HI R108, RZ, 0x5, R109 ;  /* 0x00000005ff6c7819 */ /* 0x000fe2000001146d */
[----:B------:R-:W-:-:S02]  /*0e70*/  IMAD.IADD R3, R3, 0x1, R0 ;  /* 0x0000000103037824 */ /* 0x000fc400078e0200 */
[----:B------:R-:W-:Y:S01]  /*0e80*/  IMAD.MOV.U32 R239, RZ, RZ, 0x20 ;  /* 0x00000020ffef7424 */ /* 0x000fe200078e00ff */
[----:B------:R-:W-:Y:S01]  /*0e90*/  IADD3 R6, R4, UR8, RZ ;  /* 0x0000000804067c10 */ /* 0x000fe2000fffe0ff */
[----:B------:R-:W-:-:S04]  /*0ea0*/  IMAD.WIDE.U32 R2, R15, c[0x0][0x1b8], R2 ;  /* 0x00006e000f027a25 */ /* 0x000fc800078e0002 */
[----:B------:R-:W-:Y:S01]  /*0eb0*/  @P1 IMAD.HI.U32 R0, R6, c[0x0][0x2c8], RZ ;  /* 0x0000b20006001a27 */ /* 0x000fe200078e00ff */
[----:B------:R-:W-:-:S03]  /*0ec0*/  ISETP.GE.AND P1, PT, R11, UR6, PT ;  /* 0x000000060b007c0c */ /* 0x000fc6000bf26270 */
[----:B------:R-:W-:Y:S01]  /*0ed0*/  IMAD.MOV.U32 R4, RZ, RZ, R6 ;  /* 0x000000ffff047224 */ /* 0x000fe200078e0006 */
[----:B------:R-:W-:Y:S01]  /*0ee0*/  @P0 SHF.R.U32.HI R4, RZ, c[0x0][0x2cc], R0 ;  /* 0x0000b300ff040a19 */ /* 0x000fe20000011600 */
[----:B------:R-:W-:Y:S01]  /*0ef0*/  IMAD.IADD R3, R3, 0x1, R7 ;  /* 0x0000000103037824 */ /* 0x000fe200078e0207 */
[----:B------:R-:W-:-:S03]  /*0f00*/  SEL R0, R39, RZ, !P2 ;  /* 0x000000ff27007207 */ /* 0x000fc60005000000 */
[--C-:B------:R-:W-:Y:S02]  /*0f10*/  IMAD.MOV R8, RZ, RZ, -R4.reuse ;  /* 0x000000ffff087224 */ /* 0x100fe400078e0a04 */
[C---:B------:R-:W-:Y:S01]  /*0f20*/  IMAD R7, R0.reuse, c[0x0][0x1c4], R5 ;  /* 0x0000710000077a24 */ /* 0x040fe200078e0205 */
[----:B------:R-:W-:Y:S01]  /*0f30*/  SHF.R.S32.HI R5, RZ, 0x1f, R4 ;  /* 0x0000001fff057819 */ /* 0x000fe20000011404 */
[----:B------:R-:W-:-:S04]  /*0f40*/  IMAD.WIDE.U32 R2, R0, c[0x0][0x1c0], R2 ;  /* 0x0000700000027a25 */ /* 0x000fc800078e0002 */
[----:B------:R-:W-:Y:S02]  /*0f50*/  IMAD.U32 R0, RZ, RZ, UR9 ;  /* 0x00000009ff007e24 */ /* 0x000fe4000f8e00ff */
[----:B------:R-:W-:Y:S01]  /*0f60*/  IMAD R8, R8, c[0x0][0x2c4], R6 ;  /* 0x0000b10008087a24 */ /* 0x000fe200078e0206 */
[----:B------:R-:W-:Y:S01]  /*0f70*/  SHF.R.S32.HI R6, RZ, 0x1f, R10 ;  /* 0x0000001fff067819 */ /* 0x000fe2000001140a */
[----:B------:R-:W-:Y:S01]  /*0f80*/  IMAD.IADD R3, R3, 0x1, R7 ;  /* 0x0000000103037824 */ /* 0x000fe200078e0207 */
[----:B------:R-:W-:Y:S02]  /*0f90*/  IADD3 R10, P0, R10, R12, RZ ;  /* 0x0000000c0a0a7210 */ /* 0x000fe40007f1e0ff */
[----:B------:R-:W-:Y:S01]  /*0fa0*/  IADD3 R28, R0, UR14, -R12 ;  /* 0x0000000e001c7c10 */ /* 0x000fe2000fffe80c */
[----:B------:R-:W-:Y:S01]  /*0fb0*/  IMAD R0, R5, c[0x0][0x1b0], RZ ;  /* 0x00006c0005007a24 */ /* 0x000fe200078e02ff */
[C---:B------:R-:W-:Y:S01]  /*0fc0*/  LEA.HI.X.SX32 R14, R12.reuse, R6, 0x1, P0 ;  /* 0x000000060c0e7211 */ /* 0x040fe200000f0eff */
[----:B------:R-:W-:Y:S01]  /*0fd0*/  IMAD.SHL.U32 R6, R12, 0x40, RZ ;  /* 0x000000400c067824 */ /* 0x000fe200078e00ff */
[----:B------:R-:W-:Y:S01]  /*0fe0*/  IADD3 R12, R11, 0x40, RZ ;  /* 0x000000400b0c7810 */ /* 0x000fe20007ffe0ff */
[----:B------:R-:W-:-:S02]  /*0ff0*/  IMAD R13, R4, c[0x0][0x1b4], R0 ;  /* 0x00006d00040d7a24 */ /* 0x000fc400078e0200 */
[----:B------:R-:W-:Y:S01]  /*1000*/  IMAD.WIDE.U32 R4, R4, c[0x0][0x1b0], R2 ;  /* 0x00006c0004047a25 */ /* 0x000fe200078e0002 */
[----:B------:R-:W-:Y:S02]  /*1010*/  LOP3.LUT R0, R6, 0x1c0, RZ, 0xc0, !PT ;  /* 0x000001c006007812 */ /* 0x000fe400078ec0ff */
[----:B------:R-:W-:Y:S01]  /*1020*/  SHF.R.S32.HI R3, RZ, 0x1f, R8 ;  /* 0x0000001fff037819 */ /* 0x000fe20000011408 */
[----:B------:R-:W-:Y:S01]  /*1030*/  IMAD.SHL.U32 R2, R42, 0x8, RZ ;  /* 0x000000082a027824 */ /* 0x000fe200078e00ff */
[----:B------:R-:W-:Y:S01]  /*1040*/  SHF.R.U32.HI R6, RZ, 0x3, R0 ;  /* 0x00000003ff067819 */ /* 0x000fe20000011600 */
[----:B------:R-:W-:Y:S01]  /*1050*/  IMAD.IADD R5, R5, 0x1, R13 ;  /* 0x0000000105057824 */ /* 0x000fe200078e020d */
[----:B------:R-:W-:Y:S01]  /*1060*/  ISETP.GE.AND P2, PT, R12, UR6, PT ;  /* 0x000000060c007c0c */ /* 0x000fe2000bf46270 */
[----:B------:R-:W-:Y:S01]  /*1070*/  ULDC.64 UR6, c[0x0][0x1e0] ;  /* 0x0000780000067ab9 */ /* 0x000fe20000000a00 */
[--C-:B------:R-:W-:Y:S01]  /*1080*/  LOP3.LUT R7, R0, 0x38, R2.reuse, 0xf8, !PT ;  /* 0x0000003800077812 */ /* 0x100fe200078ef802 */
[----:B------:R-:W-:Y:S01]  /*1090*/  IMAD R0, R3, c[0x0][0x1a8], RZ ;  /* 0x00006a0003007a24 */ /* 0x000fe200078e02ff */
[----:B------:R-:W-:Y:S01]  /*10a0*/  SHF.R.S32.HI R3, RZ, 0x1f, R2 ;  /* 0x0000001fff037819 */ /* 0x000fe20000011402 */
[----:B------:R-:W-:Y:S01]  /*10b0*/  IMAD.WIDE.U32 R4, R8, c[0x0][0x1a8], R4 ;  /* 0x00006a0008047a25 */ /* 0x000fe200078e0004 */
[----:B------:R-:W-:Y:S01]  /*10c0*/  LOP3.LUT R13, R7, R6, RZ, 0x3c, !PT ;  /* 0x00000006070d7212 */ /* 0x000fe200078e3cff */
[----:B------:R-:W-:Y:S01]  /*10d0*/  UIMAD.WIDE.U32 UR18, UR10, UR6, URZ ;  /* 0x000000060a1272a5 */ /* 0x000fe2000f8e003f */
[----:B------:R-:W-:Y:S01]  /*10e0*/  IADD3 R31, R2, 0x40, RZ ;  /* 0x00000040021f7810 */ /* 0x000fe20007ffe0ff */
[----:B------:R-:W-:Y:S01]  /*10f0*/  IMAD R7, R8, c[0x0][0x1ac], R0 ;  /* 0x00006b0008077a24 */ /* 0x000fe200078e0200 */
[----:B------:R-:W-:Y:S01]  /*1100*/  LEA R17, P0, R4, c[0x0][0x160], 0x1 ;  /* 0x0000580004117a11 */ /* 0x000fe200078008ff */
[----:B------:R-:W-:Y:S01]  /*1110*/  IMAD R0, R14, c[0x0][0x208], RZ ;  /* 0x000082000e007a24 */ /* 0x000fe200078e02ff */
[----:B------:R-:W-:Y:S01]  /*1120*/  IADD3 R32, R2, 0x80, RZ ;  /* 0x0000008002207810 */ /* 0x000fe20007ffe0ff */
[----:B------:R-:W-:Y:S01]  /*1130*/  IMAD R6, R14, c[0x0][0x1e0], RZ ;  /* 0x000078000e067a24 */ /* 0x000fe200078e02ff */
[----:B------:R-:W-:Y:S01]  /*1140*/  LEA.HI R14, R110, R113, RZ, 0x6 ;  /* 0x000000716e0e7211 */ /* 0x000fe200078f30ff */
[----:B------:R-:W-:Y:S01]  /*1150*/  IMAD R12, R10, c[0x0][0x20c], R0 ;  /* 0x000083000a0c7a24 */ /* 0x000fe200078e0200 */
[----:B------:R-:W-:Y:S01]  /*1160*/  UIMAD UR6, UR10, UR7, URZ ;  /* 0x000000070a0672a4 */ /* 0x000fe2000f8e023f */
[----:B------:R-:W-:-:S02]  /*1170*/  IMAD.IADD R0, R5, 0x1, R7 ;  /* 0x0000000105007824 */ /* 0x000fc400078e0207 */
[C---:B------:R-:W-:Y:S01]  /*1180*/  IMAD R11, R10.reuse, c[0x0][0x1e4], R6 ;  /* 0x000079000a0b7a24 */ /* 0x040fe200078e0206 */
[----:B------:R-:W-:Y:S01]  /*1190*/  UIADD3 UR6, UR19, UR6, URZ ;  /* 0x0000000613067290 */ /* 0x000fe2000fffe03f */
[----:B------:R-:W-:Y:S01]  /*11a0*/  IMAD.WIDE.U32 R8, R10, c[0x0][0x1e0], R2 ;  /* 0x000078000a087a25 */ /* 0x000fe200078e0002 */
[----:B------:R-:W-:Y:S02]  /*11b0*/  LEA.HI.X R16, R4, c[0x0][0x164], R0, 0x1, P0 ;  /* 0x0000590004107a11 */ /* 0x000fe400000f0c00 */
[----:B------:R-:W-:Y:S01]  /*11c0*/  SHFL.IDX PT, R4, R17, RZ, 0x181f ;  /* 0x00181fff11047589 */ /* 0x000fe200000e0000 */
[----:B------:R-:W-:Y:S01]  /*11d0*/  IMAD.SHL.U32 R0, R14, 0x8, RZ ;  /* 0x000000080e007824 */ /* 0x000fe200078e00ff */
[----:B------:R-:W-:Y:S01]  /*11e0*/  ISETP.GE.AND P0, PT, R31, c[0x0][0x198], PT ;  /* 0x000066001f007a0c */ /* 0x000fe20003f06270 */
[----:B------:R-:W-:Y:S01]  /*11f0*/  IMAD.WIDE.U32 R6, R10, c[0x0][0x208], R2 ;  /* 0x000082000a067a25 */ /* 0x000fe200078e0002 */
[----:B------:R-:W1:Y:S01]  /*1200*/  SHFL.IDX PT, R5, R16, RZ, 0x181f ;  /* 0x00181fff10057589 */ /* 0x000e6200000e0000 */
[----:B------:R-:W-:Y:S01]  /*1210*/  UIMAD UR7, UR6, UR15, URZ ;  /* 0x0000000f060772a4 */ /* 0x000fe2000f8e023f */
[----:B------:R-:W-:Y:S01]  /*1220*/  LOP3.LUT R24, R13, 0xfffffe00, R0, 0xf8, !PT ;  /* 0xfffffe000d187812 */ /* 0x000fe200078ef800 */
[----:B------:R-:W-:-:S02]  /*1230*/  IMAD R10, R20, c[0x0][0x1e8], RZ ;  /* 0x00007a00140a7a24 */ /* 0x000fc400078e02ff */
[----:B------:R-:W-:Y:S01]  /*1240*/  IMAD.IADD R9, R9, 0x1, R11 ;  /* 0x0000000109097824 */ /* 0x000fe200078e020b */
[----:B------:R-:W-:Y:S01]  /*1250*/  UIMAD UR7, UR11, UR18, UR7 ;  /* 0x000000120b0772a4 */ /* 0x000fe2000f8e0207 */
[C---:B------:R-:W-:Y:S01]  /*1260*/  IMAD R0, R15.reuse, c[0x0][0x1ec], R10 ;  /* 0x00007b000f007a24 */ /* 0x040fe200078e020a */
[----:B------:R-:W-:Y:S01]  /*1270*/  STL [R1+0x38], R24 ;  /* 0x0000381801007387 */ /* 0x000fe20000100800 */
[----:B------:R-:W-:-:S04]  /*1280*/  IMAD.WIDE.U32 R8, R15, c[0x0][0x1e8], R8 ;  /* 0x00007a000f087a25 */ /* 0x000fc800078e0008 */
[----:B------:R-:W-:Y:S02]  /*1290*/  IMAD.IADD R7, R7, 0x1, R12 ;  /* 0x0000000107077824 */ /* 0x000fe400078e020c */
[----:B------:R-:W-:Y:S01]  /*12a0*/  IMAD.IADD R21, R9, 0x1, R0 ;  /* 0x0000000109157824 */ /* 0x000fe200078e0200 */
[----:B------:R-:W-:Y:S01]  /*12b0*/  @!P1 SHF.R.S32.HI R0, RZ, 0x1f, R31 ;  /* 0x0000001fff009819 */ /* 0x000fe2000001141f */
[----:B------:R-:W-:Y:S01]  /*12c0*/  IMAD.WIDE.U32 R10, R15, c[0x0][0x210], R6 ;  /* 0x000084000f0a7a25 */ /* 0x000fe200078e0006 */
[----:B------:R-:W-:Y:S02]  /*12d0*/  @!P1 SHF.R.S32.HI R9, RZ, 0x1f, R32 ;  /* 0x0000001fff099819 */ /* 0x000fe40000011420 */
[----:B------:R-:W-:Y:S01]  /*12e0*/  @!P1 LEA.HI R6, R0, R31, RZ, 0x3 ;  /* 0x0000001f00069211 */ /* 0x000fe200078f18ff */
[----:B------:R-:W-:Y:S01]  /*12f0*/  IMAD R12, R20, c[0x0][0x210], RZ ;  /* 0x00008400140c7a24 */ /* 0x000fe200078e02ff */
[----:B------:R-:W-:Y:S01]  /*1300*/  @!P1 LEA.HI R0, R9, R32, RZ, 0x3 ;  /* 0x0000002009009211 */ /* 0x000fe200078f18ff */
[----:B------:R-:W-:Y:S01]  /*1310*/  IMAD.MOV.U32 R20, RZ, RZ, R8 ;  /* 0x000000ffff147224 */ /* 0x000fe200078e0008 */
[----:B------:R-:W-:Y:S01]  /*1320*/  @!P1 LOP3.LUT R6, R6, 0xfffffff8, RZ, 0xc0, !PT ;  /* 0xfffffff806069812 */ /* 0x000fe200078ec0ff */
[----:B------:R-:W-:Y:S01]  /*1330*/  IMAD R12, R15, c[0x0][0x214], R12 ;  /* 0x000085000f0c7a24 */ /* 0x000fe200078e020c */
[----:B------:R-:W-:Y:S01]  /*1340*/  SHFL.IDX PT, R8, R17, 0x1, 0x181f ;  /* 0x00381f0011087f89 */ /* 0x000fe200000e0000 */
[----:B------:R-:W-:Y:S01]  /*1350*/  @!P1 LOP3.LUT R0, R0, 0xfffffff8, RZ, 0xc0, !PT ;  /* 0xfffffff800009812 */ /* 0x000fe200078ec0ff */
[----:B------:R-:W-:-:S02]  /*1360*/  IMAD.MOV.U32 R22, RZ, RZ, R10 ;  /* 0x000000ffff167224 */ /* 0x000fc400078e000a */
[----:B-1----:R-:W-:Y:S01]  /*1370*/  @!P1 IMAD.WIDE R14, R6, 0x2, R4 ;  /* 0x00000002060e9825 */ /* 0x002fe200078e0204 */
[----:B------:R-:W1:Y:S03]  /*1380*/  SHFL.IDX PT, R9, R16, 0x1, 0x181f ;  /* 0x00381f0010097f89 */ /* 0x000e6600000e0000 */
[----:B------:R-:W-:Y:S02]  /*1390*/  IMAD.IADD R23, R11, 0x1, R12 ;  /* 0x000000010b177824 */ /* 0x000fe400078e020c */
[----:B------:R-:W-:Y:S01]  /*13a0*/  @!P1 IMAD.WIDE R12, R0, 0x2, R4 ;  /* 0x00000002000c9825 */ /* 0x000fe200078e0204 */
[----:B------:R-:W-:-:S03]  /*13b0*/  @!P5 SHF.R.S32.HI R0, RZ, 0x1f, R32 ;  /* 0x0000001fff00d819 */ /* 0x000fc60000011420 */
[----:B------:R-:W-:Y:S01]  /*13c0*/  IMAD.SHL.U32 R35, R24, 0x2, RZ ;  /* 0x0000000218237824 */ /* 0x000fe200078e00ff */
[----:B------:R-:W-:-:S04]  /*13d0*/  @!P5 LEA.HI R0, R0, R32, RZ, 0x3 ;  /* 0x000000200000d211 */ /* 0x000fc800078f18ff */
[----:B------:R-:W-:Y:S01]  /*13e0*/  @!P5 LOP3.LUT R0, R0, 0xfffffff8, RZ, 0xc0, !PT ;  /* 0xfffffff80000d812 */ /* 0x000fe200078ec0ff */
[----:B------:R-:W-:Y:S04]  /*13f0*/  STL [R1+0x8], R35 ;  /* 0x0000082301007387 */ /* 0x000fe80000100800 */
[----:B-1----:R-:W-:Y:S01]  /*1400*/  @!P5 IMAD.WIDE R24, R0, 0x2, R8 ;  /* 0x000000020018d825 */ /* 0x002fe200078e0208 */
[----:B------:R-:W-:-:S03]  /*1410*/  @!P2 SHF.R.S32.HI R0, RZ, 0x1f, R32 ;  /* 0x0000001fff00a819 */ /* 0x000fc60000011420 */
[--C-:B---3--:R-:W-:Y:S01]  /*1420*/  @P4 IMAD.MOV.U32 R6, RZ, RZ, R19.reuse ;  /* 0x000000ffff064224 */ /* 0x108fe200078e0013 */
[----:B------:R-:W-:Y:S01]  /*1430*/  @P4 SHF.R.S32.HI R7, RZ, 0x1f, R19 ;  /* 0x0000001fff074819 */ /* 0x000fe20000011413 */
[----:B------:R-:W-:Y:S02]  /*1440*/  @!P4 IMAD.MOV.U32 R6, RZ, RZ, R39 ;  /* 0x000000ffff06c224 */ /* 0x000fe400078e0027 */
[----:B------:R-:W-:Y:S01]  /*1450*/  @!P4 IMAD.MOV.U32 R7, RZ, RZ, R18 ;  /* 0x000000ffff07c224 */ /* 0x000fe200078e0012 */
[----:B------:R-:W-:Y:S01]  /*1460*/  @!P1 LEA R10, P4, R2, R4, 0x1 ;  /* 0x00000004020a9211 */ /* 0x000fe200078808ff */
[----:B------:R-:W-:Y:S01]  /*1470*/  IMAD.MOV.U32 R39, RZ, RZ, c[0x0][0x1e4] ;  /* 0x00007900ff277624 */ /* 0x000fe200078e00ff */
[----:B------:R-:W-:Y:S01]  /*1480*/  SEL R30, R6, RZ, !P6 ;  /* 0x000000ff061e7207 */ /* 0x000fe20007000000 */
[----:B------:R-:W-:Y:S01]  /*1490*/  SHFL.IDX PT, R4, R17, 0x3, 0x181f ;  /* 0x00781f0011047f89 */ /* 0x000fe200000e0000 */
[----:B------:R-:W-:Y:S02]  /*14a0*/  @!P5 SHF.R.S32.HI R6, RZ, 0x1f, R31 ;  /* 0x0000001fff06d819 */ /* 0x000fe4000001141f */
[----:B------:R-:W-:Y:S01]  /*14b0*/  @!P1 LEA.HI.X R11, R2, R5, R3, 0x1, P4 ;  /* 0x00000005020b9211 */ /* 0x000fe200020f0c03 */
[----:B------:R-:W-:Y:S01]  /*14c0*/  IMAD.WIDE.U32 R20, R30, c[0x0][0x1f0], R20 ;  /* 0x00007c001e147a25 */ /* 0x000fe200078e0014 */
[----:B------:R-:W-:-:S02]  /*14d0*/  @!P5 LEA.HI R6, R6, R31, RZ, 0x3 ;  /* 0x0000001f0606d211 */ /* 0x000fc400078f18ff */
[----:B------:R-:W-:Y:S01]  /*14e0*/  SEL R29, R7, RZ, !P6 ;  /* 0x000000ff071d7207 */ /* 0x000fe20007000000 */
[----:B------:R-:W-:Y:S01]  /*14f0*/  IMAD.MOV.U32 R40, RZ, RZ, R20 ;  /* 0x000000ffff287224 */ /* 0x000fe200078e0014 */
[----:B------:R-:W-:Y:S01]  /*1500*/  @!P5 LOP3.LUT R5, R6, 0xfffffff8, RZ, 0xc0, !PT ;  /* 0xfffffff80605d812 */ /* 0x000fe200078ec0ff */
[----:B------:R-:W-:Y:S01]  /*1510*/  SHFL.IDX PT, R7, R16, 0x2, 0x181f ;  /* 0x00581f0010077f89 */ /* 0x000fe200000e0000 */
[----:B------:R-:W-:Y:S02]  /*1520*/  ISETP.GE.AND P6, PT, R2, c[0x0][0x198], PT ;  /* 0x0000660002007a0c */ /* 0x000fe40003fc6270 */
[----:B------:R-:W-:Y:S01]  /*1530*/  ISETP.GE.AND P4, PT, R32, c[0x0][0x198], PT ;  /* 0x0000660020007a0c */ /* 0x000fe20003f86270 */
[----:B------:R-:W1:Y:S01]  /*1540*/  SHFL.IDX PT, R6, R17, 0x2, 0x181f ;  /* 0x00581f0011067f89 */ /* 0x000e6200000e0000 */
[----:B------:R-:W-:-:S03]  /*1550*/  @!P5 IMAD.WIDE R26, R5, 0x2, R8 ;  /* 0x00000002051ad825 */ /* 0x000fc600078e0208 */
[----:B------:R2:W3:Y:S04]  /*1560*/  SHFL.IDX PT, R5, R16, 0x3, 0x181f ;  /* 0x00781f0010057f89 */ /* 0x0004e800000e0000 */
[----:B------:R4:W-:Y:S04]  /*1570*/  STL.64 [R1+0x30], R20 ;  /* 0x0000301401007387 */ /* 0x0009e80000100a00 */
[----:B------:R5:W-:Y:S04]  /*1580*/  @!P1 LDGSTS.E.BYPASS.LTC128B.128 [R35+0x100], [R10.64], !P6 ;  /* 0x001000000a239fae */ /* 0x000be8000f101d58 */
[----:B------:R1:W-:Y:S04]  /*1590*/  @!P1 LDGSTS.E.BYPASS.LTC128B.128 [R35+0x4100], [R14.64], !P0 ;  /* 0x041000000e239fae */ /* 0x0003e8000c101d58 */
[----:B------:R2:W-:Y:S01]  /*15a0*/  @!P1 LDGSTS.E.BYPASS.LTC128B.128 [R35+0x8100], [R12.64], !P4 ;  /* 0x081000000c239fae */ /* 0x0005e2000e101d58 */
[----:B-----5:R-:W-:-:S02]  /*15b0*/  @!P2 SHF.R.S32.HI R10, RZ, 0x1f, R31 ;  /* 0x0000001fff0aa819 */ /* 0x020fc4000001141f */
[----:B------:R-:W-:Y:S02]  /*15c0*/  @!P3 SHF.R.S32.HI R11, RZ, 0x1f, R32 ;  /* 0x0000001fff0bb819 */ /* 0x000fe40000011420 */
[-C--:B------:R-:W-:Y:S02]  /*15d0*/  @!P2 LEA.HI R10, R10, R31.reuse, RZ, 0x3 ;  /* 0x0000001f0a0aa211 */ /* 0x080fe400078f18ff */
[----:B-1----:R-:W-:Y:S02]  /*15e0*/  @!P2 LEA.HI R14, R0, R32, RZ, 0x3 ;  /* 0x00000020000ea211 */ /* 0x002fe400078f18ff */
[----:B--2---:R-:W-:Y:S02]  /*15f0*/  @!P3 SHF.R.S32.HI R13, RZ, 0x1f, R31 ;  /* 0x0000001fff0db819 */ /* 0x004fe4000001141f */
[----:B------:R-:W-:Y:S02]  /*1600*/  @!P5 LEA R12, P1, R2, R8, 0x1 ;  /* 0x00000008020cd211 */ /* 0x000fe400078208ff */
[----:B------:R-:W-:-:S02]  /*1610*/  @!P3 LEA.HI R8, R13, R31, RZ, 0x3 ;  /* 0x0000001f0d08b211 */ /* 0x000fc400078f18ff */
[----:B------:R-:W-:Y:S02]  /*1620*/  @!P2 LOP3.LUT R15, R10, 0xfffffff8, RZ, 0xc0, !PT ;  /* 0xfffffff80a0fa812 */ /* 0x000fe400078ec0ff */
[C---:B------:R-:W-:Y:S02]  /*1630*/  @!P5 LEA.HI.X R13, R2.reuse, R9, R3, 0x1, P1 ;  /* 0x00000009020dd211 */ /* 0x040fe400008f0c03 */
[----:B------:R-:W-:Y:S02]  /*1640*/  @!P2 LEA R10, P1, R2, R6, 0x1 ;  /* 0x00000006020aa211 */ /* 0x000fe400078208ff */
[----:B------:R-:W-:Y:S01]  /*1650*/  @!P3 LEA.HI R0, R11, R32, RZ, 0x3 ;  /* 0x000000200b00b211 */ /* 0x000fe200078f18ff */
[----:B------:R1:W-:Y:S01]  /*1660*/  @!P5 LDGSTS.E.BYPASS.LTC128B.128 [R35+0x1100], [R12.64], !P6 ;  /* 0x011000000c23dfae */ /* 0x0003e2000f101d58 */
[----:B------:R-:W-:Y:S01]  /*1670*/  @!P2 LOP3.LUT R9, R14, 0xfffffff8, RZ, 0xc0, !PT ;  /* 0xfffffff80e09a812 */ /* 0x000fe200078ec0ff */
[----:B------:R-:W-:Y:S01]  /*1680*/  @!P2 IMAD.WIDE R14, R15, 0x2, R6 ;  /* 0x000000020f0ea825 */ /* 0x000fe200078e0206 */
[----:B------:R-:W-:Y:S01]  /*1690*/  @!P3 LOP3.LUT R16, R8, 0xfffffff8, RZ, 0xc0, !PT ;  /* 0xfffffff80810b812 */ /* 0x000fe200078ec0ff */
[----:B------:R2:W-:Y:S01]  /*16a0*/  @!P5 LDGSTS.E.BYPASS.LTC128B.128 [R35+0x5100], [R26.64], !P0 ;  /* 0x051000001a23dfae */ /* 0x0005e2000c101d58 */
[----:B------:R-:W-:Y:S01]  /*16b0*/  @!P2 LEA.HI.X R11, R2, R7, R3, 0x1, P1 ;  /* 0x00000007020ba211 */ /* 0x000fe200008f0c03 */
[----:B------:R-:W-:Y:S01]  /*16c0*/  @!P2 IMAD.WIDE R6, R9, 0x2, R6 ;  /* 0x000000020906a825 */ /* 0x000fe200078e0206 */
[----:B------:R-:W-:Y:S01]  /*16d0*/  @!P3 LOP3.LUT R0, R0, 0xfffffff8, RZ, 0xc0, !PT ;  /* 0xfffffff80000b812 */ /* 0x000fe200078ec0ff */
[----:B------:R2:W-:Y:S01]  /*16e0*/  @!P5 LDGSTS.E.BYPASS.LTC128B.128 [R35+0x9100], [R24.64], !P4 ;  /* 0x091000001823dfae */ /* 0x0005e2000e101d58 */
[----:B------:R-:W-:Y:S01]  /*16f0*/  @!P3 LEA R8, P1, R2, R4, 0x1 ;  /* 0x000000040208b211 */ /* 0x000fe200078208ff */
[----:B---3--:R-:W-:Y:S01]  /*1700*/  @!P3 IMAD.WIDE R16, R16, 0x2, R4 ;  /* 0x000000021010b825 */ /* 0x008fe200078e0204 */
[----:B------:R-:W-:Y:S01]  /*1710*/  ISETP.GE.AND P5, PT, R28, 0x21, PT ;  /* 0x000000211c00780c */ /* 0x000fe20003fa6270 */
[----:B------:R3:W-:Y:S01]  /*1720*/  @!P2 LDGSTS.E.BYPASS.LTC128B.128 [R35+0x2100], [R10.64], !P6 ;  /* 0x021000000a23afae */ /* 0x0007e2000f101d58 */
[----:B------:R-:W-:Y:S01]  /*1730*/  @!P3 LEA.HI.X R9, R2, R5, R3, 0x1, P1 ;  /* 0x000000050209b211 */ /* 0x000fe200008f0c03 */
[----:B------:R-:W-:Y:S01]  /*1740*/  @!P3 IMAD.WIDE R18, R0, 0x2, R4 ;  /* 0x000000020012b825 */ /* 0x000fe200078e0204 */
[----:B------:R-:W-:Y:S01]  /*1750*/  ISETP.GT.AND P1, PT, R28, 0x40, PT ;  /* 0x000000401c00780c */ /* 0x000fe20003f24270 */
[----:B------:R5:W-:Y:S02]  /*1760*/  @!P2 LDGSTS.E.BYPASS.LTC128B.128 [R35+0x6100], [R14.64], !P0 ;  /* 0x061000000e23afae */ /* 0x000be4000c101d58 */
[----:B------:R-:W-:-:S02]  /*1770*/  IMAD R0, R29, c[0x0][0x1f0], RZ ;  /* 0x00007c001d007a24 */ /* 0x000fc400078e02ff */
[----:B------:R1:W-:Y:S01]  /*1780*/  @!P2 LDGSTS.E.BYPASS.LTC128B.128 [R35+0xa100], [R6.64], !P4 ;  /* 0x0a1000000623afae */ /* 0x0003e2000e101d58 */
[----:B------:R-:W-:Y:S02]  /*1790*/  IMAD.U32 R4, RZ, RZ, UR15 ;  /* 0x0000000fff047e24 */ /* 0x000fe4000f8e00ff */
[----:B------:R-:W-:Y:S01]  /*17a0*/  IMAD R0, R30, c[0x0][0x1f4], R0 ;  /* 0x00007d001e007a24 */ /* 0x000fe200078e0200 */
[----:B------:R2:W-:Y:S01]  /*17b0*/  @!P3 LDGSTS.E.BYPASS.LTC128B.128 [R35+0x3100], [R8.64], !P6 ;  /* 0x031000000823bfae */ /* 0x0005e2000f101d58 */
[----:B------:R-:W-:Y:S02]  /*17c0*/  ISETP.GE.AND P6, PT, R28, 0x1, PT ;  /* 0x000000011c00780c */ /* 0x000fe40003fc6270 */
[----:B------:R-:W-:Y:S01]  /*17d0*/  IMAD.IADD R41, R21, 0x1, R0 ;  /* 0x0000000115297824 */ /* 0x000fe200078e0200 */
[----:B------:R2:W-:Y:S01]  /*17e0*/  @!P3 LDGSTS.E.BYPASS.LTC128B.128 [R35+0x7100], [R16.64], !P0 ;  /* 0x071000001023bfae */ /* 0x0005e2000c101d58 */
[----:B----4-:R-:W-:-:S03]  /*17f0*/  IMAD.WIDE.U32 R20, R30, c[0x0][0x218], R22 ;  /* 0x000086001e147a25 */ /* 0x010fc600078e0016 */
[----:B------:R4:W-:Y:S01]  /*1800*/  @!P3 LDGSTS.E.BYPASS.LTC128B.128 [R35+0xb100], [R18.64], !P4 ;  /* 0x0b1000001223bfae */ /* 0x0009e2000e101d58 */
[----:B------:R-:W-:Y:S01]  /*1810*/  IMAD.WIDE.U32 R4, R4, UR18, R40 ;  /* 0x0000001204047c25 */ /* 0x000fe2000f8e0028 */
[----:B------:R-:W-:Y:S02]  /*1820*/  ISETP.GE.AND P4, PT, R2, c[0x0][0x1d4], PT ;  /* 0x0000750002007a0c */ /* 0x000fe40003f86270 */
[----:B------:R-:W-:Y:S01]  /*1830*/  ISETP.GE.AND P3, PT, R31, c[0x0][0x1d4], PT ;  /* 0x000075001f007a0c */ /* 0x000fe20003f66270 */
[----:B------:R-:W0:Y:S01]  /*1840*/  LDGDEPBAR ;  /* 0x00000000000079af */ /* 0x000e220000000000 */
[----:B------:R-:W-:Y:S01]  /*1850*/  IADD3 R0, R5, UR7, RZ ;  /* 0x0000000705007c10 */ /* 0x000fe2000fffe0ff */
[----:B---3--:R-:W-:Y:S01]  /*1860*/  IMAD.WIDE.U32 R10, R38, 0x40, RZ ;  /* 0x00000040260a7825 */ /* 0x008fe200078e00ff */
[----:B------:R-:W-:Y:S01]  /*1870*/  UIMAD UR7, UR10, UR5, URZ ;  /* 0x000000050a0772a4 */ /* 0x000fe2000f8e023f */
[----:B------:R4:W-:Y:S01]  /*1880*/  STL.64 [R1+0x18], R40 ;  /* 0x0000182801007387 */ /* 0x0009e20000100a00 */
[----:B-----5:R-:W-:Y:S01]  /*1890*/  LEA.HI R14, R110, R113, RZ, 0x4 ;  /* 0x000000716e0e7211 */ /* 0x020fe200078f20ff */
[----:B------:R-:W-:Y:S01]  /*18a0*/  IMAD R5, R29, c[0x0][0x218], RZ ;  /* 0x000086001d057a24 */ /* 0x000fe200078e02ff */
[C---:B------:R-:W-:Y:S01]  /*18b0*/  @P1 IADD3 R10, P0, R4.reuse, R10, RZ ;  /* 0x0000000a040a1210 */ /* 0x040fe20007f1e0ff */
[----:B------:R-:W-:Y:S01]  /*18c0*/  UIADD3 UR7, UR13, UR7, URZ ;  /* 0x000000070d077290 */ /* 0x000fe2000fffe03f */
[----:B-1----:R-:W-:Y:S01]  /*18d0*/  @P6 LEA R6, P2, R4, c[0x0][0x1c8], 0x1 ;  /* 0x0000720004066a11 */ /* 0x002fe200078408ff */
[----:B------:R-:W-:Y:S01]  /*18e0*/  IMAD R5, R30, c[0x0][0x21c], R5 ;  /* 0x000087001e057a24 */ /* 0x000fe200078e0205 */
[----:B------:R-:W-:Y:S01]  /*18f0*/  LOP3.LUT R3, R14, 0xfffffff0, RZ, 0xc0, !PT ;  /* 0xfffffff00e037812 */ /* 0x000fe200078ec0ff */
[----:B------:R-:W-:Y:S01]  /*1900*/  UIMAD UR10, UR7, UR15, URZ ;  /* 0x0000000f070a72a4 */ /* 0x000fe2000f8e023f */
[----:B--2---:R-:W-:Y:S01]  /*1910*/  IMAD.SHL.U32 R8, R39, 0x40, RZ ;  /* 0x0000004027087824 */ /* 0x004fe200078e00ff */
[----:B------:R-:W-:Y:S01]  /*1920*/  @P6 LEA.HI.X R7, R4, c[0x0][0x1cc], R0, 0x1, P2 ;  /* 0x0000730004076a11 */ /* 0x000fe200010f0c00 */
[----:B------:R-:W-:Y:S01]  /*1930*/  IMAD.IADD R37, R21, 0x1, R5 ;  /* 0x0000000115257824 */ /* 0x000fe200078e0205 */
[----:B------:R-:W-:Y:S01]  /*1940*/  @P5 LEA R4, P2, R38, R4, 0x5 ;  /* 0x0000000426045211 */ /* 0x000fe200078428ff */
[----:B------:R-:W-:Y:S01]  /*1950*/  IMAD.IADD R8, R11, 0x1, R8 ;  /* 0x000000010b087824 */ /* 0x000fe200078e0208 */
[----:B------:R-:W-:Y:S01]  /*1960*/  SHF.R.S32.HI R11, RZ, 0x4, R14 ;  /* 0x00000004ff0b7819 */ /* 0x000fe2000001140e */
[----:B------:R-:W-:Y:S01]  /*1970*/  IMAD.IADD R3, R113, 0x1, -R3 ;  /* 0x0000000171037824 */ /* 0x000fe200078e0a03 */
[----:B------:R1:W-:Y:S01]  /*1980*/  @P6 LDGSTS.E.BYPASS.LTC128B.128 [R35+0x12100], [R6.64], !P4 ;  /* 0x1210000006236fae */ /* 0x0003e2000e101d58 */
[----:B------:R-:W-:Y:S01]  /*1990*/  @P1 IMAD.X R13, R8, 0x1, R0, P0 ;  /* 0x00000001080d1824 */ /* 0x000fe200000e0600 */
[----:B------:R-:W-:Y:S01]  /*19a0*/  @P5 LEA.HI.X R0, R38, R0, R39, 0x5, P2 ;  /* 0x0000000026005211 */ /* 0x000fe200010f2c27 */
[----:B------:R-:W-:Y:S01]  /*19b0*/  IMAD.MOV.U32 R36, RZ, RZ, R20 ;  /* 0x000000ffff247224 */ /* 0x000fe200078e0014 */
[----:B------:R-:W-:Y:S01]  /*19c0*/  ISETP.GE.AND P2, PT, R32, c[0x0][0x1d4], PT ;  /* 0x0000750020007a0c */ /* 0x000fe20003f46270 */
[----:B------:R1:W-:Y:S01]  /*19d0*/  @P6 LDGSTS.E.BYPASS.LTC128B.128 [R35+0x15100], [R6.64+0x80], !P3 ;  /* 0x1510008006236fae */ /* 0x0003e2000d901d58 */
[----:B------:R-:W-:Y:S01]  /*19e0*/  @P5 LEA R8, P0, R4, c[0x0][0x1c8], 0x1 ;  /* 0x0000720004085a11 */ /* 0x000fe200078008ff */
[----:B------:R-:W-:Y:S01]  /*19f0*/  UIMAD UR10, UR11, UR12, UR10 ;  /* 0x0000000c0b0a72a4 */ /* 0x000fe2000f8e020a */
[----:B------:R-:W-:Y:S01]  /*1a00*/  LEA.HI R5, R14, R11, RZ, 0x1 ;  /* 0x0000000b0e057211 */ /* 0x000fe200078f08ff */
[----:B------:R-:W-:Y:S01]  /*1a10*/  USHF.L.U32 UR11, UR4, 0x6, URZ ;  /* 0x00000006040b7899 */ /* 0x000fe2000800063f */
[----:B------:R-:W-:Y:S01]  /*1a20*/  @P5 LEA.HI.X R9, R4, c[0x0][0x1cc], R0, 0x1, P0 ;  /* 0x0000730004095a11 */ /* 0x000fe200000f0c00 */
[----:B------:R4:W-:Y:S01]  /*1a30*/  STL.64 [R1+0x28], R20 ;  /* 0x0000281401007387 */ /* 0x0009e20000100a00 */
[----:B------:R-:W-:-:S02]  /*1a40*/  SHF.R.S32.HI R12, RZ, 0x1f, R3 ;  /* 0x0000001fff0c7819 */ /* 0x000fc40000011403 */
[----:B------:R-:W-:Y:S01]  /*1a50*/  @P1 LEA R4, P0, R10, c[0x0][0x1c8], 0x1 ;  /* 0x000072000a041a11 */ /* 0x000fe200078008ff */
[----:B------:R4:W-:Y:S01]  /*1a60*/  STL.64 [R1+0x20], R36 ;  /* 0x0000202401007387 */ /* 0x0009e20000100a00 */
[----:B------:R-:W-:-:S03]  /*1a70*/  LEA.HI R12, R12, R3, RZ, 0x3 ;  /* 0x000000030c0c7211 */ /* 0x000fc600078f18ff */
[----:B------:R1:W-:Y:S01]  /*1a80*/  @P6 LDGSTS.E.BYPASS.LTC128B.128 [R35+0x18100], [R6.64+0x100], !P2 ;  /* 0x1810010006236fae */ /* 0x0003e2000d101d58 */
[----:B------:R-:W-:Y:S02]  /*1a90*/  ISETP.GE.AND P6, PT, R2, c[0x0][0x1d4], PT ;  /* 0x0000750002007a0c */ /* 0x000fe40003fc6270 */
[----:B------:R-:W-:Y:S01]  /*1aa0*/  LOP3.LUT R2, R5, 0xfffffffe, RZ, 0xc0, !PT ;  /* 0xfffffffe05027812 */ /* 0x000fe200078ec0ff */
[----:B------:R2:W-:Y:S01]  /*1ab0*/  @P5 LDGSTS.E.BYPASS.LTC128B.128 [R35+0x13100], [R8.64], !P4 ;  /* 0x1310000008235fae */ /* 0x0005e2000e101d58 */
[----:B------:R-:W-:Y:S02]  /*1ac0*/  @P1 LEA.HI.X R5, R10, c[0x0][0x1cc], R13, 0x1, P0 ;  /* 0x000073000a051a11 */ /* 0x000fe400000f0c0d */
[----:B------:R-:W-:Y:S01]  /*1ad0*/  LOP3.LUT R0, R12, 0xfffffff8, RZ, 0xc0, !PT ;  /* 0xfffffff80c007812 */ /* 0x000fe200078ec0ff */
[----:B------:R2:W-:Y:S01]  /*1ae0*/  @P5 LDGSTS.E.BYPASS.LTC128B.128 [R35+0x16100], [R8.64+0x80], !P3 ;  /* 0x1610008008235fae */ /* 0x0005e2000d901d58 */
[----:B------:R-:W-:-:S03]  /*1af0*/  IMAD.IADD R13, R11, 0x1, -R2 ;  /* 0x000000010b0d7824 */ /* 0x000fc600078e0a02 */
[----:B------:R2:W-:Y:S01]  /*1b00*/  @P5 LDGSTS.E.BYPASS.LTC128B.128 [R35+0x19100], [R8.64+0x100], !P2 ;  /* 0x1910010008235fae */ /* 0x0005e2000d101d58 */
[----:B------:R-:W-:Y:S01]  /*1b10*/  IMAD.IADD R3, R3, 0x1, -R0 ;  /* 0x0000000103037824 */ /* 0x000fe200078e0a00 */
[----:B------:R-:W-:Y:S02]  /*1b20*/  ISETP.GE.AND P5, PT, R31, c[0x0][0x1d4], PT ;  /* 0x000075001f007a0c */ /* 0x000fe40003fa6270 */
[----:B------:R3:W-:Y:S01]  /*1b30*/  @P1 LDGSTS.E.BYPASS.LTC128B.128 [R35+0x14100], [R4.64], !P4 ;  /* 0x1410000004231fae */ /* 0x0007e2000e101d58 */
[----:B------:R-:W-:-:S03]  /*1b40*/  IMAD.SHL.U32 R2, R3, 0x40, RZ ;  /* 0x0000004003027824 */ /* 0x000fc600078e00ff */
[----:B------:R3:W-:Y:S02]  /*1b50*/  @P1 LDGSTS.E.BYPASS.LTC128B.128 [R35+0x17100], [R4.64+0x80], !P3 ;  /* 0x1710008004231fae */ /* 0x0007e4000d901d58 */
[----:B------:R-:W-:Y:S02]  /*1b60*/  LOP3.LUT R2, R2, 0x1c0, RZ, 0xc0, !PT ;  /* 0x000001c002027812 */ /* 0x000fe400078ec0ff */
[----:B------:R3:W-:Y:S01]  /*1b70*/  @P1 LDGSTS.E.BYPASS.LTC128B.128 [R35+0x1a100], [R4.64+0x100], !P2 ;  /* 0x1a10010004231fae */ /* 0x0007e2000d101d58 */
[----:B-1----:R-:W-:-:S03]  /*1b80*/  IMAD.WIDE.U32 R6, R33, UR15, R36 ;  /* 0x0000000f21067c25 */ /* 0x002fc6000f8e0024 */
[----:B------:R-:W0:Y:S02]  /*1b90*/  LDGDEPBAR ;  /* 0x00000000000079af */ /* 0x000e240000000000 */
[----:B------:R-:W-:Y:S01]  /*1ba0*/  IADD3 R0, R7, UR10, RZ ;  /* 0x0000000a07007c10 */ /* 0x000fe2000fffe0ff */
[----:B------:R-:W-:Y:S01]  /*1bb0*/  UMOV UR10, 0x6 ;  /* 0x00000006000a7882 */ /* 0x000fe20000000000 */
[----:B------:R-:W-:Y:S01]  /*1bc0*/  LEA R10, P0, R6, c[0x0][0x1f8], 0x1 ;  /* 0x00007e00060a7a11 */ /* 0x000fe200078008ff */
[----:B------:R-:W-:-:S03]  /*1bd0*/  USHF.L.U64.HI UR10, UR4, UR10, UR5 ;  /* 0x0000000a040a7299 */ /* 0x000fc60008010205 */
[----:B------:R-:W-:Y:S01]  /*1be0*/  LEA.HI.X R11, R6, c[0x0][0x1fc], R0, 0x1, P0 ;  /* 0x00007f00060b7a11 */ /* 0x000fe200000f0c00 */
[----:B------:R-:W-:Y:S02]  /*1bf0*/  IMAD.SHL.U32 R0, R13, 0x8, RZ ;  /* 0x000000080d007824 */ /* 0x000fe400078e00ff */
[----:B------:R-:W-:-:S03]  /*1c00*/  IMAD.U32 R6, RZ, RZ, UR11 ;  /* 0x0000000bff067e24 */ /* 0x000fc6000f8e00ff */
[----:B------:R-:W-:Y:S02]  /*1c10*/  LOP3.LUT R0, R2, 0x8, R0, 0xf8, !PT ;  /* 0x0000000802007812 */ /* 0x000fe400078ef800 */
[----:B------:R-:W-:Y:S02]  /*1c20*/  SHF.R.U32.HI R2, RZ, 0x3, R2 ;  /* 0x00000003ff027819 */ /* 0x000fe40000011602 */
[----:B------:R-:W-:Y:S02]  /*1c30*/  IADD3 R14, P1, P0, R6, 0x80, R10 ;  /* 0x00000080060e7810 */ /* 0x000fe4000783e00a */
[----:B------:R-:W-:Y:S01]  /*1c40*/  LOP3.LUT R2, R0, R2, RZ, 0x3c, !PT ;  /* 0x0000000200027212 */ /* 0x000fe200078e3cff */
[----:B---3--:R-:W-:Y:S01]  /*1c50*/  IMAD.U32 R4, RZ, RZ, UR11 ;  /* 0x0000000bff047e24 */ /* 0x008fe2000f8e00ff */
[----:B------:R-:W-:Y:S01]  /*1c60*/  IADD3.X R15, RZ, UR10, R11, P1, P0 ;  /* 0x0000000aff0f7c10 */ /* 0x000fe20008fe040b */
[----:B------:R-:W-:Y:S01]  /*1c70*/  IMAD.SHL.U32 R0, R12, 0x40, RZ ;  /* 0x000000400c007824 */ /* 0x000fe200078e00ff */
[----:B------:R-:W-:-:S04]  /*1c80*/  DEPBAR.LE SB0, 0x1 ;  /* 0x000080400000791a */ /* 0x000fc80000000000 */
[----:B------:R-:W-:Y:S01]  /*1c90*/  BAR.SYNC.DEFER_BLOCKING 0x0 ;  /* 0x0000000000007b1d */ /* 0x000fe20000010000 */
[----:B--2---:R-:W-:Y:S02]  /*1ca0*/  IADD3 R8, P1, P0, R4, 0x100, R10 ;  /* 0x0000010004087810 */ /* 0x004fe4000783e00a */
[----:B------:R-:W-:Y:S01]  /*1cb0*/  LOP3.LUT R2, R2, 0xfffffe00, R0, 0xf8, !PT ;  /* 0xfffffe0002027812 */ /* 0x000fe200078ef800 */
[----:B------:R-:W-:Y:S01]  /*1cc0*/  IMAD.MOV.U32 R0, RZ, RZ, 0x10 ;  /* 0x00000010ff007424 */ /* 0x000fe200078e00ff */
[----:B------:R-:W-:Y:S02]  /*1cd0*/  IADD3.X R9, RZ, UR10, R11, P1, P0 ;  /* 0x0000000aff097c10 */ /* 0x000fe40008fe040b */
[----:B------:R-:W-:Y:S01]  /*1ce0*/  LOP3.LUT P0, RZ, R3, 0x2, RZ, 0xc0, !PT ;  /* 0x0000000203ff7812 */ /* 0x000fe2000780c0ff */
[----:B------:R-:W-:Y:S01]  /*1cf0*/  IMAD R212, R108, 0x400, R2 ;  /* 0x000004006cd47824 */ /* 0x000fe200078e0202 */
[----:B------:R-:W-:Y:S02]  /*1d00*/  IADD3 R6, P1, R10, UR11, RZ ;  /* 0x0000000b0a067c10 */ /* 0x000fe4000ff3e0ff */
[----:B------:R-:W-:-:S02]  /*1d10*/  SEL R0, R0, 0xfffffff0, !P0 ;  /* 0xfffffff000007807 */ /* 0x000fc40004000000 */
[----:B------:R-:W-:Y:S02]  /*1d20*/  IADD3.X R7, R11, UR10, RZ, P1, !PT ;  /* 0x0000000a0b077c10 */ /* 0x000fe40008ffe4ff */
[----:B------:R-:W-:Y:S01]  /*1d30*/  LOP3.LUT P1, RZ, R3, 0x4, RZ, 0xc0, !PT ;  /* 0x0000000403ff7812 */ /* 0x000fe2000782c0ff */
[----:B------:R-:W-:Y:S01]  /*1d40*/  IMAD.SHL.U32 R240, R0, 0x2, RZ ;  /* 0x0000000200f07824 */ /* 0x000fe200078e00ff */
[C---:B------:R-:W-:Y:S01]  /*1d50*/  LEA R220, R212.reuse, 0x100, 0x1 ;  /* 0x00000100d4dc7811 */ /* 0x040fe200078e08ff */
[----:B------:R-:W-:Y:S01]  /*1d60*/  IMAD.SHL.U32 R212, R212, 0x2, RZ ;  /* 0x00000002d4d47824 */ /* 0x000fe200078e00ff */
[----:B------:R-:W-:Y:S01]  /*1d70*/  SEL R0, R239, 0xffffffe0, !P1 ;  /* 0xffffffe0ef007807 */ /* 0x000fe20004800000 */
[----:B------:R-:W-:Y:S01]  /*1d80*/  IMAD.SHL.U32 R3, R42, 0x40, RZ ;  /* 0x000000402a037824 */ /* 0x000fe200078e00ff */
[----:B------:R-:W-:Y:S01]  /*1d90*/  IADD3 R4, P0, R6, UR11, RZ ;  /* 0x0000000b06047c10 */ /* 0x000fe2000ff1e0ff */
[----:B------:R-:W-:Y:S01]  /*1da0*/  IMAD.IADD R216, R220, 0x1, R240 ;  /* 0x00000001dcd87824 */ /* 0x000fe200078e02f0 */
[----:B------:R-:W-:Y:S01]  /*1db0*/  ISETP.LT.OR P1, PT, R28, 0x1, P5 ;  /* 0x000000011c00780c */ /* 0x000fe20002f21670 */
[C---:B------:R-:W-:Y:S01]  /*1dc0*/  IMAD R220, R0.reuse, 0x2, R220 ;  /* 0x0000000200dc7824 */ /* 0x040fe200078e02dc */
[----:B------:R4:W1:Y:S01]  /*1dd0*/  LDSM.16.M88.4 R152, [R212+0x100] ;  /* 0x00010000d498783b */ /* 0x0008620000000200 */
[----:B------:R-:W-:Y:S01]  /*1de0*/  IMAD R224, R0, 0x2, R216 ;  /* 0x0000000200e07824 */ /* 0x000fe200078e02d8 */
[----:B------:R-:W-:-:S02]  /*1df0*/  IADD3.X R5, R7, UR10, RZ, P0, !PT ;  /* 0x0000000a07057c10 */ /* 0x000fc400087fe4ff */
[----:B------:R4:W2:Y:S01]  /*1e00*/  LDSM.16.M88.4 R196, [R212+0x4100] ;  /* 0x00410000d4c4783b */ /* 0x0008a20000000200 */
[----:B------:R-:W-:Y:S02]  /*1e10*/  ISETP.LT.OR P0, PT, R28, 0x1, P6 ;  /* 0x000000011c00780c */ /* 0x000fe40003701670 */
[----:B------:R-:W-:Y:S01]  /*1e20*/  LOP3.LUT R3, R3, 0x1c0, RZ, 0xc0, !PT ;  /* 0x000001c003037812 */ /* 0x000fe200078ec0ff */
[----:B------:R4:W3:Y:S03]  /*1e30*/  LDSM.16.M88.4 R156, [R216] ;  /* 0x00000000d89c783b */ /* 0x0008e60000000200 */
[----:B------:R-:W-:Y:S01]  /*1e40*/  SHF.R.U32.HI R237, RZ, 0x3, R3 ;  /* 0x00000003ffed7819 */ /* 0x000fe20000011603 */
        /* <DEDUP_REMOVED lines=43> */
[----:B------:R-:W-:-:S03]  /*2100*/  IMAD.U32 R6, RZ, RZ, UR15 ;  /* 0x0000000fff067e24 */ /* 0x000fc6000f8e00ff */
[----:B------:R-:W-:Y:S01]  /*2110*/  UIMAD UR4, UR5, UR18, UR4 ;  /* 0x00000012050472a4 */ /* 0x000fe2000f8e0204 */
[----:B------:R-:W-:-:S05]  /*2120*/  IMAD.WIDE.U32 R6, R6, UR18, R40 ;  /* 0x0000001206067c25 */ /* 0x000fca000f8e0028 */
[----:B------:R-:W-:Y:S02]  /*2130*/  IADD3 R3, R7, UR4, RZ ;  /* 0x0000000407037c10 */ /* 0x000fe4000fffe0ff */
[----:B------:R-:W-:-:S04]  /*2140*/  LEA R4, P5, R6, c[0x0][0x1c8], 0x1 ;  /* 0x0000720006047a11 */ /* 0x000fc800078a08ff */
[----:B------:R-:W-:Y:S02]  /*2150*/  LEA.HI.X R5, R6, c[0x0][0x1cc], R3, 0x1, P5 ;  /* 0x0000730006057a11 */ /* 0x000fe400028f0c03 */
[----:B------:R-:W-:-:S03]  /*2160*/  IADD3 R6, P5, R8, R4, RZ ;  /* 0x0000000408067210 */ /* 0x000fc60007fbe0ff */
[----:B------:R1:W-:Y:S02]  /*2170*/  LDGSTS.E.BYPASS.LTC128B.128 [R35+0x1b100], [R4.64], !P4 ;  /* 0x1b10000004237fae */ /* 0x0003e4000e101d58 */
[C-C-:B------:R-:W-:Y:S01]  /*2180*/  IMAD.X R7, R9.reuse, 0x1, R5.reuse, P5 ;  /* 0x0000000109077824 */ /* 0x140fe200028e0605 */
[C-C-:B------:R-:W-:Y:S01]  /*2190*/  IADD3 R12, P6, P5, R8.reuse, 0x80, R4.reuse ;  /* 0x00000080080c7810 */ /* 0x140fe20007dde004 */
[----:B------:R1:W-:Y:S03]  /*21a0*/  LDGSTS.E.BYPASS.LTC128B.128 [R35+0x1e100], [R4.64+0x80], !P3 ;  /* 0x1e10008004237fae */ /* 0x0003e6000d901d58 */
[----:B------:R-:W-:Y:S01]  /*21b0*/  IADD3.X R13, R9, RZ, R5, P6, P5 ;  /* 0x000000ff090d7210 */ /* 0x000fe200037ea405 */
[----:B------:R1:W-:Y:S01]  /*21c0*/  LDGSTS.E.BYPASS.LTC128B.128 [R35+0x21100], [R4.64+0x100], !P2 ;  /* 0x2110010004237fae */ /* 0x0003e2000d101d58 */
[----:B------:R-:W-:-:S03]  /*21d0*/  IADD3 R10, P6, P5, R8, 0x100, R4 ;  /* 0x00000100080a7810 */ /* 0x000fc60007dde004 */
[----:B------:R1:W-:Y:S01]  /*21e0*/  LDGSTS.E.BYPASS.LTC128B.128 [R35+0x1c100], [R6.64], !P4 ;  /* 0x1c10000006237fae */ /* 0x0003e2000e101d58 */
[----:B------:R-:W-:Y:S02]  /*21f0*/  IADD3.X R11, R9, RZ, R5, P6, P5 ;  /* 0x000000ff090b7210 */ /* 0x000fe400037ea405 */
[----:B------:R-:W-:Y:S01]  /*2200*/  IADD3 R8, P5, R6, R8, RZ ;  /* 0x0000000806087210 */ /* 0x000fe20007fbe0ff */
[----:B------:R1:W-:Y:S04]  /*2210*/  LDGSTS.E.BYPASS.LTC128B.128 [R35+0x1f100], [R12.64], !P3 ;  /* 0x1f1000000c237fae */ /* 0x0003e8000d901d58 */
[----:B------:R-:W-:Y:S01]  /*2220*/  IMAD.X R9, R7, 0x1, R9, P5 ;  /* 0x0000000107097824 */ /* 0x000fe200028e0609 */
[----:B------:R1:W-:Y:S04]  /*2230*/  LDGSTS.E.BYPASS.LTC128B.128 [R35+0x22100], [R10.64], !P2 ;  /* 0x221000000a237fae */ /* 0x0003e8000d101d58 */
[----:B------:R1:W-:Y:S04]  /*2240*/  LDGSTS.E.BYPASS.LTC128B.128 [R35+0x1d100], [R8.64], !P4 ;  /* 0x1d10000008237fae */ /* 0x0003e8000e101d58 */
[----:B------:R1:W-:Y:S04]  /*2250*/  LDGSTS.E.BYPASS.LTC128B.128 [R35+0x20100], [R8.64+0x80], !P3 ;  /* 0x2010008008237fae */ /* 0x0003e8000d901d58 */
[----:B------:R1:W-:Y:S02]  /*2260*/  LDGSTS.E.BYPASS.LTC128B.128 [R35+0x23100], [R8.64+0x100], !P2 ;  /* 0x2310010008237fae */ /* 0x0003e4000d101d58 */
.L_x_1195:
[----:B-1234-:R-:W0:Y:S01]  /*2270*/  LDGDEPBAR ;  /* 0x00000000000079af */ /* 0x01ee220000000000 */
[----:B------:R-:W-:Y:S01]  /*2280*/  PLOP3.LUT P5, PT, PT, PT, UP0, 0x40, 0x0 ;  /* 0x000000000000781c */ /* 0x000fe20003fae808 */
[----:B------:R-:W-:Y:S01]  /*2290*/  IMAD.SHL.U32 R237, R237, 0x2, RZ ;  /* 0x00000002eded7824 */ /* 0x000fe200078e00ff */
[----:B------:R-:W-:-:S04]  /*22a0*/  SEL R239, R239, 0xffffffe0, !P1 ;  /* 0xffffffe0efef7807 */ /* 0x000fc80004800000 */
[C---:B------:R-:W-:Y:S01]  /*22b0*/  IADD3 R233, R237.reuse, 0x12100, RZ ;  /* 0x00012100ede97810 */ /* 0x040fe20007ffe0ff */
        /* <DEDUP_REMOVED lines=46> */
.L_x_1196:
[----:B--23--:R-:W-:Y:S01]  /*25a0*/  HMMA.16816.F32.BF16 R36, R152, R16, RZ ;  /* 0x000000109824723c */ /* 0x00cfe200000418ff */
[----:B------:R-:W-:Y:S01]  /*25b0*/  IMAD.MOV.U32 R3, RZ, RZ, 0x40 ;  /* 0x00000040ff037424 */ /* 0x000fe200078e00ff */
[----:B------:R-:W-:Y:S01]  /*25c0*/  PLOP3.LUT P5, PT, PT, PT, UP2, 0x80, 0x0 ;  /* 0x000000000000781c */ /* 0x000fe20003faf028 */
[----:B------:R-:W-:Y:S01]  /*25d0*/  UIADD3 UR9, UR14, UR9, URZ ;  /* 0x000000090e097290 */ /* 0x000fe2000fffe03f */
[----:B------:R-:W0:Y:S01]  /*25e0*/  LDGDEPBAR ;  /* 0x00000000000079af */ /* 0x000e220000000000 */
[----:B------:R-:W-:Y:S01]  /*25f0*/  UISETP.GE.AND UP0, UPT, UR28, 0x3, UPT ;  /* 0x000000031c00788c */ /* 0x000fe2000bf06270 */
[----:B------:R-:W-:-:S02]  /*2600*/  SEL R232, R3, 0xffffffc0, !P0 ;  /* 0xffffffc003e87807 */ /* 0x000fc40004000000 */
[----:B------:R-:W-:Y:S01]  /*2610*/  HMMA.16816.F32.BF16 R32, R152, R18, RZ ;  /* 0x000000129820723c */ /* 0x000fe200000418ff */
[----:B------:R-:W-:Y:S02]  /*2620*/  PLOP3.LUT P0, PT, PT, PT, UP2, 0x80, 0x0 ;  /* 0x000000000000781c */ /* 0x000fe40003f0f028 */
[----:B------:R-:W-:Y:S01]  /*2630*/  IMAD.IADD R3, R237, 0x1, R232 ;  /* 0x00000001ed037824 */ /* 0x000fe200078e02e8 */
[----:B------:R-:W-:-:S04]  /*2640*/  IADD3 R5, R232, R4, RZ ;  /* 0x00000004e8057210 */ /* 0x000fc80007ffe0ff */
[C---:B----4-:R-:W-:Y:S01]  /*2650*/  HMMA.16816.F32.BF16 R16, R152.reuse, R24, RZ ;  /* 0x000000189810723c */ /* 0x050fe200000418ff */
[----:B------:R-:W-:Y:S07]  /*2660*/  LDSM.16.M88.4 R104, [R5+0x16900] ;  /* 0x016900000568783b */ /* 0x000fee0000000200 */
[C---:B-1----:R-:W-:Y:S08]  /*2670*/  HMMA.16816.F32.BF16 R8, R152.reuse, R40, RZ ;  /* 0x000000289808723c */ /* 0x042ff000000418ff */
[C---:B------:R-:W-:Y:S08]  /*2680*/  HMMA.16816.F32.BF16 R12, R152.reuse, R26, RZ ;  /* 0x0000001a980c723c */ /* 0x040ff000000418ff */
[C---:B------:R-:W-:Y:S08]  /*2690*/  HMMA.16816.F32.BF16 R28, R152.reuse, R20, RZ ;  /* 0x00000014981c723c */ /* 0x040ff000000418ff */
[C---:B------:R-:W-:Y:S08]  /*26a0*/  HMMA.16816.F32.BF16 R20, R152.reuse, R22, RZ ;  /* 0x000000169814723c */ /* 0x040ff000000418ff */
[----:B------:R-:W-:Y:S01]  /*26b0*/  HMMA.16816.F32.BF16 R24, R152, R42, RZ ;  /* 0x0000002a9818723c */ /* 0x000fe200000418ff */
[----:B------:R-:W-:Y:S07]  /*26c0*/  LDSM.16.M88.4 R40, [R3+0x13900] ;  /* 0x013900000328783b */ /* 0x000fee0000000200 */
[C---:B------:R-:W-:Y:S01]  /*26d0*/  HMMA.16816.F32.BF16 R96, R156.reuse, R54, R32 ;  /* 0x000000369c60723c */ /* 0x040fe20000041820 */
[----:B------:R-:W1:Y:S07]  /*26e0*/  LDSM.16.M88.4 R32, [R3+0x12100] ;  /* 0x012100000320783b */ /* 0x000e6e0000000200 */
[C---:B------:R-:W-:Y:S08]  /*26f0*/  HMMA.16816.F32.BF16 R68, R156.reuse, R44, R16 ;  /* 0x0000002c9c44723c */ /* 0x040ff00000041810 */
[----:B------:R-:W-:Y:S08]  /*2700*/  HMMA.16816.F32.BF16 R56, R156, R60, R8 ;  /* 0x0000003c9c38723c */ /* 0x000ff00000041808 */
[C---:B------:R-:W-:Y:S08]  /*2710*/  HMMA.16816.F32.BF16 R8, R152.reuse, R72, RZ ;  /* 0x000000489808723c */ /* 0x040ff000000418ff */
[----:B------:R-:W-:Y:S08]  /*2720*/  HMMA.16816.F32.BF16 R16, R152, R74, RZ ;  /* 0x0000004a9810723c */ /* 0x000ff000000418ff */
[C---:B------:R-:W-:Y:S01]  /*2730*/  HMMA.16816.F32.BF16 R64, R156.reuse, R46, R12 ;  /* 0x0000002e9c40723c */ /* 0x040fe2000004180c */
[----:B------:R-:W-:Y:S07]  /*2740*/  LDSM.16.M88.4 R44, [R3+0x13100] ;  /* 0x01310000032c783b */ /* 0x000fee0000000200 */
[----:B------:R-:W-:Y:S01]  /*2750*/  HMMA.16816.F32.BF16 R88, R156, R52, R36 ;  /* 0x000000349c58723c */ /* 0x000fe20000041824 */
[----:B------:R-:W-:Y:S07]  /*2760*/  LDSM.16.M88.4 R36, [R3+0x14100] ;  /* 0x014100000324783b */ /* 0x000fee0000000200 */
[----:B------:R-:W-:Y:S08]  /*2770*/  HMMA.16816.F32.BF16 R12, R152, R84, RZ ;  /* 0x00000054980c723c */ /* 0x000ff000000418ff */
[C---:B------:R-:W-:Y:S08]  /*2780*/  HMMA.16816.F32.BF16 R80, R156.reuse, R48, R28 ;  /* 0x000000309c50723c */ /* 0x040ff0000004181c */
[C---:B------:R-:W-:Y:S01]  /*2790*/  HMMA.16816.F32.BF16 R76, R156.reuse, R50, R20 ;  /* 0x000000329c4c723c */ /* 0x040fe20000041814 */
[----:B------:R-:W2:Y:S07]  /*27a0*/  LDSM.16.M88.4 R48, [R3+0x12900] ;  /* 0x012900000330783b */ /* 0x000eae0000000200 */
[----:B------:R-:W-:Y:S08]  /*27b0*/  HMMA.16816.F32.BF16 R52, R156, R62, R24 ;  /* 0x0000003e9c34723c */ /* 0x000ff00000041818 */
[----:B------:R-:W-:Y:S01]  /*27c0*/  HMMA.16816.F32.BF16 R24, R152, R86, RZ ;  /* 0x000000569818723c */ /* 0x000fe200000418ff */
[----:B------:R-:W3:Y:S07]  /*27d0*/  LDSM.16.M88.4 R84, [R3+0x14900] ;  /* 0x014900000354783b */ /* 0x000eee0000000200 */
[C---:B------:R-:W-:Y:S08]  /*27e0*/  HMMA.16816.F32.BF16 R28, R156.reuse, R92, R8 ;  /* 0x0000005c9c1c723c */ /* 0x040ff00000041808 */
[C---:B------:R-:W-:Y:S01]  /*27f0*/  HMMA.16816.F32.BF16 R20, R156.reuse, R94, R16 ;  /* 0x0000005e9c14723c */ /* 0x040fe20000041810 */
[----:B------:R-:W4:Y:S07]  /*2800*/  LDSM.16.M88.4 R92, [R5+0x12100] ;  /* 0x01210000055c783b */ /* 0x000f2e0000000200 */
[----:B------:R-:W-:Y:S08]  /*2810*/  HMMA.16816.F32.BF16 R16, R156, R100, R12 ;  /* 0x000000649c10723c */ /* 0x000ff0000004180c */
[C---:B-1----:R-:W-:Y:S01]  /*2820*/  HMMA.16816.F32.BF16 R8, R184.reuse, R32, R88 ;  /* 0x00000020b808723c */ /* 0x042fe20000041858 */
[----:B------:R-:W1:Y:S07]  /*2830*/  LDSM.16.M88.4 R88, [R5+0x12900] ;  /* 0x012900000558783b */ /* 0x000e6e0000000200 */
[----:B------:R-:W-:Y:S01]  /*2840*/  HMMA.16816.F32.BF16 R32, R184, R34, R96 ;  /* 0x00000022b820723c */ /* 0x000fe20000041860 */
[----:B------:R-:W5:Y:S07]  /*2850*/  LDSM.16.M88.4 R96, [R5+0x13100] ;  /* 0x013100000560783b */ /* 0x000f6e0000000200 */
[----:B------:R-:W-:Y:S01]  /*2860*/  HMMA.16816.F32.BF16 R12, R156, R102, R24 ;  /* 0x000000669c0c723c */ /* 0x000fe20000041818 */
[----:B------:R-:W-:Y:S07]  /*2870*/  LDSM.16.M88.4 R100, [R4+0x17900] ;  /* 0x017900000464783b */ /* 0x000fee0000000200 */
[C---:B--2---:R-:W-:Y:S08]  /*2880*/  HMMA.16816.F32.BF16 R24, R184.reuse, R50, R76 ;  /* 0x00000032b818723c */ /* 0x044ff0000004184c */
[C---:B------:R-:W-:Y:S01]  /*2890*/  HMMA.16816.F32.BF16 R72, R184.reuse, R48, R80 ;  /* 0x00000030b848723c */ /* 0x040fe20000041850 */
[----:B------:R-:W2:Y:S07]  /*28a0*/  LDSM.16.M88.4 R48, [R5+0x13900] ;  /* 0x013900000530783b */ /* 0x000eae0000000200 */
[C---:B------:R-:W-:Y:S08]  /*28b0*/  HMMA.16816.F32.BF16 R60, R184.reuse, R44, R68 ;  /* 0x0000002cb83c723c */ /* 0x040ff00000041844 */
[C---:B------:R-:W-:Y:S08]  /*28c0*/  HMMA.16816.F32.BF16 R76, R184.reuse, R46, R64 ;  /* 0x0000002eb84c723c */ /* 0x040ff00000041840 */
[----:B---3--:R-:W-:Y:S08]  /*28d0*/  HMMA.16816.F32.BF16 R44, R184, R84, R16 ;  /* 0x00000054b82c723c */ /* 0x008ff00000041810 */
[----:B----4-:R-:W-:Y:S01]  /*28e0*/  HMMA.16816.F32.BF16 R16, R188, R94, R32 ;  /* 0x0000005ebc10723c */ /* 0x010fe20000041820 */
[----:B------:R-:W3:Y:S07]  /*28f0*/  LDSM.16.M88.4 R32, [R5+0x14900] ;  /* 0x014900000520783b */ /* 0x000eee0000000200 */
[C---:B------:R-:W-:Y:S08]  /*2900*/  HMMA.16816.F32.BF16 R68, R184.reuse, R40, R56 ;  /* 0x00000028b844723c */ /* 0x040ff00000041838 */
[C---:B------:R-:W-:Y:S08]  /*2910*/  HMMA.16816.F32.BF16 R64, R184.reuse, R42, R52 ;  /* 0x0000002ab840723c */ /* 0x040ff00000041834 */
[C---:B------:R-:W-:Y:S01]  /*2920*/  HMMA.16816.F32.BF16 R56, R184.reuse, R36, R28 ;  /* 0x00000024b838723c */ /* 0x040fe2000004181c */
[----:B------:R-:W-:Y:S07]  /*2930*/  LDSM.16.M88.4 R28, [R237+0x15100] ;  /* 0x01510000ed1c783b */ /* 0x000fee0000000200 */
[C---:B------:R-:W-:Y:S01]  /*2940*/  HMMA.16816.F32.BF16 R52, R184.reuse, R38, R20 ;  /* 0x00000026b834723c */ /* 0x040fe20000041814 */
[----:B------:R-:W4:Y:S07]  /*2950*/  LDSM.16.M88.4 R36, [R5+0x14100] ;  /* 0x014100000524783b */ /* 0x000f2e0000000200 */
[----:B------:R-:W-:Y:S08]  /*2960*/  HMMA.16816.F32.BF16 R40, R184, R86, R12 ;  /* 0x00000056b828723c */ /* 0x000ff0000004180c */
[C---:B------:R-:W-:Y:S08]  /*2970*/  HMMA.16816.F32.BF16 R20, R188.reuse, R92, R8 ;  /* 0x0000005cbc14723c */ /* 0x040ff00000041808 */
[C---:B-1----:R-:W-:Y:S01]  /*2980*/  HMMA.16816.F32.BF16 R8, R188.reuse, R90, R24 ;  /* 0x0000005abc08723c */ /* 0x042fe20000041818 */
[----:B------:R-:W1:Y:S07]  /*2990*/  LDSM.16.M88.4 R24, [R237+0x15900] ;  /* 0x01590000ed18783b */ /* 0x000e6e0000000200 */
[C---:B------:R-:W-:Y:S08]  /*29a0*/  HMMA.16816.F32.BF16 R12, R188.reuse, R88, R72 ;  /* 0x00000058bc0c723c */ /* 0x040ff00000041848 */
[C---:B-----5:R-:W-:Y:S01]  /*29b0*/  HMMA.16816.F32.BF16 R92, R188.reuse, R98, R76 ;  /* 0x00000062bc5c723c */ /* 0x060fe2000004184c */
[----:B------:R-:W5:Y:S07]  /*29c0*/  LDSM.16.M88.4 R76, [R237+0x16100] ;  /* 0x01610000ed4c783b */ /* 0x000f6e0000000200 */
[C---:B--2---:R-:W-:Y:S01]  /*29d0*/  HMMA.16816.F32.BF16 R84, R188.reuse, R48, R68 ;  /* 0x00000030bc54723c */ /* 0x044fe20000041844 */
[----:B------:R-:W-:Y:S07]  /*29e0*/  LDSM.16.M88.4 R68, [R237+0x17100] ;  /* 0x01710000ed44783b */ /* 0x000fee0000000200 */
[C---:B------:R-:W-:Y:S01]  /*29f0*/  HMMA.16816.F32.BF16 R64, R188.reuse, R50, R64 ;  /* 0x00000032bc40723c */ /* 0x040fe20000041840 */
[----:B------:R-:W2:Y:S07]  /*2a00*/  LDSM.16.M88.4 R48, [R237+0x16900] ;  /* 0x01690000ed30783b */ /* 0x000eae0000000200 */
[C---:B---3--:R-:W-:Y:S01]  /*2a10*/  HMMA.16816.F32.BF16 R80, R188.reuse, R32, R44 ;  /* 0x00000020bc50723c */ /* 0x048fe2000004182c */
[----:B------:R-:W-:Y:S07]  /*2a20*/  LDSM.16.M88.4 R44, [R4+0x16900] ;  /* 0x01690000042c783b */ /* 0x000fee0000000200 */
[C---:B------:R-:W-:Y:S01]  /*2a30*/  HMMA.16816.F32.BF16 R72, R188.reuse, R34, R40 ;  /* 0x00000022bc48723c */ /* 0x040fe20000041828 */
[----:B------:R-:W3:Y:S07]  /*2a40*/  LDSM.16.M88.4 R32, [R237+0x17900] ;  /* 0x01790000ed20783b */ /* 0x000eee0000000200 */
[C---:B------:R-:W-:Y:S08]  /*2a50*/  HMMA.16816.F32.BF16 R60, R188.reuse, R96, R60 ;  /* 0x00000060bc3c723c */ /* 0x040ff0000004183c */
[C---:B----4-:R-:W-:Y:S08]  /*2a60*/  HMMA.16816.F32.BF16 R96, R188.reuse, R36, R56 ;  /* 0x00000024bc60723c */ /* 0x050ff00000041838 */
[----:B------:R-:W-:Y:S08]  /*2a70*/  HMMA.16816.F32.BF16 R88, R188, R38, R52 ;  /* 0x00000026bc58723c */ /* 0x000ff00000041834 */
[C---:B------:R-:W-:Y:S01]  /*2a80*/  HMMA.16816.F32.BF16 R56, R196.reuse, R28, R20 ;  /* 0x0000001cc438723c */ /* 0x040fe20000041814 */
[----:B------:R-:W-:Y:S07]  /*2a90*/  LDSM.16.M88.4 R20, [R4+0x16100] ;  /* 0x016100000414783b */ /* 0x000fee0000000200 */
[C---:B------:R-:W-:Y:S01]  /*2aa0*/  HMMA.16816.F32.BF16 R52, R196.reuse, R30, R16 ;  /* 0x0000001ec434723c */ /* 0x040fe20000041810 */
[----:B------:R-:W4:Y:S07]  /*2ab0*/  LDSM.16.M88.4 R28, [R4+0x15100] ;  /* 0x01510000041c783b */ /* 0x000f2e0000000200 */
[C---:B-1----:R-:W-:Y:S08]  /*2ac0*/  HMMA.16816.F32.BF16 R40, R196.reuse, R24, R12 ;  /* 0x00000018c428723c */ /* 0x042ff0000004180c */
[C---:B------:R-:W-:Y:S01]  /*2ad0*/  HMMA.16816.F32.BF16 R16, R196.reuse, R26, R8 ;  /* 0x0000001ac410723c */ /* 0x040fe20000041808 */
[----:B------:R-:W1:Y:S07]  /*2ae0*/  LDSM.16.M88.4 R24, [R4+0x15900] ;  /* 0x015900000418783b */ /* 0x000e6e0000000200 */
[C---:B-----5:R-:W-:Y:S08]  /*2af0*/  HMMA.16816.F32.BF16 R12, R196.reuse, R76, R60 ;  /* 0x0000004cc40c723c */ /* 0x060ff0000004183c */
[C---:B--2---:R-:W-:Y:S08]  /*2b00*/  HMMA.16816.F32.BF16 R36, R196.reuse, R48, R84 ;  /* 0x00000030c424723c */ /* 0x044ff00000041854 */
[C---:B------:R-:W-:Y:S08]  /*2b10*/  HMMA.16816.F32.BF16 R60, R196.reuse, R68, R96 ;  /* 0x00000044c43c723c */ /* 0x040ff00000041860 */
[C---:B------:R-:W-:Y:S01]  /*2b20*/  HMMA.16816.F32.BF16 R48, R196.reuse, R50, R64 ;  /* 0x00000032c430723c */ /* 0x040fe20000041840 */
[----:B------:R-:W2:Y:S07]  /*2b30*/  LDSM.16.M88.4 R64, [R4+0x17100] ;  /* 0x017100000440783b */ /* 0x000eae0000000200 */
[C---:B------:R-:W-:Y:S08]  /*2b40*/  HMMA.16816.F32.BF16 R68, R196.reuse, R70, R88 ;  /* 0x00000046c444723c */ /* 0x040ff00000041858 */
[C---:B---3--:R-:W-:Y:S01]  /*2b50*/  HMMA.16816.F32.BF16 R88, R196.reuse, R34, R72 ;  /* 0x00000022c458723c */ /* 0x048fe20000041848 */
[----:B------:R-:W3:Y:S07]  /*2b60*/  LDSM.16.M88.4 R72, [R3+0x15100] ;  /* 0x015100000348783b */ /* 0x000eee0000000200 */
[C---:B------:R-:W-:Y:S08]  /*2b70*/  HMMA.16816.F32.BF16 R8, R196.reuse, R78, R92 ;  /* 0x0000004ec408723c */ /* 0x040ff0000004185c */
[----:B------:R-:W-:Y:S01]  /*2b80*/  HMMA.16816.F32.BF16 R76, R196, R32, R80 ;  /* 0x00000020c44c723c */ /* 0x000fe20000041850 */
[----:B------:R-:W-:Y:S07]  /*2b90*/  LDSM.16.M88.4 R32, [R3+0x17100] ;  /* 0x017100000320783b */ /* 0x000fee0000000200 */
[C---:B----4-:R-:W-:Y:S01]  /*2ba0*/  HMMA.16816.F32.BF16 R92, R200.reuse, R28, R56 ;  /* 0x0000001cc85c723c */ /* 0x050fe20000041838 */
[----:B------:R-:W4:Y:S07]  /*2bb0*/  LDSM.16.M88.4 R56, [R3+0x15900] ;  /* 0x015900000338783b */ /* 0x000f2e0000000200 */
[C---:B------:R-:W-:Y:S01]  /*2bc0*/  HMMA.16816.F32.BF16 R80, R200.reuse, R30, R52 ;  /* 0x0000001ec850723c */ /* 0x040fe20000041834 */
[----:B------:R-:W5:Y:S07]  /*2bd0*/  LDSM.16.M88.4 R28, [R3+0x16100] ;  /* 0x01610000031c783b */ /* 0x000f6e0000000200 */
[C---:B-1----:R-:W-:Y:S08]  /*2be0*/  HMMA.16816.F32.BF16 R84, R200.reuse, R24, R40 ;  /* 0x00000018c854723c */ /* 0x042ff00000041828 */
[C---:B------:R-:W-:Y:S01]  /*2bf0*/  HMMA.16816.F32.BF16 R96, R200.reuse, R26, R16 ;  /* 0x0000001ac860723c */ /* 0x040fe20000041810 */
[----:B------:R-:W1:Y:S07]  /*2c00*/  LDSM.16.M88.4 R24, [R3+0x16900] ;  /* 0x016900000318783b */ /* 0x000e6e0000000200 */
[C---:B------:R-:W-:Y:S08]  /*2c10*/  HMMA.16816.F32.BF16 R52, R200.reuse, R20, R12 ;  /* 0x00000014c834723c */ /* 0x040ff0000004180c */
[C---:B------:R-:W-:Y:S08]  /*2c20*/  HMMA.16816.F32.BF16 R20, R200.reuse, R22, R8 ;  /* 0x00000016c814723c */ /* 0x040ff00000041808 */
[C---:B------:R-:W-:Y:S08]  /*2c30*/  HMMA.16816.F32.BF16 R16, R200.reuse, R44, R36 ;  /* 0x0000002cc810723c */ /* 0x040ff00000041824 */
[C---:B------:R-:W-:Y:S01]  /*2c40*/  HMMA.16816.F32.BF16 R12, R200.reuse, R46, R48 ;  /* 0x0000002ec80c723c */ /* 0x040fe20000041830 */
[----:B------:R-:W1:Y:S07]  /*2c50*/  LDSM.16.M88.4 R44, [R3+0x17900] ;  /* 0x01790000032c783b */ /* 0x000e6e0000000200 */
[C---:B--2---:R-:W-:Y:S08]  /*2c60*/  HMMA.16816.F32.BF16 R8, R200.reuse, R64, R60 ;  /* 0x00000040c808723c */ /* 0x044ff0000004183c */
[C---:B------:R-:W-:Y:S08]  /*2c70*/  HMMA.16816.F32.BF16 R36, R200.reuse, R66, R68 ;  /* 0x00000042c824723c */ /* 0x040ff00000041844 */
[----:B------:R-:W-:Y:S01]  /*2c80*/  HMMA.16816.F32.BF16 R40, R200, R100, R76 ;  /* 0x00000064c828723c */ /* 0x000fe2000004184c */
[----:B------:R-:W2:Y:S07]  /*2c90*/  LDSM.16.M88.4 R76, [R5+0x15100] ;  /* 0x01510000054c783b */ /* 0x000eae0000000200 */
[----:B---3--:R-:W-:Y:S01]  /*2ca0*/  HMMA.16816.F32.BF16 R64, R204, R72, R92 ;  /* 0x00000048cc40723c */ /* 0x008fe2000004185c */
[----:B------:R-:W3:Y:S07]  /*2cb0*/  LDSM.16.M88.4 R92, [R5+0x16100] ;  /* 0x01610000055c783b */ /* 0x000eee0000000200 */
[----:B------:R-:W-:Y:S01]  /*2cc0*/  HMMA.16816.F32.BF16 R60, R200, R102, R88 ;  /* 0x00000066c83c723c */ /* 0x000fe20000041858 */
[----:B------:R-:W1:Y:S04]  /*2cd0*/  LDSM.16.M88.4 R88, [R5+0x15900] ;  /* 0x015900000558783b */ /* 0x000e680000000200 */
[----:B------:R-:W-:Y:S03]  /*2ce0*/  LDSM.16.M88.4 R100, [R5+0x17100] ;  /* 0x017100000564783b */ /* 0x000fe60000000200 */
[C---:B------:R-:W-:Y:S08]  /*2cf0*/  HMMA.16816.F32.BF16 R72, R204.reuse, R74, R80 ;  /* 0x0000004acc48723c */ /* 0x040ff00000041850 */
[C---:B----4-:R-:W-:Y:S08]  /*2d00*/  HMMA.16816.F32.BF16 R84, R204.reuse, R56, R84 ;  /* 0x00000038cc54723c */ /* 0x050ff00000041854 */
[C---:B------:R-:W-:Y:S08]  /*2d10*/  HMMA.16816.F32.BF16 R80, R204.reuse, R58, R96 ;  /* 0x0000003acc50723c */ /* 0x040ff00000041860 */
[C---:B-----5:R-:W-:Y:S08]  /*2d20*/  HMMA.16816.F32.BF16 R68, R204.reuse, R28, R52 ;  /* 0x0000001ccc44723c */ /* 0x060ff00000041834 */
[C---:B------:R-:W-:Y:S01]  /*2d30*/  HMMA.16816.F32.BF16 R56, R204.reuse, R30, R20 ;  /* 0x0000001ecc38723c */ /* 0x040fe20000041814 */
[----:B------:R-:W4:Y:S07]  /*2d40*/  LDSM.16.M88.4 R28, [R5+0x17900] ;  /* 0x01790000051c783b */ /* 0x000f2e0000000200 */
[C---:B-1----:R-:W-:Y:S08]  /*2d50*/  HMMA.16816.F32.BF16 R52, R204.reuse, R24, R16 ;  /* 0x00000018cc34723c */ /* 0x042ff00000041810 */
[C---:B------:R-:W-:Y:S08]  /*2d60*/  HMMA.16816.F32.BF16 R48, R204.reuse, R26, R12 ;  /* 0x0000001acc30723c */ /* 0x040ff0000004180c */
[C---:B------:R-:W-:Y:S01]  /*2d70*/  HMMA.16816.F32.BF16 R16, R204.reuse, R44, R40 ;  /* 0x0000002ccc10723c */ /* 0x040fe20000041828 */
[----:B------:R-:W-:Y:S07]  /*2d80*/  LDSM.16.M88.4 R40, [R237+0x18900] ;  /* 0x01890000ed28783b */ /* 0x000fee0000000200 */
[C---:B------:R-:W-:Y:S01]  /*2d90*/  HMMA.16816.F32.BF16 R12, R204.reuse, R46, R60 ;  /* 0x0000002ecc0c723c */ /* 0x040fe2000004183c */
[----:B------:R-:W-:Y:S07]  /*2da0*/  LDSM.16.M88.4 R60, [R237+0x19900] ;  /* 0x01990000ed3c783b */ /* 0x000fee0000000200 */
[C---:B------:R-:W-:Y:S08]  /*2db0*/  HMMA.16816.F32.BF16 R24, R204.reuse, R32, R8 ;  /* 0x00000020cc18723c */ /* 0x040ff00000041808 */
[----:B------:R-:W-:Y:S01]  /*2dc0*/  HMMA.16816.F32.BF16 R20, R204, R34, R36 ;  /* 0x00000022cc14723c */ /* 0x000fe20000041824 */
[----:B------:R-:W1:Y:S07]  /*2dd0*/  LDSM.16.M88.4 R32, [R237+0x18100] ;  /* 0x01810000ed20783b */ /* 0x000e6e0000000200 */
[C---:B--2---:R-:W-:Y:S08]  /*2de0*/  HMMA.16816.F32.BF16 R8, R208.reuse, R76, R64 ;  /* 0x0000004cd008723c */ /* 0x044ff00000041840 */
[C---:B------:R-:W-:Y:S08]  /*2df0*/  HMMA.16816.F32.BF16 R36, R208.reuse, R78, R72 ;  /* 0x0000004ed024723c */ /* 0x040ff00000041848 */
[C---:B---3--:R-:W-:Y:S08]  /*2e00*/  HMMA.16816.F32.BF16 R76, R208.reuse, R94, R56 ;  /* 0x0000005ed04c723c */ /* 0x048ff00000041838 */
[C---:B------:R-:W-:Y:S01]  /*2e10*/  HMMA.16816.F32.BF16 R56, R208.reuse, R104, R52 ;  /* 0x00000068d038723c */ /* 0x040fe20000041834 */
[----:B------:R-:W2:Y:S07]  /*2e20*/  LDSM.16.M88.4 R52, [R237+0x19100] ;  /* 0x01910000ed34783b */ /* 0x000eae0000000200 */
[C---:B------:R-:W-:Y:S01]  /*2e30*/  HMMA.16816.F32.BF16 R96, R208.reuse, R88, R84 ;  /* 0x00000058d060723c */ /* 0x040fe20000041854 */
[----:B------:R-:W-:Y:S07]  /*2e40*/  LDSM.16.M88.4 R84, [R4+0x19100] ;  /* 0x019100000454783b */ /* 0x000fee0000000200 */
[C---:B------:R-:W-:Y:S08]  /*2e50*/  HMMA.16816.F32.BF16 R72, R208.reuse, R106, R48 ;  /* 0x0000006ad048723c */ /* 0x040ff00000041830 */
[C---:B------:R-:W-:Y:S08]  /*2e60*/  HMMA.16816.F32.BF16 R88, R208.reuse, R90, R80 ;  /* 0x0000005ad058723c */ /* 0x040ff00000041850 */
[C---:B----4-:R-:W-:Y:S08]  /*2e70*/  HMMA.16816.F32.BF16 R48, R208.reuse, R28, R16 ;  /* 0x0000001cd030723c */ /* 0x050ff00000041810 */
[C---:B------:R-:W-:Y:S01]  /*2e80*/  HMMA.16816.F32.BF16 R44, R208.reuse, R30, R12 ;  /* 0x0000001ed02c723c */ /* 0x040fe2000004180c */
[----:B------:R-:W3:Y:S07]  /*2e90*/  LDSM.16.M88.4 R28, [R237+0x1a100] ;  /* 0x01a10000ed1c783b */ /* 0x000eee0000000200 */
[C---:B------:R-:W-:Y:S01]  /*2ea0*/  HMMA.16816.F32.BF16 R80, R208.reuse, R92, R68 ;  /* 0x0000005cd050723c */ /* 0x040fe20000041844 */
[----:B------:R-:W-:Y:S07]  /*2eb0*/  LDSM.16.M88.4 R92, [R4+0x19900] ;  /* 0x01990000045c783b */ /* 0x000fee0000000200 */
[C---:B------:R-:W-:Y:S01]  /*2ec0*/  HMMA.16816.F32.BF16 R68, R208.reuse, R100, R24 ;  /* 0x00000064d044723c */ /* 0x040fe20000041818 */
[----:B------:R-:W4:Y:S07]  /*2ed0*/  LDSM.16.M88.4 R24, [R237+0x1a900] ;  /* 0x01a90000ed18783b */ /* 0x000f2e0000000200 */
[----:B------:R-:W-:Y:S01]  /*2ee0*/  HMMA.16816.F32.BF16 R64, R208, R102, R20 ;  /* 0x00000066d040723c */ /* 0x000fe20000041814 */
[----:B------:R-:W5:Y:S06]  /*2ef0*/  LDSM.16.M88.4 R20, [R4+0x18100] ;  /* 0x018100000414783b */ /* 0x000f6c0000000200 */
[----:B------:R-:W-:Y:S01]  /*2f00*/  IMAD.SHL.U32 R103, R2, 0x2, RZ ;  /* 0x0000000202677824 */ /* 0x000fe200078e00ff */
[----:B-1----:R-:W-:Y:S03]  /*2f10*/  HMMA.16816.F32.BF16 R16, R212, R32, R8 ;  /* 0x00000020d410723c */ /* 0x002fe60000041808 */
[----:B------:R-:W-:Y:S01]  /*2f20*/  IMAD.IADD R2, R240, 0x1, R103 ;  /* 0x00000001f0027824 */ /* 0x000fe200078e0267 */
[----:B------:R-:W-:-:S04]  /*2f30*/  LEA R236, R0, R103, 0x1 ;  /* 0x0000006700ec7211 */ /* 0x000fc800078e08ff */
[----:B------:R-:W-:Y:S01]  /*2f40*/  HMMA.16816.F32.BF16 R12, R212, R34, R36 ;  /* 0x00000022d40c723c */ /* 0x000fe20000041824 */
[----:B------:R-:W1:Y:S01]  /*2f50*/  LDSM.16.M88.4 R32, [R4+0x18900] ;  /* 0x018900000420783b */ /* 0x000e620000000200 */
[----:B------:R-:W-:-:S06]  /*2f60*/  IMAD.IADD R0, R240, 0x1, R236 ;  /* 0x00000001f0007824 */ /* 0x000fcc00078e02ec */
[C---:B------:R-:W-:Y:S08]  /*2f70*/  HMMA.16816.F32.BF16 R8, R212.reuse, R40, R96 ;  /* 0x00000028d408723c */ /* 0x040ff00000041860 */
[C---:B------:R-:W-:Y:S01]  /*2f80*/  HMMA.16816.F32.BF16 R36, R212.reuse, R42, R88 ;  /* 0x0000002ad424723c */ /* 0x040fe20000041858 */
[----:B------:R-:W-:Y:S07]  /*2f90*/  LDSM.16.M88.4 R88, [R4+0x1a100] ;  /* 0x01a100000458783b */ /* 0x000fee0000000200 */
[C---:B--2---:R-:W-:Y:S01]  /*2fa0*/  HMMA.16816.F32.BF16 R40, R212.reuse, R52, R80 ;  /* 0x00000034d428723c */ /* 0x044fe20000041850 */
[----:B------:R-:W2:Y:S07]  /*2fb0*/  LDSM.16.M88.4 R80, [R3+0x18100] ;  /* 0x018100000350783b */ /* 0x000eae0000000200 */
[C---:B------:R-:W-:Y:S08]  /*2fc0*/  HMMA.16816.F32.BF16 R56, R212.reuse, R60, R56 ;  /* 0x0000003cd438723c */ /* 0x040ff00000041838 */
[C---:B------:R-:W-:Y:S08]  /*2fd0*/  HMMA.16816.F32.BF16 R72, R212.reuse, R62, R72 ;  /* 0x0000003ed448723c */ /* 0x040ff00000041848 */
[C---:B---3--:R-:W-:Y:S08]  /*2fe0*/  HMMA.16816.F32.BF16 R60, R212.reuse, R28, R68 ;  /* 0x0000001cd43c723c */ /* 0x048ff00000041844 */
[C---:B------:R-:W-:Y:S08]  /*2ff0*/  HMMA.16816.F32.BF16 R52, R212.reuse, R54, R76 ;  /* 0x00000036d434723c */ /* 0x040ff0000004184c */
[C---:B------:R-:W-:Y:S01]  /*3000*/  HMMA.16816.F32.BF16 R68, R212.reuse, R30, R64 ;  /* 0x0000001ed444723c */ /* 0x040fe20000041840 */
[----:B------:R-:W-:Y:S07]  /*3010*/  LDSM.16.M88.4 R28, [R5+0x18100] ;  /* 0x01810000051c783b */ /* 0x000fee0000000200 */
[C---:B----4-:R-:W-:Y:S08]  /*3020*/  HMMA.16816.F32.BF16 R76, R212.reuse, R24, R48 ;  /* 0x00000018d44c723c */ /* 0x050ff00000041830 */
[----:B------:R-:W-:Y:S08]  /*3030*/  HMMA.16816.F32.BF16 R64, R212, R26, R44 ;  /* 0x0000001ad440723c */ /* 0x000ff0000004182c */
[C---:B-----5:R-:W-:Y:S01]  /*3040*/  HMMA.16816.F32.BF16 R48, R216.reuse, R20, R16 ;  /* 0x00000014d830723c */ /* 0x060fe20000041810 */
[----:B------:R-:W-:Y:S07]  /*3050*/  LDSM.16.M88.4 R16, [R4+0x1a900] ;  /* 0x01a900000410783b */ /* 0x000fee0000000200 */
[C---:B------:R-:W-:Y:S01]  /*3060*/  HMMA.16816.F32.BF16 R44, R216.reuse, R22, R12 ;  /* 0x00000016d82c723c */ /* 0x040fe2000004180c */
[----:B------:R-:W3:Y:S07]  /*3070*/  LDSM.16.M88.4 R12, [R3+0x18900] ;  /* 0x01890000030c783b */ /* 0x000eee0000000200 */
[C---:B-1----:R-:W-:Y:S08]  /*3080*/  HMMA.16816.F32.BF16 R24, R216.reuse, R32, R8 ;  /* 0x00000020d818723c */ /* 0x042ff00000041808 */
[----:B------:R-:W-:Y:S01]  /*3090*/  HMMA.16816.F32.BF16 R20, R216, R34, R36 ;  /* 0x00000022d814723c */ /* 0x000fe20000041824 */
[----:B------:R-:W1:Y:S07]  /*30a0*/  LDSM.16.M88.4 R36, [R3+0x19100] ;  /* 0x019100000324783b */ /* 0x000e6e0000000200 */
[----:B--2---:R-:W-:Y:S01]  /*30b0*/  HMMA.16816.F32.BF16 R8, R220, R80, R48 ;  /* 0x00000050dc08723c */ /* 0x004fe20000041830 */
[----:B------:R-:W2:Y:S07]  /*30c0*/  LDSM.16.M88.4 R48, [R5+0x18900] ;  /* 0x018900000530783b */ /* 0x000eae0000000200 */
[C---:B------:R-:W-:Y:S08]  /*30d0*/  HMMA.16816.F32.BF16 R32, R216.reuse, R84, R40 ;  /* 0x00000054d820723c */ /* 0x040ff00000041828 */
[----:B------:R-:W-:Y:S08]  /*30e0*/  HMMA.16816.F32.BF16 R52, R216, R86, R52 ;  /* 0x00000056d834723c */ /* 0x000ff00000041834 */
[----:B---3--:R-:W-:Y:S08]  /*30f0*/  HMMA.16816.F32.BF16 R24, R220, R12, R24 ;  /* 0x0000000cdc18723c */ /* 0x008ff00000041818 */
[C---:B------:R-:W-:Y:S01]  /*3100*/  HMMA.16816.F32.BF16 R84, R216.reuse, R88, R60 ;  /* 0x00000058d854723c */ /* 0x040fe2000004183c */
[----:B------:R-:W3:Y:S07]  /*3110*/  LDSM.16.M88.4 R60, [R3+0x19900] ;  /* 0x01990000033c783b */ /* 0x000eee0000000200 */
[C---:B------:R-:W-:Y:S08]  /*3120*/  HMMA.16816.F32.BF16 R56, R216.reuse, R92, R56 ;  /* 0x0000005cd838723c */ /* 0x040ff00000041838 */
[----:B------:R-:W-:Y:S08]  /*3130*/  HMMA.16816.F32.BF16 R72, R216, R94, R72 ;  /* 0x0000005ed848723c */ /* 0x000ff00000041848 */
[----:B------:R-:W-:Y:S08]  /*3140*/  HMMA.16816.F32.BF16 R40, R220, R82, R44 ;  /* 0x00000052dc28723c */ /* 0x000ff0000004182c */
[C---:B------:R-:W-:Y:S08]  /*3150*/  HMMA.16816.F32.BF16 R80, R216.reuse, R16, R76 ;  /* 0x00000010d850723c */ /* 0x040ff0000004184c */
[----:B------:R-:W-:Y:S08]  /*3160*/  HMMA.16816.F32.BF16 R92, R216, R18, R64 ;  /* 0x00000012d85c723c */ /* 0x000ff00000041840 */
[C---:B------:R-:W-:Y:S01]  /*3170*/  HMMA.16816.F32.BF16 R16, R220.reuse, R14, R20 ;  /* 0x0000000edc10723c */ /* 0x040fe20000041814 */
[----:B------:R-:W4:Y:S07]  /*3180*/  LDSM.16.M88.4 R20, [R5+0x19100] ;  /* 0x019100000514783b */ /* 0x000f2e0000000200 */
[----:B-1----:R-:W-:Y:S01]  /*3190*/  HMMA.16816.F32.BF16 R12, R220, R36, R32 ;  /* 0x00000024dc0c723c */ /* 0x002fe20000041820 */
[----:B------:R-:W-:Y:S07]  /*31a0*/  LDSM.16.M88.4 R32, [R5+0x19900] ;  /* 0x019900000520783b */ /* 0x000fee0000000200 */
[C---:B--2---:R-:W-:Y:S01]  /*31b0*/  HMMA.16816.F32.BF16 R64, R224.reuse, R48, R24 ;  /* 0x00000030e040723c */ /* 0x044fe20000041818 */
[----:B------:R-:W1:Y:S07]  /*31c0*/  LDSM.16.M88.4 R24, [R3+0x1a100] ;  /* 0x01a100000318783b */ /* 0x000e6e0000000200 */
[----:B------:R-:W-:Y:S08]  /*31d0*/  HMMA.16816.F32.BF16 R76, R224, R28, R8 ;  /* 0x0000001ce04c723c */ /* 0x000ff00000041808 */
[----:B------:R-:W-:Y:S08]  /*31e0*/  HMMA.16816.F32.BF16 R8, R220, R38, R52 ;  /* 0x00000026dc08723c */ /* 0x000ff00000041834 */
[----:B------:R-:W-:Y:S01]  /*31f0*/  HMMA.16816.F32.BF16 R44, R224, R50, R16 ;  /* 0x00000032e02c723c */ /* 0x000fe20000041810 */
[----:B------:R-:W-:Y:S07]  /*3200*/  LDSM.16.M88.4 R16, [R5+0x1a100] ;  /* 0x01a100000510783b */ /* 0x000fee0000000200 */
[----:B------:R-:W-:Y:S01]  /*3210*/  HMMA.16816.F32.BF16 R88, R216, R90, R68 ;  /* 0x0000005ad858723c */ /* 0x000fe20000041844 */
[----:B------:R-:W-:-:S04]  /*3220*/  FMUL.FTZ R4, R76, c[0x0][0x320] ;  /* 0x0000c8004c047a20 */ /* 0x000fc80000410000 */
[----:B------:R2:W5:Y:S03]  /*3230*/  MUFU.TANH R96, R4 ;  /* 0x0000000400607308 */ /* 0x0005660000002400 */
[----:B------:R-:W-:Y:S01]  /*3240*/  HMMA.16816.F32.BF16 R68, R224, R30, R40 ;  /* 0x0000001ee044723c */ /* 0x000fe20000041828 */
[----:B------:R1:W5:Y:S07]  /*3250*/  LDSM.16.M88.4 R28, [R3+0x1a900] ;  /* 0x01a90000031c783b */ /* 0x00036e0000000200 */
[----:B---3--:R-:W-:Y:S01]  /*3260*/  HMMA.16816.F32.BF16 R40, R220, R60, R56 ;  /* 0x0000003cdc28723c */ /* 0x008fe20000041838 */
[----:B--2---:R-:W-:-:S07]  /*3270*/  FMUL.FTZ R4, R77, c[0x0][0x320] ;  /* 0x0000c8004d047a20 */ /* 0x004fce0000410000 */
[----:B----4-:R-:W-:Y:S01]  /*3280*/  HMMA.16816.F32.BF16 R52, R224, R20, R12 ;  /* 0x00000014e034723c */ /* 0x010fe2000004180c */
[----:B------:R2:W3:Y:S07]  /*3290*/  MUFU.TANH R76, R4 ;  /* 0x00000004004c7308 */ /* 0x0004ee0000002400 */
[----:B------:R-:W-:Y:S01]  /*32a0*/  HMMA.16816.F32.BF16 R36, R220, R62, R72 ;  /* 0x0000003edc24723c */ /* 0x000fe20000041848 */
[----:B-1----:R-:W-:-:S04]  /*32b0*/  FMUL.FTZ R3, R65, c[0x0][0x320] ;  /* 0x0000c80041037a20 */ /* 0x002fc80000410000 */
[----:B------:R1:W-:Y:S03]  /*32c0*/  MUFU.TANH R48, R3 ;  /* 0x0000000300307308 */ /* 0x0003e60000002400 */
[----:B------:R-:W-:Y:S01]  /*32d0*/  HMMA.16816.F32.BF16 R56, R224, R22, R8 ;  /* 0x00000016e038723c */ /* 0x000fe20000041808 */
[----:B--2---:R-:W-:-:S04]  /*32e0*/  FMUL.FTZ R4, R68, c[0x0][0x320] ;  /* 0x0000c80044047a20 */ /* 0x004fc80000410000 */
[----:B------:R2:W4:Y:S03]  /*32f0*/  MUFU.TANH R68, R4 ;  /* 0x0000000400447308 */ /* 0x0005260000002400 */
[----:B------:R-:W-:Y:S01]  /*3300*/  HMMA.16816.F32.BF16 R12, R220, R24, R84 ;  /* 0x00000018dc0c723c */ /* 0x000fe20000041854 */
[----:B------:R-:W-:Y:S02]  /*3310*/  FMUL.FTZ R54, R54, c[0x0][0x320] ;  /* 0x0000c80036367a20 */ /* 0x000fe40000410000 */
[----:B-1----:R-:W-:-:S05]  /*3320*/  FMUL.FTZ R3, R44, c[0x0][0x320] ;  /* 0x0000c8002c037a20 */ /* 0x002fca0000410000 */
[----:B------:R-:W-:Y:S01]  /*3330*/  HMMA.16816.F32.BF16 R8, R220, R26, R88 ;  /* 0x0000001adc08723c */ /* 0x000fe20000041858 */
[----:B------:R1:W-:Y:S01]  /*3340*/  MUFU.TANH R44, R3 ;  /* 0x00000003002c7308 */ /* 0x0003e20000002400 */
[----:B------:R3:W3:Y:S01]  /*3350*/  LDSM.16.M88.4 R24, [R5+0x1a900] ;  /* 0x01a900000518783b */ /* 0x0006e20000000200 */
[----:B------:R-:W-:-:S04]  /*3360*/  DEPBAR.LE SB0, 0x2 ;  /* 0x000080800000791a */ /* 0x000fc80000000000 */
[----:B--2---:R-:W-:Y:S01]  /*3370*/  FMUL.FTZ R4, R69, c[0x0][0x320] ;  /* 0x0000c80045047a20 */ /* 0x004fe20000410000 */
[C---:B------:R-:W-:Y:S01]  /*3380*/  HMMA.16816.F32.BF16 R40, R224.reuse, R32, R40 ;  /* 0x00000020e028723c */ /* 0x040fe20000041828 */
[----:B------:R-:W-:Y:S02]  /*3390*/  FMUL.FTZ R59, R59, c[0x0][0x320] ;  /* 0x0000c8003b3b7a20 */ /* 0x000fe40000410000 */
[----:B------:R2:W2:Y:S05]  /*33a0*/  MUFU.TANH R61, R4 ;  /* 0x00000004003d7308 */ /* 0x0004aa0000002400 */
[----:B------:R-:W-:Y:S01]  /*33b0*/  HMMA.16816.F32.BF16 R36, R224, R34, R36 ;  /* 0x00000022e024723c */ /* 0x000fe20000041824 */
[----:B-1----:R-:W-:-:S04]  /*33c0*/  FMUL.FTZ R3, R45, c[0x0][0x320] ;  /* 0x0000c8002d037a20 */ /* 0x002fc80000410000 */
[----:B------:R1:W-:Y:S03]  /*33d0*/  MUFU.TANH R51, R3 ;  /* 0x0000000300337308 */ /* 0x0003e60000002400 */
[----:B-----5:R-:W-:Y:S01]  /*33e0*/  HMMA.16816.F32.BF16 R20, R220, R28, R80 ;  /* 0x0000001cdc14723c */ /* 0x020fe20000041850 */
[----:B--2---:R-:W-:-:S04]  /*33f0*/  FMUL.FTZ R4, R64, c[0x0][0x320] ;  /* 0x0000c80040047a20 */ /* 0x004fc80000410000 */
[----:B------:R3:W2:Y:S03]  /*3400*/  MUFU.TANH R60, R4 ;  /* 0x00000004003c7308 */ /* 0x0006a60000002400 */
[C---:B------:R-:W-:Y:S01]  /*3410*/  HMMA.16816.F32.BF16 R8, R224.reuse, R18, R8 ;  /* 0x00000012e008723c */ /* 0x040fe20000041808 */
[----:B------:R-:W-:Y:S02]  /*3420*/  FMUL.FTZ R42, R42, c[0x0][0x320] ;  /* 0x0000c8002a2a7a20 */ /* 0x000fe40000410000 */
[----:B------:R-:W-:Y:S02]  /*3430*/  FMUL.FTZ R43, R43, c[0x0][0x320] ;  /* 0x0000c8002b2b7a20 */ /* 0x000fe40000410000 */
[----:B-1----:R-:W-:Y:S02]  /*3440*/  FMUL.FTZ R3, R52, c[0x0][0x320] ;  /* 0x0000c80034037a20 */ /* 0x002fe40000410000 */
[----:B------:R-:W-:Y:S01]  /*3450*/  MUFU.TANH R42, R42 ;  /* 0x0000002a002a7308 */ /* 0x000fe20000002400 */
[----:B------:R-:W-:Y:S01]  /*3460*/  HMMA.16816.F32.BF16 R32, R224, R16, R12 ;  /* 0x00000010e020723c */ /* 0x000fe2000004180c */
[----:B------:R-:W-:-:S02]  /*3470*/  FMUL.FTZ R37, R37, c[0x0][0x320] ;  /* 0x0000c80025257a20 */ /* 0x000fc40000410000 */
[----:B------:R-:W-:Y:S02]  /*3480*/  FMUL.FTZ R38, R38, c[0x0][0x320] ;  /* 0x0000c80026267a20 */ /* 0x000fe40000410000 */
[----:B------:R-:W-:Y:S02]  /*3490*/  FMUL.FTZ R39, R39, c[0x0][0x320] ;  /* 0x0000c80027277a20 */ /* 0x000fe40000410000 */
[----:B------:R1:W5:Y:S01]  /*34a0*/  MUFU.TANH R130, R3 ;  /* 0x0000000300827308 */ /* 0x0003620000002400 */
[----:B---3--:R-:W-:Y:S07]  /*34b0*/  HMMA.16816.F32.BF16 R4, R220, R30, R92 ;  /* 0x0000001edc04723c */ /* 0x008fee000004185c */
[----:B------:R-:W-:Y:S01]  /*34c0*/  MUFU.TANH R37, R37 ;  /* 0x0000002500257308 */ /* 0x000fe20000002400 */
[----:B------:R-:W-:Y:S01]  /*34d0*/  FMUL.FTZ R8, R8, c[0x0][0x320] ;  /* 0x0000c80008087a20 */ /* 0x000fe20000410000 */
[----:B------:R-:W-:Y:S01]  /*34e0*/  HMMA.16816.F32.BF16 R20, R224, R24, R20 ;  /* 0x00000018e014723c */ /* 0x000fe20000041814 */
[----:B------:R-:W-:-:S02]  /*34f0*/  FMUL.FTZ R9, R9, c[0x0][0x320] ;  /* 0x0000c80009097a20 */ /* 0x000fc40000410000 */
[----:B-1----:R-:W-:-:S03]  /*3500*/  FMUL.FTZ R3, R53, c[0x0][0x320] ;  /* 0x0000c80035037a20 */ /* 0x002fc60000410000 */
[----:B------:R-:W-:Y:S01]  /*3510*/  MUFU.TANH R18, R8 ;  /* 0x0000000800127308 */ /* 0x000fe20000002400 */
[----:B------:R-:W-:Y:S02]  /*3520*/  FMUL.FTZ R32, R32, c[0x0][0x320] ;  /* 0x0000c80020207a20 */ /* 0x000fe40000410000 */
[----:B------:R-:W-:Y:S02]  /*3530*/  FMUL.FTZ R33, R33, c[0x0][0x320] ;  /* 0x0000c80021217a20 */ /* 0x000fe40000410000 */
[----:B------:R-:W-:Y:S02]  /*3540*/  FMUL.FTZ R34, R34, c[0x0][0x320] ;  /* 0x0000c80022227a20 */ /* 0x000fe40000410000 */
[----:B------:R-:W-:Y:S01]  /*3550*/  FMUL.FTZ R35, R35, c[0x0][0x320] ;  /* 0x0000c80023237a20 */ /* 0x000fe20000410000 */
[----:B------:R1:W3:Y:S01]  /*3560*/  MUFU.TANH R131, R3 ;  /* 0x0000000300837308 */ /* 0x0002e20000002400 */
[----:B------:R-:W-:Y:S07]  /*3570*/  HMMA.16816.F32.BF16 R12, R224, R26, R4 ;  /* 0x0000001ae00c723c */ /* 0x000fee0000041804 */
[----:B------:R-:W-:Y:S01]  /*3580*/  LEA.HI R4, R110, R113, RZ, 0x2 ;  /* 0x000000716e047211 */ /* 0x000fe200078f10ff */
[----:B------:R-:W-:Y:S01]  /*3590*/  MUFU.TANH R32, R32 ;  /* 0x0000002000207308 */ /* 0x000fe20000002400 */
[----:B------:R-:W-:Y:S01]  /*35a0*/  SHF.R.S32.HI R6, RZ, 0x1f, R108 ;  /* 0x0000001fff067819 */ /* 0x000fe2000001146c */
[----:B------:R-:W-:Y:S01]  /*35b0*/  FMUL.FTZ R21, R21, c[0x0][0x320] ;  /* 0x0000c80015157a20 */ /* 0x000fe20000410000 */
[----:B------:R-:W-:Y:S01]  /*35c0*/  LOP3.LUT R4, R4, 0xfffffffc, RZ, 0xc0, !PT ;  /* 0xfffffffc04047812 */ /* 0x000fe200078ec0ff */
[----:B------:R-:W-:Y:S01]  /*35d0*/  FMUL.FTZ R20, R20, c[0x0][0x320] ;  /* 0x0000c80014147a20 */ /* 0x000fe20000410000 */
[----:B------:R-:W-:Y:S01]  /*35e0*/  LEA.HI R6, R6, R108, RZ, 0x3 ;  /* 0x0000006c06067211 */ /* 0x000fe200078f18ff */
[----:B------:R-:W-:-:S02]  /*35f0*/  FMUL.FTZ R22, R22, c[0x0][0x320] ;  /* 0x0000c80016167a20 */ /* 0x000fc40000410000 */
[----:B-1----:R-:W-:Y:S01]  /*3600*/  FMUL.FTZ R3, R56, c[0x0][0x320] ;  /* 0x0000c80038037a20 */ /* 0x002fe20000410000 */
[----:B------:R-:W-:Y:S01]  /*3610*/  LOP3.LUT R6, R6, 0xffffff8, RZ, 0xc0, !PT ;  /* 0x0ffffff806067812 */ /* 0x000fe200078ec0ff */
[----:B------:R-:W-:Y:S01]  /*3620*/  IMAD.IADD R4, R113, 0x1, -R4 ;  /* 0x0000000171047824 */ /* 0x000fe200078e0a04 */
[----:B------:R-:W-:Y:S01]  /*3630*/  MUFU.TANH R33, R33 ;  /* 0x0000002100217308 */ /* 0x000fe20000002400 */
[----:B------:R-:W-:Y:S01]  /*3640*/  FMUL.FTZ R23, R23, c[0x0][0x320] ;  /* 0x0000c80017177a20 */ /* 0x000fe20000410000 */
[----:B------:R-:W-:Y:S02]  /*3650*/  IADD3 R8, R108, -R6, RZ ;  /* 0x800000066c087210 */ /* 0x000fe40007ffe0ff */
[----:B------:R-:W-:Y:S01]  /*3660*/  LEA.HI R7, R4, R4, RZ, 0x1 ;  /* 0x0000000404077211 */ /* 0x000fe200078f08ff */
[----:B------:R-:W-:Y:S02]  /*3670*/  FMUL.FTZ R12, R12, c[0x0][0x320] ;  /* 0x0000c8000c0c7a20 */ /* 0x000fe40000410000 */
[----:B------:R-:W-:Y:S01]  /*3680*/  FMUL.FTZ R13, R13, c[0x0][0x320] ;  /* 0x0000c8000d0d7a20 */ /* 0x000fe20000410000 */
[----:B------:R1:W1:Y:S01]  /*3690*/  MUFU.TANH R164, R3 ;  /* 0x0000000300a47308 */ /* 0x0002620000002400 */
[----:B------:R-:W-:Y:S01]  /*36a0*/  LOP3.LUT R7, R7, 0x1ffffffe, RZ, 0xc0, !PT ;  /* 0x1ffffffe07077812 */ /* 0x000fe200078ec0ff */
[----:B------:R-:W-:-:S04]  /*36b0*/  FMUL.FTZ R25, R14, c[0x0][0x320] ;  /* 0x0000c8000e197a20 */ /* 0x000fc80000410000 */
[----:B------:R-:W-:Y:S02]  /*36c0*/  IMAD.IADD R4, R4, 0x1, -R7 ;  /* 0x0000000104047824 */ /* 0x000fe400078e0a07 */
[----:B------:R-:W-:Y:S01]  /*36d0*/  FMUL.FTZ R7, R71, c[0x0][0x320] ;  /* 0x0000c80047077a20 */ /* 0x000fe20000410000 */
[----:B------:R-:W-:Y:S01]  /*36e0*/  MUFU.TANH R24, R12 ;  /* 0x0000000c00187308 */ /* 0x000fe20000002400 */
[----:B-1----:R-:W-:-:S07]  /*36f0*/  FMUL.FTZ R3, R57, c[0x0][0x320] ;  /* 0x0000c80039037a20 */ /* 0x002fce0000410000 */
[----:B------:R-:W-:Y:S08]  /*3700*/  MUFU.TANH R26, R7 ;  /* 0x00000007001a7308 */ /* 0x000ff00000002400 */
[----:B------:R1:W1:Y:S08]  /*3710*/  MUFU.TANH R165, R3 ;  /* 0x0000000300a57308 */ /* 0x0002700000002400 */
[----:B------:R-:W-:Y:S01]  /*3720*/  MUFU.TANH R17, R9 ;  /* 0x0000000900117308 */ /* 0x000fe20000002400 */
[----:B-1----:R-:W-:-:S07]  /*3730*/  FMUL.FTZ R3, R40, c[0x0][0x320] ;  /* 0x0000c80028037a20 */ /* 0x002fce0000410000 */
[----:B------:R-:W-:Y:S08]  /*3740*/  MUFU.TANH R27, R21 ;  /* 0x00000015001b7308 */ /* 0x000ff00000002400 */
[----:B------:R1:W1:Y:S08]  /*3750*/  MUFU.TANH R29, R3 ;  /* 0x00000003001d7308 */ /* 0x0002700000002400 */
[----:B------:R2:W-:Y:S01]  /*3760*/  MUFU.TANH R21, R13 ;  /* 0x0000000d00157308 */ /* 0x0005e20000002400 */
[----:B-1----:R-:W-:-:S07]  /*3770*/  FMUL.FTZ R3, R41, c[0x0][0x320] ;  /* 0x0000c80029037a20 */ /* 0x002fce0000410000 */
[----:B------:R-:W-:Y:S01]  /*3780*/  MUFU.TANH R20, R20 ;  /* 0x0000001400147308 */ /* 0x000fe20000002400 */
[----:B--2---:R-:W-:-:S07]  /*3790*/  FMUL.FTZ R13, R79, c[0x0][0x320] ;  /* 0x0000c8004f0d7a20 */ /* 0x004fce0000410000 */
[----:B------:R1:W2:Y:S08]  /*37a0*/  MUFU.TANH R28, R3 ;  /* 0x00000003001c7308 */ /* 0x0002b00000002400 */
[----:B------:R2:W-:Y:S01]  /*37b0*/  MUFU.TANH R16, R13 ;  /* 0x0000000d00107308 */ /* 0x0005e20000002400 */
[----:B-1----:R-:W-:-:S07]  /*37c0*/  FMUL.FTZ R3, R36, c[0x0][0x320] ;  /* 0x0000c80024037a20 */ /* 0x002fce0000410000 */
[----:B------:R-:W-:Y:S01]  /*37d0*/  MUFU.TANH R43, R43 ;  /* 0x0000002b002b7308 */ /* 0x000fe20000002400 */
[----:B--2---:R-:W-:-:S07]  /*37e0*/  FMUL.FTZ R13, R70, c[0x0][0x320] ;  /* 0x0000c800460d7a20 */ /* 0x004fce0000410000 */
[----:B------:R1:W2:Y:S08]  /*37f0*/  MUFU.TANH R19, R3 ;  /* 0x0000000300137308 */ /* 0x0002b00000002400 */
[----:B------:R-:W-:Y:S01]  /*3800*/  MUFU.TANH R13, R13 ;  /* 0x0000000d000d7308 */ /* 0x000fe20000002400 */
[----:B-1----:R-:W-:-:S07]  /*3810*/  LOP3.LUT R3, R109, 0xffffffe0, RZ, 0xc0, !PT ;  /* 0xffffffe06d037812 */ /* 0x002fce00078ec0ff */
[----:B------:R-:W-:Y:S01]  /*3820*/  MUFU.TANH R38, R38 ;  /* 0x0000002600267308 */ /* 0x000fe20000002400 */
[----:B------:R-:W-:-:S07]  /*3830*/  IMAD.IADD R3, R113, 0x1, -R3 ;  /* 0x0000000171037824 */ /* 0x000fce00078e0a03 */
[----:B------:R-:W-:Y:S01]  /*3840*/  MUFU.TANH R39, R39 ;  /* 0x0000002700277308 */ /* 0x000fe20000002400 */
[----:B------:R-:W-:-:S04]  /*3850*/  SHF.R.S32.HI R5, RZ, 0x1f, R3 ;  /* 0x0000001fff057819 */ /* 0x000fc80000011403 */
[----:B------:R-:W-:-:S03]  /*3860*/  LEA.HI R5, R5, R3, RZ, 0x2 ;  /* 0x0000000305057211 */ /* 0x000fc600078f10ff */
[----:B------:R-:W-:Y:S01]  /*3870*/  MUFU.TANH R34, R34 ;  /* 0x0000002200227308 */ /* 0x000fe20000002400 */
[----:B------:R-:W-:-:S05]  /*3880*/  LEA.HI.SX32 R6, R5, UR8, 0x1e ;  /* 0x0000000805067c11 */ /* 0x000fca000f8ff2ff */
[----:B------:R-:W-:Y:S02]  /*3890*/  IMAD R6, R8, 0x10, R6 ;  /* 0x0000001008067824 */ /* 0x000fe400078e0206 */
[----:B------:R-:W-:Y:S03]  /*38a0*/  MUFU.TANH R35, R35 ;  /* 0x0000002300237308 */ /* 0x000fe60000002400 */
[----:B------:R-:W-:-:S05]  /*38b0*/  LEA R111, R4, R6, 0x3 ;  /* 0x00000006046f7211 */ /* 0x000fca00078e18ff */
[----:B------:R-:W-:Y:S01]  /*38c0*/  @P5 IMAD.HI.U32 R6, R111, c[0x0][0x2c8], RZ ;  /* 0x0000b2006f065a27 */ /* 0x000fe200078e00ff */
[----:B------:R-:W-:Y:S03]  /*38d0*/  STL [R1+0x4], R111 ;  /* 0x0000046f01007387 */ /* 0x000fe60000100800 */
[----:B------:R-:W-:Y:S01]  /*38e0*/  IMAD.MOV.U32 R4, RZ, RZ, R111 ;  /* 0x000000ffff047224 */ /* 0x000fe200078e006f */
[----:B------:R-:W-:-:S05]  /*38f0*/  @P0 SHF.R.U32.HI R4, RZ, c[0x0][0x2cc], R6 ;  /* 0x0000b300ff040a19 */ /* 0x000fca0000011606 */
[----:B------:R-:W1:Y:S04]  /*3900*/  SHFL.IDX PT, R7, R4, RZ, 0x1c1f ;  /* 0x001c1fff04077589 */ /* 0x000e6800000e0000 */
[----:B------:R1:W2:Y:S02]  /*3910*/  SHFL.IDX PT, R6, R4, 0x1, 0x1c1f ;  /* 0x003c1f0004067f89 */ /* 0x0002a400000e0000 */
[----:B-1----:R-:W-:Y:S01]  /*3920*/  LOP3.LUT R4, R5, 0x7ffffffc, RZ, 0xc0, !PT ;  /* 0x7ffffffc05047812 */ /* 0x002fe200078ec0ff */
[----:B------:R-:W-:-:S04]  /*3930*/  FMUL.FTZ R5, R46, c[0x0][0x320] ;  /* 0x0000c8002e057a20 */ /* 0x000fc80000410000 */
[----:B------:R-:W-:Y:S01]  /*3940*/  IMAD.IADD R4, R3, 0x1, -R4 ;  /* 0x0000000103047824 */ /* 0x000fe200078e0a04 */
[----:B------:R-:W-:Y:S01]  /*3950*/  MOV R3, UR9 ;  /* 0x0000000900037c02 */ /* 0x000fe20008000f00 */
[----:B------:R1:W-:Y:S02]  /*3960*/  MUFU.TANH R49, R5 ;  /* 0x0000000500317308 */ /* 0x0003e40000002400 */
[----:B------:R-:W-:Y:S02]  /*3970*/  IMAD.SHL.U32 R8, R4, 0x2, RZ ;  /* 0x0000000204087824 */ /* 0x000fe400078e00ff */
[----:B------:R-:W-:-:S03]  /*3980*/  FMUL.FTZ R4, R47, c[0x0][0x320] ;  /* 0x0000c8002f047a20 */ /* 0x000fc60000410000 */
[C---:B------:R-:W-:Y:S01]  /*3990*/  IADD3 R3, -R8.reuse, 0x1, R3 ;  /* 0x0000000108037810 */ /* 0x040fe20007ffe103 */
[----:B------:R2:W-:Y:S01]  /*39a0*/  MUFU.TANH R50, R4 ;  /* 0x0000000400327308 */ /* 0x0005e20000002400 */
[----:B------:R4:W-:Y:S02]  /*39b0*/  STL [R1+0x14], R8 ;  /* 0x0000140801007387 */ /* 0x0009e40000100800 */
[----:B------:R-:W-:Y:S02]  /*39c0*/  IADD3 R3, R3, -UR16, RZ ;  /* 0x8000001003037c10 */ /* 0x000fe4000fffe0ff */
[----:B-1----:R-:W-:-:S03]  /*39d0*/  IADD3 R5, -R8, UR9, RZ ;  /* 0x0000000908057c10 */ /* 0x002fc6000fffe1ff */
[C---:B--2---:R-:W-:Y:S01]  /*39e0*/  IMAD.IADD R4, R3.reuse, 0x1, R7 ;  /* 0x0000000103047824 */ /* 0x044fe200078e0207 */
[----:B------:R-:W-:-:S04]  /*39f0*/  IADD3 R3, R3, R6, RZ ;  /* 0x0000000603037210 */ /* 0x000fc80007ffe0ff */
[C---:B------:R-:W-:Y:S02]  /*3a00*/  IMNMX R4, R5.reuse, R4, PT ;  /* 0x0000000405047217 */ /* 0x040fe40003800200 */
[----:B------:R-:W-:Y:S01]  /*3a10*/  IMNMX R3, R5, R3, PT ;  /* 0x0000000305037217 */ /* 0x000fe20003800200 */
[----:B------:R-:W-:Y:S01]  /*3a20*/  FMUL.FTZ R5, R78, c[0x0][0x320] ;  /* 0x0000c8004e057a20 */ /* 0x000fe20000410000 */
[----:B------:R-:W-:Y:S01]  /*3a30*/  BAR.SYNC.DEFER_BLOCKING 0x0 ;  /* 0x0000000000007b1d */ /* 0x000fe20000010000 */
[C---:B------:R-:W-:Y:S02]  /*3a40*/  ISETP.GT.AND P0, PT, R4.reuse, RZ, PT ;  /* 0x000000ff0400720c */ /* 0x040fe40003f04270 */
[C---:B------:R-:W-:Y:S02]  /*3a50*/  ISETP.GT.AND P6, PT, R4.reuse, 0x1, PT ;  /* 0x000000010400780c */ /* 0x040fe40003fc4270 */
[----:B------:R-:W-:Y:S01]  /*3a60*/  ISETP.GT.AND P5, PT, R4, 0x8, PT ;  /* 0x000000080400780c */ /* 0x000fe20003fa4270 */
[----:B------:R1:W2:Y:S01]  /*3a70*/  MUFU.TANH R9, R5 ;  /* 0x0000000500097308 */ /* 0x0002a20000002400 */
[----:B------:R-:W-:-:S02]  /*3a80*/  FSEL R6, R96, -INF , P0 ;  /* 0xff80000060067808 */ /* 0x000fc40000000000 */
[----:B------:R-:W-:Y:S02]  /*3a90*/  FSEL R7, R76, -INF , P6 ;  /* 0xff8000004c077808 */ /* 0x000fe40003000000 */
[C---:B------:R-:W-:Y:S02]  /*3aa0*/  ISETP.GT.AND P0, PT, R4.reuse, 0x9, PT ;  /* 0x000000090400780c */ /* 0x040fe40003f04270 */
[----:B------:R-:W-:Y:S02]  /*3ab0*/  ISETP.GT.AND P6, PT, R4, 0x10, PT ;  /* 0x000000100400780c */ /* 0x000fe40003fc4270 */
[----:B----4-:R-:W-:Y:S02]  /*3ac0*/  FSEL R8, R68, -INF , P5 ;  /* 0xff80000044087808 */ /* 0x010fe40002800000 */
[----:B------:R-:W-:Y:S02]  /*3ad0*/  ISETP.GT.AND P5, PT, R4, 0x11, PT ;  /* 0x000000110400780c */ /* 0x000fe40003fa4270 */
[----:B------:R-:W-:-:S02]  /*3ae0*/  FSEL R12, R61, -INF , P0 ;  /* 0xff8000003d0c7808 */ /* 0x000fc40000000000 */
[----:B------:R-:W-:Y:S01]  /*3af0*/  FSEL R45, R60, -INF , P6 ;  /* 0xff8000003c2d7808 */ /* 0x000fe20003000000 */
[----:B-1----:R-:W-:Y:S01]  /*3b00*/  FMUL.FTZ R5, R55, c[0x0][0x320] ;  /* 0x0000c80037057a20 */ /* 0x002fe20000410000 */
        /* <DEDUP_REMOVED lines=8> */
[----:B-----5:R-:W-:Y:S02]  /*3b90*/  FSEL R130, R130, -INF , P5 ;  /* 0xff80000082827808 */ /* 0x020fe40002800000 */
[----:B------:R-:W-:Y:S02]  /*3ba0*/  ISETP.GT.AND P5, PT, R4, 0x29, PT ;  /* 0x000000290400780c */ /* 0x000fe40003fa4270 */
[----:B---3--:R-:W-:-:S02]  /*3bb0*/  FSEL R131, R131, -INF , P0 ;  /* 0xff80000083837808 */ /* 0x008fc40000000000 */
[----:B------:R-:W-:Y:S02]  /*3bc0*/  FSEL R164, R164, -INF , P6 ;  /* 0xff800000a4a47808 */ /* 0x000fe40003000000 */
[C---:B------:R-:W-:Y:S02]  /*3bd0*/  ISETP.GT.AND P0, PT, R4.reuse, 0x30, PT ;  /* 0x000000300400780c */ /* 0x040fe40003f04270 */
[----:B------:R-:W-:Y:S02]  /*3be0*/  ISETP.GT.AND P6, PT, R4, 0x31, PT ;  /* 0x000000310400780c */ /* 0x000fe40003fc4270 */
[----:B------:R-:W-:Y:S02]  /*3bf0*/  FSEL R165, R165, -INF , P5 ;  /* 0xff800000a5a57808 */ /* 0x000fe40002800000 */
[----:B------:R-:W-:Y:S02]  /*3c00*/  FMNMX.FTZ R100, R6, R7, !PT ;  /* 0x0000000706647209 */ /* 0x000fe40007810000 */
[----:B------:R-:W-:-:S02]  /*3c10*/  ISETP.GT.AND P5, PT, R4, 0x38, PT ;  /* 0x000000380400780c */ /* 0x000fc40003fa4270 */
[----:B------:R-:W-:Y:S02]  /*3c20*/  FSEL R230, R29, -INF , P0 ;  /* 0xff8000001de67808 */ /* 0x000fe40000000000 */
[----:B------:R-:W-:Y:S01]  /*3c30*/  FSEL R229, R28, -INF , P6 ;  /* 0xff8000001ce57808 */ /* 0x000fe20003000000 */
[----:B------:R-:W-:Y:S01]  /*3c40*/  FMUL.FTZ R28, R15, c[0x0][0x320] ;  /* 0x0000c8000f1c7a20 */ /* 0x000fe20000410000 */
[C---:B------:R-:W-:Y:S01]  /*3c50*/  ISETP.GT.AND P0, PT, R4.reuse, 0x39, PT ;  /* 0x000000390400780c */ /* 0x040fe20003f04270 */
[----:B------:R-:W-:Y:S01]  /*3c60*/  MUFU.TANH R15, R25 ;  /* 0x00000019000f7308 */ /* 0x000fe20000002400 */
[----:B------:R-:W-:Y:S02]  /*3c70*/  ISETP.GT.AND P6, PT, R4, 0x40, PT ;  /* 0x000000400400780c */ /* 0x000fe40003fc4270 */
[----:B------:R-:W-:Y:S02]  /*3c80*/  FMNMX.FTZ R100, R8, R100, !PT ;  /* 0x0000006408647209 */ /* 0x000fe40007810000 */
[----:B------:R-:W-:-:S02]  /*3c90*/  FSEL R228, R19, -INF , P5 ;  /* 0xff80000013e47808 */ /* 0x000fc40002800000 */
[----:B------:R-:W-:Y:S01]  /*3ca0*/  ISETP.GT.AND P5, PT, R4, 0x41, PT ;  /* 0x000000410400780c */ /* 0x000fe20003fa4270 */
[----:B------:R1:W-:Y:S01]  /*3cb0*/  MUFU.TANH R19, R5 ;  /* 0x0000000500137308 */ /* 0x0003e20000002400 */
[----:B------:R-:W-:Y:S02]  /*3cc0*/  FSEL R231, R37, -INF , P0 ;  /* 0xff80000025e77808 */ /* 0x000fe40000000000 */
[----:B------:R-:W-:Y:S02]  /*3cd0*/  FSEL R248, R32, -INF , P6 ;  /* 0xff80000020f87808 */ /* 0x000fe40003000000 */
[C---:B------:R-:W-:Y:S02]  /*3ce0*/  ISETP.GT.AND P0, PT, R4.reuse, 0x48, PT ;  /* 0x000000480400780c */ /* 0x040fe40003f04270 */
[----:B------:R-:W-:Y:S02]  /*3cf0*/  ISETP.GT.AND P6, PT, R4, 0x49, PT ;  /* 0x000000490400780c */ /* 0x000fe40003fc4270 */
[----:B------:R-:W-:-:S02]  /*3d00*/  FMNMX.FTZ R100, R12, R100, !PT ;  /* 0x000000640c647209 */ /* 0x000fc40007810000 */
[----:B------:R-:W-:Y:S02]  /*3d10*/  FSEL R247, R33, -INF , P5 ;  /* 0xff80000021f77808 */ /* 0x000fe40002800000 */
[----:B------:R-:W-:Y:S02]  /*3d20*/  ISETP.GT.AND P5, PT, R4, 0x50, PT ;  /* 0x000000500400780c */ /* 0x000fe40003fa4270 */
[----:B------:R-:W-:Y:S01]  /*3d30*/  FSEL R251, R18, -INF , P0 ;  /* 0xff80000012fb7808 */ /* 0x000fe20000000000 */
[----:B-1----:R-:W-:Y:S01]  /*3d40*/  FMUL.FTZ R5, R66, c[0x0][0x320] ;  /* 0x0000c80042057a20 */ /* 0x002fe20000410000 */
[----:B------:R-:W-:Y:S01]  /*3d50*/  FSEL R246, R17, -INF , P6 ;  /* 0xff80000011f67808 */ /* 0x000fe20003000000 */
[----:B------:R-:W-:Y:S01]  /*3d60*/  FMUL.FTZ R18, R10, c[0x0][0x320] ;  /* 0x0000c8000a127a20 */ /* 0x000fe20000410000 */
[C---:B------:R-:W-:Y:S01]  /*3d70*/  ISETP.GT.AND P0, PT, R4.reuse, 0x51, PT ;  /* 0x000000510400780c */ /* 0x040fe20003f04270 */
[----:B------:R-:W1:Y:S01]  /*3d80*/  MUFU.TANH R44, R5 ;  /* 0x00000005002c7308 */ /* 0x000e620000002400 */
[----:B------:R-:W-:Y:S01]  /*3d90*/  ISETP.GT.AND P6, PT, R4, 0x58, PT ;  /* 0x000000580400780c */ /* 0x000fe20003fc4270 */
[----:B------:R-:W-:Y:S01]  /*3da0*/  FMUL.FTZ R17, R58, c[0x0][0x320] ;  /* 0x0000c8003a117a20 */ /* 0x000fe20000410000 */
[----:B------:R-:W-:-:S02]  /*3db0*/  FMNMX.FTZ R100, R45, R100, !PT ;  /* 0x000000642d647209 */ /* 0x000fc40007810000 */
[----:B------:R-:W-:Y:S01]  /*3dc0*/  FSEL R252, R20, -INF , P5 ;  /* 0xff80000014fc7808 */ /* 0x000fe20002800000 */
[----:B------:R-:W-:Y:S01]  /*3dd0*/  FMUL.FTZ R20, R11, c[0x0][0x320] ;  /* 0x0000c8000b147a20 */ /* 0x000fe20000410000 */
[----:B------:R-:W-:Y:S01]  /*3de0*/  ISETP.GT.AND P5, PT, R4, 0x59, PT ;  /* 0x000000590400780c */ /* 0x000fe20003fa4270 */
[----:B------:R-:W-:Y:S01]  /*3df0*/  FMUL.FTZ R4, R67, c[0x0][0x320] ;  /* 0x0000c80043047a20 */ /* 0x000fe20000410000 */
[----:B------:R-:W-:Y:S01]  /*3e00*/  FSEL R238, R27, -INF , P0 ;  /* 0xff8000001bee7808 */ /* 0x000fe20000000000 */
[----:B------:R-:W-:Y:S01]  /*3e10*/  MUFU.TANH R17, R17 ;  /* 0x0000001100117308 */ /* 0x000fe20000002400 */
[----:B------:R-:W-:Y:S02]  /*3e20*/  FSEL R166, R24, -INF , P6 ;  /* 0xff80000018a67808 */ /* 0x000fe40003000000 */
[----:B------:R-:W-:Y:S02]  /*3e30*/  FMNMX.FTZ R100, R46, R100, !PT ;  /* 0x000000642e647209 */ /* 0x000fe40007810000 */
[----:B------:R-:W-:-:S02]  /*3e40*/  ISETP.GT.AND P0, PT, R3, RZ, PT ;  /* 0x000000ff0300720c */ /* 0x000fc40003f04270 */
[----:B------:R-:W-:Y:S01]  /*3e50*/  ISETP.GT.AND P6, PT, R3, 0x1, PT ;  /* 0x000000010300780c */ /* 0x000fe20003fc4270 */
[----:B------:R3:W4:Y:S01]  /*3e60*/  MUFU.TANH R5, R4 ;  /* 0x0000000400057308 */ /* 0x0007220000002400 */
[----:B------:R-:W-:Y:S02]  /*3e70*/  FSEL R249, R21, -INF , P5 ;  /* 0xff80000015f97808 */ /* 0x000fe40002800000 */
[----:B------:R-:W-:Y:S02]  /*3e80*/  FMNMX.FTZ R100, R47, R100, !PT ;  /* 0x000000642f647209 */ /* 0x000fe40007810000 */
[----:B------:R-:W-:Y:S02]  /*3e90*/  ISETP.GT.AND P5, PT, R3, 0x8, PT ;  /* 0x000000080300780c */ /* 0x000fe40003fa4270 */
[----:B--2---:R-:W-:Y:S02]  /*3ea0*/  FSEL R10, R9, -INF , P0 ;  /* 0xff800000090a7808 */ /* 0x004fe40000000000 */
[----:B------:R-:W-:Y:S01]  /*3eb0*/  FSEL R11, R16, -INF , P6 ;  /* 0xff800000100b7808 */ /* 0x000fe20003000000 */
[----:B------:R-:W2:Y:S01]  /*3ec0*/  MUFU.TANH R9, R54 ;  /* 0x0000003600097308 */ /* 0x000ea20000002400 */
[----:B------:R-:W-:-:S02]  /*3ed0*/  FMNMX.FTZ R100, R51, R100, !PT ;  /* 0x0000006433647209 */ /* 0x000fc40007810000 */
[----:B------:R-:W-:Y:S02]  /*3ee0*/  ISETP.GT.AND P0, PT, R3, 0x9, PT ;  /* 0x000000090300780c */ /* 0x000fe40003f04270 */
[----:B------:R-:W-:Y:S02]  /*3ef0*/  FSEL R13, R13, -INF , P5 ;  /* 0xff8000000d0d7808 */ /* 0x000fe40002800000 */
[----:B---3--:R-:W-:Y:S01]  /*3f00*/  FMNMX.FTZ R4, R10, R11, !PT ;  /* 0x0000000b0a047209 */ /* 0x008fe20007810000 */
[----:B------:R-:W-:Y:S01]  /*3f10*/  MUFU.TANH R16, R23 ;  /* 0x0000001700107308 */ /* 0x000fe20000002400 */
[----:B------:R-:W-:Y:S02]  /*3f20*/  FMNMX.FTZ R100, R130, R100, !PT ;  /* 0x0000006482647209 */ /* 0x000fe40007810000 */
[----:B------:R-:W-:Y:S02]  /*3f30*/  ISETP.GT.AND P6, PT, R3, 0x10, PT ;  /* 0x000000100300780c */ /* 0x000fe40003fc4270 */
[----:B------:R-:W-:-:S02]  /*3f40*/  FSEL R14, R26, -INF , P0 ;  /* 0xff8000001a0e7808 */ /* 0x000fc40000000000 */
[----:B------:R-:W-:Y:S01]  /*3f50*/  FMNMX.FTZ R4, R13, R4, !PT ;  /* 0x000000040d047209 */ /* 0x000fe20007810000 */
[----:B------:R-:W-:Y:S01]  /*3f60*/  LDSM.16.MT88.4 R24, [R2+0x6100] ;  /* 0x006100000218783b */ /* 0x000fe20000004200 */
[----:B------:R-:W-:Y:S02]  /*3f70*/  FMNMX.FTZ R100, R131, R100, !PT ;  /* 0x0000006483647209 */ /* 0x000fe40007810000 */
[----:B------:R-:W-:Y:S02]  /*3f80*/  ISETP.GT.AND P5, PT, R3, 0x11, PT ;  /* 0x000000110300780c */ /* 0x000fe40003fa4270 */
[----:B-1----:R-:W-:Y:S02]  /*3f90*/  FSEL R44, R44, -INF , P6 ;  /* 0xff8000002c2c7808 */ /* 0x002fe40003000000 */
[----:B------:R-:W-:Y:S02]  /*3fa0*/  FMNMX.FTZ R4, R14, R4, !PT ;  /* 0x000000040e047209 */ /* 0x000fe40007810000 */
[----:B------:R-:W-:-:S02]  /*3fb0*/  FMNMX.FTZ R100, R164, R100, !PT ;  /* 0x00000064a4647209 */ /* 0x000fc40007810000 */
[----:B------:R-:W-:Y:S02]  /*3fc0*/  ISETP.GT.AND P0, PT, R3, 0x18, PT ;  /* 0x000000180300780c */ /* 0x000fe40003f04270 */
[----:B----4-:R-:W-:Y:S02]  /*3fd0*/  FSEL R48, R5, -INF , P5 ;  /* 0xff80000005307808 */ /* 0x010fe40002800000 */
[----:B------:R-:W-:Y:S01]  /*3fe0*/  FMNMX.FTZ R4, R44, R4, !PT ;  /* 0x000000042c047209 */ /* 0x000fe20007810000 */
[----:B------:R-:W1:Y:S01]  /*3ff0*/  MUFU.TANH R5, R59 ;  /* 0x0000003b00057308 */ /* 0x000e620000002400 */
        /* <DEDUP_REMOVED lines=10> */
[----:B--2---:R-:W-:Y:S02]  /*40a0*/  FSEL R101, R9, -INF , P5 ;  /* 0xff80000009657808 */ /* 0x004fe40002800000 */
[----:B------:R-:W-:Y:S01]  /*40b0*/  FMNMX.FTZ R4, R50, R4, !PT ;  /* 0x0000000432047209 */ /* 0x000fe20007810000 */
[----:B------:R-:W2:Y:S01]  /*40c0*/  MUFU.TANH R9, R18 ;  /* 0x0000001200097308 */ /* 0x000ea20000002400 */
[----:B------:R-:W-:Y:S02]  /*40d0*/  FMNMX.FTZ R100, R228, R100, !PT ;  /* 0x00000064e4647209 */ /* 0x000fe40007810000 */
[----:B------:R-:W-:Y:S02]  /*40e0*/  ISETP.GT.AND P6, PT, R3, 0x28, PT ;  /* 0x000000280300780c */ /* 0x000fe40003fc4270 */
[----:B------:R-:W-:-:S02]  /*40f0*/  FSEL R128, R19, -INF , P0 ;  /* 0xff80000013807808 */ /* 0x000fc40000000000 */
[----:B------:R-:W-:Y:S01]  /*4100*/  FMNMX.FTZ R4, R101, R4, !PT ;  /* 0x0000000465047209 */ /* 0x000fe20007810000 */
[----:B------:R-:W3:Y:S01]  /*4110*/  MUFU.TANH R18, R20 ;  /* 0x0000001400127308 */ /* 0x000ee20000002400 */
[----:B------:R-:W-:Y:S02]  /*4120*/  FMNMX.FTZ R100, R231, R100, !PT ;  /* 0x00000064e7647209 */ /* 0x000fe40007810000 */
[----:B------:R-:W-:Y:S02]  /*4130*/  ISETP.GT.AND P5, PT, R3, 0x29, PT ;  /* 0x000000290300780c */ /* 0x000fe40003fa4270 */
[----:B------:R-:W-:Y:S02]  /*4140*/  FSEL R102, R17, -INF , P6 ;  /* 0xff80000011667808 */ /* 0x000fe40003000000 */
[----:B------:R-:W-:Y:S01]  /*4150*/  FMNMX.FTZ R4, R128, R4, !PT ;  /* 0x0000000480047209 */ /* 0x000fe20007810000 */
[----:B------:R4:W5:Y:S01]  /*4160*/  MUFU.TANH R17, R22 ;  /* 0x0000001600117308 */ /* 0x0009620000002400 */
[----:B------:R-:W-:-:S02]  /*4170*/  FMNMX.FTZ R100, R248, R100, !PT ;  /* 0x00000064f8647209 */ /* 0x000fc40007810000 */
[----:B------:R-:W-:Y:S02]  /*4180*/  ISETP.GT.AND P0, PT, R3, 0x30, PT ;  /* 0x000000300300780c */ /* 0x000fe40003f04270 */
[----:B-1----:R-:W-:Y:S02]  /*4190*/  FSEL R129, R5, -INF , P5 ;  /* 0xff80000005817808 */ /* 0x002fe40002800000 */
[----:B------:R-:W-:Y:S02]  /*41a0*/  FMNMX.FTZ R4, R102, R4, !PT ;  /* 0x0000000466047209 */ /* 0x000fe40007810000 */
[----:B------:R-:W-:Y:S02]  /*41b0*/  FMNMX.FTZ R100, R247, R100, !PT ;  /* 0x00000064f7647209 */ /* 0x000fe40007810000 */
[----:B------:R-:W-:Y:S02]  /*41c0*/  ISETP.GT.AND P6, PT, R3, 0x31, PT ;  /* 0x000000310300780c */ /* 0x000fe40003fc4270 */
[----:B------:R-:W-:-:S02]  /*41d0*/  FSEL R192, R42, -INF , P0 ;  /* 0xff8000002ac07808 */ /* 0x000fc40000000000 */
[----:B------:R-:W-:Y:S01]  /*41e0*/  FMNMX.FTZ R4, R129, R4, !PT ;  /* 0x0000000481047209 */ /* 0x000fe20007810000 */
[----:B----4-:R-:W-:Y:S01]  /*41f0*/  LDSM.16.MT88.4 R20, [R0+0x100] ;  /* 0x000100000014783b */ /* 0x010fe20000004200 */
[----:B------:R-:W-:Y:S02]  /*4200*/  FMNMX.FTZ R100, R251, R100, !PT ;  /* 0x00000064fb647209 */ /* 0x000fe40007810000 */
[----:B------:R-:W-:Y:S02]  /*4210*/  ISETP.GT.AND P5, PT, R3, 0x38, PT ;  /* 0x000000380300780c */ /* 0x000fe40003fa4270 */
[----:B------:R-:W-:Y:S02]  /*4220*/  FSEL R194, R43, -INF , P6 ;  /* 0xff8000002bc27808 */ /* 0x000fe40003000000 */
[----:B------:R-:W-:Y:S01]  /*4230*/  FMNMX.FTZ R4, R192, R4, !PT ;  /* 0x00000004c0047209 */ /* 0x000fe20007810000 */
[----:B------:R-:W-:Y:S01]  /*4240*/  LDSM.16.MT88.4 R40, [R103+0x3100] ;  /* 0x003100006728783b */ /* 0x000fe20000004200 */
[----:B------:R-:W-:-:S02]  /*4250*/  FMNMX.FTZ R100, R246, R100, !PT ;  /* 0x00000064f6647209 */ /* 0x000fc40007810000 */
[C---:B------:R-:W-:Y:S02]  /*4260*/  ISETP.GT.AND P0, PT, R3.reuse, 0x39, PT ;  /* 0x000000390300780c */ /* 0x040fe40003f04270 */
        /* <DEDUP_REMOVED lines=18> */
[----:B--2---:R-:W-:Y:S01]  /*4390*/  FSEL R245, R9, -INF , P0 ;  /* 0xff80000009f57808 */ /* 0x004fe20000000000 */
[----:B------:R-:W1:Y:S01]  /*43a0*/  SHFL.BFLY PT, R5, R100, 0x2, 0x1f ;  /* 0x0c401f0064057f89 */ /* 0x000e6200000e0000 */
[----:B------:R-:W-:Y:S01]  /*43b0*/  FMNMX.FTZ R4, R242, R4, !PT ;  /* 0x00000004f2047209 */ /* 0x000fe20007810000 */
[----:B------:R2:W4:Y:S01]  /*43c0*/  MUFU.TANH R9, R28 ;  /* 0x0000001c00097308 */ /* 0x0005220000002400 */
[----:B------:R-:W-:-:S02]  /*43d0*/  ISETP.GT.AND P0, PT, R3, 0x50, PT ;  /* 0x000000500300780c */ /* 0x000fc40003f04270 */
[----:B---3--:R-:W-:Y:S02]  /*43e0*/  FSEL R244, R18, -INF , P5 ;  /* 0xff80000012f47808 */ /* 0x008fe40002800000 */
[----:B------:R-:W-:Y:S02]  /*43f0*/  FMNMX.FTZ R4, R245, R4, !PT ;  /* 0x00000004f5047209 */ /* 0x000fe40007810000 */
[----:B------:R-:W-:Y:S02]  /*4400*/  ISETP.GT.AND P5, PT, R3, 0x51, PT ;  /* 0x000000510300780c */ /* 0x000fe40003fa4270 */
[----:B-----5:R-:W-:Y:S02]  /*4410*/  FSEL R167, R17, -INF , P0 ;  /* 0xff80000011a77808 */ /* 0x020fe40000000000 */
[----:B------:R-:W-:Y:S02]  /*4420*/  FMNMX.FTZ R4, R244, R4, !PT ;  /* 0x00000004f4047209 */ /* 0x000fe40007810000 */
[----:B------:R-:W-:-:S02]  /*4430*/  ISETP.GT.AND P0, PT, R3, 0x58, PT ;  /* 0x000000580300780c */ /* 0x000fc40003f04270 */
[----:B------:R-:W-:Y:S01]  /*4440*/  FSEL R142, R16, -INF , P5 ;  /* 0xff800000108e7808 */ /* 0x000fe20002800000 */
[----:B--2---:R-:W-:Y:S01]  /*4450*/  LDSM.16.MT88.4 R28, [R2+0x3100] ;  /* 0x00310000021c783b */ /* 0x004fe20000004200 */
[----:B------:R-:W-:Y:S02]  /*4460*/  FMNMX.FTZ R4, R167, R4, !PT ;  /* 0x00000004a7047209 */ /* 0x000fe40007810000 */
[----:B------:R-:W-:Y:S01]  /*4470*/  ISETP.GT.AND P5, PT, R3, 0x59, PT ;  /* 0x000000590300780c */ /* 0x000fe20003fa4270 */
[----:B------:R-:W-:Y:S01]  /*4480*/  LDSM.16.MT88.4 R16, [R103+0x100] ;  /* 0x000100006710783b */ /* 0x000fe20000004200 */
[----:B------:R-:W-:Y:S02]  /*4490*/  FSEL R141, R15, -INF , P0 ;  /* 0xff8000000f8d7808 */ /* 0x000fe40000000000 */
[----:B------:R-:W-:Y:S02]  /*44a0*/  FMNMX.FTZ R3, R142, R4, !PT ;  /* 0x000000048e037209 */ /* 0x000fe40007810000 */
[----:B----4-:R-:W-:-:S02]  /*44b0*/  FSEL R250, R9, -INF , P5 ;  /* 0xff80000009fa7808 */ /* 0x010fc40002800000 */
        /* <DEDUP_REMOVED lines=14> */
[----:B--2---:R-:W-:-:S03]  /*45a0*/  FFMA.FTZ R4, R7, c[0x0][0x2d0], -R9 ;  /* 0x0000b40007047a23 */ /* 0x004fc60000010809 */
[----:B------:R-:W-:-:S03]  /*45b0*/  FSETP.NEU.FTZ.AND P0, PT, R3, -INF , PT ;  /* 0xff8000000300780b */ /* 0x000fc60003f1d000 */
[----:B------:R1:W-:Y:S02]  /*45c0*/  MUFU.EX2 R241, R4 ;  /* 0x0000000400f17308 */ /* 0x0003e40000000800 */
[----:B-1----:R-:W-:Y:S02]  /*45d0*/  FFMA.FTZ R4, R8, c[0x0][0x2d0], -R9 ;  /* 0x0000b40008047a23 */ /* 0x002fe40000010809 */
[----:B------:R-:W-:-:S04]  /*45e0*/  FMUL.FTZ R8, R3, c[0x0][0x2d0] ;  /* 0x0000b40003087a20 */ /* 0x000fc80000410000 */
[----:B------:R1:W-:Y:S01]  /*45f0*/  MUFU.EX2 R176, R4 ;  /* 0x0000000400b07308 */ /* 0x0003e20000000800 */
[----:B------:R-:W-:Y:S02]  /*4600*/  FSEL R8, R8, RZ, P0 ;  /* 0x000000ff08087208 */ /* 0x000fe40000000000 */
[----:B------:R-:W-:Y:S01]  /*4610*/  PLOP3.LUT P0, PT, PT, PT, UP0, 0x80, 0x0 ;  /* 0x000000000000781c */ /* 0x000fe20003f0f008 */
[----:B-1----:R-:W-:-:S04]  /*4620*/  FFMA.FTZ R4, R12, c[0x0][0x2d0], -R9 ;  /* 0x0000b4000c047a23 */ /* 0x002fc80000010809 */
[----:B------:R1:W2:Y:S02]  /*4630*/  MUFU.EX2 R137, R4 ;  /* 0x0000000400897308 */ /* 0x0002a40000000800 */
[----:B-1----:R-:W-:Y:S01]  /*4640*/  FFMA.FTZ R4, R10, c[0x0][0x2d0], -R8 ;  /* 0x0000b4000a047a23 */ /* 0x002fe20000010808 */
[----:B--2---:R-:W-:Y:S01]  /*4650*/  F2FP.BF16.PACK_AB R6, R137, R176 ;  /* 0x000000b08906723e */ /* 0x004fe200000010ff */
[----:B------:R-:W-:-:S04]  /*4660*/  FFMA.FTZ R10, R45, c[0x0][0x2d0], -R9 ;  /* 0x0000b4002d0a7a23 */ /* 0x000fc80000010809 */
[----:B------:R1:W-:Y:S08]  /*4670*/  MUFU.EX2 R136, R4 ;  /* 0x0000000400887308 */ /* 0x0003f00000000800 */
[----:B------:R2:W-:Y:S01]  /*4680*/  MUFU.EX2 R173, R10 ;  /* 0x0000000a00ad7308 */ /* 0x0005e20000000800 */
[----:B-1----:R-:W-:-:S07]  /*4690*/  FFMA.FTZ R4, R11, c[0x0][0x2d0], -R8 ;  /* 0x0000b4000b047a23 */ /* 0x002fce0000010808 */
[----:B------:R1:W3:Y:S01]  /*46a0*/  MUFU.EX2 R177, R4 ;  /* 0x0000000400b17308 */ /* 0x0002e20000000800 */
[----:B--2---:R-:W-:-:S07]  /*46b0*/  FFMA.FTZ R10, R46, c[0x0][0x2d0], -R9 ;  /* 0x0000b4002e0a7a23 */ /* 0x004fce0000010809 */
[----:B------:R2:W-:Y:S01]  /*46c0*/  MUFU.EX2 R235, R10 ;  /* 0x0000000a00eb7308 */ /* 0x0005e20000000800 */
[----:B-1----:R-:W-:Y:S01]  /*46d0*/  FFMA.FTZ R4, R13, c[0x0][0x2d0], -R8 ;  /* 0x0000b4000d047a23 */ /* 0x002fe20000010808 */
[----:B---3--:R-:W-:-:S06]  /*46e0*/  F2FP.BF16.PACK_AB R5, R177, R136 ;  /* 0x00000088b105723e */ /* 0x008fcc00000010ff */
[----:B------:R1:W-:Y:S01]  /*46f0*/  MUFU.EX2 R138, R4 ;  /* 0x00000004008a7308 */ /* 0x0003e20000000800 */
[----:B--2---:R-:W-:-:S07]  /*4700*/  FFMA.FTZ R10, R47, c[0x0][0x2d0], -R9 ;  /* 0x0000b4002f0a7a23 */ /* 0x004fce0000010809 */
[----:B------:R2:W-:Y:S01]  /*4710*/  MUFU.EX2 R172, R10 ;  /* 0x0000000a00ac7308 */ /* 0x0005e20000000800 */
[----:B-1----:R-:W-:Y:S02]  /*4720*/  FFMA.FTZ R4, R14, c[0x0][0x2d0], -R8 ;  /* 0x0000b4000e047a23 */ /* 0x002fe40000010808 */
[----:B------:R-:W1:Y:S05]  /*4730*/  LDSM.16.MT88.4 R12, [R236+0x100] ;  /* 0x00010000ec0c783b */ /* 0x000e6a0000004200 */
[----:B------:R3:W4:Y:S01]  /*4740*/  MUFU.EX2 R175, R4 ;  /* 0x0000000400af7308 */ /* 0x0007220000000800 */
[----:B--2---:R-:W-:-:S07]  /*4750*/  FFMA.FTZ R10, R51, c[0x0][0x2d0], -R9 ;  /* 0x0000b400330a7a23 */ /* 0x004fce0000010809 */
[----:B------:R2:W-:Y:S01]  /*4760*/  MUFU.EX2 R174, R10 ;  /* 0x0000000a00ae7308 */ /* 0x0005e20000000800 */
[----:B---3--:R-:W-:Y:S02]  /*4770*/  F2FP.BF16.PACK_AB R4, R241, R140 ;  /* 0x0000008cf104723e */ /* 0x008fe400000010ff */
[----:B----4-:R-:W-:Y:S01]  /*4780*/  F2FP.BF16.PACK_AB R7, R175, R138 ;  /* 0x0000008aaf07723e */ /* 0x010fe200000010ff */
[----:B--2---:R-:W-:-:S06]  /*4790*/  FFMA.FTZ R10, R44, c[0x0][0x2d0], -R8 ;  /* 0x0000b4002c0a7a23 */ /* 0x004fcc0000010808 */
[C---:B------:R-:W-:Y:S01]  /*47a0*/  HMMA.16816.F32.BF16 R88, R4.reuse, R32, RZ ;  /* 0x000000200458723c */ /* 0x040fe200000418ff */
[----:B------:R2:W-:Y:S07]  /*47b0*/  MUFU.EX2 R51, R10 ;  /* 0x0000000a00337308 */ /* 0x0005ee0000000800 */
[C---:B------:R-:W-:Y:S01]  /*47c0*/  HMMA.16816.F32.BF16 R80, R4.reuse, R34, RZ ;  /* 0x000000220450723c */ /* 0x040fe200000418ff */
[----:B------:R-:W3:Y:S07]  /*47d0*/  LDSM.16.MT88.4 R32, [R236+0x3100] ;  /* 0x00310000ec20783b */ /* 0x000eee0000004200 */
[----:B------:R-:W-:Y:S01]  /*47e0*/  HMMA.16816.F32.BF16 R120, R4, R16, RZ ;  /* 0x000000100478723c */ /* 0x000fe200000418ff */
[----:B--2---:R-:W-:-:S04]  /*47f0*/  FFMA.FTZ R10, R48, c[0x0][0x2d0], -R8 ;  /* 0x0000b400300a7a23 */ /* 0x004fc80000010808 */
[----:B------:R2:W4:Y:S03]  /*4800*/  MUFU.EX2 R11, R10 ;  /* 0x0000000a000b7308 */ /* 0x0005260000000800 */
[C---:B------:R-:W-:Y:S01]  /*4810*/  HMMA.16816.F32.BF16 R116, R4.reuse, R18, RZ ;  /* 0x000000120474723c */ /* 0x040fe200000418ff */
[----:B------:R-:W-:Y:S07]  /*4820*/  LDSM.16.MT88.4 R16, [R236+0x6100] ;  /* 0x00610000ec10783b */ /* 0x000fee0000004200 */
[----:B-1----:R-:W-:Y:S01]  /*4830*/  HMMA.16816.F32.BF16 R112, R4, R12, RZ ;  /* 0x0000000c0470723c */ /* 0x002fe200000418ff */
[----:B--2---:R-:W-:-:S07]  /*4840*/  FFMA.FTZ R10, R49, c[0x0][0x2d0], -R8 ;  /* 0x0000b400310a7a23 */ /* 0x004fce0000010808 */
[C---:B------:R-:W-:Y:S01]  /*4850*/  HMMA.16816.F32.BF16 R108, R4.reuse, R14, RZ ;  /* 0x0000000e046c723c */ /* 0x040fe200000418ff */
[----:B------:R-:W-:Y:S01]  /*4860*/  LDSM.16.MT88.4 R12, [R0+0x6100] ;  /* 0x00610000000c783b */ /* 0x000fe20000004200 */
[----:B------:R1:W-:Y:S06]  /*4870*/  MUFU.EX2 R139, R10 ;  /* 0x0000000a008b7308 */ /* 0x0003ec0000000800 */
[C---:B------:R-:W-:Y:S08]  /*4880*/  HMMA.16816.F32.BF16 R96, R4.reuse, R20, RZ ;  /* 0x000000140460723c */ /* 0x040ff000000418ff */
[----:B------:R-:W-:Y:S01]  /*4890*/  HMMA.16816.F32.BF16 R84, R4, R22, RZ ;  /* 0x000000160454723c */ /* 0x000fe200000418ff */
[----:B------:R-:W2:Y:S01]  /*48a0*/  LDSM.16.MT88.4 R20, [R103+0x6100] ;  /* 0x006100006714783b */ /* 0x000ea20000004200 */
[----:B-1----:R-:W-:-:S04]  /*48b0*/  FFMA.FTZ R10, R50, c[0x0][0x2d0], -R8 ;  /* 0x0000b400320a7a23 */ /* 0x002fc80000010808 */
[----:B------:R1:W5:Y:S02]  /*48c0*/  MUFU.EX2 R234, R10 ;  /* 0x0000000a00ea7308 */ /* 0x0003640000000800 */
[C---:B------:R-:W-:Y:S08]  /*48d0*/  HMMA.16816.F32.BF16 R76, R4.reuse, R28, RZ ;  /* 0x0000001c044c723c */ /* 0x040ff000000418ff */
[----:B------:R-:W-:Y:S01]  /*48e0*/  HMMA.16816.F32.BF16 R68, R4, R30, RZ ;  /* 0x0000001e0444723c */ /* 0x000fe200000418ff */
[----:B------:R-:W2:Y:S01]  /*48f0*/  LDSM.16.MT88.4 R28, [R2+0x900] ;  /* 0x00090000021c783b */ /* 0x000ea20000004200 */
[----:B-1----:R-:W-:-:S06]  /*4900*/  FFMA.FTZ R10, R130, c[0x0][0x2d0], -R9 ;  /* 0x0000b400820a7a23 */ /* 0x002fcc0000010809 */
[C---:B------:R-:W-:Y:S08]  /*4910*/  HMMA.16816.F32.BF16 R60, R4.reuse, R24, RZ ;  /* 0x00000018043c723c */ /* 0x040ff000000418ff */
[C---:B------:R-:W-:Y:S01]  /*4920*/  HMMA.16816.F32.BF16 R64, R4.reuse, R26, RZ ;  /* 0x0000001a0440723c */ /* 0x040fe200000418ff */
[----:B------:R-:W1:Y:S07]  /*4930*/  LDSM.16.MT88.4 R24, [R2+0x3900] ;  /* 0x003900000218783b */ /* 0x000e6e0000004200 */
[C---:B------:R-:W-:Y:S08]  /*4940*/  HMMA.16816.F32.BF16 R72, R4.reuse, R40, RZ ;  /* 0x000000280448723c */ /* 0x040ff000000418ff */
[C---:B------:R-:W-:Y:S08]  /*4950*/  HMMA.16816.F32.BF16 R56, R4.reuse, R42, RZ ;  /* 0x0000002a0438723c */ /* 0x040ff000000418ff */
[C---:B------:R-:W-:Y:S08]  /*4960*/  HMMA.16816.F32.BF16 R44, R4.reuse, R36, RZ ;  /* 0x00000024042c723c */ /* 0x040ff000000418ff */
[C---:B---3--:R-:W-:Y:S08]  /*4970*/  HMMA.16816.F32.BF16 R52, R4.reuse, R32, RZ ;  /* 0x000000200434723c */ /* 0x048ff000000418ff */
[C---:B------:R-:W-:Y:S01]  /*4980*/  HMMA.16816.F32.BF16 R40, R4.reuse, R34, RZ ;  /* 0x000000220428723c */ /* 0x040fe200000418ff */
[----:B------:R-:W3:Y:S07]  /*4990*/  LDSM.16.MT88.4 R32, [R2+0x6900] ;  /* 0x006900000220783b */ /* 0x000eee0000004200 */
[C---:B------:R-:W-:Y:S08]  /*49a0*/  HMMA.16816.F32.BF16 R36, R4.reuse, R38, RZ ;  /* 0x000000260424723c */ /* 0x040ff000000418ff */
[C---:B--2---:R-:W-:Y:S08]  /*49b0*/  HMMA.16816.F32.BF16 R92, R4.reuse, R20, RZ ;  /* 0x00000014045c723c */ /* 0x044ff000000418ff */
[C---:B------:R-:W-:Y:S01]  /*49c0*/  HMMA.16816.F32.BF16 R104, R4.reuse, R22, RZ ;  /* 0x000000160468723c */ /* 0x040fe200000418ff */
[----:B------:R-:W-:Y:S07]  /*49d0*/  LDSM.16.MT88.4 R20, [R0+0x900] ;  /* 0x000900000014783b */ /* 0x000fee0000004200 */
[C---:B------:R-:W-:Y:S08]  /*49e0*/  HMMA.16816.F32.BF16 R124, R4.reuse, R16, RZ ;  /* 0x00000010047c723c */ /* 0x040ff000000418ff */
[C---:B------:R-:W-:Y:S01]  /*49f0*/  HMMA.16816.F32.BF16 R132, R4.reuse, R18, RZ ;  /* 0x000000120484723c */ /* 0x040fe200000418ff */
[----:B------:R-:W-:Y:S07]  /*4a00*/  LDSM.16.MT88.4 R16, [R103+0x3900] ;  /* 0x003900006710783b */ /* 0x000fee0000004200 */
[C---:B------:R-:W-:Y:S08]  /*4a10*/  HMMA.16816.F32.BF16 R168, R4.reuse, R12, RZ ;  /* 0x0000000c04a8723c */ /* 0x040ff000000418ff */
[----:B------:R-:W-:Y:S01]  /*4a20*/  HMMA.16816.F32.BF16 R148, R4, R14, RZ ;  /* 0x0000000e0494723c */ /* 0x000fe200000418ff */
[----:B------:R-:W-:Y:S06]  /*4a30*/  LDSM.16.MT88.4 R12, [R236+0x3900] ;  /* 0x00390000ec0c783b */ /* 0x000fec0000004200 */
[----:B------:R-:W-:-:S02]  /*4a40*/  F2FP.BF16.PACK_AB R4, R235, R173 ;  /* 0x000000adeb04723e */ /* 0x000fc400000010ff */
[----:B----4-:R-:W-:Y:S02]  /*4a50*/  F2FP.BF16.PACK_AB R5, R11, R51 ;  /* 0x000000330b05723e */ /* 0x010fe400000010ff */
[----:B------:R-:W-:Y:S02]  /*4a60*/  F2FP.BF16.PACK_AB R6, R174, R172 ;  /* 0x000000acae06723e */ /* 0x000fe400000010ff */
[----:B-----5:R-:W-:-:S07]  /*4a70*/  F2FP.BF16.PACK_AB R7, R234, R139 ;  /* 0x0000008bea07723e */ /* 0x020fce00000010ff */
[C---:B------:R-:W-:Y:S08]  /*4a80*/  HMMA.16816.F32.BF16 R160, R4.reuse, R28, R88 ;  /* 0x0000001c04a0723c */ /* 0x040ff00000041858 */
[C---:B------:R-:W-:Y:S01]  /*4a90*/  HMMA.16816.F32.BF16 R80, R4.reuse, R30, R80 ;  /* 0x0000001e0450723c */ /* 0x040fe20000041850 */
[----:B------:R-:W2:Y:S07]  /*4aa0*/  LDSM.16.MT88.4 R28, [R103+0x900] ;  /* 0x00090000671c783b */ /* 0x000eae0000004200 */
[C---:B-1----:R-:W-:Y:S07]  /*4ab0*/  HMMA.16816.F32.BF16 R144, R4.reuse, R24, R76 ;  /* 0x000000180490723c */ /* 0x042fee000004184c */
[----:B------:R-:W-:Y:S01]  /*4ac0*/  IMAD.MOV.U32 R78, RZ, RZ, R142 ;  /* 0x000000ffff4e7224 */ /* 0x000fe200078e008e */
[----:B------:R-:W-:Y:S01]  /*4ad0*/  MOV R77, R141 ;  /* 0x0000008d004d7202 */ /* 0x000fe20000000f00 */
[----:B------:R-:W-:Y:S01]  /*4ae0*/  IMAD.MOV.U32 R76, RZ, RZ, R140 ;  /* 0x000000ffff4c7224 */ /* 0x000fe200078e008c */
[C---:B---3--:R-:W-:Y:S07]  /*4af0*/  HMMA.16816.F32.BF16 R88, R4.reuse, R32, R60 ;  /* 0x000000200458723c */ /* 0x048fee000004183c */
[----:B------:R-:W-:Y:S01]  /*4b00*/  IMAD.MOV.U32 R63, RZ, RZ, R139 ;  /* 0x000000ffff3f7224 */ /* 0x000fe200078e008b */
[----:B------:R-:W-:Y:S01]  /*4b10*/  HMMA.16816.F32.BF16 R140, R4, R26, R68 ;  /* 0x0000001a048c723c */ /* 0x000fe20000041844 */
[----:B------:R-:W1:Y:S01]  /*4b20*/  LDSM.16.MT88.4 R24, [R236+0x900] ;  /* 0x00090000ec18783b */ /* 0x000e620000004200 */
[----:B------:R-:W-:Y:S01]  /*4b30*/  IMAD.MOV.U32 R62, RZ, RZ, R138 ;  /* 0x000000ffff3e7224 */ /* 0x000fe200078e008a */
[----:B------:R-:W-:Y:S01]  /*4b40*/  MOV R61, R137 ;  /* 0x00000089003d7202 */ /* 0x000fe20000000f00 */
[----:B------:R-:W-:-:S03]  /*4b50*/  IMAD.MOV.U32 R60, RZ, RZ, R136 ;  /* 0x000000ffff3c7224 */ /* 0x000fc600078e0088 */
[----:B------:R-:W-:Y:S01]  /*4b60*/  IMAD.MOV.U32 R69, RZ, RZ, R177 ;  /* 0x000000ffff457224 */ /* 0x000fe200078e00b1 */
[----:B------:R-:W-:Y:S01]  /*4b70*/  MOV R68, R176 ;  /* 0x000000b000447202 */ /* 0x000fe20000000f00 */
[----:B------:R-:W-:Y:S01]  /*4b80*/  HMMA.16816.F32.BF16 R136, R4, R34, R64 ;  /* 0x000000220488723c */ /* 0x000fe20000041840 */
[----:B------:R-:W-:Y:S01]  /*4b90*/  LDSM.16.MT88.4 R32, [R0+0x3900] ;  /* 0x003900000020783b */ /* 0x000fe20000004200 */
[----:B------:R-:W-:Y:S02]  /*4ba0*/  IMAD.MOV.U32 R130, RZ, RZ, R60 ;  /* 0x000000ffff827224 */ /* 0x000fe400078e003c */
[----:B------:R-:W-:-:S04]  /*4bb0*/  IMAD.MOV.U32 R71, RZ, RZ, R250 ;  /* 0x000000ffff477224 */ /* 0x000fc800078e00fa */
[C---:B--2---:R-:W-:Y:S07]  /*4bc0*/  HMMA.16816.F32.BF16 R176, R4.reuse, R30, R116 ;  /* 0x0000001e04b0723c */ /* 0x044fee0000041874 */
[----:B------:R-:W-:Y:S01]  /*4bd0*/  IMAD.MOV.U32 R31, RZ, RZ, R173 ;  /* 0x000000ffff1f7224 */ /* 0x000fe200078e00ad */
[----:B------:R-:W-:Y:S01]  /*4be0*/  HMMA.16816.F32.BF16 R116, R4, R20, R96 ;  /* 0x000000140474723c */ /* 0x000fe20000041860 */
[----:B------:R-:W-:-:S07]  /*4bf0*/  IMAD.MOV.U32 R30, RZ, RZ, R172 ;  /* 0x000000ffff1e7224 */ /* 0x000fce00078e00ac */
[C---:B------:R-:W-:Y:S08]  /*4c00*/  HMMA.16816.F32.BF16 R96, R4.reuse, R16, R72 ;  /* 0x000000100460723c */ /* 0x040ff00000041848 */
[C---:B------:R-:W-:Y:S01]  /*4c10*/  HMMA.16816.F32.BF16 R72, R4.reuse, R18, R56 ;  /* 0x000000120448723c */ /* 0x040fe20000041838 */
[----:B------:R-:W2:Y:S07]  /*4c20*/  LDSM.16.MT88.4 R16, [R236+0x6900] ;  /* 0x00690000ec10783b */ /* 0x000eae0000004200 */
[C---:B------:R-:W-:Y:S08]  /*4c30*/  HMMA.16816.F32.BF16 R64, R4.reuse, R12, R52 ;  /* 0x0000000c0440723c */ /* 0x040ff00000041834 */
[C---:B------:R-:W-:Y:S01]  /*4c40*/  HMMA.16816.F32.BF16 R56, R4.reuse, R14, R40 ;  /* 0x0000000e0438723c */ /* 0x040fe20000041828 */
[----:B------:R-:W3:Y:S07]  /*4c50*/  LDSM.16.MT88.4 R12, [R103+0x6900] ;  /* 0x00690000670c783b */ /* 0x000eee0000004200 */
[C---:B------:R-:W-:Y:S07]  /*4c60*/  HMMA.16816.F32.BF16 R180, R4.reuse, R28, R120 ;  /* 0x0000001c04b4723c */ /* 0x040fee0000041878 */
[----:B------:R-:W-:Y:S01]  /*4c70*/  IMAD.MOV.U32 R29, RZ, RZ, R175 ;  /* 0x000000ffff1d7224 */ /* 0x000fe200078e00af */
[----:B------:R-:W-:Y:S01]  /*4c80*/  MOV R28, R174 ;  /* 0x000000ae001c7202 */ /* 0x000fe20000000f00 */
[C---:B-1----:R-:W-:Y:S08]  /*4c90*/  HMMA.16816.F32.BF16 R120, R4.reuse, R26, R108 ;  /* 0x0000001a0478723c */ /* 0x042ff0000004186c */
[C---:B------:R-:W-:Y:S01]  /*4ca0*/  HMMA.16816.F32.BF16 R172, R4.reuse, R24, R112 ;  /* 0x0000001804ac723c */ /* 0x040fe20000041870 */
[----:B------:R1:W-:Y:S06]  /*4cb0*/  MUFU.EX2 R24, R10 ;  /* 0x0000000a00187308 */ /* 0x0003ec0000000800 */
[----:B------:R-:W-:Y:S01]  /*4cc0*/  IMAD.MOV.U32 R114, RZ, RZ, R249 ;  /* 0x000000ffff727224 */ /* 0x000fe200078e00f9 */
[----:B--2---:R-:W-:Y:S01]  /*4cd0*/  HMMA.16816.F32.BF16 R40, R4, R16, R124 ;  /* 0x000000100428723c */ /* 0x004fe2000004187c */
[----:B------:R-:W-:-:S06]  /*4ce0*/  MOV R115, R51 ;  /* 0x0000003300737202 */ /* 0x000fcc0000000f00 */
[----:B------:R-:W-:Y:S01]  /*4cf0*/  IMAD.MOV.U32 R126, RZ, RZ, R62 ;  /* 0x000000ffff7e7224 */ /* 0x000fe200078e003e */
[C---:B------:R-:W-:Y:S01]  /*4d00*/  HMMA.16816.F32.BF16 R108, R4.reuse, R22, R84 ;  /* 0x00000016046c723c */ /* 0x040fe20000041854 */
[----:B-1----:R-:W-:Y:S01]  /*4d10*/  FFMA.FTZ R10, R131, c[0x0][0x2d0], -R9 ;  /* 0x0000b400830a7a23 */ /* 0x002fe20000010809 */
[----:B------:R-:W-:Y:S01]  /*4d20*/  MOV R131, R61 ;  /* 0x0000003d00837202 */ /* 0x000fe20000000f00 */
[----:B------:R-:W-:Y:S01]  /*4d30*/  IMAD.MOV.U32 R125, RZ, RZ, R63 ;  /* 0x000000ffff7d7224 */ /* 0x000fe200078e003f */
[----:B------:R-:W-:Y:S01]  /*4d40*/  LDSM.16.MT88.4 R20, [R2+0x1100] ;  /* 0x001100000214783b */ /* 0x000fe20000004200 */
[----:B------:R1:W2:Y:S01]  /*4d50*/  MUFU.EX2 R70, R10 ;  /* 0x0000000a00467308 */ /* 0x0002a20000000800 */
[----:B------:R-:W-:Y:S01]  /*4d60*/  MOV R124, R68 ;  /* 0x00000044007c7202 */ /* 0x000fe20000000f00 */
[----:B------:R-:W-:Y:S01]  /*4d70*/  IMAD.MOV.U32 R127, RZ, RZ, R29 ;  /* 0x000000ffff7f7224 */ /* 0x000fe200078e001d */
[C---:B------:R-:W-:Y:S01]  /*4d80*/  HMMA.16816.F32.BF16 R60, R4.reuse, R18, R132 ;  /* 0x00000012043c723c */ /* 0x040fe20000041884 */
[----:B------:R-:W-:Y:S06]  /*4d90*/  LDSM.16.MT88.4 R16, [R2+0x4100] ;  /* 0x004100000210783b */ /* 0x000fec0000004200 */
[----:B------:R-:W-:Y:S01]  /*4da0*/  MOV R135, R76 ;  /* 0x0000004c00877202 */ /* 0x000fe20000000f00 */
[----:B------:R-:W-:Y:S01]  /*4db0*/  HMMA.16816.F32.BF16 R52, R4, R32, R44 ;  /* 0x000000200434723c */ /* 0x000fe2000004182c */
[----:B------:R-:W-:-:S02]  /*4dc0*/  IMAD.MOV.U32 R134, RZ, RZ, R77 ;  /* 0x000000ffff867224 */ /* 0x000fc400078e004d */
[----:B------:R-:W-:Y:S02]  /*4dd0*/  IMAD.MOV.U32 R133, RZ, RZ, R78 ;  /* 0x000000ffff857224 */ /* 0x000fe400078e004e */
[--C-:B-1----:R-:W-:Y:S01]  /*4de0*/  FFMA.FTZ R10, R164, c[0x0][0x2d0], -R9.reuse ;  /* 0x0000b400a40a7a23 */ /* 0x102fe20000010809 */
[----:B------:R-:W-:Y:S01]  /*4df0*/  MOV R164, R246 ;  /* 0x000000f600a47202 */ /* 0x000fe20000000f00 */
[----:B--2---:R-:W-:Y:S01]  /*4e00*/  IMAD.MOV.U32 R132, RZ, RZ, R70 ;  /* 0x000000ffff847224 */ /* 0x004fe200078e0046 */
[C---:B------:R-:W-:Y:S01]  /*4e10*/  HMMA.16816.F32.BF16 R48, R4.reuse, R34, R36 ;  /* 0x000000220430723c */ /* 0x040fe20000041824 */
[----:B------:R1:W2:Y:S01]  /*4e20*/  MUFU.EX2 R249, R10 ;  /* 0x0000000a00f97308 */ /* 0x0002a20000000800 */
[----:B------:R-:W-:Y:S06]  /*4e30*/  LDSM.16.MT88.4 R32, [R0+0x4100] ;  /* 0x004100000020783b */ /* 0x000fec0000004200 */
[C---:B---3--:R-:W-:Y:S07]  /*4e40*/  HMMA.16816.F32.BF16 R44, R4.reuse, R12, R92 ;  /* 0x0000000c042c723c */ /* 0x048fee000004185c */
[----:B------:R-:W-:Y:S01]  /*4e50*/  IMAD.MOV.U32 R94, RZ, RZ, R30 ;  /* 0x000000ffff5e7224 */ /* 0x000fe200078e001e */
[----:B------:R-:W-:Y:S01]  /*4e60*/  HMMA.16816.F32.BF16 R36, R4, R14, R104 ;  /* 0x0000000e0424723c */ /* 0x000fe20000041868 */
[----:B-1----:R-:W-:Y:S01]  /*4e70*/  FFMA.FTZ R10, R165, c[0x0][0x2d0], -R9 ;  /* 0x0000b400a50a7a23 */ /* 0x002fe20000010809 */
[----:B------:R-:W-:Y:S01]  /*4e80*/  MOV R165, R24 ;  /* 0x0000001800a57202 */ /* 0x000fe20000000f00 */
[----:B------:R-:W-:Y:S01]  /*4e90*/  LDSM.16.MT88.4 R12, [R2+0x7100] ;  /* 0x00710000020c783b */ /* 0x000fe20000004200 */
[----:B------:R-:W-:Y:S01]  /*4ea0*/  IMAD.MOV.U32 R93, RZ, RZ, R31 ;  /* 0x000000ffff5d7224 */ /* 0x000fe200078e001f */
[----:B------:R1:W3:Y:S01]  /*4eb0*/  MUFU.EX2 R79, R10 ;  /* 0x0000000a004f7308 */ /* 0x0002e20000000800 */
[----:B------:R-:W-:Y:S01]  /*4ec0*/  MOV R92, R28 ;  /* 0x0000001c005c7202 */ /* 0x000fe20000000f00 */
[----:B------:R-:W4:Y:S01]  /*4ed0*/  LDSM.16.MT88.4 R24, [R0+0x6900] ;  /* 0x006900000018783b */ /* 0x000f220000004200 */
[----:B------:R-:W-:-:S03]  /*4ee0*/  MOV R95, R115 ;  /* 0x00000073005f7202 */ /* 0x000fc60000000f00 */
[----:B------:R-:W5:Y:S01]  /*4ef0*/  LDSM.16.MT88.4 R28, [R103+0x1100] ;  /* 0x00110000671c783b */ /* 0x000f620000004200 */
[----:B-1----:R-:W-:Y:S02]  /*4f00*/  FFMA.FTZ R10, R101, c[0x0][0x2d0], -R8 ;  /* 0x0000b400650a7a23 */ /* 0x002fe40000010808 */
[----:B------:R-:W-:Y:S02]  /*4f10*/  IMAD.MOV.U32 R101, RZ, RZ, R252 ;  /* 0x000000ffff657224 */ /* 0x000fe400078e00fc */
[----:B------:R1:W-:Y:S02]  /*4f20*/  MUFU.EX2 R252, R10 ;  /* 0x0000000a00fc7308 */ /* 0x0003e40000000800 */
[----:B-1----:R-:W-:Y:S02]  /*4f30*/  FFMA.FTZ R10, R128, c[0x0][0x2d0], -R8 ;  /* 0x0000b400800a7a23 */ /* 0x002fe40000010808 */
[----:B------:R-:W-:-:S04]  /*4f40*/  IMAD.MOV.U32 R128, RZ, RZ, R69 ;  /* 0x000000ffff807224 */ /* 0x000fc800078e0045 */
[----:B------:R1:W1:Y:S02]  /*4f50*/  MUFU.EX2 R250, R10 ;  /* 0x0000000a00fa7308 */ /* 0x0002640000000800 */
[----:B-1----:R-:W-:Y:S02]  /*4f60*/  FFMA.FTZ R10, R102, c[0x0][0x2d0], -R8 ;  /* 0x0000b400660a7a23 */ /* 0x002fe40000010808 */
[----:B------:R-:W-:-:S04]  /*4f70*/  IMAD.MOV.U32 R102, RZ, RZ, R114 ;  /* 0x000000ffff667224 */ /* 0x000fc800078e0072 */
[----:B------:R1:W-:Y:S02]  /*4f80*/  MUFU.EX2 R246, R10 ;  /* 0x0000000a00f67308 */ /* 0x0003e40000000800 */
[----:B-1----:R-:W-:Y:S02]  /*4f90*/  FFMA.FTZ R10, R129, c[0x0][0x2d0], -R8 ;  /* 0x0000b400810a7a23 */ /* 0x002fe40000010808 */
[----:B--2---:R-:W-:-:S04]  /*4fa0*/  IMAD.MOV.U32 R129, RZ, RZ, R249 ;  /* 0x000000ffff817224 */ /* 0x004fc800078e00f9 */
[----:B------:R3:W1:Y:S02]  /*4fb0*/  MUFU.EX2 R249, R10 ;  /* 0x0000000a00f97308 */ /* 0x0006640000000800 */
[----:B---3--:R-:W-:Y:S02]  /*4fc0*/  IMAD.MOV.U32 R10, RZ, RZ, R79 ;  /* 0x000000ffff0a7224 */ /* 0x008fe400078e004f */
[----:B----4-:R-:W-:Y:S07]  /*4fd0*/  HMMA.16816.F32.BF16 R76, R4, R24, R168 ;  /* 0x00000018044c723c */ /* 0x010fee00000418a8 */
[----:B------:R-:W-:-:S02]  /*4fe0*/  MOV R171, R71 ;  /* 0x0000004700ab7202 */ /* 0x000fc40000000f00 */
[----:B------:R-:W-:Y:S01]  /*4ff0*/  HMMA.16816.F32.BF16 R68, R4, R26, R148 ;  /* 0x0000001a0444723c */ /* 0x000fe20000041894 */
[----:B------:R-:W-:Y:S06]  /*5000*/  LDSM.16.MT88.4 R24, [R236+0x1100] ;  /* 0x00110000ec18783b */ /* 0x000fec0000004200 */
[----:B------:R-:W-:Y:S02]  /*5010*/  F2FP.BF16.PACK_AB R4, R132, R165 ;  /* 0x000000a58404723e */ /* 0x000fe400000010ff */
[----:B------:R-:W-:Y:S02]  /*5020*/  F2FP.BF16.PACK_AB R5, R250, R252 ;  /* 0x000000fcfa05723e */ /* 0x000fe400000010ff */
[----:B------:R-:W-:-:S02]  /*5030*/  F2FP.BF16.PACK_AB R6, R10, R129 ;  /* 0x000000810a06723e */ /* 0x000fc400000010ff */
[----:B-1----:R-:W-:-:S07]  /*5040*/  F2FP.BF16.PACK_AB R7, R249, R246 ;  /* 0x000000f6f907723e */ /* 0x002fce00000010ff */
[C---:B------:R-:W-:Y:S08]  /*5050*/  HMMA.16816.F32.BF16 R144, R4.reuse, R16, R144 ;  /* 0x000000100490723c */ /* 0x040ff00000041890 */
        /* <DEDUP_REMOVED lines=8> */
[C---:B-----5:R-:W-:Y:S07]  /*50e0*/  HMMA.16816.F32.BF16 R148, R4.reuse, R28, R180 ;  /* 0x0000001c0494723c */ /* 0x060fee00000418b4 */
[----:B------:R-:W-:Y:S01]  /*50f0*/  IMAD.MOV.U32 R183, RZ, RZ, R171 ;  /* 0x000000ffffb77224 */ /* 0x000fe200078e00ab */
[----:B------:R-:W-:Y:S01]  /*5100*/  MOV R181, R129 ;  /* 0x0000008100b57202 */ /* 0x000fe20000000f00 */
[----:B------:R-:W-:Y:S01]  /*5110*/  HMMA.16816.F32.BF16 R168, R4, R30, R176 ;  /* 0x0000001e04a8723c */ /* 0x000fe200000418b0 */
[----:B------:R-:W-:Y:S01]  /*5120*/  IMAD.MOV.U32 R180, RZ, RZ, R132 ;  /* 0x000000ffffb47224 */ /* 0x000fe200078e0084 */
[----:B------:R-:W-:Y:S01]  /*5130*/  MOV R28, R126 ;  /* 0x0000007e001c7202 */ /* 0x000fe20000000f00 */
[----:B------:R-:W-:-:S02]  /*5140*/  IMAD.MOV.U32 R29, RZ, RZ, R131 ;  /* 0x000000ffff1d7224 */ /* 0x000fc400078e0083 */
[----:B------:R-:W-:Y:S02]  /*5150*/  IMAD.MOV.U32 R182, RZ, RZ, R10 ;  /* 0x000000ffffb67224 */ /* 0x000fe400078e000a */
[----:B------:R-:W-:Y:S01]  /*5160*/  IMAD.MOV.U32 R176, RZ, RZ, R165 ;  /* 0x000000ffffb07224 */ /* 0x000fe200078e00a5 */
[----:B------:R-:W-:Y:S01]  /*5170*/  MOV R179, R164 ;  /* 0x000000a400b37202 */ /* 0x000fe20000000f00 */
[----:B------:R-:W-:Y:S01]  /*5180*/  IMAD.MOV.U32 R178, RZ, RZ, R167 ;  /* 0x000000ffffb27224 */ /* 0x000fe200078e00a7 */
[----:B-1----:R-:W-:Y:S01]  /*5190*/  HMMA.16816.F32.BF16 R136, R4, R16, R96 ;  /* 0x000000100488723c */ /* 0x002fe20000041860 */
[----:B------:R-:W-:Y:S02]  /*51a0*/  IMAD.MOV.U32 R177, RZ, RZ, R166 ;  /* 0x000000ffffb17224 */ /* 0x000fe400078e00a6 */
[----:B------:R-:W-:Y:S02]  /*51b0*/  IMAD.MOV.U32 R30, RZ, RZ, R124 ;  /* 0x000000ffff1e7224 */ /* 0x000fe400078e007c */
[----:B------:R-:W-:-:S02]  /*51c0*/  IMAD.MOV.U32 R31, RZ, RZ, R125 ;  /* 0x000000ffff1f7224 */ /* 0x000fc400078e007d */
[----:B------:R-:W-:Y:S01]  /*51d0*/  FFMA.FTZ R10, R230, c[0x0][0x2d0], -R9 ;  /* 0x0000b400e60a7a23 */ /* 0x000fe20000010809 */
[C---:B------:R-:W-:Y:S07]  /*51e0*/  HMMA.16816.F32.BF16 R164, R4.reuse, R24, R172 ;  /* 0x0000001804a4723c */ /* 0x040fee00000418ac */
[----:B------:R-:W-:Y:S01]  /*51f0*/  MOV R175, R133 ;  /* 0x0000008500af7202 */ /* 0x000fe20000000f00 */
[----:B------:R-:W-:Y:S01]  /*5200*/  IMAD.MOV.U32 R174, RZ, RZ, R134 ;  /* 0x000000ffffae7224 */ /* 0x000fe200078e0086 */
[----:B------:R-:W-:Y:S01]  /*5210*/  MOV R172, R128 ;  /* 0x0000008000ac7202 */ /* 0x000fe20000000f00 */
[----:B------:R-:W-:Y:S01]  /*5220*/  IMAD.MOV.U32 R173, RZ, RZ, R135 ;  /* 0x000000ffffad7224 */ /* 0x000fe200078e0087 */
[----:B------:R-:W-:Y:S01]  /*5230*/  HMMA.16816.F32.BF16 R160, R4, R26, R120 ;  /* 0x0000001a04a0723c */ /* 0x000fe20000041878 */
[----:B------:R-:W-:-:S06]  /*5240*/  IMAD.MOV.U32 R25, RZ, RZ, R130 ;  /* 0x000000ffff197224 */ /* 0x000fcc00078e0082 */
[----:B------:R-:W-:Y:S01]  /*5250*/  IMAD.MOV.U32 R120, RZ, RZ, R234 ;  /* 0x000000ffff787224 */ /* 0x000fe200078e00ea */
[C---:B------:R-:W-:Y:S01]  /*5260*/  HMMA.16816.F32.BF16 R132, R4.reuse, R18, R72 ;  /* 0x000000120484723c */ /* 0x040fe20000041848 */
[----:B------:R-:W1:Y:S01]  /*5270*/  LDSM.16.MT88.4 R16, [R236+0x7100] ;  /* 0x00710000ec10783b */ /* 0x000e620000004200 */
[----:B------:R4:W-:Y:S01]  /*5280*/  MUFU.EX2 R234, R10 ;  /* 0x0000000a00ea7308 */ /* 0x0009e20000000800 */
[----:B------:R-:W-:Y:S02]  /*5290*/  IMAD.MOV.U32 R121, RZ, RZ, R235 ;  /* 0x000000ffff797224 */ /* 0x000fe400078e00eb */
[----:B------:R-:W-:Y:S02]  /*52a0*/  IMAD.MOV.U32 R123, RZ, RZ, R93 ;  /* 0x000000ffff7b7224 */ /* 0x000fe400078e005d */
[----:B------:R-:W-:Y:S01]  /*52b0*/  MOV R74, R127 ;  /* 0x0000007f004a7202 */ /* 0x000fe20000000f00 */
[----:B--2---:R-:W-:Y:S01]  /*52c0*/  HMMA.16816.F32.BF16 R128, R4, R20, R116 ;  /* 0x000000140480723c */ /* 0x004fe20000041874 */
[----:B------:R-:W-:-:S02]  /*52d0*/  IMAD.MOV.U32 R73, RZ, RZ, R241 ;  /* 0x000000ffff497224 */ /* 0x000fc400078e00f1 */
[----:B------:R-:W-:Y:S02]  /*52e0*/  IMAD.MOV.U32 R75, RZ, RZ, R92 ;  /* 0x000000ffff4b7224 */ /* 0x000fe400078e005c */
[----:B------:R-:W-:Y:S02]  /*52f0*/  IMAD.MOV.U32 R122, RZ, RZ, R95 ;  /* 0x000000ffff7a7224 */ /* 0x000fe400078e005f */
[----:B------:R-:W-:Y:S01]  /*5300*/  MOV R21, R238 ;  /* 0x000000ee00157202 */ /* 0x000fe20000000f00 */
[----:B---3--:R-:W-:Y:S01]  /*5310*/  HMMA.16816.F32.BF16 R124, R4, R12, R64 ;  /* 0x0000000c047c723c */ /* 0x008fe20000041840 */
[----:B------:R-:W-:Y:S01]  /*5320*/  MOV R20, R94 ;  /* 0x0000005e00147202 */ /* 0x000fe20000000f00 */
[----:B----4-:R-:W-:-:S04]  /*5330*/  FFMA.FTZ R10, R229, c[0x0][0x2d0], -R9 ;  /* 0x0000b400e50a7a23 */ /* 0x010fc80000010809 */
[----:B------:R2:W3:Y:S02]  /*5340*/  MUFU.EX2 R241, R10 ;  /* 0x0000000a00f17308 */ /* 0x0004e40000000800 */
[C---:B------:R-:W-:Y:S01]  /*5350*/  HMMA.16816.F32.BF16 R116, R4.reuse, R14, R56 ;  /* 0x0000000e0474723c */ /* 0x040fe20000041838 */
[----:B------:R-:W4:Y:S07]  /*5360*/  LDSM.16.MT88.4 R12, [R103+0x7100] ;  /* 0x00710000670c783b */ /* 0x000f2e0000004200 */
[----:B------:R-:W-:Y:S01]  /*5370*/  HMMA.16816.F32.BF16 R140, R4, R22, R108 ;  /* 0x00000016048c723c */ /* 0x000fe2000004186c */
[----:B--2---:R-:W-:-:S07]  /*5380*/  FFMA.FTZ R10, R228, c[0x0][0x2d0], -R9 ;  /* 0x0000b400e40a7a23 */ /* 0x004fce0000010809 */
[C---:B------:R-:W-:Y:S01]  /*5390*/  HMMA.16816.F32.BF16 R108, R4.reuse, R32, R52 ;  /* 0x00000020046c723c */ /* 0x040fe20000041834 */
[----:B------:R2:W-:Y:S07]  /*53a0*/  MUFU.EX2 R238, R10 ;  /* 0x0000000a00ee7308 */ /* 0x0005ee0000000800 */
[C---:B------:R-:W-:Y:S01]  /*53b0*/  HMMA.16816.F32.BF16 R96, R4.reuse, R34, R48 ;  /* 0x000000220460723c */ /* 0x040fe20000041830 */
[----:B------:R-:W-:Y:S07]  /*53c0*/  LDSM.16.MT88.4 R32, [R0+0x4900] ;  /* 0x004900000020783b */ /* 0x000fee0000004200 */
[----:B-1----:R-:W-:Y:S01]  /*53d0*/  HMMA.16816.F32.BF16 R48, R4, R16, R40 ;  /* 0x000000100430723c */ /* 0x002fe20000041828 */
[----:B--2---:R-:W-:-:S04]  /*53e0*/  FFMA.FTZ R10, R231, c[0x0][0x2d0], -R9 ;  /* 0x0000b400e70a7a23 */ /* 0x004fc80000010809 */
[----:B------:R1:W-:Y:S03]  /*53f0*/  MUFU.EX2 R235, R10 ;  /* 0x0000000a00eb7308 */ /* 0x0003e60000000800 */
[C---:B----4-:R-:W-:Y:S08]  /*5400*/  HMMA.16816.F32.BF16 R92, R4.reuse, R12, R44 ;  /* 0x0000000c045c723c */ /* 0x050ff0000004182c */
[----:B------:R-:W-:Y:S01]  /*5410*/  HMMA.16816.F32.BF16 R52, R4, R14, R36 ;  /* 0x0000000e0434723c */ /* 0x000fe20000041824 */
[----:B------:R-:W-:Y:S01]  /*5420*/  LDSM.16.MT88.4 R12, [R2+0x7900] ;  /* 0x00790000020c783b */ /* 0x000fe20000004200 */
[----:B-1----:R-:W-:Y:S01]  /*5430*/  FFMA.FTZ R10, R192, c[0x0][0x2d0], -R8 ;  /* 0x0000b400c00a7a23 */ /* 0x002fe20000010808 */
[----:B------:R-:W-:-:S02]  /*5440*/  MOV R192, R25 ;  /* 0x0000001900c07202 */ /* 0x000fc40000000f00 */
[----:B------:R-:W1:Y:S01]  /*5450*/  LDSM.16.MT88.4 R24, [R0+0x7100] ;  /* 0x007100000018783b */ /* 0x000e620000004200 */
[----:B------:R2:W-:Y:S02]  /*5460*/  MUFU.EX2 R231, R10 ;  /* 0x0000000a00e77308 */ /* 0x0005e40000000800 */
[----:B------:R-:W-:Y:S01]  /*5470*/  HMMA.16816.F32.BF16 R44, R4, R18, R60 ;  /* 0x00000012042c723c */ /* 0x000fe2000004183c */
[----:B------:R-:W-:Y:S01]  /*5480*/  LDSM.16.MT88.4 R16, [R2+0x4900] ;  /* 0x004900000210783b */ /* 0x000fe20000004200 */
[----:B--2---:R-:W-:Y:S02]  /*5490*/  FFMA.FTZ R10, R194, c[0x0][0x2d0], -R8 ;  /* 0x0000b400c20a7a23 */ /* 0x004fe40000010808 */
[----:B------:R-:W-:Y:S02]  /*54a0*/  IMAD.MOV.U32 R194, RZ, RZ, R20 ;  /* 0x000000ffffc27224 */ /* 0x000fe400078e0014 */
[----:B------:R2:W4:Y:S02]  /*54b0*/  MUFU.EX2 R230, R10 ;  /* 0x0000000a00e67308 */ /* 0x0005240000000800 */
[----:B--2---:R-:W-:-:S02]  /*54c0*/  FFMA.FTZ R10, R193, c[0x0][0x2d0], -R8 ;  /* 0x0000b400c10a7a23 */ /* 0x004fc40000010808 */
[----:B------:R-:W-:Y:S01]  /*54d0*/  IMAD.MOV.U32 R193, RZ, RZ, R21 ;  /* 0x000000ffffc17224 */ /* 0x000fe200078e0015 */
[C---:B-1----:R-:W-:Y:S01]  /*54e0*/  HMMA.16816.F32.BF16 R40, R4.reuse, R24, R76 ;  /* 0x000000180428723c */ /* 0x042fe2000004184c */
[----:B------:R-:W1:Y:S02]  /*54f0*/  LDSM.16.MT88.4 R20, [R2+0x1900] ;  /* 0x001900000214783b */ /* 0x000e640000004200 */
[----:B------:R2:W-:Y:S05]  /*5500*/  MUFU.EX2 R228, R10 ;  /* 0x0000000a00e47308 */ /* 0x0005ea0000000800 */
[----:B------:R-:W-:Y:S01]  /*5510*/  HMMA.16816.F32.BF16 R36, R4, R26, R68 ;  /* 0x0000001a0424723c */ /* 0x000fe20000041844 */
[----:B------:R-:W-:Y:S06]  /*5520*/  LDSM.16.MT88.4 R24, [R236+0x1900] ;  /* 0x00190000ec18783b */ /* 0x000fec0000004200 */
[----:B---3--:R-:W-:-:S02]  /*5530*/  F2FP.BF16.PACK_AB R4, R241, R234 ;  /* 0x000000eaf104723e */ /* 0x008fc400000010ff */
[----:B----4-:R-:W-:Y:S01]  /*5540*/  F2FP.BF16.PACK_AB R5, R230, R231 ;  /* 0x000000e7e605723e */ /* 0x010fe200000010ff */
[----:B--2---:R-:W-:Y:S01]  /*5550*/  FFMA.FTZ R10, R195, c[0x0][0x2d0], -R8 ;  /* 0x0000b400c30a7a23 */ /* 0x004fe20000010808 */
[----:B------:R-:W-:Y:S02]  /*5560*/  F2FP.BF16.PACK_AB R6, R235, R238 ;  /* 0x000000eeeb06723e */ /* 0x000fe400000010ff */
[----:B------:R-:W-:Y:S01]  /*5570*/  MOV R195, R73 ;  /* 0x0000004900c37202 */ /* 0x000fe20000000f00 */
[----:B------:R-:W2:Y:S02]  /*5580*/  MUFU.EX2 R229, R10 ;  /* 0x0000000a00e57308 */ /* 0x000ea40000000800 */
[----:B--2---:R-:W-:Y:S01]  /*5590*/  F2FP.BF16.PACK_AB R7, R229, R228 ;  /* 0x000000e4e507723e */ /* 0x004fe200000010ff */
[----:B------:R-:W-:-:S06]  /*55a0*/  IMAD.MOV.U32 R10, RZ, RZ, R30 ;  /* 0x000000ffff0a7224 */ /* 0x000fcc00078e001e */
[C---:B------:R-:W-:Y:S08]  /*55b0*/  HMMA.16816.F32.BF16 R76, R4.reuse, R12, R88 ;  /* 0x0000000c044c723c */ /* 0x040ff00000041858 */
[C---:B------:R-:W-:Y:S01]  /*55c0*/  HMMA.16816.F32.BF16 R64, R4.reuse, R14, R104 ;  /* 0x0000000e0440723c */ /* 0x040fe20000041868 */
[----:B------:R-:W2:Y:S07]  /*55d0*/  LDSM.16.MT88.4 R12, [R236+0x4900] ;  /* 0x00490000ec0c783b */ /* 0x000eae0000004200 */
[C---:B-1----:R-:W-:Y:S07]  /*55e0*/  HMMA.16816.F32.BF16 R56, R4.reuse, R22, R80 ;  /* 0x000000160438723c */ /* 0x042fee0000041850 */
[----:B------:R-:W-:Y:S01]  /*55f0*/  IMAD.MOV.U32 R81, RZ, RZ, R31 ;  /* 0x000000ffff517224 */ /* 0x000fe200078e001f */
[----:B------:R-:W-:Y:S01]  /*5600*/  MOV R82, R28 ;  /* 0x0000001c00527202 */ /* 0x000fe20000000f00 */
[----:B------:R-:W-:Y:S01]  /*5610*/  IMAD.MOV.U32 R83, RZ, RZ, R29 ;  /* 0x000000ffff537224 */ /* 0x000fe200078e001d */
[C---:B------:R-:W-:Y:S01]  /*5620*/  HMMA.16816.F32.BF16 R144, R4.reuse, R16, R144 ;  /* 0x000000100490723c */ /* 0x040fe20000041890 */
[----:B------:R-:W1:Y:S07]  /*5630*/  LDSM.16.MT88.4 R28, [R103+0x1900] ;  /* 0x00190000671c783b */ /* 0x000e6e0000004200 */
[C---:B------:R-:W-:Y:S01]  /*5640*/  HMMA.16816.F32.BF16 R60, R4.reuse, R18, R84 ;  /* 0x00000012043c723c */ /* 0x040fe20000041854 */
[----:B------:R-:W3:Y:S07]  /*5650*/  LDSM.16.MT88.4 R16, [R103+0x4900] ;  /* 0x004900006710783b */ /* 0x000eee0000004200 */
[C---:B------:R-:W-:Y:S01]  /*5660*/  HMMA.16816.F32.BF16 R112, R4.reuse, R20, R112 ;  /* 0x000000140470723c */ /* 0x040fe20000041870 */
[----:B------:R-:W4:Y:S07]  /*5670*/  LDSM.16.MT88.4 R20, [R0+0x1900] ;  /* 0x001900000014783b */ /* 0x000f2e0000004200 */
[C---:B--2---:R-:W-:Y:S08]  /*5680*/  HMMA.16816.F32.BF16 R124, R4.reuse, R12, R124 ;  /* 0x0000000c047c723c */ /* 0x044ff0000004187c */
[C---:B------:R-:W-:Y:S01]  /*5690*/  HMMA.16816.F32.BF16 R84, R4.reuse, R14, R116 ;  /* 0x0000000e0454723c */ /* 0x040fe20000041874 */
[----:B------:R-:W2:Y:S06]  /*56a0*/  LDSM.16.MT88.4 R12, [R103+0x7900] ;  /* 0x00790000670c783b */ /* 0x000eac0000004200 */
[----:B------:R-:W-:Y:S01]  /*56b0*/  IMAD.MOV.U32 R119, RZ, RZ, R179 ;  /* 0x000000ffff777224 */ /* 0x000fe200078e00b3 */
[C---:B------:R-:W-:Y:S08]  /*56c0*/  HMMA.16816.F32.BF16 R108, R4.reuse, R32, R108 ;  /* 0x00000020046c723c */ /* 0x040ff0000004186c */
[C---:B-1----:R-:W-:Y:S07]  /*56d0*/  HMMA.16816.F32.BF16 R104, R4.reuse, R28, R148 ;  /* 0x0000001c0468723c */ /* 0x042fee0000041894 */
[----:B------:R-:W-:Y:S01]  /*56e0*/  IMAD.MOV.U32 R29, RZ, RZ, R120 ;  /* 0x000000ffff1d7224 */ /* 0x000fe200078e0078 */
[----:B------:R-:W-:Y:S01]  /*56f0*/  HMMA.16816.F32.BF16 R68, R4, R30, R168 ;  /* 0x0000001e0444723c */ /* 0x000fe200000418a8 */
[----:B------:R-:W-:Y:S01]  /*5700*/  MOV R28, R121 ;  /* 0x00000079001c7202 */ /* 0x000fe20000000f00 */
[----:B------:R-:W-:Y:S01]  /*5710*/  IMAD.MOV.U32 R151, RZ, RZ, R194 ;  /* 0x000000ffff977224 */ /* 0x000fe200078e00c2 */
[----:B------:R-:W-:Y:S01]  /*5720*/  MOV R150, R192 ;  /* 0x000000c000967202 */ /* 0x000fe20000000f00 */
[----:B------:R-:W-:-:S02]  /*5730*/  IMAD.MOV.U32 R149, RZ, RZ, R172 ;  /* 0x000000ffff957224 */ /* 0x000fc400078e00ac */
[----:B------:R-:W-:Y:S02]  /*5740*/  IMAD.MOV.U32 R148, RZ, RZ, R173 ;  /* 0x000000ffff947224 */ /* 0x000fe400078e00ad */
[----:B------:R-:W-:Y:S01]  /*5750*/  IMAD.MOV.U32 R31, RZ, RZ, R122 ;  /* 0x000000ffff1f7224 */ /* 0x000fe200078e007a */
[----:B---3--:R-:W-:Y:S01]  /*5760*/  HMMA.16816.F32.BF16 R136, R4, R16, R136 ;  /* 0x000000100488723c */ /* 0x008fe20000041888 */
[----:B------:R-:W-:-:S07]  /*5770*/  IMAD.MOV.U32 R30, RZ, RZ, R123 ;  /* 0x000000ffff1e7224 */ /* 0x000fce00078e007b */
[C---:B------:R-:W-:Y:S07]  /*5780*/  HMMA.16816.F32.BF16 R120, R4.reuse, R24, R164 ;  /* 0x000000180478723c */ /* 0x040fee00000418a4 */
[----:B------:R-:W-:Y:S01]  /*5790*/  MOV R25, R74 ;  /* 0x0000004a00197202 */ /* 0x000fe20000000f00 */
[----:B------:R-:W-:Y:S01]  /*57a0*/  IMAD.MOV.U32 R24, RZ, RZ, R75 ;  /* 0x000000ffff187224 */ /* 0x000fe200078e004b */
[----:B------:R-:W-:Y:S01]  /*57b0*/  HMMA.16816.F32.BF16 R132, R4, R18, R132 ;  /* 0x000000120484723c */ /* 0x000fe20000041884 */
[----:B------:R-:W1:Y:S02]  /*57c0*/  LDSM.16.MT88.4 R16, [R236+0x7900] ;  /* 0x00790000ec10783b */ /* 0x000e640000004200 */
[----:B------:R-:W-:-:S05]  /*57d0*/  IMAD.MOV.U32 R116, RZ, RZ, R24 ;  /* 0x000000ffff747224 */ /* 0x000fca00078e0018 */
[C---:B------:R-:W-:Y:S07]  /*57e0*/  HMMA.16816.F32.BF16 R72, R4.reuse, R26, R160 ;  /* 0x0000001a0448723c */ /* 0x040fee00000418a0 */
[----:B------:R-:W-:Y:S01]  /*57f0*/  IMAD.MOV.U32 R27, RZ, RZ, R81 ;  /* 0x000000ffff1b7224 */ /* 0x000fe200078e0051 */
[----:B------:R-:W-:Y:S01]  /*5800*/  MOV R160, R82 ;  /* 0x0000005200a07202 */ /* 0x000fe20000000f00 */
[----:B------:R-:W-:Y:S01]  /*5810*/  IMAD.MOV.U32 R161, RZ, RZ, R83 ;  /* 0x000000ffffa17224 */ /* 0x000fe200078e0053 */
[----:B----4-:R-:W-:Y:S01]  /*5820*/  HMMA.16816.F32.BF16 R128, R4, R20, R128 ;  /* 0x000000140480723c */ /* 0x010fe20000041880 */
[----:B------:R-:W-:Y:S01]  /*5830*/  IMAD.MOV.U32 R162, RZ, RZ, R10 ;  /* 0x000000ffffa27224 */ /* 0x000fe200078e000a */
[----:B------:R-:W-:Y:S01]  /*5840*/  MOV R163, R195 ;  /* 0x000000c300a37202 */ /* 0x000fe20000000f00 */
[----:B------:R-:W-:-:S02]  /*5850*/  FFMA.FTZ R10, R248, c[0x0][0x2d0], -R9 ;  /* 0x0000b400f80a7a23 */ /* 0x000fc40000010809 */
[----:B------:R-:W-:Y:S02]  /*5860*/  IMAD.MOV.U32 R26, RZ, RZ, R193 ;  /* 0x000000ffff1a7224 */ /* 0x000fe400078e00c1 */
[----:B------:R-:W-:Y:S01]  /*5870*/  IMAD.MOV.U32 R117, RZ, RZ, R27 ;  /* 0x000000ffff757224 */ /* 0x000fe200078e001b */
[C---:B------:R-:W-:Y:S01]  /*5880*/  HMMA.16816.F32.BF16 R80, R4.reuse, R22, R140 ;  /* 0x000000160450723c */ /* 0x040fe2000004188c */
[----:B------:R-:W3:Y:S06]  /*5890*/  LDSM.16.MT88.4 R20, [R0+0x7900] ;  /* 0x007900000014783b */ /* 0x000eec0000004200 */
[----:B------:R-:W-:Y:S01]  /*58a0*/  MOV R143, R178 ;  /* 0x000000b2008f7202 */ /* 0x000fe20000000f00 */
[----:B------:R-:W-:Y:S01]  /*58b0*/  IMAD.MOV.U32 R141, RZ, RZ, R175 ;  /* 0x000000ffff8d7224 */ /* 0x000fe200078e00af */
[----:B------:R4:W-:Y:S01]  /*58c0*/  MUFU.EX2 R178, R10 ;  /* 0x0000000a00b27308 */ /* 0x0009e20000000800 */
[----:B------:R-:W-:Y:S01]  /*58d0*/  MOV R140, R174 ;  /* 0x000000ae008c7202 */ /* 0x000fe20000000f00 */
[----:B--2---:R-:W-:Y:S01]  /*58e0*/  HMMA.16816.F32.BF16 R192, R4, R12, R92 ;  /* 0x0000000c04c0723c */ /* 0x004fe2000004185c */
[----:B------:R-:W-:-:S02]  /*58f0*/  IMAD.MOV.U32 R142, RZ, RZ, R177 ;  /* 0x000000ffff8e7224 */ /* 0x000fc400078e00b1 */
[----:B------:R-:W-:Y:S02]  /*5900*/  IMAD.MOV.U32 R118, RZ, RZ, R143 ;  /* 0x000000ffff767224 */ /* 0x000fe400078e008f */
[----:B------:R-:W-:Y:S02]  /*5910*/  IMAD.MOV.U32 R248, RZ, RZ, R142 ;  /* 0x000000fffff87224 */ /* 0x000fe400078e008e */
[----:B------:R-:W-:Y:S01]  /*5920*/  IMAD.MOV.U32 R94, RZ, RZ, R176 ;  /* 0x000000ffff5e7224 */ /* 0x000fe200078e00b0 */
[----:B------:R-:W-:Y:S01]  /*5930*/  HMMA.16816.F32.BF16 R172, R4, R14, R52 ;  /* 0x0000000e04ac723c */ /* 0x000fe20000041834 */
[----:B------:R-:W2:Y:S01]  /*5940*/  LDSM.16.MT88.4 R12, [R2+0x8100] ;  /* 0x00810000020c783b */ /* 0x000ea20000004200 */
[----:B------:R-:W-:Y:S01]  /*5950*/  MOV R93, R180 ;  /* 0x000000b4005d7202 */ /* 0x000fe20000000f00 */
[----:B------:R-:W-:Y:S02]  /*5960*/  IMAD.MOV.U32 R92, RZ, RZ, R181 ;  /* 0x000000ffff5c7224 */ /* 0x000fe400078e00b5 */
[----:B------:R-:W-:-:S02]  /*5970*/  IMAD.MOV.U32 R95, RZ, RZ, R29 ;  /* 0x000000ffff5f7224 */ /* 0x000fc400078e001d */
[----:B----4-:R-:W-:Y:S01]  /*5980*/  FFMA.FTZ R10, R247, c[0x0][0x2d0], -R9 ;  /* 0x0000b400f70a7a23 */ /* 0x010fe20000010809 */
[C---:B-1----:R-:W-:Y:S01]  /*5990*/  HMMA.16816.F32.BF16 R168, R4.reuse, R16, R48 ;  /* 0x0000001004a8723c */ /* 0x042fe20000041830 */
[----:B------:R-:W-:Y:S01]  /*59a0*/  IMAD.MOV.U32 R52, RZ, RZ, R140 ;  /* 0x000000ffff347224 */ /* 0x000fe200078e008c */
[----:B------:R-:W-:Y:S01]  /*59b0*/  MOV R54, R183 ;  /* 0x000000b700367202 */ /* 0x000fe20000000f00 */
[----:B------:R1:W-:Y:S01]  /*59c0*/  MUFU.EX2 R179, R10 ;  /* 0x0000000a00b37308 */ /* 0x0003e20000000800 */
[----:B------:R-:W-:Y:S01]  /*59d0*/  IMAD.MOV.U32 R55, RZ, RZ, R182 ;  /* 0x000000ffff377224 */ /* 0x000fe200078e00b6 */
[----:B------:R-:W-:Y:S01]  /*59e0*/  MOV R247, R26 ;  /* 0x0000001a00f77202 */ /* 0x000fe20000000f00 */
[----:B------:R-:W-:Y:S02]  /*59f0*/  IMAD.MOV.U32 R53, RZ, RZ, R102 ;  /* 0x000000ffff357224 */ /* 0x000fe400078e0066 */
[----:B------:R-:W-:Y:S01]  /*5a00*/  HMMA.16816.F32.BF16 R88, R4, R18, R44 ;  /* 0x000000120458723c */ /* 0x000fe2000004182c */
[----:B------:R-:W4:Y:S01]  /*5a10*/  LDSM.16.MT88.4 R16, [R2+0x5100] ;  /* 0x005100000210783b */ /* 0x000f220000004200 */
[----:B------:R-:W-:-:S06]  /*5a20*/  IMAD.MOV.U32 R49, RZ, RZ, R101 ;  /* 0x000000ffff317224 */ /* 0x000fcc00078e0065 */
[----:B------:R-:W-:Y:S01]  /*5a30*/  HMMA.16816.F32.BF16 R164, R4, R34, R96 ;  /* 0x0000002204a4723c */ /* 0x000fe20000041860 */
[----:B-1----:R-:W-:-:S04]  /*5a40*/  FFMA.FTZ R10, R251, c[0x0][0x2d0], -R9 ;  /* 0x0000b400fb0a7a23 */ /* 0x002fc80000010809 */
[----:B------:R1:W-:Y:S03]  /*5a50*/  MUFU.EX2 R177, R10 ;  /* 0x0000000a00b17308 */ /* 0x0003e60000000800 */
[----:B---3--:R-:W-:Y:S01]  /*5a60*/  HMMA.16816.F32.BF16 R180, R4, R20, R40 ;  /* 0x0000001404b4723c */ /* 0x008fe20000041828 */
[----:B------:R-:W-:Y:S01]  /*5a70*/  IMAD.MOV.U32 R98, RZ, RZ, R30 ;  /* 0x000000ffff627224 */ /* 0x000fe200078e001e */
[----:B------:R-:W-:Y:S01]  /*5a80*/  MOV R96, R28 ;  /* 0x0000001c00607202 */ /* 0x000fe20000000f00 */
[----:B------:R-:W-:Y:S01]  /*5a90*/  IMAD.MOV.U32 R97, RZ, RZ, R31 ;  /* 0x000000ffff617224 */ /* 0x000fe200078e001f */
[----:B------:R-:W-:Y:S02]  /*5aa0*/  MOV R99, R25 ;  /* 0x0000001900637202 */ /* 0x000fe40000000f00 */
[----:B------:R-:W-:Y:S01]  /*5ab0*/  LDSM.16.MT88.4 R24, [R2+0x2100] ;  /* 0x002100000218783b */ /* 0x000fe20000004200 */
[----:B-1----:R-:W-:Y:S01]  /*5ac0*/  FFMA.FTZ R10, R119, c[0x0][0x2d0], -R9 ;  /* 0x0000b400770a7a23 */ /* 0x002fe20000010809 */
[----:B------:R-:W-:-:S02]  /*5ad0*/  MOV R119, R141 ;  /* 0x0000008d00777202 */ /* 0x000fc40000000f00 */
[----:B------:R-:W-:Y:S01]  /*5ae0*/  HMMA.16816.F32.BF16 R140, R4, R22, R36 ;  /* 0x00000016048c723c */ /* 0x000fe20000041824 */
[----:B------:R1:W3:Y:S01]  /*5af0*/  MUFU.EX2 R176, R10 ;  /* 0x0000000a00b07308 */ /* 0x0002e20000000800 */
[----:B------:R-:W5:Y:S05]  /*5b00*/  LDSM.16.MT88.4 R20, [R103+0x2100] ;  /* 0x002100006714783b */ /* 0x000f6a0000004200 */
[----:B------:R-:W-:-:S04]  /*5b10*/  FFMA.FTZ R4, R245, c[0x0][0x2d0], -R8 ;  /* 0x0000b400f5047a23 */ /* 0x000fc80000010808 */
[----:B------:R2:W-:Y:S01]  /*5b20*/  MUFU.EX2 R51, R4 ;  /* 0x0000000400337308 */ /* 0x0005e20000000800 */
[----:B-1----:R-:W-:Y:S01]  /*5b30*/  FFMA.FTZ R10, R243, c[0x0][0x2d0], -R8 ;  /* 0x0000b400f30a7a23 */ /* 0x002fe20000010808 */
[----:B---3--:R-:W-:-:S06]  /*5b40*/  F2FP.BF16.PACK_AB R6, R176, R177 ;  /* 0x000000b1b006723e */ /* 0x008fcc00000010ff */
[----:B------:R1:W-:Y:S01]  /*5b50*/  MUFU.EX2 R101, R10 ;  /* 0x0000000a00657308 */ /* 0x0003e20000000800 */
[----:B--2---:R-:W-:-:S07]  /*5b60*/  FFMA.FTZ R4, R244, c[0x0][0x2d0], -R8 ;  /* 0x0000b400f4047a23 */ /* 0x004fce0000010808 */
[----:B------:R2:W3:Y:S01]  /*5b70*/  MUFU.EX2 R102, R4 ;  /* 0x0000000400667308 */ /* 0x0004e20000000800 */
[----:B-1----:R-:W-:-:S07]  /*5b80*/  FFMA.FTZ R10, R242, c[0x0][0x2d0], -R8 ;  /* 0x0000b400f20a7a23 */ /* 0x002fce0000010808 */
[----:B------:R-:W1:Y:S01]  /*5b90*/  MUFU.EX2 R50, R10 ;  /* 0x0000000a00327308 */ /* 0x000e620000000800 */
[----:B--2---:R-:W-:Y:S02]  /*5ba0*/  F2FP.BF16.PACK_AB R4, R179, R178 ;  /* 0x000000b2b304723e */ /* 0x004fe400000010ff */
[----:B---3--:R-:W-:Y:S02]  /*5bb0*/  F2FP.BF16.PACK_AB R7, R102, R51 ;  /* 0x000000336607723e */ /* 0x008fe400000010ff */
[----:B-1----:R-:W-:Y:S01]  /*5bc0*/  F2FP.BF16.PACK_AB R5, R50, R101 ;  /* 0x000000653205723e */ /* 0x002fe200000010ff */
[----:B------:R-:W-:-:S04]  /*5bd0*/  FFMA.FTZ R10, R49, c[0x0][0x2d0], -R9 ;  /* 0x0000b400310a7a23 */ /* 0x000fc80000010809 */
[----:B------:R1:W-:Y:S02]  /*5be0*/  MUFU.EX2 R48, R10 ;  /* 0x0000000a00307308 */ /* 0x0003e40000000800 */
[C---:B------:R-:W-:Y:S08]  /*5bf0*/  HMMA.16816.F32.BF16 R76, R4.reuse, R12, R76 ;  /* 0x0000000c044c723c */ /* 0x040ff0000004184c */
[----:B------:R-:W-:Y:S01]  /*5c00*/  HMMA.16816.F32.BF16 R32, R4, R14, R64 ;  /* 0x0000000e0420723c */ /* 0x000fe20000041840 */
[----:B------:R-:W2:Y:S01]  /*5c10*/  LDSM.16.MT88.4 R12, [R236+0x2100] ;  /* 0x00210000ec0c783b */ /* 0x000ea20000004200 */
[----:B-1----:R-:W-:-:S05]  /*5c20*/  FFMA.FTZ R10, R247, c[0x0][0x2d0], -R9 ;  /* 0x0000b400f70a7a23 */ /* 0x002fca0000010809 */
[----:B------:R-:W-:Y:S01]  /*5c30*/  MOV R66, R161 ;  /* 0x000000a100427202 */ /* 0x000fe20000000f00 */
[----:B----4-:R-:W-:Y:S01]  /*5c40*/  HMMA.16816.F32.BF16 R144, R4, R16, R144 ;  /* 0x000000100490723c */ /* 0x010fe20000041890 */
[----:B------:R-:W-:Y:S01]  /*5c50*/  IMAD.MOV.U32 R65, RZ, RZ, R160 ;  /* 0x000000ffff417224 */ /* 0x000fe200078e00a0 */
[----:B------:R1:W-:Y:S01]  /*5c60*/  MUFU.EX2 R49, R10 ;  /* 0x0000000a00317308 */ /* 0x0003e20000000800 */
[----:B------:R-:W-:-:S05]  /*5c70*/  MOV R67, R163 ;  /* 0x000000a300437202 */ /* 0x000fca0000000f00 */
[C---:B------:R-:W-:Y:S01]  /*5c80*/  HMMA.16816.F32.BF16 R28, R4.reuse, R18, R60 ;  /* 0x00000012041c723c */ /* 0x040fe2000004183c */
[----:B------:R-:W3:Y:S07]  /*5c90*/  LDSM.16.MT88.4 R16, [R0+0x2100] ;  /* 0x002100000010783b */ /* 0x000eee0000004200 */
[----:B-----5:R-:W-:Y:S01]  /*5ca0*/  HMMA.16816.F32.BF16 R104, R4, R20, R104 ;  /* 0x000000140468723c */ /* 0x020fe20000041868 */
[--C-:B-1----:R-:W-:Y:S01]  /*5cb0*/  FFMA.FTZ R10, R248, c[0x0][0x2d0], -R9.reuse ;  /* 0x0000b400f80a7a23 */ /* 0x102fe20000010809 */
[----:B------:R-:W-:Y:S01]  /*5cc0*/  MOV R248, R52 ;  /* 0x0000003400f87202 */ /* 0x000fe20000000f00 */
[----:B------:R-:W-:-:S02]  /*5cd0*/  FFMA.FTZ R9, R53, c[0x0][0x2d0], -R9 ;  /* 0x0000b40035097a23 */ /* 0x000fc40000010809 */
[----:B------:R-:W-:Y:S01]  /*5ce0*/  IMAD.MOV.U32 R52, RZ, RZ, R54 ;  /* 0x000000ffff347224 */ /* 0x000fe200078e0036 */
[----:B------:R-:W-:Y:S02]  /*5cf0*/  MOV R54, R92 ;  /* 0x0000005c00367202 */ /* 0x000fe40000000f00 */
[C---:B------:R-:W-:Y:S01]  /*5d00*/  HMMA.16816.F32.BF16 R36, R4.reuse, R22, R68 ;  /* 0x000000160424723c */ /* 0x040fe20000041844 */
[----:B------:R-:W1:Y:S01]  /*5d10*/  LDSM.16.MT88.4 R20, [R103+0x5100] ;  /* 0x005100006714783b */ /* 0x000e620000004200 */
[----:B------:R4:W-:Y:S01]  /*5d20*/  MUFU.EX2 R42, R9 ;  /* 0x00000009002a7308 */ /* 0x0009e20000000800 */
[----:B------:R-:W-:Y:S02]  /*5d30*/  IMAD.MOV.U32 R53, RZ, RZ, R55 ;  /* 0x000000ffff357224 */ /* 0x000fe400078e0037 */
[----:B------:R-:W-:Y:S01]  /*5d40*/  IMAD.MOV.U32 R55, RZ, RZ, R93 ;  /* 0x000000ffff377224 */ /* 0x000fe200078e005d */
[----:B------:R-:W-:Y:S01]  /*5d50*/  MOV R93, R95 ;  /* 0x0000005f005d7202 */ /* 0x000fe20000000f00 */
[----:B------:R-:W-:Y:S01]  /*5d60*/  IMAD.MOV.U32 R92, RZ, RZ, R94 ;  /* 0x000000ffff5c7224 */ /* 0x000fe200078e005e */
[C---:B------:R-:W-:Y:S01]  /*5d70*/  HMMA.16816.F32.BF16 R112, R4.reuse, R24, R112 ;  /* 0x000000180470723c */ /* 0x040fe20000041870 */
[----:B------:R-:W-:Y:S01]  /*5d80*/  IMAD.MOV.U32 R95, RZ, RZ, R97 ;  /* 0x000000ffff5f7224 */ /* 0x000fe200078e0061 */
[----:B------:R-:W-:Y:S01]  /*5d90*/  MOV R251, R55 ;  /* 0x0000003700fb7202 */ /* 0x000fe20000000f00 */
[----:B------:R-:W-:Y:S01]  /*5da0*/  IMAD.MOV.U32 R247, RZ, RZ, R54 ;  /* 0x000000fffff77224 */ /* 0x000fe200078e0036 */
[----:B------:R-:W5:Y:S01]  /*5db0*/  MUFU.EX2 R43, R10 ;  /* 0x0000000a002b7308 */ /* 0x000f620000000800 */
[----:B------:R-:W-:Y:S01]  /*5dc0*/  IMAD.MOV.U32 R94, RZ, RZ, R96 ;  /* 0x000000ffff5e7224 */ /* 0x000fe200078e0060 */
[----:B------:R-:W-:Y:S01]  /*5dd0*/  MOV R96, R98 ;  /* 0x0000006200607202 */ /* 0x000fe20000000f00 */
[----:B------:R-:W-:Y:S01]  /*5de0*/  IMAD.MOV.U32 R97, RZ, RZ, R99 ;  /* 0x000000ffff617224 */ /* 0x000fe200078e0063 */
[C---:B--2---:R-:W-:Y:S01]  /*5df0*/  HMMA.16816.F32.BF16 R120, R4.reuse, R12, R120 ;  /* 0x0000000c0478723c */ /* 0x044fe20000041878 */
[----:B------:R-:W-:Y:S01]  /*5e00*/  IMAD.MOV.U32 R98, RZ, RZ, R116 ;  /* 0x000000ffff627224 */ /* 0x000fe200078e0074 */
[----:B------:R-:W-:Y:S01]  /*5e10*/  MOV R99, R117 ;  /* 0x0000007500637202 */ /* 0x000fe20000000f00 */
[----:B----4-:R-:W-:Y:S01]  /*5e20*/  FFMA.FTZ R9, R118, c[0x0][0x2d0], -R8 ;  /* 0x0000b40076097a23 */ /* 0x010fe20000010808 */
[----:B------:R-:W-:Y:S01]  /*5e30*/  MOV R242, R93 ;  /* 0x0000005d00f27202 */ /* 0x000fe20000000f00 */
[----:B------:R-:W-:Y:S01]  /*5e40*/  IMAD.MOV.U32 R243, RZ, RZ, R92 ;  /* 0x000000fffff37224 */ /* 0x000fe200078e005c */
[----:B------:R-:W-:Y:S01]  /*5e50*/  MOV R64, R97 ;  /* 0x0000006100407202 */ /* 0x000fe20000000f00 */
[----:B------:R-:W-:Y:S01]  /*5e60*/  IMAD.MOV.U32 R245, RZ, RZ, R98 ;  /* 0x000000fffff57224 */ /* 0x000fe200078e0062 */
[----:B------:R-:W-:Y:S01]  /*5e70*/  HMMA.16816.F32.BF16 R44, R4, R14, R72 ;  /* 0x0000000e042c723c */ /* 0x000fe20000041848 */
[----:B------:R-:W2:Y:S01]  /*5e80*/  LDSM.16.MT88.4 R12, [R236+0x5100] ;  /* 0x00510000ec0c783b */ /* 0x000ea20000004200 */
[----:B------:R-:W-:-:S02]  /*5e90*/  MOV R244, R99 ;  /* 0x0000006300f47202 */ /* 0x000fc40000000f00 */
[----:B-----5:R-:W-:-:S03]  /*5ea0*/  F2FP.BF16.PACK_AB R98, R42, R43 ;  /* 0x0000002b2a62723e */ /* 0x020fc600000010ff */
[----:B------:R-:W-:Y:S01]  /*5eb0*/  IMAD.MOV.U32 R73, RZ, RZ, R94 ;  /* 0x000000ffff497224 */ /* 0x000fe200078e005e */
[----:B---3--:R-:W-:Y:S01]  /*5ec0*/  HMMA.16816.F32.BF16 R128, R4, R16, R128 ;  /* 0x000000100480723c */ /* 0x008fe20000041880 */
[----:B------:R-:W-:Y:S01]  /*5ed0*/  MOV R74, R95 ;  /* 0x0000005f004a7202 */ /* 0x000fe20000000f00 */
[----:B------:R-:W-:Y:S01]  /*5ee0*/  IMAD.MOV.U32 R75, RZ, RZ, R96 ;  /* 0x000000ffff4b7224 */ /* 0x000fe200078e0060 */
[----:B------:R-:W-:-:S05]  /*5ef0*/  F2FP.BF16.PACK_AB R96, R49, R48 ;  /* 0x000000303160723e */ /* 0x000fca00000010ff */
[C---:B------:R-:W-:Y:S01]  /*5f00*/  HMMA.16816.F32.BF16 R60, R4.reuse, R18, R80 ;  /* 0x00000012043c723c */ /* 0x040fe20000041850 */
[----:B------:R-:W3:Y:S04]  /*5f10*/  LDSM.16.MT88.4 R16, [R0+0x5100] ;  /* 0x005100000010783b */ /* 0x000ee80000004200 */
[----:B------:R-:W-:Y:S03]  /*5f20*/  LDSM.16.MT88.4 R80, [R2+0x8900] ;  /* 0x008900000250783b */ /* 0x000fe60000004200 */
[C---:B-1----:R-:W-:Y:S01]  /*5f30*/  HMMA.16816.F32.BF16 R136, R4.reuse, R20, R136 ;  /* 0x000000140488723c */ /* 0x042fe20000041888 */
[----:B------:R1:W-:Y:S07]  /*5f40*/  MUFU.EX2 R21, R9 ;  /* 0x0000000900157308 */ /* 0x0003ee0000000800 */
[C---:B------:R-:W-:Y:S07]  /*5f50*/  HMMA.16816.F32.BF16 R24, R4.reuse, R26, R56 ;  /* 0x0000001a0418723c */ /* 0x040fee0000041838 */
[----:B------:R-:W-:Y:S01]  /*5f60*/  IMAD.MOV.U32 R59, RZ, RZ, R162 ;  /* 0x000000ffff3b7224 */ /* 0x000fe200078e00a2 */
[----:B------:R-:W-:Y:S01]  /*5f70*/  MOV R57, R149 ;  /* 0x0000009500397202 */ /* 0x000fe20000000f00 */
[----:B-1----:R-:W-:Y:S01]  /*5f80*/  FFMA.FTZ R9, R119, c[0x0][0x2d0], -R8 ;  /* 0x0000b40077097a23 */ /* 0x002fe20000010808 */
[C---:B--2---:R-:W-:Y:S01]  /*5f90*/  HMMA.16816.F32.BF16 R68, R4.reuse, R12, R124 ;  /* 0x0000000c0444723c */ /* 0x044fe2000004187c */
[----:B------:R-:W-:Y:S01]  /*5fa0*/  LDSM.16.MT88.4 R116, [R2+0x2900] ;  /* 0x002900000274783b */ /* 0x000fe20000004200 */
[----:B------:R-:W-:Y:S01]  /*5fb0*/  IMAD.MOV.U32 R56, RZ, RZ, R148 ;  /* 0x000000ffff387224 */ /* 0x000fe200078e0094 */
[----:B------:R1:W2:Y:S01]  /*5fc0*/  MUFU.EX2 R40, R9 ;  /* 0x0000000900287308 */ /* 0x0002a20000000800 */
[----:B------:R-:W-:Y:S01]  /*5fd0*/  IMAD.MOV.U32 R58, RZ, RZ, R150 ;  /* 0x000000ffff3a7224 */ /* 0x000fe200078e0096 */
[----:B------:R-:W-:Y:S03]  /*5fe0*/  LDSM.16.MT88.4 R124, [R236+0x2900] ;  /* 0x00290000ec7c783b */ /* 0x000fe60000004200 */
[C---:B------:R-:W-:Y:S01]  /*5ff0*/  HMMA.16816.F32.BF16 R84, R4.reuse, R14, R84 ;  /* 0x0000000e0454723c */ /* 0x040fe20000041854 */
[----:B------:R-:W4:Y:S07]  /*6000*/  LDSM.16.MT88.4 R12, [R103+0x8100] ;  /* 0x00810000670c783b */ /* 0x000f2e0000004200 */
[----:B---3--:R-:W-:Y:S01]  /*6010*/  HMMA.16816.F32.BF16 R160, R4, R16, R108 ;  /* 0x0000001004a0723c */ /* 0x008fe2000004186c */
[----:B------:R-:W-:Y:S01]  /*6020*/  LDSM.16.MT88.4 R108, [R103+0x2900] ;  /* 0x00290000676c783b */ /* 0x000fe20000004200 */
[--C-:B-1----:R-:W-:Y:S01]  /*6030*/  FFMA.FTZ R9, R248, c[0x0][0x2d0], -R8.reuse ;  /* 0x0000b400f8097a23 */ /* 0x102fe20000010808 */
[----:B--2---:R-:W-:Y:S01]  /*6040*/  F2FP.BF16.PACK_AB R97, R40, R21 ;  /* 0x000000152861723e */ /* 0x004fe200000010ff */
[----:B------:R-:W-:-:S02]  /*6050*/  FFMA.FTZ R8, R52, c[0x0][0x2d0], -R8 ;  /* 0x0000b40034087a23 */ /* 0x000fc40000010808 */
[----:B------:R-:W-:Y:S01]  /*6060*/  IMAD.MOV.U32 R248, RZ, RZ, R53 ;  /* 0x000000fffff87224 */ /* 0x000fe200078e0035 */
[----:B------:R-:W-:Y:S01]  /*6070*/  MUFU.EX2 R41, R9 ;  /* 0x0000000900297308 */ /* 0x000fe20000000800 */
[C---:B------:R-:W-:Y:S01]  /*6080*/  HMMA.16816.F32.BF16 R52, R4.reuse, R22, R132 ;  /* 0x000000160434723c */ /* 0x040fe20000041884 */
[----:B------:R-:W-:Y:S06]  /*6090*/  LDSM.16.MT88.4 R132, [R0+0x2900] ;  /* 0x002900000084783b */ /* 0x000fec0000004200 */
[----:B------:R-:W-:Y:S01]  /*60a0*/  IMAD.MOV.U32 R22, RZ, RZ, R11 ;  /* 0x000000ffff167224 */ /* 0x000fe200078e000b */
[----:B------:R1:W2:Y:S01]  /*60b0*/  MUFU.EX2 R20, R8 ;  /* 0x0000000800147308 */ /* 0x0002a20000000800 */
[----:B------:R-:W-:Y:S01]  /*60c0*/  HMMA.16816.F32.BF16 R92, R4, R18, R164 ;  /* 0x00000012045c723c */ /* 0x000fe200000418a4 */
[----:B------:R-:W3:Y:S01]  /*60d0*/  LDSM.16.MT88.4 R16, [R0+0x8100] ;  /* 0x008100000010783b */ /* 0x000ee20000004200 */
[----:B------:R-:W-:-:S03]  /*60e0*/  MOV R23, R151 ;  /* 0x0000009700177202 */ /* 0x000fc60000000f00 */
[----:B------:R-:W-:Y:S04]  /*60f0*/  LDSM.16.MT88.4 R148, [R2+0x5900] ;  /* 0x005900000294783b */ /* 0x000fe80000004200 */
[----:B-1----:R-:W1:Y:S01]  /*6100*/  LDSM.16.MT88.4 R8, [R236+0x8100] ;  /* 0x00810000ec08783b */ /* 0x002e620000004200 */
[----:B--2---:R-:W-:Y:S01]  /*6110*/  F2FP.BF16.PACK_AB R99, R20, R41 ;  /* 0x000000291463723e */ /* 0x004fe200000010ff */
[C---:B----4-:R-:W-:Y:S07]  /*6120*/  HMMA.16816.F32.BF16 R164, R4.reuse, R12, R192 ;  /* 0x0000000c04a4723c */ /* 0x050fee00000418c0 */
[----:B------:R-:W-:Y:S01]  /*6130*/  IMAD.MOV.U32 R192, RZ, RZ, R64 ;  /* 0x000000ffffc07224 */ /* 0x000fe200078e0040 */
[----:B------:R-:W-:Y:S01]  /*6140*/  HMMA.16816.F32.BF16 R12, R4, R14, R172 ;  /* 0x0000000e040c723c */ /* 0x000fe200000418ac */
[----:B------:R-:W-:Y:S01]  /*6150*/  MOV R193, R75 ;  /* 0x0000004b00c17202 */ /* 0x000fe20000000f00 */
[----:B------:R-:W-:Y:S01]  /*6160*/  IMAD.MOV.U32 R194, RZ, RZ, R74 ;  /* 0x000000ffffc27224 */ /* 0x000fe200078e004a */
[----:B------:R-:W-:-:S02]  /*6170*/  MOV R195, R73 ;  /* 0x0000004900c37202 */ /* 0x000fc40000000f00 */
[----:B------:R-:W-:Y:S03]  /*6180*/  LDSM.16.MT88.4 R72, [R103+0x8900] ;  /* 0x008900006748783b */ /* 0x000fe60000004200 */
[C---:B------:R-:W-:Y:S08]  /*6190*/  HMMA.16816.F32.BF16 R112, R96.reuse, R116, R112 ;  /* 0x000000746070723c */ /* 0x040ff00000041870 */
[----:B------:R-:W-:Y:S08]  /*61a0*/  HMMA.16816.F32.BF16 R116, R96, R118, R24 ;  /* 0x000000766074723c */ /* 0x000ff00000041818 */
[C---:B---3--:R-:W-:Y:S08]  /*61b0*/  HMMA.16816.F32.BF16 R24, R4.reuse, R16, R180 ;  /* 0x000000100418723c */ /* 0x048ff000000418b4 */
[C---:B-1----:R-:W-:Y:S07]  /*61c0*/  HMMA.16816.F32.BF16 R172, R4.reuse, R10, R88 ;  /* 0x0000000a04ac723c */ /* 0x042fee0000041858 */
[----:B------:R-:W-:Y:S01]  /*61d0*/  MOV R11, R67 ;  /* 0x00000043000b7202 */ /* 0x000fe20000000f00 */
[----:B------:R-:W-:Y:S01]  /*61e0*/  IMAD.MOV.U32 R88, RZ, RZ, R56 ;  /* 0x000000ffff587224 */ /* 0x000fe200078e0038 */
[----:B------:R-:W-:Y:S01]  /*61f0*/  MOV R89, R57 ;  /* 0x0000003900597202 */ /* 0x000fe20000000f00 */
[----:B------:R-:W-:Y:S01]  /*6200*/  IMAD.MOV.U32 R90, RZ, RZ, R58 ;  /* 0x000000ffff5a7224 */ /* 0x000fe200078e003a */
[----:B------:R-:W-:Y:S01]  /*6210*/  HMMA.16816.F32.BF16 R168, R4, R8, R168 ;  /* 0x0000000804a8723c */ /* 0x000fe200000418a8 */
[----:B------:R-:W-:-:S02]  /*6220*/  MOV R91, R59 ;  /* 0x0000003b005b7202 */ /* 0x000fc40000000f00 */
[----:B------:R-:W-:Y:S01]  /*6230*/  FADD.FTZ R2, R90, R89 ;  /* 0x000000595a027221 */ /* 0x000fe20000010000 */
[----:B------:R-:W-:Y:S03]  /*6240*/  LDSM.16.MT88.4 R56, [R236+0x5900] ;  /* 0x00590000ec38783b */ /* 0x000fe60000004200 */
[----:B------:R-:W-:Y:S01]  /*6250*/  MOV R8, R65 ;  /* 0x0000004100087202 */ /* 0x000fe20000000f00 */
[----:B------:R-:W-:Y:S01]  /*6260*/  HMMA.16816.F32.BF16 R16, R4, R18, R140 ;  /* 0x000000120410723c */ /* 0x000fe2000004188c */
[----:B------:R-:W-:Y:S01]  /*6270*/  IMAD.MOV.U32 R9, RZ, RZ, R66 ;  /* 0x000000ffff097224 */ /* 0x000fe200078e0042 */
[----:B------:R-:W1:Y:S02]  /*6280*/  LDSM.16.MT88.4 R140, [R103+0x5900] ;  /* 0x00590000678c783b */ /* 0x000e640000004200 */
[----:B------:R-:W-:Y:S02]  /*6290*/  FADD.FTZ R2, R8, R2 ;  /* 0x0000000208027221 */ /* 0x000fe40000010000 */
[----:B------:R-:W2:Y:S01]  /*62a0*/  LDSM.16.MT88.4 R64, [R0+0x5900] ;  /* 0x005900000040783b */ /* 0x000ea20000004200 */
[----:B------:R-:W-:Y:S01]  /*62b0*/  FADD.FTZ R4, R88, R11 ;  /* 0x0000000b58047221 */ /* 0x000fe20000010000 */
[----:B------:R-:W-:Y:S01]  /*62c0*/  HMMA.16816.F32.BF16 R128, R96, R132, R128 ;  /* 0x000000846080723c */ /* 0x000fe20000041880 */
[----:B------:R-:W-:-:S02]  /*62d0*/  FADD.FTZ R2, R192, R2 ;  /* 0x00000002c0027221 */ /* 0x000fc40000010000 */
[----:B------:R-:W-:Y:S02]  /*62e0*/  FADD.FTZ R4, R91, R4 ;  /* 0x000000045b047221 */ /* 0x000fe40000010000 */
[----:B------:R-:W-:Y:S01]  /*62f0*/  FADD.FTZ R2, R194, R2 ;  /* 0x00000002c2027221 */ /* 0x000fe20000010000 */
[----:B------:R-:W3:Y:S01]  /*6300*/  LDSM.16.MT88.4 R88, [R236+0x8900] ;  /* 0x00890000ec58783b */ /* 0x000ee20000004200 */
[----:B------:R-:W-:Y:S01]  /*6310*/  FADD.FTZ R4, R9, R4 ;  /* 0x0000000409047221 */ /* 0x000fe20000010000 */
[----:B------:R-:W-:Y:S01]  /*6320*/  HMMA.16816.F32.BF16 R132, R96, R134, R60 ;  /* 0x000000866084723c */ /* 0x000fe2000004183c */
[----:B------:R-:W-:Y:S01]  /*6330*/  FADD.FTZ R2, R22, R2 ;  /* 0x0000000216027221 */ /* 0x000fe20000010000 */
[----:B------:R4:W5:Y:S01]  /*6340*/  LDSM.16.MT88.4 R8, [R0+0x8900] ;  /* 0x008900000008783b */ /* 0x0009620000004200 */
[----:B------:R-:W-:-:S04]  /*6350*/  FADD.FTZ R4, R193, R4 ;  /* 0x00000004c1047221 */ /* 0x000fc80000010000 */
[----:B------:R-:W-:Y:S01]  /*6360*/  FADD.FTZ R4, R195, R4 ;  /* 0x00000004c3047221 */ /* 0x000fe20000010000 */
[C---:B------:R-:W-:Y:S03]  /*6370*/  HMMA.16816.F32.BF16 R144, R96.reuse, R148, R144 ;  /* 0x000000946090723c */ /* 0x040fe60000041890 */
[----:B------:R-:W-:Y:S02]  /*6380*/  FADD.FTZ R5, R23, R4 ;  /* 0x0000000417057221 */ /* 0x000fe40000010000 */
[----:B------:R-:W-:Y:S02]  /*6390*/  FADD.FTZ R4, R244, R2 ;  /* 0x00000002f4047221 */ /* 0x000fe40000010000 */
[----:B------:R-:W-:Y:S01]  /*63a0*/  FADD.FTZ R2, R245, R5 ;  /* 0x00000005f5027221 */ /* 0x000fe20000010000 */
[----:B------:R-:W-:Y:S03]  /*63b0*/  HMMA.16816.F32.BF16 R76, R96, R80, R76 ;  /* 0x00000050604c723c */ /* 0x000fe6000004184c */
[----:B------:R-:W-:-:S04]  /*63c0*/  FADD.FTZ R2, R243, R2 ;  /* 0x00000002f3027221 */ /* 0x000fc80000010000 */
[----:B------:R-:W-:Y:S01]  /*63d0*/  FADD.FTZ R2, R251, R2 ;  /* 0x00000002fb027221 */ /* 0x000fe20000010000 */
[C---:B------:R-:W-:Y:S01]  /*63e0*/  HMMA.16816.F32.BF16 R104, R96.reuse, R108, R104 ;  /* 0x0000006c6068723c */ /* 0x040fe20000041868 */
[----:B----4-:R-:W-:Y:S02]  /*63f0*/  FADD.FTZ R0, R242, R4 ;  /* 0x00000004f2007221 */ /* 0x010fe40000010000 */
[----:B------:R-:W-:Y:S02]  /*6400*/  FADD.FTZ R2, R247, R2 ;  /* 0x00000002f7027221 */ /* 0x000fe40000010000 */
[----:B------:R-:W-:Y:S02]  /*6410*/  FADD.FTZ R0, R252, R0 ;  /* 0x00000000fc007221 */ /* 0x000fe40000010000 */
[----:B------:R-:W-:Y:S01]  /*6420*/  FADD.FTZ R2, R248, R2 ;  /* 0x00000002f8027221 */ /* 0x000fe20000010000 */
[----:B-1----:R-:W-:Y:S01]  /*6430*/  HMMA.16816.F32.BF16 R136, R96, R140, R136 ;  /* 0x0000008c6088723c */ /* 0x002fe20000041888 */
        /* <DEDUP_REMOVED lines=18> */
[----:B--2---:R-:W-:Y:S01]  /*6560*/  HMMA.16816.F32.BF16 R60, R96, R64, R160 ;  /* 0x00000040603c723c */ /* 0x004fe200000418a0 */
[----:B------:R-:W-:-:S04]  /*6570*/  FADD.FTZ R0, R50, R0 ;  /* 0x0000000032007221 */ /* 0x000fc80000010000 */
[----:B------:R-:W-:Y:S02]  /*6580*/  FADD.FTZ R2, R51, R0 ;  /* 0x0000000033027221 */ /* 0x000fe40000010000 */
        /* <DEDUP_REMOVED lines=14> */
[C---:B---3--:R-:W-:Y:S02]  /*6670*/  HMMA.16816.F32.BF16 R84, R96.reuse, R88, R168 ;  /* 0x000000586054723c */ /* 0x048fe400000418a8 */
[----:B------:R1:W-:Y:S06]  /*6680*/  STL [R1+0xc], R4 ;  /* 0x00000c0401007387 */ /* 0x0003ec0000100800 */
[C---:B------:R-:W-:Y:S08]  /*6690*/  HMMA.16816.F32.BF16 R148, R96.reuse, R150, R28 ;  /* 0x000000966094723c */ /* 0x040ff0000004181c */
[C---:B------:R-:W-:Y:S08]  /*66a0*/  HMMA.16816.F32.BF16 R80, R96.reuse, R82, R32 ;  /* 0x000000526050723c */ /* 0x040ff00000041820 */
[C---:B------:R-:W-:Y:S08]  /*66b0*/  HMMA.16816.F32.BF16 R108, R96.reuse, R110, R36 ;  /* 0x0000006e606c723c */ /* 0x040ff00000041824 */
[C---:B------:R-:W-:Y:S08]  /*66c0*/  HMMA.16816.F32.BF16 R124, R96.reuse, R126, R44 ;  /* 0x0000007e607c723c */ /* 0x040ff0000004182c */
[C---:B------:R-:W-:Y:S08]  /*66d0*/  HMMA.16816.F32.BF16 R72, R96.reuse, R74, R12 ;  /* 0x0000004a6048723c */ /* 0x040ff0000004180c */
[C---:B------:R-:W-:Y:S08]  /*66e0*/  HMMA.16816.F32.BF16 R88, R96.reuse, R90, R172 ;  /* 0x0000005a6058723c */ /* 0x040ff000000418ac */
[C---:B-----5:R-:W-:Y:S08]  /*66f0*/  HMMA.16816.F32.BF16 R92, R96.reuse, R8, R24 ;  /* 0x00000008605c723c */ /* 0x060ff00000041818 */
[----:B------:R-:W-:Y:S01]  /*6700*/  HMMA.16816.F32.BF16 R96, R96, R10, R16 ;  /* 0x0000000a6060723c */ /* 0x000fe20000041810 */
[----:B------:R-:W-:Y:S07]  /*6710*/  @!P0 BRA `(.L_x_1197) ;  /* 0x0000023000008947 */ /* 0x000fee0003800000 */
[----:B-1----:R-:W2:Y:S04]  /*6720*/  LDL.64 R242, [R1+0x18] ;  /* 0x0000180001f27983 */ /* 0x002ea80000100a00 */
[----:B------:R-:W3:Y:S01]  /*6730*/  LDL R248, [R1+0x8] ;  /* 0x0000080001f87983 */ /* 0x000ee20000100800 */
[----:B------:R-:W-:Y:S01]  /*6740*/  UIADD3 UR5, UR28, -0x3, URZ ;  /* 0xfffffffd1c057890 */ /* 0x000fe2000fffe03f */
[----:B------:R-:W-:-:S02]  /*6750*/  IMAD.MOV.U32 R247, RZ, RZ, c[0x0][0x1e0] ;  /* 0x00007800fff77624 */ /* 0x000fc400078e00ff */
[----:B------:R-:W-:Y:S01]  /*6760*/  IMAD.MOV.U32 R251, RZ, RZ, c[0x0][0x1e4] ;  /* 0x00007900fffb7624 */ /* 0x000fe200078e00ff */
[----:B------:R-:W-:Y:S01]  /*6770*/  USHF.R.S32.HI UR4, URZ, 0x1f, UR5 ;  /* 0x0000001f3f047899 */ /* 0x000fe20008011405 */
[C---:B------:R-:W-:Y:S01]  /*6780*/  IMAD.SHL.U32 R8, R247.reuse, 0x40, RZ ;  /* 0x00000040f7087824 */ /* 0x040fe200078e00ff */
[----:B------:R-:W-:Y:S01]  /*6790*/  UIMAD UR6, UR6, UR5, URZ ;  /* 0x00000005060672a4 */ /* 0x000fe2000f8e023f */
[----:B------:R-:W-:Y:S01]  /*67a0*/  IMAD.U32 R6, RZ, RZ, UR5 ;  /* 0x00000005ff067e24 */ /* 0x000fe2000f8e00ff */
[----:B------:R-:W-:Y:S02]  /*67b0*/  SHF.L.U64.HI R2, R247, 0x6, R251 ;  /* 0x00000006f7027819 */ /* 0x000fe400000102fb */
[----:B------:R-:W-:Y:S01]  /*67c0*/  UIMAD UR4, UR4, UR18, UR6 ;  /* 0x00000012040472a4 */ /* 0x000fe2000f8e0206 */
[----:B--2---:R-:W-:-:S05]  /*67d0*/  IMAD.WIDE.U32 R6, R6, UR18, R242 ;  /* 0x0000001206067c25 */ /* 0x004fca000f8e00f2 */
[----:B------:R-:W-:Y:S02]  /*67e0*/  IADD3 R0, R7, UR4, RZ ;  /* 0x0000000407007c10 */ /* 0x000fe4000fffe0ff */
[----:B------:R-:W-:-:S04]  /*67f0*/  LEA R4, P0, R6, c[0x0][0x1c8], 0x1 ;  /* 0x0000720006047a11 */ /* 0x000fc800078008ff */
[----:B------:R-:W-:Y:S02]  /*6800*/  LEA.HI.X R5, R6, c[0x0][0x1cc], R0, 0x1, P0 ;  /* 0x0000730006057a11 */ /* 0x000fe400000f0c00 */
[--C-:B------:R-:W-:Y:S02]  /*6810*/  IADD3 R12, P6, P5, R8, 0x80, R4.reuse ;  /* 0x00000080080c7810 */ /* 0x100fe40007dde004 */
[-C--:B------:R-:W-:Y:S01]  /*6820*/  IADD3 R6, P0, R4, R8.reuse, RZ ;  /* 0x0000000804067210 */ /* 0x080fe20007f1e0ff */
[----:B------:R-:W-:Y:S01]  /*6830*/  @!PT LDS RZ, [RZ] ;  /* 0x00000000fffff984 */ /* 0x000fe20000000800 */
[----:B------:R-:W-:Y:S01]  /*6840*/  @!PT LDS RZ, [RZ] ;  /* 0x00000000fffff984 */ /* 0x000fe20000000800 */
[----:B------:R-:W-:Y:S01]  /*6850*/  @!PT LDS RZ, [RZ] ;  /* 0x00000000fffff984 */ /* 0x000fe20000000800 */
[----:B---3--:R1:W-:Y:S01]  /*6860*/  LDGSTS.E.BYPASS.LTC128B.128 [R248+0x12100], [R4.64], !P4 ;  /* 0x1210000004f87fae */ /* 0x0083e2000e101d58 */
[--C-:B------:R-:W-:Y:S02]  /*6870*/  IADD3.X R13, R2, RZ, R5.reuse, P6, P5 ;  /* 0x000000ff020d7210 */ /* 0x100fe400037ea405 */
        /* <DEDUP_REMOVED lines=13> */
.L_x_1197:
[----:B-1----:R-:W-:Y:S01]  /*6950*/  ULDC.64 UR4, c[0x0][0x2c8] ;  /* 0x0000b20000047ab9 */ /* 0x002fe20000000a00 */
[----:B------:R-:W0:Y:S01]  /*6960*/  LDGDEPBAR ;  /* 0x00000000000079af */ /* 0x000e220000000000 */
[----:B------:R-:W-:-:S02]  /*6970*/  UIMAD.WIDE.U32 UR6, UR8, UR4, URZ ;  /* 0x00000004080672a5 */ /* 0x000fc4000f8e003f */
[----:B------:R-:W-:Y:S02]  /*6980*/  UIADD3 UR28, UR28, -0x2, URZ ;  /* 0xfffffffe1c1c7890 */ /* 0x000fe4000fffe03f */
[----:B------:R-:W-:Y:S02]  /*6990*/  @UP2 USHF.R.U32.HI UR8, URZ, UR5, UR7 ;  /* 0x000000053f082299 */ /* 0x000fe40008011607 */
[----:B------:R-:W-:Y:S02]  /*69a0*/  UMOV UR12, URZ ;  /* 0x0000003f000c7c82 */ /* 0x000fe40008000000 */
[----:B------:R-:W-:-:S04]  /*69b0*/  UIADD3 UR8, UR8, UR14, -UR16 ;  /* 0x0000000e08087290 */ /* 0x000fc8000fffe810 */
[----:B------:R-:W-:-:S04]  /*69c0*/  UIMAD.WIDE UR4, UR8, 0x2aaaaaab, URZ ;  /* 0x2aaaaaab080478a5 */ /* 0x000fc8000f8e023f */
[----:B------:R-:W-:-:S04]  /*69d0*/  USHF.R.U32.HI UR13, URZ, 0x1f, UR5 ;  /* 0x0000001f3f0d7899 */ /* 0x000fc80008011605 */
[----:B------:R-:W-:-:S03]  /*69e0*/  ULEA.HI.SX32 UR13, UR5, UR13, 0x1c ;  /* 0x0000000d050d7291 */ /* 0x000fc6000f8fe23f */
[----:B------:R-:W-:Y:S02]  /*69f0*/  UMOV UR5, 0x1 ;  /* 0x0000000100057882 */ /* 0x000fe40000000000 */
[----:B------:R-:W-:-:S04]  /*6a00*/  UISETP.LT.AND UP0, UPT, URZ, UR13, UPT ;  /* 0x0000000d3f00728c */ /* 0x000fc8000bf01270 */
[----:B------:R-:W-:-:S04]  /*6a10*/  USEL UR13, URZ, UR13, !UP0 ;  /* 0x0000000d3f0d7287 */ /* 0x000fc8000c000000 */
[----:B------:R-:W-:-:S06]  /*6a20*/  UISETP.GE.AND UP0, UPT, UR28, UR13, UPT ;  /* 0x0000000d1c00728c */ /* 0x000fcc000bf06270 */
[----:B------:R-:W-:-:S13]  /*6a30*/  PLOP3.LUT P0, PT, PT, PT, UP0, 0x80, 0x0 ;  /* 0x000000000000781c */ /* 0x000fda0003f0f008 */
[----:B------:R-:W-:Y:S05]  /*6a40*/  @!P0 BRA `(.L_x_1198) ;  /* 0x0000489000008947 */ /* 0x000fea0003800000 */
[----:B------:R-:W2:Y:S01]  /*6a50*/  LDL R0, [R1+0x4] ;  /* 0x0000040001007983 */ /* 0x000ea20000100800 */
[----:B------:R-:W-:Y:S01]  /*6a60*/  PLOP3.LUT P5, PT, PT, PT, UP2, 0x80, 0x0 ;  /* 0x000000000000781c */ /* 0x000fe20003faf028 */
[----:B------:R-:W-:Y:S01]  /*6a70*/  IMAD.MOV.U32 R239, RZ, RZ, 0x20 ;  /* 0x00000020ffef7424 */ /* 0x000fe200078e00ff */
[----:B------:R-:W-:Y:S01]  /*6a80*/  PLOP3.LUT P0, PT, PT, PT, UP2, 0x80, 0x0 ;  /* 0x000000000000781c */ /* 0x000fe20003f0f028 */
[----:B------:R-:W-:Y:S01]  /*6a90*/  IMAD.MOV.U32 R102, RZ, RZ, R3 ;  /* 0x000000ffff667224 */ /* 0x000fe200078e0003 */
[----:B------:R-:W-:Y:S01]  /*6aa0*/  UMOV UR12, URZ ;  /* 0x0000003f000c7c82 */ /* 0x000fe20008000000 */
[----:B------:R-:W-:Y:S01]  /*6ab0*/  IMAD.MOV.U32 R101, RZ, RZ, R100 ;  /* 0x000000ffff657224 */ /* 0x000fe200078e0064 */
[----:B------:R-:W-:Y:S01]  /*6ac0*/  SEL R239, R239, 0xffffffe0, !P1 ;  /* 0xffffffe0efef7807 */ /* 0x000fe20004800000 */
[----:B------:R-:W-:Y:S02]  /*6ad0*/  UMOV UR5, 0x1 ;  /* 0x0000000100057882 */ /* 0x000fe40000000000 */
[----:B------:R-:W-:-:S02]  /*6ae0*/  UMOV UR15, UR28 ;  /* 0x0000001c000f7c82 */ /* 0x000fc40008000000 */
[----:B------:R-:W-:Y:S02]  /*6af0*/  ULDC.64 UR8, c[0x0][0x208] ;  /* 0x0000820000087ab9 */ /* 0x000fe40000000a00 */
[----:B------:R-:W-:Y:S01]  /*6b00*/  ULDC.64 UR6, c[0x0][0x1e0] ;  /* 0x0000780000067ab9 */ /* 0x000fe20000000a00 */
[----:B--2---:R-:W-:-:S05]  /*6b10*/  @P5 IMAD.HI.U32 R0, R0, c[0x0][0x2c8], RZ ;  /* 0x0000b20000005a27 */ /* 0x004fca00078e00ff */
[----:B------:R-:W-:-:S05]  /*6b20*/  @P0 SHF.R.U32.HI R0, RZ, c[0x0][0x2cc], R0 ;  /* 0x0000b300ff000a19 */ /* 0x000fca0000011600 */
[----:B------:R1:W-:Y:S02]  /*6b30*/  @P0 STL [R1], R0 ;  /* 0x0000000001000387 */ /* 0x0003e40000100800 */
.L_x_1199:
[----:B------:R-:W2:Y:S01]  /*6b40*/  LDL.64 R38, [R1+0x20] ;  /* 0x0000200001267983 */ /* 0x000ea20000100a00 */
[----:B------:R-:W-:Y:S04]  /*6b50*/  DEPBAR.LE SB0, 0x2 ;  /* 0x000080800000791a */ /* 0x000fe80000000000 */
[----:B------:R-:W-:Y:S01]  /*6b60*/  MOV R3, UR5 ;  /* 0x0000000500037c02 */ /* 0x000fe20008000f00 */
[----:B------:R-:W3:Y:S01]  /*6b70*/  LDL.64 R36, [R1+0x28] ;  /* 0x0000280001247983 */ /* 0x000ee20000100a00 */
[----:B------:R-:W-:Y:S01]  /*6b80*/  UISETP.GE.AND UP0, UPT, UR15, 0x1, UPT ;  /* 0x000000010f00788c */ /* 0x000fe2000bf06270 */
[----:B------:R-:W-:Y:S01]  /*6b90*/  MOV R100, UR12 ;  /* 0x0000000c00647c02 */ /* 0x000fe20008000f00 */
[----:B------:R-:W-:Y:S01]  /*6ba0*/  UIADD3 UR28, UR15, -0x1, URZ ;  /* 0xffffffff0f1c7890 */ /* 0x000fe2000fffe03f */
[C---:B------:R-:W-:Y:S01]  /*6bb0*/  IMAD R48, R3.reuse, 0x9000, R237 ;  /* 0x0000900003307824 */ /* 0x040fe200078e02ed */
[----:B------:R-:W-:Y:S01]  /*6bc0*/  UIMAD UR4, UR5, 0x9000, URZ ;  /* 0x00009000050478a4 */ /* 0x000fe2000f8e023f */
[----:B------:R-:W4:Y:S04]  /*6bd0*/  LDL R46, [R1+0x8] ;  /* 0x00000800012e7983 */ /* 0x000f280000100800 */
[----:B------:R-:W-:Y:S01]  /*6be0*/  BAR.SYNC.DEFER_BLOCKING 0x0 ;  /* 0x0000000000007b1d */ /* 0x000fe20000010000 */
[----:B------:R-:W-:Y:S01]  /*6bf0*/  PLOP3.LUT P0, PT, PT, PT, UP0, 0x80, 0x0 ;  /* 0x000000000000781c */ /* 0x000fe20003f0f008 */
[----:B------:R-:W-:Y:S01]  /*6c00*/  @UP0 USHF.R.S32.HI UR17, URZ, 0x1f, UR28 ;  /* 0x0000001f3f110899 */ /* 0x000fe2000801141c */
[----:B------:R-:W-:Y:S01]  /*6c10*/  IMAD R3, R3, 0x9000, R233 ;  /* 0x0000900003037824 */ /* 0x000fe200078e02e9 */
[----:B------:R-:W-:Y:S02]  /*6c20*/  @UP0 UIMAD.WIDE.U32 UR18, UR28, UR8, URZ ;  /* 0x000000081c1202a5 */ /* 0x000fe4000f8e003f */
[----:B------:R-:W-:Y:S02]  /*6c30*/  @UP0 UIMAD UR17, UR17, UR8, URZ ;  /* 0x00000008111102a4 */ /* 0x000fe4000f8e023f */
[----:B-1----:R-:W-:Y:S01]  /*6c40*/  IADD3 R0, R239, R3, RZ ;  /* 0x00000003ef007210 */ /* 0x002fe20007ffe0ff */
[----:B------:R-:W-:Y:S01]  /*6c50*/  UISETP.GE.AND UP1, UPT, UR12, 0x1, UPT ;  /* 0x000000010c00788c */ /* 0x000fe2000bf26270 */
[----:B------:R-:W-:Y:S01]  /*6c60*/  MOV R2, UR18 ;  /* 0x0000001200027c02 */ /* 0x000fe20008000f00 */
[----:B------:R-:W-:Y:S04]  /*6c70*/  @UP0 UIMAD UR17, UR28, UR9, UR17 ;  /* 0x000000091c1102a4 */ /* 0x000fe8000f8e0211 */
[----:B------:R-:W-:Y:S04]  /*6c80*/  @UP0 UIADD3 UR17, UR19, UR17, URZ ;  /* 0x0000001113110290 */ /* 0x000fe8000fffe03f */
[----:B------:R-:W-:Y:S02]  /*6c90*/  @UP0 UIMAD UR17, UR17, 0x60, URZ ;  /* 0x00000060111108a4 */ /* 0x000fe4000f8e023f */
[----:B------:R-:W-:Y:S01]  /*6ca0*/  UISETP.GE.AND UP0, UPT, UR15, 0x2, UPT ;  /* 0x000000020f00788c */ /* 0x000fe2000bf06270 */
[----:B------:R-:W1:Y:S08]  /*6cb0*/  LDSM.16.M88.4 R8, [R48+0x12100] ;  /* 0x012100003008783b */ /* 0x000e700000000200 */
[----:B------:R-:W5:Y:S02]  /*6cc0*/  LDSM.16.M88.4 R16, [R48+0x12900] ;  /* 0x012900003010783b */ /* 0x000f640000000200 */
[----:B------:R-:W-:Y:S04]  /*6cd0*/  @UP0 UIADD3 UR18, UR15, -0x2, URZ ;  /* 0xfffffffe0f120890 */ /* 0x000fe8000fffe03f */
[----:B------:R-:W-:Y:S02]  /*6ce0*/  @UP0 UIMAD.WIDE.U32 UR20, UR18, UR6, URZ ;  /* 0x00000006121402a5 */ /* 0x000fe4000f8e003f */
[----:B------:R-:W5:Y:S08]  /*6cf0*/  LDSM.16.M88.4 R24, [R48+0x13100] ;  /* 0x013100003018783b */ /* 0x000f700000000200 */
[----:B------:R-:W4:Y:S04]  /*6d00*/  LDL R234, [R1+0x14] ;  /* 0x0000140001ea7983 */ /* 0x000f280000100800 */
[----:B------:R-:W5:Y:S08]  /*6d10*/  LDSM.16.M88.4 R32, [R48+0x13900] ;  /* 0x013900003020783b */ /* 0x000f700000000200 */
[----:B------:R-:W2:Y:S01]  /*6d20*/  LDSM.16.M88.4 R40, [R48+0x14100] ;  /* 0x014100003028783b */ /* 0x000ea20000000200 */
[C---:B-1----:R-:W-:Y:S07]  /*6d30*/  HMMA.16816.F32.BF16 R4, R152.reuse, R8, RZ ;  /* 0x000000089804723c */ /* 0x042fee00000418ff */
[----:B------:R-:W1:Y:S01]  /*6d40*/  LDSM.16.M88.4 R48, [R48+0x14900] ;  /* 0x014900003030783b */ /* 0x000e620000000200 */
[C---:B------:R-:W-:Y:S07]  /*6d50*/  HMMA.16816.F32.BF16 R8, R152.reuse, R10, RZ ;  /* 0x0000000a9808723c */ /* 0x040fee00000418ff */
[----:B------:R-:W1:Y:S01]  /*6d60*/  LDSM.16.M88.4 R160, [R0] ;  /* 0x0000000000a0783b */ /* 0x000e620000000200 */
[C---:B-----5:R-:W-:Y:S07]  /*6d70*/  HMMA.16816.F32.BF16 R12, R152.reuse, R16, RZ ;  /* 0x00000010980c723c */ /* 0x060fee00000418ff */
[----:B------:R-:W5:Y:S01]  /*6d80*/  LDSM.16.M88.4 R164, [R0+0x800] ;  /* 0x0008000000a4783b */ /* 0x000f620000000200 */
[C---:B------:R-:W-:Y:S07]  /*6d90*/  HMMA.16816.F32.BF16 R16, R152.reuse, R18, RZ ;  /* 0x000000129810723c */ /* 0x040fee00000418ff */
[----:B------:R-:W1:Y:S01]  /*6da0*/  LDSM.16.M88.4 R168, [R0+0x1000] ;  /* 0x0010000000a8783b */ /* 0x000e620000000200 */
[C---:B------:R-:W-:Y:S07]  /*6db0*/  HMMA.16816.F32.BF16 R20, R152.reuse, R24, RZ ;  /* 0x000000189814723c */ /* 0x040fee00000418ff */
[----:B------:R-:W1:Y:S01]  /*6dc0*/  LDSM.16.M88.4 R172, [R0+0x1800] ;  /* 0x0018000000ac783b */ /* 0x000e620000000200 */
[C---:B------:R-:W-:Y:S07]  /*6dd0*/  HMMA.16816.F32.BF16 R24, R152.reuse, R26, RZ ;  /* 0x0000001a9818723c */ /* 0x040fee00000418ff */
[----:B------:R-:W1:Y:S01]  /*6de0*/  LDSM.16.M88.4 R176, [R0+0x2000] ;  /* 0x0020000000b0783b */ /* 0x000e620000000200 */
[C---:B------:R-:W-:Y:S07]  /*6df0*/  HMMA.16816.F32.BF16 R28, R152.reuse, R32, RZ ;  /* 0x00000020981c723c */ /* 0x040fee00000418ff */
[----:B------:R-:W1:Y:S01]  /*6e00*/  LDSM.16.M88.4 R180, [R0+0x2800] ;  /* 0x0028000000b4783b */ /* 0x000e620000000200 */
[C---:B------:R-:W-:Y:S07]  /*6e10*/  HMMA.16816.F32.BF16 R32, R152.reuse, R34, RZ ;  /* 0x000000229820723c */ /* 0x040fee00000418ff */
[----:B------:R-:W4:Y:S01]  /*6e20*/  LDL R235, [R1] ;  /* 0x0000000001eb7983 */ /* 0x000f220000100800 */
[----:B--2---:R-:W-:Y:S01]  /*6e30*/  @P0 MOV R45, R39 ;  /* 0x00000027002d0202 */ /* 0x004fe20000000f00 */
[----:B---3--:R-:W-:Y:S02]  /*6e40*/  @P0 IMAD.MOV.U32 R44, RZ, RZ, R36 ;  /* 0x000000ffff2c0224 */ /* 0x008fe400078e0024 */
[C---:B------:R-:W-:Y:S02]  /*6e50*/  HMMA.16816.F32.BF16 R36, R152.reuse, R40, RZ ;  /* 0x000000289824723c */ /* 0x040fe400000418ff */
[----:B------:R-:W-:Y:S04]  /*6e60*/  @P0 IMAD.WIDE.U32 R44, R2, 0x60, R44 ;  /* 0x00000060022c0825 */ /* 0x000fe800078e002c */
[----:B----4-:R-:W-:Y:S01]  /*6e70*/  @P0 IMAD R100, R100, 0x9000, R46 ;  /* 0x0000900064640824 */ /* 0x010fe200078e022e */
[----:B------:R-:W-:Y:S01]  /*6e80*/  @P0 SHF.L.U32 R2, R44, 0x1, RZ ;  /* 0x000000012c020819 */ /* 0x000fe200000006ff */
[C---:B------:R-:W-:Y:S01]  /*6e90*/  HMMA.16816.F32.BF16 R40, R152.reuse, R42, RZ ;  /* 0x0000002a9828723c */ /* 0x040fe200000418ff */
[----:B------:R-:W-:Y:S01]  /*6ea0*/  @P0 IADD3 R194, R45, UR17, RZ ;  /* 0x000000112dc20c10 */ /* 0x000fe2000fffe0ff */
[----:B------:R-:W-:Y:S02]  /*6eb0*/  UIMAD UR17, UR15, -0x60, URZ ;  /* 0xffffffa00f1178a4 */ /* 0x000fe4000f8e023f */
[----:B------:R-:W-:Y:S02]  /*6ec0*/  @P0 IADD3 R192, P1, R2, c[0x0][0x1f8], RZ ;  /* 0x00007e0002c00a10 */ /* 0x000fe40007f3e0ff */
[----:B------:R-:W-:Y:S02]  /*6ed0*/  @P0 SHF.L.U64.HI R194, R44, 0x1, R194 ;  /* 0x000000012cc20819 */ /* 0x000fe400000102c2 */
[C---:B-1----:R-:W-:Y:S01]  /*6ee0*/  HMMA.16816.F32.BF16 R44, R152.reuse, R48, RZ ;  /* 0x00000030982c723c */ /* 0x042fe200000418ff */
[----:B------:R-:W-:Y:S03]  /*6ef0*/  @P0 IADD3 R228, P5, R2, 0x80, RZ ;  /* 0x0000008002e40810 */ /* 0x000fe60007fbe0ff */
[----:B------:R-:W-:Y:S02]  /*6f00*/  @P0 IADD3.X R193, R194, c[0x0][0x1fc], RZ, P1, !PT ;  /* 0x00007f00c2c10a10 */ /* 0x000fe40000ffe4ff */
[----:B------:R-:W-:Y:S02]  /*6f10*/  @P0 IADD3 R228, P1, R228, c[0x0][0x1f8], RZ ;  /* 0x00007e00e4e40a10 */ /* 0x000fe40007f3e0ff */
[----:B------:R-:W-:Y:S01]  /*6f20*/  HMMA.16816.F32.BF16 R48, R152, R50, RZ ;  /* 0x000000329830723c */ /* 0x000fe200000418ff */
[----:B------:R-:W-:Y:S01]  /*6f30*/  @!PT LDS RZ, [RZ] ;  /* 0x00000000fffff984 */ /* 0x000fe20000000800 */
[----:B------:R-:W-:Y:S01]  /*6f40*/  @!PT LDS RZ, [RZ] ;  /* 0x00000000fffff984 */ /* 0x000fe20000000800 */
[----:B------:R-:W-:Y:S01]  /*6f50*/  @!PT LDS RZ, [RZ] ;  /* 0x00000000fffff984 */ /* 0x000fe20000000800 */
[----:B------:R1:W-:Y:S03]  /*6f60*/  @P0 LDGSTS.E.BYPASS.LTC128B.128 [R100+0x100], [R192.64], !P4 ;  /* 0x00100000c0640fae */ /* 0x0003e6000e101d58 */
[--C-:B------:R-:W-:Y:S02]  /*6f70*/  @P0 IADD3.X R229, RZ, c[0x0][0x1fc], R194.reuse, P1, P5 ;  /* 0x00007f00ffe50a10 */ /* 0x100fe40000fea4c2 */
[----:B------:R-:W-:Y:S02]  /*6f80*/  @P0 IADD3 R2, P6, R2, 0x100, RZ ;  /* 0x0000010002020810 */ /* 0x000fe40007fde0ff */
[C---:B------:R-:W-:Y:S01]  /*6f90*/  HMMA.16816.F32.BF16 R4, R156.reuse, R160, R4 ;  /* 0x000000a09c04723c */ /* 0x040fe20000041804 */
[----:B------:R2:W-:Y:S06]  /*6fa0*/  @P0 LDGSTS.E.BYPASS.LTC128B.128 [R100+0x3100], [R228.64], !P3 ;  /* 0x03100000e4640fae */ /* 0x0005ec000d901d58 */
[----:B------:R-:W-:Y:S01]  /*6fb0*/  @P0 IADD3 R160, P1, R192, UR11, RZ ;  /* 0x0000000bc0a00c10 */ /* 0x000fe2000ff3e0ff */
[C---:B------:R-:W-:Y:S04]  /*6fc0*/  HMMA.16816.F32.BF16 R8, R156.reuse, R162, R8 ;  /* 0x000000a29c08723c */ /* 0x040fe80000041808 */
[----:B------:R-:W-:Y:S03]  /*6fd0*/  @P0 IADD3.X R161, R193, UR10, RZ, P1, !PT ;  /* 0x0000000ac1a10c10 */ /* 0x000fe60008ffe4ff */
[----:B------:R-:W-:Y:S01]  /*6fe0*/  @P0 IADD3 R162, P1, R160, UR11, RZ ;  /* 0x0000000ba0a20c10 */ /* 0x000fe2000ff3e0ff */
[C---:B-----5:R-:W-:Y:S04]  /*6ff0*/  HMMA.16816.F32.BF16 R12, R156.reuse, R164, R12 ;  /* 0x000000a49c0c723c */ /* 0x060fe8000004180c */
[----:B------:R-:W-:Y:S04]  /*7000*/  @P0 IADD3.X R163, R161, UR10, RZ, P1, !PT ;  /* 0x0000000aa1a30c10 */ /* 0x000fe80008ffe4ff */
[C---:B------:R-:W-:Y:S04]  /*7010*/  HMMA.16816.F32.BF16 R16, R156.reuse, R166, R16 ;  /* 0x000000a69c10723c */ /* 0x040fe80000041810 */
[----:B--2---:R-:W-:Y:S01]  /*7020*/  @P0 IADD3 R228, P5, R2, c[0x0][0x1f8], RZ ;  /* 0x00007e0002e40a10 */ /* 0x004fe20007fbe0ff */
[C---:B------:R-:W-:Y:S03]  /*7030*/  IMAD.IADD R2, R232.reuse, 0x1, R3 ;  /* 0x00000001e8027824 */ /* 0x040fe600078e0203 */
[C---:B------:R-:W-:Y:S04]  /*7040*/  HMMA.16816.F32.BF16 R20, R156.reuse, R168, R20 ;  /* 0x000000a89c14723c */ /* 0x040fe80000041814 */
[----:B------:R-:W-:Y:S04]  /*7050*/  @P0 IADD3.X R229, RZ, c[0x0][0x1fc], R194, P5, P6 ;  /* 0x00007f00ffe50a10 */ /* 0x000fe80002fec4c2 */
[C---:B------:R-:W-:Y:S01]  /*7060*/  HMMA.16816.F32.BF16 R24, R156.reuse, R170, R24 ;  /* 0x000000aa9c18723c */ /* 0x040fe20000041818 */
[----:B------:R2:W-:Y:S07]  /*7070*/  @P0 LDGSTS.E.BYPASS.LTC128B.128 [R100+0x6100], [R228.64], !P2 ;  /* 0x06100000e4640fae */ /* 0x0005ee000d101d58 */
[C---:B------:R-:W-:Y:S01]  /*7080*/  HMMA.16816.F32.BF16 R28, R156.reuse, R172, R28 ;  /* 0x000000ac9c1c723c */ /* 0x040fe2000004181c */
[----:B------:R1:W-:Y:S07]  /*7090*/  @P0 LDGSTS.E.BYPASS.LTC128B.128 [R100+0x1100], [R160.64], !P4 ;  /* 0x01100000a0640fae */ /* 0x0003ee000e101d58 */
[C---:B------:R-:W-:Y:S01]  /*70a0*/  HMMA.16816.F32.BF16 R32, R156.reuse, R174, R32 ;  /* 0x000000ae9c20723c */ /* 0x040fe20000041820 */
[----:B------:R1:W-:Y:S07]  /*70b0*/  @P0 LDGSTS.E.BYPASS.LTC128B.128 [R100+0x4100], [R160.64+0x80], !P3 ;  /* 0x04100080a0640fae */ /* 0x0003ee000d901d58 */
[C---:B------:R-:W-:Y:S01]  /*70c0*/  HMMA.16816.F32.BF16 R36, R156.reuse, R176, R36 ;  /* 0x000000b09c24723c */ /* 0x040fe20000041824 */
[----:B------:R1:W-:Y:S03]  /*70d0*/  @P0 LDGSTS.E.BYPASS.LTC128B.128 [R100+0x7100], [R160.64+0x100], !P2 ;  /* 0x07100100a0640fae */ /* 0x0003e6000d101d58 */
[----:B--2---:R-:W-:Y:S04]  /*70e0*/  IADD3 R228, R232, R0, RZ ;  /* 0x00000000e8e47210 */ /* 0x004fe80007ffe0ff */
[C---:B------:R-:W-:Y:S01]  /*70f0*/  HMMA.16816.F32.BF16 R40, R156.reuse, R178, R40 ;  /* 0x000000b29c28723c */ /* 0x040fe20000041828 */
[----:B------:R1:W-:Y:S07]  /*7100*/  @P0 LDGSTS.E.BYPASS.LTC128B.128 [R100+0x2100], [R162.64], !P4 ;  /* 0x02100000a2640fae */ /* 0x0003ee000e101d58 */
[C---:B------:R-:W-:Y:S01]  /*7110*/  HMMA.16816.F32.BF16 R44, R156.reuse, R180, R44 ;  /* 0x000000b49c2c723c */ /* 0x040fe2000004182c */
[----:B------:R1:W-:Y:S07]  /*7120*/  @P0 LDGSTS.E.BYPASS.LTC128B.128 [R100+0x5100], [R162.64+0x80], !P3 ;  /* 0x05100080a2640fae */ /* 0x0003ee000d901d58 */
[----:B------:R-:W-:Y:S01]  /*7130*/  HMMA.16816.F32.BF16 R48, R156, R182, R48 ;  /* 0x000000b69c30723c */ /* 0x000fe20000041830 */
[----:B------:R1:W-:Y:S01]  /*7140*/  @P0 LDGSTS.E.BYPASS.LTC128B.128 [R100+0x8100], [R162.64+0x100], !P2 ;  /* 0x08100100a2640fae */ /* 0x0003e2000d101d58 */
[----:B------:R-:W-:Y:S07]  /*7150*/  PLOP3.LUT P0, PT, PT, PT, UP2, 0x80, 0x0 ;  /* 0x000000000000781c */ /* 0x000fee0003f0f028 */
[----:B------:R-:W-:Y:S08]  /*7160*/  LDSM.16.M88.4 R164, [R2+0x800] ;  /* 0x0008000002a4783b */ /* 0x000ff00000000200 */
[----:B------:R-:W-:Y:S08]  /*7170*/  LDSM.16.M88.4 R168, [R2+0x1000] ;  /* 0x0010000002a8783b */ /* 0x000ff00000000200 */
[----:B------:R-:W-:Y:S01]  /*7180*/  LDSM.16.M88.4 R172, [R2+0x1800] ;  /* 0x0018000002ac783b */ /* 0x000fe20000000200 */
[----:B-1----:R-:W-:Y:S07]  /*7190*/  IADD3 R100, R239, R3, R232 ;  /* 0x00000003ef647210 */ /* 0x002fee0007ffe0e8 */
[----:B------:R-:W1:Y:S08]  /*71a0*/  LDSM.16.M88.4 R160, [R2] ;  /* 0x0000000002a0783b */ /* 0x000e700000000200 */
[----:B------:R-:W0:Y:S08]  /*71b0*/  LDGDEPBAR ;  /* 0x00000000000079af */ /* 0x000e300000000000 */
[----:B------:R-:W2:Y:S08]  /*71c0*/  LDSM.16.M88.4 R176, [R2+0x2000] ;  /* 0x0020000002b0783b */ /* 0x000eb00000000200 */
[----:B------:R-:W-:Y:S08]  /*71d0*/  LDSM.16.M88.4 R180, [R228+0x800] ;  /* 0x00080000e4b4783b */ /* 0x000ff00000000200 */
[----:B------:R-:W-:Y:S01]  /*71e0*/  LDSM.16.M88.4 R192, [R228+0x1000] ;  /* 0x00100000e4c0783b */ /* 0x000fe20000000200 */
[C---:B-1----:R-:W-:Y:S08]  /*71f0*/  HMMA.16816.F32.BF16 R4, R184.reuse, R160, R4 ;  /* 0x000000a0b804723c */ /* 0x042ff00000041804 */
[C---:B------:R-:W-:Y:S01]  /*7200*/  HMMA.16816.F32.BF16 R8, R184.reuse, R162, R8 ;  /* 0x000000a2b808723c */ /* 0x040fe20000041808 */
[----:B------:R-:W1:Y:S07]  /*7210*/  LDSM.16.M88.4 R160, [R2+0x2800] ;  /* 0x0028000002a0783b */ /* 0x000e6e0000000200 */
[C---:B------:R-:W-:Y:S08]  /*7220*/  HMMA.16816.F32.BF16 R12, R184.reuse, R164, R12 ;  /* 0x000000a4b80c723c */ /* 0x040ff0000004180c */
[C---:B------:R-:W-:Y:S01]  /*7230*/  HMMA.16816.F32.BF16 R16, R184.reuse, R166, R16 ;  /* 0x000000a6b810723c */ /* 0x040fe20000041810 */
[----:B------:R-:W3:Y:S07]  /*7240*/  LDSM.16.M88.4 R164, [R228] ;  /* 0x00000000e4a4783b */ /* 0x000eee0000000200 */
[C---:B------:R-:W-:Y:S08]  /*7250*/  HMMA.16816.F32.BF16 R20, R184.reuse, R168, R20 ;  /* 0x000000a8b814723c */ /* 0x040ff00000041814 */
[C---:B------:R-:W-:Y:S01]  /*7260*/  HMMA.16816.F32.BF16 R24, R184.reuse, R170, R24 ;  /* 0x000000aab818723c */ /* 0x040fe20000041818 */
[----:B------:R-:W4:Y:S07]  /*7270*/  LDSM.16.M88.4 R168, [R228+0x1800] ;  /* 0x00180000e4a8783b */ /* 0x000f2e0000000200 */
[C---:B------:R-:W-:Y:S08]  /*7280*/  HMMA.16816.F32.BF16 R28, R184.reuse, R172, R28 ;  /* 0x000000acb81c723c */ /* 0x040ff0000004181c */
[C---:B------:R-:W-:Y:S01]  /*7290*/  HMMA.16816.F32.BF16 R32, R184.reuse, R174, R32 ;  /* 0x000000aeb820723c */ /* 0x040fe20000041820 */
[----:B------:R-:W5:Y:S07]  /*72a0*/  LDSM.16.M88.4 R172, [R228+0x2000] ;  /* 0x00200000e4ac783b */ /* 0x000f6e0000000200 */
[C---:B--2---:R-:W-:Y:S08]  /*72b0*/  HMMA.16816.F32.BF16 R36, R184.reuse, R176, R36 ;  /* 0x000000b0b824723c */ /* 0x044ff00000041824 */
        /* <DEDUP_REMOVED lines=8> */
[C---:B------:R-:W-:Y:S08]  /*7340*/  HMMA.16816.F32.BF16 R12, R188.reuse, R180, R12 ;  /* 0x000000b4bc0c723c */ /* 0x040ff0000004180c */
[C---:B------:R-:W-:Y:S01]  /*7350*/  HMMA.16816.F32.BF16 R16, R188.reuse, R182, R16 ;  /* 0x000000b6bc10723c */ /* 0x040fe20000041810 */
[----:B------:R-:W-:Y:S07]  /*7360*/  LDSM.16.M88.4 R180, [R3+0x5000] ;  /* 0x0050000003b4783b */ /* 0x000fee0000000200 */
[C---:B------:R-:W-:Y:S08]  /*7370*/  HMMA.16816.F32.BF16 R20, R188.reuse, R192, R20 ;  /* 0x000000c0bc14723c */ /* 0x040ff00000041814 */
        /* <DEDUP_REMOVED lines=8> */
[C---:B--2---:R-:W-:Y:S08]  /*7400*/  HMMA.16816.F32.BF16 R44, R188.reuse, R176, R44 ;  /* 0x000000b0bc2c723c */ /* 0x044ff0000004182c */
        /* <DEDUP_REMOVED lines=14> */
[C---:B------:R-:W-:Y:S08]  /*74f0*/  HMMA.16816.F32.BF16 R36, R196.reuse, R180, R36 ;  /* 0x000000b4c424723c */ /* 0x040ff00000041824 */
        /* <DEDUP_REMOVED lines=21> */
[----:B------:R-:W-:Y:S01]  /*7650*/  HMMA.16816.F32.BF16 R48, R200, R182, R48 ;  /* 0x000000b6c830723c */ /* 0x000fe20000041830 */
[----:B------:R-:W-:Y:S07]  /*7660*/  LDSM.16.M88.4 R180, [R3+0x6800] ;  /* 0x0068000003b4783b */ /* 0x000fee0000000200 */
[C---:B--2---:R-:W-:Y:S08]  /*7670*/  HMMA.16816.F32.BF16 R4, R204.reuse, R176, R4 ;  /* 0x000000b0cc04723c */ /* 0x044ff00000041804 */
[C---:B------:R-:W-:Y:S01]  /*7680*/  HMMA.16816.F32.BF16 R8, R204.reuse, R178, R8 ;  /* 0x000000b2cc08723c */ /* 0x040fe20000041808 */
[----:B------:R-:W-:Y:S07]  /*7690*/  LDSM.16.M88.4 R176, [R228+0x3000] ;  /* 0x00300000e4b0783b */ /* 0x000fee0000000200 */
[C---:B-1----:R-:W-:Y:S01]  /*76a0*/  HMMA.16816.F32.BF16 R12, R204.reuse, R160, R12 ;  /* 0x000000a0cc0c723c */ /* 0x042fe2000004180c */
[----:B------:R-:W-:Y:S07]  /*76b0*/  LDSM.16.M88.4 R228, [R228+0x6000] ;  /* 0x00600000e4e4783b */ /* 0x000fee0000000200 */
[C---:B------:R-:W-:Y:S01]  /*76c0*/  HMMA.16816.F32.BF16 R16, R204.reuse, R162, R16 ;  /* 0x000000a2cc10723c */ /* 0x040fe20000041810 */
[----:B------:R-:W1:Y:S07]  /*76d0*/  LDSM.16.M88.4 R160, [R2+0x5800] ;  /* 0x0058000002a0783b */ /* 0x000e6e0000000200 */
[C---:B---3--:R-:W-:Y:S08]  /*76e0*/  HMMA.16816.F32.BF16 R20, R204.reuse, R164, R20 ;  /* 0x000000a4cc14723c */ /* 0x048ff00000041814 */
[C---:B------:R-:W-:Y:S01]  /*76f0*/  HMMA.16816.F32.BF16 R24, R204.reuse, R166, R24 ;  /* 0x000000a6cc18723c */ /* 0x040fe20000041818 */
[----:B------:R-:W2:Y:S07]  /*7700*/  LDSM.16.M88.4 R164, [R100+0x3800] ;  /* 0x0038000064a4783b */ /* 0x000eae0000000200 */
[C---:B----4-:R-:W-:Y:S08]  /*7710*/  HMMA.16816.F32.BF16 R28, R204.reuse, R168, R28 ;  /* 0x000000a8cc1c723c */ /* 0x050ff0000004181c */
[C---:B------:R-:W-:Y:S01]  /*7720*/  HMMA.16816.F32.BF16 R32, R204.reuse, R170, R32 ;  /* 0x000000aacc20723c */ /* 0x040fe20000041820 */
[----:B------:R-:W3:Y:S07]  /*7730*/  LDSM.16.M88.4 R168, [R100+0x4000] ;  /* 0x0040000064a8783b */ /* 0x000eee0000000200 */
[C---:B-----5:R-:W-:Y:S08]  /*7740*/  HMMA.16816.F32.BF16 R36, R204.reuse, R172, R36 ;  /* 0x000000accc24723c */ /* 0x060ff00000041824 */
[C---:B------:R-:W-:Y:S01]  /*7750*/  HMMA.16816.F32.BF16 R40, R204.reuse, R174, R40 ;  /* 0x000000aecc28723c */ /* 0x040fe20000041828 */
[----:B------:R-:W4:Y:S07]  /*7760*/  LDSM.16.M88.4 R172, [R100+0x4800] ;  /* 0x0048000064ac783b */ /* 0x000f2e0000000200 */
[C---:B-1----:R-:W-:Y:S08]  /*7770*/  HMMA.16816.F32.BF16 R44, R204.reuse, R160, R44 ;  /* 0x000000a0cc2c723c */ /* 0x042ff0000004182c */
[----:B------:R-:W-:Y:S01]  /*7780*/  HMMA.16816.F32.BF16 R48, R204, R162, R48 ;  /* 0x000000a2cc30723c */ /* 0x000fe20000041830 */
        /* <DEDUP_REMOVED lines=13> */
[C---:B-1----:R-:W-:Y:S08]  /*7860*/  HMMA.16816.F32.BF16 R36, R208.reuse, R160, R36 ;  /* 0x000000a0d024723c */ /* 0x042ff00000041824 */
[C---:B------:R-:W-:Y:S01]  /*7870*/  HMMA.16816.F32.BF16 R40, R208.reuse, R162, R40 ;  /* 0x000000a2d028723c */ /* 0x040fe20000041828 */
[----:B------:R-:W1:Y:S07]  /*7880*/  LDSM.16.M88.4 R160, [R3+0x8000] ;  /* 0x0080000003a0783b */ /* 0x000e6e0000000200 */
[C---:B--2---:R-:W-:Y:S08]  /*7890*/  HMMA.16816.F32.BF16 R44, R208.reuse, R164, R44 ;  /* 0x000000a4d02c723c */ /* 0x044ff0000004182c */
[----:B------:R-:W-:Y:S01]  /*78a0*/  HMMA.16816.F32.BF16 R48, R208, R166, R48 ;  /* 0x000000a6d030723c */ /* 0x000fe20000041830 */
[----:B------:R-:W2:Y:S07]  /*78b0*/  LDSM.16.M88.4 R164, [R3+0x8800] ;  /* 0x0088000003a4783b */ /* 0x000eae0000000200 */
[C---:B------:R-:W-:Y:S08]  /*78c0*/  HMMA.16816.F32.BF16 R4, R212.reuse, R176, R4 ;  /* 0x000000b0d404723c */ /* 0x040ff00000041804 */
[C---:B------:R-:W-:Y:S01]  /*78d0*/  HMMA.16816.F32.BF16 R8, R212.reuse, R178, R8 ;  /* 0x000000b2d408723c */ /* 0x040fe20000041808 */
[----:B------:R-:W4:Y:S07]  /*78e0*/  LDSM.16.M88.4 R176, [R0+0x6800] ;  /* 0x0068000000b0783b */ /* 0x000f2e0000000200 */
[C---:B------:R-:W-:Y:S08]  /*78f0*/  HMMA.16816.F32.BF16 R12, R212.reuse, R180, R12 ;  /* 0x000000b4d40c723c */ /* 0x040ff0000004180c */
[C---:B------:R-:W-:Y:S01]  /*7900*/  HMMA.16816.F32.BF16 R16, R212.reuse, R182, R16 ;  /* 0x000000b6d410723c */ /* 0x040fe20000041810 */
[----:B------:R-:W5:Y:S07]  /*7910*/  LDSM.16.M88.4 R180, [R0+0x7000] ;  /* 0x0070000000b4783b */ /* 0x000f6e0000000200 */
        /* <DEDUP_REMOVED lines=8> */
[----:B------:R1:W3:Y:S07]  /*79a0*/  LDSM.16.M88.4 R160, [R0+0x8800] ;  /* 0x0088000000a0783b */ /* 0x0002ee0000000200 */
[C---:B--2---:R-:W-:Y:S08]  /*79b0*/  HMMA.16816.F32.BF16 R44, R212.reuse, R164, R44 ;  /* 0x000000a4d42c723c */ /* 0x044ff0000004182c */
[----:B------:R-:W-:Y:S01]  /*79c0*/  HMMA.16816.F32.BF16 R48, R212, R166, R48 ;  /* 0x000000a6d430723c */ /* 0x000fe20000041830 */
[----:B------:R-:W3:Y:S07]  /*79d0*/  LDSM.16.M88.4 R164, [R2+0x6000] ;  /* 0x0060000002a4783b */ /* 0x000eee0000000200 */
[C---:B------:R-:W-:Y:S01]  /*79e0*/  HMMA.16816.F32.BF16 R4, R216.reuse, R172, R4 ;  /* 0x000000acd804723c */ /* 0x040fe20000041804 */
[----:B-1----:R1:W2:Y:S07]  /*79f0*/  LDL R0, [R1+0x4] ;  /* 0x0000040001007983 */ /* 0x0022ae0000100800 */
[C---:B------:R-:W-:Y:S01]  /*7a00*/  HMMA.16816.F32.BF16 R8, R216.reuse, R174, R8 ;  /* 0x000000aed808723c */ /* 0x040fe20000041808 */
[----:B------:R-:W1:Y:S07]  /*7a10*/  LDSM.16.M88.4 R172, [R2+0x6800] ;  /* 0x0068000002ac783b */ /* 0x000e6e0000000200 */
[C---:B----4-:R-:W-:Y:S08]  /*7a20*/  HMMA.16816.F32.BF16 R12, R216.reuse, R176, R12 ;  /* 0x000000b0d80c723c */ /* 0x050ff0000004180c */
        /* <DEDUP_REMOVED lines=8> */
[C---:B---3--:R-:W-:Y:S08]  /*7ab0*/  HMMA.16816.F32.BF16 R36, R216.reuse, R168, R36 ;  /* 0x000000a8d824723c */ /* 0x048ff00000041824 */
[C---:B------:R-:W-:Y:S01]  /*7ac0*/  HMMA.16816.F32.BF16 R40, R216.reuse, R170, R40 ;  /* 0x000000aad828723c */ /* 0x040fe20000041828 */
[----:B------:R3:W4:Y:S07]  /*7ad0*/  LDSM.16.M88.4 R168, [R2+0x7000] ;  /* 0x0070000002a8783b */ /* 0x00072e0000000200 */
[C---:B------:R-:W-:Y:S08]  /*7ae0*/  HMMA.16816.F32.BF16 R44, R216.reuse, R160, R44 ;  /* 0x000000a0d82c723c */ /* 0x040ff0000004182c */
[----:B------:R-:W-:Y:S01]  /*7af0*/  HMMA.16816.F32.BF16 R48, R216, R162, R48 ;  /* 0x000000a2d830723c */ /* 0x000fe20000041830 */
[----:B------:R-:W5:Y:S07]  /*7b00*/  LDSM.16.M88.4 R160, [R100+0x6800] ;  /* 0x0068000064a0783b */ /* 0x000f6e0000000200 */
[C---:B------:R-:W-:Y:S01]  /*7b10*/  HMMA.16816.F32.BF16 R4, R220.reuse, R164, R4 ;  /* 0x000000a4dc04723c */ /* 0x040fe20000041804 */
[----:B---3--:R-:W-:Y:S07]  /*7b20*/  IMAD.U32 R2, RZ, RZ, UR16 ;  /* 0x00000010ff027e24 */ /* 0x008fee000f8e00ff */
[C---:B------:R-:W-:Y:S08]  /*7b30*/  HMMA.16816.F32.BF16 R8, R220.reuse, R166, R8 ;  /* 0x000000a6dc08723c */ /* 0x040ff00000041808 */
[C---:B-1----:R-:W-:Y:S08]  /*7b40*/  HMMA.16816.F32.BF16 R12, R220.reuse, R172, R12 ;  /* 0x000000acdc0c723c */ /* 0x042ff0000004180c */
        /* <DEDUP_REMOVED lines=11> */
[C---:B-----5:R-:W-:Y:S08]  /*7c00*/  HMMA.16816.F32.BF16 R12, R224.reuse, R160, R12 ;  /* 0x000000a0e00c723c */ /* 0x060ff0000004180c */
        /* <DEDUP_REMOVED lines=21> */
[----:B------:R-:W5:Y:S10]  /*7d60*/  MUFU.TANH R165, R8 ;  /* 0x0000000800a57308 */ /* 0x000f740000002400 */
[----:B------:R-:W1:Y:S01]  /*7d70*/  MUFU.TANH R164, R9 ;  /* 0x0000000900a47308 */ /* 0x000e620000002400 */
[----:B----4-:R-:W4:Y:S09]  /*7d80*/  LDSM.16.M88.4 R4, [R100+0x7000] ;  /* 0x007000006404783b */ /* 0x010f320000000200 */
[----:B------:R-:W-:Y:S10]  /*7d90*/  MUFU.TANH R161, R10 ;  /* 0x0000000a00a17308 */ /* 0x000ff40000002400 */
[----:B------:R1:W-:Y:S01]  /*7da0*/  MUFU.TANH R160, R11 ;  /* 0x0000000b00a07308 */ /* 0x0003e20000002400 */
[----:B--2---:R-:W-:Y:S09]  /*7db0*/  @P0 MOV R0, R235 ;  /* 0x000000eb00000202 */ /* 0x004ff20000000f00 */
[----:B------:R-:W-:Y:S01]  /*7dc0*/  MUFU.TANH R15, R15 ;  /* 0x0000000f000f7308 */ /* 0x000fe20000002400 */
[----:B------:R-:W-:Y:S09]  /*7dd0*/  SHFL.IDX PT, R3, R0, 0x1, 0x1c1f ;  /* 0x003c1f0000037f89 */ /* 0x000ff200000e0000 */
[----:B------:R-:W2:Y:S01]  /*7de0*/  MUFU.TANH R12, R12 ;  /* 0x0000000c000c7308 */ /* 0x000ea20000002400 */
[C---:B----4-:R-:W-:Y:S01]  /*7df0*/  HMMA.16816.F32.BF16 R20, R224.reuse, R4, R20 ;  /* 0x00000004e014723c */ /* 0x050fe20000041814 */
[----:B-1----:R-:W1:Y:S08]  /*7e00*/  LDSM.16.M88.4 R8, [R100+0x7800] ;  /* 0x007800006408783b */ /* 0x002e700000000200 */
[----:B------:R-:W4:Y:S01]  /*7e10*/  MUFU.TANH R13, R13 ;  /* 0x0000000d000d7308 */ /* 0x000f220000002400 */
[C---:B------:R-:W-:Y:S01]  /*7e20*/  HMMA.16816.F32.BF16 R24, R224.reuse, R6, R24 ;  /* 0x00000006e018723c */ /* 0x040fe20000041818 */
[----:B------:R-:W2:Y:S08]  /*7e30*/  LDSM.16.M88.4 R4, [R100+0x8000] ;  /* 0x008000006404783b */ /* 0x000eb00000000200 */
[----:B------:R-:W1:Y:S05]  /*7e40*/  MUFU.TANH R16, R16 ;  /* 0x0000001000107308 */ /* 0x000e6a0000002400 */
        /* <DEDUP_REMOVED lines=16> */
[----:B------:R2:W1:Y:S01]  /*7f50*/  SHFL.IDX PT, R4, R0, RZ, 0x1c1f ;  /* 0x001c1fff00047589 */ /* 0x00046200000e0000 */
[----:B------:R-:W-:Y:S06]  /*7f60*/  MUFU.TANH R23, R23 ;  /* 0x0000001700177308 */ /* 0x000fec0000002400 */
[C---:B------:R-:W-:Y:S04]  /*7f70*/  HMMA.16816.F32.BF16 R40, R224.reuse, R6, R40 ;  /* 0x00000006e028723c */ /* 0x040fe80000041828 */
[----:B------:R-:W-:Y:S01]  /*7f80*/  MUFU.TANH R22, R22 ;  /* 0x0000001600167308 */ /* 0x000fe20000002400 */
[----:B------:R-:W-:Y:S01]  /*7f90*/  BAR.SYNC.DEFER_BLOCKING 0x0 ;  /* 0x0000000000007b1d */ /* 0x000fe20000010000 */
[----:B------:R-:W-:Y:S02]  /*7fa0*/  FMUL.FTZ R28, R28, c[0x0][0x320] ;  /* 0x0000c8001c1c7a20 */ /* 0x000fe40000410000 */
[----:B------:R-:W-:Y:S04]  /*7fb0*/  FMUL.FTZ R29, R29, c[0x0][0x320] ;  /* 0x0000c8001d1d7a20 */ /* 0x000fe80000410000 */
[----:B------:R-:W-:Y:S02]  /*7fc0*/  FMUL.FTZ R31, R31, c[0x0][0x320] ;  /* 0x0000c8001f1f7a20 */ /* 0x000fe40000410000 */
[----:B------:R-:W-:Y:S01]  /*7fd0*/  FMUL.FTZ R30, R30, c[0x0][0x320] ;  /* 0x0000c8001e1e7a20 */ /* 0x000fe20000410000 */
[----:B--2---:R-:W-:Y:S01]  /*7fe0*/  MOV R0, UR17 ;  /* 0x0000001100007c02 */ /* 0x004fe20008000f00 */
[----:B------:R-:W-:Y:S01]  /*7ff0*/  FMUL.FTZ R36, R36, c[0x0][0x320] ;  /* 0x0000c80024247a20 */ /* 0x000fe20000410000 */
[----:B------:R-:W-:Y:S01]  /*8000*/  @UP0 USHF.R.S32.HI UR17, URZ, 0x1f, UR18 ;  /* 0x0000001f3f110899 */ /* 0x000fe20008011412 */
[----:B------:R-:W-:Y:S01]  /*8010*/  FMUL.FTZ R37, R37, c[0x0][0x320] ;  /* 0x0000c80025257a20 */ /* 0x000fe20000410000 */
[----:B------:R-:W-:Y:S01]  /*8020*/  IADD3 R0, -R234, 0x1, R0 ;  /* 0x00000001ea007810 */ /* 0x000fe20007ffe100 */
[----:B------:R-:W-:Y:S01]  /*8030*/  FMUL.FTZ R38, R38, c[0x0][0x320] ;  /* 0x0000c80026267a20 */ /* 0x000fe20000410000 */
[----:B------:R-:W-:Y:S01]  /*8040*/  @UP0 UIMAD UR17, UR17, UR6, URZ ;  /* 0x00000006111102a4 */ /* 0x000fe2000f8e023f */
[----:B------:R-:W-:Y:S01]  /*8050*/  FMUL.FTZ R39, R39, c[0x0][0x320] ;  /* 0x0000c80027277a20 */ /* 0x000fe20000410000 */
[----:B------:R-:W-:Y:S01]  /*8060*/  IADD3 R0, -R2, UR14, R0 ;  /* 0x0000000e02007c10 */ /* 0x000fe2000fffe100 */
[C---:B-1----:R-:W-:Y:S01]  /*8070*/  HMMA.16816.F32.BF16 R44, R224.reuse, R8, R44 ;  /* 0x00000008e02c723c */ /* 0x042fe2000004182c */
[----:B------:R-:W-:Y:S02]  /*8080*/  @UP0 UIMAD UR17, UR18, UR7, UR17 ;  /* 0x00000007121102a4 */ /* 0x000fe4000f8e0211 */
[C---:B------:R-:W-:Y:S01]  /*8090*/  IADD3 R2, R0.reuse, R4, RZ ;  /* 0x0000000400027210 */ /* 0x040fe20007ffe0ff */
[----:B------:R-:W-:Y:S01]  /*80a0*/  MUFU.TANH R28, R28 ;  /* 0x0000001c001c7308 */ /* 0x000fe20000002400 */
[----:B------:R-:W-:Y:S01]  /*80b0*/  IADD3 R0, R0, R3, RZ ;  /* 0x0000000300007210 */ /* 0x000fe20007ffe0ff */
[----:B------:R-:W-:Y:S01]  /*80c0*/  FMUL.FTZ R42, R42, c[0x0][0x320] ;  /* 0x0000c8002a2a7a20 */ /* 0x000fe20000410000 */
[C---:B------:R-:W-:Y:S01]  /*80d0*/  ISETP.GT.AND P5, PT, R2.reuse, RZ, PT ;  /* 0x000000ff0200720c */ /* 0x040fe20003fa4270 */
[----:B------:R-:W-:Y:S01]  /*80e0*/  HMMA.16816.F32.BF16 R48, R224, R10, R48 ;  /* 0x0000000ae030723c */ /* 0x000fe20000041830 */
[----:B------:R-:W-:Y:S02]  /*80f0*/  UIADD3 UR18, UR12, 0x1, URZ ;  /* 0x000000010c127890 */ /* 0x000fe4000fffe03f */
[----:B------:R-:W-:Y:S01]  /*8100*/  ISETP.GT.AND P1, PT, R2, 0x1, PT ;  /* 0x000000010200780c */ /* 0x000fe20003f24270 */
[----:B------:R-:W-:Y:S01]  /*8110*/  FMUL.FTZ R32, R32, c[0x0][0x320] ;  /* 0x0000c80020207a20 */ /* 0x000fe20000410000 */
[----:B------:R-:W-:Y:S01]  /*8120*/  FSEL R4, R170, -INF , P5 ;  /* 0xff800000aa047808 */ /* 0x000fe20002800000 */
[----:B------:R-:W1:Y:S01]  /*8130*/  MUFU.TANH R24, R24 ;  /* 0x0000001800187308 */ /* 0x000e620000002400 */
[----:B---3--:R-:W-:Y:S01]  /*8140*/  FSEL R3, R169, -INF , P1 ;  /* 0xff800000a9037808 */ /* 0x008fe20000800000 */
[----:B------:R-:W-:Y:S01]  /*8150*/  FMUL.FTZ R33, R33, c[0x0][0x320] ;  /* 0x0000c80021217a20 */ /* 0x000fe20000410000 */
[C---:B------:R-:W-:Y:S01]  /*8160*/  ISETP.GT.AND P5, PT, R2.reuse, 0x8, PT ;  /* 0x000000080200780c */ /* 0x040fe20003fa4270 */
[----:B------:R-:W-:Y:S01]  /*8170*/  USEL UR12, UR18, URZ, !UP1 ;  /* 0x0000003f120c7287 */ /* 0x000fe2000c800000 */
[----:B------:R-:W-:Y:S01]  /*8180*/  ISETP.GT.AND P1, PT, R2, 0x9, PT ;  /* 0x000000090200780c */ /* 0x000fe20003f24270 */
[----:B------:R-:W-:Y:S01]  /*8190*/  FMUL.FTZ R35, R35, c[0x0][0x320] ;  /* 0x0000c80023237a20 */ /* 0x000fe20000410000 */
[----:B------:R-:W-:Y:S01]  /*81a0*/  FMNMX.FTZ R11, R4, R101, !PT ;  /* 0x00000065040b7209 */ /* 0x000fe20007810000 */
[----:B------:R-:W-:Y:S01]  /*81b0*/  FMUL.FTZ R40, R40, c[0x0][0x320] ;  /* 0x0000c80028287a20 */ /* 0x000fe20000410000 */
[----:B-----5:R-:W-:Y:S01]  /*81c0*/  FSEL R6, R165, -INF , P5 ;  /* 0xff800000a5067808 */ /* 0x020fe20002800000 */
[----:B------:R-:W2:Y:S01]  /*81d0*/  MUFU.TANH R25, R25 ;  /* 0x0000001900197308 */ /* 0x000ea20000002400 */
[----:B------:R-:W-:Y:S01]  /*81e0*/  FMNMX.FTZ R11, R3, R11, !PT ;  /* 0x0000000b030b7209 */ /* 0x000fe20007810000 */
[----:B------:R-:W-:Y:S01]  /*81f0*/  FMUL.FTZ R34, R34, c[0x0][0x320] ;  /* 0x0000c80022227a20 */ /* 0x000fe20000410000 */
[----:B------:R-:W-:Y:S01]  /*8200*/  ISETP.GT.AND P5, PT, R2, 0x10, PT ;  /* 0x000000100200780c */ /* 0x000fe20003fa4270 */
[----:B------:R-:W-:Y:S01]  /*8210*/  FMUL.FTZ R41, R41, c[0x0][0x320] ;  /* 0x0000c80029297a20 */ /* 0x000fe20000410000 */
[----:B------:R-:W-:Y:S01]  /*8220*/  FSEL R5, R164, -INF , P1 ;  /* 0xff800000a4057808 */ /* 0x000fe20000800000 */
[----:B------:R-:W-:Y:S01]  /*8230*/  FMUL.FTZ R44, R44, c[0x0][0x320] ;  /* 0x0000c8002c2c7a20 */ /* 0x000fe20000410000 */
[----:B------:R-:W-:Y:S01]  /*8240*/  FMNMX.FTZ R11, R6, R11, !PT ;  /* 0x0000000b060b7209 */ /* 0x000fe20007810000 */
[----:B------:R-:W-:Y:S01]  /*8250*/  FMUL.FTZ R45, R45, c[0x0][0x320] ;  /* 0x0000c8002d2d7a20 */ /* 0x000fe20000410000 */
[----:B------:R-:W-:Y:S01]  /*8260*/  ISETP.GT.AND P6, PT, R0, 0x1, PT ;  /* 0x000000010000780c */ /* 0x000fe20003fc4270 */
[----:B------:R-:W3:Y:S01]  /*8270*/  MUFU.TANH R29, R29 ;  /* 0x0000001d001d7308 */ /* 0x000ee20000002400 */
[----:B------:R-:W-:Y:S01]  /*8280*/  ISETP.GT.AND P1, PT, R2, 0x11, PT ;  /* 0x000000110200780c */ /* 0x000fe20003f24270 */
[----:B------:R-:W-:Y:S01]  /*8290*/  FMUL.FTZ R48, R48, c[0x0][0x320] ;  /* 0x0000c80030307a20 */ /* 0x000fe20000410000 */
[----:B------:R-:W-:Y:S01]  /*82a0*/  FSEL R8, R166, -INF , P6 ;  /* 0xff800000a6087808 */ /* 0x000fe20003000000 */
[----:B------:R-:W-:Y:S01]  /*82b0*/  FMUL.FTZ R49, R49, c[0x0][0x320] ;  /* 0x0000c80031317a20 */ /* 0x000fe20000410000 */
[----:B------:R-:W-:Y:S01]  /*82c0*/  FSEL R166, R12, -INF , P5 ;  /* 0xff8000000ca67808 */ /* 0x000fe20002800000 */
[----:B------:R-:W-:Y:S01]  /*82d0*/  FMUL.FTZ R43, R43, c[0x0][0x320] ;  /* 0x0000c8002b2b7a20 */ /* 0x000fe20000410000 */
[----:B------:R-:W-:Y:S01]  /*82e0*/  FMNMX.FTZ R11, R5, R11, !PT ;  /* 0x0000000b050b7209 */ /* 0x000fe20007810000 */
[----:B------:R-:W-:Y:S01]  /*82f0*/  FMUL.FTZ R46, R46, c[0x0][0x320] ;  /* 0x0000c8002e2e7a20 */ /* 0x000fe20000410000 */
[----:B------:R-:W-:Y:S01]  /*8300*/  ISETP.GT.AND P0, PT, R0, RZ, PT ;  /* 0x000000ff0000720c */ /* 0x000fe20003f04270 */
[----:B------:R-:W5:Y:S01]  /*8310*/  MUFU.TANH R19, R19 ;  /* 0x0000001300137308 */ /* 0x000f620000002400 */
[----:B------:R-:W-:Y:S01]  /*8320*/  ISETP.GT.AND P5, PT, R2, 0x18, PT ;  /* 0x000000180200780c */ /* 0x000fe20003fa4270 */
[----:B------:R-:W-:Y:S01]  /*8330*/  @UP0 USHF.L.U64.HI UR18, UR6, 0x6, UR7 ;  /* 0x0000000606120899 */ /* 0x000fe20008010207 */
[----:B------:R-:W-:Y:S01]  /*8340*/  FSEL R9, R167, -INF , P0 ;  /* 0xff800000a7097808 */ /* 0x000fe20000000000 */
[----:B------:R-:W-:Y:S01]  /*8350*/  @UP0 UIADD3 UR17, UR21, UR17, URZ ;  /* 0x0000001115110290 */ /* 0x000fe2000fffe03f */
[----:B----4-:R-:W-:Y:S01]  /*8360*/  FSEL R167, R13, -INF , P1 ;  /* 0xff8000000da77808 */ /* 0x010fe20000800000 */
[----:B------:R-:W-:Y:S01]  /*8370*/  FMUL.FTZ R13, R50, c[0x0][0x320] ;  /* 0x0000c800320d7a20 */ /* 0x000fe20000410000 */
[----:B------:R-:W-:Y:S01]  /*8380*/  FMNMX.FTZ R11, R166, R11, !PT ;  /* 0x0000000ba60b7209 */ /* 0x000fe20007810000 */
[----:B------:R-:W-:Y:S01]  /*8390*/  @UP0 UIMAD UR17, UR17, 0x60, URZ ;  /* 0x00000060111108a4 */ /* 0x000fe2000f8e023f */
[----:B------:R-:W-:Y:S01]  /*83a0*/  FSEL R170, R16, -INF , P5 ;  /* 0xff80000010aa7808 */ /* 0x000fe20002800000 */
[----:B------:R4:W1:Y:S01]  /*83b0*/  MUFU.TANH R168, R14 ;  /* 0x0000000e00a87308 */ /* 0x0008620000002400 */
[C---:B------:R-:W-:Y:S01]  /*83c0*/  ISETP.GT.AND P1, PT, R2.reuse, 0x19, PT ;  /* 0x000000190200780c */ /* 0x040fe20003f24270 */
[----:B------:R-:W-:Y:S01]  /*83d0*/  UISETP.GE.AND UP1, UPT, UR5, 0x1, UPT ;  /* 0x000000010500788c */ /* 0x000fe2000bf26270 */
[----:B------:R-:W-:Y:S02]  /*83e0*/  FMNMX.FTZ R11, R167, R11, !PT ;  /* 0x0000000ba70b7209 */ /* 0x000fe40007810000 */
[----:B------:R-:W-:Y:S02]  /*83f0*/  ISETP.GT.AND P5, PT, R2, 0x20, PT ;  /* 0x000000200200780c */ /* 0x000fe40003fa4270 */
[----:B------:R-:W-:Y:S02]  /*8400*/  FSEL R171, R17, -INF , P1 ;  /* 0xff80000011ab7808 */ /* 0x000fe40000800000 */
[----:B------:R-:W-:Y:S01]  /*8410*/  FMNMX.FTZ R11, R170, R11, !PT ;  /* 0x0000000baa0b7209 */ /* 0x000fe20007810000 */
[----:B------:R-:W3:Y:S01]  /*8420*/  MUFU.TANH R32, R32 ;  /* 0x0000002000207308 */ /* 0x000ee20000002400 */
[----:B------:R-:W-:Y:S02]  /*8430*/  FSEL R174, R20, -INF , P5 ;  /* 0xff80000014ae7808 */ /* 0x000fe40002800000 */
[----:B------:R-:W-:Y:S02]  /*8440*/  ISETP.GT.AND P1, PT, R2, 0x21, PT ;  /* 0x000000210200780c */ /* 0x000fe40003f24270 */
[----:B------:R-:W-:Y:S02]  /*8450*/  FMNMX.FTZ R11, R171, R11, !PT ;  /* 0x0000000bab0b7209 */ /* 0x000fe40007810000 */
[----:B------:R-:W-:Y:S02]  /*8460*/  FSEL R175, R21, -INF , P1 ;  /* 0xff80000015af7808 */ /* 0x000fe40000800000 */
[----:B------:R-:W-:Y:S01]  /*8470*/  FMNMX.FTZ R11, R174, R11, !PT ;  /* 0x0000000bae0b7209 */ /* 0x000fe20007810000 */
[----:B------:R-:W-:Y:S01]  /*8480*/  MUFU.TANH R27, R27 ;  /* 0x0000001b001b7308 */ /* 0x000fe20000002400 */
[----:B------:R-:W-:Y:S02]  /*8490*/  ISETP.GT.AND P5, PT, R2, 0x28, PT ;  /* 0x000000280200780c */ /* 0x000fe40003fa4270 */
[----:B------:R-:W-:Y:S01]  /*84a0*/  ISETP.GT.AND P6, PT, R0, 0x9, PT ;  /* 0x000000090000780c */ /* 0x000fe20003fc4270 */
[----:B----4-:R-:W-:Y:S01]  /*84b0*/  FMUL.FTZ R14, R47, c[0x0][0x320] ;  /* 0x0000c8002f0e7a20 */ /* 0x010fe20000410000 */
[----:B-1----:R-:W-:Y:S02]  /*84c0*/  FSEL R178, R24, -INF , P5 ;  /* 0xff80000018b27808 */ /* 0x002fe40002800000 */
[C---:B------:R-:W-:Y:S02]  /*84d0*/  ISETP.GT.AND P1, PT, R2.reuse, 0x29, PT ;  /* 0x000000290200780c */ /* 0x040fe40003f24270 */
[----:B------:R-:W-:Y:S01]  /*84e0*/  FMNMX.FTZ R11, R175, R11, !PT ;  /* 0x0000000baf0b7209 */ /* 0x000fe20007810000 */
[----:B------:R-:W1:Y:S01]  /*84f0*/  MUFU.TANH R18, R18 ;  /* 0x0000001200127308 */ /* 0x000e620000002400 */
[----:B------:R-:W-:Y:S02]  /*8500*/  ISETP.GT.AND P5, PT, R2, 0x30, PT ;  /* 0x000000300200780c */ /* 0x000fe40003fa4270 */
[----:B--2---:R-:W-:Y:S02]  /*8510*/  FSEL R179, R25, -INF , P1 ;  /* 0xff80000019b37808 */ /* 0x004fe40000800000 */
[----:B------:R-:W-:Y:S02]  /*8520*/  FMNMX.FTZ R11, R178, R11, !PT ;  /* 0x0000000bb20b7209 */ /* 0x000fe40007810000 */
[----:B------:R-:W-:Y:S02]  /*8530*/  FSEL R10, R160, -INF , P6 ;  /* 0xff800000a00a7808 */ /* 0x000fe40003000000 */
[C---:B------:R-:W-:Y:S01]  /*8540*/  ISETP.GT.AND P6, PT, R0.reuse, 0x11, PT ;  /* 0x000000110000780c */ /* 0x040fe20003fc4270 */
[----:B------:R-:W2:Y:S01]  /*8550*/  MUFU.TANH R33, R33 ;  /* 0x0000002100217308 */ /* 0x000ea20000002400 */
[----:B------:R-:W-:Y:S02]  /*8560*/  FMNMX.FTZ R12, R9, R102, !PT ;  /* 0x00000066090c7209 */ /* 0x000fe40007810000 */
[----:B------:R-:W-:Y:S02]  /*8570*/  ISETP.GT.AND P0, PT, R0, 0x8, PT ;  /* 0x000000080000780c */ /* 0x000fe40003f04270 */
[----:B------:R-:W-:Y:S02]  /*8580*/  FSEL R169, R15, -INF , P6 ;  /* 0xff8000000fa97808 */ /* 0x000fe40003000000 */
[----:B------:R-:W-:Y:S02]  /*8590*/  FSEL R182, R28, -INF , P5 ;  /* 0xff8000001cb67808 */ /* 0x000fe40002800000 */
[----:B------:R-:W-:Y:S01]  /*85a0*/  ISETP.GT.AND P1, PT, R2, 0x31, PT ;  /* 0x000000310200780c */ /* 0x000fe20003f24270 */
[----:B------:R-:W4:Y:S01]  /*85b0*/  MUFU.TANH R31, R31 ;  /* 0x0000001f001f7308 */ /* 0x000f220000002400 */
[----:B------:R-:W-:Y:S02]  /*85c0*/  ISETP.GT.AND P6, PT, R0, 0x19, PT ;  /* 0x000000190000780c */ /* 0x000fe40003fc4270 */
[----:B------:R-:W-:Y:S02]  /*85d0*/  FMNMX.FTZ R11, R179, R11, !PT ;  /* 0x0000000bb30b7209 */ /* 0x000fe40007810000 */
[----:B------:R-:W-:Y:S02]  /*85e0*/  FSEL R7, R161, -INF , P0 ;  /* 0xff800000a1077808 */ /* 0x000fe40000000000 */
[----:B------:R-:W-:Y:S02]  /*85f0*/  FMNMX.FTZ R12, R8, R12, !PT ;  /* 0x0000000c080c7209 */ /* 0x000fe40007810000 */
[----:B---3--:R-:W-:Y:S01]  /*8600*/  FSEL R183, R29, -INF , P1 ;  /* 0xff8000001db77808 */ /* 0x008fe20000800000 */
[----:B------:R-:W3:Y:S01]  /*8610*/  MUFU.TANH R36, R36 ;  /* 0x0000002400247308 */ /* 0x000ee20000002400 */
[----:B-----5:R-:W-:Y:S02]  /*8620*/  FSEL R173, R19, -INF , P6 ;  /* 0xff80000013ad7808 */ /* 0x020fe40003000000 */
[C---:B------:R-:W-:Y:S02]  /*8630*/  ISETP.GT.AND P6, PT, R0.reuse, 0x21, PT ;  /* 0x000000210000780c */ /* 0x040fe40003fc4270 */
[----:B------:R-:W-:Y:S02]  /*8640*/  ISETP.GT.AND P0, PT, R0, 0x10, PT ;  /* 0x000000100000780c */ /* 0x000fe40003f04270 */
[----:B------:R-:W-:Y:S02]  /*8650*/  ISETP.GT.AND P5, PT, R2, 0x38, PT ;  /* 0x000000380200780c */ /* 0x000fe40003fa4270 */
[----:B------:R-:W-:Y:S01]  /*8660*/  FMNMX.FTZ R11, R182, R11, !PT ;  /* 0x0000000bb60b7209 */ /* 0x000fe20007810000 */
[----:B------:R-:W5:Y:S01]  /*8670*/  MUFU.TANH R37, R37 ;  /* 0x0000002500257308 */ /* 0x000f620000002400 */
[----:B------:R-:W-:Y:S02]  /*8680*/  FMNMX.FTZ R12, R7, R12, !PT ;  /* 0x0000000c070c7209 */ /* 0x000fe40007810000 */
[----:B------:R-:W-:Y:S02]  /*8690*/  FSEL R177, R23, -INF , P6 ;  /* 0xff80000017b17808 */ /* 0x000fe40003000000 */
[----:B------:R-:W-:Y:S02]  /*86a0*/  FSEL R168, R168, -INF , P0 ;  /* 0xff800000a8a87808 */ /* 0x000fe40000000000 */
[----:B------:R-:W-:Y:S02]  /*86b0*/  FSEL R229, R32, -INF , P5 ;  /* 0xff80000020e57808 */ /* 0x000fe40002800000 */
[C---:B------:R-:W-:Y:S01]  /*86c0*/  ISETP.GT.AND P0, PT, R0.reuse, 0x18, PT ;  /* 0x000000180000780c */ /* 0x040fe20003f04270 */
[----:B------:R-:W3:Y:S01]  /*86d0*/  MUFU.TANH R26, R26 ;  /* 0x0000001a001a7308 */ /* 0x000ee20000002400 */
[----:B------:R-:W-:Y:S02]  /*86e0*/  ISETP.GT.AND P6, PT, R0, 0x29, PT ;  /* 0x000000290000780c */ /* 0x000fe40003fc4270 */
[----:B------:R-:W-:Y:S02]  /*86f0*/  ISETP.GT.AND P1, PT, R2, 0x39, PT ;  /* 0x000000390200780c */ /* 0x000fe40003f24270 */
[----:B------:R-:W-:Y:S02]  /*8700*/  FMNMX.FTZ R11, R183, R11, !PT ;  /* 0x0000000bb70b7209 */ /* 0x000fe40007810000 */
[----:B------:R-:W-:Y:S02]  /*8710*/  FMNMX.FTZ R12, R10, R12, !PT ;  /* 0x0000000c0a0c7209 */ /* 0x000fe40007810000 */
[----:B-1----:R-:W-:Y:S01]  /*8720*/  FSEL R172, R18, -INF , P0 ;  /* 0xff80000012ac7808 */ /* 0x002fe20000000000 */
[----:B------:R-:W1:Y:S01]  /*8730*/  MUFU.TANH R35, R35 ;  /* 0x0000002300237308 */ /* 0x000e620000002400 */
[C---:B------:R-:W-:Y:S02]  /*8740*/  ISETP.GT.AND P0, PT, R0.reuse, 0x20, PT ;  /* 0x000000200000780c */ /* 0x040fe40003f04270 */
[----:B------:R-:W-:Y:S02]  /*8750*/  FSEL R181, R27, -INF , P6 ;  /* 0xff8000001bb57808 */ /* 0x000fe40003000000 */
[----:B------:R-:W-:Y:S02]  /*8760*/  ISETP.GT.AND P6, PT, R0, 0x31, PT ;  /* 0x000000310000780c */ /* 0x000fe40003fc4270 */
[----:B------:R-:W-:Y:S02]  /*8770*/  ISETP.GT.AND P5, PT, R2, 0x40, PT ;  /* 0x000000400200780c */ /* 0x000fe40003fa4270 */
[----:B------:R-:W-:Y:S01]  /*8780*/  FMNMX.FTZ R11, R229, R11, !PT ;  /* 0x0000000be50b7209 */ /* 0x000fe20007810000 */
[----:B------:R-:W1:Y:S01]  /*8790*/  MUFU.TANH R30, R30 ;  /* 0x0000001e001e7308 */ /* 0x000e620000002400 */
[----:B--2---:R-:W-:Y:S02]  /*87a0*/  FSEL R230, R33, -INF , P1 ;  /* 0xff80000021e67808 */ /* 0x004fe40000800000 */
[----:B------:R-:W-:Y:S02]  /*87b0*/  FMNMX.FTZ R12, R168, R12, !PT ;  /* 0x0000000ca80c7209 */ /* 0x000fe40007810000 */
[----:B------:R-:W-:Y:S02]  /*87c0*/  FSEL R176, R22, -INF , P0 ;  /* 0xff80000016b07808 */ /* 0x000fe40000000000 */
[----:B----4-:R-:W-:Y:S02]  /*87d0*/  FSEL R228, R31, -INF , P6 ;  /* 0xff8000001fe47808 */ /* 0x010fe40003000000 */
[----:B---3--:R-:W-:Y:S01]  /*87e0*/  FSEL R248, R36, -INF , P5 ;  /* 0xff80000024f87808 */ /* 0x008fe20002800000 */
[----:B------:R-:W2:Y:S01]  /*87f0*/  MUFU.TANH R40, R40 ;  /* 0x0000002800287308 */ /* 0x000ea20000002400 */
[----:B------:R-:W-:Y:S02]  /*8800*/  ISETP.GT.AND P1, PT, R2, 0x41, PT ;  /* 0x000000410200780c */ /* 0x000fe40003f24270 */
[----:B------:R-:W-:Y:S02]  /*8810*/  FMNMX.FTZ R11, R230, R11, !PT ;  /* 0x0000000be60b7209 */ /* 0x000fe40007810000 */
[C---:B------:R-:W-:Y:S02]  /*8820*/  ISETP.GT.AND P0, PT, R0.reuse, 0x28, PT ;  /* 0x000000280000780c */ /* 0x040fe40003f04270 */
[----:B------:R-:W-:Y:S02]  /*8830*/  ISETP.GT.AND P6, PT, R0, 0x39, PT ;  /* 0x000000390000780c */ /* 0x000fe40003fc4270 */
[----:B------:R-:W-:Y:S01]  /*8840*/  FMNMX.FTZ R12, R169, R12, !PT ;  /* 0x0000000ca90c7209 */ /* 0x000fe20007810000 */
[----:B------:R-:W3:Y:S01]  /*8850*/  MUFU.TANH R34, R34 ;  /* 0x0000002200227308 */ /* 0x000ee20000002400 */
[----:B-----5:R-:W-:Y:S02]  /*8860*/  FSEL R249, R37, -INF , P1 ;  /* 0xff80000025f97808 */ /* 0x020fe40000800000 */
[----:B------:R-:W-:Y:S02]  /*8870*/  FMNMX.FTZ R11, R248, R11, !PT ;  /* 0x0000000bf80b7209 */ /* 0x000fe40007810000 */
[----:B------:R-:W-:Y:S02]  /*8880*/  FSEL R180, R26, -INF , P0 ;  /* 0xff8000001ab47808 */ /* 0x000fe40000000000 */
[----:B------:R-:W-:Y:S02]  /*8890*/  ISETP.GT.AND P0, PT, R0, 0x30, PT ;  /* 0x000000300000780c */ /* 0x000fe40003f04270 */
[----:B-1----:R-:W-:Y:S01]  /*88a0*/  FSEL R238, R35, -INF , P6 ;  /* 0xff80000023ee7808 */ /* 0x002fe20003000000 */
[----:B------:R-:W1:Y:S01]  /*88b0*/  MUFU.TANH R41, R41 ;  /* 0x0000002900297308 */ /* 0x000e620000002400 */
[----:B------:R-:W-:Y:S02]  /*88c0*/  ISETP.GT.AND P6, PT, R2, 0x48, PT ;  /* 0x000000480200780c */ /* 0x000fe40003fc4270 */
[----:B------:R-:W-:Y:S02]  /*88d0*/  FMNMX.FTZ R12, R172, R12, !PT ;  /* 0x0000000cac0c7209 */ /* 0x000fe40007810000 */
[----:B------:R-:W-:Y:S02]  /*88e0*/  FSEL R193, R30, -INF , P0 ;  /* 0xff8000001ec17808 */ /* 0x000fe40000000000 */
[----:B------:R-:W-:Y:S01]  /*88f0*/  FMNMX.FTZ R100, R249, R11, !PT ;  /* 0x0000000bf9647209 */ /* 0x000fe20007810000 */
[----:B------:R-:W-:Y:S01]  /*8900*/  LDSM.16.MT88.4 R28, [R236+UR4+0x100] ;  /* 0x00010004ec1c783b */ /* 0x000fe20008004200 */
[----:B--2---:R-:W-:Y:S01]  /*8910*/  FSEL R192, R40, -INF , P6 ;  /* 0xff80000028c07808 */ /* 0x004fe20003000000 */
[----:B------:R-:W2:Y:S01]  /*8920*/  MUFU.TANH R38, R38 ;  /* 0x0000002600267308 */ /* 0x000ea20000002400 */
[----:B------:R-:W-:Y:S02]  /*8930*/  ISETP.GT.AND P0, PT, R0, 0x38, PT ;  /* 0x000000380000780c */ /* 0x000fe40003f04270 */
[----:B------:R-:W-:Y:S02]  /*8940*/  ISETP.GT.AND P5, PT, R2, 0x49, PT ;  /* 0x000000490200780c */ /* 0x000fe40003fa4270 */
[----:B------:R-:W-:Y:S02]  /*8950*/  FMNMX.FTZ R12, R173, R12, !PT ;  /* 0x0000000cad0c7209 */ /* 0x000fe40007810000 */
[----:B---3--:R-:W-:Y:S02]  /*8960*/  FSEL R235, R34, -INF , P0 ;  /* 0xff80000022eb7808 */ /* 0x008fe40000000000 */
[----:B------:R-:W-:Y:S01]  /*8970*/  ISETP.GT.AND P0, PT, R0, 0x40, PT ;  /* 0x000000400000780c */ /* 0x000fe20003f04270 */
[----:B------:R-:W3:Y:S01]  /*8980*/  MUFU.TANH R44, R44 ;  /* 0x0000002c002c7308 */ /* 0x000ee20000002400 */
[----:B------:R-:W-:Y:S02]  /*8990*/  ISETP.GT.AND P1, PT, R2, 0x50, PT ;  /* 0x000000500200780c */ /* 0x000fe40003f24270 */
[----:B------:R-:W-:Y:S02]  /*89a0*/  FMNMX.FTZ R100, R192, R100, !PT ;  /* 0x00000064c0647209 */ /* 0x000fe40007810000 */
[----:B-1----:R-:W-:Y:S02]  /*89b0*/  FSEL R194, R41, -INF , P5 ;  /* 0xff80000029c27808 */ /* 0x002fe40002800000 */
[----:B------:R-:W-:Y:S02]  /*89c0*/  FMNMX.FTZ R12, R176, R12, !PT ;  /* 0x0000000cb00c7209 */ /* 0x000fe40007810000 */
[----:B------:R-:W-:Y:S01]  /*89d0*/  FMNMX.FTZ R100, R194, R100, !PT ;  /* 0x00000064c2647209 */ /* 0x000fe20007810000 */
[----:B------:R-:W1:Y:S01]  /*89e0*/  MUFU.TANH R45, R45 ;  /* 0x0000002d002d7308 */ /* 0x000e620000002400 */
[----:B------:R-:W-:Y:S02]  /*89f0*/  FMNMX.FTZ R12, R177, R12, !PT ;  /* 0x0000000cb10c7209 */ /* 0x000fe40007810000 */
[----:B------:R-:W-:Y:S02]  /*8a00*/  ISETP.GT.AND P6, PT, R2, 0x58, PT ;  /* 0x000000580200780c */ /* 0x000fe40003fc4270 */
[----:B--2---:R-:W-:Y:S02]  /*8a10*/  FSEL R250, R38, -INF , P0 ;  /* 0xff80000026fa7808 */ /* 0x004fe40000000000 */
[----:B------:R-:W-:Y:S02]  /*8a20*/  ISETP.GT.AND P0, PT, R2, 0x51, PT ;  /* 0x000000510200780c */ /* 0x000fe40003f04270 */
[----:B------:R-:W-:Y:S01]  /*8a30*/  FMNMX.FTZ R12, R180, R12, !PT ;  /* 0x0000000cb40c7209 */ /* 0x000fe20007810000 */
[----:B------:R-:W2:Y:S01]  /*8a40*/  MUFU.TANH R48, R48 ;  /* 0x0000003000307308 */ /* 0x000ea20000002400 */
[----:B------:R-:W-:Y:S02]  /*8a50*/  ISETP.GT.AND P5, PT, R2, 0x59, PT ;  /* 0x000000590200780c */ /* 0x000fe40003fa4270 */
[----:B------:R-:W-:Y:S01]  /*8a60*/  FMNMX.FTZ R2, R181, R12, !PT ;  /* 0x0000000cb5027209 */ /* 0x000fe20007810000 */
[----:B------:R-:W-:Y:S01]  /*8a70*/  FMUL.FTZ R12, R51, c[0x0][0x320] ;  /* 0x0000c800330c7a20 */ /* 0x000fe20000410000 */
[----:B---3--:R-:W-:Y:S02]  /*8a80*/  FSEL R47, R44, -INF , P1 ;  /* 0xff8000002c2f7808 */ /* 0x008fe40000800000 */
[----:B------:R-:W-:Y:S02]  /*8a90*/  FMNMX.FTZ R2, R193, R2, !PT ;  /* 0x00000002c1027209 */ /* 0x000fe40007810000 */
[----:B------:R-:W-:Y:S01]  /*8aa0*/  FMNMX.FTZ R100, R47, R100, !PT ;  /* 0x000000642f647209 */ /* 0x000fe20007810000 */
[----:B------:R-:W3:Y:S01]  /*8ab0*/  MUFU.TANH R49, R49 ;  /* 0x0000003100317308 */ /* 0x000ee20000002400 */
[----:B------:R-:W-:Y:S02]  /*8ac0*/  FMNMX.FTZ R2, R228, R2, !PT ;  /* 0x00000002e4027209 */ /* 0x000fe40007810000 */
[----:B------:R-:W-:Y:S02]  /*8ad0*/  ISETP.GT.AND P1, PT, R0, 0x41, PT ;  /* 0x000000410000780c */ /* 0x000fe40003f24270 */
[----:B-1----:R-:W-:Y:S02]  /*8ae0*/  FSEL R25, R45, -INF , P0 ;  /* 0xff8000002d197808 */ /* 0x002fe40000000000 */
[----:B------:R-:W-:Y:S02]  /*8af0*/  FMNMX.FTZ R2, R235, R2, !PT ;  /* 0x00000002eb027209 */ /* 0x000fe40007810000 */
[----:B------:R-:W-:Y:S01]  /*8b00*/  FMNMX.FTZ R100, R25, R100, !PT ;  /* 0x0000006419647209 */ /* 0x000fe20007810000 */
[----:B------:R-:W1:Y:S01]  /*8b10*/  MUFU.TANH R39, R39 ;  /* 0x0000002700277308 */ /* 0x000e620000002400 */
[----:B------:R-:W-:Y:S02]  /*8b20*/  FMNMX.FTZ R2, R238, R2, !PT ;  /* 0x00000002ee027209 */ /* 0x000fe40007810000 */
[----:B------:R-:W-:Y:S02]  /*8b30*/  ISETP.GT.AND P0, PT, R0, 0x48, PT ;  /* 0x000000480000780c */ /* 0x000fe40003f04270 */
[----:B--2---:R-:W-:Y:S02]  /*8b40*/  FSEL R234, R48, -INF , P6 ;  /* 0xff80000030ea7808 */ /* 0x004fe40003000000 */
[----:B------:R-:W-:Y:S02]  /*8b50*/  FMNMX.FTZ R2, R250, R2, !PT ;  /* 0x00000002fa027209 */ /* 0x000fe40007810000 */
[----:B------:R-:W-:Y:S01]  /*8b60*/  FMNMX.FTZ R100, R234, R100, !PT ;  /* 0x00000064ea647209 */ /* 0x000fe20007810000 */
[----:B------:R-:W2:Y:S01]  /*8b70*/  MUFU.TANH R42, R42 ;  /* 0x0000002a002a7308 */ /* 0x000ea20000002400 */
[----:B---3--:R-:W-:Y:S04]  /*8b80*/  FSEL R231, R49, -INF , P5 ;  /* 0xff80000031e77808 */ /* 0x008fe80002800000 */
[----:B------:R-:W-:Y:S05]  /*8b90*/  FMNMX.FTZ R100, R231, R100, !PT ;  /* 0x00000064e7647209 */ /* 0x000fea0007810000 */
[----:B------:R-:W3:Y:S01]  /*8ba0*/  MUFU.TANH R43, R43 ;  /* 0x0000002b002b7308 */ /* 0x000ee20000002400 */
[----:B------:R-:W4:Y:S01]  /*8bb0*/  SHFL.BFLY PT, R11, R100, 0x2, 0x1f ;  /* 0x0c401f00640b7f89 */ /* 0x000f2200000e0000 */
[----:B-1----:R-:W-:Y:S02]  /*8bc0*/  FSEL R247, R39, -INF , P1 ;  /* 0xff80000027f77808 */ /* 0x002fe40000800000 */
[----:B------:R-:W-:Y:S02]  /*8bd0*/  ISETP.GT.AND P1, PT, R0, 0x49, PT ;  /* 0x000000490000780c */ /* 0x000fe40003f24270 */
[----:B------:R-:W-:Y:S04]  /*8be0*/  FMNMX.FTZ R2, R247, R2, !PT ;  /* 0x00000002f7027209 */ /* 0x000fe80007810000 */
[----:B------:R-:W1:Y:S01]  /*8bf0*/  MUFU.TANH R46, R46 ;  /* 0x0000002e002e7308 */ /* 0x000e620000002400 */
[----:B--2---:R-:W-:Y:S02]  /*8c00*/  FSEL R251, R42, -INF , P0 ;  /* 0xff8000002afb7808 */ /* 0x004fe40000000000 */
[C---:B------:R-:W-:Y:S02]  /*8c10*/  ISETP.GT.AND P0, PT, R0.reuse, 0x50, PT ;  /* 0x000000500000780c */ /* 0x040fe40003f04270 */
[----:B------:R-:W-:Y:S05]  /*8c20*/  FMNMX.FTZ R2, R251, R2, !PT ;  /* 0x00000002fb027209 */ /* 0x000fea0007810000 */
[----:B------:R-:W2:Y:S01]  /*8c30*/  MUFU.TANH R14, R14 ;  /* 0x0000000e000e7308 */ /* 0x000ea20000002400 */
[----:B---3--:R-:W-:Y:S02]  /*8c40*/  FSEL R252, R43, -INF , P1 ;  /* 0xff8000002bfc7808 */ /* 0x008fe40000800000 */
[----:B------:R-:W-:Y:S02]  /*8c50*/  ISETP.GT.AND P1, PT, R0, 0x51, PT ;  /* 0x000000510000780c */ /* 0x000fe40003f24270 */
[----:B------:R-:W-:Y:S05]  /*8c60*/  FMNMX.FTZ R2, R252, R2, !PT ;  /* 0x00000002fc027209 */ /* 0x000fea0007810000 */
[----:B------:R-:W3:Y:S01]  /*8c70*/  MUFU.TANH R13, R13 ;  /* 0x0000000d000d7308 */ /* 0x000ee20000002400 */
[----:B----4-:R-:W-:Y:S02]  /*8c80*/  FMNMX.FTZ R100, R100, R11, !PT ;  /* 0x0000000b64647209 */ /* 0x010fe40007810000 */
[----:B-1----:R-:W-:Y:S02]  /*8c90*/  FSEL R244, R46, -INF , P0 ;  /* 0xff8000002ef47808 */ /* 0x002fe40000000000 */
[----:B------:R-:W-:Y:S01]  /*8ca0*/  ISETP.GT.AND P0, PT, R0, 0x58, PT ;  /* 0x000000580000780c */ /* 0x000fe20003f04270 */
[----:B------:R-:W1:Y:S01]  /*8cb0*/  SHFL.BFLY PT, R11, R100, 0x1, 0x1f ;  /* 0x0c201f00640b7f89 */ /* 0x000e6200000e0000 */
[----:B------:R-:W-:Y:S03]  /*8cc0*/  FMNMX.FTZ R2, R244, R2, !PT ;  /* 0x00000002f4027209 */ /* 0x000fe60007810000 */
[----:B------:R-:W4:Y:S01]  /*8cd0*/  MUFU.TANH R12, R12 ;  /* 0x0000000c000c7308 */ /* 0x000f220000002400 */
[----:B--2---:R-:W-:Y:S02]  /*8ce0*/  FSEL R241, R14, -INF , P1 ;  /* 0xff8000000ef17808 */ /* 0x004fe40000800000 */
[----:B------:R-:W-:Y:S02]  /*8cf0*/  ISETP.GT.AND P1, PT, R0, 0x59, PT ;  /* 0x000000590000780c */ /* 0x000fe40003f24270 */
[----:B------:R-:W-:Y:S02]  /*8d00*/  FMNMX.FTZ R0, R241, R2, !PT ;  /* 0x00000002f1007209 */ /* 0x000fe40007810000 */
[----:B---3--:R-:W-:Y:S04]  /*8d10*/  FSEL R195, R13, -INF , P0 ;  /* 0xff8000000dc37808 */ /* 0x008fe80000000000 */
[----:B------:R-:W-:Y:S02]  /*8d20*/  FMNMX.FTZ R0, R195, R0, !PT ;  /* 0x00000000c3007209 */ /* 0x000fe40007810000 */
[----:B-1----:R-:W-:Y:S02]  /*8d30*/  FMNMX.FTZ R100, R100, R11, !PT ;  /* 0x0000000b64647209 */ /* 0x002fe40007810000 */
[----:B----4-:R-:W-:Y:S03]  /*8d40*/  FSEL R24, R12, -INF , P1 ;  /* 0xff8000000c187808 */ /* 0x010fe60000800000 */
[C---:B------:R-:W-:Y:S01]  /*8d50*/  FMUL.FTZ R164, R100.reuse, c[0x0][0x2d0] ;  /* 0x0000b40064a47a20 */ /* 0x040fe20000410000 */
[----:B------:R-:W-:Y:S01]  /*8d60*/  FSETP.NEU.FTZ.AND P1, PT, R100, -INF , PT ;  /* 0xff8000006400780b */ /* 0x000fe20003f3d000 */
[----:B------:R-:W-:Y:S01]  /*8d70*/  LDSM.16.MT88.4 R12, [R103+UR4+0x100] ;  /* 0x00010004670c783b */ /* 0x000fe20008004200 */
[----:B------:R-:W-:Y:S02]  /*8d80*/  FMNMX.FTZ R0, R24, R0, !PT ;  /* 0x0000000018007209 */ /* 0x000fe40007810000 */
[----:B------:R-:W-:Y:S05]  /*8d90*/  FSEL R164, R164, RZ, P1 ;  /* 0x000000ffa4a47208 */ /* 0x000fea0000800000 */
[----:B------:R-:W1:Y:S01]  /*8da0*/  SHFL.BFLY PT, R2, R0, 0x2, 0x1f ;  /* 0x0c401f0000027f89 */ /* 0x000e6200000e0000 */
[--C-:B------:R-:W-:Y:S02]  /*8db0*/  FFMA.FTZ R3, R3, c[0x0][0x2d0], -R164.reuse ;  /* 0x0000b40003037a23 */ /* 0x100fe400000108a4 */
[--C-:B------:R-:W-:Y:S02]  /*8dc0*/  FFMA.FTZ R4, R4, c[0x0][0x2d0], -R164.reuse ;  /* 0x0000b40004047a23 */ /* 0x100fe400000108a4 */
[----:B------:R-:W-:Y:S01]  /*8dd0*/  MUFU.EX2 R245, R3 ;  /* 0x0000000300f57308 */ /* 0x000fe20000000800 */
[--C-:B------:R-:W-:Y:S02]  /*8de0*/  FFMA.FTZ R6, R6, c[0x0][0x2d0], -R164.reuse ;  /* 0x0000b40006067a23 */ /* 0x100fe400000108a4 */
[----:B------:R-:W-:Y:S07]  /*8df0*/  FFMA.FTZ R5, R5, c[0x0][0x2d0], -R164 ;  /* 0x0000b40005057a23 */ /* 0x000fee00000108a4 */
[----:B------:R-:W2:Y:S01]  /*8e00*/  MUFU.EX2 R242, R4 ;  /* 0x0000000400f27308 */ /* 0x000ea20000000800 */
[----:B-1----:R-:W-:Y:S09]  /*8e10*/  FMNMX.FTZ R0, R0, R2, !PT ;  /* 0x0000000200007209 */ /* 0x002ff20007810000 */
[----:B------:R-:W-:Y:S01]  /*8e20*/  MUFU.EX2 R19, R6 ;  /* 0x0000000600137308 */ /* 0x000fe20000000800 */
[----:B------:R-:W1:Y:S09]  /*8e30*/  SHFL.BFLY PT, R2, R0, 0x1, 0x1f ;  /* 0x0c201f0000027f89 */ /* 0x000e7200000e0000 */
[----:B------:R-:W3:Y:S01]  /*8e40*/  MUFU.EX2 R246, R5 ;  /* 0x0000000500f67308 */ /* 0x000ee20000000800 */
[----:B--2---:R-:W-:Y:S02]  /*8e50*/  F2FP.BF16.PACK_AB R160, R245, R242 ;  /* 0x000000f2f5a0723e */ /* 0x004fe400000010ff */
[----:B-1----:R-:W-:Y:S02]  /*8e60*/  FMNMX.FTZ R3, R0, R2, !PT ;  /* 0x0000000200037209 */ /* 0x002fe40007810000 */
[----:B------:R-:W-:Y:S02]  /*8e70*/  FSEL R2, R100, RZ, P1 ;  /* 0x000000ff64027208 */ /* 0x000fe40000800000 */
[C---:B------:R-:W-:Y:S01]  /*8e80*/  FSETP.NEU.FTZ.AND P0, PT, R3.reuse, -INF , PT ;  /* 0xff8000000300780b */ /* 0x040fe20003f1d000 */
[C---:B------:R-:W-:Y:S01]  /*8e90*/  FMUL.FTZ R165, R3.reuse, c[0x0][0x2d0] ;  /* 0x0000b40003a57a20 */ /* 0x040fe20000410000 */
[----:B---3--:R-:W-:Y:S01]  /*8ea0*/  F2FP.BF16.PACK_AB R162, R246, R19 ;  /* 0x00000013f6a2723e */ /* 0x008fe200000010ff */
[----:B------:R-:W-:Y:S01]  /*8eb0*/  FADD.FTZ R2, -R2, R101 ;  /* 0x0000006502027221 */ /* 0x000fe20000010100 */
[----:B------:R-:W-:Y:S02]  /*8ec0*/  FSEL R0, R3, RZ, P0 ;  /* 0x000000ff03007208 */ /* 0x000fe40000000000 */
[----:B------:R-:W-:Y:S01]  /*8ed0*/  FSEL R165, R165, RZ, P0 ;  /* 0x000000ffa5a57208 */ /* 0x000fe20000000000 */
[----:B------:R-:W-:Y:S01]  /*8ee0*/  FMUL.FTZ R2, R2, c[0x0][0x2d0] ;  /* 0x0000b40002027a20 */ /* 0x000fe20000410000 */
[----:B------:R-:W-:Y:S01]  /*8ef0*/  IADD3 R101, R236, UR4, RZ ;  /* 0x00000004ec657c10 */ /* 0x000fe2000fffe0ff */
[----:B------:R-:W-:Y:S01]  /*8f00*/  FADD.FTZ R0, -R0, R102 ;  /* 0x0000006600007221 */ /* 0x000fe20000010100 */
[----:B------:R-:W-:Y:S01]  /*8f10*/  IADD3 R102, R103, UR4, RZ ;  /* 0x0000000467667c10 */ /* 0x000fe2000fffe0ff */
[--C-:B------:R-:W-:Y:S01]  /*8f20*/  FFMA.FTZ R9, R9, c[0x0][0x2d0], -R165.reuse ;  /* 0x0000b40009097a23 */ /* 0x100fe200000108a5 */
[----:B------:R-:W-:Y:S01]  /*8f30*/  PLOP3.LUT P0, PT, PT, PT, UP0, 0x80, 0x0 ;  /* 0x000000000000781c */ /* 0x000fe20003f0f008 */
[----:B------:R-:W-:Y:S01]  /*8f40*/  FMUL.FTZ R0, R0, c[0x0][0x2d0] ;  /* 0x0000b40000007a20 */ /* 0x000fe20000410000 */
[----:B------:R-:W1:Y:S01]  /*8f50*/  MUFU.EX2 R2, R2 ;  /* 0x0000000200027308 */ /* 0x000e620000000800 */
[--C-:B------:R-:W-:Y:S01]  /*8f60*/  FFMA.FTZ R8, R8, c[0x0][0x2d0], -R165.reuse ;  /* 0x0000b40008087a23 */ /* 0x100fe200000108a5 */
[----:B------:R-:W-:Y:S01]  /*8f70*/  IADD3 R102, R240, R102, RZ ;  /* 0x00000066f0667210 */ /* 0x000fe20007ffe0ff */
[--C-:B------:R-:W-:Y:S02]  /*8f80*/  FFMA.FTZ R7, R7, c[0x0][0x2d0], -R165.reuse ;  /* 0x0000b40007077a23 */ /* 0x100fe400000108a5 */
[----:B------:R-:W-:Y:S02]  /*8f90*/  FFMA.FTZ R10, R10, c[0x0][0x2d0], -R165 ;  /* 0x0000b4000a0a7a23 */ /* 0x000fe400000108a5 */
[----:B------:R-:W2:Y:S01]  /*8fa0*/  LDSM.16.MT88.4 R20, [R102+0x100] ;  /* 0x000100006614783b */ /* 0x000ea20000004200 */
[----:B------:R-:W-:Y:S02]  /*8fb0*/  IMAD.IADD R101, R240, 0x1, R101 ;  /* 0x00000001f0657824 */ /* 0x000fe400078e0265 */
[----:B------:R-:W3:Y:S05]  /*8fc0*/  MUFU.EX2 R243, R9 ;  /* 0x0000000900f37308 */ /* 0x000eea0000000800 */
[----:B------:R-:W4:Y:S05]  /*8fd0*/  LDSM.16.MT88.4 R36, [R101+0x100] ;  /* 0x000100006524783b */ /* 0x000f2a0000004200 */
[----:B------:R-:W5:Y:S01]  /*8fe0*/  MUFU.EX2 R26, R8 ;  /* 0x00000008001a7308 */ /* 0x000f620000000800 */
[C---:B-1----:R-:W-:Y:S02]  /*8ff0*/  FMUL.FTZ R4, R2.reuse, R104 ;  /* 0x0000006802047220 */ /* 0x042fe40000410000 */
[C---:B------:R-:W-:Y:S02]  /*9000*/  FMUL.FTZ R5, R2.reuse, R105 ;  /* 0x0000006902057220 */ /* 0x040fe40000410000 */
[C---:B------:R-:W-:Y:S05]  /*9010*/  FMUL.FTZ R16, R2.reuse, R116 ;  /* 0x0000007402107220 */ /* 0x040fea0000410000 */
[----:B------:R-:W1:Y:S01]  /*9020*/  MUFU.EX2 R17, R7 ;  /* 0x0000000700117308 */ /* 0x000e620000000800 */
[C---:B------:R-:W-:Y:S01]  /*9030*/  FMUL.FTZ R32, R2.reuse, R132 ;  /* 0x0000008402207220 */ /* 0x040fe20000410000 */
[----:B------:R-:W-:Y:S01]  /*9040*/  MOV R132, R242 ;  /* 0x000000f200847202 */ /* 0x000fe20000000f00 */
[C---:B------:R-:W-:Y:S01]  /*9050*/  FMUL.FTZ R33, R2.reuse, R133 ;  /* 0x0000008502217220 */ /* 0x040fe20000410000 */
[----:B---3--:R-:W-:Y:S01]  /*9060*/  MOV R133, R243 ;  /* 0x000000f300857202 */ /* 0x008fe20000000f00 */
[C---:B------:R-:W-:Y:S02]  /*9070*/  FMUL.FTZ R9, R2.reuse, R109 ;  /* 0x0000006d02097220 */ /* 0x040fe40000410000 */
[C---:B------:R-:W-:Y:S02]  /*9080*/  FMUL.FTZ R40, R2.reuse, R140 ;  /* 0x0000008c02287220 */ /* 0x040fe40000410000 */
[C---:B------:R-:W-:Y:S01]  /*9090*/  FMUL.FTZ R41, R2.reuse, R141 ;  /* 0x0000008d02297220 */ /* 0x040fe20000410000 */
[----:B------:R-:W3:Y:S01]  /*90a0*/  MUFU.EX2 R18, R10 ;  /* 0x0000000a00127308 */ /* 0x000ee20000000800 */
[C---:B------:R-:W-:Y:S02]  /*90b0*/  FMUL.FTZ R48, R2.reuse, R148 ;  /* 0x0000009402307220 */ /* 0x040fe40000410000 */
[----:B------:R-:W-:Y:S01]  /*90c0*/  FMUL.FTZ R49, R2, R149 ;  /* 0x0000009502317220 */ /* 0x000fe20000410000 */
[----:B-----5:R-:W-:Y:S01]  /*90d0*/  F2FP.BF16.PACK_AB R161, R26, R243 ;  /* 0x000000f31aa1723e */ /* 0x020fe200000010ff */
[C---:B------:R-:W-:Y:S01]  /*90e0*/  FMUL.FTZ R8, R2.reuse, R108 ;  /* 0x0000006c02087220 */ /* 0x040fe20000410000 */
[----:B------:R-:W-:Y:S01]  /*90f0*/  MOV R149, R195 ;  /* 0x000000c300957202 */ /* 0x000fe20000000f00 */
[C---:B------:R-:W-:Y:S02]  /*9100*/  FMUL.FTZ R52, R2.reuse, R52 ;  /* 0x0000003402347220 */ /* 0x040fe40000410000 */
[C---:B------:R-:W-:Y:S01]  /*9110*/  FMUL.FTZ R53, R2.reuse, R53 ;  /* 0x0000003502357220 */ /* 0x040fe20000410000 */
[----:B------:R-:W5:Y:S01]  /*9120*/  MUFU.EX2 R0, R0 ;  /* 0x0000000000007308 */ /* 0x000f620000000800 */
[C---:B------:R-:W-:Y:S02]  /*9130*/  FMUL.FTZ R56, R2.reuse, R56 ;  /* 0x0000003802387220 */ /* 0x040fe40000410000 */
[C---:B------:R-:W-:Y:S01]  /*9140*/  FMUL.FTZ R57, R2.reuse, R57 ;  /* 0x0000003902397220 */ /* 0x040fe20000410000 */
[----:B-1----:R-:W-:Y:S01]  /*9150*/  MOV R116, R17 ;  /* 0x0000001100747202 */ /* 0x002fe20000000f00 */
[C---:B------:R-:W-:Y:S02]  /*9160*/  FMUL.FTZ R60, R2.reuse, R60 ;  /* 0x0000003c023c7220 */ /* 0x040fe40000410000 */
[C---:B------:R-:W-:Y:S01]  /*9170*/  FMUL.FTZ R61, R2.reuse, R61 ;  /* 0x0000003d023d7220 */ /* 0x040fe20000410000 */
[----:B------:R-:W-:Y:S01]  /*9180*/  MOV R140, R116 ;  /* 0x00000074008c7202 */ /* 0x000fe20000000f00 */
[C---:B------:R-:W-:Y:S02]  /*9190*/  FMUL.FTZ R64, R2.reuse, R64 ;  /* 0x0000004002407220 */ /* 0x040fe40000410000 */
[C---:B------:R-:W-:Y:S02]  /*91a0*/  FMUL.FTZ R65, R2.reuse, R65 ;  /* 0x0000004102417220 */ /* 0x040fe40000410000 */
[----:B------:R-:W-:Y:S01]  /*91b0*/  FMUL.FTZ R68, R2, R68 ;  /* 0x0000004402447220 */ /* 0x000fe20000410000 */
[----:B---3--:R-:W-:Y:S01]  /*91c0*/  F2FP.BF16.PACK_AB R163, R18, R17 ;  /* 0x0000001112a3723e */ /* 0x008fe200000010ff */
[C---:B------:R-:W-:Y:S01]  /*91d0*/  FMUL.FTZ R17, R2.reuse, R117 ;  /* 0x0000007502117220 */ /* 0x040fe20000410000 */
[----:B------:R-:W-:Y:S01]  /*91e0*/  MOV R117, R18 ;  /* 0x0000001200757202 */ /* 0x000fe20000000f00 */
[C---:B------:R-:W-:Y:S02]  /*91f0*/  FMUL.FTZ R69, R2.reuse, R69 ;  /* 0x0000004502457220 */ /* 0x040fe40000410000 */
[C---:B------:R-:W-:Y:S02]  /*9200*/  FMUL.FTZ R72, R2.reuse, R72 ;  /* 0x0000004802487220 */ /* 0x040fe40000410000 */
[C---:B------:R-:W-:Y:S02]  /*9210*/  FMUL.FTZ R73, R2.reuse, R73 ;  /* 0x0000004902497220 */ /* 0x040fe40000410000 */
[----:B------:R-:W-:Y:S02]  /*9220*/  FMUL.FTZ R76, R2, R76 ;  /* 0x0000004c024c7220 */ /* 0x000fe40000410000 */
[C---:B-----5:R-:W-:Y:S02]  /*9230*/  FMUL.FTZ R6, R0.reuse, R106 ;  /* 0x0000006a00067220 */ /* 0x060fe40000410000 */
[C---:B------:R-:W-:Y:S02]  /*9240*/  FMUL.FTZ R7, R0.reuse, R107 ;  /* 0x0000006b00077220 */ /* 0x040fe40000410000 */
[----:B------:R-:W-:Y:S01]  /*9250*/  LDSM.16.MT88.4 R104, [R102+0x3100] ;  /* 0x003100006668783b */ /* 0x000fe20000004200 */
[C---:B------:R-:W-:Y:S02]  /*9260*/  FMUL.FTZ R10, R0.reuse, R110 ;  /* 0x0000006e000a7220 */ /* 0x040fe40000410000 */
[C---:B------:R-:W-:Y:S02]  /*9270*/  FMUL.FTZ R11, R0.reuse, R111 ;  /* 0x0000006f000b7220 */ /* 0x040fe40000410000 */
[C---:B------:R-:W-:Y:S03]  /*9280*/  HMMA.16816.F32.BF16 R4, R160.reuse, R12, R4 ;  /* 0x0000000ca004723c */ /* 0x040fe60000041804 */
[----:B------:R-:W-:Y:S02]  /*9290*/  LDSM.16.MT88.4 R108, [R236+UR4+0x3100] ;  /* 0x00310004ec6c783b */ /* 0x000fe40008004200 */
[----:B------:R-:W-:Y:S02]  /*92a0*/  FMUL.FTZ R27, R0, R127 ;  /* 0x0000007f001b7220 */ /* 0x000fe40000410000 */
[C---:B------:R-:W-:Y:S01]  /*92b0*/  FMUL.FTZ R12, R2.reuse, R112 ;  /* 0x00000070020c7220 */ /* 0x040fe20000410000 */
[C---:B------:R-:W-:Y:S04]  /*92c0*/  HMMA.16816.F32.BF16 R8, R160.reuse, R14, R8 ;  /* 0x0000000ea008723c */ /* 0x040fe80000041808 */
[----:B------:R-:W-:Y:S02]  /*92d0*/  FMUL.FTZ R13, R2, R113 ;  /* 0x00000071020d7220 */ /* 0x000fe40000410000 */
[C---:B------:R-:W-:Y:S01]  /*92e0*/  FMUL.FTZ R18, R0.reuse, R118 ;  /* 0x0000007600127220 */ /* 0x040fe20000410000 */
[----:B------:R-:W-:Y:S01]  /*92f0*/  MOV R118, R19 ;  /* 0x0000001300767202 */ /* 0x000fe20000000f00 */
[C---:B------:R-:W-:Y:S04]  /*9300*/  FMUL.FTZ R14, R0.reuse, R114 ;  /* 0x00000072000e7220 */ /* 0x040fe80000410000 */
[C---:B------:R-:W-:Y:S02]  /*9310*/  FMUL.FTZ R15, R0.reuse, R115 ;  /* 0x00000073000f7220 */ /* 0x040fe40000410000 */
[----:B------:R-:W-:Y:S01]  /*9320*/  LDSM.16.MT88.4 R112, [R101+0x3100] ;  /* 0x003100006570783b */ /* 0x000fe20000004200 */
[C---:B------:R-:W-:Y:S02]  /*9330*/  FMUL.FTZ R19, R0.reuse, R119 ;  /* 0x0000007700137220 */ /* 0x040fe40000410000 */
[----:B------:R-:W-:Y:S02]  /*9340*/  IMAD.MOV.U32 R119, RZ, RZ, R26 ;  /* 0x000000ffff777224 */ /* 0x000fe400078e001a */
        /* <DEDUP_REMOVED lines=12> */
[----:B------:R-:W-:Y:S01]  /*9410*/  FMUL.FTZ R24, R2, R124 ;  /* 0x0000007c02187220 */ /* 0x000fe20000410000 */
[----:B------:R-:W1:Y:S01]  /*9420*/  LDSM.16.MT88.4 R44, [R103+UR4+0x3100] ;  /* 0x00310004672c783b */ /* 0x000e620008004200 */
[----:B------:R-:W-:Y:S01]  /*9430*/  MOV R148, R121 ;  /* 0x0000007900947202 */ /* 0x000fe20000000f00 */
[C---:B------:R-:W-:Y:S01]  /*9440*/  FMUL.FTZ R35, R0.reuse, R135 ;  /* 0x0000008700237220 */ /* 0x040fe20000410000 */
[----:B------:R-:W-:Y:S01]  /*9450*/  MOV R135, R117 ;  /* 0x0000007500877202 */ /* 0x000fe20000000f00 */
[C---:B------:R-:W-:Y:S03]  /*9460*/  HMMA.16816.F32.BF16 R20, R160.reuse, R28, R20 ;  /* 0x0000001ca014723c */ /* 0x040fe60000041814 */
[----:B------:R-:W-:Y:S01]  /*9470*/  FMUL.FTZ R42, R0, R142 ;  /* 0x0000008e002a7220 */ /* 0x000fe20000410000 */
[----:B------:R-:W-:Y:S01]  /*9480*/  LDSM.16.MT88.4 R124, [R103+UR4+0x3900] ;  /* 0x00390004677c783b */ /* 0x000fe20008004200 */
[----:B------:R-:W-:Y:S02]  /*9490*/  IMAD.MOV.U32 R142, RZ, RZ, R118 ;  /* 0x000000ffff8e7224 */ /* 0x000fe400078e0076 */
[C---:B------:R-:W-:Y:S01]  /*94a0*/  FMUL.FTZ R28, R2.reuse, R128 ;  /* 0x00000080021c7220 */ /* 0x040fe20000410000 */
[C---:B------:R-:W-:Y:S04]  /*94b0*/  HMMA.16816.F32.BF16 R24, R160.reuse, R30, R24 ;  /* 0x0000001ea018723c */ /* 0x040fe80000041818 */
[----:B------:R-:W-:Y:S02]  /*94c0*/  FMUL.FTZ R29, R2, R129 ;  /* 0x00000081021d7220 */ /* 0x000fe40000410000 */
[C---:B------:R-:W-:Y:S01]  /*94d0*/  FMUL.FTZ R43, R0.reuse, R143 ;  /* 0x0000008f002b7220 */ /* 0x040fe20000410000 */
[----:B------:R-:W-:Y:S01]  /*94e0*/  MOV R143, R119 ;  /* 0x00000077008f7202 */ /* 0x000fe20000000f00 */
[C---:B------:R-:W-:Y:S01]  /*94f0*/  FMUL.FTZ R30, R0.reuse, R130 ;  /* 0x00000082001e7220 */ /* 0x040fe20000410000 */
[----:B------:R-:W-:Y:S03]  /*9500*/  LDSM.16.MT88.4 R116, [R102+0x900] ;  /* 0x000900006674783b */ /* 0x000fe60000004200 */
[C---:B------:R-:W-:Y:S02]  /*9510*/  FMUL.FTZ R31, R0.reuse, R131 ;  /* 0x00000083001f7220 */ /* 0x040fe40000410000 */
[C---:B------:R-:W-:Y:S01]  /*9520*/  FMUL.FTZ R50, R0.reuse, R150 ;  /* 0x0000009600327220 */ /* 0x040fe20000410000 */
[----:B------:R-:W-:Y:S01]  /*9530*/  MOV R150, R231 ;  /* 0x000000e700967202 */ /* 0x000fe20000000f00 */
[C---:B------:R-:W-:Y:S01]  /*9540*/  FMUL.FTZ R51, R0.reuse, R151 ;  /* 0x0000009700337220 */ /* 0x040fe20000410000 */
[----:B------:R-:W-:Y:S01]  /*9550*/  LDSM.16.MT88.4 R128, [R102+0x3900] ;  /* 0x003900006680783b */ /* 0x000fe20000004200 */
[----:B------:R-:W-:Y:S01]  /*9560*/  MOV R151, R234 ;  /* 0x000000ea00977202 */ /* 0x000fe20000000f00 */
[C---:B----4-:R-:W-:Y:S03]  /*9570*/  HMMA.16816.F32.BF16 R28, R160.reuse, R36, R28 ;  /* 0x00000024a01c723c */ /* 0x050fe6000004181c */
[C---:B------:R-:W-:Y:S02]  /*9580*/  FMUL.FTZ R54, R0.reuse, R54 ;  /* 0x0000003600367220 */ /* 0x040fe40000410000 */
[----:B------:R-:W-:Y:S02]  /*9590*/  FMUL.FTZ R55, R0, R55 ;  /* 0x0000003700377220 */ /* 0x000fe40000410000 */
[C---:B------:R-:W-:Y:S01]  /*95a0*/  FMUL.FTZ R36, R2.reuse, R136 ;  /* 0x0000008802247220 */ /* 0x040fe20000410000 */
[C---:B------:R-:W-:Y:S04]  /*95b0*/  HMMA.16816.F32.BF16 R32, R160.reuse, R38, R32 ;  /* 0x00000026a020723c */ /* 0x040fe80000041820 */
[----:B------:R-:W-:Y:S02]  /*95c0*/  FMUL.FTZ R37, R2, R137 ;  /* 0x0000008902257220 */ /* 0x000fe40000410000 */
[C---:B------:R-:W-:Y:S02]  /*95d0*/  FMUL.FTZ R58, R0.reuse, R58 ;  /* 0x0000003a003a7220 */ /* 0x040fe40000410000 */
[C---:B------:R-:W-:Y:S04]  /*95e0*/  FMUL.FTZ R38, R0.reuse, R138 ;  /* 0x0000008a00267220 */ /* 0x040fe80000410000 */
[C---:B------:R-:W-:Y:S01]  /*95f0*/  FMUL.FTZ R39, R0.reuse, R139 ;  /* 0x0000008b00277220 */ /* 0x040fe20000410000 */
[----:B------:R-:W-:Y:S01]  /*9600*/  MOV R139, R246 ;  /* 0x000000f6008b7202 */ /* 0x000fe20000000f00 */
[C---:B------:R-:W-:Y:S02]  /*9610*/  FMUL.FTZ R59, R0.reuse, R59 ;  /* 0x0000003b003b7220 */ /* 0x040fe40000410000 */
[C---:B------:R-:W-:Y:S02]  /*9620*/  FMUL.FTZ R62, R0.reuse, R62 ;  /* 0x0000003e003e7220 */ /* 0x040fe40000410000 */
[C---:B------:R-:W-:Y:S01]  /*9630*/  FMUL.FTZ R63, R0.reuse, R63 ;  /* 0x0000003f003f7220 */ /* 0x040fe20000410000 */
[C---:B-1----:R-:W-:Y:S03]  /*9640*/  HMMA.16816.F32.BF16 R36, R160.reuse, R44, R36 ;  /* 0x0000002ca024723c */ /* 0x042fe60000041824 */
[C---:B------:R-:W-:Y:S02]  /*9650*/  FMUL.FTZ R66, R0.reuse, R66 ;  /* 0x0000004200427220 */ /* 0x040fe40000410000 */
[----:B------:R-:W-:Y:S02]  /*9660*/  FMUL.FTZ R67, R0, R67 ;  /* 0x0000004300437220 */ /* 0x000fe40000410000 */
[C---:B------:R-:W-:Y:S01]  /*9670*/  FMUL.FTZ R44, R2.reuse, R144 ;  /* 0x00000090022c7220 */ /* 0x040fe20000410000 */
[C---:B------:R-:W-:Y:S04]  /*9680*/  HMMA.16816.F32.BF16 R40, R160.reuse, R46, R40 ;  /* 0x0000002ea028723c */ /* 0x040fe80000041828 */
[----:B------:R-:W-:Y:S02]  /*9690*/  FMUL.FTZ R45, R2, R145 ;  /* 0x00000091022d7220 */ /* 0x000fe40000410000 */
[C---:B------:R-:W-:Y:S02]  /*96a0*/  FMUL.FTZ R70, R0.reuse, R70 ;  /* 0x0000004600467220 */ /* 0x040fe40000410000 */
[C---:B------:R-:W-:Y:S04]  /*96b0*/  FMUL.FTZ R46, R0.reuse, R146 ;  /* 0x00000092002e7220 */ /* 0x040fe80000410000 */
[C---:B------:R-:W-:Y:S02]  /*96c0*/  FMUL.FTZ R47, R0.reuse, R147 ;  /* 0x00000093002f7220 */ /* 0x040fe40000410000 */
[C---:B------:R-:W-:Y:S02]  /*96d0*/  FMUL.FTZ R71, R0.reuse, R71 ;  /* 0x0000004700477220 */ /* 0x040fe40000410000 */
[C---:B------:R-:W-:Y:S02]  /*96e0*/  FMUL.FTZ R74, R0.reuse, R74 ;  /* 0x0000004a004a7220 */ /* 0x040fe40000410000 */
[----:B------:R-:W-:Y:S01]  /*96f0*/  FMUL.FTZ R75, R0, R75 ;  /* 0x0000004b004b7220 */ /* 0x000fe20000410000 */
[C---:B------:R-:W-:Y:S03]  /*9700*/  HMMA.16816.F32.BF16 R44, R160.reuse, R104, R44 ;  /* 0x00000068a02c723c */ /* 0x040fe6000004182c */
[----:B------:R-:W-:Y:S02]  /*9710*/  FMUL.FTZ R77, R2, R77 ;  /* 0x0000004d024d7220 */ /* 0x000fe40000410000 */
[C---:B------:R-:W-:Y:S02]  /*9720*/  FMUL.FTZ R78, R0.reuse, R78 ;  /* 0x0000004e004e7220 */ /* 0x040fe40000410000 */
[----:B------:R-:W-:Y:S01]  /*9730*/  FMUL.FTZ R79, R0, R79 ;  /* 0x0000004f004f7220 */ /* 0x000fe20000410000 */
[C---:B------:R-:W-:Y:S01]  /*9740*/  HMMA.16816.F32.BF16 R48, R160.reuse, R106, R48 ;  /* 0x0000006aa030723c */ /* 0x040fe20000041830 */
[----:B------:R-:W1:Y:S03]  /*9750*/  LDSM.16.MT88.4 R104, [R103+UR4+0x6100] ;  /* 0x006100046768783b */ /* 0x000e660008004200 */
[C---:B------:R-:W-:Y:S02]  /*9760*/  FMUL.FTZ R80, R2.reuse, R80 ;  /* 0x0000005002507220 */ /* 0x040fe40000410000 */
[----:B------:R-:W-:Y:S02]  /*9770*/  FMUL.FTZ R81, R2, R81 ;  /* 0x0000005102517220 */ /* 0x000fe40000410000 */
[C---:B------:R-:W-:Y:S04]  /*9780*/  HMMA.16816.F32.BF16 R52, R160.reuse, R108, R52 ;  /* 0x0000006ca034723c */ /* 0x040fe80000041834 */
[C---:B------:R-:W-:Y:S02]  /*9790*/  FMUL.FTZ R82, R0.reuse, R82 ;  /* 0x0000005200527220 */ /* 0x040fe40000410000 */
[----:B------:R-:W-:Y:S02]  /*97a0*/  FMUL.FTZ R83, R0, R83 ;  /* 0x0000005300537220 */ /* 0x000fe40000410000 */
[C---:B------:R-:W-:Y:S04]  /*97b0*/  HMMA.16816.F32.BF16 R56, R160.reuse, R110, R56 ;  /* 0x0000006ea038723c */ /* 0x040fe80000041838 */
[--C-:B------:R-:W-:Y:S02]  /*97c0*/  FFMA.FTZ R108, R166, c[0x0][0x2d0], -R164.reuse ;  /* 0x0000b400a66c7a23 */ /* 0x100fe400000108a4 */
[C---:B------:R-:W-:Y:S02]  /*97d0*/  FMUL.FTZ R84, R2.reuse, R84 ;  /* 0x0000005402547220 */ /* 0x040fe40000410000 */
[C---:B------:R-:W-:Y:S01]  /*97e0*/  HMMA.16816.F32.BF16 R60, R160.reuse, R112, R60 ;  /* 0x00000070a03c723c */ /* 0x040fe2000004183c */
[----:B------:R2:W-:Y:S03]  /*97f0*/  MUFU.EX2 R136, R108 ;  /* 0x0000006c00887308 */ /* 0x0005e60000000800 */
[----:B------:R-:W-:Y:S02]  /*9800*/  FMUL.FTZ R85, R2, R85 ;  /* 0x0000005502557220 */ /* 0x000fe40000410000 */
[C---:B------:R-:W-:Y:S02]  /*9810*/  FMUL.FTZ R86, R0.reuse, R86 ;  /* 0x0000005600567220 */ /* 0x040fe40000410000 */
[C---:B------:R-:W-:Y:S04]  /*9820*/  HMMA.16816.F32.BF16 R64, R160.reuse, R114, R64 ;  /* 0x00000072a040723c */ /* 0x040fe80000041840 */
[----:B------:R-:W-:Y:S01]  /*9830*/  FFMA.FTZ R112, R167, c[0x0][0x2d0], -R164 ;  /* 0x0000b400a7707a23 */ /* 0x000fe200000108a4 */
[----:B------:R-:W-:Y:S01]  /*9840*/  MOV R167, R244 ;  /* 0x000000f400a77202 */ /* 0x000fe20000000f00 */
[----:B------:R-:W-:Y:S02]  /*9850*/  FMUL.FTZ R87, R0, R87 ;  /* 0x0000005700577220 */ /* 0x000fe40000410000 */
[----:B------:R3:W-:Y:S01]  /*9860*/  MUFU.EX2 R138, R112 ;  /* 0x00000070008a7308 */ /* 0x0007e20000000800 */
[C---:B-1----:R-:W-:Y:S03]  /*9870*/  HMMA.16816.F32.BF16 R68, R160.reuse, R104, R68 ;  /* 0x00000068a044723c */ /* 0x042fe60000041844 */
[C---:B------:R-:W-:Y:S02]  /*9880*/  FMUL.FTZ R88, R2.reuse, R88 ;  /* 0x0000005802587220 */ /* 0x040fe40000410000 */
[----:B------:R-:W-:Y:S02]  /*9890*/  FMUL.FTZ R89, R2, R89 ;  /* 0x0000005902597220 */ /* 0x000fe40000410000 */
[----:B------:R-:W-:Y:S01]  /*98a0*/  FFMA.FTZ R104, R169, c[0x0][0x2d0], -R165 ;  /* 0x0000b400a9687a23 */ /* 0x000fe200000108a5 */
[C---:B------:R-:W-:Y:S01]  /*98b0*/  HMMA.16816.F32.BF16 R72, R160.reuse, R106, R72 ;  /* 0x0000006aa048723c */ /* 0x040fe20000041848 */
[----:B--2---:R-:W1:Y:S02]  /*98c0*/  LDSM.16.MT88.4 R108, [R102+0x6100] ;  /* 0x00610000666c783b */ /* 0x004e640000004200 */
[----:B------:R2:W-:Y:S01]  /*98d0*/  MUFU.EX2 R141, R104 ;  /* 0x00000068008d7308 */ /* 0x0005e20000000800 */
[----:B------:R-:W-:Y:S02]  /*98e0*/  IMAD.MOV.U32 R169, RZ, RZ, R122 ;  /* 0x000000ffffa97224 */ /* 0x000fe400078e007a */
[C---:B------:R-:W-:Y:S02]  /*98f0*/  FMUL.FTZ R90, R0.reuse, R90 ;  /* 0x0000005a005a7220 */ /* 0x040fe40000410000 */
[----:B------:R-:W-:Y:S04]  /*9900*/  FMUL.FTZ R91, R0, R91 ;  /* 0x0000005b005b7220 */ /* 0x000fe80000410000 */
[----:B------:R-:W-:Y:S02]  /*9910*/  IMAD.MOV.U32 R137, RZ, RZ, R245 ;  /* 0x000000ffff897224 */ /* 0x000fe400078e00f5 */
[----:B------:R-:W-:Y:S02]  /*9920*/  FMUL.FTZ R92, R2, R92 ;  /* 0x0000005c025c7220 */ /* 0x000fe40000410000 */
[----:B---3--:R-:W-:Y:S01]  /*9930*/  FFMA.FTZ R112, R168, c[0x0][0x2d0], -R165 ;  /* 0x0000b400a8707a23 */ /* 0x008fe200000108a5 */
[----:B------:R-:W-:Y:S01]  /*9940*/  MOV R168, R120 ;  /* 0x0000007800a87202 */ /* 0x000fe20000000f00 */
[----:B------:R-:W-:Y:S01]  /*9950*/  FMUL.FTZ R93, R2, R93 ;  /* 0x0000005d025d7220 */ /* 0x000fe20000410000 */
[----:B------:R-:W-:Y:S01]  /*9960*/  LDSM.16.MT88.4 R120, [R101+0x900] ;  /* 0x000900006578783b */ /* 0x000fe20000004200 */
[----:B------:R3:W4:Y:S01]  /*9970*/  MUFU.EX2 R134, R112 ;  /* 0x0000007000867308 */ /* 0x0007220000000800 */
[C---:B------:R-:W-:Y:S02]  /*9980*/  FMUL.FTZ R94, R0.reuse, R94 ;  /* 0x0000005e005e7220 */ /* 0x040fe40000410000 */
[----:B------:R-:W-:Y:S02]  /*9990*/  FMUL.FTZ R95, R0, R95 ;  /* 0x0000005f005f7220 */ /* 0x000fe40000410000 */
[----:B------:R-:W-:Y:S02]  /*99a0*/  FMUL.FTZ R96, R2, R96 ;  /* 0x0000006002607220 */ /* 0x000fe40000410000 */
[----:B--2---:R-:W-:Y:S02]  /*99b0*/  FFMA.FTZ R104, R170, c[0x0][0x2d0], -R164 ;  /* 0x0000b400aa687a23 */ /* 0x004fe400000108a4 */
[----:B------:R-:W-:Y:S02]  /*99c0*/  IMAD.MOV.U32 R170, RZ, RZ, R194 ;  /* 0x000000ffffaa7224 */ /* 0x000fe400078e00c2 */
[----:B------:R2:W-:Y:S01]  /*99d0*/  MUFU.EX2 R144, R104 ;  /* 0x0000006800907308 */ /* 0x0005e20000000800 */
[----:B------:R-:W-:Y:S02]  /*99e0*/  FMUL.FTZ R97, R2, R97 ;  /* 0x0000006102617220 */ /* 0x000fe40000410000 */
[C---:B------:R-:W-:Y:S02]  /*99f0*/  FMUL.FTZ R98, R0.reuse, R98 ;  /* 0x0000006200627220 */ /* 0x040fe40000410000 */
[----:B------:R-:W-:Y:S02]  /*9a00*/  FMUL.FTZ R99, R0, R99 ;  /* 0x0000006300637220 */ /* 0x000fe40000410000 */
[----:B------:R-:W-:Y:S01]  /*9a10*/  IMAD.MOV.U32 R166, RZ, RZ, R241 ;  /* 0x000000ffffa67224 */ /* 0x000fe200078e00f1 */
[C---:B-1----:R-:W-:Y:S01]  /*9a20*/  HMMA.16816.F32.BF16 R76, R160.reuse, R108, R76 ;  /* 0x0000006ca04c723c */ /* 0x042fe2000004184c */
[----:B---3--:R-:W1:Y:S06]  /*9a30*/  LDSM.16.MT88.4 R112, [R236+UR4+0x6100] ;  /* 0x00610004ec70783b */ /* 0x008e6c0008004200 */
[--C-:B------:R-:W-:Y:S01]  /*9a40*/  FFMA.FTZ R108, R171, c[0x0][0x2d0], -R164.reuse ;  /* 0x0000b400ab6c7a23 */ /* 0x100fe200000108a4 */
[C---:B------:R-:W-:Y:S03]  /*9a50*/  HMMA.16816.F32.BF16 R80, R160.reuse, R110, R80 ;  /* 0x0000006ea050723c */ /* 0x040fe60000041850 */
[----:B------:R3:W5:Y:S01]  /*9a60*/  MUFU.EX2 R147, R108 ;  /* 0x0000006c00937308 */ /* 0x0007620000000800 */
[----:B------:R-:W-:Y:S01]  /*9a70*/  MOV R171, R192 ;  /* 0x000000c000ab7202 */ /* 0x000fe20000000f00 */
[----:B--2---:R-:W2:Y:S01]  /*9a80*/  LDSM.16.MT88.4 R104, [R101+0x6100] ;  /* 0x006100006568783b */ /* 0x004ea20000004200 */
[--C-:B---3--:R-:W-:Y:S07]  /*9a90*/  FFMA.FTZ R108, R172, c[0x0][0x2d0], -R165.reuse ;  /* 0x0000b400ac6c7a23 */ /* 0x108fee00000108a5 */
[----:B------:R3:W-:Y:S01]  /*9aa0*/  MUFU.EX2 R145, R108 ;  /* 0x0000006c00917308 */ /* 0x0007e20000000800 */
[C---:B-1----:R-:W-:Y:S07]  /*9ab0*/  HMMA.16816.F32.BF16 R84, R160.reuse, R112, R84 ;  /* 0x00000070a054723c */ /* 0x042fee0000041854 */
[--C-:B------:R-:W-:Y:S01]  /*9ac0*/  FFMA.FTZ R112, R173, c[0x0][0x2d0], -R165.reuse ;  /* 0x0000b400ad707a23 */ /* 0x100fe200000108a5 */
[C---:B------:R-:W-:Y:S03]  /*9ad0*/  HMMA.16816.F32.BF16 R88, R160.reuse, R114, R88 ;  /* 0x00000072a058723c */ /* 0x040fe60000041858 */
[----:B------:R1:W1:Y:S05]  /*9ae0*/  MUFU.EX2 R146, R112 ;  /* 0x0000007000927308 */ /* 0x00026a0000000800 */
[C---:B--2---:R-:W-:Y:S01]  /*9af0*/  HMMA.16816.F32.BF16 R92, R160.reuse, R104, R92 ;  /* 0x00000068a05c723c */ /* 0x044fe2000004185c */
[----:B---3--:R-:W2:Y:S06]  /*9b00*/  LDSM.16.MT88.4 R108, [R103+UR4+0x900] ;  /* 0x00090004676c783b */ /* 0x008eac0008004200 */
[----:B----4-:R-:W-:Y:S01]  /*9b10*/  F2FP.BF16.PACK_AB R105, R141, R134 ;  /* 0x000000868d69723e */ /* 0x010fe200000010ff */
[----:B------:R-:W-:Y:S04]  /*9b20*/  HMMA.16816.F32.BF16 R96, R160, R106, R96 ;  /* 0x0000006aa060723c */ /* 0x000fe80000041860 */
[----:B------:R-:W-:Y:S03]  /*9b30*/  F2FP.BF16.PACK_AB R104, R138, R136 ;  /* 0x000000888a68723e */ /* 0x000fe600000010ff */
[----:B-----5:R-:W-:Y:S01]  /*9b40*/  F2FP.BF16.PACK_AB R106, R147, R144 ;  /* 0x00000090936a723e */ /* 0x020fe200000010ff */
[----:B-1----:R-:W1:Y:S01]  /*9b50*/  LDSM.16.MT88.4 R112, [R236+UR4+0x900] ;  /* 0x00090004ec70783b */ /* 0x002e620008004200 */
        /* <DEDUP_REMOVED lines=10> */
[C---:B------:R-:W-:Y:S07]  /*9c00*/  HMMA.16816.F32.BF16 R28, R104.reuse, R120, R28 ;  /* 0x00000078681c723c */ /* 0x040fee000004181c */
[--C-:B------:R-:W-:Y:S01]  /*9c10*/  FFMA.FTZ R120, R174, c[0x0][0x2d0], -R164.reuse ;  /* 0x0000b400ae787a23 */ /* 0x100fe200000108a4 */
[C---:B------:R-:W-:Y:S03]  /*9c20*/  HMMA.16816.F32.BF16 R32, R104.reuse, R122, R32 ;  /* 0x0000007a6820723c */ /* 0x040fe60000041820 */
[----:B------:R4:W-:Y:S05]  /*9c30*/  MUFU.EX2 R246, R120 ;  /* 0x0000007800f67308 */ /* 0x0009ea0000000800 */
[C---:B------:R-:W-:Y:S08]  /*9c40*/  HMMA.16816.F32.BF16 R36, R104.reuse, R124, R36 ;  /* 0x0000007c6824723c */ /* 0x040ff00000041824 */
[C---:B------:R-:W-:Y:S01]  /*9c50*/  HMMA.16816.F32.BF16 R40, R104.reuse, R126, R40 ;  /* 0x0000007e6828723c */ /* 0x040fe20000041828 */
[----:B------:R-:W-:Y:S07]  /*9c60*/  LDSM.16.MT88.4 R124, [R101+0x6900] ;  /* 0x00690000657c783b */ /* 0x000fee0000004200 */
[C---:B------:R-:W-:Y:S01]  /*9c70*/  HMMA.16816.F32.BF16 R44, R104.reuse, R128, R44 ;  /* 0x00000080682c723c */ /* 0x040fe2000004182c */
[----:B----4-:R-:W4:Y:S07]  /*9c80*/  LDSM.16.MT88.4 R120, [R102+0x6900] ;  /* 0x006900006678783b */ /* 0x010f2e0000004200 */
[C---:B------:R-:W-:Y:S01]  /*9c90*/  HMMA.16816.F32.BF16 R48, R104.reuse, R130, R48 ;  /* 0x000000826830723c */ /* 0x040fe20000041830 */
[----:B------:R-:W-:Y:S07]  /*9ca0*/  LDSM.16.MT88.4 R128, [R236+UR4+0x4100] ;  /* 0x00410004ec80783b */ /* 0x000fee0008004200 */
[C---:B--2---:R-:W-:Y:S07]  /*9cb0*/  HMMA.16816.F32.BF16 R52, R104.reuse, R108, R52 ;  /* 0x0000006c6834723c */ /* 0x044fee0000041834 */
[--C-:B------:R-:W-:Y:S01]  /*9cc0*/  FFMA.FTZ R108, R175, c[0x0][0x2d0], -R164.reuse ;  /* 0x0000b400af6c7a23 */ /* 0x100fe200000108a4 */
[C---:B------:R-:W-:Y:S03]  /*9cd0*/  HMMA.16816.F32.BF16 R56, R104.reuse, R110, R56 ;  /* 0x0000006e6838723c */ /* 0x040fe60000041838 */
[----:B------:R2:W5:Y:S05]  /*9ce0*/  MUFU.EX2 R245, R108 ;  /* 0x0000006c00f57308 */ /* 0x00056a0000000800 */
[C---:B---3--:R-:W-:Y:S07]  /*9cf0*/  HMMA.16816.F32.BF16 R60, R104.reuse, R116, R60 ;  /* 0x00000074683c723c */ /* 0x048fee000004183c */
[--C-:B------:R-:W-:Y:S01]  /*9d00*/  FFMA.FTZ R116, R177, c[0x0][0x2d0], -R165.reuse ;  /* 0x0000b400b1747a23 */ /* 0x100fe200000108a5 */
[C---:B------:R-:W-:Y:S03]  /*9d10*/  HMMA.16816.F32.BF16 R64, R104.reuse, R118, R64 ;  /* 0x000000766840723c */ /* 0x040fe60000041840 */
[----:B------:R3:W-:Y:S05]  /*9d20*/  MUFU.EX2 R243, R116 ;  /* 0x0000007400f37308 */ /* 0x0007ea0000000800 */
[C---:B-1----:R-:W-:Y:S04]  /*9d30*/  HMMA.16816.F32.BF16 R68, R104.reuse, R112, R68 ;  /* 0x000000706844723c */ /* 0x042fe80000041844 */
[--C-:B--2---:R-:W-:Y:S03]  /*9d40*/  FFMA.FTZ R108, R176, c[0x0][0x2d0], -R165.reuse ;  /* 0x0000b400b06c7a23 */ /* 0x104fe600000108a5 */
[--C-:B------:R-:W-:Y:S01]  /*9d50*/  FFMA.FTZ R112, R179, c[0x0][0x2d0], -R164.reuse ;  /* 0x0000b400b3707a23 */ /* 0x100fe200000108a4 */
[C---:B------:R-:W-:Y:S01]  /*9d60*/  HMMA.16816.F32.BF16 R72, R104.reuse, R114, R72 ;  /* 0x000000726848723c */ /* 0x040fe20000041848 */
[----:B------:R1:W2:Y:S07]  /*9d70*/  MUFU.EX2 R244, R108 ;  /* 0x0000006c00f47308 */ /* 0x0002ae0000000800 */
[C---:B----4-:R-:W-:Y:S03]  /*9d80*/  HMMA.16816.F32.BF16 R76, R104.reuse, R120, R76 ;  /* 0x00000078684c723c */ /* 0x050fe6000004184c */
[----:B------:R4:W-:Y:S01]  /*9d90*/  MUFU.EX2 R241, R112 ;  /* 0x0000007000f17308 */ /* 0x0009e20000000800 */
[--C-:B---3--:R-:W-:Y:S03]  /*9da0*/  FFMA.FTZ R116, R178, c[0x0][0x2d0], -R164.reuse ;  /* 0x0000b400b2747a23 */ /* 0x108fe600000108a4 */
[--C-:B------:R-:W-:Y:S01]  /*9db0*/  FFMA.FTZ R120, R181, c[0x0][0x2d0], -R165.reuse ;  /* 0x0000b400b5787a23 */ /* 0x100fe200000108a5 */
[C---:B------:R-:W-:Y:S05]  /*9dc0*/  HMMA.16816.F32.BF16 R80, R104.reuse, R122, R80 ;  /* 0x0000007a6850723c */ /* 0x040fea0000041850 */
[----:B------:R3:W2:Y:S01]  /*9dd0*/  MUFU.EX2 R242, R116 ;  /* 0x0000007400f27308 */ /* 0x0006a20000000800 */
[----:B-1----:R-:W1:Y:S09]  /*9de0*/  LDSM.16.MT88.4 R108, [R236+UR4+0x6900] ;  /* 0x00690004ec6c783b */ /* 0x002e720008004200 */
[----:B------:R2:W-:Y:S01]  /*9df0*/  MUFU.EX2 R234, R120 ;  /* 0x0000007800ea7308 */ /* 0x0005e20000000800 */
[--C-:B----4-:R-:W-:Y:S09]  /*9e00*/  FFMA.FTZ R112, R180, c[0x0][0x2d0], -R165.reuse ;  /* 0x0000b400b4707a23 */ /* 0x110ff200000108a5 */
[----:B------:R4:W1:Y:S01]  /*9e10*/  MUFU.EX2 R231, R112 ;  /* 0x0000007000e77308 */ /* 0x0008620000000800 */
[----:B---3--:R-:W-:Y:S08]  /*9e20*/  LDSM.16.MT88.4 R116, [R102+0x1100] ;  /* 0x001100006674783b */ /* 0x008ff00000004200 */
[----:B--2---:R-:W-:Y:S01]  /*9e30*/  LDSM.16.MT88.4 R120, [R101+0x1100] ;  /* 0x001100006578783b */ /* 0x004fe20000004200 */
[C---:B-1----:R-:W-:Y:S07]  /*9e40*/  HMMA.16816.F32.BF16 R84, R104.reuse, R108, R84 ;  /* 0x0000006c6854723c */ /* 0x042fee0000041854 */
[----:B----4-:R-:W1:Y:S01]  /*9e50*/  LDSM.16.MT88.4 R112, [R103+UR4+0x1100] ;  /* 0x001100046770783b */ /* 0x010e620008004200 */
[C---:B------:R-:W-:Y:S07]  /*9e60*/  HMMA.16816.F32.BF16 R88, R104.reuse, R110, R88 ;  /* 0x0000006e6858723c */ /* 0x040fee0000041858 */
[----:B------:R-:W2:Y:S01]  /*9e70*/  LDSM.16.MT88.4 R108, [R236+UR4+0x1100] ;  /* 0x00110004ec6c783b */ /* 0x000ea20008004200 */
        /* <DEDUP_REMOVED lines=16> */
[C---:B------:R-:W-:Y:S07]  /*9f80*/  HMMA.16816.F32.BF16 R28, R104.reuse, R120, R28 ;  /* 0x00000078681c723c */ /* 0x040fee000004181c */
[--C-:B------:R-:W-:Y:S01]  /*9f90*/  FFMA.FTZ R120, R182, c[0x0][0x2d0], -R164.reuse ;  /* 0x0000b400b6787a23 */ /* 0x100fe200000108a4 */
[C---:B------:R-:W-:Y:S03]  /*9fa0*/  HMMA.16816.F32.BF16 R32, R104.reuse, R122, R32 ;  /* 0x0000007a6820723c */ /* 0x040fe60000041820 */
[----:B------:R4:W-:Y:S05]  /*9fb0*/  MUFU.EX2 R192, R120 ;  /* 0x0000007800c07308 */ /* 0x0009ea0000000800 */
[C---:B-1----:R-:W-:Y:S08]  /*9fc0*/  HMMA.16816.F32.BF16 R36, R104.reuse, R112, R36 ;  /* 0x000000706824723c */ /* 0x042ff00000041824 */
[C---:B------:R-:W-:Y:S01]  /*9fd0*/  HMMA.16816.F32.BF16 R40, R104.reuse, R114, R40 ;  /* 0x000000726828723c */ /* 0x040fe20000041828 */
[----:B------:R-:W1:Y:S07]  /*9fe0*/  LDSM.16.MT88.4 R112, [R102+0x7100] ;  /* 0x007100006670783b */ /* 0x000e6e0000004200 */
[C---:B------:R-:W-:Y:S01]  /*9ff0*/  HMMA.16816.F32.BF16 R44, R104.reuse, R124, R44 ;  /* 0x0000007c682c723c */ /* 0x040fe2000004182c */
[----:B----4-:R-:W4:Y:S07]  /*a000*/  LDSM.16.MT88.4 R120, [R236+UR4+0x7100] ;  /* 0x00710004ec78783b */ /* 0x010f2e0008004200 */
        /* <DEDUP_REMOVED lines=8> */
[----:B------:R3:W5:Y:S05]  /*a090*/  MUFU.EX2 R195, R116 ;  /* 0x0000007400c37308 */ /* 0x00076a0000000800 */
[C---:B--2---:R-:W-:Y:S07]  /*a0a0*/  HMMA.16816.F32.BF16 R68, R104.reuse, R108, R68 ;  /* 0x0000006c6844723c */ /* 0x044fee0000041844 */
[--C-:B------:R-:W-:Y:S01]  /*a0b0*/  FFMA.FTZ R108, R228, c[0x0][0x2d0], -R165.reuse ;  /* 0x0000b400e46c7a23 */ /* 0x100fe200000108a5 */
[C---:B------:R-:W-:Y:S04]  /*a0c0*/  HMMA.16816.F32.BF16 R72, R104.reuse, R110, R72 ;  /* 0x0000006e6848723c */ /* 0x040fe80000041848 */
[----:B------:R-:W-:Y:S04]  /*a0d0*/  MOV R228, R132 ;  /* 0x0000008400e47202 */ /* 0x000fe80000000f00 */
[C---:B-1----:R-:W-:Y:S04]  /*a0e0*/  HMMA.16816.F32.BF16 R76, R104.reuse, R112, R76 ;  /* 0x00000070684c723c */ /* 0x042fe8000004184c */
[--C-:B---3--:R-:W-:Y:S02]  /*a0f0*/  FFMA.FTZ R116, R193, c[0x0][0x2d0], -R165.reuse ;  /* 0x0000b400c1747a23 */ /* 0x108fe400000108a5 */
[----:B------:R1:W-:Y:S02]  /*a100*/  MUFU.EX2 R193, R108 ;  /* 0x0000006c00c17308 */ /* 0x0003e40000000800 */
[C---:B------:R-:W-:Y:S01]  /*a110*/  HMMA.16816.F32.BF16 R80, R104.reuse, R114, R80 ;  /* 0x000000726850723c */ /* 0x040fe20000041850 */
[----:B------:R-:W-:Y:S07]  /*a120*/  LDSM.16.MT88.4 R112, [R102+0x1900] ;  /* 0x001900006670783b */ /* 0x000fee0000004200 */
[C---:B----4-:R-:W-:Y:S01]  /*a130*/  HMMA.16816.F32.BF16 R84, R104.reuse, R120, R84 ;  /* 0x000000786854723c */ /* 0x050fe20000041854 */
[----:B------:R2:W2:Y:S06]  /*a140*/  MUFU.EX2 R194, R116 ;  /* 0x0000007400c27308 */ /* 0x0004ac0000000800 */
[--C-:B------:R-:W-:Y:S01]  /*a150*/  FFMA.FTZ R120, R238, c[0x0][0x2d0], -R165.reuse ;  /* 0x0000b400ee787a23 */ /* 0x100fe200000108a5 */
[C---:B------:R-:W-:Y:S03]  /*a160*/  HMMA.16816.F32.BF16 R88, R104.reuse, R122, R88 ;  /* 0x0000007a6858723c */ /* 0x040fe60000041858 */
[----:B------:R4:W-:Y:S01]  /*a170*/  MUFU.EX2 R181, R120 ;  /* 0x0000007800b57308 */ /* 0x0009e20000000800 */
[----:B------:R-:W-:Y:S01]  /*a180*/  MOV R238, R141 ;  /* 0x0000008d00ee7202 */ /* 0x000fe20000000f00 */
[--C-:B-1----:R-:W-:Y:S01]  /*a190*/  FFMA.FTZ R108, R229, c[0x0][0x2d0], -R164.reuse ;  /* 0x0000b400e56c7a23 */ /* 0x102fe200000108a4 */
[----:B------:R-:W-:Y:S02]  /*a1a0*/  MOV R229, R147 ;  /* 0x0000009300e57202 */ /* 0x000fe40000000f00 */
[----:B------:R-:W4:Y:S05]  /*a1b0*/  LDL.LU R147, [R1+0xc] ;  /* 0x00000c0001937983 */ /* 0x000f2a0000300800 */
[----:B------:R1:W-:Y:S01]  /*a1c0*/  MUFU.EX2 R183, R108 ;  /* 0x0000006c00b77308 */ /* 0x0003e20000000800 */
[----:B--2---:R-:W2:Y:S08]  /*a1d0*/  LDSM.16.MT88.4 R116, [R101+0x7100] ;  /* 0x007100006574783b */ /* 0x004eb00000004200 */
[----:B----4-:R-:W-:Y:S01]  /*a1e0*/  LDSM.16.MT88.4 R120, [R236+UR4+0x1900] ;  /* 0x00190004ec78783b */ /* 0x010fe20008004200 */
[----:B-1----:R-:W-:Y:S01]  /*a1f0*/  FFMA.FTZ R108, R230, c[0x0][0x2d0], -R164 ;  /* 0x0000b400e66c7a23 */ /* 0x002fe200000108a4 */
[----:B------:R-:W-:Y:S02]  /*a200*/  MOV R230, R145 ;  /* 0x0000009100e67202 */ /* 0x000fe40000000f00 */
[----:B------:R-:W-:Y:S01]  /*a210*/  MOV R145, R133 ;  /* 0x0000008500917202 */ /* 0x000fe20000000f00 */
[----:B------:R1:W4:Y:S01]  /*a220*/  MUFU.EX2 R182, R108 ;  /* 0x0000006c00b67308 */ /* 0x0003220000000800 */
[C---:B--2---:R-:W-:Y:S08]  /*a230*/  HMMA.16816.F32.BF16 R92, R104.reuse, R116, R92 ;  /* 0x00000074685c723c */ /* 0x044ff0000004185c */
[----:B------:R-:W-:Y:S01]  /*a240*/  HMMA.16816.F32.BF16 R96, R104, R118, R96 ;  /* 0x000000766860723c */ /* 0x000fe20000041860 */
[----:B------:R-:W-:Y:S03]  /*a250*/  LDSM.16.MT88.4 R116, [R102+0x4900] ;  /* 0x004900006674783b */ /* 0x000fe60000004200 */
[--C-:B-1----:R-:W-:Y:S02]  /*a260*/  FFMA.FTZ R108, R235, c[0x0][0x2d0], -R165.reuse ;  /* 0x0000b400eb6c7a23 */ /* 0x102fe400000108a5 */
[----:B------:R-:W-:Y:S01]  /*a270*/  IMAD.MOV.U32 R235, RZ, RZ, R144 ;  /* 0x000000ffffeb7224 */ /* 0x000fe200078e0090 */
[----:B-----5:R-:W-:Y:S01]  /*a280*/  F2FP.BF16.PACK_AB R104, R195, R192 ;  /* 0x000000c0c368723e */ /* 0x020fe200000010ff */
[----:B------:R1:W2:Y:S01]  /*a290*/  MUFU.EX2 R180, R108 ;  /* 0x0000006c00b47308 */ /* 0x0002a20000000800 */
[----:B------:R-:W-:Y:S03]  /*a2a0*/  F2FP.BF16.PACK_AB R105, R193, R194 ;  /* 0x000000c2c169723e */ /* 0x000fe600000010ff */
[----:B----4-:R-:W-:Y:S02]  /*a2b0*/  F2FP.BF16.PACK_AB R106, R182, R183 ;  /* 0x000000b7b66a723e */ /* 0x010fe400000010ff */
[----:B------:R-:W-:Y:S01]  /*a2c0*/  MOV R144, R142 ;  /* 0x0000008e00907202 */ /* 0x000fe20000000f00 */
        /* <DEDUP_REMOVED lines=9> */
[----:B------:R-:W-:Y:S01]  /*a360*/  FFMA.FTZ R120, R248, c[0x0][0x2d0], -R164 ;  /* 0x0000b400f8787a23 */ /* 0x000fe200000108a4 */
[C---:B------:R-:W-:Y:S03]  /*a370*/  HMMA.16816.F32.BF16 R24, R104.reuse, R122, R24 ;  /* 0x0000007a6818723c */ /* 0x040fe60000041818 */
        /* <DEDUP_REMOVED lines=9> */
[----:B------:R-:W-:Y:S04]  /*a410*/  IMAD.MOV.U32 R252, RZ, RZ, R134 ;  /* 0x000000fffffc7224 */ /* 0x000fe800078e0086 */
[C---:B------:R-:W-:Y:S07]  /*a420*/  HMMA.16816.F32.BF16 R44, R104.reuse, R116, R44 ;  /* 0x00000074682c723c */ /* 0x040fee000004182c */
[--C-:B------:R-:W-:Y:S01]  /*a430*/  FFMA.FTZ R116, R249, c[0x0][0x2d0], -R164.reuse ;  /* 0x0000b400f9747a23 */ /* 0x100fe200000108a4 */
[C---:B------:R-:W-:Y:S01]  /*a440*/  HMMA.16816.F32.BF16 R48, R104.reuse, R118, R48 ;  /* 0x000000766830723c */ /* 0x040fe20000041830 */
[----:B------:R-:W3:Y:S02]  /*a450*/  LDL.64 R248, [R1+0x30] ;  /* 0x0000300001f87983 */ /* 0x000ee40000100a00 */
[----:B------:R2:W2:Y:S05]  /*a460*/  MUFU.EX2 R179, R116 ;  /* 0x0000007400b37308 */ /* 0x0004aa0000000800 */
[C---:B-1----:R-:W-:Y:S01]  /*a470*/  HMMA.16816.F32.BF16 R52, R104.reuse, R108, R52 ;  /* 0x0000006c6834723c */ /* 0x042fe20000041834 */
[----:B-----5:R-:W-:Y:S06]  /*a480*/  LDSM.16.MT88.4 R128, [R236+UR4+0x5100] ;  /* 0x00510004ec80783b */ /* 0x020fec0008004200 */
[--C-:B------:R-:W-:Y:S01]  /*a490*/  FFMA.FTZ R108, R247, c[0x0][0x2d0], -R165.reuse ;  /* 0x0000b400f76c7a23 */ /* 0x100fe200000108a5 */
[C---:B------:R-:W-:Y:S03]  /*a4a0*/  HMMA.16816.F32.BF16 R56, R104.reuse, R110, R56 ;  /* 0x0000006e6838723c */ /* 0x040fe60000041838 */
[----:B------:R1:W-:Y:S01]  /*a4b0*/  MUFU.EX2 R176, R108 ;  /* 0x0000006c00b07308 */ /* 0x0003e20000000800 */
[----:B------:R-:W-:Y:S02]  /*a4c0*/  MOV R247, R138 ;  /* 0x0000008a00f77202 */ /* 0x000fe40000000f00 */
[----:B------:R-:W-:Y:S02]  /*a4d0*/  MOV R138, R137 ;  /* 0x00000089008a7202 */ /* 0x000fe40000000f00 */
[C---:B--2---:R-:W-:Y:S04]  /*a4e0*/  HMMA.16816.F32.BF16 R60, R104.reuse, R112, R60 ;  /* 0x00000070683c723c */ /* 0x044fe8000004183c */
[--C-:B------:R-:W-:Y:S01]  /*a4f0*/  FFMA.FTZ R116, R250, c[0x0][0x2d0], -R165.reuse ;  /* 0x0000b400fa747a23 */ /* 0x100fe200000108a5 */
[----:B------:R-:W-:Y:S02]  /*a500*/  MOV R137, R135 ;  /* 0x0000008700897202 */ /* 0x000fe40000000f00 */
[--C-:B------:R-:W-:Y:S01]  /*a510*/  FFMA.FTZ R112, R171, c[0x0][0x2d0], -R164.reuse ;  /* 0x0000b400ab707a23 */ /* 0x100fe200000108a4 */
[C---:B------:R-:W-:Y:S01]  /*a520*/  HMMA.16816.F32.BF16 R64, R104.reuse, R114, R64 ;  /* 0x000000726840723c */ /* 0x040fe20000041840 */
[----:B------:R2:W5:Y:S01]  /*a530*/  MUFU.EX2 R174, R116 ;  /* 0x0000007400ae7308 */ /* 0x0005620000000800 */
[----:B------:R-:W-:Y:S06]  /*a540*/  LDSM.16.MT88.4 R132, [R101+0x2900] ;  /* 0x002900006584783b */ /* 0x000fec0000004200 */
[C---:B----4-:R-:W-:Y:S03]  /*a550*/  HMMA.16816.F32.BF16 R68, R104.reuse, R120, R68 ;  /* 0x000000786844723c */ /* 0x050fe60000041844 */
[----:B------:R4:W-:Y:S01]  /*a560*/  MUFU.EX2 R177, R112 ;  /* 0x0000007000b17308 */ /* 0x0009e20000000800 */
[----:B-1----:R-:W-:Y:S04]  /*a570*/  LDSM.16.MT88.4 R108, [R236+UR4+0x7900] ;  /* 0x00790004ec6c783b */ /* 0x002fe80008004200 */
[C---:B------:R-:W-:Y:S04]  /*a580*/  HMMA.16816.F32.BF16 R72, R104.reuse, R122, R72 ;  /* 0x0000007a6848723c */ /* 0x040fe80000041848 */
[----:B------:R-:W-:Y:S08]  /*a590*/  LDSM.16.MT88.4 R120, [R102+0x2100] ;  /* 0x002100006678783b */ /* 0x000ff00000004200 */
[----:B--2---:R-:W1:Y:S01]  /*a5a0*/  LDSM.16.MT88.4 R116, [R102+0x7900] ;  /* 0x007900006674783b */ /* 0x004e620000004200 */
[----:B----4-:R-:W-:Y:S04]  /*a5b0*/  FFMA.FTZ R112, R170, c[0x0][0x2d0], -R164 ;  /* 0x0000b400aa707a23 */ /* 0x010fe800000108a4 */
[----:B------:R2:W4:Y:S01]  /*a5c0*/  MUFU.EX2 R175, R112 ;  /* 0x0000007000af7308 */ /* 0x0005220000000800 */
[----:B------:R-:W-:Y:S01]  /*a5d0*/  FFMA.FTZ R2, R2, R147, R228 ;  /* 0x0000009302027223 */ /* 0x000fe200000100e4 */
[----:B------:R-:W-:Y:S01]  /*a5e0*/  MOV R228, R146 ;  /* 0x0000009200e47202 */ /* 0x000fe20000000f00 */
[--C-:B--2---:R-:W-:Y:S02]  /*a5f0*/  FFMA.FTZ R112, R251, c[0x0][0x2d0], -R165.reuse ;  /* 0x0000b400fb707a23 */ /* 0x104fe400000108a5 */
[----:B------:R-:W2:Y:S05]  /*a600*/  LDL.64 R250, [R1+0x18] ;  /* 0x0000180001fa7983 */ /* 0x000eaa0000100a00 */
        /* <DEDUP_REMOVED lines=12> */
[----:B-----5:R-:W-:Y:S03]  /*a6d0*/  F2FP.BF16.PACK_AB R105, R176, R174 ;  /* 0x000000aeb069723e */ /* 0x020fe600000010ff */
[----:B------:R-:W-:Y:S02]  /*a6e0*/  F2FP.BF16.PACK_AB R106, R175, R177 ;  /* 0x000000b1af6a723e */ /* 0x000fe400000010ff */
        /* <DEDUP_REMOVED lines=17> */
[----:B------:R-:W-:Y:S01]  /*a800*/  FFMA.FTZ R124, R169, c[0x0][0x2d0], -R164 ;  /* 0x0000b400a97c7a23 */ /* 0x000fe200000108a4 */
[C---:B------:R-:W-:Y:S03]  /*a810*/  HMMA.16816.F32.BF16 R48, R104.reuse, R126, R48 ;  /* 0x0000007e6830723c */ /* 0x040fe60000041830 */
[----:B------:R1:W-:Y:S05]  /*a820*/  MUFU.EX2 R171, R124 ;  /* 0x0000007c00ab7308 */ /* 0x0003ea0000000800 */
[C---:B------:R-:W-:Y:S07]  /*a830*/  HMMA.16816.F32.BF16 R52, R104.reuse, R128, R52 ;  /* 0x000000806834723c */ /* 0x040fee0000041834 */
[----:B------:R-:W-:Y:S01]  /*a840*/  MOV R128, R143 ;  /* 0x0000008f00807202 */ /* 0x000fe20000000f00 */
[C---:B------:R-:W-:Y:S04]  /*a850*/  HMMA.16816.F32.BF16 R56, R104.reuse, R130, R56 ;  /* 0x000000826838723c */ /* 0x040fe80000041838 */
[----:B------:R-:W-:Y:S02]  /*a860*/  IMAD.MOV.U32 R129, RZ, RZ, R140 ;  /* 0x000000ffff817224 */ /* 0x000fe400078e008c */
[----:B------:R-:W-:Y:S02]  /*a870*/  LDSM.16.MT88.4 R140, [R103+UR4+0x5900] ;  /* 0x00590004678c783b */ /* 0x000fe40008004200 */
[C---:B-----5:R-:W-:Y:S06]  /*a880*/  HMMA.16816.F32.BF16 R60, R104.reuse, R120, R60 ;  /* 0x00000078683c723c */ /* 0x060fec000004183c */
[----:B-1----:R-:W-:Y:S01]  /*a890*/  LDSM.16.MT88.4 R124, [R236+UR4+0x2900] ;  /* 0x00290004ec7c783b */ /* 0x002fe20008004200 */
[--C-:B------:R-:W-:Y:S01]  /*a8a0*/  FFMA.FTZ R120, R168, c[0x0][0x2d0], -R164.reuse ;  /* 0x0000b400a8787a23 */ /* 0x100fe200000108a4 */
[C---:B------:R-:W-:Y:S03]  /*a8b0*/  HMMA.16816.F32.BF16 R64, R104.reuse, R122, R64 ;  /* 0x0000007a6840723c */ /* 0x040fe60000041840 */
[----:B------:R1:W5:Y:S05]  /*a8c0*/  MUFU.EX2 R170, R120 ;  /* 0x0000007800aa7308 */ /* 0x00036a0000000800 */
[C---:B----4-:R-:W-:Y:S07]  /*a8d0*/  HMMA.16816.F32.BF16 R68, R104.reuse, R108, R68 ;  /* 0x0000006c6844723c */ /* 0x050fee0000041844 */
[--C-:B------:R-:W-:Y:S01]  /*a8e0*/  FFMA.FTZ R108, R166, c[0x0][0x2d0], -R165.reuse ;  /* 0x0000b400a66c7a23 */ /* 0x100fe200000108a5 */
[C---:B------:R-:W-:Y:S03]  /*a8f0*/  HMMA.16816.F32.BF16 R72, R104.reuse, R110, R72 ;  /* 0x0000006e6848723c */ /* 0x040fe60000041848 */
[----:B------:R4:W-:Y:S05]  /*a900*/  MUFU.EX2 R168, R108 ;  /* 0x0000006c00a87308 */ /* 0x0009ea0000000800 */
[C---:B------:R-:W-:Y:S04]  /*a910*/  HMMA.16816.F32.BF16 R76, R104.reuse, R112, R76 ;  /* 0x00000070684c723c */ /* 0x040fe8000004184c */
[--C-:B-1----:R-:W-:Y:S01]  /*a920*/  FFMA.FTZ R120, R167, c[0x0][0x2d0], -R165.reuse ;  /* 0x0000b400a7787a23 */ /* 0x102fe200000108a5 */
[----:B-----5:R-:W-:Y:S03]  /*a930*/  F2FP.BF16.PACK_AB R160, R170, R171 ;  /* 0x000000abaaa0723e */ /* 0x020fe600000010ff */
[C---:B------:R-:W-:Y:S01]  /*a940*/  HMMA.16816.F32.BF16 R80, R104.reuse, R114, R80 ;  /* 0x000000726850723c */ /* 0x040fe20000041850 */
[----:B------:R-:W1:Y:S07]  /*a950*/  MUFU.EX2 R169, R120 ;  /* 0x0000007800a97308 */ /* 0x000e6e0000000800 */
[C---:B------:R-:W-:Y:S04]  /*a960*/  HMMA.16816.F32.BF16 R84, R104.reuse, R116, R84 ;  /* 0x000000746854723c */ /* 0x040fe80000041854 */
[--C-:B----4-:R-:W-:Y:S02]  /*a970*/  FFMA.FTZ R108, R151, c[0x0][0x2d0], -R164.reuse ;  /* 0x0000b400976c7a23 */ /* 0x110fe400000108a4 */
[----:B------:R-:W-:Y:S02]  /*a980*/  FFMA.FTZ R164, R150, c[0x0][0x2d0], -R164 ;  /* 0x0000b40096a47a23 */ /* 0x000fe400000108a4 */
[C---:B------:R-:W-:Y:S01]  /*a990*/  HMMA.16816.F32.BF16 R88, R104.reuse, R118, R88 ;  /* 0x000000766858723c */ /* 0x040fe20000041858 */
[----:B------:R4:W-:Y:S01]  /*a9a0*/  MUFU.EX2 R167, R108 ;  /* 0x0000006c00a77308 */ /* 0x0009e20000000800 */
[----:B------:R-:W-:Y:S02]  /*a9b0*/  LDSM.16.MT88.4 R116, [R102+0x2900] ;  /* 0x002900006674783b */ /* 0x000fe40000004200 */
[----:B-1----:R-:W-:Y:S06]  /*a9c0*/  F2FP.BF16.PACK_AB R161, R168, R169 ;  /* 0x000000a9a8a1723e */ /* 0x002fec00000010ff */
[----:B------:R-:W1:Y:S01]  /*a9d0*/  LDSM.16.MT88.4 R120, [R101+0x8100] ;  /* 0x008100006578783b */ /* 0x000e620000004200 */
[----:B------:R-:W5:Y:S01]  /*a9e0*/  MUFU.EX2 R166, R164 ;  /* 0x000000a400a67308 */ /* 0x000f620000000800 */
[--C-:B----4-:R-:W-:Y:S02]  /*a9f0*/  FFMA.FTZ R108, R149, c[0x0][0x2d0], -R165.reuse ;  /* 0x0000b400956c7a23 */ /* 0x110fe400000108a5 */
[----:B------:R-:W-:Y:S07]  /*aa00*/  FFMA.FTZ R165, R148, c[0x0][0x2d0], -R165 ;  /* 0x0000b40094a57a23 */ /* 0x000fee00000108a5 */
[----:B------:R4:W-:Y:S01]  /*aa10*/  MUFU.EX2 R164, R108 ;  /* 0x0000006c00a47308 */ /* 0x0009e20000000800 */
[----:B------:R-:W-:Y:S01]  /*aa20*/  LDSM.16.MT88.4 R148, [R102+0x5900] ;  /* 0x005900006694783b */ /* 0x000fe20000004200 */
[----:B-----5:R-:W-:Y:S08]  /*aa30*/  F2FP.BF16.PACK_AB R162, R166, R167 ;  /* 0x000000a7a6a2723e */ /* 0x020ff000000010ff */
[----:B------:R-:W5:Y:S01]  /*aa40*/  MUFU.EX2 R165, R165 ;  /* 0x000000a500a57308 */ /* 0x000f620000000800 */
[C---:B-1----:R-:W-:Y:S01]  /*aa50*/  HMMA.16816.F32.BF16 R92, R104.reuse, R120, R92 ;  /* 0x00000078685c723c */ /* 0x042fe2000004185c */
[----:B----4-:R-:W1:Y:S07]  /*aa60*/  LDSM.16.MT88.4 R108, [R103+UR4+0x2900] ;  /* 0x00290004676c783b */ /* 0x010e6e0008004200 */
[----:B------:R-:W-:Y:S04]  /*aa70*/  HMMA.16816.F32.BF16 R96, R104, R122, R96 ;  /* 0x0000007a6860723c */ /* 0x000fe80000041860 */
[----:B-----5:R-:W-:Y:S07]  /*aa80*/  F2FP.BF16.PACK_AB R163, R165, R164 ;  /* 0x000000a4a5a3723e */ /* 0x020fee00000010ff */
[C---:B-1----:R-:W-:Y:S01]  /*aa90*/  HMMA.16816.F32.BF16 R104, R160.reuse, R108, R4 ;  /* 0x0000006ca068723c */ /* 0x042fe20000041804 */
[----:B------:R-:W1:Y:S07]  /*aaa0*/  LDSM.16.MT88.4 R4, [R236+UR4+0x5900] ;  /* 0x00590004ec04783b */ /* 0x000e6e0008004200 */
[C---:B------:R-:W-:Y:S01]  /*aab0*/  HMMA.16816.F32.BF16 R108, R160.reuse, R110, R8 ;  /* 0x0000006ea06c723c */ /* 0x040fe20000041808 */
[----:B------:R-:W4:Y:S07]  /*aac0*/  LDSM.16.MT88.4 R8, [R101+0x5900] ;  /* 0x005900006508783b */ /* 0x000f2e0000004200 */
[C---:B------:R-:W-:Y:S07]  /*aad0*/  HMMA.16816.F32.BF16 R112, R160.reuse, R116, R12 ;  /* 0x00000074a070723c */ /* 0x040fee000004180c */
[----:B------:R-:W-:Y:S01]  /*aae0*/  IMAD.MOV.U32 R13, RZ, RZ, R144 ;  /* 0x000000ffff0d7224 */ /* 0x000fe200078e0090 */
[C---:B------:R-:W-:Y:S01]  /*aaf0*/  HMMA.16816.F32.BF16 R116, R160.reuse, R118, R16 ;  /* 0x00000076a074723c */ /* 0x040fe20000041810 */
[----:B------:R-:W5:Y:S03]  /*ab00*/  LDL.LU R144, [R1+0x10] ;  /* 0x0000100001907983 */ /* 0x000f660000300800 */
[----:B------:R-:W-:Y:S02]  /*ab10*/  MOV R12, R128 ;  /* 0x00000080000c7202 */ /* 0x000fe40000000f00 */
[----:B------:R-:W-:Y:S01]  /*ab20*/  MOV R14, R129 ;  /* 0x00000081000e7202 */ /* 0x000fe20000000f00 */
[----:B------:R-:W-:Y:S01]  /*ab30*/  IMAD.MOV.U32 R18, RZ, RZ, R137 ;  /* 0x000000ffff127224 */ /* 0x000fe200078e0089 */
[C---:B------:R-:W-:Y:S01]  /*ab40*/  HMMA.16816.F32.BF16 R120, R160.reuse, R124, R20 ;  /* 0x0000007ca078723c */ /* 0x040fe20000041814 */
[----:B------:R-:W2:Y:S03]  /*ab50*/  LDL R21, [R1+0x38] ;  /* 0x0000380001157983 */ /* 0x000ea60000100800 */
[----:B------:R-:W-:Y:S02]  /*ab60*/  MOV R15, R139 ;  /* 0x0000008b000f7202 */ /* 0x000fe40000000f00 */
[----:B------:R-:W-:Y:S02]  /*ab70*/  MOV R17, R138 ;  /* 0x0000008a00117202 */ /* 0x000fe40000000f00 */
[C---:B------:R-:W-:Y:S04]  /*ab80*/  HMMA.16816.F32.BF16 R124, R160.reuse, R126, R24 ;  /* 0x0000007ea07c723c */ /* 0x040fe80000041818 */
[----:B------:R-:W-:Y:S01]  /*ab90*/  FADD.FTZ R2, R17, R2 ;  /* 0x0000000211027221 */ /* 0x000fe20000010000 */
[----:B------:R-:W-:Y:S03]  /*aba0*/  MOV R19, R136 ;  /* 0x0000008800137202 */ /* 0x000fe60000000f00 */
[C---:B------:R-:W-:Y:S04]  /*abb0*/  HMMA.16816.F32.BF16 R128, R160.reuse, R132, R28 ;  /* 0x00000084a080723c */ /* 0x040fe8000004181c */
[----:B------:R-:W-:Y:S04]  /*abc0*/  FADD.FTZ R2, R13, R2 ;  /* 0x000000020d027221 */ /* 0x000fe80000010000 */
[C---:B------:R-:W-:Y:S08]  /*abd0*/  HMMA.16816.F32.BF16 R132, R160.reuse, R134, R32 ;  /* 0x00000086a084723c */ /* 0x040ff00000041820 */
[C---:B------:R-:W-:Y:S08]  /*abe0*/  HMMA.16816.F32.BF16 R136, R160.reuse, R140, R36 ;  /* 0x0000008ca088723c */ /* 0x040ff00000041824 */
[C---:B------:R-:W-:Y:S04]  /*abf0*/  HMMA.16816.F32.BF16 R140, R160.reuse, R142, R40 ;  /* 0x0000008ea08c723c */ /* 0x040fe80000041828 */
[----:B-----5:R-:W-:Y:S04]  /*ac00*/  FFMA.FTZ R0, R0, R144, R145 ;  /* 0x0000009000007223 */ /* 0x020fe80000010091 */
[C---:B------:R-:W-:Y:S04]  /*ac10*/  HMMA.16816.F32.BF16 R144, R160.reuse, R148, R44 ;  /* 0x00000094a090723c */ /* 0x040fe8000004182c */
[----:B------:R-:W-:Y:S04]  /*ac20*/  FADD.FTZ R0, R12, R0 ;  /* 0x000000000c007221 */ /* 0x000fe80000010000 */
[----:B------:R-:W-:Y:S01]  /*ac30*/  FADD.FTZ R16, R14, R0 ;  /* 0x000000000e107221 */ /* 0x000fe20000010000 */
[C---:B------:R-:W-:Y:S03]  /*ac40*/  HMMA.16816.F32.BF16 R148, R160.reuse, R150, R48 ;  /* 0x00000096a094723c */ /* 0x040fe60000041830 */
[----:B------:R-:W-:Y:S02]  /*ac50*/  FADD.FTZ R0, R15, R2 ;  /* 0x000000020f007221 */ /* 0x000fe40000010000 */
[----:B------:R-:W5:Y:S01]  /*ac60*/  LDSM.16.MT88.4 R12, [R103+UR4+0x8900] ;  /* 0x00890004670c783b */ /* 0x000f620008004200 */
[----:B------:R-:W-:Y:S02]  /*ac70*/  FADD.FTZ R2, R18, R16 ;  /* 0x0000001012027221 */ /* 0x000fe40000010000 */
[C---:B-1----:R-:W-:Y:S04]  /*ac80*/  HMMA.16816.F32.BF16 R52, R160.reuse, R4, R52 ;  /* 0x00000004a034723c */ /* 0x042fe80000041834 */
[----:B---3--:R-:W-:Y:S01]  /*ac90*/  @P0 MOV R18, R248 ;  /* 0x000000f800120202 */ /* 0x008fe20000000f00 */
[----:B------:R-:W-:Y:S01]  /*aca0*/  FADD.FTZ R0, R19, R0 ;  /* 0x0000000013007221 */ /* 0x000fe20000010000 */
[----:B--2---:R-:W-:Y:S01]  /*acb0*/  @P0 MOV R19, R251 ;  /* 0x000000fb00130202 */ /* 0x004fe20000000f00 */
[----:B------:R-:W-:Y:S01]  /*acc0*/  IMAD.U32 R5, RZ, RZ, UR21 ;  /* 0x00000015ff057e24 */ /* 0x000fe2000f8e00ff */
[----:B------:R-:W-:Y:S01]  /*acd0*/  MOV R4, UR20 ;  /* 0x0000001400047c02 */ /* 0x000fe20008000f00 */
[C---:B------:R-:W-:Y:S03]  /*ace0*/  HMMA.16816.F32.BF16 R56, R160.reuse, R6, R56 ;  /* 0x00000006a038723c */ /* 0x040fe60000041838 */
[----:B------:R-:W-:Y:S02]  /*acf0*/  FADD.FTZ R2, R252, R2 ;  /* 0x00000002fc027221 */ /* 0x000fe40000010000 */
[----:B------:R-:W-:Y:S02]  /*ad00*/  @P0 IMAD.WIDE.U32 R18, R4, 0x60, R18 ;  /* 0x0000006004120825 */ /* 0x000fe400078e0012 */
[----:B------:R1:W2:Y:S01]  /*ad10*/  LDSM.16.MT88.4 R4, [R102+0x8900] ;  /* 0x008900006604783b */ /* 0x0002a20000004200 */
[C---:B----4-:R-:W-:Y:S04]  /*ad20*/  HMMA.16816.F32.BF16 R60, R160.reuse, R8, R60 ;  /* 0x00000008a03c723c */ /* 0x050fe8000004183c */
[----:B------:R-:W-:Y:S02]  /*ad30*/  FADD.FTZ R0, R247, R0 ;  /* 0x00000000f7007221 */ /* 0x000fe40000010000 */
[----:B------:R-:W-:Y:S02]  /*ad40*/  FADD.FTZ R2, R238, R2 ;  /* 0x00000002ee027221 */ /* 0x000fe40000010000 */
[----:B------:R-:W-:Y:S01]  /*ad50*/  FADD.FTZ R0, R235, R0 ;  /* 0x00000000eb007221 */ /* 0x000fe20000010000 */
[C---:B------:R-:W-:Y:S01]  /*ad60*/  HMMA.16816.F32.BF16 R64, R160.reuse, R10, R64 ;  /* 0x0000000aa040723c */ /* 0x040fe20000041840 */
[----:B------:R-:W3:Y:S02]  /*ad70*/  LDSM.16.MT88.4 R8, [R236+UR4+0x8900] ;  /* 0x00890004ec08783b */ /* 0x000ee40008004200 */
[----:B------:R-:W-:Y:S02]  /*ad80*/  FADD.FTZ R2, R230, R2 ;  /* 0x00000002e6027221 */ /* 0x000fe40000010000 */
[----:B------:R-:W-:Y:S02]  /*ad90*/  FADD.FTZ R0, R229, R0 ;  /* 0x00000000e5007221 */ /* 0x000fe40000010000 */
[----:B------:R-:W-:Y:S02]  /*ada0*/  FADD.FTZ R16, R228, R2 ;  /* 0x00000002e4107221 */ /* 0x000fe40000010000 */
[----:B------:R-:W-:Y:S01]  /*adb0*/  FADD.FTZ R2, R246, R0 ;  /* 0x00000000f6027221 */ /* 0x000fe20000010000 */
[C---:B-----5:R-:W-:Y:S03]  /*adc0*/  HMMA.16816.F32.BF16 R68, R160.reuse, R12, R68 ;  /* 0x0000000ca044723c */ /* 0x060fe60000041844 */
[----:B------:R-:W-:Y:S01]  /*add0*/  FADD.FTZ R2, R245, R2 ;  /* 0x00000002f5027221 */ /* 0x000fe20000010000 */
[----:B-1----:R-:W-:Y:S01]  /*ade0*/  MOV R102, R3 ;  /* 0x0000000300667202 */ /* 0x002fe20000000f00 */
[----:B------:R-:W-:Y:S03]  /*adf0*/  FADD.FTZ R0, R244, R16 ;  /* 0x00000010f4007221 */ /* 0x000fe60000010000 */
[C---:B------:R-:W-:Y:S01]  /*ae00*/  HMMA.16816.F32.BF16 R72, R160.reuse, R14, R72 ;  /* 0x0000000ea048723c */ /* 0x040fe20000041848 */
[----:B------:R1:W4:Y:S03]  /*ae10*/  LDSM.16.MT88.4 R12, [R101+0x8900] ;  /* 0x00890000650c783b */ /* 0x0003260000004200 */
[----:B------:R-:W-:Y:S02]  /*ae20*/  FADD.FTZ R16, R243, R0 ;  /* 0x00000000f3107221 */ /* 0x000fe40000010000 */
[----:B------:R-:W-:Y:S02]  /*ae30*/  FADD.FTZ R0, R242, R2 ;  /* 0x00000002f2007221 */ /* 0x000fe40000010000 */
[----:B------:R-:W-:Y:S01]  /*ae40*/  @P0 IMAD.SHL.U32 R2, R18, 0x2, RZ ;  /* 0x0000000212020824 */ /* 0x000fe200078e00ff */
[C---:B--2---:R-:W-:Y:S03]  /*ae50*/  HMMA.16816.F32.BF16 R76, R160.reuse, R4, R76 ;  /* 0x00000004a04c723c */ /* 0x044fe6000004184c */
[----:B------:R-:W-:Y:S01]  /*ae60*/  FADD.FTZ R17, R241, R0 ;  /* 0x00000000f1117221 */ /* 0x000fe20000010000 */
[----:B------:R-:W-:Y:S01]  /*ae70*/  MOV R0, UR12 ;  /* 0x0000000c00007c02 */ /* 0x000fe20008000f00 */
[----:B------:R-:W-:Y:S01]  /*ae80*/  FADD.FTZ R20, R231, R16 ;  /* 0x00000010e7147221 */ /* 0x000fe20000010000 */
[----:B------:R-:W-:Y:S01]  /*ae90*/  @P0 IADD3 R16, R19, UR17, RZ ;  /* 0x0000001113100c10 */ /* 0x000fe2000fffe0ff */
[----:B------:R-:W-:Y:S01]  /*aea0*/  FADD.FTZ R22, R192, R17 ;  /* 0x00000011c0167221 */ /* 0x000fe20000010000 */
[C---:B------:R-:W-:Y:S01]  /*aeb0*/  HMMA.16816.F32.BF16 R80, R160.reuse, R6, R80 ;  /* 0x00000006a050723c */ /* 0x040fe20000041850 */
[----:B------:R-:W-:Y:S02]  /*aec0*/  @UP0 USHF.L.U32 UR17, UR6, 0x6, URZ ;  /* 0x0000000606110899 */ /* 0x000fe4000800063f */
[----:B------:R-:W-:Y:S01]  /*aed0*/  UISETP.GT.AND UP0, UPT, UR15, UR13, UPT ;  /* 0x0000000d0f00728c */ /* 0x000fe2000bf04270 */
[----:B------:R-:W-:Y:S01]  /*aee0*/  @P0 IMAD R0, R0, 0x4800, R21 ;  /* 0x0000480000000824 */ /* 0x000fe200078e0215 */
[----:B------:R-:W-:Y:S01]  /*aef0*/  @P0 SHF.L.U64.HI R18, R18, 0x1, R16 ;  /* 0x0000000112120819 */ /* 0x000fe20000010210 */
[----:B------:R-:W-:Y:S01]  /*af00*/  FADD.FTZ R19, R234, R20 ;  /* 0x00000014ea137221 */ /* 0x000fe20000010000 */
[----:B------:R-:W-:Y:S01]  /*af10*/  @P0 IADD3 R16, P6, R2, c[0x0][0x1c8], RZ ;  /* 0x0000720002100a10 */ /* 0x000fe20007fde0ff */
[----:B------:R-:W-:Y:S01]  /*af20*/  FADD.FTZ R22, R195, R22 ;  /* 0x00000016c3167221 */ /* 0x000fe20000010000 */
[----:B------:R-:W-:Y:S01]  /*af30*/  @P0 SHF.L.U32 R0, R0, 0x1, RZ ;  /* 0x0000000100000819 */ /* 0x000fe200000006ff */
[C---:B---3--:R-:W-:Y:S01]  /*af40*/  HMMA.16816.F32.BF16 R84, R160.reuse, R8, R84 ;  /* 0x00000008a054723c */ /* 0x048fe20000041854 */
[----:B------:R-:W-:Y:S02]  /*af50*/  UIADD3 UR15, UR5, 0x1, URZ ;  /* 0x00000001050f7890 */ /* 0x000fe4000fffe03f */
[----:B------:R-:W-:Y:S01]  /*af60*/  @P0 IADD3.X R17, R18, c[0x0][0x1cc], RZ, P6, !PT ;  /* 0x0000730012110a10 */ /* 0x000fe200037fe4ff */
[----:B------:R-:W-:Y:S01]  /*af70*/  FADD.FTZ R4, R183, R22 ;  /* 0x00000016b7047221 */ /* 0x000fe20000010000 */
[----:B------:R-:W-:Y:S01]  /*af80*/  @P0 IADD3 R20, P5, R2, 0x80, RZ ;  /* 0x0000008002140810 */ /* 0x000fe20007fbe0ff */
[----:B------:R-:W-:Y:S01]  /*af90*/  FADD.FTZ R19, R194, R19 ;  /* 0x00000013c2137221 */ /* 0x000fe20000010000 */
[----:B------:R-:W-:Y:S01]  /*afa0*/  USEL UR5, UR15, URZ, !UP1 ;  /* 0x0000003f0f057287 */ /* 0x000fe2000c800000 */
[----:B------:R-:W-:Y:S01]  /*afb0*/  @!PT LDS RZ, [RZ] ;  /* 0x00000000fffff984 */ /* 0x000fe20000000800 */
[----:B------:R-:W-:Y:S01]  /*afc0*/  @!PT LDS RZ, [RZ] ;  /* 0x00000000fffff984 */ /* 0x000fe20000000800 */
[----:B------:R-:W-:Y:S01]  /*afd0*/  @!PT LDS RZ, [RZ] ;  /* 0x00000000fffff984 */ /* 0x000fe20000000800 */
[----:B------:R2:W-:Y:S01]  /*afe0*/  @P0 LDGSTS.E.BYPASS.LTC128B.128 [R0+0x12100], [R16.64], !P4 ;  /* 0x1210000010000fae */ /* 0x0005e2000e101d58 */
[----:B------:R-:W-:Y:S01]  /*aff0*/  @P0 IADD3 R20, P1, R20, c[0x0][0x1c8], RZ ;  /* 0x0000720014140a10 */ /* 0x000fe20007f3e0ff */
[C---:B------:R-:W-:Y:S01]  /*b000*/  HMMA.16816.F32.BF16 R88, R160.reuse, R10, R88 ;  /* 0x0000000aa058723c */ /* 0x040fe20000041858 */
[----:B------:R-:W-:Y:S02]  /*b010*/  UMOV UR15, UR28 ;  /* 0x0000001c000f7c82 */ /* 0x000fe40008000000 */
[----:B------:R-:W-:Y:S01]  /*b020*/  @P0 IADD3.X R21, RZ, c[0x0][0x1cc], R18, P1, P5 ;  /* 0x00007300ff150a10 */ /* 0x000fe20000fea412 */
[----:B------:R-:W-:Y:S01]  /*b030*/  FADD.FTZ R4, R182, R4 ;  /* 0x00000004b6047221 */ /* 0x000fe20000010000 */
[----:B------:R-:W-:Y:S01]  /*b040*/  @P0 IADD3 R2, P5, R2, 0x100, RZ ;  /* 0x0000010002020810 */ /* 0x000fe20007fbe0ff */
[----:B------:R-:W-:Y:S01]  /*b050*/  FADD.FTZ R5, R193, R19 ;  /* 0x00000013c1057221 */ /* 0x000fe20000010000 */
[----:B-1----:R-:W-:Y:S01]  /*b060*/  MOV R101, R100 ;  /* 0x0000006400657202 */ /* 0x002fe20000000f00 */
[----:B------:R2:W-:Y:S01]  /*b070*/  @P0 LDGSTS.E.BYPASS.LTC128B.128 [R0+0x15100], [R20.64], !P3 ;  /* 0x1510000014000fae */ /* 0x0005e2000d901d58 */
[----:B------:R-:W-:Y:S01]  /*b080*/  @P0 IADD3 R6, P1, R2, c[0x0][0x1c8], RZ ;  /* 0x0000720002060a10 */ /* 0x000fe20007f3e0ff */
[C---:B----4-:R-:W-:Y:S03]  /*b090*/  HMMA.16816.F32.BF16 R92, R160.reuse, R12, R92 ;  /* 0x0000000ca05c723c */ /* 0x050fe6000004185c */
[----:B------:R-:W-:Y:S01]  /*b0a0*/  @P0 IADD3.X R7, RZ, c[0x0][0x1cc], R18, P1, P5 ;  /* 0x00007300ff070a10 */ /* 0x000fe20000fea412 */
[----:B------:R-:W-:Y:S04]  /*b0b0*/  FADD.FTZ R5, R180, R5 ;  /* 0x00000005b4057221 */ /* 0x000fe80000010000 */
[----:B------:R1:W-:Y:S01]  /*b0c0*/  @P0 LDGSTS.E.BYPASS.LTC128B.128 [R0+0x18100], [R6.64], !P2 ;  /* 0x1810000006000fae */ /* 0x0003e2000d101d58 */
[----:B------:R-:W-:Y:S01]  /*b0d0*/  FADD.FTZ R2, R181, R5 ;  /* 0x00000005b5027221 */ /* 0x000fe20000010000 */
[----:B------:R-:W-:Y:S03]  /*b0e0*/  HMMA.16816.F32.BF16 R96, R160, R14, R96 ;  /* 0x0000000ea060723c */ /* 0x000fe60000041860 */
[----:B------:R-:W-:Y:S01]  /*b0f0*/  FADD.FTZ R5, R178, R4 ;  /* 0x00000004b2057221 */ /* 0x000fe20000010000 */
[----:B------:R-:W-:Y:S01]  /*b100*/  @P0 IADD3 R4, P1, R16, UR17, RZ ;  /* 0x0000001110040c10 */ /* 0x000fe2000ff3e0ff */
[----:B------:R-:W-:Y:S02]  /*b110*/  FADD.FTZ R18, R174, R2 ;  /* 0x00000002ae127221 */ /* 0x000fe40000010000 */
[----:B------:R-:W-:Y:S01]  /*b120*/  FADD.FTZ R2, R179, R5 ;  /* 0x00000005b3027221 */ /* 0x000fe20000010000 */
[----:B------:R-:W-:Y:S01]  /*b130*/  @P0 IADD3.X R5, R17, UR18, RZ, P1, !PT ;  /* 0x0000001211050c10 */ /* 0x000fe20008ffe4ff */
[----:B------:R-:W-:Y:S03]  /*b140*/  FADD.FTZ R8, R176, R18 ;  /* 0x00000012b0087221 */ /* 0x000fe60000010000 */
[----:B------:R-:W-:Y:S01]  /*b150*/  FADD.FTZ R2, R177, R2 ;  /* 0x00000002b1027221 */ /* 0x000fe20000010000 */
[----:B------:R3:W-:Y:S03]  /*b160*/  @P0 LDGSTS.E.BYPASS.LTC128B.128 [R0+0x13100], [R4.64], !P4 ;  /* 0x1310000004000fae */ /* 0x0007e6000e101d58 */
[----:B------:R-:W-:Y:S04]  /*b170*/  FADD.FTZ R2, R175, R2 ;  /* 0x00000002af027221 */ /* 0x000fe80000010000 */
[----:B------:R-:W-:Y:S01]  /*b180*/  FADD.FTZ R2, R171, R2 ;  /* 0x00000002ab027221 */ /* 0x000fe20000010000 */
[----:B------:R3:W-:Y:S03]  /*b190*/  @P0 LDGSTS.E.BYPASS.LTC128B.128 [R0+0x16100], [R4.64+0x80], !P3 ;  /* 0x1610008004000fae */ /* 0x0007e6000d901d58 */
[----:B------:R-:W-:Y:S01]  /*b1a0*/  FADD.FTZ R2, R170, R2 ;  /* 0x00000002aa027221 */ /* 0x000fe20000010000 */
[----:B-1----:R-:W-:Y:S03]  /*b1b0*/  @P0 IADD3 R6, P1, R4, UR17, RZ ;  /* 0x0000001104060c10 */ /* 0x002fe6000ff3e0ff */
[----:B------:R-:W-:Y:S01]  /*b1c0*/  FADD.FTZ R2, R167, R2 ;  /* 0x00000002a7027221 */ /* 0x000fe20000010000 */
[----:B------:R3:W-:Y:S01]  /*b1d0*/  @P0 LDGSTS.E.BYPASS.LTC128B.128 [R0+0x19100], [R4.64+0x100], !P2 ;  /* 0x1910010004000fae */ /* 0x0007e2000d101d58 */
[----:B------:R-:W-:Y:S02]  /*b1e0*/  @P0 IADD3.X R7, R5, UR18, RZ, P1, !PT ;  /* 0x0000001205070c10 */ /* 0x000fe40008ffe4ff */
[----:B------:R-:W-:Y:S05]  /*b1f0*/  FADD.FTZ R2, R166, R2 ;  /* 0x00000002a6027221 */ /* 0x000fea0000010000 */
[----:B------:R2:W-:Y:S08]  /*b200*/  @P0 LDGSTS.E.BYPASS.LTC128B.128 [R0+0x14100], [R6.64], !P4 ;  /* 0x1410000006000fae */ /* 0x0005f0000e101d58 */
[----:B------:R2:W-:Y:S08]  /*b210*/  @P0 LDGSTS.E.BYPASS.LTC128B.128 [R0+0x17100], [R6.64+0x80], !P3 ;  /* 0x1710008006000fae */ /* 0x0005f0000d901d58 */
[----:B------:R2:W-:Y:S01]  /*b220*/  @P0 LDGSTS.E.BYPASS.LTC128B.128 [R0+0x1a100], [R6.64+0x100], !P2 ;  /* 0x1a10010006000fae */ /* 0x0005e2000d101d58 */
[----:B------:R-:W-:Y:S01]  /*b230*/  PLOP3.LUT P0, PT, PT, PT, UP0, 0x80, 0x0 ;  /* 0x000000000000781c */ /* 0x000fe20003f0f008 */
[----:B---3--:R-:W-:Y:S06]  /*b240*/  FADD.FTZ R4, R173, R8 ;  /* 0x00000008ad047221 */ /* 0x008fec0000010000 */
[----:B------:R1:W-:Y:S04]  /*b250*/  STL [R1+0xc], R2 ;  /* 0x00000c0201007387 */ /* 0x0003e80000100800 */
[----:B------:R-:W0:Y:S01]  /*b260*/  LDGDEPBAR ;  /* 0x00000000000079af */ /* 0x000e220000000000 */
[----:B--2---:R-:W-:Y:S04]  /*b270*/  FADD.FTZ R0, R172, R4 ;  /* 0x00000004ac007221 */ /* 0x004fe80000010000 */
[----:B------:R-:W-:Y:S04]  /*b280*/  FADD.FTZ R0, R169, R0 ;  /* 0x00000000a9007221 */ /* 0x000fe80000010000 */
[----:B------:R-:W-:Y:S04]  /*b290*/  FADD.FTZ R0, R168, R0 ;  /* 0x00000000a8007221 */ /* 0x000fe80000010000 */
[----:B------:R-:W-:Y:S04]  /*b2a0*/  FADD.FTZ R0, R164, R0 ;  /* 0x00000000a4007221 */ /* 0x000fe80000010000 */
[----:B------:R-:W-:Y:S05]  /*b2b0*/  FADD.FTZ R0, R165, R0 ;  /* 0x00000000a5007221 */ /* 0x000fea0000010000 */
[----:B------:R1:W-:Y:S01]  /*b2c0*/  STL [R1+0x10], R0 ;  /* 0x0000100001007387 */ /* 0x0003e20000100800 */
[----:B------:R-:W-:-:S05]  /*b2d0*/  @P0 BRA `(.L_x_1199) ;  /* 0xffffb86000000947 */ /* 0x000fca000383ffff */
.L_x_1198:
[----:B------:R-:W-:-:S13]  /*b2e0*/  ISETP.LE.AND P0, PT, RZ, UR28, PT ;  /* 0x0000001cff007c0c */ /* 0x000fda000bf03270 */
[----:B------:R-:W-:Y:S05]  /*b2f0*/  @!P0 BRA `(.L_x_1200) ;  /* 0x000041c000008947 */ /* 0x000fea0003800000 */
[----:B-1----:R-:W2:Y:S01]  /*b300*/  LDL.LU R0, [R1+0x40] ;  /* 0x0000400001007983 */ /* 0x002ea20000300800 */
[----:B------:R-:W-:Y:S01]  /*b310*/  ULDC.64 UR6, c[0x0][0x1e0] ;  /* 0x0000780000067ab9 */ /* 0x000fe20000000a00 */
[----:B------:R-:W-:Y:S01]  /*b320*/  IMAD.MOV.U32 R238, RZ, RZ, 0x40 ;  /* 0x00000040ffee7424 */ /* 0x000fe200078e00ff */
[----:B------:R-:W-:Y:S01]  /*b330*/  UIADD3 UR21, UP1, UR11, 0x80, URZ ;  /* 0x000000800b157890 */ /* 0x000fe2000ff3e03f */
[----:B------:R-:W-:Y:S01]  /*b340*/  MOV R101, R3 ;  /* 0x0000000300657202 */ /* 0x000fe20000000f00 */
[----:B------:R-:W-:Y:S02]  /*b350*/  UIADD3 UR23, UP0, UR11, 0x100, URZ ;  /* 0x000001000b177890 */ /* 0x000fe4000ff1e03f */
[----:B------:R-:W-:Y:S02]  /*b360*/  UIMAD.WIDE.U32 UR8, UR6, 0x40, URZ ;  /* 0x00000040060878a5 */ /* 0x000fe4000f8e003f */
[----:B------:R-:W-:Y:S02]  /*b370*/  USHF.L.U32 UR18, UR7, 0x6, URZ ;  /* 0x0000000607127899 */ /* 0x000fe4000800063f */
[----:B------:R-:W-:-:S02]  /*b380*/  UIADD3.X UR20, URZ, UR10, URZ, UP1, !UPT ;  /* 0x0000000a3f147290 */ /* 0x000fc40008ffe43f */
[----:B------:R-:W-:Y:S02]  /*b390*/  UIADD3.X UR22, URZ, UR10, URZ, UP0, !UPT ;  /* 0x0000000a3f167290 */ /* 0x000fe400087fe43f */
[----:B------:R-:W-:Y:S02]  /*b3a0*/  UIADD3 UR18, UR9, UR18, URZ ;  /* 0x0000001209127290 */ /* 0x000fe4000fffe03f */
[----:B------:R-:W-:Y:S02]  /*b3b0*/  UIADD3 UR17, UP1, UR8, 0x80, URZ ;  /* 0x0000008008117890 */ /* 0x000fe4000ff3e03f */
[----:B------:R-:W-:Y:S02]  /*b3c0*/  UIADD3 UR19, UP0, UR8, 0x100, URZ ;  /* 0x0000010008137890 */ /* 0x000fe4000ff1e03f */
[----:B------:R-:W-:Y:S02]  /*b3d0*/  USHF.L.U64.HI UR14, UR6, 0x6, UR7 ;  /* 0x00000006060e7899 */ /* 0x000fe40008010207 */
[----:B------:R-:W-:-:S02]  /*b3e0*/  USHF.L.U32 UR13, UR6, 0x6, URZ ;  /* 0x00000006060d7899 */ /* 0x000fc4000800063f */
[----:B------:R-:W-:Y:S02]  /*b3f0*/  UIADD3.X UR16, URZ, UR18, URZ, UP1, !UPT ;  /* 0x000000123f107290 */ /* 0x000fe40008ffe43f */
[----:B------:R-:W-:Y:S02]  /*b400*/  UIADD3.X UR18, URZ, UR18, URZ, UP0, !UPT ;  /* 0x000000123f127290 */ /* 0x000fe400087fe43f */
[----:B------:R-:W-:Y:S02]  /*b410*/  ULDC.64 UR8, c[0x0][0x208] ;  /* 0x0000820000087ab9 */ /* 0x000fe40000000a00 */
[----:B------:R-:W-:Y:S01]  /*b420*/  ULDC.64 UR6, c[0x0][0x1e0] ;  /* 0x0000780000067ab9 */ /* 0x000fe20000000a00 */
[----:B--2---:R-:W-:Y:S01]  /*b430*/  LOP3.LUT P0, RZ, R0, 0x4, RZ, 0xc0, !PT ;  /* 0x0000000400ff7812 */ /* 0x004fe2000780c0ff */
[----:B------:R-:W-:-:S03]  /*b440*/  IMAD.MOV.U32 R0, RZ, RZ, R100 ;  /* 0x000000ffff007224 */ /* 0x000fc600078e0064 */
[----:B------:R-:W-:Y:S02]  /*b450*/  SEL R238, R238, 0xffffffc0, !P0 ;  /* 0xffffffc0eeee7807 */ /* 0x000fe40004000000 */
.L_x_1201:
[----:B------:R-:W2:Y:S01]  /*b460*/  LDL.64 R44, [R1+0x20] ;  /* 0x00002000012c7983 */ /* 0x000ea20000100a00 */
[----:B------:R-:W-:Y:S04]  /*b470*/  DEPBAR.LE SB0, 0x2 ;  /* 0x000080800000791a */ /* 0x000fe80000000000 */
[----:B------:R-:W-:Y:S01]  /*b480*/  UIMAD UR4, UR5, 0x9000, URZ ;  /* 0x00009000050478a4 */ /* 0x000fe2000f8e023f */
[----:B------:R-:W2:Y:S01]  /*b490*/  LDL.64 R38, [R1+0x28] ;  /* 0x0000280001267983 */ /* 0x000ea20000100a00 */
[----:B------:R-:W-:Y:S01]  /*b4a0*/  UISETP.NE.AND UP0, UPT, UR28, URZ, UPT ;  /* 0x0000003f1c00728c */ /* 0x000fe2000bf05270 */
[----:B------:R-:W-:Y:S01]  /*b4b0*/  MOV R100, UR12 ;  /* 0x0000000c00647c02 */ /* 0x000fe20008000f00 */
[----:B------:R-:W-:Y:S02]  /*b4c0*/  UIADD3 UR27, UR28, -0x1, URZ ;  /* 0xffffffff1c1b7890 */ /* 0x000fe4000fffe03f */
[----:B------:R-:W-:Y:S01]  /*b4d0*/  IADD3 R3, R237, UR4, RZ ;  /* 0x00000004ed037c10 */ /* 0x000fe2000fffe0ff */
[----:B------:R-:W3:Y:S04]  /*b4e0*/  LDL R46, [R1+0x8] ;  /* 0x00000800012e7983 */ /* 0x000ee80000100800 */
[----:B------:R-:W-:Y:S01]  /*b4f0*/  BAR.SYNC.DEFER_BLOCKING 0x0 ;  /* 0x0000000000007b1d */ /* 0x000fe20000010000 */
[----:B------:R-:W-:Y:S01]  /*b500*/  PLOP3.LUT P0, PT, PT, PT, UP0, 0x80, 0x0 ;  /* 0x000000000000781c */ /* 0x000fe20003f0f008 */
[----:B------:R-:W-:Y:S01]  /*b510*/  @UP0 USHF.R.S32.HI UR15, URZ, 0x1f, UR27 ;  /* 0x0000001f3f0f0899 */ /* 0x000fe2000801141b */
[-C--:B-1----:R-:W-:Y:S01]  /*b520*/  IADD3 R2, R239, R3.reuse, RZ ;  /* 0x00000003ef027210 */ /* 0x082fe20007ffe0ff */
[----:B------:R-:W-:Y:S01]  /*b530*/  @UP0 UIMAD.WIDE.U32 UR30, UR27, UR8, URZ ;  /* 0x000000081b1e02a5 */ /* 0x000fe2000f8e003f */
[----:B------:R-:W-:Y:S01]  /*b540*/  IADD3 R3, R238, R3, RZ ;  /* 0x00000003ee037210 */ /* 0x000fe20007ffe0ff */
[----:B------:R-:W-:Y:S04]  /*b550*/  @UP0 UIMAD UR15, UR15, UR8, URZ ;  /* 0x000000080f0f02a4 */ /* 0x000fe8000f8e023f */
[----:B------:R-:W-:Y:S01]  /*b560*/  MOV R36, UR30 ;  /* 0x0000001e00247c02 */ /* 0x000fe20008000f00 */
[----:B------:R-:W-:Y:S04]  /*b570*/  @UP0 UIMAD UR15, UR27, UR9, UR15 ;  /* 0x000000091b0f02a4 */ /* 0x000fe8000f8e020f */
[----:B------:R-:W-:Y:S04]  /*b580*/  @UP0 UIADD3 UR15, UR31, UR15, URZ ;  /* 0x0000000f1f0f0290 */ /* 0x000fe8000fffe03f */
[----:B------:R-:W-:Y:S02]  /*b590*/  @UP0 UIMAD UR15, UR15, 0x60, URZ ;  /* 0x000000600f0f08a4 */ /* 0x000fe4000f8e023f */
[----:B------:R-:W-:Y:S01]  /*b5a0*/  UISETP.GE.AND UP0, UPT, UR28, 0x2, UPT ;  /* 0x000000021c00788c */ /* 0x000fe2000bf06270 */
[----:B------:R-:W1:Y:S08]  /*b5b0*/  LDSM.16.M88.4 R8, [R237+UR4+0x12100] ;  /* 0x01210004ed08783b */ /* 0x000e700008000200 */
[----:B------:R-:W4:Y:S02]  /*b5c0*/  LDSM.16.M88.4 R16, [R237+UR4+0x12900] ;  /* 0x01290004ed10783b */ /* 0x000f240008000200 */
[----:B------:R-:W-:Y:S04]  /*b5d0*/  @UP0 UIADD3 UR26, UR28, -0x2, URZ ;  /* 0xfffffffe1c1a0890 */ /* 0x000fe8000fffe03f */
[----:B------:R-:W-:Y:S02]  /*b5e0*/  @UP0 UIMAD.WIDE.U32 UR30, UR26, UR6, URZ ;  /* 0x000000061a1e02a5 */ /* 0x000fe4000f8e003f */
[----:B------:R-:W5:Y:S08]  /*b5f0*/  LDSM.16.M88.4 R24, [R237+UR4+0x13100] ;  /* 0x01310004ed18783b */ /* 0x000f700008000200 */
[----:B------:R-:W5:Y:S08]  /*b600*/  LDSM.16.M88.4 R32, [R237+UR4+0x13900] ;  /* 0x01390004ed20783b */ /* 0x000f700008000200 */
[----:B------:R-:W2:Y:S01]  /*b610*/  LDSM.16.M88.4 R40, [R237+UR4+0x14100] ;  /* 0x01410004ed28783b */ /* 0x000ea20008000200 */
[C---:B-1----:R-:W-:Y:S07]  /*b620*/  HMMA.16816.F32.BF16 R4, R152.reuse, R8, RZ ;  /* 0x000000089804723c */ /* 0x042fee00000418ff */
[----:B------:R-:W1:Y:S01]  /*b630*/  LDSM.16.M88.4 R48, [R237+UR4+0x14900] ;  /* 0x01490004ed30783b */ /* 0x000e620008000200 */
[C---:B------:R-:W-:Y:S07]  /*b640*/  HMMA.16816.F32.BF16 R8, R152.reuse, R10, RZ ;  /* 0x0000000a9808723c */ /* 0x040fee00000418ff */
[----:B------:R-:W1:Y:S01]  /*b650*/  LDSM.16.M88.4 R160, [R2+0x12100] ;  /* 0x0121000002a0783b */ /* 0x000e620000000200 */
[C---:B----4-:R-:W-:Y:S07]  /*b660*/  HMMA.16816.F32.BF16 R12, R152.reuse, R16, RZ ;  /* 0x00000010980c723c */ /* 0x050fee00000418ff */
[----:B------:R-:W4:Y:S01]  /*b670*/  LDSM.16.M88.4 R164, [R2+0x12900] ;  /* 0x0129000002a4783b */ /* 0x000f220000000200 */
[C---:B------:R-:W-:Y:S07]  /*b680*/  HMMA.16816.F32.BF16 R16, R152.reuse, R18, RZ ;  /* 0x000000129810723c */ /* 0x040fee00000418ff */
[----:B------:R-:W1:Y:S01]  /*b690*/  LDSM.16.M88.4 R168, [R2+0x13100] ;  /* 0x0131000002a8783b */ /* 0x000e620000000200 */
[C---:B-----5:R-:W-:Y:S07]  /*b6a0*/  HMMA.16816.F32.BF16 R20, R152.reuse, R24, RZ ;  /* 0x000000189814723c */ /* 0x060fee00000418ff */
[----:B------:R-:W5:Y:S01]  /*b6b0*/  LDSM.16.M88.4 R172, [R2+0x13900] ;  /* 0x0139000002ac783b */ /* 0x000f620000000200 */
[C---:B------:R-:W-:Y:S07]  /*b6c0*/  HMMA.16816.F32.BF16 R24, R152.reuse, R26, RZ ;  /* 0x0000001a9818723c */ /* 0x040fee00000418ff */
[----:B------:R-:W1:Y:S01]  /*b6d0*/  LDSM.16.M88.4 R176, [R2+0x14100] ;  /* 0x0141000002b0783b */ /* 0x000e620000000200 */
[C---:B------:R-:W-:Y:S07]  /*b6e0*/  HMMA.16816.F32.BF16 R28, R152.reuse, R32, RZ ;  /* 0x00000020981c723c */ /* 0x040fee00000418ff */
[----:B------:R-:W1:Y:S01]  /*b6f0*/  LDSM.16.M88.4 R180, [R2+0x14900] ;  /* 0x0149000002b4783b */ /* 0x000e620000000200 */
[C---:B------:R-:W-:Y:S01]  /*b700*/  HMMA.16816.F32.BF16 R32, R152.reuse, R34, RZ ;  /* 0x000000229820723c */ /* 0x040fe200000418ff */
[----:B--2---:R-:W-:Y:S05]  /*b710*/  @P0 MOV R44, R38 ;  /* 0x00000026002c0202 */ /* 0x004fea0000000f00 */
[----:B------:R-:W-:Y:S02]  /*b720*/  @P0 IMAD.WIDE.U32 R44, R36, 0x60, R44 ;  /* 0x00000060242c0825 */ /* 0x000fe400078e002c */
[C---:B------:R-:W-:Y:S04]  /*b730*/  HMMA.16816.F32.BF16 R36, R152.reuse, R40, RZ ;  /* 0x000000289824723c */ /* 0x040fe800000418ff */
[----:B---3--:R-:W-:Y:S01]  /*b740*/  @P0 IMAD R100, R100, 0x9000, R46 ;  /* 0x0000900064640824 */ /* 0x008fe200078e022e */
[----:B------:R-:W-:Y:S02]  /*b750*/  @P0 SHF.L.U32 R192, R44, 0x1, RZ ;  /* 0x000000012cc00819 */ /* 0x000fe400000006ff */
[----:B------:R-:W-:Y:S01]  /*b760*/  @P0 IADD3 R102, R45, UR15, RZ ;  /* 0x0000000f2d660c10 */ /* 0x000fe2000fffe0ff */
[----:B------:R-:W-:Y:S01]  /*b770*/  @UP0 USHF.R.S32.HI UR15, URZ, 0x1f, UR26 ;  /* 0x0000001f3f0f0899 */ /* 0x000fe2000801141a */
[----:B------:R-:W-:Y:S01]  /*b780*/  @P0 IADD3 R228, P6, R192, 0x80, RZ ;  /* 0x00000080c0e40810 */ /* 0x000fe20007fde0ff */
[C---:B------:R-:W-:Y:S02]  /*b790*/  HMMA.16816.F32.BF16 R40, R152.reuse, R42, RZ ;  /* 0x0000002a9828723c */ /* 0x040fe400000418ff */
[----:B------:R-:W-:Y:S01]  /*b7a0*/  @P0 SHF.L.U64.HI R102, R44, 0x1, R102 ;  /* 0x000000012c660819 */ /* 0x000fe20000010266 */
[----:B------:R-:W-:Y:S01]  /*b7b0*/  @UP0 UIMAD UR15, UR15, UR6, URZ ;  /* 0x000000060f0f02a4 */ /* 0x000fe2000f8e023f */
[----:B------:R-:W-:Y:S02]  /*b7c0*/  @P0 IADD3 R228, P5, R228, c[0x0][0x1f8], RZ ;  /* 0x00007e00e4e40a10 */ /* 0x000fe40007fbe0ff */
[C---:B------:R-:W-:Y:S01]  /*b7d0*/  @P0 IADD3 R194, P1, R192.reuse, 0x100, RZ ;  /* 0x00000100c0c20810 */ /* 0x040fe20007f3e0ff */
[----:B------:R-:W-:Y:S01]  /*b7e0*/  @UP0 UIMAD UR15, UR26, UR7, UR15 ;  /* 0x000000071a0f02a4 */ /* 0x000fe2000f8e020f */
[C---:B-1----:R-:W-:Y:S01]  /*b7f0*/  HMMA.16816.F32.BF16 R44, R152.reuse, R48, RZ ;  /* 0x00000030982c723c */ /* 0x042fe200000418ff */
[--C-:B------:R-:W-:Y:S01]  /*b800*/  @P0 IADD3.X R229, RZ, c[0x0][0x1fc], R102.reuse, P5, P6 ;  /* 0x00007f00ffe50a10 */ /* 0x100fe20002fec466 */
[----:B------:R-:W-:Y:S02]  /*b810*/  UIADD3 UR26, UR12, 0x1, URZ ;  /* 0x000000010c1a7890 */ /* 0x000fe4000fffe03f */
[----:B------:R-:W-:Y:S01]  /*b820*/  @P0 IADD3 R192, P6, R192, c[0x0][0x1f8], RZ ;  /* 0x00007e00c0c00a10 */ /* 0x000fe20007fde0ff */
[----:B------:R-:W-:Y:S01]  /*b830*/  @UP0 UIADD3 UR15, UR31, UR15, URZ ;  /* 0x0000000f1f0f0290 */ /* 0x000fe2000fffe03f */
[----:B------:R-:W-:Y:S02]  /*b840*/  @P0 IADD3 R194, P5, R194, c[0x0][0x1f8], RZ ;  /* 0x00007e00c2c20a10 */ /* 0x000fe40007fbe0ff */
[----:B------:R-:W-:Y:S01]  /*b850*/  HMMA.16816.F32.BF16 R48, R152, R50, RZ ;  /* 0x000000329830723c */ /* 0x000fe200000418ff */
[----:B------:R-:W-:Y:S01]  /*b860*/  @P0 IADD3.X R193, R102, c[0x0][0x1fc], RZ, P6, !PT ;  /* 0x00007f0066c10a10 */ /* 0x000fe200037fe4ff */
[----:B------:R-:W-:Y:S02]  /*b870*/  @UP0 UIMAD UR15, UR15, 0x60, URZ ;  /* 0x000000600f0f08a4 */ /* 0x000fe4000f8e023f */
[----:B------:R-:W-:Y:S02]  /*b880*/  @P0 IADD3.X R195, RZ, c[0x0][0x1fc], R102, P5, P1 ;  /* 0x00007f00ffc30a10 */ /* 0x000fe40002fe2466 */
[----:B------:R-:W-:Y:S01]  /*b890*/  @!PT LDS RZ, [RZ] ;  /* 0x00000000fffff984 */ /* 0x000fe20000000800 */
[----:B------:R-:W-:Y:S01]  /*b8a0*/  @!PT LDS RZ, [RZ] ;  /* 0x00000000fffff984 */ /* 0x000fe20000000800 */
[----:B------:R-:W-:Y:S01]  /*b8b0*/  @!PT LDS RZ, [RZ] ;  /* 0x00000000fffff984 */ /* 0x000fe20000000800 */
[----:B------:R1:W-:Y:S01]  /*b8c0*/  @P0 LDGSTS.E.BYPASS.LTC128B.128 [R100+0x100], [R192.64], !P4 ;  /* 0x00100000c0640fae */ /* 0x0003e2000e101d58 */
[----:B------:R-:W-:Y:S01]  /*b8d0*/  IADD3 R102, R238, R2, RZ ;  /* 0x00000002ee667210 */ /* 0x000fe20007ffe0ff */
[C---:B------:R-:W-:Y:S06]  /*b8e0*/  HMMA.16816.F32.BF16 R4, R156.reuse, R160, R4 ;  /* 0x000000a09c04723c */ /* 0x040fec0000041804 */
[----:B------:R2:W-:Y:S02]  /*b8f0*/  @P0 LDGSTS.E.BYPASS.LTC128B.128 [R100+0x3100], [R228.64], !P3 ;  /* 0x03100000e4640fae */ /* 0x0005e4000d901d58 */
[C---:B------:R-:W-:Y:S06]  /*b900*/  HMMA.16816.F32.BF16 R8, R156.reuse, R162, R8 ;  /* 0x000000a29c08723c */ /* 0x040fec0000041808 */
[----:B------:R3:W-:Y:S02]  /*b910*/  @P0 LDGSTS.E.BYPASS.LTC128B.128 [R100+0x6100], [R194.64], !P2 ;  /* 0x06100000c2640fae */ /* 0x0007e4000d101d58 */
[C---:B----4-:R-:W-:Y:S08]  /*b920*/  HMMA.16816.F32.BF16 R12, R156.reuse, R164, R12 ;  /* 0x000000a49c0c723c */ /* 0x050ff0000004180c */
[C---:B------:R-:W-:Y:S04]  /*b930*/  HMMA.16816.F32.BF16 R16, R156.reuse, R166, R16 ;  /* 0x000000a69c10723c */ /* 0x040fe80000041810 */
[----:B-1----:R-:W-:Y:S04]  /*b940*/  @P0 IADD3 R192, P1, R192, UR11, RZ ;  /* 0x0000000bc0c00c10 */ /* 0x002fe8000ff3e0ff */
[C---:B------:R-:W-:Y:S04]  /*b950*/  HMMA.16816.F32.BF16 R20, R156.reuse, R168, R20 ;  /* 0x000000a89c14723c */ /* 0x040fe80000041814 */
[----:B------:R-:W-:Y:S02]  /*b960*/  @P0 IADD3.X R193, R193, UR10, RZ, P1, !PT ;  /* 0x0000000ac1c10c10 */ /* 0x000fe40008ffe4ff */
[C---:B------:R-:W-:Y:S02]  /*b970*/  @P0 IADD3 R160, P6, R192.reuse, UR11, RZ ;  /* 0x0000000bc0a00c10 */ /* 0x040fe4000ffde0ff */
[C---:B------:R-:W-:Y:S01]  /*b980*/  HMMA.16816.F32.BF16 R24, R156.reuse, R170, R24 ;  /* 0x000000aa9c18723c */ /* 0x040fe20000041818 */
[----:B------:R1:W-:Y:S03]  /*b990*/  @P0 LDGSTS.E.BYPASS.LTC128B.128 [R100+0x1100], [R192.64], !P4 ;  /* 0x01100000c0640fae */ /* 0x0003e6000e101d58 */
[C---:B------:R-:W-:Y:S02]  /*b9a0*/  @P0 IADD3.X R161, R193.reuse, UR10, RZ, P6, !PT ;  /* 0x0000000ac1a10c10 */ /* 0x040fe4000b7fe4ff */
[C---:B--2---:R-:W-:Y:S02]  /*b9b0*/  @P0 IADD3 R228, P5, R192.reuse, UR21, RZ ;  /* 0x00000015c0e40c10 */ /* 0x044fe4000ffbe0ff */
[C---:B-----5:R-:W-:Y:S01]  /*b9c0*/  HMMA.16816.F32.BF16 R28, R156.reuse, R172, R28 ;  /* 0x000000ac9c1c723c */ /* 0x060fe2000004181c */
[----:B------:R1:W-:Y:S03]  /*b9d0*/  @P0 LDGSTS.E.BYPASS.LTC128B.128 [R100+0x4100], [R192.64+0x80], !P3 ;  /* 0x04100080c0640fae */ /* 0x0003e6000d901d58 */
[C---:B------:R-:W-:Y:S02]  /*b9e0*/  @P0 IADD3.X R229, R193.reuse, UR20, RZ, P5, !PT ;  /* 0x00000014c1e50c10 */ /* 0x040fe4000affe4ff */
[----:B---3--:R-:W-:Y:S02]  /*b9f0*/  @P0 IADD3 R194, P1, R192, UR23, RZ ;  /* 0x00000017c0c20c10 */ /* 0x008fe4000ff3e0ff */
[C---:B------:R-:W-:Y:S01]  /*ba00*/  HMMA.16816.F32.BF16 R32, R156.reuse, R174, R32 ;  /* 0x000000ae9c20723c */ /* 0x040fe20000041820 */
[----:B------:R1:W-:Y:S03]  /*ba10*/  @P0 LDGSTS.E.BYPASS.LTC128B.128 [R100+0x7100], [R192.64+0x100], !P2 ;  /* 0x07100100c0640fae */ /* 0x0003e6000d101d58 */
[----:B------:R-:W-:Y:S04]  /*ba20*/  @P0 IADD3.X R195, R193, UR22, RZ, P1, !PT ;  /* 0x00000016c1c30c10 */ /* 0x000fe80008ffe4ff */
[C---:B------:R-:W-:Y:S01]  /*ba30*/  HMMA.16816.F32.BF16 R36, R156.reuse, R176, R36 ;  /* 0x000000b09c24723c */ /* 0x040fe20000041824 */
[----:B------:R2:W-:Y:S07]  /*ba40*/  @P0 LDGSTS.E.BYPASS.LTC128B.128 [R100+0x2100], [R160.64], !P4 ;  /* 0x02100000a0640fae */ /* 0x0005ee000e101d58 */
[C---:B------:R-:W-:Y:S01]  /*ba50*/  HMMA.16816.F32.BF16 R40, R156.reuse, R178, R40 ;  /* 0x000000b29c28723c */ /* 0x040fe20000041828 */
[----:B------:R1:W-:Y:S07]  /*ba60*/  @P0 LDGSTS.E.BYPASS.LTC128B.128 [R100+0x5100], [R228.64], !P3 ;  /* 0x05100000e4640fae */ /* 0x0003ee000d901d58 */
[C---:B------:R-:W-:Y:S01]  /*ba70*/  HMMA.16816.F32.BF16 R44, R156.reuse, R180, R44 ;  /* 0x000000b49c2c723c */ /* 0x040fe2000004182c */
[----:B------:R1:W-:Y:S01]  /*ba80*/  @P0 LDGSTS.E.BYPASS.LTC128B.128 [R100+0x8100], [R194.64], !P2 ;  /* 0x08100000c2640fae */ /* 0x0003e2000d101d58 */
[----:B------:R-:W-:Y:S01]  /*ba90*/  PLOP3.LUT P0, PT, PT, PT, UP0, 0x80, 0x0 ;  /* 0x000000000000781c */ /* 0x000fe20003f0f008 */
[----:B------:R-:W-:Y:S04]  /*baa0*/  UISETP.GE.AND UP0, UPT, UR12, 0x1, UPT ;  /* 0x000000010c00788c */ /* 0x000fe8000bf06270 */
[----:B------:R-:W-:Y:S01]  /*bab0*/  USEL UR12, UR26, URZ, !UP0 ;  /* 0x0000003f1a0c7287 */ /* 0x000fe2000c000000 */
[----:B------:R-:W-:Y:S01]  /*bac0*/  HMMA.16816.F32.BF16 R48, R156, R182, R48 ;  /* 0x000000b69c30723c */ /* 0x000fe20000041830 */
[----:B------:R-:W-:Y:S01]  /*bad0*/  LDSM.16.M88.4 R164, [R3+0x13100] ;  /* 0x0131000003a4783b */ /* 0x000fe20000000200 */
[----:B------:R-:W-:Y:S07]  /*bae0*/  UISETP.GE.AND UP0, UPT, UR5, 0x1, UPT ;  /* 0x000000010500788c */ /* 0x000fee000bf06270 */
[----:B--2---:R-:W2:Y:S08]  /*baf0*/  LDSM.16.M88.4 R160, [R3+0x12100] ;  /* 0x0121000003a0783b */ /* 0x004eb00000000200 */
[----:B------:R-:W0:Y:S01]  /*bb00*/  LDGDEPBAR ;  /* 0x00000000000079af */ /* 0x000e220000000000 */
[----:B-1----:R-:W-:Y:S04]  /*bb10*/  IADD3 R100, R238, UR4, R237 ;  /* 0x00000004ee647c10 */ /* 0x002fe8000fffe0ed */
[----:B------:R-:W-:Y:S03]  /*bb20*/  IADD3 R100, R239, R100, RZ ;  /* 0x00000064ef647210 */ /* 0x000fe60007ffe0ff */
[----:B------:R-:W1:Y:S08]  /*bb30*/  LDSM.16.M88.4 R192, [R3+0x12900] ;  /* 0x0129000003c0783b */ /* 0x000e700000000200 */
[----:B------:R-:W3:Y:S08]  /*bb40*/  LDSM.16.M88.4 R168, [R3+0x13900] ;  /* 0x0139000003a8783b */ /* 0x000ef00000000200 */
[----:B------:R-:W4:Y:S01]  /*bb50*/  LDSM.16.M88.4 R172, [R3+0x14100] ;  /* 0x0141000003ac783b */ /* 0x000f220000000200 */
[C---:B--2---:R-:W-:Y:S07]  /*bb60*/  HMMA.16816.F32.BF16 R4, R184.reuse, R160, R4 ;  /* 0x000000a0b804723c */ /* 0x044fee0000041804 */
[----:B------:R-:W-:Y:S01]  /*bb70*/  LDSM.16.M88.4 R176, [R102+0x12100] ;  /* 0x0121000066b0783b */ /* 0x000fe20000000200 */
[C---:B------:R-:W-:Y:S07]  /*bb80*/  HMMA.16816.F32.BF16 R8, R184.reuse, R162, R8 ;  /* 0x000000a2b808723c */ /* 0x040fee0000041808 */
[----:B------:R-:W2:Y:S01]  /*bb90*/  LDSM.16.M88.4 R160, [R3+0x14900] ;  /* 0x0149000003a0783b */ /* 0x000ea20000000200 */
[C---:B-1----:R-:W-:Y:S07]  /*bba0*/  HMMA.16816.F32.BF16 R12, R184.reuse, R192, R12 ;  /* 0x000000c0b80c723c */ /* 0x042fee000004180c */
[----:B------:R-:W1:Y:S01]  /*bbb0*/  LDSM.16.M88.4 R180, [R102+0x12900] ;  /* 0x0129000066b4783b */ /* 0x000e620000000200 */
[C---:B------:R-:W-:Y:S07]  /*bbc0*/  HMMA.16816.F32.BF16 R16, R184.reuse, R194, R16 ;  /* 0x000000c2b810723c */ /* 0x040fee0000041810 */
[----:B------:R-:W-:Y:S01]  /*bbd0*/  LDSM.16.M88.4 R192, [R237+UR4+0x16100] ;  /* 0x01610004edc0783b */ /* 0x000fe20008000200 */
[C---:B------:R-:W-:Y:S07]  /*bbe0*/  HMMA.16816.F32.BF16 R20, R184.reuse, R164, R20 ;  /* 0x000000a4b814723c */ /* 0x040fee0000041814 */
[----:B------:R-:W-:Y:S01]  /*bbf0*/  LDSM.16.M88.4 R228, [R237+UR4+0x16900] ;  /* 0x01690004ede4783b */ /* 0x000fe20008000200 */
[C---:B------:R-:W-:Y:S07]  /*bc00*/  HMMA.16816.F32.BF16 R24, R184.reuse, R166, R24 ;  /* 0x000000a6b818723c */ /* 0x040fee0000041818 */
[----:B------:R-:W5:Y:S01]  /*bc10*/  LDSM.16.M88.4 R164, [R102+0x13100] ;  /* 0x0131000066a4783b */ /* 0x000f620000000200 */
[C---:B---3--:R-:W-:Y:S07]  /*bc20*/  HMMA.16816.F32.BF16 R28, R184.reuse, R168, R28 ;  /* 0x000000a8b81c723c */ /* 0x048fee000004181c */
[----:B------:R-:W-:Y:S01]  /*bc30*/  LDSM.16.M88.4 R232, [R2+0x19900] ;  /* 0x0199000002e8783b */ /* 0x000fe20000000200 */
[C---:B------:R-:W-:Y:S07]  /*bc40*/  HMMA.16816.F32.BF16 R32, R184.reuse, R170, R32 ;  /* 0x000000aab820723c */ /* 0x040fee0000041820 */
[----:B------:R-:W3:Y:S01]  /*bc50*/  LDSM.16.M88.4 R168, [R102+0x13900] ;  /* 0x0139000066a8783b */ /* 0x000ee20000000200 */
[C---:B----4-:R-:W-:Y:S08]  /*bc60*/  HMMA.16816.F32.BF16 R36, R184.reuse, R172, R36 ;  /* 0x000000acb824723c */ /* 0x050ff00000041824 */
[C---:B------:R-:W-:Y:S01]  /*bc70*/  HMMA.16816.F32.BF16 R40, R184.reuse, R174, R40 ;  /* 0x000000aeb828723c */ /* 0x040fe20000041828 */
[----:B------:R-:W-:Y:S07]  /*bc80*/  LDSM.16.M88.4 R172, [R102+0x14900] ;  /* 0x0149000066ac783b */ /* 0x000fee0000000200 */
[C---:B--2---:R-:W-:Y:S08]  /*bc90*/  HMMA.16816.F32.BF16 R44, R184.reuse, R160, R44 ;  /* 0x000000a0b82c723c */ /* 0x044ff0000004182c */
[----:B------:R-:W-:Y:S01]  /*bca0*/  HMMA.16816.F32.BF16 R48, R184, R162, R48 ;  /* 0x000000a2b830723c */ /* 0x000fe20000041830 */
[----:B------:R-:W2:Y:S07]  /*bcb0*/  LDSM.16.M88.4 R160, [R102+0x14100] ;  /* 0x0141000066a0783b */ /* 0x000eae0000000200 */
[C---:B------:R-:W-:Y:S08]  /*bcc0*/  HMMA.16816.F32.BF16 R4, R188.reuse, R176, R4 ;  /* 0x000000b0bc04723c */ /* 0x040ff00000041804 */
[C---:B------:R-:W-:Y:S01]  /*bcd0*/  HMMA.16816.F32.BF16 R8, R188.reuse, R178, R8 ;  /* 0x000000b2bc08723c */ /* 0x040fe20000041808 */
[----:B------:R-:W4:Y:S07]  /*bce0*/  LDSM.16.M88.4 R176, [R237+UR4+0x15100] ;  /* 0x01510004edb0783b */ /* 0x000f2e0008000200 */
[C---:B-1----:R-:W-:Y:S08]  /*bcf0*/  HMMA.16816.F32.BF16 R12, R188.reuse, R180, R12 ;  /* 0x000000b4bc0c723c */ /* 0x042ff0000004180c */
[C---:B------:R-:W-:Y:S01]  /*bd00*/  HMMA.16816.F32.BF16 R16, R188.reuse, R182, R16 ;  /* 0x000000b6bc10723c */ /* 0x040fe20000041810 */
[----:B------:R-:W1:Y:S07]  /*bd10*/  LDSM.16.M88.4 R180, [R237+UR4+0x15900] ;  /* 0x01590004edb4783b */ /* 0x000e6e0008000200 */
[C---:B-----5:R-:W-:Y:S08]  /*bd20*/  HMMA.16816.F32.BF16 R20, R188.reuse, R164, R20 ;  /* 0x000000a4bc14723c */ /* 0x060ff00000041814 */
[C---:B------:R-:W-:Y:S01]  /*bd30*/  HMMA.16816.F32.BF16 R24, R188.reuse, R166, R24 ;  /* 0x000000a6bc18723c */ /* 0x040fe20000041818 */
[----:B------:R-:W5:Y:S07]  /*bd40*/  LDSM.16.M88.4 R164, [R237+UR4+0x17100] ;  /* 0x01710004eda4783b */ /* 0x000f6e0008000200 */
[C---:B---3--:R-:W-:Y:S08]  /*bd50*/  HMMA.16816.F32.BF16 R28, R188.reuse, R168, R28 ;  /* 0x000000a8bc1c723c */ /* 0x048ff0000004181c */
[C---:B------:R-:W-:Y:S01]  /*bd60*/  HMMA.16816.F32.BF16 R32, R188.reuse, R170, R32 ;  /* 0x000000aabc20723c */ /* 0x040fe20000041820 */
[----:B------:R-:W3:Y:S07]  /*bd70*/  LDSM.16.M88.4 R168, [R237+UR4+0x17900] ;  /* 0x01790004eda8783b */ /* 0x000eee0008000200 */
[C---:B--2---:R-:W-:Y:S08]  /*bd80*/  HMMA.16816.F32.BF16 R36, R188.reuse, R160, R36 ;  /* 0x000000a0bc24723c */ /* 0x044ff00000041824 */
[C---:B------:R-:W-:Y:S01]  /*bd90*/  HMMA.16816.F32.BF16 R40, R188.reuse, R162, R40 ;  /* 0x000000a2bc28723c */ /* 0x040fe20000041828 */
[----:B------:R-:W2:Y:S07]  /*bda0*/  LDSM.16.M88.4 R160, [R2+0x15100] ;  /* 0x0151000002a0783b */ /* 0x000eae0000000200 */
[C---:B------:R-:W-:Y:S08]  /*bdb0*/  HMMA.16816.F32.BF16 R44, R188.reuse, R172, R44 ;  /* 0x000000acbc2c723c */ /* 0x040ff0000004182c */
[----:B------:R-:W-:Y:S01]  /*bdc0*/  HMMA.16816.F32.BF16 R48, R188, R174, R48 ;  /* 0x000000aebc30723c */ /* 0x000fe20000041830 */
[----:B------:R-:W2:Y:S07]  /*bdd0*/  LDSM.16.M88.4 R172, [R2+0x15900] ;  /* 0x0159000002ac783b */ /* 0x000eae0000000200 */
[C---:B----4-:R-:W-:Y:S08]  /*bde0*/  HMMA.16816.F32.BF16 R4, R196.reuse, R176, R4 ;  /* 0x000000b0c404723c */ /* 0x050ff00000041804 */
[C---:B------:R-:W-:Y:S01]  /*bdf0*/  HMMA.16816.F32.BF16 R8, R196.reuse, R178, R8 ;  /* 0x000000b2c408723c */ /* 0x040fe20000041808 */
[----:B------:R-:W4:Y:S07]  /*be00*/  LDSM.16.M88.4 R176, [R2+0x16100] ;  /* 0x0161000002b0783b */ /* 0x000f2e0000000200 */
[C---:B-1----:R-:W-:Y:S08]  /*be10*/  HMMA.16816.F32.BF16 R12, R196.reuse, R180, R12 ;  /* 0x000000b4c40c723c */ /* 0x042ff0000004180c */
        /* <DEDUP_REMOVED lines=8> */
[C---:B-----5:R-:W-:Y:S08]  /*bea0*/  HMMA.16816.F32.BF16 R36, R196.reuse, R164, R36 ;  /* 0x000000a4c424723c */ /* 0x060ff00000041824 */
[C---:B------:R-:W-:Y:S01]  /*beb0*/  HMMA.16816.F32.BF16 R40, R196.reuse, R166, R40 ;  /* 0x000000a6c428723c */ /* 0x040fe20000041828 */
[----:B------:R-:W1:Y:S07]  /*bec0*/  LDSM.16.M88.4 R164, [R2+0x16900] ;  /* 0x0169000002a4783b */ /* 0x000e6e0000000200 */
[C---:B---3--:R-:W-:Y:S08]  /*bed0*/  HMMA.16816.F32.BF16 R44, R196.reuse, R168, R44 ;  /* 0x000000a8c42c723c */ /* 0x048ff0000004182c */
[----:B------:R-:W-:Y:S01]  /*bee0*/  HMMA.16816.F32.BF16 R48, R196, R170, R48 ;  /* 0x000000aac430723c */ /* 0x000fe20000041830 */
[----:B------:R-:W3:Y:S07]  /*bef0*/  LDSM.16.M88.4 R168, [R2+0x17100] ;  /* 0x0171000002a8783b */ /* 0x000eee0000000200 */
[C---:B--2---:R-:W-:Y:S08]  /*bf00*/  HMMA.16816.F32.BF16 R4, R200.reuse, R160, R4 ;  /* 0x000000a0c804723c */ /* 0x044ff00000041804 */
[C---:B------:R-:W-:Y:S01]  /*bf10*/  HMMA.16816.F32.BF16 R8, R200.reuse, R162, R8 ;  /* 0x000000a2c808723c */ /* 0x040fe20000041808 */
[----:B------:R-:W2:Y:S07]  /*bf20*/  LDSM.16.M88.4 R160, [R3+0x16100] ;  /* 0x0161000003a0783b */ /* 0x000eae0000000200 */
[C---:B------:R-:W-:Y:S08]  /*bf30*/  HMMA.16816.F32.BF16 R12, R200.reuse, R172, R12 ;  /* 0x000000acc80c723c */ /* 0x040ff0000004180c */
[C---:B------:R-:W-:Y:S01]  /*bf40*/  HMMA.16816.F32.BF16 R16, R200.reuse, R174, R16 ;  /* 0x000000aec810723c */ /* 0x040fe20000041810 */
[----:B------:R-:W5:Y:S07]  /*bf50*/  LDSM.16.M88.4 R172, [R3+0x16900] ;  /* 0x0169000003ac783b */ /* 0x000f6e0000000200 */
[C---:B----4-:R-:W-:Y:S08]  /*bf60*/  HMMA.16816.F32.BF16 R20, R200.reuse, R176, R20 ;  /* 0x000000b0c814723c */ /* 0x050ff00000041814 */
[C---:B------:R-:W-:Y:S01]  /*bf70*/  HMMA.16816.F32.BF16 R24, R200.reuse, R178, R24 ;  /* 0x000000b2c818723c */ /* 0x040fe20000041818 */
[----:B------:R-:W-:Y:S07]  /*bf80*/  LDSM.16.M88.4 R176, [R100+0x16100] ;  /* 0x0161000064b0783b */ /* 0x000fee0000000200 */
[C---:B-1----:R-:W-:Y:S08]  /*bf90*/  HMMA.16816.F32.BF16 R28, R200.reuse, R164, R28 ;  /* 0x000000a4c81c723c */ /* 0x042ff0000004181c */
[C---:B------:R-:W-:Y:S01]  /*bfa0*/  HMMA.16816.F32.BF16 R32, R200.reuse, R166, R32 ;  /* 0x000000a6c820723c */ /* 0x040fe20000041820 */
[----:B------:R-:W1:Y:S07]  /*bfb0*/  LDSM.16.M88.4 R164, [R3+0x17100] ;  /* 0x0171000003a4783b */ /* 0x000e6e0000000200 */
[C---:B---3--:R-:W-:Y:S08]  /*bfc0*/  HMMA.16816.F32.BF16 R36, R200.reuse, R168, R36 ;  /* 0x000000a8c824723c */ /* 0x048ff00000041824 */
[C---:B------:R-:W-:Y:S01]  /*bfd0*/  HMMA.16816.F32.BF16 R40, R200.reuse, R170, R40 ;  /* 0x000000aac828723c */ /* 0x040fe20000041828 */
[----:B------:R-:W3:Y:S07]  /*bfe0*/  LDSM.16.M88.4 R168, [R3+0x17900] ;  /* 0x0179000003a8783b */ /* 0x000eee0000000200 */
[C---:B------:R-:W-:Y:S08]  /*bff0*/  HMMA.16816.F32.BF16 R44, R200.reuse, R180, R44 ;  /* 0x000000b4c82c723c */ /* 0x040ff0000004182c */
[----:B------:R-:W-:Y:S01]  /*c000*/  HMMA.16816.F32.BF16 R48, R200, R182, R48 ;  /* 0x000000b6c830723c */ /* 0x000fe20000041830 */
[----:B------:R-:W-:Y:S07]  /*c010*/  LDSM.16.M88.4 R180, [R100+0x16900] ;  /* 0x0169000064b4783b */ /* 0x000fee0000000200 */
[C---:B------:R-:W-:Y:S08]  /*c020*/  HMMA.16816.F32.BF16 R4, R204.reuse, R192, R4 ;  /* 0x000000c0cc04723c */ /* 0x040ff00000041804 */
[C---:B------:R-:W-:Y:S01]  /*c030*/  HMMA.16816.F32.BF16 R8, R204.reuse, R194, R8 ;  /* 0x000000c2cc08723c */ /* 0x040fe20000041808 */
[----:B------:R-:W-:Y:S07]  /*c040*/  LDSM.16.M88.4 R192, [R237+UR4+0x18100] ;  /* 0x01810004edc0783b */ /* 0x000fee0008000200 */
[C---:B------:R-:W-:Y:S08]  /*c050*/  HMMA.16816.F32.BF16 R12, R204.reuse, R228, R12 ;  /* 0x000000e4cc0c723c */ /* 0x040ff0000004180c */
[C---:B------:R-:W-:Y:S01]  /*c060*/  HMMA.16816.F32.BF16 R16, R204.reuse, R230, R16 ;  /* 0x000000e6cc10723c */ /* 0x040fe20000041810 */
[----:B------:R-:W-:Y:S07]  /*c070*/  LDSM.16.M88.4 R228, [R237+UR4+0x1a900] ;  /* 0x01a90004ede4783b */ /* 0x000fee0008000200 */
[C---:B--2---:R-:W-:Y:S08]  /*c080*/  HMMA.16816.F32.BF16 R20, R204.reuse, R160, R20 ;  /* 0x000000a0cc14723c */ /* 0x044ff00000041814 */
[C---:B------:R-:W-:Y:S01]  /*c090*/  HMMA.16816.F32.BF16 R24, R204.reuse, R162, R24 ;  /* 0x000000a2cc18723c */ /* 0x040fe20000041818 */
[----:B------:R-:W2:Y:S07]  /*c0a0*/  LDSM.16.M88.4 R160, [R102+0x15100] ;  /* 0x0151000066a0783b */ /* 0x000eae0000000200 */
[C---:B-----5:R-:W-:Y:S08]  /*c0b0*/  HMMA.16816.F32.BF16 R28, R204.reuse, R172, R28 ;  /* 0x000000accc1c723c */ /* 0x060ff0000004181c */
[C---:B------:R-:W-:Y:S01]  /*c0c0*/  HMMA.16816.F32.BF16 R32, R204.reuse, R174, R32 ;  /* 0x000000aecc20723c */ /* 0x040fe20000041820 */
[----:B------:R-:W4:Y:S07]  /*c0d0*/  LDSM.16.M88.4 R172, [R100+0x15900] ;  /* 0x0159000064ac783b */ /* 0x000f2e0000000200 */
[C---:B-1----:R-:W-:Y:S08]  /*c0e0*/  HMMA.16816.F32.BF16 R36, R204.reuse, R164, R36 ;  /* 0x000000a4cc24723c */ /* 0x042ff00000041824 */
[C---:B------:R-:W-:Y:S01]  /*c0f0*/  HMMA.16816.F32.BF16 R40, R204.reuse, R166, R40 ;  /* 0x000000a6cc28723c */ /* 0x040fe20000041828 */
[----:B------:R-:W1:Y:S07]  /*c100*/  LDSM.16.M88.4 R164, [R100+0x17100] ;  /* 0x0171000064a4783b */ /* 0x000e6e0000000200 */
[C---:B---3--:R-:W-:Y:S08]  /*c110*/  HMMA.16816.F32.BF16 R44, R204.reuse, R168, R44 ;  /* 0x000000a8cc2c723c */ /* 0x048ff0000004182c */
[----:B------:R-:W-:Y:S01]  /*c120*/  HMMA.16816.F32.BF16 R48, R204, R170, R48 ;  /* 0x000000aacc30723c */ /* 0x000fe20000041830 */
[----:B------:R-:W3:Y:S07]  /*c130*/  LDSM.16.M88.4 R168, [R100+0x17900] ;  /* 0x0179000064a8783b */ /* 0x000eee0000000200 */
[C---:B--2---:R-:W-:Y:S08]  /*c140*/  HMMA.16816.F32.BF16 R4, R208.reuse, R160, R4 ;  /* 0x000000a0d004723c */ /* 0x044ff00000041804 */
[C---:B------:R-:W-:Y:S01]  /*c150*/  HMMA.16816.F32.BF16 R8, R208.reuse, R162, R8 ;  /* 0x000000a2d008723c */ /* 0x040fe20000041808 */
[----:B------:R-:W2:Y:S07]  /*c160*/  LDSM.16.M88.4 R160, [R237+UR4+0x18900] ;  /* 0x01890004eda0783b */ /* 0x000eae0008000200 */
[C---:B----4-:R-:W-:Y:S08]  /*c170*/  HMMA.16816.F32.BF16 R12, R208.reuse, R172, R12 ;  /* 0x000000acd00c723c */ /* 0x050ff0000004180c */
[C---:B------:R-:W-:Y:S01]  /*c180*/  HMMA.16816.F32.BF16 R16, R208.reuse, R174, R16 ;  /* 0x000000aed010723c */ /* 0x040fe20000041810 */
[----:B------:R-:W4:Y:S07]  /*c190*/  LDSM.16.M88.4 R172, [R237+UR4+0x19100] ;  /* 0x01910004edac783b */ /* 0x000f2e0008000200 */
[C---:B------:R-:W-:Y:S08]  /*c1a0*/  HMMA.16816.F32.BF16 R20, R208.reuse, R176, R20 ;  /* 0x000000b0d014723c */ /* 0x040ff00000041814 */
[C---:B------:R-:W-:Y:S01]  /*c1b0*/  HMMA.16816.F32.BF16 R24, R208.reuse, R178, R24 ;  /* 0x000000b2d018723c */ /* 0x040fe20000041818 */
[----:B------:R-:W5:Y:S07]  /*c1c0*/  LDSM.16.M88.4 R176, [R237+UR4+0x19900] ;  /* 0x01990004edb0783b */ /* 0x000f6e0008000200 */
[C---:B------:R-:W-:Y:S08]  /*c1d0*/  HMMA.16816.F32.BF16 R28, R208.reuse, R180, R28 ;  /* 0x000000b4d01c723c */ /* 0x040ff0000004181c */
[C---:B------:R-:W-:Y:S01]  /*c1e0*/  HMMA.16816.F32.BF16 R32, R208.reuse, R182, R32 ;  /* 0x000000b6d020723c */ /* 0x040fe20000041820 */
[----:B------:R-:W2:Y:S07]  /*c1f0*/  LDSM.16.M88.4 R180, [R237+UR4+0x1a100] ;  /* 0x01a10004edb4783b */ /* 0x000eae0008000200 */
[C---:B-1----:R-:W-:Y:S08]  /*c200*/  HMMA.16816.F32.BF16 R36, R208.reuse, R164, R36 ;  /* 0x000000a4d024723c */ /* 0x042ff00000041824 */
[C---:B------:R-:W-:Y:S01]  /*c210*/  HMMA.16816.F32.BF16 R40, R208.reuse, R166, R40 ;  /* 0x000000a6d028723c */ /* 0x040fe20000041828 */
[----:B------:R-:W1:Y:S07]  /*c220*/  LDSM.16.M88.4 R164, [R2+0x18100] ;  /* 0x0181000002a4783b */ /* 0x000e6e0000000200 */
[C---:B---3--:R-:W-:Y:S08]  /*c230*/  HMMA.16816.F32.BF16 R44, R208.reuse, R168, R44 ;  /* 0x000000a8d02c723c */ /* 0x048ff0000004182c */
[----:B------:R-:W-:Y:S01]  /*c240*/  HMMA.16816.F32.BF16 R48, R208, R170, R48 ;  /* 0x000000aad030723c */ /* 0x000fe20000041830 */
[----:B------:R-:W3:Y:S07]  /*c250*/  LDSM.16.M88.4 R168, [R2+0x18900] ;  /* 0x0189000002a8783b */ /* 0x000eee0000000200 */
[C---:B------:R-:W-:Y:S08]  /*c260*/  HMMA.16816.F32.BF16 R4, R212.reuse, R192, R4 ;  /* 0x000000c0d404723c */ /* 0x040ff00000041804 */
        /* <DEDUP_REMOVED lines=32> */
[C---:B----4-:R-:W-:Y:S08]  /*c470*/  HMMA.16816.F32.BF16 R44, R216.reuse, R172, R44 ;  /* 0x000000acd82c723c */ /* 0x050ff0000004182c */
[----:B------:R-:W-:Y:S08]  /*c480*/  HMMA.16816.F32.BF16 R48, R216, R174, R48 ;  /* 0x000000aed830723c */ /* 0x000ff00000041830 */
[C---:B-----5:R-:W-:Y:S08]  /*c490*/  HMMA.16816.F32.BF16 R4, R220.reuse, R176, R4 ;  /* 0x000000b0dc04723c */ /* 0x060ff00000041804 */
[C---:B------:R-:W-:Y:S08]  /*c4a0*/  HMMA.16816.F32.BF16 R8, R220.reuse, R178, R8 ;  /* 0x000000b2dc08723c */ /* 0x040ff00000041808 */
[C---:B-1----:R-:W-:Y:S08]  /*c4b0*/  HMMA.16816.F32.BF16 R12, R220.reuse, R164, R12 ;  /* 0x000000a4dc0c723c */ /* 0x042ff0000004180c */
        /* <DEDUP_REMOVED lines=42> */
[----:B------:R2:W-:Y:S10]  /*c760*/  MUFU.TANH R165, R11 ;  /* 0x0000000b00a57308 */ /* 0x0005f40000002400 */
[----:B------:R-:W5:Y:S10]  /*c770*/  MUFU.TANH R162, R12 ;  /* 0x0000000c00a27308 */ /* 0x000f740000002400 */
[----:B------:R-:W3:Y:S01]  /*c780*/  MUFU.TANH R163, R13 ;  /* 0x0000000d00a37308 */ /* 0x000ee20000002400 */
[C---:B-1----:R-:W-:Y:S01]  /*c790*/  HMMA.16816.F32.BF16 R20, R224.reuse, R4, R20 ;  /* 0x00000004e014723c */ /* 0x042fe20000041814 */
[----:B--2---:R-:W1:Y:S08]  /*c7a0*/  LDSM.16.M88.4 R8, [R100+0x19900] ;  /* 0x019900006408783b */ /* 0x004e700000000200 */
[----:B------:R-:W2:Y:S01]  /*c7b0*/  MUFU.TANH R173, R14 ;  /* 0x0000000e00ad7308 */ /* 0x000ea20000002400 */
        /* <DEDUP_REMOVED lines=19> */
[----:B------:R-:W-:Y:S07]  /*c8f0*/  BAR.SYNC.DEFER_BLOCKING 0x0 ;  /* 0x0000000000007b1d */ /* 0x000fee0000010000 */
[C---:B------:R-:W-:Y:S04]  /*c900*/  HMMA.16816.F32.BF16 R40, R224.reuse, R6, R40 ;  /* 0x00000006e028723c */ /* 0x040fe80000041828 */
[----:B------:R-:W-:Y:S02]  /*c910*/  FMUL.FTZ R28, R28, c[0x0][0x320] ;  /* 0x0000c8001c1c7a20 */ /* 0x000fe40000410000 */
[----:B------:R-:W-:Y:S02]  /*c920*/  FMUL.FTZ R29, R29, c[0x0][0x320] ;  /* 0x0000c8001d1d7a20 */ /* 0x000fe40000410000 */
[----:B------:R-:W-:Y:S01]  /*c930*/  FMUL.FTZ R30, R30, c[0x0][0x320] ;  /* 0x0000c8001e1e7a20 */ /* 0x000fe20000410000 */
[----:B---3--:R-:W-:Y:S03]  /*c940*/  FMNMX.FTZ R100, R102, R2, !PT ;  /* 0x0000000266647209 */ /* 0x008fe60007810000 */
[----:B------:R-:W-:Y:S01]  /*c950*/  FMUL.FTZ R31, R31, c[0x0][0x320] ;  /* 0x0000c8001f1f7a20 */ /* 0x000fe20000410000 */
[----:B----4-:R-:W-:Y:S01]  /*c960*/  FMNMX.FTZ R2, R164, R3, !PT ;  /* 0x00000003a4027209 */ /* 0x010fe20007810000 */
[----:B------:R-:W-:Y:S01]  /*c970*/  FMUL.FTZ R32, R32, c[0x0][0x320] ;  /* 0x0000c80020207a20 */ /* 0x000fe20000410000 */
[----:B-----5:R-:W-:Y:S01]  /*c980*/  FMNMX.FTZ R100, R162, R100, !PT ;  /* 0x00000064a2647209 */ /* 0x020fe20007810000 */
[----:B------:R-:W-:Y:S01]  /*c990*/  FMUL.FTZ R36, R36, c[0x0][0x320] ;  /* 0x0000c80024247a20 */ /* 0x000fe20000410000 */
[----:B------:R-:W2:Y:S01]  /*c9a0*/  MUFU.TANH R172, R17 ;  /* 0x0000001100ac7308 */ /* 0x000ea20000002400 */
[----:B------:R-:W-:Y:S01]  /*c9b0*/  LDSM.16.MT88.4 R12, [R103+UR4+0x100] ;  /* 0x00010004670c783b */ /* 0x000fe20008004200 */
[----:B------:R-:W-:Y:S01]  /*c9c0*/  FMUL.FTZ R37, R37, c[0x0][0x320] ;  /* 0x0000c80025257a20 */ /* 0x000fe20000410000 */
[----:B------:R-:W-:Y:S01]  /*c9d0*/  FMNMX.FTZ R2, R165, R2, !PT ;  /* 0x00000002a5027209 */ /* 0x000fe20007810000 */
[----:B------:R-:W-:Y:S01]  /*c9e0*/  FMUL.FTZ R38, R38, c[0x0][0x320] ;  /* 0x0000c80026267a20 */ /* 0x000fe20000410000 */
[----:B------:R-:W-:Y:S01]  /*c9f0*/  FMNMX.FTZ R100, R163, R100, !PT ;  /* 0x00000064a3647209 */ /* 0x000fe20007810000 */
[----:B------:R-:W-:Y:S01]  /*ca00*/  FMUL.FTZ R39, R39, c[0x0][0x320] ;  /* 0x0000c80027277a20 */ /* 0x000fe20000410000 */
[----:B------:R-:W-:Y:S01]  /*ca10*/  FMNMX.FTZ R2, R173, R2, !PT ;  /* 0x00000002ad027209 */ /* 0x000fe20007810000 */
[C---:B-1----:R-:W-:Y:S02]  /*ca20*/  HMMA.16816.F32.BF16 R44, R224.reuse, R8, R44 ;  /* 0x00000008e02c723c */ /* 0x042fe4000004182c */
[----:B------:R-:W-:Y:S01]  /*ca30*/  MUFU.TANH R193, R28 ;  /* 0x0000001c00c17308 */ /* 0x000fe20000002400 */
[----:B------:R-:W-:Y:S01]  /*ca40*/  FMUL.FTZ R33, R33, c[0x0][0x320] ;  /* 0x0000c80021217a20 */ /* 0x000fe20000410000 */
[----:B------:R-:W-:Y:S01]  /*ca50*/  FMNMX.FTZ R100, R171, R100, !PT ;  /* 0x00000064ab647209 */ /* 0x000fe20007810000 */
[----:B------:R-:W-:Y:S01]  /*ca60*/  FMUL.FTZ R34, R34, c[0x0][0x320] ;  /* 0x0000c80022227a20 */ /* 0x000fe20000410000 */
[----:B------:R-:W-:Y:S01]  /*ca70*/  FMNMX.FTZ R2, R175, R2, !PT ;  /* 0x00000002af027209 */ /* 0x000fe20007810000 */
[----:B------:R-:W-:Y:S01]  /*ca80*/  FMUL.FTZ R35, R35, c[0x0][0x320] ;  /* 0x0000c80023237a20 */ /* 0x000fe20000410000 */
[----:B------:R-:W-:Y:S04]  /*ca90*/  HMMA.16816.F32.BF16 R48, R224, R10, R48 ;  /* 0x0000000ae030723c */ /* 0x000fe80000041830 */
[----:B------:R-:W1:Y:S01]  /*caa0*/  MUFU.TANH R180, R24 ;  /* 0x0000001800b47308 */ /* 0x000e620000002400 */
[----:B------:R-:W-:Y:S02]  /*cab0*/  FMUL.FTZ R42, R42, c[0x0][0x320] ;  /* 0x0000c8002a2a7a20 */ /* 0x000fe40000410000 */
[----:B------:R-:W-:Y:S01]  /*cac0*/  FMUL.FTZ R40, R40, c[0x0][0x320] ;  /* 0x0000c80028287a20 */ /* 0x000fe20000410000 */
[----:B--2---:R-:W-:Y:S01]  /*cad0*/  FMNMX.FTZ R100, R172, R100, !PT ;  /* 0x00000064ac647209 */ /* 0x004fe20007810000 */
[----:B------:R-:W-:Y:S03]  /*cae0*/  FMUL.FTZ R41, R41, c[0x0][0x320] ;  /* 0x0000c80029297a20 */ /* 0x000fe60000410000 */
[----:B------:R-:W-:Y:S01]  /*caf0*/  FMNMX.FTZ R100, R177, R100, !PT ;  /* 0x00000064b1647209 */ /* 0x000fe20007810000 */
[----:B------:R-:W-:Y:S01]  /*cb00*/  FMUL.FTZ R43, R43, c[0x0][0x320] ;  /* 0x0000c8002b2b7a20 */ /* 0x000fe20000410000 */
[----:B------:R-:W2:Y:S02]  /*cb10*/  MUFU.TANH R179, R25 ;  /* 0x0000001900b37308 */ /* 0x000ea40000002400 */
[----:B------:R-:W-:Y:S01]  /*cb20*/  FMNMX.FTZ R100, R178, R100, !PT ;  /* 0x00000064b2647209 */ /* 0x000fe20007810000 */
        /* <DEDUP_REMOVED lines=10> */
[----:B------:R-:W1:Y:S01]  /*cbd0*/  MUFU.TANH R241, R32 ;  /* 0x0000002000f17308 */ /* 0x000e620000002400 */
[----:B--2---:R-:W-:Y:S04]  /*cbe0*/  FMNMX.FTZ R100, R179, R100, !PT ;  /* 0x00000064b3647209 */ /* 0x004fe80007810000 */
[----:B------:R-:W-:Y:S05]  /*cbf0*/  FMNMX.FTZ R100, R193, R100, !PT ;  /* 0x00000064c1647209 */ /* 0x000fea0007810000 */
[----:B------:R-:W2:Y:S01]  /*cc00*/  MUFU.TANH R242, R33 ;  /* 0x0000002100f27308 */ /* 0x000ea20000002400 */
[----:B---3--:R-:W-:Y:S09]  /*cc10*/  FMNMX.FTZ R100, R194, R100, !PT ;  /* 0x00000064c2647209 */ /* 0x008ff20007810000 */
[----:B------:R-:W3:Y:S01]  /*cc20*/  MUFU.TANH R233, R36 ;  /* 0x0000002400e97308 */ /* 0x000ee20000002400 */
[----:B-1----:R-:W-:Y:S09]  /*cc30*/  FMNMX.FTZ R100, R241, R100, !PT ;  /* 0x00000064f1647209 */ /* 0x002ff20007810000 */
[----:B------:R-:W-:Y:S01]  /*cc40*/  MUFU.TANH R250, R48 ;  /* 0x0000003000fa7308 */ /* 0x000fe20000002400 */
[----:B--2---:R-:W-:Y:S09]  /*cc50*/  FMNMX.FTZ R100, R242, R100, !PT ;  /* 0x00000064f2647209 */ /* 0x004ff20007810000 */
[----:B------:R-:W1:Y:S01]  /*cc60*/  MUFU.TANH R251, R42 ;  /* 0x0000002a00fb7308 */ /* 0x000e620000002400 */
[----:B---3--:R-:W-:Y:S09]  /*cc70*/  FMNMX.FTZ R100, R233, R100, !PT ;  /* 0x00000064e9647209 */ /* 0x008ff20007810000 */
[----:B------:R-:W2:Y:S10]  /*cc80*/  MUFU.TANH R24, R37 ;  /* 0x0000002500187308 */ /* 0x000eb40000002400 */
[----:B------:R-:W3:Y:S01]  /*cc90*/  MUFU.TANH R245, R40 ;  /* 0x0000002800f57308 */ /* 0x000ee20000002400 */
[----:B-1----:R-:W-:Y:S09]  /*cca0*/  MOV R48, R251 ;  /* 0x000000fb00307202 */ /* 0x002ff20000000f00 */
        /* <DEDUP_REMOVED lines=9> */
[----:B---3--:R-:W-:Y:S04]  /*cd40*/  FMNMX.FTZ R100, R234, R100, !PT ;  /* 0x00000064ea647209 */ /* 0x008fe80007810000 */
[----:B------:R-:W-:Y:S05]  /*cd50*/  FMNMX.FTZ R100, R250, R100, !PT ;  /* 0x00000064fa647209 */ /* 0x000fea0007810000 */
        /* <DEDUP_REMOVED lines=31> */
[----:B------:R2:W-:Y:S01]  /*cf50*/  MUFU.EX2 R5, R4 ;  /* 0x0000000400057308 */ /* 0x0005e20000000800 */
[----:B---3--:R-:W-:Y:S09]  /*cf60*/  FMNMX.FTZ R2, R247, R2, !PT ;  /* 0x00000002f7027209 */ /* 0x008ff20007810000 */
[----:B------:R-:W3:Y:S01]  /*cf70*/  MUFU.TANH R230, R43 ;  /* 0x0000002b00e67308 */ /* 0x000ee20000002400 */
[----:B-1----:R-:W-:Y:S04]  /*cf80*/  FMNMX.FTZ R2, R246, R2, !PT ;  /* 0x00000002f6027209 */ /* 0x002fe80007810000 */
[----:B------:R-:W-:Y:S05]  /*cf90*/  FMNMX.FTZ R2, R48, R2, !PT ;  /* 0x0000000230027209 */ /* 0x000fea0007810000 */
[----:B------:R-:W1:Y:S01]  /*cfa0*/  MUFU.TANH R248, R46 ;  /* 0x0000002e00f87308 */ /* 0x000e620000002400 */
[--C-:B--2---:R-:W-:Y:S01]  /*cfb0*/  FFMA.FTZ R4, R167, c[0x0][0x2d0], -R160.reuse ;  /* 0x0000b400a7047a23 */ /* 0x104fe200000108a0 */
[----:B------:R-:W-:Y:S08]  /*cfc0*/  MOV R167, R16 ;  /* 0x0000001000a77202 */ /* 0x000ff00000000f00 */
[----:B------:R-:W2:Y:S01]  /*cfd0*/  MUFU.TANH R249, R47 ;  /* 0x0000002f00f97308 */ /* 0x000ea20000002400 */
[----:B---3--:R-:W-:Y:S09]  /*cfe0*/  FMNMX.FTZ R2, R230, R2, !PT ;  /* 0x00000002e6027209 */ /* 0x008ff20007810000 */
[----:B------:R-:W3:Y:S01]  /*cff0*/  MUFU.TANH R231, R50 ;  /* 0x0000003200e77308 */ /* 0x000ee20000002400 */
[----:B-1----:R-:W-:Y:S09]  /*d000*/  FMNMX.FTZ R2, R248, R2, !PT ;  /* 0x00000002f8027209 */ /* 0x002ff20007810000 */
[----:B------:R-:W1:Y:S01]  /*d010*/  MUFU.TANH R235, R51 ;  /* 0x0000003300eb7308 */ /* 0x000e620000002400 */
[----:B--2---:R-:W-:Y:S01]  /*d020*/  FMNMX.FTZ R2, R249, R2, !PT ;  /* 0x00000002f9027209 */ /* 0x004fe20007810000 */
[----:B------:R-:W-:Y:S08]  /*d030*/  LDSM.16.MT88.4 R44, [R103+UR4+0x3100] ;  /* 0x00310004672c783b */ /* 0x000ff00008004200 */
[----:B------:R2:W4:Y:S01]  /*d040*/  MUFU.EX2 R6, R4 ;  /* 0x0000000400067308 */ /* 0x0005220000000800 */
[----:B---3--:R-:W-:Y:S04]  /*d050*/  FMNMX.FTZ R2, R231, R2, !PT ;  /* 0x00000002e7027209 */ /* 0x008fe80007810000 */
[----:B-1----:R-:W-:Y:S05]  /*d060*/  FMNMX.FTZ R2, R235, R2, !PT ;  /* 0x00000002eb027209 */ /* 0x002fea0007810000 */
        /* <DEDUP_REMOVED lines=11> */
[----:B------:R1:W5:Y:S02]  /*d120*/  MUFU.EX2 R2, R0 ;  /* 0x0000000000027308 */ /* 0x0003640000000800 */
[C---:B------:R-:W-:Y:S04]  /*d130*/  FMUL.FTZ R161, R3.reuse, c[0x0][0x2d0] ;  /* 0x0000b40003a17a20 */ /* 0x040fe80000410000 */
[----:B--2---:R-:W-:Y:S01]  /*d140*/  FFMA.FTZ R4, R170, c[0x0][0x2d0], -R161 ;  /* 0x0000b400aa047a23 */ /* 0x004fe200000108a1 */
[----:B----4-:R-:W-:Y:S03]  /*d150*/  MOV R170, R6 ;  /* 0x0000000600aa7202 */ /* 0x010fe60000000f00 */
[----:B------:R2:W-:Y:S01]  /*d160*/  MUFU.EX2 R169, R4 ;  /* 0x0000000400a97308 */ /* 0x0005e20000000800 */
[----:B-1----:R-:W-:Y:S01]  /*d170*/  FADD.FTZ R0, -R3, R101 ;  /* 0x0000006503007221 */ /* 0x002fe20000010100 */
[----:B------:R-:W-:Y:S01]  /*d180*/  IADD3 R101, R236, UR4, RZ ;  /* 0x00000004ec657c10 */ /* 0x000fe2000fffe0ff */
[----:B-----5:R-:W-:Y:S02]  /*d190*/  FMUL.FTZ R8, R2, R108 ;  /* 0x0000006c02087220 */ /* 0x020fe40000410000 */
        /* <DEDUP_REMOVED lines=12> */
[----:B------:R4:W-:Y:S01]  /*d260*/  MUFU.EX2 R229, R4 ;  /* 0x0000000400e57308 */ /* 0x0009e20000000800 */
        /* <DEDUP_REMOVED lines=9> */
[----:B------:R-:W-:Y:S02]  /*d300*/  FMUL.FTZ R57, R2, R57 ;  /* 0x0000003902397220 */ /* 0x000fe40000410000 */
[----:B-1----:R-:W-:Y:S01]  /*d310*/  FMUL.FTZ R6, R0, R106 ;  /* 0x0000006a00067220 */ /* 0x002fe20000410000 */
[----:B------:R-:W-:Y:S01]  /*d320*/  F2FP.BF16.PACK_AB R106, R252, R166 ;  /* 0x000000a6fc6a723e */ /* 0x000fe200000010ff */
[C---:B------:R-:W-:Y:S02]  /*d330*/  FMUL.FTZ R7, R0.reuse, R107 ;  /* 0x0000006b00077220 */ /* 0x040fe40000410000 */
[C---:B------:R-:W-:Y:S02]  /*d340*/  FMUL.FTZ R10, R0.reuse, R110 ;  /* 0x0000006e000a7220 */ /* 0x040fe40000410000 */
[C---:B------:R-:W-:Y:S02]  /*d350*/  FMUL.FTZ R11, R0.reuse, R111 ;  /* 0x0000006f000b7220 */ /* 0x040fe40000410000 */
[----:B------:R-:W-:Y:S01]  /*d360*/  FMUL.FTZ R18, R0, R118 ;  /* 0x0000007600127220 */ /* 0x000fe20000410000 */
[----:B------:R-:W1:Y:S01]  /*d370*/  LDSM.16.MT88.4 R108, [R102+0x3100] ;  /* 0x00310000666c783b */ /* 0x000e620000004200 */
[--C-:B----4-:R-:W-:Y:S02]  /*d380*/  FFMA.FTZ R4, R164, c[0x0][0x2d0], -R161.reuse ;  /* 0x0000b400a4047a23 */ /* 0x110fe400000108a1 */
[C---:B------:R-:W-:Y:S02]  /*d390*/  FMUL.FTZ R19, R0.reuse, R119 ;  /* 0x0000007700137220 */ /* 0x040fe40000410000 */
[----:B------:R4:W5:Y:S01]  /*d3a0*/  MUFU.EX2 R5, R4 ;  /* 0x0000000400057308 */ /* 0x0009620000000800 */
[C---:B------:R-:W-:Y:S02]  /*d3b0*/  FMUL.FTZ R26, R0.reuse, R126 ;  /* 0x0000007e001a7220 */ /* 0x040fe40000410000 */
[C---:B------:R-:W-:Y:S01]  /*d3c0*/  FMUL.FTZ R27, R0.reuse, R127 ;  /* 0x0000007f001b7220 */ /* 0x040fe20000410000 */
[----:B------:R-:W-:Y:S01]  /*d3d0*/  LDSM.16.MT88.4 R116, [R101+0x3100] ;  /* 0x003100006574783b */ /* 0x000fe20000004200 */
[C---:B------:R-:W-:Y:S02]  /*d3e0*/  FMUL.FTZ R34, R0.reuse, R134 ;  /* 0x0000008600227220 */ /* 0x040fe40000410000 */
        /* <DEDUP_REMOVED lines=8> */
[----:B------:R-:W-:Y:S01]  /*d470*/  LDSM.16.MT88.4 R132, [R102+0x4100] ;  /* 0x004100006684783b */ /* 0x000fe20000004200 */
[C---:B------:R-:W-:Y:S02]  /*d480*/  FMUL.FTZ R54, R0.reuse, R54 ;  /* 0x0000003600367220 */ /* 0x040fe40000410000 */
[C---:B------:R-:W-:Y:S02]  /*d490*/  FMUL.FTZ R55, R0.reuse, R55 ;  /* 0x0000003700377220 */ /* 0x040fe40000410000 */
[C---:B------:R-:W-:Y:S02]  /*d4a0*/  FMUL.FTZ R58, R0.reuse, R58 ;  /* 0x0000003a003a7220 */ /* 0x040fe40000410000 */
[----:B------:R-:W-:Y:S02]  /*d4b0*/  FMUL.FTZ R59, R0, R59 ;  /* 0x0000003b003b7220 */ /* 0x000fe40000410000 */
[--C-:B----4-:R-:W-:Y:S01]  /*d4c0*/  FFMA.FTZ R4, R165, c[0x0][0x2d0], -R161.reuse ;  /* 0x0000b400a5047a23 */ /* 0x110fe200000108a1 */
[----:B-----5:R-:W-:Y:S01]  /*d4d0*/  MOV R165, R5 ;  /* 0x0000000500a57202 */ /* 0x020fe20000000f00 */
[C---:B------:R-:W-:Y:S01]  /*d4e0*/  FMUL.FTZ R5, R2.reuse, R105 ;  /* 0x0000006902057220 */ /* 0x040fe20000410000 */
[----:B------:R-:W-:Y:S01]  /*d4f0*/  F2FP.BF16.PACK_AB R105, R229, R169 ;  /* 0x000000a9e569723e */ /* 0x000fe200000010ff */
        /* <DEDUP_REMOVED lines=19> */
[C---:B------:R-:W-:Y:S05]  /*d630*/  HMMA.16816.F32.BF16 R4, R104.reuse, R12, R4 ;  /* 0x0000000c6804723c */ /* 0x040fea0000041804 */
[----:B------:R-:W-:Y:S02]  /*d640*/  FMUL.FTZ R75, R0, R75 ;  /* 0x0000004b004b7220 */ /* 0x000fe40000410000 */
[C---:B------:R-:W-:Y:S01]  /*d650*/  FMUL.FTZ R12, R2.reuse, R112 ;  /* 0x00000070020c7220 */ /* 0x040fe20000410000 */
[C---:B------:R-:W-:Y:S04]  /*d660*/  HMMA.16816.F32.BF16 R8, R104.reuse, R14, R8 ;  /* 0x0000000e6808723c */ /* 0x040fe80000041808 */
[C---:B------:R-:W-:Y:S02]  /*d670*/  FMUL.FTZ R13, R2.reuse, R113 ;  /* 0x00000071020d7220 */ /* 0x040fe40000410000 */
[----:B------:R-:W-:Y:S02]  /*d680*/  FMUL.FTZ R76, R2, R76 ;  /* 0x0000004c024c7220 */ /* 0x000fe40000410000 */
[C---:B------:R-:W-:Y:S04]  /*d690*/  FMUL.FTZ R14, R0.reuse, R114 ;  /* 0x00000072000e7220 */ /* 0x040fe80000410000 */
[----:B------:R-:W-:Y:S02]  /*d6a0*/  FMUL.FTZ R15, R0, R115 ;  /* 0x00000073000f7220 */ /* 0x000fe40000410000 */
[----:B------:R-:W4:Y:S01]  /*d6b0*/  LDSM.16.MT88.4 R112, [R236+UR4+0x3100] ;  /* 0x00310004ec70783b */ /* 0x000f220008004200 */
[----:B------:R-:W-:Y:S02]  /*d6c0*/  FMUL.FTZ R77, R2, R77 ;  /* 0x0000004d024d7220 */ /* 0x000fe40000410000 */
[C---:B------:R-:W-:Y:S02]  /*d6d0*/  FMUL.FTZ R78, R0.reuse, R78 ;  /* 0x0000004e004e7220 */ /* 0x040fe40000410000 */
[C---:B---3--:R-:W-:Y:S03]  /*d6e0*/  HMMA.16816.F32.BF16 R12, R104.reuse, R20, R12 ;  /* 0x00000014680c723c */ /* 0x048fe6000004180c */
        /* <DEDUP_REMOVED lines=9> */
[----:B------:R-:W-:Y:S02]  /*d780*/  LDSM.16.MT88.4 R124, [R236+UR4+0x900] ;  /* 0x00090004ec7c783b */ /* 0x000fe40008004200 */
        /* <DEDUP_REMOVED lines=16> */
[C---:B--2---:R-:W-:Y:S03]  /*d890*/  HMMA.16816.F32.BF16 R28, R104.reuse, R36, R28 ;  /* 0x00000024681c723c */ /* 0x044fe6000004181c */
        /* <DEDUP_REMOVED lines=37> */
[C---:B----4-:R-:W-:Y:S07]  /*daf0*/  HMMA.16816.F32.BF16 R52, R104.reuse, R112, R52 ;  /* 0x000000706834723c */ /* 0x050fee0000041834 */
        /* <DEDUP_REMOVED lines=10> */
[----:B--2---:R-:W1:Y:S06]  /*dba0*/  LDSM.16.MT88.4 R112, [R102+0x6100] ;  /* 0x006100006670783b */ /* 0x004e6c0000004200 */
[--C-:B------:R-:W-:Y:S01]  /*dbb0*/  FFMA.FTZ R108, R172, c[0x0][0x2d0], -R160.reuse ;  /* 0x0000b400ac6c7a23 */ /* 0x100fe200000108a0 */
[C---:B------:R-:W-:Y:S03]  /*dbc0*/  HMMA.16816.F32.BF16 R72, R104.reuse, R110, R72 ;  /* 0x0000006e6848723c */ /* 0x040fe60000041848 */
[----:B------:R2:W-:Y:S01]  /*dbd0*/  MUFU.EX2 R249, R108 ;  /* 0x0000006c00f97308 */ /* 0x0005e20000000800 */
[----:B------:R-:W-:Y:S01]  /*dbe0*/  MOV R172, R242 ;  /* 0x000000f200ac7202 */ /* 0x000fe20000000f00 */
[--C-:B---3--:R-:W-:Y:S01]  /*dbf0*/  FFMA.FTZ R116, R171, c[0x0][0x2d0], -R160.reuse ;  /* 0x0000b400ab747a23 */ /* 0x108fe200000108a0 */
[----:B------:R-:W-:Y:S07]  /*dc00*/  MOV R171, R243 ;  /* 0x000000f300ab7202 */ /* 0x000fee0000000f00 */
[----:B------:R3:W5:Y:S01]  /*dc10*/  MUFU.EX2 R250, R116 ;  /* 0x0000007400fa7308 */ /* 0x0007620000000800 */
[--C-:B--2---:R-:W-:Y:S01]  /*dc20*/  FFMA.FTZ R108, R173, c[0x0][0x2d0], -R161.reuse ;  /* 0x0000b400ad6c7a23 */ /* 0x104fe200000108a1 */
[----:B------:R-:W-:Y:S08]  /*dc30*/  MOV R173, R241 ;  /* 0x000000f100ad7202 */ /* 0x000ff00000000f00 */
        /* <DEDUP_REMOVED lines=19> */
[----:B-1----:R-:W1:Y:S02]  /*dd70*/  LDSM.16.MT88.4 R116, [R101+0x900] ;  /* 0x000900006574783b */ /* 0x002e640000004200 */
        /* <DEDUP_REMOVED lines=10> */
[----:B------:R-:W-:Y:S07]  /*de20*/  LDSM.16.MT88.4 R124, [R236+UR4+0x1100] ;  /* 0x00110004ec7c783b */ /* 0x000fee0008004200 */
        /* <DEDUP_REMOVED lines=8> */
[----:B-1----:R-:W1:Y:S06]  /*deb0*/  LDSM.16.MT88.4 R116, [R103+UR4+0x6900] ;  /* 0x006900046774783b */ /* 0x002e6c0008004200 */
[--C-:B------:R-:W-:Y:S01]  /*dec0*/  FFMA.FTZ R108, R178, c[0x0][0x2d0], -R160.reuse ;  /* 0x0000b400b26c7a23 */ /* 0x100fe200000108a0 */
[C---:B------:R-:W-:Y:S03]  /*ded0*/  HMMA.16816.F32.BF16 R48, R104.reuse, R110, R48 ;  /* 0x0000006e6830723c */ /* 0x040fe60000041830 */
[----:B------:R4:W5:Y:S05]  /*dee0*/  MUFU.EX2 R244, R108 ;  /* 0x0000006c00f47308 */ /* 0x00096a0000000800 */
[C---:B--2---:R-:W-:Y:S07]  /*def0*/  HMMA.16816.F32.BF16 R52, R104.reuse, R112, R52 ;  /* 0x000000706834723c */ /* 0x044fee0000041834 */
[--C-:B------:R-:W-:Y:S01]  /*df00*/  FFMA.FTZ R112, R180, c[0x0][0x2d0], -R160.reuse ;  /* 0x0000b400b4707a23 */ /* 0x100fe200000108a0 */
[C---:B------:R-:W-:Y:S03]  /*df10*/  HMMA.16816.F32.BF16 R56, R104.reuse, R114, R56 ;  /* 0x000000726838723c */ /* 0x040fe60000041838 */
[----:B------:R2:W-:Y:S05]  /*df20*/  MUFU.EX2 R243, R112 ;  /* 0x0000007000f37308 */ /* 0x0005ea0000000800 */
        /* <DEDUP_REMOVED lines=10> */
[----:B------:R2:W2:Y:S01]  /*dfd0*/  MUFU.EX2 R235, R116 ;  /* 0x0000007400eb7308 */ /* 0x0004a20000000800 */
[----:B----4-:R-:W-:Y:S01]  /*dfe0*/  LDSM.16.MT88.4 R120, [R101+0x6900] ;  /* 0x006900006578783b */ /* 0x010fe20000004200 */
[C---:B---3--:R-:W-:Y:S07]  /*dff0*/  HMMA.16816.F32.BF16 R76, R104.reuse, R108, R76 ;  /* 0x0000006c684c723c */ /* 0x048fee000004184c */
[----:B-1----:R-:W1:Y:S01]  /*e000*/  LDSM.16.MT88.4 R112, [R236+UR4+0x6900] ;  /* 0x00690004ec70783b */ /* 0x002e620008004200 */
[--C-:B------:R-:W-:Y:S01]  /*e010*/  FFMA.FTZ R108, R192, c[0x0][0x2d0], -R161.reuse ;  /* 0x0000b400c06c7a23 */ /* 0x100fe200000108a1 */
[C---:B------:R-:W-:Y:S03]  /*e020*/  HMMA.16816.F32.BF16 R80, R104.reuse, R110, R80 ;  /* 0x0000006e6850723c */ /* 0x040fe60000041850 */
[----:B------:R3:W-:Y:S01]  /*e030*/  MUFU.EX2 R232, R108 ;  /* 0x0000006c00e87308 */ /* 0x0007e20000000800 */
[--C-:B--2---:R-:W-:Y:S09]  /*e040*/  FFMA.FTZ R116, R182, c[0x0][0x2d0], -R161.reuse ;  /* 0x0000b400b6747a23 */ /* 0x104ff200000108a1 */
[----:B------:R2:W4:Y:S01]  /*e050*/  MUFU.EX2 R234, R116 ;  /* 0x0000007400ea7308 */ /* 0x0005220000000800 */
[----:B---3--:R-:W-:Y:S08]  /*e060*/  LDSM.16.MT88.4 R108, [R102+0x1100] ;  /* 0x00110000666c783b */ /* 0x008ff00000004200 */
[----:B--2---:R-:W2:Y:S01]  /*e070*/  LDSM.16.MT88.4 R116, [R103+UR4+0x1100] ;  /* 0x001100046774783b */ /* 0x004ea20008004200 */
[C---:B-1----:R-:W-:Y:S08]  /*e080*/  HMMA.16816.F32.BF16 R84, R104.reuse, R112, R84 ;  /* 0x000000706854723c */ /* 0x042ff00000041854 */
[C---:B------:R-:W-:Y:S01]  /*e090*/  HMMA.16816.F32.BF16 R88, R104.reuse, R114, R88 ;  /* 0x000000726858723c */ /* 0x040fe20000041858 */
[----:B------:R-:W1:Y:S07]  /*e0a0*/  LDSM.16.MT88.4 R112, [R103+UR4+0x4100] ;  /* 0x004100046770783b */ /* 0x000e6e0008004200 */
[C---:B------:R-:W-:Y:S08]  /*e0b0*/  HMMA.16816.F32.BF16 R92, R104.reuse, R120, R92 ;  /* 0x00000078685c723c */ /* 0x040ff0000004185c */
[----:B------:R-:W-:Y:S01]  /*e0c0*/  HMMA.16816.F32.BF16 R96, R104, R122, R96 ;  /* 0x0000007a6860723c */ /* 0x000fe20000041860 */
[----:B------:R-:W3:Y:S06]  /*e0d0*/  LDSM.16.MT88.4 R120, [R236+UR4+0x4100] ;  /* 0x00410004ec78783b */ /* 0x000eec0008004200 */
[----:B-----5:R-:W-:Y:S02]  /*e0e0*/  F2FP.BF16.PACK_AB R104, R244, R242 ;  /* 0x000000f2f468723e */ /* 0x020fe400000010ff */
        /* <DEDUP_REMOVED lines=11> */
[----:B------:R-:W-:Y:S07]  /*e1a0*/  LDSM.16.MT88.4 R124, [R102+0x1900] ;  /* 0x00190000667c783b */ /* 0x000fee0000004200 */
        /* <DEDUP_REMOVED lines=8> */
[----:B-----5:R-:W-:Y:S07]  /*e230*/  LDSM.16.MT88.4 R128, [R101+0x1900] ;  /* 0x001900006580783b */ /* 0x020fee0000004200 */
[C---:B------:R-:W-:Y:S01]  /*e240*/  HMMA.16816.F32.BF16 R48, R104.reuse, R134, R48 ;  /* 0x000000866830723c */ /* 0x040fe20000041830 */
[----:B------:R-:W-:Y:S07]  /*e250*/  LDSM.16.MT88.4 R132, [R102+0x5100] ;  /* 0x005100006684783b */ /* 0x000fee0000004200 */
[C---:B---3--:R-:W-:Y:S07]  /*e260*/  HMMA.16816.F32.BF16 R52, R104.reuse, R120, R52 ;  /* 0x000000786834723c */ /* 0x048fee0000041834 */
[--C-:B------:R-:W-:Y:S01]  /*e270*/  FFMA.FTZ R120, R193, c[0x0][0x2d0], -R160.reuse ;  /* 0x0000b400c1787a23 */ /* 0x100fe200000108a0 */
[C---:B------:R-:W-:Y:S03]  /*e280*/  HMMA.16816.F32.BF16 R56, R104.reuse, R122, R56 ;  /* 0x0000007a6838723c */ /* 0x040fe60000041838 */
        /* <DEDUP_REMOVED lines=12> */
[----:B--2---:R-:W2:Y:S04]  /*e350*/  LDSM.16.MT88.4 R116, [R236+UR4+0x7100] ;  /* 0x00710004ec74783b */ /* 0x004ea80008004200 */
[C---:B------:R-:W-:Y:S04]  /*e360*/  HMMA.16816.F32.BF16 R80, R104.reuse, R114, R80 ;  /* 0x000000726850723c */ /* 0x040fe80000041850 */
[----:B------:R-:W-:Y:S01]  /*e370*/  LDSM.16.MT88.4 R112, [R236+UR4+0x1900] ;  /* 0x00190004ec70783b */ /* 0x000fe20008004200 */
[--C-:B---3--:R-:W-:Y:S04]  /*e380*/  FFMA.FTZ R120, R228, c[0x0][0x2d0], -R161.reuse ;  /* 0x0000b400e4787a23 */ /* 0x108fe800000108a1 */
[----:B------:R3:W5:Y:S03]  /*e390*/  MUFU.EX2 R228, R120 ;  /* 0x0000007800e47308 */ /* 0x0007660000000800 */
[--C-:B-1----:R-:W-:Y:S07]  /*e3a0*/  FFMA.FTZ R108, R172, c[0x0][0x2d0], -R160.reuse ;  /* 0x0000b400ac6c7a23 */ /* 0x102fee00000108a0 */
[----:B------:R1:W1:Y:S01]  /*e3b0*/  MUFU.EX2 R194, R108 ;  /* 0x0000006c00c27308 */ /* 0x0002620000000800 */
[C---:B--2---:R-:W-:Y:S01]  /*e3c0*/  HMMA.16816.F32.BF16 R84, R104.reuse, R116, R84 ;  /* 0x000000746854723c */ /* 0x044fe20000041854 */
[----:B---3--:R-:W2:Y:S07]  /*e3d0*/  LDSM.16.MT88.4 R120, [R101+0x7100] ;  /* 0x007100006578783b */ /* 0x008eae0000004200 */
[C---:B------:R-:W-:Y:S01]  /*e3e0*/  HMMA.16816.F32.BF16 R88, R104.reuse, R118, R88 ;  /* 0x000000766858723c */ /* 0x040fe20000041858 */
[----:B------:R-:W-:Y:S03]  /*e3f0*/  LDSM.16.MT88.4 R116, [R103+UR4+0x4900] ;  /* 0x004900046774783b */ /* 0x000fe60008004200 */
[--C-:B-1----:R-:W-:Y:S04]  /*e400*/  FFMA.FTZ R108, R171, c[0x0][0x2d0], -R161.reuse ;  /* 0x0000b400ab6c7a23 */ /* 0x102fe800000108a1 */
[----:B------:R1:W3:Y:S02]  /*e410*/  MUFU.EX2 R193, R108 ;  /* 0x0000006c00c17308 */ /* 0x0002e40000000800 */
[----:B-1----:R-:W1:Y:S01]  /*e420*/  LDSM.16.MT88.4 R108, [R103+UR4+0x1900] ;  /* 0x00190004676c783b */ /* 0x002e620008004200 */
[C---:B--2---:R-:W-:Y:S08]  /*e430*/  HMMA.16816.F32.BF16 R92, R104.reuse, R120, R92 ;  /* 0x00000078685c723c */ /* 0x044ff0000004185c */
[----:B------:R-:W-:Y:S01]  /*e440*/  HMMA.16816.F32.BF16 R96, R104, R122, R96 ;  /* 0x0000007a6860723c */ /* 0x000fe20000041860 */
[----:B------:R-:W2:Y:S06]  /*e450*/  LDSM.16.MT88.4 R120, [R102+0x4900] ;  /* 0x004900006678783b */ /* 0x000eac0000004200 */
[----:B----4-:R-:W-:Y:S02]  /*e460*/  F2FP.BF16.PACK_AB R104, R230, R231 ;  /* 0x000000e7e668723e */ /* 0x010fe400000010ff */
[----:B-----5:R-:W-:Y:S03]  /*e470*/  F2FP.BF16.PACK_AB R105, R228, R229 ;  /* 0x000000e5e469723e */ /* 0x020fe600000010ff */
[----:B------:R-:W-:Y:S02]  /*e480*/  F2FP.BF16.PACK_AB R106, R194, R195 ;  /* 0x000000c3c26a723e */ /* 0x000fe400000010ff */
[----:B---3--:R-:W-:Y:S07]  /*e490*/  F2FP.BF16.PACK_AB R107, R192, R193 ;  /* 0x000000c1c06b723e */ /* 0x008fee00000010ff */
[C---:B-1----:R-:W-:Y:S08]  /*e4a0*/  HMMA.16816.F32.BF16 R4, R104.reuse, R108, R4 ;  /* 0x0000006c6804723c */ /* 0x042ff00000041804 */
[C---:B------:R-:W-:Y:S01]  /*e4b0*/  HMMA.16816.F32.BF16 R8, R104.reuse, R110, R8 ;  /* 0x0000006e6808723c */ /* 0x040fe20000041808 */
[----:B------:R-:W1:Y:S07]  /*e4c0*/  LDSM.16.MT88.4 R108, [R236+UR4+0x4900] ;  /* 0x00490004ec6c783b */ /* 0x000e6e0008004200 */
[C---:B------:R-:W-:Y:S08]  /*e4d0*/  HMMA.16816.F32.BF16 R12, R104.reuse, R124, R12 ;  /* 0x0000007c680c723c */ /* 0x040ff0000004180c */
[C---:B------:R-:W-:Y:S01]  /*e4e0*/  HMMA.16816.F32.BF16 R16, R104.reuse, R126, R16 ;  /* 0x0000007e6810723c */ /* 0x040fe20000041810 */
[----:B------:R-:W-:Y:S07]  /*e4f0*/  LDSM.16.MT88.4 R124, [R236+UR4+0x2100] ;  /* 0x00210004ec7c783b */ /* 0x000fee0008004200 */
[C---:B------:R-:W-:Y:S08]  /*e500*/  HMMA.16816.F32.BF16 R20, R104.reuse, R112, R20 ;  /* 0x000000706814723c */ /* 0x040ff00000041814 */
[C---:B------:R-:W-:Y:S01]  /*e510*/  HMMA.16816.F32.BF16 R24, R104.reuse, R114, R24 ;  /* 0x000000726818723c */ /* 0x040fe20000041818 */
[----:B------:R-:W3:Y:S07]  /*e520*/  LDSM.16.MT88.4 R112, [R101+0x4900] ;  /* 0x004900006570783b */ /* 0x000eee0000004200 */
[C---:B------:R-:W-:Y:S08]  /*e530*/  HMMA.16816.F32.BF16 R28, R104.reuse, R128, R28 ;  /* 0x00000080681c723c */ /* 0x040ff0000004181c */
[C---:B------:R-:W-:Y:S01]  /*e540*/  HMMA.16816.F32.BF16 R32, R104.reuse, R130, R32 ;  /* 0x000000826820723c */ /* 0x040fe20000041820 */
[----:B------:R-:W-:Y:S07]  /*e550*/  LDSM.16.MT88.4 R128, [R101+0x2100] ;  /* 0x002100006580783b */ /* 0x000fee0000004200 */
        /* <DEDUP_REMOVED lines=8> */
[C---:B-1----:R-:W-:Y:S01]  /*e5e0*/  HMMA.16816.F32.BF16 R52, R104.reuse, R108, R52 ;  /* 0x0000006c6834723c */ /* 0x042fe20000041834 */
[----:B----4-:R-:W1:Y:S06]  /*e5f0*/  LDSM.16.MT88.4 R116, [R103+UR4+0x7900] ;  /* 0x007900046774783b */ /* 0x010e6c0008004200 */
[--C-:B------:R-:W-:Y:S01]  /*e600*/  FFMA.FTZ R108, R150, c[0x0][0x2d0], -R161.reuse ;  /* 0x0000b400966c7a23 */ /* 0x100fe200000108a1 */
[C---:B------:R-:W-:Y:S03]  /*e610*/  HMMA.16816.F32.BF16 R56, R104.reuse, R110, R56 ;  /* 0x0000006e6838723c */ /* 0x040fe60000041838 */
[----:B------:R4:W-:Y:S05]  /*e620*/  MUFU.EX2 R181, R108 ;  /* 0x0000006c00b57308 */ /* 0x0009ea0000000800 */
[C---:B---3--:R-:W-:Y:S01]  /*e630*/  HMMA.16816.F32.BF16 R60, R104.reuse, R112, R60 ;  /* 0x00000070683c723c */ /* 0x048fe2000004183c */
[----:B--2---:R-:W2:Y:S06]  /*e640*/  LDSM.16.MT88.4 R120, [R102+0x7900] ;  /* 0x007900006678783b */ /* 0x004eac0000004200 */
[--C-:B------:R-:W-:Y:S01]  /*e650*/  FFMA.FTZ R112, R148, c[0x0][0x2d0], -R160.reuse ;  /* 0x0000b40094707a23 */ /* 0x100fe200000108a0 */
[C---:B------:R-:W-:Y:S03]  /*e660*/  HMMA.16816.F32.BF16 R64, R104.reuse, R114, R64 ;  /* 0x000000726840723c */ /* 0x040fe60000041840 */
[----:B------:R3:W-:Y:S01]  /*e670*/  MUFU.EX2 R179, R112 ;  /* 0x0000007000b37308 */ /* 0x0007e20000000800 */
[--C-:B----4-:R-:W-:Y:S02]  /*e680*/  FFMA.FTZ R108, R149, c[0x0][0x2d0], -R161.reuse ;  /* 0x0000b400956c7a23 */ /* 0x110fe400000108a1 */
[----:B------:R-:W-:Y:S07]  /*e690*/  LDSM.16.MT88.4 R148, [R102+0x5900] ;  /* 0x005900006694783b */ /* 0x000fee0000004200 */
[----:B------:R4:W4:Y:S01]  /*e6a0*/  MUFU.EX2 R180, R108 ;  /* 0x0000006c00b47308 */ /* 0x0009220000000800 */
[C---:B-1----:R-:W-:Y:S07]  /*e6b0*/  HMMA.16816.F32.BF16 R68, R104.reuse, R116, R68 ;  /* 0x000000746844723c */ /* 0x042fee0000041844 */
[--C-:B------:R-:W-:Y:S01]  /*e6c0*/  FFMA.FTZ R116, R147, c[0x0][0x2d0], -R160.reuse ;  /* 0x0000b40093747a23 */ /* 0x100fe200000108a0 */
[C---:B------:R-:W-:Y:S01]  /*e6d0*/  HMMA.16816.F32.BF16 R72, R104.reuse, R118, R72 ;  /* 0x000000766848723c */ /* 0x040fe20000041848 */
[----:B---3--:R-:W-:Y:S02]  /*e6e0*/  LDSM.16.MT88.4 R112, [R101+0x7900] ;  /* 0x007900006570783b */ /* 0x008fe40000004200 */
[----:B------:R1:W3:Y:S01]  /*e6f0*/  MUFU.EX2 R178, R116 ;  /* 0x0000007400b27308 */ /* 0x0002e20000000800 */
[----:B------:R-:W-:Y:S04]  /*e700*/  MOV R147, R170 ;  /* 0x000000aa00937202 */ /* 0x000fe80000000f00 */
[C---:B--2---:R-:W-:Y:S01]  /*e710*/  HMMA.16816.F32.BF16 R76, R104.reuse, R120, R76 ;  /* 0x00000078684c723c */ /* 0x044fe2000004184c */
[----:B----4-:R-:W2:Y:S06]  /*e720*/  LDSM.16.MT88.4 R108, [R236+UR4+0x7900] ;  /* 0x00790004ec6c783b */ /* 0x010eac0008004200 */
[--C-:B------:R-:W-:Y:S01]  /*e730*/  FFMA.FTZ R120, R145, c[0x0][0x2d0], -R161.reuse ;  /* 0x0000b40091787a23 */ /* 0x100fe200000108a1 */
[C---:B------:R-:W-:Y:S03]  /*e740*/  HMMA.16816.F32.BF16 R80, R104.reuse, R122, R80 ;  /* 0x0000007a6850723c */ /* 0x040fe60000041850 */
[----:B------:R4:W-:Y:S01]  /*e750*/  MUFU.EX2 R176, R120 ;  /* 0x0000007800b07308 */ /* 0x0009e20000000800 */
[----:B------:R-:W-:Y:S02]  /*e760*/  MOV R145, R138 ;  /* 0x0000008a00917202 */ /* 0x000fe40000000f00 */
[----:B------:R-:W-:Y:S01]  /*e770*/  MOV R138, R169 ;  /* 0x000000a9008a7202 */ /* 0x000fe20000000f00 */
[--C-:B-1----:R-:W-:Y:S01]  /*e780*/  FFMA.FTZ R116, R146, c[0x0][0x2d0], -R161.reuse ;  /* 0x0000b40092747a23 */ /* 0x102fe200000108a1 */
[----:B------:R-:W-:Y:S04]  /*e790*/  MOV R146, R137 ;  /* 0x0000008900927202 */ /* 0x000fe80000000f00 */
[----:B------:R-:W-:Y:S01]  /*e7a0*/  MOV R137, R166 ;  /* 0x000000a600897202 */ /* 0x000fe20000000f00 */
[----:B------:R1:W1:Y:S01]  /*e7b0*/  MUFU.EX2 R177, R116 ;  /* 0x0000007400b17308 */ /* 0x0002620000000800 */
[----:B----4-:R-:W-:Y:S01]  /*e7c0*/  LDSM.16.MT88.4 R120, [R102+0x2100] ;  /* 0x002100006678783b */ /* 0x010fe20000004200 */
[C---:B--2---:R-:W-:Y:S07]  /*e7d0*/  HMMA.16816.F32.BF16 R84, R104.reuse, R108, R84 ;  /* 0x0000006c6854723c */ /* 0x044fee0000041854 */
[----:B-1----:R-:W1:Y:S01]  /*e7e0*/  LDSM.16.MT88.4 R116, [R103+UR4+0x2100] ;  /* 0x002100046774783b */ /* 0x002e620008004200 */
[C---:B------:R-:W-:Y:S07]  /*e7f0*/  HMMA.16816.F32.BF16 R88, R104.reuse, R110, R88 ;  /* 0x0000006e6858723c */ /* 0x040fee0000041858 */
[----:B------:R-:W2:Y:S01]  /*e800*/  LDSM.16.MT88.4 R108, [R103+UR4+0x5100] ;  /* 0x00510004676c783b */ /* 0x000ea20008004200 */
[C---:B------:R-:W-:Y:S08]  /*e810*/  HMMA.16816.F32.BF16 R92, R104.reuse, R112, R92 ;  /* 0x00000070685c723c */ /* 0x040ff0000004185c */
[----:B------:R-:W-:Y:S01]  /*e820*/  HMMA.16816.F32.BF16 R96, R104, R114, R96 ;  /* 0x000000726860723c */ /* 0x000fe20000041860 */
[----:B------:R-:W4:Y:S06]  /*e830*/  LDSM.16.MT88.4 R112, [R236+UR4+0x5100] ;  /* 0x00510004ec70783b */ /* 0x000f2c0008004200 */
[----:B-----5:R-:W-:Y:S02]  /*e840*/  F2FP.BF16.PACK_AB R104, R182, R183 ;  /* 0x000000b7b668723e */ /* 0x020fe400000010ff */
[----:B------:R-:W-:Y:S03]  /*e850*/  F2FP.BF16.PACK_AB R105, R180, R181 ;  /* 0x000000b5b469723e */ /* 0x000fe600000010ff */
[----:B---3--:R-:W-:Y:S02]  /*e860*/  F2FP.BF16.PACK_AB R106, R178, R179 ;  /* 0x000000b3b26a723e */ /* 0x008fe400000010ff */
[----:B------:R-:W-:Y:S07]  /*e870*/  F2FP.BF16.PACK_AB R107, R176, R177 ;  /* 0x000000b1b06b723e */ /* 0x000fee00000010ff */
[C---:B-1----:R-:W-:Y:S08]  /*e880*/  HMMA.16816.F32.BF16 R4, R104.reuse, R116, R4 ;  /* 0x000000746804723c */ /* 0x042ff00000041804 */
[C---:B------:R-:W-:Y:S01]  /*e890*/  HMMA.16816.F32.BF16 R8, R104.reuse, R118, R8 ;  /* 0x000000766808723c */ /* 0x040fe20000041808 */
[----:B------:R-:W1:Y:S07]  /*e8a0*/  LDSM.16.MT88.4 R116, [R101+0x5100] ;  /* 0x005100006574783b */ /* 0x000e6e0000004200 */
[C---:B------:R-:W-:Y:S08]  /*e8b0*/  HMMA.16816.F32.BF16 R12, R104.reuse, R120, R12 ;  /* 0x00000078680c723c */ /* 0x040ff0000004180c */
[C---:B------:R-:W-:Y:S01]  /*e8c0*/  HMMA.16816.F32.BF16 R16, R104.reuse, R122, R16 ;  /* 0x0000007a6810723c */ /* 0x040fe20000041810 */
[----:B------:R-:W3:Y:S07]  /*e8d0*/  LDSM.16.MT88.4 R120, [R103+UR4+0x8100] ;  /* 0x008100046778783b */ /* 0x000eee0008004200 */
        /* <DEDUP_REMOVED lines=9> */
[C---:B------:R-:W-:Y:S08]  /*e970*/  HMMA.16816.F32.BF16 R44, R104.reuse, R132, R44 ;  /* 0x00000084682c723c */ /* 0x040ff0000004182c */
[C---:B------:R-:W-:Y:S01]  /*e980*/  HMMA.16816.F32.BF16 R48, R104.reuse, R134, R48 ;  /* 0x000000866830723c */ /* 0x040fe20000041830 */
[----:B------:R-:W-:Y:S07]  /*e990*/  LDSM.16.MT88.4 R132, [R101+0x2900] ;  /* 0x002900006584783b */ /* 0x000fee0000004200 */
[C---:B----4-:R-:W-:Y:S07]  /*e9a0*/  HMMA.16816.F32.BF16 R52, R104.reuse, R112, R52 ;  /* 0x000000706834723c */ /* 0x050fee0000041834 */
[--C-:B------:R-:W-:Y:S01]  /*e9b0*/  FFMA.FTZ R112, R144, c[0x0][0x2d0], -R160.reuse ;  /* 0x0000b40090707a23 */ /* 0x100fe200000108a0 */
[C---:B------:R-:W-:Y:S03]  /*e9c0*/  HMMA.16816.F32.BF16 R56, R104.reuse, R114, R56 ;  /* 0x000000726838723c */ /* 0x040fe60000041838 */
[----:B------:R4:W-:Y:S01]  /*e9d0*/  MUFU.EX2 R175, R112 ;  /* 0x0000007000af7308 */ /* 0x0009e20000000800 */
[----:B------:R-:W-:Y:S04]  /*e9e0*/  MOV R144, R165 ;  /* 0x000000a500907202 */ /* 0x000fe80000000f00 */
[C---:B-1----:R-:W-:Y:S07]  /*e9f0*/  HMMA.16816.F32.BF16 R60, R104.reuse, R116, R60 ;  /* 0x00000074683c723c */ /* 0x042fee000004183c */
[--C-:B------:R-:W-:Y:S01]  /*ea00*/  FFMA.FTZ R116, R141, c[0x0][0x2d0], -R161.reuse ;  /* 0x0000b4008d747a23 */ /* 0x100fe200000108a1 */
[C---:B------:R-:W-:Y:S03]  /*ea10*/  HMMA.16816.F32.BF16 R64, R104.reuse, R118, R64 ;  /* 0x000000766840723c */ /* 0x040fe60000041840 */
[----:B------:R1:W-:Y:S05]  /*ea20*/  MUFU.EX2 R172, R116 ;  /* 0x0000007400ac7308 */ /* 0x0003ea0000000800 */
[C---:B---3--:R-:W-:Y:S04]  /*ea30*/  HMMA.16816.F32.BF16 R68, R104.reuse, R120, R68 ;  /* 0x000000786844723c */ /* 0x048fe80000041844 */
[--C-:B----4-:R-:W-:Y:S03]  /*ea40*/  FFMA.FTZ R112, R143, c[0x0][0x2d0], -R160.reuse ;  /* 0x0000b4008f707a23 */ /* 0x110fe600000108a0 */
[--C-:B------:R-:W-:Y:S01]  /*ea50*/  FFMA.FTZ R120, R140, c[0x0][0x2d0], -R160.reuse ;  /* 0x0000b4008c787a23 */ /* 0x100fe200000108a0 */
[C---:B------:R-:W-:Y:S01]  /*ea60*/  HMMA.16816.F32.BF16 R72, R104.reuse, R122, R72 ;  /* 0x0000007a6848723c */ /* 0x040fe20000041848 */
[----:B------:R3:W4:Y:S07]  /*ea70*/  MUFU.EX2 R174, R112 ;  /* 0x0000007000ae7308 */ /* 0x00072e0000000800 */
[C---:B--2---:R-:W-:Y:S03]  /*ea80*/  HMMA.16816.F32.BF16 R76, R104.reuse, R108, R76 ;  /* 0x0000006c684c723c */ /* 0x044fe6000004184c */
[----:B------:R2:W-:Y:S01]  /*ea90*/  MUFU.EX2 R171, R120 ;  /* 0x0000007800ab7308 */ /* 0x0005e20000000800 */
[----:B-1----:R-:W-:Y:S03]  /*eaa0*/  LDSM.16.MT88.4 R116, [R101+0x8100] ;  /* 0x008100006574783b */ /* 0x002fe60000004200 */
[--C-:B------:R-:W-:Y:S01]  /*eab0*/  FFMA.FTZ R108, R136, c[0x0][0x2d0], -R161.reuse ;  /* 0x0000b400886c7a23 */ /* 0x100fe200000108a1 */
[C---:B------:R-:W-:Y:S04]  /*eac0*/  HMMA.16816.F32.BF16 R80, R104.reuse, R110, R80 ;  /* 0x0000006e6850723c */ /* 0x040fe80000041850 */
[----:B------:R-:W-:Y:S01]  /*ead0*/  MOV R136, R168 ;  /* 0x000000a800887202 */ /* 0x000fe20000000f00 */
[----:B------:R1:W-:Y:S01]  /*eae0*/  MUFU.EX2 R169, R108 ;  /* 0x0000006c00a97308 */ /* 0x0003e20000000800 */
[--C-:B---3--:R-:W-:Y:S02]  /*eaf0*/  FFMA.FTZ R112, R142, c[0x0][0x2d0], -R161.reuse ;  /* 0x0000b4008e707a23 */ /* 0x108fe400000108a1 */
[----:B------:R-:W-:Y:S07]  /*eb00*/  LDSM.16.MT88.4 R140, [R103+UR4+0x5900] ;  /* 0x00590004678c783b */ /* 0x000fee0008004200 */
[----:B------:R3:W5:Y:S01]  /*eb10*/  MUFU.EX2 R173, R112 ;  /* 0x0000007000ad7308 */ /* 0x0007620000000800 */
[----:B--2---:R-:W-:Y:S01]  /*eb20*/  FFMA.FTZ R120, R139, c[0x0][0x2d0], -R160 ;  /* 0x0000b4008b787a23 */ /* 0x004fe200000108a0 */
[----:B----4-:R-:W-:Y:S02]  /*eb30*/  F2FP.BF16.PACK_AB R160, R174, R175 ;  /* 0x000000afaea0723e */ /* 0x010fe400000010ff */
[----:B------:R-:W-:Y:S06]  /*eb40*/  MOV R139, R164 ;  /* 0x000000a4008b7202 */ /* 0x000fec0000000f00 */
[----:B------:R2:W4:Y:S01]  /*eb50*/  MUFU.EX2 R170, R120 ;  /* 0x0000007800aa7308 */ /* 0x0005220000000800 */
[----:B-1----:R-:W-:Y:S02]  /*eb60*/  FFMA.FTZ R108, R167, c[0x0][0x2d0], -R161 ;  /* 0x0000b400a76c7a23 */ /* 0x002fe400000108a1 */
[----:B------:R-:W-:Y:S07]  /*eb70*/  LDSM.16.MT88.4 R164, [R236+UR4+0x5900] ;  /* 0x00590004eca4783b */ /* 0x000fee0008004200 */
[----:B------:R-:W1:Y:S01]  /*eb80*/  MUFU.EX2 R168, R108 ;  /* 0x0000006c00a87308 */ /* 0x000e620000000800 */
[----:B---3--:R-:W3:Y:S01]  /*eb90*/  LDSM.16.MT88.4 R112, [R236+UR4+0x8100] ;  /* 0x00810004ec70783b */ /* 0x008ee20008004200 */
[----:B-----5:R-:W-:Y:S07]  /*eba0*/  F2FP.BF16.PACK_AB R161, R172, R173 ;  /* 0x000000adaca1723e */ /* 0x020fee00000010ff */
[----:B--2---:R-:W2:Y:S01]  /*ebb0*/  LDSM.16.MT88.4 R120, [R103+UR4+0x2900] ;  /* 0x002900046778783b */ /* 0x004ea20008004200 */
[----:B----4-:R-:W-:Y:S02]  /*ebc0*/  F2FP.BF16.PACK_AB R162, R170, R171 ;  /* 0x000000abaaa2723e */ /* 0x010fe400000010ff */
[----:B-1----:R-:W-:Y:S01]  /*ebd0*/  F2FP.BF16.PACK_AB R163, R168, R169 ;  /* 0x000000a9a8a3723e */ /* 0x002fe200000010ff */
[C---:B---3--:R-:W-:Y:S08]  /*ebe0*/  HMMA.16816.F32.BF16 R84, R104.reuse, R112, R84 ;  /* 0x000000706854723c */ /* 0x048ff00000041854 */
[C---:B------:R-:W-:Y:S08]  /*ebf0*/  HMMA.16816.F32.BF16 R88, R104.reuse, R114, R88 ;  /* 0x000000726858723c */ /* 0x040ff00000041858 */
[C---:B------:R-:W-:Y:S08]  /*ec00*/  HMMA.16816.F32.BF16 R92, R104.reuse, R116, R92 ;  /* 0x00000074685c723c */ /* 0x040ff0000004185c */
[----:B------:R-:W-:Y:S08]  /*ec10*/  HMMA.16816.F32.BF16 R96, R104, R118, R96 ;  /* 0x000000766860723c */ /* 0x000ff00000041860 */
[C---:B--2---:R-:W-:Y:S01]  /*ec20*/  HMMA.16816.F32.BF16 R104, R160.reuse, R120, R4 ;  /* 0x00000078a068723c */ /* 0x044fe20000041804 */
[----:B------:R-:W1:Y:S07]  /*ec30*/  LDSM.16.MT88.4 R4, [R101+0x5900] ;  /* 0x005900006504783b */ /* 0x000e6e0000004200 */
[C---:B------:R-:W-:Y:S01]  /*ec40*/  HMMA.16816.F32.BF16 R108, R160.reuse, R122, R8 ;  /* 0x0000007aa06c723c */ /* 0x040fe20000041808 */
[----:B------:R-:W2:Y:S07]  /*ec50*/  LDSM.16.MT88.4 R8, [R103+UR4+0x8900] ;  /* 0x008900046708783b */ /* 0x000eae0008004200 */
[C---:B------:R-:W-:Y:S01]  /*ec60*/  HMMA.16816.F32.BF16 R112, R160.reuse, R124, R12 ;  /* 0x0000007ca070723c */ /* 0x040fe2000004180c */
[----:B------:R-:W3:Y:S06]  /*ec70*/  LDL.LU R12, [R1+0x10] ;  /* 0x00001000010c7983 */ /* 0x000eec0000300800 */
[----:B------:R-:W-:Y:S01]  /*ec80*/  MOV R15, R145 ;  /* 0x00000091000f7202 */ /* 0x000fe20000000f00 */
[C---:B------:R-:W-:Y:S01]  /*ec90*/  HMMA.16816.F32.BF16 R116, R160.reuse, R126, R16 ;  /* 0x0000007ea074723c */ /* 0x040fe20000041810 */
[----:B------:R-:W4:Y:S03]  /*eca0*/  LDL.64 R16, [R1+0x30] ;  /* 0x0000300001107983 */ /* 0x000f260000100a00 */
[----:B------:R-:W-:Y:S02]  /*ecb0*/  MOV R13, R147 ;  /* 0x00000093000d7202 */ /* 0x000fe40000000f00 */
[----:B------:R-:W-:Y:S02]  /*ecc0*/  MOV R14, R146 ;  /* 0x00000092000e7202 */ /* 0x000fe40000000f00 */
[C---:B------:R-:W-:Y:S01]  /*ecd0*/  HMMA.16816.F32.BF16 R120, R160.reuse, R128, R20 ;  /* 0x00000080a078723c */ /* 0x040fe20000041814 */
[----:B------:R-:W4:Y:S03]  /*ece0*/  LDL.64 R22, [R1+0x18] ;  /* 0x0000180001167983 */ /* 0x000f260000100a00 */
[----:B------:R-:W-:Y:S02]  /*ecf0*/  MOV R18, R144 ;  /* 0x0000009000127202 */ /* 0x000fe40000000f00 */
[----:B------:R-:W-:Y:S02]  /*ed00*/  MOV R19, R139 ;  /* 0x0000008b00137202 */ /* 0x000fe40000000f00 */
[C---:B------:R-:W-:Y:S01]  /*ed10*/  HMMA.16816.F32.BF16 R124, R160.reuse, R130, R24 ;  /* 0x00000082a07c723c */ /* 0x040fe20000041818 */
[----:B------:R-:W5:Y:S03]  /*ed20*/  LDL.LU R27, [R1+0xc] ;  /* 0x00000c00011b7983 */ /* 0x000f660000300800 */
[----:B------:R-:W-:Y:S02]  /*ed30*/  MOV R20, R138 ;  /* 0x0000008a00147202 */ /* 0x000fe40000000f00 */
[----:B------:R-:W-:Y:S02]  /*ed40*/  MOV R21, R137 ;  /* 0x0000008900157202 */ /* 0x000fe40000000f00 */
[C---:B------:R-:W-:Y:S04]  /*ed50*/  HMMA.16816.F32.BF16 R128, R160.reuse, R132, R28 ;  /* 0x00000084a080723c */ /* 0x040fe8000004181c */
[----:B------:R-:W-:Y:S04]  /*ed60*/  MOV R26, R136 ;  /* 0x00000088001a7202 */ /* 0x000fe80000000f00 */
        /* <DEDUP_REMOVED lines=10> */
[C---:B------:R-:W-:Y:S01]  /*ee10*/  HMMA.16816.F32.BF16 R72, R160.reuse, R10, R72 ;  /* 0x0000000aa048723c */ /* 0x040fe20000041848 */
[----:B------:R1:W-:Y:S03]  /*ee20*/  LDSM.16.MT88.4 R8, [R101+0x8900] ;  /* 0x008900006508783b */ /* 0x0003e60000004200 */
[----:B-1----:R-:W-:Y:S01]  /*ee30*/  MOV R101, R3 ;  /* 0x0000000300657202 */ /* 0x002fe20000000f00 */
[----:B---3--:R-:W-:Y:S01]  /*ee40*/  FFMA.FTZ R0, R0, R12, R20 ;  /* 0x0000000c00007223 */ /* 0x008fe20000010014 */
[----:B------:R-:W-:Y:S03]  /*ee50*/  MOV R12, UR30 ;  /* 0x0000001e000c7c02 */ /* 0x000fe60008000f00 */
[----:B------:R-:W-:Y:S03]  /*ee60*/  FADD.FTZ R14, R14, R0 ;  /* 0x000000000e0e7221 */ /* 0x000fe60000010000 */
[----:B----4-:R-:W-:Y:S05]  /*ee70*/  @P0 MOV R17, R23 ;  /* 0x0000001700110202 */ /* 0x010fea0000000f00 */
[----:B------:R-:W-:Y:S04]  /*ee80*/  @P0 IMAD.WIDE.U32 R16, R12, 0x60, R16 ;  /* 0x000000600c100825 */ /* 0x000fe800078e0010 */
[----:B-----5:R-:W-:Y:S04]  /*ee90*/  FFMA.FTZ R2, R2, R27, R26 ;  /* 0x0000001b02027223 */ /* 0x020fe8000001001a */
[----:B------:R-:W-:Y:S01]  /*eea0*/  FADD.FTZ R2, R13, R2 ;  /* 0x000000020d027221 */ /* 0x000fe20000010000 */
[----:B------:R-:W-:Y:S03]  /*eeb0*/  MOV R13, UR31 ;  /* 0x0000001f000d7c02 */ /* 0x000fe60008000f00 */
[----:B------:R-:W-:Y:S02]  /*eec0*/  FADD.FTZ R0, R21, R2 ;  /* 0x0000000215007221 */ /* 0x000fe40000010000 */
[----:B------:R-:W2:Y:S01]  /*eed0*/  LDL R21, [R1+0x38] ;  /* 0x0000380001157983 */ /* 0x000ea20000100800 */
[----:B------:R-:W-:Y:S02]  /*eee0*/  FADD.FTZ R2, R18, R14 ;  /* 0x0000000e12027221 */ /* 0x000fe40000010000 */
[----:B------:R-:W-:Y:S02]  /*eef0*/  FADD.FTZ R0, R15, R0 ;  /* 0x000000000f007221 */ /* 0x000fe40000010000 */
[----:B------:R-:W1:Y:S01]  /*ef00*/  LDSM.16.MT88.4 R12, [R102+0x8900] ;  /* 0x00890000660c783b */ /* 0x000e620000004200 */
[----:B------:R-:W-:Y:S02]  /*ef10*/  FADD.FTZ R18, R19, R2 ;  /* 0x0000000213127221 */ /* 0x000fe40000010000 */
[----:B------:R-:W-:Y:S02]  /*ef20*/  FADD.FTZ R2, R252, R0 ;  /* 0x00000000fc027221 */ /* 0x000fe40000010000 */
[----:B------:R-:W-:Y:S01]  /*ef30*/  FADD.FTZ R0, R248, R18 ;  /* 0x00000012f8007221 */ /* 0x000fe20000010000 */
[----:B------:R-:W-:Y:S01]  /*ef40*/  @P0 IADD3 R18, R17, UR15, RZ ;  /* 0x0000000f11120c10 */ /* 0x000fe2000fffe0ff */
[----:B------:R-:W-:Y:S01]  /*ef50*/  FADD.FTZ R4, R251, R2 ;  /* 0x00000002fb047221 */ /* 0x000fe20000010000 */
[----:B------:R-:W-:Y:S01]  /*ef60*/  MOV R17, UR12 ;  /* 0x0000000c00117c02 */ /* 0x000fe20008000f00 */
[----:B------:R-:W-:Y:S01]  /*ef70*/  FADD.FTZ R0, R247, R0 ;  /* 0x00000000f7007221 */ /* 0x000fe20000010000 */
[C---:B------:R-:W-:Y:S01]  /*ef80*/  @P0 SHF.L.U32 R2, R16.reuse, 0x1, RZ ;  /* 0x0000000110020819 */ /* 0x040fe200000006ff */
[----:B------:R-:W-:Y:S01]  /*ef90*/  UIADD3 UR15, UR5, 0x1, URZ ;  /* 0x00000001050f7890 */ /* 0x000fe2000fffe03f */
[----:B------:R-:W-:Y:S01]  /*efa0*/  @P0 SHF.L.U64.HI R18, R16, 0x1, R18 ;  /* 0x0000000110120819 */ /* 0x000fe20000010212 */
[----:B------:R-:W-:Y:S01]  /*efb0*/  FADD.FTZ R0, R246, R0 ;  /* 0x00000000f6007221 */ /* 0x000fe20000010000 */
[----:B------:R-:W-:Y:S01]  /*efc0*/  @P0 IADD3 R22, P6, R2, 0x80, RZ ;  /* 0x0000008002160810 */ /* 0x000fe20007fde0ff */
[----:B------:R-:W-:Y:S01]  /*efd0*/  FADD.FTZ R16, R250, R4 ;  /* 0x00000004fa107221 */ /* 0x000fe20000010000 */
[----:B------:R-:W-:Y:S01]  /*efe0*/  USEL UR5, UR15, URZ, !UP0 ;  /* 0x0000003f0f057287 */ /* 0x000fe2000c000000 */
[----:B------:R-:W3:Y:S01]  /*eff0*/  LDSM.16.MT88.4 R4, [R236+UR4+0x8900] ;  /* 0x00890004ec04783b */ /* 0x000ee20008004200 */
[----:B------:R-:W-:Y:S01]  /*f000*/  FADD.FTZ R19, R245, R0 ;  /* 0x00000000f5137221 */ /* 0x000fe20000010000 */
[----:B------:R-:W-:Y:S01]  /*f010*/  @P0 IADD3 R22, P5, R22, c[0x0][0x1c8], RZ ;  /* 0x0000720016160a10 */ /* 0x000fe20007fbe0ff */
[----:B------:R-:W-:Y:S01]  /*f020*/  FADD.FTZ R20, R249, R16 ;  /* 0x00000010f9147221 */ /* 0x000fe20000010000 */
[----:B------:R-:W-:Y:S02]  /*f030*/  @P0 IADD3 R16, P1, R2, c[0x0][0x1c8], RZ ;  /* 0x0000720002100a10 */ /* 0x000fe40007f3e0ff */
[----:B------:R-:W-:Y:S01]  /*f040*/  @P0 IADD3.X R23, RZ, c[0x0][0x1cc], R18, P5, P6 ;  /* 0x00007300ff170a10 */ /* 0x000fe20002fec412 */
[----:B------:R-:W-:Y:S01]  /*f050*/  FADD.FTZ R20, R242, R20 ;  /* 0x00000014f2147221 */ /* 0x000fe20000010000 */
[C---:B-1----:R-:W-:Y:S08]  /*f060*/  HMMA.16816.F32.BF16 R76, R160.reuse, R12, R76 ;  /* 0x0000000ca04c723c */ /* 0x042ff0000004184c */
[C---:B------:R-:W-:Y:S08]  /*f070*/  HMMA.16816.F32.BF16 R80, R160.reuse, R14, R80 ;  /* 0x0000000ea050723c */ /* 0x040ff00000041850 */
[C---:B---3--:R-:W-:Y:S08]  /*f080*/  HMMA.16816.F32.BF16 R84, R160.reuse, R4, R84 ;  /* 0x00000004a054723c */ /* 0x048ff00000041854 */
[C---:B------:R-:W-:Y:S08]  /*f090*/  HMMA.16816.F32.BF16 R88, R160.reuse, R6, R88 ;  /* 0x00000006a058723c */ /* 0x040ff00000041858 */
[C---:B------:R-:W-:Y:S08]  /*f0a0*/  HMMA.16816.F32.BF16 R92, R160.reuse, R8, R92 ;  /* 0x00000008a05c723c */ /* 0x040ff0000004185c */
[----:B------:R-:W-:Y:S04]  /*f0b0*/  HMMA.16816.F32.BF16 R96, R160, R10, R96 ;  /* 0x0000000aa060723c */ /* 0x000fe80000041860 */
[----:B--2---:R-:W-:Y:S01]  /*f0c0*/  @P0 IMAD R0, R17, 0x4800, R21 ;  /* 0x0000480011000824 */ /* 0x004fe200078e0215 */
[----:B------:R-:W-:Y:S01]  /*f0d0*/  @P0 IADD3.X R17, R18, c[0x0][0x1cc], RZ, P1, !PT ;  /* 0x0000730012110a10 */ /* 0x000fe20000ffe4ff */
[----:B------:R-:W-:Y:S01]  /*f0e0*/  FADD.FTZ R21, R233, R19 ;  /* 0x00000013e9157221 */ /* 0x000fe20000010000 */
[----:B------:R-:W-:Y:S01]  /*f0f0*/  @P0 IADD3 R2, P1, R2, 0x100, RZ ;  /* 0x0000010002020810 */ /* 0x000fe20007f3e0ff */
[----:B------:R-:W-:Y:S01]  /*f100*/  FADD.FTZ R19, R244, R20 ;  /* 0x00000014f4137221 */ /* 0x000fe20000010000 */
[----:B------:R-:W-:Y:S03]  /*f110*/  @P0 SHF.L.U32 R0, R0, 0x1, RZ ;  /* 0x0000000100000819 */ /* 0x000fe600000006ff */
[----:B------:R-:W-:Y:S01]  /*f120*/  FADD.FTZ R21, R235, R21 ;  /* 0x00000015eb157221 */ /* 0x000fe20000010000 */
[----:B------:R-:W-:Y:S01]  /*f130*/  @P0 IADD3 R20, P5, R2, c[0x0][0x1c8], RZ ;  /* 0x0000720002140a10 */ /* 0x000fe20007fbe0ff */
[----:B------:R-:W-:Y:S01]  /*f140*/  FADD.FTZ R19, R243, R19 ;  /* 0x00000013f3137221 */ /* 0x000fe20000010000 */
[----:B------:R-:W-:Y:S01]  /*f150*/  @!PT LDS RZ, [RZ] ;  /* 0x00000000fffff984 */ /* 0x000fe20000000800 */
[----:B------:R-:W-:Y:S01]  /*f160*/  @!PT LDS RZ, [RZ] ;  /* 0x00000000fffff984 */ /* 0x000fe20000000800 */
[----:B------:R-:W-:Y:S01]  /*f170*/  @!PT LDS RZ, [RZ] ;  /* 0x00000000fffff984 */ /* 0x000fe20000000800 */
[----:B------:R1:W-:Y:S01]  /*f180*/  @P0 LDGSTS.E.BYPASS.LTC128B.128 [R0+0x12100], [R16.64], !P4 ;  /* 0x1210000010000fae */ /* 0x0003e2000e101d58 */
[----:B------:R-:W-:Y:S01]  /*f190*/  FADD.FTZ R2, R234, R21 ;  /* 0x00000015ea027221 */ /* 0x000fe20000010000 */
[----:B------:R-:W-:Y:S01]  /*f1a0*/  @P0 IADD3.X R21, RZ, c[0x0][0x1cc], R18, P5, P1 ;  /* 0x00007300ff150a10 */ /* 0x000fe20002fe2412 */
[----:B------:R-:W-:Y:S01]  /*f1b0*/  FADD.FTZ R13, R241, R19 ;  /* 0x00000013f10d7221 */ /* 0x000fe20000010000 */
[----:B------:R-:W-:Y:S01]  /*f1c0*/  @P0 IADD3 R12, P5, R16, UR13, RZ ;  /* 0x0000000d100c0c10 */ /* 0x000fe2000ffbe0ff */
[----:B------:R-:W-:Y:S02]  /*f1d0*/  FADD.FTZ R2, R232, R2 ;  /* 0x00000002e8027221 */ /* 0x000fe40000010000 */
[----:B------:R-:W-:Y:S01]  /*f1e0*/  FADD.FTZ R15, R231, R13 ;  /* 0x0000000de70f7221 */ /* 0x000fe20000010000 */
[----:B------:R2:W-:Y:S01]  /*f1f0*/  @P0 LDGSTS.E.BYPASS.LTC128B.128 [R0+0x15100], [R22.64], !P3 ;  /* 0x1510000016000fae */ /* 0x0005e2000d901d58 */
[----:B------:R-:W-:Y:S01]  /*f200*/  @P0 IADD3.X R13, R17, UR14, RZ, P5, !PT ;  /* 0x0000000e110d0c10 */ /* 0x000fe2000affe4ff */
[----:B------:R-:W-:Y:S01]  /*f210*/  FADD.FTZ R2, R229, R2 ;  /* 0x00000002e5027221 */ /* 0x000fe20000010000 */
[C---:B------:R-:W-:Y:S02]  /*f220*/  @P0 IADD3 R14, P1, R12.reuse, UR13, RZ ;  /* 0x0000000d0c0e0c10 */ /* 0x040fe4000ff3e0ff */
[----:B------:R-:W-:Y:S01]  /*f230*/  @P0 IADD3 R6, P5, R12, UR17, RZ ;  /* 0x000000110c060c10 */ /* 0x000fe2000ffbe0ff */
[----:B------:R-:W-:Y:S02]  /*f240*/  FADD.FTZ R2, R228, R2 ;  /* 0x00000002e4027221 */ /* 0x000fe40000010000 */
[----:B------:R2:W-:Y:S01]  /*f250*/  @P0 LDGSTS.E.BYPASS.LTC128B.128 [R0+0x18100], [R20.64], !P2 ;  /* 0x1810000014000fae */ /* 0x0005e2000d101d58 */
[----:B------:R-:W-:Y:S01]  /*f260*/  @P0 IADD3.X R7, R13, UR16, RZ, P5, !PT ;  /* 0x000000100d070c10 */ /* 0x000fe2000affe4ff */
[----:B------:R-:W-:Y:S04]  /*f270*/  FADD.FTZ R2, R193, R2 ;  /* 0x00000002c1027221 */ /* 0x000fe80000010000 */
[----:B------:R-:W-:Y:S02]  /*f280*/  FADD.FTZ R2, R192, R2 ;  /* 0x00000002c0027221 */ /* 0x000fe40000010000 */
[----:B------:R3:W-:Y:S02]  /*f290*/  @P0 LDGSTS.E.BYPASS.LTC128B.128 [R0+0x13100], [R12.64], !P4 ;  /* 0x131000000c000fae */ /* 0x0007e4000e101d58 */
[----:B------:R-:W-:Y:S02]  /*f2a0*/  FADD.FTZ R2, R181, R2 ;  /* 0x00000002b5027221 */ /* 0x000fe40000010000 */
[----:B-1----:R-:W-:Y:S01]  /*f2b0*/  FADD.FTZ R16, R230, R15 ;  /* 0x0000000fe6107221 */ /* 0x002fe20000010000 */
[----:B------:R-:W-:Y:S01]  /*f2c0*/  @P0 IADD3.X R15, R13, UR14, RZ, P1, !PT ;  /* 0x0000000e0d0f0c10 */ /* 0x000fe20008ffe4ff */
[----:B------:R-:W-:Y:S02]  /*f2d0*/  FADD.FTZ R2, R180, R2 ;  /* 0x00000002b4027221 */ /* 0x000fe40000010000 */
[----:B------:R3:W-:Y:S01]  /*f2e0*/  @P0 LDGSTS.E.BYPASS.LTC128B.128 [R0+0x16100], [R12.64+0x80], !P3 ;  /* 0x161000800c000fae */ /* 0x0007e2000d901d58 */
[----:B------:R-:W-:Y:S02]  /*f2f0*/  FADD.FTZ R4, R195, R16 ;  /* 0x00000010c3047221 */ /* 0x000fe40000010000 */
[----:B------:R-:W-:Y:S02]  /*f300*/  FADD.FTZ R2, R177, R2 ;  /* 0x00000002b1027221 */ /* 0x000fe40000010000 */
[----:B------:R-:W-:Y:S02]  /*f310*/  FADD.FTZ R4, R194, R4 ;  /* 0x00000004c2047221 */ /* 0x000fe40000010000 */
[----:B------:R-:W-:Y:S01]  /*f320*/  FADD.FTZ R2, R176, R2 ;  /* 0x00000002b0027221 */ /* 0x000fe20000010000 */
[----:B------:R3:W-:Y:S01]  /*f330*/  @P0 LDGSTS.E.BYPASS.LTC128B.128 [R0+0x19100], [R12.64+0x100], !P2 ;  /* 0x191001000c000fae */ /* 0x0007e2000d101d58 */
[----:B------:R-:W-:Y:S01]  /*f340*/  FADD.FTZ R5, R183, R4 ;  /* 0x00000004b7057221 */ /* 0x000fe20000010000 */
[----:B------:R-:W-:Y:S06]  /*f350*/  @P0 IADD3 R4, P1, R12, UR19, RZ ;  /* 0x000000130c040c10 */ /* 0x000fec000ff3e0ff */
[----:B------:R2:W-:Y:S08]  /*f360*/  @P0 LDGSTS.E.BYPASS.LTC128B.128 [R0+0x14100], [R14.64], !P4 ;  /* 0x141000000e000fae */ /* 0x0005f0000e101d58 */
[----:B------:R1:W-:Y:S01]  /*f370*/  @P0 LDGSTS.E.BYPASS.LTC128B.128 [R0+0x17100], [R6.64], !P3 ;  /* 0x1710000006000fae */ /* 0x0003e2000d901d58 */
[----:B---3--:R-:W-:Y:S01]  /*f380*/  FADD.FTZ R12, R182, R5 ;  /* 0x00000005b60c7221 */ /* 0x008fe20000010000 */
[----:B------:R-:W-:Y:S06]  /*f390*/  @P0 IADD3.X R5, R13, UR18, RZ, P1, !PT ;  /* 0x000000120d050c10 */ /* 0x000fec0008ffe4ff */
[----:B------:R2:W-:Y:S01]  /*f3a0*/  @P0 LDGSTS.E.BYPASS.LTC128B.128 [R0+0x1a100], [R4.64], !P2 ;  /* 0x1a10000004000fae */ /* 0x0005e2000d101d58 */
[----:B------:R-:W-:Y:S01]  /*f3b0*/  ISETP.LT.AND P0, PT, RZ, UR28, PT ;  /* 0x0000001cff007c0c */ /* 0x000fe2000bf01270 */
[----:B------:R-:W-:Y:S06]  /*f3c0*/  UMOV UR28, UR27 ;  /* 0x0000001b001c7c82 */ /* 0x000fec0008000000 */
[----:B------:R-:W0:Y:S01]  /*f3d0*/  LDGDEPBAR ;  /* 0x00000000000079af */ /* 0x000e220000000000 */
[----:B-1----:R-:W-:Y:S04]  /*f3e0*/  FADD.FTZ R6, R179, R12 ;  /* 0x0000000cb3067221 */ /* 0x002fe80000010000 */
        /* <DEDUP_REMOVED lines=13> */
.L_x_1200:
        /* <DEDUP_REMOVED lines=125> */
.L_x_1194:
        /* <DEDUP_REMOVED lines=152> */
.L_x_1203:
        /* <DEDUP_REMOVED lines=139> */
.L_x_1205:
[----:B---3--:R-:W-:Y:S05]  /*10ec0*/  BSYNC B0 ;  /* 0x0000000000007941 */ /* 0x008fea0003800000 */
.L_x_1204:
        /* <DEDUP_REMOVED lines=23> */
.L_x_1207:
[----:B------:R-:W-:Y:S05]  /*11040*/  BSYNC B0 ;  /* 0x0000000000007941 */ /* 0x000fea0003800000 */
.L_x_1206:
        /* <DEDUP_REMOVED lines=23> */
.L_x_1209:
[----:B------:R-:W-:Y:S05]  /*111c0*/  BSYNC B0 ;  /* 0x0000000000007941 */ /* 0x000fea0003800000 */
.L_x_1208:
        /* <DEDUP_REMOVED lines=24> */
.L_x_1202:
        /* <DEDUP_REMOVED lines=19> */
.L_x_1210:
        /* <DEDUP_REMOVED lines=42> */
.L_x_1212:
[----:B------:R-:W-:Y:S05]  /*11720*/  BSYNC B0 ;  /* 0x0000000000007941 */ /* 0x000fea0003800000 */
.L_x_1211:
        /* <DEDUP_REMOVED lines=66> */
.L_x_1214:
[----:B------:R-:W-:Y:S05]  /*11b50*/  BSYNC B0 ;  /* 0x0000000000007941 */ /* 0x000fea0003800000 */
.L_x_1213:
        /* <DEDUP_REMOVED lines=21> */
.L_x_1216:
[----:B------:R-:W-:Y:S05]  /*11cb0*/  BSYNC B0 ;  /* 0x0000000000007941 */ /* 0x000fea0003800000 */
.L_x_1215:
        /* <DEDUP_REMOVED lines=21> */
.L_x_1218:
[----:B------:R-:W-:Y:S05]  /*11e10*/  BSYNC B0 ;  /* 0x0000000000007941 */ /* 0x000fea0003800000 */
.L_x_1217:
        /* <DEDUP_REMOVED lines=22> */
.L_x_1219:
        /* <DEDUP_REMOVED lines=16> */
.L_x_1354:


//--------------------- .text._ZN7cutlass13device_kernelIN5flash19enable_sm80_to_sm89INS1_16FlashAttnFwdSm80INS1_25CollectiveMainloopFwdSm80ILi8ELi2ELb0EN4cute5tupleIJNS5_1CILi128EEENS7_ILi64EEENS7_ILi192EEEEEELi192ENS_10bfloat16_tEfNS_4arch4Sm80ELb1ELb0ELb1ELb1ELb0ELb1ELb1ELb0EEENS1_21CollectiveEpilogueFwdINS6_IJS8_SA_S9_EEENS6_IJNS7_ILi1EEESI_SI_EEESC_SE_Li256ELb1ELb1ELb0ELb0EEENS1_19SingleTileSchedulerILb1ELb0ELb1ELi128EEEEEEEEEvNT_6ParamsE --------------------------
	.section	.text._ZN7cutlass13device_kernelIN5flash19enable_sm80_to_sm89INS1_16FlashAttnFwdSm80INS1_25CollectiveMainloopFwdSm80ILi8ELi2ELb0EN4cute5tupleIJNS5_1CILi128EEENS7_ILi64EEENS7_ILi192EEEEEELi192ENS_10bfloat16_tEfNS_4arch4Sm80ELb1ELb0ELb1ELb1ELb0ELb1ELb1ELb0EEENS1_21CollectiveEpilogueFwdINS6_IJS8_SA_S9_EEENS6_IJNS7_ILi1EEESI_SI_EEESC_SE_Li256ELb1ELb1ELb0ELb0EEENS1_19SingleTileSchedulerILb1ELb0ELb1ELi128EEEEEEEEEvNT_6ParamsE,"ax",@progbits
	.sectioninfo	@"SHI_REGISTERS=255"
	.align	128
.text._ZN7cutlass13device_kernelIN5flash19enable_sm80_to_sm89INS1_16FlashAttnFwdSm80INS1_25CollectiveMainloopFwdSm80ILi8ELi2ELb0EN4cute5tupleIJNS5_1CILi128EEENS7_ILi64EEENS7_ILi192EEEEEELi192ENS_10bfloat16_tEfNS_4arch4Sm80ELb1ELb0ELb1ELb1ELb0ELb1ELb1ELb0EEENS1_21CollectiveEpilogueFwdINS6_IJS8_SA_S9_EEENS6_IJNS7_ILi1EEESI_SI_EEESC_SE_Li256ELb1ELb1ELb0ELb0EEENS1_19SingleTileSchedulerILb1ELb0ELb1ELi128EEEEEEEEEvNT_6ParamsE:
        .type           _ZN7cutlass13device_kernelIN5flash19enable_sm80_to_sm89INS1_16FlashAttnFwdSm80INS1_25CollectiveMainloopFwdSm80ILi8ELi2ELb0EN4cute5tupleIJNS5_1CILi128EEENS7_ILi64EEENS7_ILi192EEEEEELi192ENS_10bfloat16_tEfNS_4arch4Sm80ELb1ELb0ELb1ELb1ELb0ELb1ELb1ELb0EEENS1_21CollectiveEpilogueFwdINS6_IJS8_SA_S9_EEENS6_IJNS7_ILi1EEESI_SI_EEESC_SE_Li256ELb1ELb1ELb0ELb0EEENS1_19SingleTileSchedulerILb1ELb0ELb1ELi128EEEEEEEEEvNT_6ParamsE,@function
        .size           _ZN7cutlass13device_kernelIN5flash19enable_sm80_to_sm89INS1_16FlashAttnFwdSm80INS1_25CollectiveMainloopFwdSm80ILi8ELi2ELb0EN4cute5tupleIJNS5_1CILi128EEENS7_ILi64EEENS7_ILi192EEEEEELi192ENS_10bfloat16_tEfNS_4arch4Sm80ELb1ELb0ELb1ELb1ELb0ELb1ELb1ELb0EEENS1_21CollectiveEpilogueFwdINS6_IJS8_SA_S9_EEENS6_IJNS7_ILi1EEESI_SI_EEESC_SE_Li256ELb1ELb1ELb0ELb0EEENS1_19SingleTileSchedulerILb1ELb0ELb1ELi128EEEEEEEEEvNT_6ParamsE,(.L_x_1355 - _ZN7cutlass13device_kernelIN5flash19enable_sm80_to_sm89INS1_16FlashAttnFwdSm80INS1_25CollectiveMainloopFwdSm80ILi8ELi2ELb0EN4cute5tupleIJNS5_1CILi128EEENS7_ILi64EEENS7_ILi192EEEEEELi192ENS_10bfloat16_tEfNS_4arch4Sm80ELb1ELb0ELb1ELb1ELb0ELb1ELb1ELb0EEENS1_21CollectiveEpilogueFwdINS6_IJS8_SA_S9_EEENS6_IJNS7_ILi1EEESI_SI_EEESC_SE_Li256ELb1ELb1ELb0ELb0EEENS1_19SingleTileSchedulerILb1ELb0ELb1ELi128EEEEEEEEEvNT_6ParamsE)
        .other          _ZN7cutlass13device_kernelIN5flash19enable_sm80_to_sm89INS1_16FlashAttnFwdSm80INS1_25CollectiveMainloopFwdSm80ILi8ELi2ELb0EN4cute5tupleIJNS5_1CILi128EEENS7_ILi64EEENS7_ILi192EEEEEELi192ENS_10bfloat16_tEfNS_4arch4Sm80ELb1ELb0ELb1ELb1ELb0ELb1ELb1ELb0EEENS1_21CollectiveEpilogueFwdINS6_IJS8_SA_S9_EEENS6_IJNS7_ILi1EEESI_SI_EEESC_SE_Li256ELb1ELb1ELb0ELb0EEENS1_19SingleTileSchedulerILb1ELb0ELb1ELi128EEEEEEEEEvNT_6ParamsE,@"STO_CUDA_ENTRY STV_DEFAULT"
_ZN7cutlass13device_kernelIN5flash19enable_sm80_to_sm89INS1_16FlashAttnFwdSm80INS1_25CollectiveMainloopFwdSm80ILi8ELi2ELb0EN4cute5tupleIJNS5_1CILi128EEENS7_ILi64EEENS7_ILi192EEEEEELi192ENS_10bfloat16_tEfNS_4arch4Sm80ELb1ELb0ELb1ELb1ELb0ELb1ELb1ELb0EEENS1_21CollectiveEpilogueFwdINS6_IJS8_SA_S9_EEENS6_IJNS7_ILi1EEESI_SI_EEESC_SE_Li256ELb1ELb1ELb0ELb0EEENS1_19SingleTileSchedulerILb1ELb0ELb1ELi128EEEEEEEEEvNT_6ParamsE:
        /* <DEDUP_REMOVED lines=16> */
.L_x_1221:
        /* <DEDUP_REMOVED lines=8> */
.L_x_1223:
[----:B------:R-:W-:-:S04]  /*0180*/  MOV R5, c[0x0][0x54c] ;  /* 0x0001530000057a02 */ /* 0x000fc80000000f00 */
.L_x_1222:
[----:B------:R-:W-:Y:S01]  /*0190*/  USHF.L.U32 UR4, UR4, 0x7, URZ ;  /* 0x0000000704047899 */ /* 0x000fe2000800063f */
[----:B-----5:R-:W-:-:S05]  /*01a0*/  IMAD R5, R5, c[0x0][0x548], RZ ;  /* 0x0001520005057a24 */ /* 0x020fca00078e02ff */
[----:B------:R-:W-:-:S04]  /*01b0*/  MOV R92, UR4 ;  /* 0x00000004005c7c02 */ /* 0x000fc80008000f00 */
[----:B------:R-:W-:-:S04]  /*01c0*/  ISETP.GE.AND P0, PT, R92, R5, PT ;  /* 0x000000055c00720c */ /* 0x000fc80003f06270 */
[----:B------:R-:W-:Y:S01]  /*01d0*/  SEL R196, R196, 0xffffffff, !P0 ;  /* 0xffffffffc4c47807 */ /* 0x000fe20004000000 */
[----:B------:R-:W-:Y:S05]  /*01e0*/  BRA `(.L_x_1224) ;  /* 0x0000013000007947 */ /* 0x000fea0003800000 */
.L_x_1220:
[----:B------:R-:W-:-:S04]  /*01f0*/  ISETP.NE.U32.AND P0, PT, RZ, c[0x0][0x568], PT ;  /* 0x00015a00ff007a0c */ /* 0x000fc80003f05070 */
[----:B------:R-:W-:-:S13]  /*0200*/  ISETP.NE.AND.EX P0, PT, RZ, c[0x0][0x56c], PT, P0 ;  /* 0x00015b00ff007a0c */ /* 0x000fda0003f05300 */
[----:B------:R-:W-:Y:S05]  /*0210*/  @!P0 BRA `(.L_x_1225) ;  /* 0x0000002000008947 */ /* 0x000fea0003800000 */
[----:B------:R1:W5:Y:S01]  /*0220*/  LDG.E R5, [R4.64] ;  /* 0x0000000604057981 */ /* 0x000362000c1e1900 */
[----:B------:R-:W-:Y:S05]  /*0230*/  BRA `(.L_x_1226) ;  /* 0x0000009000007947 */ /* 0x000fea0003800000 */
.L_x_1225:
        /* <DEDUP_REMOVED lines=8> */
.L_x_1227:
[----:B------:R-:W-:-:S04]  /*02c0*/  MOV R5, c[0x0][0x54c] ;  /* 0x0001530000057a02 */ /* 0x000fc80000000f00 */
.L_x_1226:
[----:B------:R-:W-:Y:S01]  /*02d0*/  USHF.L.U32 UR4, UR4, 0x7, URZ ;  /* 0x0000000704047899 */ /* 0x000fe2000800063f */
[----:B-----5:R-:W-:-:S05]  /*02e0*/  IMAD R5, R5, c[0x0][0x548], RZ ;  /* 0x0001520005057a24 */ /* 0x020fca00078e02ff */
[----:B------:R-:W-:-:S04]  /*02f0*/  MOV R92, UR4 ;  /* 0x00000004005c7c02 */ /* 0x000fc80008000f00 */
[----:B------:R-:W-:-:S04]  /*0300*/  ISETP.GE.AND P0, PT, R92, R5, PT ;  /* 0x000000055c00720c */ /* 0x000fc80003f06270 */
[----:B------:R-:W-:-:S04]  /*0310*/  SEL R196, R196, 0xffffffff, !P0 ;  /* 0xffffffffc4c47807 */ /* 0x000fc80004000000 */
.L_x_1224:
        /* <DEDUP_REMOVED lines=27> */
[----:B------:R-:W-:-:S02]  /*04d0*/  IMAD.MOV.U32 R5, RZ, RZ, c[0x0][0x1d0] ;  /* 0x00007400ff057624 */ /* 0x000fc400078e00ff */
[----:B------:R-:W-:Y:S01]  /*04e0*/  IMAD.MOV.U32 R99, RZ, RZ, c[0x0][0x228] ;  /* 0x00008a00ff637624 */ /* 0x000fe200078e00ff */
[----:B---3--:R-:W-:Y:S01]  /*04f0*/  SHF.R.S32.HI R91, RZ, 0x1f, R195 ;  /* 0x0000001fff5b7819 */ /* 0x008fe200000114c3 */
[----:B------:R-:W-:Y:S05]  /*0500*/  @P0 BRA `(.L_x_1228) ;  /* 0x0000004000000947 */ /* 0x000fea0003800000 */
[----:B--2---:R-:W-:Y:S05]  /*0510*/  @!P1 BRA `(.L_x_1228) ;  /* 0x0000003000009947 */ /* 0x004fea0003800000 */
[----:B-----5:R-:W2:Y:S04]  /*0520*/  LDG.E R218, [R12.64] ;  /* 0x000000060cda7981 */ /* 0x020ea8000c1e1900 */
[----:B------:R-:W2:Y:S02]  /*0530*/  LDG.E R7, [R12.64+0x4] ;  /* 0x000004060c077981 */ /* 0x000ea4000c1e1900 */
[----:B--2---:R-:W-:Y:S02]  /*0540*/  IADD3 R218, -R218, R7, RZ ;  /* 0x00000007dada7210 */ /* 0x004fe40007ffe1ff */
.L_x_1228:
[----:B--2---:R-:W-:-:S04]  /*0550*/  ISETP.NE.U32.AND P0, PT, RZ, c[0x0][0x368], PT ;  /* 0x0000da00ff007a0c */ /* 0x004fc80003f05070 */
[----:B------:R-:W-:-:S13]  /*0560*/  ISETP.NE.AND.EX P0, PT, RZ, c[0x0][0x36c], PT, P0 ;  /* 0x0000db00ff007a0c */ /* 0x000fda0003f05300 */
[----:B------:R-:W-:Y:S05]  /*0570*/  @!P0 BRA `(.L_x_1229) ;  /* 0x0000003000008947 */ /* 0x000fea0003800000 */
[----:B-1----:R-:W-:-:S06]  /*0580*/  IMAD.WIDE R4, R196, R3, c[0x0][0x368] ;  /* 0x0000da00c4047625 */ /* 0x002fcc00078e0203 */
[----:B------:R1:W5:Y:S01]  /*0590*/  LDG.E R5, [R4.64] ;  /* 0x0000000604057981 */ /* 0x000362000c1e1900 */
[----:B------:R-:W-:Y:S05]  /*05a0*/  BRA `(.L_x_1230) ;  /* 0x0000004000007947 */ /* 0x000fea0003800000 */
.L_x_1229:
[----:B------:R-:W-:Y:S05]  /*05b0*/  @!P5 BRA `(.L_x_1230) ;  /* 0x000000300000d947 */ /* 0x000fea0003800000 */
[----:B------:R-:W2:Y:S04]  /*05c0*/  LDG.E R5, [R8.64] ;  /* 0x0000000608057981 */ /* 0x000ea8000c1e1900 */
[----:B------:R-:W2:Y:S02]  /*05d0*/  LDG.E R0, [R8.64+0x4] ;  /* 0x0000040608007981 */ /* 0x000ea4000c1e1900 */
[----:B--2---:R-:W-:Y:S02]  /*05e0*/  IADD3 R5, -R5, R0, RZ ;  /* 0x0000000005057210 */ /* 0x004fe40007ffe1ff */
.L_x_1230:
[----:B------:R-:W2:Y:S04]  /*05f0*/  @P4 LDG.E R0, [R10.64] ;  /* 0x000000060a004981 */ /* 0x000ea8000c1e1900 */
[----:B------:R-:W2:Y:S01]  /*0600*/  @P4 LDG.E R7, [R10.64+0x4] ;  /* 0x000004060a074981 */ /* 0x000ea2000c1e1900 */
[----:B------:R-:W-:Y:S01]  /*0610*/  IMAD.MOV.U32 R216, RZ, RZ, c[0x0][0x2c4] ;  /* 0x0000b100ffd87624 */ /* 0x000fe200078e00ff */
[----:B------:R-:W-:Y:S01]  /*0620*/  ISETP.NE.U32.AND P0, PT, RZ, c[0x0][0x378], PT ;  /* 0x0000de00ff007a0c */ /* 0x000fe20003f05070 */
[----:B-----5:R-:W-:-:S03]  /*0630*/  IMAD.MOV.U32 R90, RZ, RZ, R5 ;  /* 0x000000ffff5a7224 */ /* 0x020fc600078e0005 */
[----:B------:R-:W-:Y:S02]  /*0640*/  ISETP.NE.AND P1, PT, R216, 0x1, PT ;  /* 0x00000001d800780c */ /* 0x000fe40003f25270 */
[----:B------:R-:W-:Y:S02]  /*0650*/  ISETP.NE.AND.EX P0, PT, RZ, c[0x0][0x37c], PT, P0 ;  /* 0x0000df00ff007a0c */ /* 0x000fe40003f05300 */
[----:B------:R-:W-:-:S09]  /*0660*/  IADD3 R2, R92, 0x7f, RZ ;  /* 0x0000007f5c027810 */ /* 0x000fd20007ffe0ff */
[----:B-1----:R-:W-:Y:S02]  /*0670*/  @P1 IADD3 R4, R92, 0x7f, RZ ;  /* 0x0000007f5c041810 */ /* 0x002fe40007ffe0ff */
[----:B------:R-:W-:-:S04]  /*0680*/  @P0 IMAD.WIDE R8, R196, R3, c[0x0][0x378] ;  /* 0x0000de00c4080625 */ /* 0x000fc800078e0203 */
[----:B------:R-:W-:Y:S01]  /*0690*/  @P1 IMAD.HI.U32 R4, R4, c[0x0][0x2c8], RZ ;  /* 0x0000b20004041a27 */ /* 0x000fe200078e00ff */
[----:B------:R1:W5:Y:S01]  /*06a0*/  @P0 LDG.E R90, [R8.64] ;  /* 0x00000006085a0981 */ /* 0x000362000c1e1900 */
[----:B------:R-:W-:-:S03]  /*06b0*/  LOP3.LUT R197, R197, 0xfffffff7, RZ, 0xc0, !PT ;  /* 0xfffffff7c5c57812 */ /* 0x000fc600078ec0ff */
[----:B------:R-:W-:Y:S02]  /*06c0*/  @P1 SHF.R.U32.HI R2, RZ, c[0x0][0x2cc], R4 ;  /* 0x0000b300ff021a19 */ /* 0x000fe40000011604 */
[----:B------:R-:W-:Y:S01]  /*06d0*/  @P1 LOP3.LUT R197, R197, 0x8, RZ, 0xfc, !PT ;  /* 0x00000008c5c51812 */ /* 0x000fe200078efcff */
[----:B--2---:R-:W-:Y:S02]  /*06e0*/  @P4 IMAD.IADD R99, R7, 0x1, -R0 ;  /* 0x0000000107634824 */ /* 0x004fe400078e0a00 */
[----:B------:R-:W-:-:S04]  /*06f0*/  IMAD.IADD R0, R5, 0x1, -R96 ;  /* 0x0000000105007824 */ /* 0x000fc800078e0a60 */
[----:B------:R-:W-:Y:S02]  /*0700*/  IMAD.IADD R215, R0, 0x1, R99 ;  /* 0x0000000100d77824 */ /* 0x000fe400078e0263 */
[----:B------:R-:W-:-:S03]  /*0710*/  IMAD.MOV R11, RZ, RZ, -R0 ;  /* 0x000000ffff0b7224 */ /* 0x000fc600078e0a00 */
[C---:B------:R-:W-:Y:S02]  /*0720*/  IADD3 R93, R215.reuse, 0x40, -R218 ;  /* 0x00000040d75d7810 */ /* 0x040fe40007ffe8da */
[----:B-1----:R-:W-:Y:S02]  /*0730*/  IADD3 R9, R215, 0x3f, RZ ;  /* 0x0000003fd7097810 */ /* 0x002fe40007ffe0ff */
[----:B------:R-:W-:Y:S01]  /*0740*/  IMNMX R11, RZ, R11, !PT ;  /* 0x0000000bff0b7217 */ /* 0x000fe20007800200 */
[----:B------:R-:W-:Y:S01]  /*0750*/  IMAD.IADD R7, R93, 0x1, R2 ;  /* 0x000000015d077824 */ /* 0x000fe200078e0202 */
[----:B------:R-:W-:-:S04]  /*0760*/  SHF.R.S32.HI R4, RZ, 0x1f, R9 ;  /* 0x0000001fff047819 */ /* 0x000fc80000011409 */
[----:B------:R-:W-:Y:S02]  /*0770*/  SHF.R.S32.HI R2, RZ, 0x1f, R7 ;  /* 0x0000001fff027819 */ /* 0x000fe40000011407 */
[----:B------:R-:W-:Y:S02]  /*0780*/  LEA.HI R4, R4, R9, RZ, 0x6 ;  /* 0x0000000904047211 */ /* 0x000fe400078f30ff */
[----:B------:R-:W-:Y:S02]  /*0790*/  LEA.HI R2, R2, R7, RZ, 0x6 ;  /* 0x0000000702027211 */ /* 0x000fe400078f30ff */
[----:B------:R-:W-:Y:S02]  /*07a0*/  SHF.R.S32.HI R94, RZ, 0x6, R4 ;  /* 0x00000006ff5e7819 */ /* 0x000fe40000011404 */
[----:B------:R-:W-:-:S04]  /*07b0*/  SHF.R.S32.HI R7, RZ, 0x6, R2 ;  /* 0x00000006ff077819 */ /* 0x000fc80000011402 */
[----:B------:R-:W-:-:S05]  /*07c0*/  IMNMX R7, R94, R7, PT ;  /* 0x000000075e077217 */ /* 0x000fca0003800200 */
[----:B------:R-:W-:-:S05]  /*07d0*/  IMAD R0, R7, 0x40, -R0 ;  /* 0x0000004007007824 */ /* 0x000fca00078e0a00 */
[----:B------:R-:W-:-:S04]  /*07e0*/  IMNMX R0, R0, R99, PT ;  /* 0x0000006300007217 */ /* 0x000fc80003800200 */
[----:B------:R-:W-:Y:S02]  /*07f0*/  ISETP.GT.AND P0, PT, R0, R11, PT ;  /* 0x0000000b0000720c */ /* 0x000fe40003f04270 */
[----:B------:R-:W-:-:S05]  /*0800*/  SHF.R.U32.HI R11, RZ, 0x6, R11 ;  /* 0x00000006ff0b7819 */ /* 0x000fca000001160b */
[----:B------:R-:W-:-:S06]  /*0810*/  IMAD.MOV.U32 R6, RZ, RZ, R11 ;  /* 0x000000ffff067224 */ /* 0x000fcc00078e000b */
        /* <DEDUP_REMOVED lines=8> */
[----:B------:R-:W-:-:S05]  /*08a0*/  @P3 IMAD.WIDE R16, R196, R3, c[0x0][0x340] ;  /* 0x0000d000c4103625 */ /* 0x000fca00078e0203 */
[----:B------:R1:W2:Y:S01]  /*08b0*/  @P3 LDG.E R0, [R16.64] ;  /* 0x0000000610003981 */ /* 0x0002a2000c1e1900 */
[----:B------:R-:W-:Y:S01]  /*08c0*/  SHF.R.S32.HI R2, RZ, 0x1f, R89 ;  /* 0x0000001fff027819 */ /* 0x000fe20000011459 */
[----:B------:R-:W-:Y:S01]  /*08d0*/  IMAD.MOV.U32 R102, RZ, RZ, c[0x0][0x238] ;  /* 0x00008e00ff667624 */ /* 0x000fe200078e00ff */
[----:B------:R-:W-:Y:S01]  /*08e0*/  SHF.R.S32.HI R3, RZ, 0x1f, R15 ;  /* 0x0000001fff037819 */ /* 0x000fe2000001140f */
[----:B------:R-:W-:Y:S01]  /*08f0*/  IMAD.MOV.U32 R135, RZ, RZ, 0x6 ;  /* 0x00000006ff877424 */ /* 0x000fe200078e00ff */
[----:B------:R-:W-:Y:S01]  /*0900*/  LEA.HI R8, R2, R89, RZ, 0x3 ;  /* 0x0000005902087211 */ /* 0x000fe200078f18ff */
[----:B------:R-:W-:Y:S01]  /*0910*/  IMAD.MOV.U32 R110, RZ, RZ, c[0x0][0x258] ;  /* 0x00009600ff6e7624 */ /* 0x000fe200078e00ff */
[----:B------:R-:W-:Y:S01]  /*0920*/  IADD3 R18, R6, -0x1, RZ ;  /* 0xffffffff06127810 */ /* 0x000fe20007ffe0ff */
[----:B------:R-:W-:Y:S01]  /*0930*/  IMAD R152, R91, c[0x0][0x240], RZ ;  /* 0x000090005b987a24 */ /* 0x000fe200078e02ff */
[----:B------:R-:W-:Y:S01]  /*0940*/  SHF.R.S32.HI R4, RZ, 0x3, R8 ;  /* 0x00000003ff047819 */ /* 0x000fe20000011408 */
[----:B------:R-:W-:Y:S01]  /*0950*/  IMAD.SHL.U32 R103, R102, 0x40, RZ ;  /* 0x0000004066677824 */ /* 0x000fe200078e00ff */
[----:B------:R-:W-:Y:S01]  /*0960*/  LOP3.LUT R8, R8, 0x1ffffff8, RZ, 0xc0, !PT ;  /* 0x1ffffff808087812 */ /* 0x000fe200078ec0ff */
[----:B------:R-:W-:Y:S01]  /*0970*/  IMAD R152, R195, c[0x0][0x244], R152 ;  /* 0x00009100c3987a24 */ /* 0x000fe200078e0298 */
[----:B------:R-:W-:Y:S01]  /*0980*/  IADD3 R15, P0, R4, R15, RZ ;  /* 0x0000000f040f7210 */ /* 0x000fe20007f1e0ff */
[----:B------:R-:W-:Y:S01]  /*0990*/  IMAD.SHL.U32 R100, R110, 0x40, RZ ;  /* 0x000000406e647824 */ /* 0x000fe200078e00ff */
[----:B------:R-:W-:Y:S01]  /*09a0*/  SHF.L.U64.HI R101, R102, R135, c[0x0][0x23c] ;  /* 0x00008f0066657619 */ /* 0x000fe20000010287 */
[----:B------:R-:W-:Y:S01]  /*09b0*/  IMAD.IADD R8, R89, 0x1, -R8 ;  /* 0x0000000159087824 */ /* 0x000fe200078e0a08 */
[----:B------:R-:W-:Y:S01]  /*09c0*/  LEA.HI.X.SX32 R20, R4, R3, 0x1, P0 ;  /* 0x0000000304147211 */ /* 0x000fe200000f0eff */
[----:B------:R-:W-:Y:S01]  /*09d0*/  IMAD.SHL.U32 R105, R102, 0x20, RZ ;  /* 0x0000002066697824 */ /* 0x000fe200078e00ff */
[----:B------:R-:W-:Y:S01]  /*09e0*/  SHF.L.U64.HI R98, R110, R135, c[0x0][0x25c] ;  /* 0x000097006e627619 */ /* 0x000fe20000010287 */
[----:B------:R-:W-:Y:S01]  /*09f0*/  IMAD.SHL.U32 R8, R8, 0x8, RZ ;  /* 0x0000000808087824 */ /* 0x000fe200078e00ff */
[----:B------:R-:W-:Y:S01]  /*0a00*/  SHF.R.S32.HI R7, RZ, 0x1f, R18 ;  /* 0x0000001fff077819 */ /* 0x000fe20000011412 */
[----:B------:R-:W-:Y:S01]  /*0a10*/  IMAD R12, R20, c[0x0][0x238], RZ ;  /* 0x00008e00140c7a24 */ /* 0x000fe200078e02ff */
[----:B------:R-:W-:Y:S01]  /*0a20*/  SEL R150, R196, RZ, !P4 ;  /* 0x000000ffc4967207 */ /* 0x000fe20006000000 */
[----:B------:R-:W-:Y:S01]  /*0a30*/  IMAD R20, R20, c[0x0][0x258], RZ ;  /* 0x0000960014147a24 */ /* 0x000fe200078e02ff */
[----:B------:R-:W-:Y:S01]  /*0a40*/  SHF.R.S32.HI R9, RZ, 0x1f, R8 ;  /* 0x0000001fff097819 */ /* 0x000fe20000011408 */
[C---:B------:R-:W-:Y:S01]  /*0a50*/  IMAD R12, R15.reuse, c[0x0][0x23c], R12 ;  /* 0x00008f000f0c7a24 */ /* 0x040fe200078e020c */
[----:B-----5:R-:W-:Y:S01]  /*0a60*/  SHF.R.S32.HI R121, RZ, 0x1f, R90 ;  /* 0x0000001fff797819 */ /* 0x020fe2000001145a */
[C---:B------:R-:W-:Y:S01]  /*0a70*/  IMAD R20, R15.reuse, c[0x0][0x25c], R20 ;  /* 0x000097000f147a24 */ /* 0x040fe200078e0214 */
[----:B------:R-:W-:Y:S01]  /*0a80*/  ULDC.U8 UR4, c[0x0][0x298] ;  /* 0x0000a60000047ab9 */ /* 0x000fe20000000000 */
[----:B-1----:R-:W-:-:S04]  /*0a90*/  IMAD.WIDE.U32 R16, R15, c[0x0][0x238], R8 ;  /* 0x00008e000f107a25 */ /* 0x002fc800078e0008 */
[----:B------:R-:W-:Y:S02]  /*0aa0*/  IMAD.IADD R13, R17, 0x1, R12 ;  /* 0x00000001110d7824 */ /* 0x000fe400078e020c */
[----:B------:R-:W-:-:S04]  /*0ab0*/  IMAD.WIDE.U32 R14, R15, c[0x0][0x258], R8 ;  /* 0x000096000f0e7a25 */ /* 0x000fc800078e0008 */
[----:B------:R-:W-:Y:S02]  /*0ac0*/  IMAD.MOV.U32 R12, RZ, RZ, R16 ;  /* 0x000000ffff0c7224 */ /* 0x000fe400078e0010 */
[----:B------:R-:W-:Y:S01]  /*0ad0*/  IMAD.IADD R21, R15, 0x1, R20 ;  /* 0x000000010f157824 */ /* 0x000fe200078e0214 */
[----:B------:R-:W-:Y:S01]  /*0ae0*/  SHF.R.S32.HI R15, RZ, 0x1f, R196 ;  /* 0x0000001fff0f7819 */ /* 0x000fe200000114c4 */
[----:B------:R-:W-:-:S03]  /*0af0*/  IMAD.WIDE.U32 R12, R195, c[0x0][0x240], R12 ;  /* 0x00009000c30c7a25 */ /* 0x000fc600078e000c */
[----:B------:R-:W-:Y:S01]  /*0b00*/  SEL R155, R15, RZ, !P4 ;  /* 0x000000ff0f9b7207 */ /* 0x000fe20006000000 */
[-C--:B------:R-:W-:Y:S02]  /*0b10*/  IMAD R10, R101, R18.reuse, RZ ;  /* 0x00000012650a7224 */ /* 0x080fe400078e02ff */
[----:B------:R-:W-:Y:S02]  /*0b20*/  IMAD R3, R98, R18, RZ ;  /* 0x0000001262037224 */ /* 0x000fe400078e02ff */
[----:B------:R-:W-:Y:S02]  /*0b30*/  IMAD.IADD R153, R13, 0x1, R152 ;  /* 0x000000010d997824 */ /* 0x000fe400078e0298 */
[----:B------:R-:W-:Y:S02]  /*0b40*/  IMAD.IADD R13, R99, 0x1, -R4 ;  /* 0x00000001630d7824 */ /* 0x000fe400078e0a04 */
[C---:B------:R-:W-:Y:S01]  /*0b50*/  IMAD R9, R7.reuse, R103, R10 ;  /* 0x0000006707097224 */ /* 0x040fe200078e020a */
[----:B------:R-:W-:Y:S01]  /*0b60*/  IADD3 R10, R8, 0x80, RZ ;  /* 0x00000080080a7810 */ /* 0x000fe20007ffe0ff */
[----:B------:R-:W-:-:S02]  /*0b70*/  IMAD R7, R7, R100, R3 ;  /* 0x0000006407077224 */ /* 0x000fc400078e0203 */
[----:B------:R-:W-:Y:S02]  /*0b80*/  IMAD.SHL.U32 R3, R4, 0x40, RZ ;  /* 0x0000004004037824 */ /* 0x000fe400078e00ff */
[----:B------:R-:W-:Y:S02]  /*0b90*/  IMAD R4, R18, -0x40, R13 ;  /* 0xffffffc012047824 */ /* 0x000fe400078e020d */
[----:B------:R-:W-:Y:S01]  /*0ba0*/  IMAD.MOV.U32 R152, RZ, RZ, R12 ;  /* 0x000000ffff987224 */ /* 0x000fe200078e000c */
[----:B------:R-:W-:Y:S01]  /*0bb0*/  LOP3.LUT R3, R3, 0x1c0, RZ, 0xc0, !PT ;  /* 0x000001c003037812 */ /* 0x000fe200078ec0ff */
[----:B------:R-:W-:Y:S01]  /*0bc0*/  IMAD R157, R155, c[0x0][0x248], RZ ;  /* 0x000092009b9d7a24 */ /* 0x000fe200078e02ff */
[----:B------:R-:W-:Y:S01]  /*0bd0*/  ISETP.GE.AND P2, PT, R4, 0x1, PT ;  /* 0x000000010400780c */ /* 0x000fe20003f46270 */
[----:B------:R-:W-:Y:S01]  /*0be0*/  IMAD.WIDE.U32 R152, R150, c[0x0][0x248], R152 ;  /* 0x0000920096987a25 */ /* 0x000fe200078e0098 */
[----:B------:R-:W-:Y:S02]  /*0bf0*/  ISETP.GE.AND P1, PT, R4, 0x21, PT ;  /* 0x000000210400780c */ /* 0x000fe40003f26270 */
[----:B------:R-:W-:Y:S01]  /*0c00*/  LOP3.LUT R4, R3, 0x38, R8, 0xf8, !PT ;  /* 0x0000003803047812 */ /* 0x000fe200078ef808 */
[----:B------:R-:W-:Y:S01]  /*0c10*/  IMAD R157, R150, c[0x0][0x24c], R157 ;  /* 0x00009300969d7a24 */ /* 0x000fe200078e029d */
[----:B------:R-:W-:Y:S01]  /*0c20*/  SHF.R.U32.HI R3, RZ, 0x3, R3 ;  /* 0x00000003ff037819 */ /* 0x000fe20000011603 */
[----:B------:R-:W-:Y:S01]  /*0c30*/  IMAD.MOV.U32 R20, RZ, RZ, R14 ;  /* 0x000000ffff147224 */ /* 0x000fe200078e000e */
[----:B------:R-:W-:Y:S01]  /*0c40*/  LEA.HI R14, R2, R89, RZ, 0x6 ;  /* 0x00000059020e7211 */ /* 0x000fe200078f30ff */
[----:B------:R-:W-:Y:S01]  /*0c50*/  IMAD R16, R91, c[0x0][0x260], RZ ;  /* 0x000098005b107a24 */ /* 0x000fe200078e02ff */
[----:B------:R-:W-:Y:S01]  /*0c60*/  LOP3.LUT R3, R4, R3, RZ, 0x3c, !PT ;  /* 0x0000000304037212 */ /* 0x000fe200078e3cff */
[----:B------:R-:W-:-:S02]  /*0c70*/  IMAD.IADD R157, R153, 0x1, R157 ;  /* 0x00000001999d7824 */ /* 0x000fc400078e029d */
[----:B------:R-:W-:Y:S02]  /*0c80*/  IMAD.MOV.U32 R156, RZ, RZ, R152 ;  /* 0x000000ffff9c7224 */ /* 0x000fe400078e0098 */
[C---:B------:R-:W-:Y:S02]  /*0c90*/  IMAD R16, R195.reuse, c[0x0][0x264], R16 ;  /* 0x00009900c3107a24 */ /* 0x040fe400078e0210 */
[----:B------:R-:W-:-:S04]  /*0ca0*/  IMAD.WIDE.U32 R20, R195, c[0x0][0x260], R20 ;  /* 0x00009800c3147a25 */ /* 0x000fc800078e0014 */
[----:B------:R-:W-:-:S04]  /*0cb0*/  IMAD.WIDE.U32 R12, R18, R103, R156 ;  /* 0x00000067120c7225 */ /* 0x000fc800078e009c */
[----:B------:R-:W-:Y:S02]  /*0cc0*/  IMAD.IADD R17, R21, 0x1, R16 ;  /* 0x0000000115117824 */ /* 0x000fe400078e0210 */
[----:B------:R-:W-:Y:S02]  /*0cd0*/  IMAD R155, R155, c[0x0][0x268], RZ ;  /* 0x00009a009b9b7a24 */ /* 0x000fe400078e02ff */
[----:B------:R-:W-:Y:S02]  /*0ce0*/  IMAD.MOV.U32 R109, RZ, RZ, 0x5 ;  /* 0x00000005ff6d7424 */ /* 0x000fe400078e00ff */
[----:B------:R-:W-:Y:S01]  /*0cf0*/  IMAD.MOV.U32 R16, RZ, RZ, R20 ;  /* 0x000000ffff107224 */ /* 0x000fe200078e0014 */
[----:B------:R-:W-:Y:S01]  /*0d00*/  @P2 LEA R20, P0, R12, c[0x0][0x220], 0x1 ;  /* 0x000088000c142a11 */ /* 0x000fe200078008ff */
[----:B------:R-:W-:Y:S01]  /*0d10*/  IMAD.IADD R9, R13, 0x1, R9 ;  /* 0x000000010d097824 */ /* 0x000fe200078e0209 */
[----:B------:R-:W-:Y:S01]  /*0d20*/  @P1 IADD3 R13, P4, R105, R12, RZ ;  /* 0x0000000c690d1210 */ /* 0x000fe20007f9e0ff */
[----:B------:R-:W-:Y:S01]  /*0d30*/  IMAD R155, R150, c[0x0][0x26c], R155 ;  /* 0x00009b00969b7a24 */ /* 0x000fe200078e029b */
[----:B------:R-:W-:Y:S01]  /*0d40*/  SHF.L.U64.HI R102, R102, R109, c[0x0][0x23c] ;  /* 0x00008f0066667619 */ /* 0x000fe2000001026d */
[----:B------:R-:W-:Y:S01]  /*0d50*/  IMAD.WIDE.U32 R150, R150, c[0x0][0x268], R16 ;  /* 0x00009a0096967a25 */ /* 0x000fe200078e0010 */
[----:B------:R-:W-:-:S02]  /*0d60*/  @P2 LEA.HI.X R21, R12, c[0x0][0x224], R9, 0x1, P0 ;  /* 0x000089000c152a11 */ /* 0x000fc400000f0c09 */
[----:B------:R-:W-:Y:S01]  /*0d70*/  IADD3 R12, R8, 0x40, RZ ;  /* 0x00000040080c7810 */ /* 0x000fe20007ffe0ff */
[----:B------:R-:W-:Y:S01]  /*0d80*/  IMAD.IADD R155, R151, 0x1, R155 ;  /* 0x00000001979b7824 */ /* 0x000fe200078e029b */
[----:B------:R-:W-:Y:S01]  /*0d90*/  @P1 LEA R16, P0, R13, c[0x0][0x220], 0x1 ;  /* 0x000088000d101a11 */ /* 0x000fe200078008ff */
[----:B------:R-:W-:Y:S01]  /*0da0*/  IMAD.MOV.U32 R154, RZ, RZ, R150 ;  /* 0x000000ffff9a7224 */ /* 0x000fe200078e0096 */
[C---:B------:R-:W-:Y:S01]  /*0db0*/  SHF.L.U64.HI R109, R110.reuse, R109, c[0x0][0x25c] ;  /* 0x000097006e6d7619 */ /* 0x040fe2000001026d */
[----:B------:R-:W-:Y:S02]  /*0dc0*/  IMAD.IADD R160, R95, 0x1, R5 ;  /* 0x000000015fa07824 */ /* 0x000fe400078e0205 */
[----:B------:R-:W-:Y:S02]  /*0dd0*/  IMAD.SHL.U32 R110, R110, 0x20, RZ ;  /* 0x000000206e6e7824 */ /* 0x000fe400078e00ff */
[----:B------:R-:W-:Y:S01]  /*0de0*/  IMAD.MOV.U32 R108, RZ, RZ, 0x1 ;  /* 0x00000001ff6c7424 */ /* 0x000fe200078e00ff */
[----:B------:R-:W-:Y:S01]  /*0df0*/  SHF.R.S32.HI R5, RZ, 0x1f, R160 ;  /* 0x0000001fff057819 */ /* 0x000fe200000114a0 */
[----:B------:R-:W-:-:S02]  /*0e00*/  IMAD R158, R91, c[0x0][0x1e8], RZ ;  /* 0x00007a005b9e7a24 */ /* 0x000fc400078e02ff */
[----:B------:R-:W-:Y:S02]  /*0e10*/  IMAD.MOV.U32 R67, RZ, RZ, 0x1 ;  /* 0x00000001ff437424 */ /* 0x000fe400078e00ff */
[----:B------:R-:W-:Y:S02]  /*0e20*/  IMAD R158, R195, c[0x0][0x1ec], R158 ;  /* 0x00007b00c39e7a24 */ /* 0x000fe400078e029e */
[----:B------:R-:W-:Y:S01]  /*0e30*/  IMAD.MOV.U32 R55, RZ, RZ, RZ ;  /* 0x000000ffff377224 */ /* 0x000fe200078e00ff */
[--C-:B--2---:R-:W-:Y:S01]  /*0e40*/  @P3 SHF.R.S32.HI R23, RZ, 0x1f, R0.reuse ;  /* 0x0000001fff173819 */ /* 0x104fe20000011400 */
[----:B------:R-:W-:Y:S02]  /*0e50*/  @P3 IMAD.MOV.U32 R22, RZ, RZ, R0 ;  /* 0x000000ffff163224 */ /* 0x000fe400078e0000 */
[----:B------:R-:W-:Y:S02]  /*0e60*/  @!P3 IMAD.MOV.U32 R22, RZ, RZ, R196 ;  /* 0x000000ffff16b224 */ /* 0x000fe400078e00c4 */
[----:B------:R-:W-:Y:S01]  /*0e70*/  @!P3 IMAD.MOV.U32 R23, RZ, RZ, R15 ;  /* 0x000000ffff17b224 */ /* 0x000fe200078e000f */
[----:B------:R-:W-:Y:S01]  /*0e80*/  ISETP.GE.AND P3, PT, R10, c[0x0][0x1d4], PT ;  /* 0x000075000a007a0c */ /* 0x000fe20003f66270 */
[----:B------:R-:W-:Y:S01]  /*0e90*/  IMAD.SHL.U32 R10, R14, 0x8, RZ ;  /* 0x000000080e0a7824 */ /* 0x000fe200078e00ff */
[----:B------:R-:W-:Y:S01]  /*0ea0*/  SEL R172, R22, RZ, !P5 ;  /* 0x000000ff16ac7207 */ /* 0x000fe20006800000 */
[----:B------:R-:W-:Y:S01]  /*0eb0*/  @P1 IMAD.X R0, R102, 0x1, R9, P4 ;  /* 0x0000000166001824 */ /* 0x000fe200020e0609 */
[----:B------:R-:W-:-:S02]  /*0ec0*/  SEL R4, R23, RZ, !P5 ;  /* 0x000000ff17047207 */ /* 0x000fc40006800000 */
[----:B------:R-:W-:Y:S01]  /*0ed0*/  ISETP.GE.AND P5, PT, R8, c[0x0][0x1d4], PT ;  /* 0x0000750008007a0c */ /* 0x000fe20003fa6270 */
[----:B------:R-:W-:Y:S01]  /*0ee0*/  IMAD.WIDE.U32 R8, R18, R100, R154 ;  /* 0x0000006412087225 */ /* 0x000fe200078e009a */
[----:B------:R-:W-:Y:S02]  /*0ef0*/  ISETP.GE.AND P4, PT, R12, c[0x0][0x1d4], PT ;  /* 0x000075000c007a0c */ /* 0x000fe40003f86270 */
[----:B------:R-:W-:Y:S01]  /*0f00*/  LOP3.LUT R10, R3, 0xfffffe00, R10, 0xf8, !PT ;  /* 0xfffffe00030a7812 */ /* 0x000fe200078ef80a */
[----:B------:R-:W-:Y:S01]  /*0f10*/  IMAD R107, R4, c[0x0][0x1f0], RZ ;  /* 0x00007c00046b7a24 */ /* 0x000fe200078e02ff */
[----:B------:R-:W-:Y:S01]  /*0f20*/  @P1 LEA.HI.X R17, R13, c[0x0][0x224], R0, 0x1, P0 ;  /* 0x000089000d111a11 */ /* 0x000fe200000f0c00 */
[----:B------:R-:W-:Y:S01]  /*0f30*/  IMAD.IADD R0, R9, 0x1, R7 ;  /* 0x0000000109007824 */ /* 0x000fe200078e0207 */
[----:B------:R-:W-:Y:S01]  /*0f40*/  @P2 LEA R12, P0, R8, c[0x0][0x250], 0x1 ;  /* 0x00009400080c2a11 */ /* 0x000fe200078008ff */
[C---:B------:R-:W-:Y:S02]  /*0f50*/  @P2 IMAD.SHL.U32 R7, R10.reuse, 0x2, RZ ;  /* 0x000000020a072824 */ /* 0x040fe400078e00ff */
[----:B------:R-:W-:Y:S01]  /*0f60*/  @P1 IMAD.SHL.U32 R3, R10, 0x2, RZ ;  /* 0x000000020a031824 */ /* 0x000fe200078e00ff */
[----:B------:R-:W-:Y:S01]  /*0f70*/  @P2 LEA.HI.X R13, R8, c[0x0][0x254], R0, 0x1, P0 ;  /* 0x00009500080d2a11 */ /* 0x000fe200000f0c00 */
[----:B------:R-:W-:Y:S01]  /*0f80*/  @P2 IMAD.SHL.U32 R9, R10, 0x2, RZ ;  /* 0x000000020a092824 */ /* 0x000fe200078e00ff */
[----:B------:R-:W-:Y:S01]  /*0f90*/  @!PT LDS RZ, [RZ] ;  /* 0x00000000fffff984 */ /* 0x000fe20000000800 */
[----:B------:R-:W-:Y:S01]  /*0fa0*/  @!PT LDS RZ, [RZ] ;  /* 0x00000000fffff984 */ /* 0x000fe20000000800 */
[----:B------:R-:W-:Y:S01]  /*0fb0*/  @!PT LDS RZ, [RZ] ;  /* 0x00000000fffff984 */ /* 0x000fe20000000800 */
[----:B------:R1:W-:Y:S01]  /*0fc0*/  @P2 LDGSTS.E.BYPASS.LTC128B.128 [R7+0xc100], [R20.64], !P5 ;  /* 0x0c10000014072fae */ /* 0x0003e2000e901d46 */
[----:B------:R-:W-:Y:S01]  /*0fd0*/  ISETP.GT.AND P0, PT, R18, R11, PT ;  /* 0x0000000b1200720c */ /* 0x000fe20003f04270 */
[----:B------:R-:W-:-:S02]  /*0fe0*/  IMAD R107, R172, c[0x0][0x1f4], R107 ;  /* 0x00007d00ac6b7a24 */ /* 0x000fc400078e026b */
[----:B------:R1:W-:Y:S01]  /*0ff0*/  @P2 LDGSTS.E.BYPASS.LTC128B.128 [R7+0xe100], [R20.64+0x80], !P4 ;  /* 0x0e10008014072fae */ /* 0x0003e2000e101d46 */
[----:B------:R-:W-:Y:S02]  /*1000*/  IMAD R125, R4, c[0x0][0x218], RZ ;  /* 0x00008600047d7a24 */ /* 0x000fe400078e02ff */
[----:B------:R-:W-:Y:S01]  /*1010*/  IMAD.MOV.U32 R4, RZ, RZ, c[0x0][0x280] ;  /* 0x0000a000ff047624 */ /* 0x000fe200078e00ff */
[----:B------:R1:W-:Y:S01]  /*1020*/  @P2 LDGSTS.E.BYPASS.LTC128B.128 [R7+0x10100], [R20.64+0x100], !P3 ;  /* 0x1010010014072fae */ /* 0x0003e2000d901d46 */
[----:B------:R-:W-:Y:S02]  /*1030*/  IMAD R125, R172, c[0x0][0x21c], R125 ;  /* 0x00008700ac7d7a24 */ /* 0x000fe400078e027d */
[C---:B------:R-:W-:Y:S01]  /*1040*/  IMAD.SHL.U32 R133, R4.reuse, 0x40, RZ ;  /* 0x0000004004857824 */ /* 0x040fe200078e00ff */
[----:B------:R2:W-:Y:S01]  /*1050*/  @P1 LDGSTS.E.BYPASS.LTC128B.128 [R3+0xd100], [R16.64], !P5 ;  /* 0x0d10000010031fae */ /* 0x0005e2000e901d46 */
[----:B------:R-:W-:Y:S02]  /*1060*/  SHF.L.U64.HI R131, R4, R135, c[0x0][0x284] ;  /* 0x0000a10004837619 */ /* 0x000fe40000010287 */
[----:B------:R-:W-:Y:S01]  /*1070*/  @P0 IADD3 R6, R6, -0x2, RZ ;  /* 0xfffffffe06060810 */ /* 0x000fe20007ffe0ff */
[----:B------:R2:W-:Y:S03]  /*1080*/  @P1 LDGSTS.E.BYPASS.LTC128B.128 [R3+0xf100], [R16.64+0x80], !P4 ;  /* 0x0f10008010031fae */ /* 0x0005e6000e101d46 */
[----:B------:R-:W-:Y:S01]  /*1090*/  @P0 SHF.R.S32.HI R15, RZ, 0x1f, R6 ;  /* 0x0000001fff0f0819 */ /* 0x000fe20000011406 */
[----:B------:R2:W-:Y:S01]  /*10a0*/  @P1 LDGSTS.E.BYPASS.LTC128B.128 [R3+0x11100], [R16.64+0x100], !P3 ;  /* 0x1110010010031fae */ /* 0x0005e2000d901d46 */
[----:B------:R-:W-:-:S02]  /*10b0*/  @P0 IMAD R14, R101, R6, RZ ;  /* 0x00000006650e0224 */ /* 0x000fc400078e02ff */
[-C--:B------:R-:W-:Y:S01]  /*10c0*/  @P0 IMAD.WIDE.U32 R22, R6, R103.reuse, R156 ;  /* 0x0000006706160225 */ /* 0x080fe200078e009c */
[----:B------:R-:W0:Y:S03]  /*10d0*/  LDGDEPBAR ;  /* 0x00000000000079af */ /* 0x000e260000000000 */
[----:B------:R-:W-:Y:S01]  /*10e0*/  @P0 IMAD R14, R15, R103, R14 ;  /* 0x000000670f0e0224 */ /* 0x000fe200078e020e */
[----:B------:R-:W-:Y:S01]  /*10f0*/  BAR.SYNC.DEFER_BLOCKING 0x0 ;  /* 0x0000000000007b1d */ /* 0x000fe20000010000 */
[----:B------:R-:W-:Y:S02]  /*1100*/  IMAD.MOV.U32 R6, RZ, RZ, c[0x0][0x27c] ;  /* 0x00009f00ff067624 */ /* 0x000fe400078e00ff */
[----:B------:R-:W-:Y:S02]  /*1110*/  @P0 IMAD.IADD R14, R23, 0x1, R14 ;  /* 0x00000001170e0824 */ /* 0x000fe400078e020e */
[----:B------:R-:W-:-:S02]  /*1120*/  IMAD.SHL.U32 R6, R6, 0x2, RZ ;  /* 0x0000000206067824 */ /* 0x000fc400078e00ff */
[----:B--2---:R-:W-:Y:S02]  /*1130*/  IMAD R3, R5, c[0x0][0x1e0], RZ ;  /* 0x0000780005037a24 */ /* 0x004fe400078e02ff */
[----:B------:R-:W-:Y:S01]  /*1140*/  IMAD.WIDE.U32 R16, R160, c[0x0][0x1e0], RZ ;  /* 0x00007800a0107a25 */ /* 0x000fe200078e00ff */
[----:B------:R-:W-:Y:S01]  /*1150*/  @!PT LDS RZ, [RZ] ;  /* 0x00000000fffff984 */ /* 0x000fe20000000800 */
[----:B------:R-:W-:Y:S01]  /*1160*/  @!PT LDS RZ, [RZ] ;  /* 0x00000000fffff984 */ /* 0x000fe20000000800 */
[----:B------:R-:W-:Y:S01]  /*1170*/  @!PT LDS RZ, [RZ] ;  /* 0x00000000fffff984 */ /* 0x000fe20000000800 */
[----:B------:R2:W-:Y:S04]  /*1180*/  @P2 LDGSTS.E.BYPASS.LTC128B.128 [R9+0x100], [R12.64], !P5 ;  /* 0x001000000c092fae */ /* 0x0005e8000e901d46 */
[----:B------:R2:W-:Y:S04]  /*1190*/  @P2 LDGSTS.E.BYPASS.LTC128B.128 [R9+0x2100], [R12.64+0x80], !P4 ;  /* 0x021000800c092fae */ /* 0x0005e8000e101d46 */
[----:B------:R2:W-:Y:S01]  /*11a0*/  @P2 LDGSTS.E.BYPASS.LTC128B.128 [R9+0x4100], [R12.64+0x100], !P3 ;  /* 0x041001000c092fae */ /* 0x0005e2000d901d46 */
[----:B------:R-:W-:-:S05]  /*11b0*/  @P1 IADD3 R8, P2, R110, R8, RZ ;  /* 0x000000086e081210 */ /* 0x000fca0007f5e0ff */
[----:B-1----:R-:W-:Y:S01]  /*11c0*/  @P1 IMAD.X R7, R109, 0x1, R0, P2 ;  /* 0x000000016d071824 */ /* 0x002fe200010e0600 */
[----:B------:R-:W-:Y:S01]  /*11d0*/  @P1 LEA R20, P2, R8, c[0x0][0x250], 0x1 ;  /* 0x0000940008141a11 */ /* 0x000fe200078408ff */
[----:B------:R-:W-:Y:S02]  /*11e0*/  IMAD R0, R160, c[0x0][0x1e4], R3 ;  /* 0x00007900a0007a24 */ /* 0x000fe400078e0203 */
[----:B------:R-:W-:Y:S01]  /*11f0*/  @P1 IMAD.SHL.U32 R3, R10, 0x2, RZ ;  /* 0x000000020a031824 */ /* 0x000fe200078e00ff */
[----:B------:R-:W-:Y:S01]  /*1200*/  @P1 LEA.HI.X R21, R8, c[0x0][0x254], R7, 0x1, P2 ;  /* 0x0000950008151a11 */ /* 0x000fe200010f0c07 */
[----:B------:R-:W-:Y:S01]  /*1210*/  @P0 IMAD.SHL.U32 R7, R10, 0x2, RZ ;  /* 0x000000020a070824 */ /* 0x000fe200078e00ff */
[----:B------:R-:W-:-:S03]  /*1220*/  @P0 LEA R24, P2, R22, c[0x0][0x220], 0x1 ;  /* 0x0000880016180a11 */ /* 0x000fc600078408ff */
[----:B------:R1:W-:Y:S01]  /*1230*/  @P1 LDGSTS.E.BYPASS.LTC128B.128 [R3+0x1100], [R20.64], !P5 ;  /* 0x0110000014031fae */ /* 0x0003e2000e901d46 */
[----:B------:R-:W-:-:S03]  /*1240*/  @P0 LEA.HI.X R25, R22, c[0x0][0x224], R14, 0x1, P2 ;  /* 0x0000890016190a11 */ /* 0x000fc600010f0c0e */
[----:B------:R1:W-:Y:S04]  /*1250*/  @P1 LDGSTS.E.BYPASS.LTC128B.128 [R3+0x3100], [R20.64+0x80], !P4 ;  /* 0x0310008014031fae */ /* 0x0003e8000e101d46 */
[----:B------:R1:W-:Y:S01]  /*1260*/  @P1 LDGSTS.E.BYPASS.LTC128B.128 [R3+0x5100], [R20.64+0x100], !P3 ;  /* 0x0510010014031fae */ /* 0x0003e2000d901d46 */
[----:B------:R-:W-:Y:S01]  /*1270*/  ISETP.LE.AND P1, PT, R108, c[0x0][0x27c], PT ;  /* 0x00009f006c007a0c */ /* 0x000fe20003f23270 */
[----:B--2---:R-:W-:Y:S01]  /*1280*/  IMAD.IADD R13, R17, 0x1, R0 ;  /* 0x00000001110d7824 */ /* 0x004fe200078e0200 */
[CC--:B------:R-:W-:Y:S01]  /*1290*/  LEA.HI R0, R2.reuse, R89.reuse, RZ, 0x2 ;  /* 0x0000005902007211 */ /* 0x0c0fe200078f10ff */
[----:B------:R-:W0:Y:S01]  /*12a0*/  LDGDEPBAR ;  /* 0x00000000000079af */ /* 0x000e220000000000 */
[----:B------:R-:W-:Y:S01]  /*12b0*/  IMAD.MOV.U32 R12, RZ, RZ, R16 ;  /* 0x000000ffff0c7224 */ /* 0x000fe200078e0010 */
[----:B------:R-:W-:-:S02]  /*12c0*/  LEA.HI R2, R2, R89, RZ, 0x5 ;  /* 0x0000005902027211 */ /* 0x000fc400078f28ff */
[----:B------:R-:W-:Y:S01]  /*12d0*/  LOP3.LUT R8, R0, 0xfffffffc, RZ, 0xc0, !PT ;  /* 0xfffffffc00087812 */ /* 0x000fe200078ec0ff */
[----:B------:R2:W-:Y:S01]  /*12e0*/  @P0 LDGSTS.E.BYPASS.LTC128B.128 [R7+0x12100], [R24.64], !P5 ;  /* 0x1210000018070fae */ /* 0x0005e2000e901d46 */
[--C-:B------:R-:W-:Y:S01]  /*12f0*/  SHF.R.S32.HI R117, RZ, 0x2, R0.reuse ;  /* 0x00000002ff757819 */ /* 0x100fe20000011400 */
[----:B------:R-:W-:Y:S01]  /*1300*/  IMAD.SHL.U32 R2, R2, 0x10, RZ ;  /* 0x0000001002027824 */ /* 0x000fe200078e00ff */
[----:B------:R-:W-:Y:S01]  /*1310*/  SHF.R.S32.HI R0, RZ, 0x1f, R0 ;  /* 0x0000001fff007819 */ /* 0x000fe20000011400 */
[----:B------:R2:W-:Y:S01]  /*1320*/  @P0 LDGSTS.E.BYPASS.LTC128B.128 [R7+0x14100], [R24.64+0x80], !P4 ;  /* 0x1410008018070fae */ /* 0x0005e2000e101d46 */
[----:B------:R-:W-:Y:S02]  /*1330*/  IMAD.WIDE.U32 R12, R195, c[0x0][0x1e8], R12 ;  /* 0x00007a00c30c7a25 */ /* 0x000fe400078e000c */
[----:B------:R-:W-:Y:S01]  /*1340*/  LEA.HI R0, R0, R117, RZ, 0x3 ;  /* 0x0000007500007211 */ /* 0x000fe200078f18ff */
[----:B------:R2:W-:Y:S01]  /*1350*/  @P0 LDGSTS.E.BYPASS.LTC128B.128 [R7+0x16100], [R24.64+0x100], !P3 ;  /* 0x1610010018070fae */ /* 0x0005e2000d901d46 */
[----:B------:R-:W-:Y:S01]  /*1360*/  LOP3.LUT R2, R2, 0xfffffe00, RZ, 0xc0, !PT ;  /* 0xfffffe0002027812 */ /* 0x000fe200078ec0ff */
[----:B------:R-:W-:Y:S01]  /*1370*/  IMAD.IADD R159, R13, 0x1, R158 ;  /* 0x000000010d9f7824 */ /* 0x000fe200078e029e */
[----:B------:R-:W-:Y:S01]  /*1380*/  LOP3.LUT R0, R0, 0xfffffff8, RZ, 0xc0, !PT ;  /* 0xfffffff800007812 */ /* 0x000fe200078ec0ff */
[----:B------:R-:W-:-:S02]  /*1390*/  IMAD.MOV.U32 R158, RZ, RZ, R12 ;  /* 0x000000ffff9e7224 */ /* 0x000fc400078e000c */
[----:B------:R-:W-:Y:S02]  /*13a0*/  IMAD R12, R91, c[0x0][0x210], RZ ;  /* 0x000084005b0c7a24 */ /* 0x000fe400078e02ff */
[----:B------:R-:W-:Y:S01]  /*13b0*/  IMAD.WIDE.U32 R162, R117, c[0x0][0x1e0], RZ ;  /* 0x0000780075a27a25 */ /* 0x000fe200078e00ff */
[----:B-1----:R-:W-:Y:S02]  /*13c0*/  P2R R3, PR, RZ, 0x2 ;  /* 0x00000002ff037803 */ /* 0x002fe40000000000 */
[----:B------:R-:W-:Y:S01]  /*13d0*/  @P0 LEA R14, P1, R105, R24, 0x1 ;  /* 0x00000018690e0211 */ /* 0x000fe200078208ff */
[----:B------:R-:W-:Y:S01]  /*13e0*/  IMAD.IADD R20, R89, 0x1, -R8 ;  /* 0x0000000159147824 */ /* 0x000fe200078e0a08 */
[----:B------:R-:W-:Y:S01]  /*13f0*/  IADD3 R3, -R6, c[0x0][0x1d4], RZ ;  /* 0x0000750006037a10 */ /* 0x000fe20007ffe1ff */
[----:B------:R-:W-:Y:S01]  /*1400*/  IMAD.WIDE.U32 R158, R172, c[0x0][0x1f0], R158 ;  /* 0x00007c00ac9e7a25 */ /* 0x000fe200078e009e */
[----:B------:R-:W-:-:S03]  /*1410*/  @P0 LEA.HI.X R15, R105, R25, R102, 0x1, P1 ;  /* 0x00000019690f0211 */ /* 0x000fc600008f0c66 */
[C---:B------:R-:W-:Y:S02]  /*1420*/  IMAD.SHL.U32 R22, R20.reuse, 0x8, RZ ;  /* 0x0000000814167824 */ /* 0x040fe400078e00ff */
[----:B------:R1:W-:Y:S01]  /*1430*/  @P0 LDGSTS.E.BYPASS.LTC128B.128 [R7+0x13100], [R14.64], !P5 ;  /* 0x131000000e070fae */ /* 0x0003e2000e901d46 */
[----:B------:R-:W-:Y:S02]  /*1440*/  IMAD.SHL.U32 R20, R20, 0x4, RZ ;  /* 0x0000000414147824 */ /* 0x000fe400078e00ff */
[----:B------:R-:W-:Y:S01]  /*1450*/  SHF.R.S32.HI R23, RZ, 0x1f, R22 ;  /* 0x0000001fff177819 */ /* 0x000fe20000011416 */
[----:B------:R1:W-:Y:S01]  /*1460*/  @P0 LDGSTS.E.BYPASS.LTC128B.128 [R7+0x15100], [R14.64+0x80], !P4 ;  /* 0x151000800e070fae */ /* 0x0003e2000e101d46 */
[----:B------:R-:W-:Y:S01]  /*1470*/  IMAD R12, R195, c[0x0][0x214], R12 ;  /* 0x00008500c30c7a24 */ /* 0x000fe200078e020c */
[----:B------:R-:W-:Y:S01]  /*1480*/  IADD3 R19, R20, 0x20, RZ ;  /* 0x0000002014137810 */ /* 0x000fe20007ffe0ff */
[----:B------:R-:W-:Y:S01]  /*1490*/  IMAD.IADD R107, R159, 0x1, R107 ;  /* 0x000000019f6b7824 */ /* 0x000fe200078e026b */
[----:B------:R1:W-:Y:S01]  /*14a0*/  @P0 LDGSTS.E.BYPASS.LTC128B.128 [R7+0x17100], [R14.64+0x100], !P3 ;  /* 0x171001000e070fae */ /* 0x0003e2000d901d46 */
[----:B------:R-:W-:Y:S01]  /*14b0*/  ISETP.GE.AND P0, PT, R22, c[0x0][0x27c], PT ;  /* 0x00009f0016007a0c */ /* 0x000fe20003f06270 */
[C-C-:B------:R-:W-:Y:S01]  /*14c0*/  IMAD.WIDE.U32 R168, R117.reuse, c[0x0][0x280], R22.reuse ;  /* 0x0000a00075a87a25 */ /* 0x140fe200078e0016 */
[----:B------:R-:W-:Y:S01]  /*14d0*/  IADD3 R17, R20, 0x40, RZ ;  /* 0x0000004014117810 */ /* 0x000fe20007ffe0ff */
[----:B------:R-:W0:Y:S01]  /*14e0*/  LDGDEPBAR ;  /* 0x00000000000079af */ /* 0x000e220000000000 */
[----:B------:R-:W-:Y:S01]  /*14f0*/  SEL R9, R6, R3, !P0 ;  /* 0x0000000306097207 */ /* 0x000fe20004000000 */
[----:B------:R-:W-:Y:S01]  /*1500*/  IMAD.WIDE.U32 R170, R117, c[0x0][0x290], R22 ;  /* 0x0000a40075aa7a25 */ /* 0x000fe200078e0016 */
[----:B------:R-:W-:-:S02]  /*1510*/  SHF.R.S32.HI R21, RZ, 0x1f, R20 ;  /* 0x0000001fff157819 */ /* 0x000fc40000011414 */
[----:B------:R-:W-:Y:S01]  /*1520*/  SHF.R.S32.HI R112, RZ, 0x1f, R9 ;  /* 0x0000001fff707819 */ /* 0x000fe20000011409 */
[----:B------:R-:W-:Y:S01]  /*1530*/  IMAD.IADD R16, R20, 0x1, R17 ;  /* 0x0000000114107824 */ /* 0x000fe200078e0211 */
[----:B------:R-:W-:Y:S01]  /*1540*/  IADD3 R144, R22, 0x60, RZ ;  /* 0x0000006016907810 */ /* 0x000fe20007ffe0ff */
[C-C-:B------:R-:W-:Y:S01]  /*1550*/  IMAD.WIDE.U32 R28, R117.reuse, c[0x0][0x290], R20.reuse ;  /* 0x0000a400751c7a25 */ /* 0x140fe200078e0014 */
[----:B------:R-:W-:Y:S02]  /*1560*/  LEA.HI R112, R112, R9, RZ, 0x4 ;  /* 0x0000000970707211 */ /* 0x000fe400078f20ff */
[C---:B------:R-:W-:Y:S01]  /*1570*/  IADD3 R143, R22.reuse, 0x80, RZ ;  /* 0x00000080168f7810 */ /* 0x040fe20007ffe0ff */
[----:B------:R-:W-:Y:S01]  /*1580*/  IMAD.WIDE.U32 R8, R117, c[0x0][0x280], R20 ;  /* 0x0000a00075087a25 */ /* 0x000fe200078e0014 */
[----:B------:R-:W-:Y:S02]  /*1590*/  SHF.R.S32.HI R112, RZ, 0x4, R112 ;  /* 0x00000004ff707819 */ /* 0x000fe40000011470 */
[----:B------:R-:W-:Y:S01]  /*15a0*/  IADD3 R142, R22, 0xa0, RZ ;  /* 0x000000a0168e7810 */ /* 0x000fe20007ffe0ff */
[----:B------:R-:W-:-:S04]  /*15b0*/  IMAD.WIDE.U32 R26, R195, c[0x0][0x210], R22 ;  /* 0x00008400c31a7a25 */ /* 0x000fc800078e0016 */
[----:B------:R-:W-:Y:S02]  /*15c0*/  IMAD.IADD R13, R27, 0x1, R12 ;  /* 0x000000011b0d7824 */ /* 0x000fe400078e020c */
[----:B------:R-:W-:Y:S01]  /*15d0*/  IMAD.MOV.U32 R12, RZ, RZ, R26 ;  /* 0x000000ffff0c7224 */ /* 0x000fe200078e001a */
[----:B-1----:R-:W-:Y:S01]  /*15e0*/  SHF.R.S32.HI R14, RZ, 0x1f, R117 ;  /* 0x0000001fff0e7819 */ /* 0x002fe20000011475 */
[----:B------:R-:W-:Y:S01]  /*15f0*/  IMAD.IADD R15, R20, 0x1, R19 ;  /* 0x00000001140f7824 */ /* 0x000fe200078e0213 */
[----:B--2---:R-:W-:Y:S01]  /*1600*/  SEL R7, RZ, c[0x0][0x27c], !P0 ;  /* 0x00009f00ff077a07 */ /* 0x004fe20004000000 */
[----:B------:R-:W-:Y:S01]  /*1610*/  IMAD.WIDE.U32 R172, R172, c[0x0][0x218], R12 ;  /* 0x00008600acac7a25 */ /* 0x000fe200078e000c */
[----:B------:R-:W-:Y:S02]  /*1620*/  ISETP.GE.AND P0, PT, R16, c[0x0][0x27c], PT ;  /* 0x00009f0010007a0c */ /* 0x000fe40003f06270 */
[----:B------:R-:W-:Y:S01]  /*1630*/  ISETP.GE.AND P1, PT, R15, c[0x0][0x27c], PT ;  /* 0x00009f000f007a0c */ /* 0x000fe20003f26270 */
[----:B------:R-:W-:Y:S01]  /*1640*/  IMAD R164, R14, c[0x0][0x280], RZ ;  /* 0x0000a0000ea47a24 */ /* 0x000fe200078e02ff */
[----:B------:R-:W-:Y:S01]  /*1650*/  IADD3 R13, R20, 0x30, RZ ;  /* 0x00000030140d7810 */ /* 0x000fe20007ffe0ff */
[----:B------:R-:W-:Y:S01]  /*1660*/  IMAD.IADD R7, R22, 0x1, R7 ;  /* 0x0000000116077824 */ /* 0x000fe200078e0207 */
[CC--:B------:R-:W-:Y:S01]  /*1670*/  SEL R24, R6.reuse, R3.reuse, !P1 ;  /* 0x0000000306187207 */ /* 0x0c0fe20004800000 */
[----:B------:R-:W-:Y:S01]  /*1680*/  IMAD R164, R117, c[0x0][0x284], R164 ;  /* 0x0000a10075a47a24 */ /* 0x000fe200078e02a4 */
[----:B------:R-:W-:Y:S01]  /*1690*/  SEL R3, R6, R3, !P0 ;  /* 0x0000000306037207 */ /* 0x000fe20004000000 */
[----:B------:R-:W-:Y:S01]  /*16a0*/  IMAD R166, R14, c[0x0][0x290], RZ ;  /* 0x0000a4000ea67a24 */ /* 0x000fe200078e02ff */
[----:B------:R-:W-:Y:S01]  /*16b0*/  SHF.R.S32.HI R6, RZ, 0x1f, R7 ;  /* 0x0000001fff067819 */ /* 0x000fe20000011407 */
[----:B------:R-:W-:Y:S01]  /*16c0*/  IMAD.IADD R169, R169, 0x1, R164 ;  /* 0x00000001a9a97824 */ /* 0x000fe200078e02a4 */
[----:B------:R-:W-:Y:S01]  /*16d0*/  SHF.R.S32.HI R116, RZ, 0x1f, R3 ;  /* 0x0000001fff747819 */ /* 0x000fe20000011403 */
[----:B------:R-:W-:Y:S01]  /*16e0*/  IMAD.IADD R165, R164, 0x1, R9 ;  /* 0x00000001a4a57824 */ /* 0x000fe200078e0209 */
[----:B------:R-:W-:Y:S01]  /*16f0*/  LEA.HI R141, R6, R7, RZ, 0x3 ;  /* 0x00000007068d7211 */ /* 0x000fe200078f18ff */
[----:B------:R-:W-:Y:S01]  /*1700*/  IMAD.MOV.U32 R164, RZ, RZ, R8 ;  /* 0x000000ffffa47224 */ /* 0x000fe200078e0008 */
[----:B------:R-:W-:Y:S01]  /*1710*/  SEL R8, RZ, c[0x0][0x27c], !P1 ;  /* 0x00009f00ff087a07 */ /* 0x000fe20004800000 */
[C---:B------:R-:W-:Y:S01]  /*1720*/  IMAD.IADD R9, R117.reuse, 0x1, -R0 ;  /* 0x0000000175097824 */ /* 0x040fe200078e0a00 */
[----:B------:R-:W-:Y:S01]  /*1730*/  IADD3 R160, P1, R160, R117, RZ ;  /* 0x00000075a0a07210 */ /* 0x000fe20007f3e0ff */
[----:B------:R-:W-:Y:S01]  /*1740*/  IMAD R166, R117, c[0x0][0x294], R166 ;  /* 0x0000a50075a67a24 */ /* 0x000fe200078e02a6 */
[----:B------:R-:W-:Y:S01]  /*1750*/  LEA.HI R116, R116, R3, RZ, 0x4 ;  /* 0x0000000374747211 */ /* 0x000fe200078f20ff */
[----:B------:R-:W-:Y:S01]  /*1760*/  IMAD.WIDE.U32 R168, R90, c[0x0][0x280], R168 ;  /* 0x0000a0005aa87a25 */ /* 0x000fe200078e00a8 */
[----:B------:R-:W-:-:S02]  /*1770*/  SEL R3, RZ, c[0x0][0x27c], !P0 ;  /* 0x00009f00ff037a07 */ /* 0x000fc40004000000 */
[----:B------:R-:W-:Y:S01]  /*1780*/  LOP3.LUT P6, RZ, R9, 0x4, RZ, 0xc0, !PT ;  /* 0x0000000409ff7812 */ /* 0x000fe200078cc0ff */
[----:B------:R-:W-:Y:S01]  /*1790*/  IMAD.X R161, R5, 0x1, R14, P1 ;  /* 0x0000000105a17824 */ /* 0x000fe200008e060e */
[----:B------:R-:W-:Y:S01]  /*17a0*/  LEA.HI R6, R6, R7, RZ, 0x6 ;  /* 0x0000000706067211 */ /* 0x000fe200078f30ff */
[----:B------:R-:W-:Y:S01]  /*17b0*/  IMAD.IADD R5, R8, 0x1, R15 ;  /* 0x0000000108057824 */ /* 0x000fe200078e020f */
[----:B------:R-:W-:Y:S01]  /*17c0*/  SHF.R.S32.HI R7, RZ, 0x1f, R24 ;  /* 0x0000001fff077819 */ /* 0x000fe20000011418 */
[----:B------:R-:W-:Y:S01]  /*17d0*/  IMAD.IADD R3, R3, 0x1, R16 ;  /* 0x0000000103037824 */ /* 0x000fe200078e0210 */
[----:B------:R-:W-:Y:S01]  /*17e0*/  LEA.HI.SX32 R112, R141, R112, 0x1d ;  /* 0x000000708d707211 */ /* 0x000fe200078feaff */
[----:B------:R-:W-:Y:S01]  /*17f0*/  IMAD.SHL.U32 R9, R9, 0x40, RZ ;  /* 0x0000004009097824 */ /* 0x000fe200078e00ff */
[----:B------:R-:W-:Y:S01]  /*1800*/  SHF.R.S32.HI R114, RZ, 0x1f, R5 ;  /* 0x0000001fff727819 */ /* 0x000fe20000011405 */
[----:B------:R-:W-:Y:S01]  /*1810*/  IMAD R14, R14, c[0x0][0x1e0], RZ ;  /* 0x000078000e0e7a24 */ /* 0x000fe200078e02ff */
[----:B------:R-:W-:Y:S01]  /*1820*/  SHF.R.S32.HI R0, RZ, 0x1f, R3 ;  /* 0x0000001fff007819 */ /* 0x000fe20000011403 */
[----:B------:R-:W-:Y:S01]  /*1830*/  IMAD.SHL.U32 R6, R6, 0x40, RZ ;  /* 0x0000004006067824 */ /* 0x000fe200078e00ff */
[CC--:B------:R-:W-:Y:S01]  /*1840*/  LEA.HI R140, R114.reuse, R5.reuse, RZ, 0x3 ;  /* 0x00000005728c7211 */ /* 0x0c0fe200078f18ff */
[----:B------:R-:W-:Y:S01]  /*1850*/  IMAD R111, R117, c[0x0][0x1e4], R14 ;  /* 0x00007900756f7a24 */ /* 0x000fe200078e020e */
[----:B------:R-:W-:Y:S01]  /*1860*/  LEA.HI R114, R114, R5, RZ, 0x6 ;  /* 0x0000000572727211 */ /* 0x000fe200078f30ff */
[----:B------:R-:W-:Y:S01]  /*1870*/  IMAD.IADD R171, R171, 0x1, R166 ;  /* 0x00000001abab7824 */ /* 0x000fe200078e02a6 */
[----:B------:R-:W-:Y:S01]  /*1880*/  LOP3.LUT R9, R9, 0x1c0, RZ, 0xc0, !PT ;  /* 0x000001c009097812 */ /* 0x000fe200078ec0ff */
[----:B------:R-:W-:Y:S01]  /*1890*/  IMAD.IADD R111, R163, 0x1, R111 ;  /* 0x00000001a36f7824 */ /* 0x000fe200078e026f */
[-C--:B------:R-:W-:Y:S01]  /*18a0*/  LEA.HI R139, R0, R3.reuse, RZ, 0x3 ;  /* 0x00000003008b7211 */ /* 0x080fe200078f18ff */
[----:B------:R-:W-:Y:S01]  /*18b0*/  IMAD.SHL.U32 R114, R114, 0x40, RZ ;  /* 0x0000004072727824 */ /* 0x000fe200078e00ff */
[----:B------:R-:W-:Y:S01]  /*18c0*/  LEA.HI R0, R0, R3, RZ, 0x6 ;  /* 0x0000000300007211 */ /* 0x000fe200078f30ff */
[----:B------:R-:W-:Y:S01]  /*18d0*/  IMAD.IADD R167, R166, 0x1, R29 ;  /* 0x00000001a6a77824 */ /* 0x000fe200078e021d */
[----:B------:R-:W-:Y:S01]  /*18e0*/  SHF.R.U32.HI R3, RZ, 0x3, R9 ;  /* 0x00000003ff037819 */ /* 0x000fe20000011609 */
[----:B------:R-:W-:Y:S01]  /*18f0*/  IMAD.MOV.U32 R166, RZ, RZ, R28 ;  /* 0x000000ffffa67224 */ /* 0x000fe200078e001c */
[----:B------:R-:W-:Y:S01]  /*1900*/  LOP3.LUT R14, R9, 0x38, R140, 0xf8, !PT ;  /* 0x00000038090e7812 */ /* 0x000fe200078ef88c */
[----:B------:R-:W-:Y:S01]  /*1910*/  IMAD.SHL.U32 R0, R0, 0x40, RZ ;  /* 0x0000004000007824 */ /* 0x000fe200078e00ff */
[----:B------:R-:W-:Y:S01]  /*1920*/  LEA.HI R7, R7, R24, RZ, 0x4 ;  /* 0x0000001807077211 */ /* 0x000fe200078f20ff */
[----:B------:R-:W-:Y:S01]  /*1930*/  IMAD.WIDE.U32 R170, R90, c[0x0][0x290], R170 ;  /* 0x0000a4005aaa7a25 */ /* 0x000fe200078e00aa */
[----:B------:R-:W-:-:S02]  /*1940*/  LOP3.LUT R114, R114, 0xfffff000, RZ, 0xc0, !PT ;  /* 0xfffff00072727812 */ /* 0x000fc400078ec0ff */
[----:B------:R-:W-:Y:S01]  /*1950*/  LOP3.LUT R5, R14, R3, RZ, 0x3c, !PT ;  /* 0x000000030e057212 */ /* 0x000fe200078e3cff */
[C---:B------:R-:W-:Y:S01]  /*1960*/  IMAD.WIDE.U32 R166, R90.reuse, c[0x0][0x290], R166 ;  /* 0x0000a4005aa67a25 */ /* 0x040fe200078e00a6 */
[----:B------:R-:W-:Y:S02]  /*1970*/  SHF.R.S32.HI R7, RZ, 0x4, R7 ;  /* 0x00000004ff077819 */ /* 0x000fe40000011407 */
[----:B------:R-:W-:Y:S01]  /*1980*/  SHF.R.S32.HI R116, RZ, 0x4, R116 ;  /* 0x00000004ff747819 */ /* 0x000fe20000011474 */
[----:B------:R-:W-:Y:S01]  /*1990*/  IMAD.WIDE.U32 R164, R90, c[0x0][0x280], R164 ;  /* 0x0000a0005aa47a25 */ /* 0x000fe200078e00a4 */
[----:B------:R-:W-:Y:S02]  /*19a0*/  IADD3 R114, R5, R114, R2 ;  /* 0x0000007205727210 */ /* 0x000fe40007ffe002 */
[----:B------:R-:W-:Y:S01]  /*19b0*/  SHF.R.S32.HI R5, RZ, 0x1f, R112 ;  /* 0x0000001fff057819 */ /* 0x000fe20000011470 */
[----:B------:R-:W-:Y:S01]  /*19c0*/  IMAD.IADD R125, R173, 0x1, R125 ;  /* 0x00000001ad7d7824 */ /* 0x000fe200078e027d */
[----:B------:R-:W-:-:S02]  /*19d0*/  LOP3.LUT R8, R9, 0x38, R141, 0xf8, !PT ;  /* 0x0000003809087812 */ /* 0x000fc400078ef88d */
[----:B------:R-:W-:Y:S02]  /*19e0*/  LEA.HI.SX32 R118, R140, R7, 0x1d ;  /* 0x000000078c767211 */ /* 0x000fe400078feaff */
[----:B------:R-:W-:Y:S02]  /*19f0*/  LEA.HI.SX32 R116, R139, R116, 0x1d ;  /* 0x000000748b747211 */ /* 0x000fe400078feaff */
[----:B------:R-:W-:Y:S01]  /*1a00*/  LEA.HI R120, R5, R112, RZ, 0x3 ;  /* 0x0000007005787211 */ /* 0x000fe200078f18ff */
[----:B------:R-:W-:Y:S01]  /*1a10*/  IMAD.SHL.U32 R112, R112, 0x8, RZ ;  /* 0x0000000870707824 */ /* 0x000fe200078e00ff */
[----:B------:R-:W-:Y:S02]  /*1a20*/  LOP3.LUT R115, R8, R3, RZ, 0x3c, !PT ;  /* 0x0000000308737212 */ /* 0x000fe400078e3cff */
[----:B------:R-:W-:Y:S01]  /*1a30*/  SHF.R.S32.HI R5, RZ, 0x1f, R118 ;  /* 0x0000001fff057819 */ /* 0x000fe20000011476 */
[----:B------:R-:W-:Y:S01]  /*1a40*/  IMAD.SHL.U32 R120, R120, 0x200, RZ ;  /* 0x0000020078787824 */ /* 0x000fe200078e00ff */
[----:B------:R-:W-:-:S02]  /*1a50*/  LOP3.LUT R6, R6, 0xfffff000, RZ, 0xc0, !PT ;  /* 0xfffff00006067812 */ /* 0x000fc400078ec0ff */
[----:B------:R-:W-:Y:S02]  /*1a60*/  LOP3.LUT R8, R9, 0x38, R139, 0xf8, !PT ;  /* 0x0000003809087812 */ /* 0x000fe400078ef88b */
[----:B------:R-:W-:Y:S02]  /*1a70*/  SHF.R.S32.HI R7, RZ, 0x1f, R116 ;  /* 0x0000001fff077819 */ /* 0x000fe40000011474 */
[----:B------:R-:W-:Y:S01]  /*1a80*/  LEA.HI R5, R5, R118, RZ, 0x3 ;  /* 0x0000007605057211 */ /* 0x000fe200078f18ff */
[----:B------:R-:W-:Y:S01]  /*1a90*/  IMAD.SHL.U32 R118, R118, 0x8, RZ ;  /* 0x0000000876767824 */ /* 0x000fe200078e00ff */
[----:B------:R-:W-:Y:S02]  /*1aa0*/  LOP3.LUT R0, R0, 0xfffff000, RZ, 0xc0, !PT ;  /* 0xfffff00000007812 */ /* 0x000fe400078ec0ff */
[----:B------:R-:W-:Y:S01]  /*1ab0*/  LOP3.LUT R113, R8, R3, RZ, 0x3c, !PT ;  /* 0x0000000308717212 */ /* 0x000fe200078e3cff */
[----:B------:R-:W-:Y:S01]  /*1ac0*/  IMAD.SHL.U32 R5, R5, 0x200, RZ ;  /* 0x0000020005057824 */ /* 0x000fe200078e00ff */
[----:B------:R-:W-:-:S02]  /*1ad0*/  IADD3 R115, R115, R6, R2 ;  /* 0x0000000673737210 */ /* 0x000fc40007ffe002 */
[----:B------:R-:W-:Y:S01]  /*1ae0*/  LEA.HI R138, R7, R116, RZ, 0x3 ;  /* 0x00000074078a7211 */ /* 0x000fe200078f18ff */
[----:B------:R-:W-:Y:S01]  /*1af0*/  IMAD.SHL.U32 R116, R116, 0x8, RZ ;  /* 0x0000000874747824 */ /* 0x000fe200078e00ff */
[----:B------:R-:W-:Y:S02]  /*1b00*/  LOP3.LUT R6, R9, 0x38, R112, 0xf8, !PT ;  /* 0x0000003809067812 */ /* 0x000fe400078ef870 */
[----:B------:R-:W-:Y:S01]  /*1b10*/  IADD3 R113, R113, R0, R2 ;  /* 0x0000000071717210 */ /* 0x000fe20007ffe002 */
[----:B------:R-:W-:Y:S01]  /*1b20*/  IMAD.SHL.U32 R138, R138, 0x200, RZ ;  /* 0x000002008a8a7824 */ /* 0x000fe200078e00ff */
[C---:B------:R-:W-:Y:S02]  /*1b30*/  LOP3.LUT R0, R9.reuse, 0x18, R22, 0xf8, !PT ;  /* 0x0000001809007812 */ /* 0x040fe400078ef816 */
[----:B------:R-:W-:Y:S02]  /*1b40*/  LOP3.LUT R8, R9, 0x38, R118, 0xf8, !PT ;  /* 0x0000003809087812 */ /* 0x000fe400078ef876 */
[----:B------:R-:W-:-:S02]  /*1b50*/  LOP3.LUT R7, R6, R3, RZ, 0x3c, !PT ;  /* 0x0000000306077212 */ /* 0x000fc400078e3cff */
[----:B------:R-:W-:Y:S02]  /*1b60*/  LOP3.LUT R6, R9, 0x38, R116, 0xf8, !PT ;  /* 0x0000003809067812 */ /* 0x000fe400078ef874 */
[----:B------:R-:W-:Y:S02]  /*1b70*/  LOP3.LUT R0, R2, R0, R3, 0xf6, !PT ;  /* 0x0000000002007212 */ /* 0x000fe400078ef603 */
[-C--:B------:R-:W-:Y:S02]  /*1b80*/  LOP3.LUT R119, R8, R3.reuse, RZ, 0x3c, !PT ;  /* 0x0000000308777212 */ /* 0x080fe400078e3cff */
[----:B------:R-:W-:Y:S01]  /*1b90*/  LOP3.LUT R3, R6, R3, RZ, 0x3c, !PT ;  /* 0x0000000306037212 */ /* 0x000fe200078e3cff */
[----:B------:R-:W-:Y:S01]  /*1ba0*/  IMAD.MOV.U32 R6, RZ, RZ, c[0x0][0x290] ;  /* 0x0000a400ff067624 */ /* 0x000fe200078e00ff */
[----:B------:R-:W-:Y:S02]  /*1bb0*/  LOP3.LUT R138, R138, 0xfffff000, RZ, 0xc0, !PT ;  /* 0xfffff0008a8a7812 */ /* 0x000fe400078ec0ff */
[----:B------:R-:W-:Y:S01]  /*1bc0*/  LOP3.LUT R120, R120, 0xfffff000, RZ, 0xc0, !PT ;  /* 0xfffff00078787812 */ /* 0x000fe200078ec0ff */
[----:B------:R-:W-:Y:S01]  /*1bd0*/  IMAD.SHL.U32 R129, R6, 0x40, RZ ;  /* 0x0000004006817824 */ /* 0x000fe200078e00ff */
[----:B------:R-:W-:Y:S01]  /*1be0*/  IADD3 R138, R3, R138, R2 ;  /* 0x0000008a038a7210 */ /* 0x000fe20007ffe002 */
[----:B------:R-:W-:Y:S01]  /*1bf0*/  IMAD R3, R121, c[0x0][0x290], RZ ;  /* 0x0000a40079037a24 */ /* 0x000fe200078e02ff */
[----:B------:R-:W-:Y:S01]  /*1c00*/  LOP3.LUT R5, R5, 0xfffff000, RZ, 0xc0, !PT ;  /* 0xfffff00005057812 */ /* 0x000fe200078ec0ff */
[----:B------:R-:W-:Y:S01]  /*1c10*/  IMAD R121, R121, c[0x0][0x280], RZ ;  /* 0x0000a00079797a24 */ /* 0x000fe200078e02ff */
[----:B------:R-:W-:Y:S01]  /*1c20*/  IADD3 R106, P1, P0, R158, R162, R22 ;  /* 0x000000a29e6a7210 */ /* 0x000fe2000783e016 */
[C---:B------:R-:W-:Y:S01]  /*1c30*/  IMAD R3, R90.reuse, c[0x0][0x294], R3 ;  /* 0x0000a5005a037a24 */ /* 0x040fe200078e0203 */
[--C-:B------:R-:W-:Y:S01]  /*1c40*/  IADD3 R120, R7, R120, R2.reuse ;  /* 0x0000007807787210 */ /* 0x100fe20007ffe002 */
[----:B------:R-:W-:Y:S01]  /*1c50*/  IMAD R121, R90, c[0x0][0x284], R121 ;  /* 0x0000a1005a797a24 */ /* 0x000fe200078e0279 */
[----:B------:R-:W-:Y:S01]  /*1c60*/  IADD3 R119, R119, R5, R2 ;  /* 0x0000000577777210 */ /* 0x000fe20007ffe002 */
[----:B------:R-:W-:Y:S01]  /*1c70*/  IMAD.MOV.U32 R2, RZ, RZ, c[0x0][0x1e0] ;  /* 0x00007800ff027624 */ /* 0x000fe200078e00ff */
[----:B------:R-:W-:Y:S01]  /*1c80*/  IADD3.X R104, R107, R111, R23, P1, P0 ;  /* 0x0000006f6b687210 */ /* 0x000fe20000fe0417 */
[----:B------:R-:W-:Y:S01]  /*1c90*/  IMAD.IADD R123, R169, 0x1, R121 ;  /* 0x00000001a97b7824 */ /* 0x000fe200078e0279 */
[----:B------:R-:W-:Y:S01]  /*1ca0*/  ISETP.NE.AND P0, PT, RZ, UR4, PT ;  /* 0x00000004ff007c0c */ /* 0x000fe2000bf05270 */
[----:B------:R-:W-:Y:S01]  /*1cb0*/  IMAD.SHL.U32 R137, R2, 0x40, RZ ;  /* 0x0000004002897824 */ /* 0x000fe200078e00ff */
[----:B------:R-:W-:Y:S01]  /*1cc0*/  LOP3.LUT R141, R141, 0xfffffff8, RZ, 0xc0, !PT ;  /* 0xfffffff88d8d7812 */ /* 0x000fe200078ec0ff */
[----:B------:R-:W-:Y:S01]  /*1cd0*/  IMAD.IADD R124, R171, 0x1, R3 ;  /* 0x00000001ab7c7824 */ /* 0x000fe200078e0203 */
[----:B------:R-:W-:Y:S01]  /*1ce0*/  LOP3.LUT R140, R140, 0xfffffff8, RZ, 0xc0, !PT ;  /* 0xfffffff88c8c7812 */ /* 0x000fe200078ec0ff */
[----:B------:R-:W-:Y:S01]  /*1cf0*/  IMAD.IADD R122, R3, 0x1, R167 ;  /* 0x00000001037a7824 */ /* 0x000fe200078e02a7 */
[----:B------:R-:W-:Y:S01]  /*1d00*/  LOP3.LUT R139, R139, 0xfffffff8, RZ, 0xc0, !PT ;  /* 0xfffffff88b8b7812 */ /* 0x000fe200078ec0ff */
[----:B------:R-:W-:Y:S01]  /*1d10*/  IMAD.IADD R121, R121, 0x1, R165 ;  /* 0x0000000179797824 */ /* 0x000fe200078e02a5 */
[----:B------:R-:W-:-:S02]  /*1d20*/  SHF.L.U64.HI R127, R6, R135, c[0x0][0x294] ;  /* 0x0000a500067f7619 */ /* 0x000fc40000010287 */
[----:B------:R-:W-:Y:S02]  /*1d30*/  SHF.L.U64.HI R135, R2, R135, c[0x0][0x1e4] ;  /* 0x0000790002877619 */ /* 0x000fe40000010287 */
[----:B------:R-:W-:Y:S02]  /*1d40*/  P2R R145, PR, RZ, 0x1 ;  /* 0x00000001ff917803 */ /* 0x000fe40000000000 */
[C---:B------:R-:W-:Y:S02]  /*1d50*/  IADD3 R14, R20.reuse, 0x10, RZ ;  /* 0x00000010140e7810 */ /* 0x040fe40007ffe0ff */
[----:B------:R-:W-:Y:S02]  /*1d60*/  IADD3 R12, R20, 0x50, RZ ;  /* 0x00000050140c7810 */ /* 0x000fe40007ffe0ff */
[----:B------:R-:W-:Y:S02]  /*1d70*/  SHF.R.S32.HI R136, RZ, 0x1f, R141 ;  /* 0x0000001fff887819 */ /* 0x000fe4000001148d */
[----:B------:R-:W-:-:S02]  /*1d80*/  SHF.R.S32.HI R130, RZ, 0x1f, R112 ;  /* 0x0000001fff827819 */ /* 0x000fc40000011470 */
[----:B------:R-:W-:Y:S02]  /*1d90*/  SHF.R.S32.HI R134, RZ, 0x1f, R140 ;  /* 0x0000001fff867819 */ /* 0x000fe4000001148c */
[----:B------:R-:W-:Y:S02]  /*1da0*/  SHF.R.S32.HI R132, RZ, 0x1f, R139 ;  /* 0x0000001fff847819 */ /* 0x000fe4000001148b */
[----:B------:R-:W-:Y:S02]  /*1db0*/  SHF.R.S32.HI R128, RZ, 0x1f, R118 ;  /* 0x0000001fff807819 */ /* 0x000fe40000011476 */
[----:B------:R-:W-:Y:S02]  /*1dc0*/  SHF.R.S32.HI R126, RZ, 0x1f, R116 ;  /* 0x0000001fff7e7819 */ /* 0x000fe40000011474 */
.L_x_1256:
        /* <DEDUP_REMOVED lines=20> */
[----:B------:R-:W-:Y:S01]  /*1f10*/  ISETP.NE.AND P1, PT, R145, RZ, PT ;  /* 0x000000ff9100720c */ /* 0x000fe20003f25270 */
        /* <DEDUP_REMOVED lines=69> */
.L_x_1236:
[----:B------:R-:W-:Y:S05]  /*2370*/  BSYNC B0 ;  /* 0x0000000000007941 */ /* 0x000fea0003800000 */
.L_x_1235:
        /* <DEDUP_REMOVED lines=99> */
.L_x_1239:
[----:B------:R-:W-:Y:S05]  /*29b0*/  BSYNC B0 ;  /* 0x0000000000007941 */ /* 0x000fea0003800000 */
.L_x_1238:
        /* <DEDUP_REMOVED lines=56> */
.L_x_1241:
[----:B------:R-:W-:Y:S05]  /*2d40*/  BSYNC B0 ;  /* 0x0000000000007941 */ /* 0x000fea0003800000 */
.L_x_1240:
        /* <DEDUP_REMOVED lines=56> */
.L_x_1243:
[----:B------:R-:W-:Y:S05]  /*30d0*/  BSYNC B0 ;  /* 0x0000000000007941 */ /* 0x000fea0003800000 */
.L_x_1242:
        /* <DEDUP_REMOVED lines=56> */
.L_x_1245:
[----:B------:R-:W-:Y:S05]  /*3460*/  BSYNC B0 ;  /* 0x0000000000007941 */ /* 0x000fea0003800000 */
.L_x_1244:
        /* <DEDUP_REMOVED lines=56> */
.L_x_1247:
[----:B------:R-:W-:Y:S05]  /*37f0*/  BSYNC B0 ;  /* 0x0000000000007941 */ /* 0x000fea0003800000 */
.L_x_1246:
        /* <DEDUP_REMOVED lines=56> */
.L_x_1234:
        /* <DEDUP_REMOVED lines=47> */
.L_x_1249:
[----:B------:R-:W-:Y:S05]  /*3e70*/  BSYNC B0 ;  /* 0x0000000000007941 */ /* 0x000fea0003800000 */
.L_x_1248:
        /* <DEDUP_REMOVED lines=44> */
[----:B------:R-:W-:Y:S01]  /*4140*/  IMAD.SHL.U32 R181, R183, 0x2, RZ ;  /* 0x00000002b7b57824 */ /* 0x000fe200078e00ff */
[C---:B------:R-:W-:Y:S01]  /*4150*/  IADD3.X R176, R107.reuse, R149, R136, P1, P0 ;  /* 0x000000956bb07210 */ /* 0x040fe20000fe0488 */
[----:B------:R-:W-:Y:S02]  /*4160*/  IMAD.MOV.U32 R52, RZ, RZ, R57 ;  /* 0x000000ffff347224 */ /* 0x000fe400078e0039 */
[----:B------:R-:W-:Y:S01]  /*4170*/  IMAD.MOV.U32 R50, RZ, RZ, R42 ;  /* 0x000000ffff327224 */ /* 0x000fe200078e002a */
[----:B------:R-:W1:Y:S01]  /*4180*/  LDS.128 R28, [R181+0xc100] ;  /* 0x00c10000b51c7984 */ /* 0x000e620000000c00 */
[----:B------:R-:W-:Y:S02]  /*4190*/  IMAD.MOV.U32 R54, RZ, RZ, R56 ;  /* 0x000000ffff367224 */ /* 0x000fe400078e0038 */
[----:B------:R-:W-:Y:S01]  /*41a0*/  @!P2 IADD3 R180, P1, P0, R158, R175, R112 ;  /* 0x000000af9eb4a210 */ /* 0x000fe2000783e070 */
[----:B------:R-:W-:Y:S02]  /*41b0*/  IMAD.MOV.U32 R49, RZ, RZ, R40 ;  /* 0x000000ffff317224 */ /* 0x000fe400078e0028 */
[----:B------:R-:W-:Y:S01]  /*41c0*/  IMAD.MOV.U32 R60, RZ, RZ, R58 ;  /* 0x000000ffff3c7224 */ /* 0x000fe200078e003a */
[----:B------:R-:W-:Y:S01]  /*41d0*/  @!P2 IADD3.X R177, R107, R149, R130, P1, P0 ;  /* 0x000000956bb1a210 */ /* 0x000fe20000fe0482 */
[----:B------:R-:W-:Y:S01]  /*41e0*/  IMAD.MOV.U32 R66, RZ, RZ, R59 ;  /* 0x000000ffff427224 */ /* 0x000fe200078e003b */
[C---:B------:R-:W-:Y:S04]  /*41f0*/  LEA R178, P0, R179.reuse, c[0x0][0x1c8], 0x1 ;  /* 0x00007200b3b27a11 */ /* 0x040fe800078008ff */
[----:B------:R-:W-:Y:S02]  /*4200*/  LEA.HI.X R179, R179, c[0x0][0x1cc], R176, 0x1, P0 ;  /* 0x00007300b3b37a11 */ /* 0x000fe400000f0cb0 */
[C---:B------:R-:W-:Y:S04]  /*4210*/  @!P2 LEA R176, P0, R180.reuse, c[0x0][0x1c8], 0x1 ;  /* 0x00007200b4b0aa11 */ /* 0x040fe800078008ff */
[----:B------:R-:W-:Y:S02]  /*4220*/  @!P2 LEA.HI.X R177, R180, c[0x0][0x1cc], R177, 0x1, P0 ;  /* 0x00007300b4b1aa11 */ /* 0x000fe400000f0cb1 */
[----:B------:R-:W-:Y:S02]  /*4230*/  SHF.L.U32 R180, R182, 0x1, RZ ;  /* 0x00000001b6b47819 */ /* 0x000fe400000006ff */
[----:B------:R-:W-:Y:S03]  /*4240*/  ISETP.GE.AND P0, PT, R22, c[0x0][0x27c], PT ;  /* 0x00009f0016007a0c */ /* 0x000fe60003f06270 */
[----:B------:R-:W2:Y:S10]  /*4250*/  LDS.128 R80, [R180+0xc100] ;  /* 0x00c10000b4507984 */ /* 0x000eb40000000c00 */
[----:B------:R-:W-:Y:S02]  /*4260*/  @!P0 SHF.R.U64 R61, R56, 0x10, R57 ;  /* 0x00000010383d8819 */ /* 0x000fe40000001239 */
[----:B------:R-:W-:Y:S02]  /*4270*/  @!P0 SHF.R.U64 R63, R58, 0x10, R59 ;  /* 0x000000103a3f8819 */ /* 0x000fe4000000123b */
[----:B------:R-:W-:Y:S02]  /*4280*/  @!P0 PRMT R58, R54, 0x5410, R61 ;  /* 0x00005410363a8816 */ /* 0x000fe4000000003d */
[----:B------:R-:W-:Y:S02]  /*4290*/  @!P0 SHF.R.U32.HI R51, RZ, 0x10, R41 ;  /* 0x00000010ff338819 */ /* 0x000fe40000011629 */
[----:B------:R-:W-:Y:S02]  /*42a0*/  @!P0 SHF.R.U32.HI R59, RZ, 0x10, R59 ;  /* 0x00000010ff3b8819 */ /* 0x000fe4000001163b */
[----:B------:R-:W-:Y:S01]  /*42b0*/  @!P0 PRMT R48, R48, 0x5410, R51 ;  /* 0x0000541030308816 */ /* 0x000fe20000000033 */
[----:B-1----:R-:W-:Y:S01]  /*42c0*/  @!P0 IMAD.U32 R51, R29, 0x10000, RZ ;  /* 0x000100001d338824 */ /* 0x002fe200078e00ff */
[----:B------:R-:W-:Y:S02]  /*42d0*/  @!P0 PRMT R66, R66, 0x5410, R59 ;  /* 0x0000541042428816 */ /* 0x000fe4000000003b */
[----:B------:R-:W-:Y:S02]  /*42e0*/  @!P0 PRMT R60, R60, 0x5410, R63 ;  /* 0x000054103c3c8816 */ /* 0x000fe4000000003f */
[----:B------:R-:W-:Y:S01]  /*42f0*/  @!P0 SHF.R.U32.HI R57, RZ, 0x10, R57 ;  /* 0x00000010ff398819 */ /* 0x000fe20000011639 */
[----:B------:R-:W-:Y:S01]  /*4300*/  @!P0 IMAD.U32 R64, R66, 0x10000, RZ ;  /* 0x0001000042408824 */ /* 0x000fe200078e00ff */
[----:B------:R-:W-:Y:S02]  /*4310*/  @!P0 SHF.R.U64 R53, R42, 0x10, R43 ;  /* 0x000000102a358819 */ /* 0x000fe4000000122b */
[----:B------:R-:W-:Y:S01]  /*4320*/  @!P0 PRMT R56, R52, 0x5410, R57 ;  /* 0x0000541034388816 */ /* 0x000fe20000000039 */
[----:B------:R-:W-:Y:S01]  /*4330*/  @!P0 IMAD.U32 R57, R58, 0x10000, RZ ;  /* 0x000100003a398824 */ /* 0x000fe200078e00ff */
[----:B------:R-:W-:Y:S02]  /*4340*/  @!P0 SHF.R.U32.HI R42, RZ, 0x10, R43 ;  /* 0x00000010ff2a8819 */ /* 0x000fe4000001162b */
[C---:B------:R-:W-:Y:S02]  /*4350*/  @!P0 SHF.L.U32 R54, R56.reuse, 0x10, RZ ;  /* 0x0000001038368819 */ /* 0x040fe400000006ff */
[----:B------:R-:W-:Y:S02]  /*4360*/  @!P0 LOP3.LUT R56, R56, 0xffff0000, RZ, 0xc0, !PT ;  /* 0xffff000038388812 */ /* 0x000fe400078ec0ff */
[----:B------:R-:W-:Y:S01]  /*4370*/  @!P0 LOP3.LUT R66, R66, 0xffff0000, RZ, 0xc0, !PT ;  /* 0xffff000042428812 */ /* 0x000fe200078ec0ff */
[----:B------:R-:W-:Y:S01]  /*4380*/  @!P0 FMUL.FTZ R181, R51, R54 ;  /* 0x0000003633b58220 */ /* 0x000fe20000410000 */
[C---:B--2---:R-:W-:Y:S01]  /*4390*/  @!P0 SHF.L.U32 R59, R81.reuse, 0x10, RZ ;  /* 0x00000010513b8819 */ /* 0x044fe200000006ff */
[----:B------:R-:W-:Y:S01]  /*43a0*/  @!P0 IMAD.U32 R52, R80, 0x10000, RZ ;  /* 0x0001000050348824 */ /* 0x000fe200078e00ff */
[----:B------:R-:W-:Y:S01]  /*43b0*/  @!P0 LOP3.LUT R61, R81, 0xffff0000, RZ, 0xc0, !PT ;  /* 0xffff0000513d8812 */ /* 0x000fe200078ec0ff */
[C---:B------:R-:W-:Y:S01]  /*43c0*/  @!P0 IMAD.U32 R63, R82.reuse, 0x10000, RZ ;  /* 0x00010000523f8824 */ /* 0x040fe200078e00ff */
[----:B------:R-:W-:Y:S01]  /*43d0*/  @!P0 LOP3.LUT R62, R82, 0xffff0000, RZ, 0xc0, !PT ;  /* 0xffff0000523e8812 */ /* 0x000fe200078ec0ff */
[C---:B------:R-:W-:Y:S01]  /*43e0*/  @!P0 IMAD.U32 R65, R83.reuse, 0x10000, RZ ;  /* 0x0001000053418824 */ /* 0x040fe200078e00ff */
[----:B------:R-:W-:Y:S02]  /*43f0*/  @!P0 SHF.R.U64 R40, R40, 0x10, R41 ;  /* 0x0000001028288819 */ /* 0x000fe40000001229 */
        /* <DEDUP_REMOVED lines=32> */
[----:B------:R-:W-:Y:S01]  /*4600*/  @!P0 FMUL.FTZ R186, R42, R60 ;  /* 0x0000003c2aba8220 */ /* 0x000fe20000410000 */
[----:B------:R-:W-:Y:S01]  /*4610*/  @!P0 F2FP.BF16.PACK_AB R181, R182, R181 ;  /* 0x000000b5b6b5823e */ /* 0x000fe200000010ff */
[----:B------:R-:W-:Y:S01]  /*4620*/  @!P0 FMUL.FTZ R185, R49, R58 ;  /* 0x0000003a31b98220 */ /* 0x000fe20000410000 */
[----:B------:R-:W-:Y:S01]  /*4630*/  @!P0 F2FP.BF16.PACK_AB R180, R183, R180 ;  /* 0x000000b4b7b4823e */ /* 0x000fe200000010ff */
[-C--:B------:R-:W-:Y:S01]  /*4640*/  @!P0 FMUL.FTZ R7, R42, R43.reuse ;  /* 0x0000002b2a078220 */ /* 0x080fe20000410000 */
[C---:B------:R-:W-:Y:S01]  /*4650*/  @!P0 LOP3.LUT R42, R31.reuse, 0xffff0000, RZ, 0xc0, !PT ;  /* 0xffff00001f2a8812 */ /* 0x040fe200078ec0ff */
[----:B------:R-:W-:Y:S01]  /*4660*/  @!P0 FFMA.FTZ R186, R62, R43, -R186 ;  /* 0x0000002b3eba8223 */ /* 0x000fe200000108ba */
[----:B------:R-:W-:Y:S01]  /*4670*/  @!P0 SHF.L.U32 R43, R31, 0x10, RZ ;  /* 0x000000101f2b8819 */ /* 0x000fe200000006ff */
[----:B------:R-:W-:Y:S01]  /*4680*/  @!P0 FMUL.FTZ R6, R49, R40 ;  /* 0x0000002831068220 */ /* 0x000fe20000410000 */
        /* <DEDUP_REMOVED lines=32> */
.L_x_1251:
[----:B------:R-:W-:Y:S05]  /*4890*/  BSYNC B0 ;  /* 0x0000000000007941 */ /* 0x000fea0003800000 */
.L_x_1250:
        /* <DEDUP_REMOVED lines=118> */
.L_x_1253:
[----:B------:R-:W-:Y:S05]  /*5000*/  BSYNC B0 ;  /* 0x0000000000007941 */ /* 0x000fea0003800000 */
.L_x_1252:
[----:B------:R-:W-:Y:S11]  /*5010*/  ISETP.GE.AND P0, PT, R16, c[0x0][0x1d4], PT ;  /* 0x0000750010007a0c */ /* 0x000ff60003f06270 */
[----:B------:R-:W-:Y:S02]  /*5020*/  @!UPT UIADD3 URZ, URZ, URZ, URZ ;  /* 0x0000003f3f3ff290 */ /* 0x000fe4000fffe03f */
[----:B------:R-:W-:-:S05]  /*5030*/  @P0 BRA `(.L_x_1237) ;  /* 0x0000092000000947 */ /* 0x000fca0003800000 */
[----:B------:R-:W-:Y:S04]  /*5040*/  IADD3 R54, P1, P0, R158, R175, R139 ;  /* 0x000000af9e367210 */ /* 0x000fe8000783e08b */
[----:B------:R-:W-:Y:S02]  /*5050*/  IADD3.X R53, R107, R149, R132, P1, P0 ;  /* 0x000000956b357210 */ /* 0x000fe40000fe0484 */
[C---:B------:R-:W-:Y:S04]  /*5060*/  LEA R52, P0, R54.reuse, c[0x0][0x1c8], 0x1 ;  /* 0x0000720036347a11 */ /* 0x040fe800078008ff */
[----:B------:R-:W-:Y:S01]  /*5070*/  LEA.HI.X R53, R54, c[0x0][0x1cc], R53, 0x1, P0 ;  /* 0x0000730036357a11 */ /* 0x000fe200000f0c35 */
[--C-:B------:R-:W-:Y:S01]  /*5080*/  IMAD.IADD R54, R138, 0x1, R174.reuse ;  /* 0x000000018a367824 */ /* 0x100fe200078e02ae */
[----:B------:R-:W-:Y:S01]  /*5090*/  ISETP.GE.AND P0, PT, R16, c[0x0][0x27c], PT ;  /* 0x00009f0010007a0c */ /* 0x000fe20003f06270 */
[----:B------:R-:W-:Y:S02]  /*50a0*/  IMAD.IADD R174, R113, 0x1, R174 ;  /* 0x0000000171ae7824 */ /* 0x000fe400078e02ae */
[----:B------:R-:W-:Y:S03]  /*50b0*/  IMAD.SHL.U32 R60, R54, 0x2, RZ ;  /* 0x00000002363c7824 */ /* 0x000fe600078e00ff */
[----:B------:R-:W-:Y:S02]  /*50c0*/  SHF.L.U32 R50, R174, 0x1, RZ ;  /* 0x00000001ae327819 */ /* 0x000fe400000006ff */
[----:B-1----:R-:W1:Y:S05]  /*50d0*/  LDS.128 R28, [R60+0xc100] ;  /* 0x00c100003c1c7984 */ /* 0x002e6a0000000c00 */
[----:B------:R-:W-:Y:S02]  /*50e0*/  @!P0 SHF.R.U32.HI R41, RZ, 0x10, R75 ;  /* 0x00000010ff298819 */ /* 0x000fe4000001164b */
[----:B------:R-:W-:Y:S01]  /*50f0*/  @!P0 SHF.R.U64 R24, R24, 0x10, R25 ;  /* 0x0000001018188819 */ /* 0x000fe20000001219 */
[----:B------:R2:W3:Y:S01]  /*5100*/  LDS.128 R56, [R50+0xc100] ;  /* 0x00c1000032387984 */ /* 0x0004e20000000c00 */
[----:B------:R-:W-:Y:S02]  /*5110*/  @!P0 PRMT R70, R70, 0x5410, R41 ;  /* 0x0000541046468816 */ /* 0x000fe40000000029 */
[----:B------:R-:W-:Y:S02]  /*5120*/  @!P0 SHF.R.U64 R35, R72, 0x10, R73 ;  /* 0x0000001048238819 */ /* 0x000fe40000001249 */
[----:B------:R-:W-:Y:S01]  /*5130*/  @!P0 PRMT R37, R37, 0x5410, R24 ;  /* 0x0000541025258816 */ /* 0x000fe20000000018 */
[----:B------:R-:W-:Y:S01]  /*5140*/  @!P0 IMAD.U32 R49, R70, 0x10000, RZ ;  /* 0x0001000046318824 */ /* 0x000fe200078e00ff */
[----:B------:R-:W-:Y:S02]  /*5150*/  @!P0 SHF.R.U32.HI R25, RZ, 0x10, R25 ;  /* 0x00000010ff198819 */ /* 0x000fe40000011619 */
[C---:B------:R-:W-:Y:S02]  /*5160*/  @!P0 LOP3.LUT R24, R37.reuse, 0xffff0000, RZ, 0xc0, !PT ;  /* 0xffff000025188812 */ /* 0x040fe400078ec0ff */
[----:B------:R-:W-:Y:S02]  /*5170*/  @!P0 PRMT R84, R84, 0x5410, R35 ;  /* 0x0000541054548816 */ /* 0x000fe40000000023 */
[----:B------:R-:W-:Y:S01]  /*5180*/  @!P0 PRMT R36, R36, 0x5410, R25 ;  /* 0x0000541024248816 */ /* 0x000fe20000000019 */
[----:B------:R-:W-:Y:S01]  /*5190*/  @!P0 IMAD.U32 R25, R37, 0x10000, RZ ;  /* 0x0001000025198824 */ /* 0x000fe200078e00ff */
[C---:B------:R-:W-:Y:S01]  /*51a0*/  @!P0 LOP3.LUT R34, R84.reuse, 0xffff0000, RZ, 0xc0, !PT ;  /* 0xffff000054228812 */ /* 0x040fe200078ec0ff */
[----:B------:R-:W-:Y:S01]  /*51b0*/  @!P0 IMAD.U32 R35, R84, 0x10000, RZ ;  /* 0x0001000054238824 */ /* 0x000fe200078e00ff */
[----:B------:R-:W-:Y:S02]  /*51c0*/  @!P0 LOP3.LUT R48, R70, 0xffff0000, RZ, 0xc0, !PT ;  /* 0xffff000046308812 */ /* 0x000fe400078ec0ff */
[--C-:B------:R-:W-:Y:S02]  /*51d0*/  @!P0 SHF.R.U64 R26, R26, 0x10, R27.reuse ;  /* 0x000000101a1a8819 */ /* 0x100fe4000000121b */
[----:B------:R-:W-:Y:S02]  /*51e0*/  @!P0 SHF.R.U32.HI R33, RZ, 0x10, R27 ;  /* 0x00000010ff218819 */ /* 0x000fe4000001161b */
[----:B------:R-:W-:Y:S02]  /*51f0*/  @!P0 PRMT R39, R39, 0x5410, R26 ;  /* 0x0000541027278816 */ /* 0x000fe4000000001a */
[----:B------:R-:W-:Y:S02]  /*5200*/  @!P0 PRMT R38, R38, 0x5410, R33 ;  /* 0x0000541026268816 */ /* 0x000fe40000000021 */
[----:B------:R-:W-:Y:S02]  /*5210*/  @!P0 SHF.R.U32.HI R72, RZ, 0x10, R73 ;  /* 0x00000010ff488819 */ /* 0x000fe40000011649 */
[----:B------:R-:W-:Y:S02]  /*5220*/  @!P0 SHF.R.U64 R74, R74, 0x10, R75 ;  /* 0x000000104a4a8819 */ /* 0x000fe4000000124b */
[----:B------:R-:W-:Y:S01]  /*5230*/  @!P0 PRMT R71, R71, 0x5410, R72 ;  /* 0x0000541047478816 */ /* 0x000fe20000000048 */
[C---:B-1----:R-:W-:Y:S01]  /*5240*/  @!P0 IMAD.U32 R26, R28.reuse, 0x10000, RZ ;  /* 0x000100001c1a8824 */ /* 0x042fe200078e00ff */
[----:B------:R-:W-:Y:S02]  /*5250*/  @!P0 LOP3.LUT R27, R28, 0xffff0000, RZ, 0xc0, !PT ;  /* 0xffff00001c1b8812 */ /* 0x000fe400078ec0ff */
[----:B------:R-:W-:Y:S01]  /*5260*/  @!P0 LOP3.LUT R40, R71, 0xffff0000, RZ, 0xc0, !PT ;  /* 0xffff000047288812 */ /* 0x000fe200078ec0ff */
[C---:B------:R-:W-:Y:S01]  /*5270*/  @!P0 FMUL.FTZ R2, R26.reuse, R25 ;  /* 0x000000191a028220 */ /* 0x040fe20000410000 */
[----:B------:R-:W-:Y:S01]  /*5280*/  @!P0 PRMT R69, R69, 0x5410, R74 ;  /* 0x0000541045458816 */ /* 0x000fe2000000004a */
[----:B--2---:R-:W-:Y:S02]  /*5290*/  @!P0 FMUL.FTZ R50, R26, R35 ;  /* 0x000000231a328220 */ /* 0x004fe40000410000 */
[C---:B------:R-:W-:Y:S01]  /*52a0*/  @!P0 FMUL.FTZ R61, R27.reuse, R34 ;  /* 0x000000221b3d8220 */ /* 0x040fe20000410000 */
[C---:B---3--:R-:W-:Y:S01]  /*52b0*/  @!P0 SHF.L.U32 R32, R56.reuse, 0x10, RZ ;  /* 0x0000001038208819 */ /* 0x048fe200000006ff */
[----:B------:R-:W-:Y:S01]  /*52c0*/  @!P0 FMUL.FTZ R3, R27, R24 ;  /* 0x000000181b038220 */ /* 0x000fe20000410000 */
[----:B------:R-:W-:Y:S01]  /*52d0*/  @!P0 LOP3.LUT R41, R56, 0xffff0000, RZ, 0xc0, !PT ;  /* 0xffff000038298812 */ /* 0x000fe200078ec0ff */
[----:B------:R-:W-:Y:S01]  /*52e0*/  @!P0 IMAD.U32 R26, R29, 0x10000, RZ ;  /* 0x000100001d1a8824 */ /* 0x000fe200078e00ff */
[----:B------:R-:W-:Y:S01]  /*52f0*/  @!P0 LOP3.LUT R43, R57, 0xffff0000, RZ, 0xc0, !PT ;  /* 0xffff0000392b8812 */ /* 0x000fe200078ec0ff */
[----:B------:R-:W-:Y:S01]  /*5300*/  @!P0 FFMA.FTZ R2, R35, R32, R2 ;  /* 0x0000002023028223 */ /* 0x000fe20000010002 */
[----:B------:R-:W-:Y:S01]  /*5310*/  @!P0 LOP3.LUT R51, R59, 0xffff0000, RZ, 0xc0, !PT ;  /* 0xffff00003b338812 */ /* 0x000fe200078ec0ff */
[----:B------:R-:W-:Y:S01]  /*5320*/  @!P0 IMAD.U32 R35, R71, 0x10000, RZ ;  /* 0x0001000047238824 */ /* 0x000fe200078e00ff */
[----:B------:R-:W-:Y:S01]  /*5330*/  @!P0 LOP3.LUT R47, R58, 0xffff0000, RZ, 0xc0, !PT ;  /* 0xffff00003a2f8812 */ /* 0x000fe200078ec0ff */
[----:B------:R-:W-:Y:S01]  /*5340*/  @!P0 FFMA.FTZ R50, R32, R25, -R50 ;  /* 0x0000001920328223 */ /* 0x000fe20000010832 */
[----:B------:R-:W-:Y:S01]  /*5350*/  @!P0 SHF.L.U32 R32, R57, 0x10, RZ ;  /* 0x0000001039208819 */ /* 0x000fe200000006ff */
[----:B------:R-:W-:Y:S01]  /*5360*/  @!P0 FFMA.FTZ R61, R41, R24, -R61 ;  /* 0x00000018293d8223 */ /* 0x000fe2000001083d */
[C---:B------:R-:W-:Y:S01]  /*5370*/  @!P0 LOP3.LUT R24, R36.reuse, 0xffff0000, RZ, 0xc0, !PT ;  /* 0xffff000024188812 */ /* 0x040fe200078ec0ff */
[----:B------:R-:W-:Y:S01]  /*5380*/  @!P0 IMAD.U32 R25, R36, 0x10000, RZ ;  /* 0x0001000024198824 */ /* 0x000fe200078e00ff */
[----:B------:R-:W-:Y:S01]  /*5390*/  @!P0 LOP3.LUT R27, R29, 0xffff0000, RZ, 0xc0, !PT ;  /* 0xffff00001d1b8812 */ /* 0x000fe200078ec0ff */
[C---:B------:R-:W-:Y:S01]  /*53a0*/  @!P0 FMUL.FTZ R54, R26.reuse, R35 ;  /* 0x000000231a368220 */ /* 0x040fe20000410000 */
[----:B------:R-:W-:Y:S01]  /*53b0*/  @!P0 F2FP.BF16.PACK_AB R50, R61, R50 ;  /* 0x000000323d32823e */ /* 0x000fe200000010ff */
[-C--:B------:R-:W-:Y:S01]  /*53c0*/  @!P0 FMUL.FTZ R4, R26, R25.reuse ;  /* 0x000000191a048220 */ /* 0x080fe20000410000 */
[----:B------:R-:W-:Y:S01]  /*53d0*/  @!P0 LOP3.LUT R44, R69, 0xffff0000, RZ, 0xc0, !PT ;  /* 0xffff0000452c8812 */ /* 0x000fe200078ec0ff */
[C---:B------:R-:W-:Y:S01]  /*53e0*/  @!P0 FMUL.FTZ R63, R27.reuse, R40 ;  /* 0x000000281b3f8220 */ /* 0x040fe20000410000 */
[----:B------:R-:W-:Y:S01]  /*53f0*/  @!P0 MOV R56, R50 ;  /* 0x0000003200388202 */ /* 0x000fe20000000f00 */
[----:B------:R-:W-:Y:S01]  /*5400*/  @!P0 FFMA.FTZ R54, R32, R25, -R54 ;  /* 0x0000001920368223 */ /* 0x000fe20000010836 */
[C---:B------:R-:W-:Y:S01]  /*5410*/  @!P0 SHF.L.U32 R25, R38.reuse, 0x10, RZ ;  /* 0x0000001026198819 */ /* 0x040fe200000006ff */
[-C--:B------:R-:W-:Y:S01]  /*5420*/  @!P0 FMUL.FTZ R5, R27, R24.reuse ;  /* 0x000000181b058220 */ /* 0x080fe20000410000 */
[----:B------:R-:W-:Y:S01]  /*5430*/  @!P0 LOP3.LUT R27, R31, 0xffff0000, RZ, 0xc0, !PT ;  /* 0xffff00001f1b8812 */ /* 0x000fe200078ec0ff */
[----:B------:R-:W-:Y:S01]  /*5440*/  @!P0 FFMA.FTZ R63, R43, R24, -R63 ;  /* 0x000000182b3f8223 */ /* 0x000fe2000001083f */
[----:B------:R-:W-:Y:S01]  /*5450*/  @!P0 LOP3.LUT R24, R38, 0xffff0000, RZ, 0xc0, !PT ;  /* 0xffff000026188812 */ /* 0x000fe200078ec0ff */
[----:B------:R-:W-:Y:S02]  /*5460*/  @!P0 IMAD.U32 R26, R31, 0x10000, RZ ;  /* 0x000100001f1a8824 */ /* 0x000fe400078e00ff */
[----:B------:R-:W-:Y:S01]  /*5470*/  @!P0 FMUL.FTZ R65, R27, R48 ;  /* 0x000000301b418220 */ /* 0x000fe20000410000 */
[----:B------:R-:W-:Y:S01]  /*5480*/  @!P0 F2FP.BF16.PACK_AB R63, R63, R54 ;  /* 0x000000363f3f823e */ /* 0x000fe200000010ff */
[C---:B------:R-:W-:Y:S02]  /*5490*/  @!P0 FMUL.FTZ R60, R26.reuse, R49 ;  /* 0x000000311a3c8220 */ /* 0x040fe40000410000 */
[-C--:B------:R-:W-:Y:S01]  /*54a0*/  @!P0 FMUL.FTZ R8, R26, R25.reuse ;  /* 0x000000191a088220 */ /* 0x080fe20000410000 */
[C---:B------:R-:W-:Y:S01]  /*54b0*/  @!P0 SHF.L.U32 R26, R30.reuse, 0x10, RZ ;  /* 0x000000101e1a8819 */ /* 0x040fe200000006ff */
[-C--:B------:R-:W-:Y:S01]  /*54c0*/  @!P0 FMUL.FTZ R9, R27, R24.reuse ;  /* 0x000000181b098220 */ /* 0x080fe20000410000 */
[----:B------:R-:W-:Y:S01]  /*54d0*/  @!P0 LOP3.LUT R27, R30, 0xffff0000, RZ, 0xc0, !PT ;  /* 0xffff00001e1b8812 */ /* 0x000fe200078ec0ff */
[----:B------:R-:W-:Y:S02]  /*54e0*/  @!P0 IMAD.U32 R46, R59, 0x10000, RZ ;  /* 0x000100003b2e8824 */ /* 0x000fe400078e00ff */
[----:B------:R-:W-:Y:S02]  /*54f0*/  @!P0 IMAD.U32 R45, R69, 0x10000, RZ ;  /* 0x00010000452d8824 */ /* 0x000fe400078e00ff */
[----:B------:R-:W-:Y:S01]  /*5500*/  @!P0 FFMA.FTZ R65, R51, R24, -R65 ;  /* 0x0000001833418223 */ /* 0x000fe20000010841 */
[C---:B------:R-:W-:Y:S01]  /*5510*/  @!P0 LOP3.LUT R24, R39.reuse, 0xffff0000, RZ, 0xc0, !PT ;  /* 0xffff000027188812 */ /* 0x040fe200078ec0ff */
[----:B------:R-:W-:Y:S02]  /*5520*/  @!P0 FFMA.FTZ R60, R46, R25, -R60 ;  /* 0x000000192e3c8223 */ /* 0x000fe4000001083c */
[----:B------:R-:W-:Y:S02]  /*5530*/  @!P0 IMAD.U32 R25, R39, 0x10000, RZ ;  /* 0x0001000027198824 */ /* 0x000fe400078e00ff */
[----:B------:R-:W-:Y:S01]  /*5540*/  @!P0 IMAD.U32 R42, R58, 0x10000, RZ ;  /* 0x000100003a2a8824 */ /* 0x000fe200078e00ff */
[----:B------:R-:W-:Y:S01]  /*5550*/  @!P0 F2FP.BF16.PACK_AB R60, R65, R60 ;  /* 0x0000003c413c823e */ /* 0x000fe200000010ff */
[----:B------:R-:W-:Y:S02]  /*5560*/  @!P0 FMUL.FTZ R62, R26, R45 ;  /* 0x0000002d1a3e8220 */ /* 0x000fe40000410000 */
[----:B------:R-:W-:Y:S01]  /*5570*/  @!P0 FMUL.FTZ R77, R27, R44 ;  /* 0x0000002c1b4d8220 */ /* 0x000fe20000410000 */
[----:B------:R-:W-:Y:S01]  /*5580*/  @!P0 MOV R59, R60 ;  /* 0x0000003c003b8202 */ /* 0x000fe20000000f00 */
[----:B------:R-:W-:Y:S02]  /*5590*/  @!P0 FFMA.FTZ R3, R34, R41, R3 ;  /* 0x0000002922038223 */ /* 0x000fe40000010003 */
        /* <DEDUP_REMOVED lines=31> */
.L_x_1233:
        /* <DEDUP_REMOVED lines=29> */
.L_x_1237:
[----:B------:R-:W-:Y:S05]  /*5960*/  BSYNC B1 ;  /* 0x0000000000017941 */ /* 0x000fea0003800000 */
.L_x_1232:
        /* <DEDUP_REMOVED lines=67> */
.L_x_1255:
[----:B-1----:R-:W-:Y:S05]  /*5da0*/  BSYNC B0 ;  /* 0x0000000000007941 */ /* 0x002fea0003800000 */
.L_x_1254:
[C---:B------:R-:W-:Y:S02]  /*5db0*/  ISETP.GE.AND P0, PT, R55.reuse, 0x1, PT ;  /* 0x000000013700780c */ /* 0x040fe40003f06270 */
[----:B------:R-:W-:Y:S02]  /*5dc0*/  IADD3 R2, R18, -0x2, RZ ;  /* 0xfffffffe12027810 */ /* 0x000fe40007ffe0ff */
[----:B------:R-:W-:Y:S04]  /*5dd0*/  IADD3 R4, R55, 0x1, RZ ;  /* 0x0000000137047810 */ /* 0x000fe80007ffe0ff */
[----:B------:R-:W-:Y:S02]  /*5de0*/  SEL R55, R4, RZ, !P0 ;  /* 0x000000ff04377207 */ /* 0x000fe40004000000 */
        /* <DEDUP_REMOVED lines=28> */
[----:B------:R-:W-:Y:S06]  /*5fb0*/  BAR.SYNC.DEFER_BLOCKING 0x0 ;  /* 0x0000000000007b1d */ /* 0x000fec0000010000 */
.L_x_1231:
[----:B------:R-:W-:Y:S01]  /*5fc0*/  ISETP.NE.AND P3, PT, R216, 0x1, PT ;  /* 0x00000001d800780c */ /* 0x000fe20003f65270 */
[----:B------:R-:W-:Y:S01]  /*5fd0*/  CS2R R98, SRZ ;  /* 0x0000000000627805 */ /* 0x000fe2000001ff00 */
[----:B------:R-:W-:Y:S01]  /*5fe0*/  IADD3 R2, R92, 0x7f, RZ ;  /* 0x0000007f5c027810 */ /* 0x000fe20007ffe0ff */
[----:B-1----:R-:W-:Y:S01]  /*5ff0*/  IMAD.MOV.U32 R5, RZ, RZ, RZ ;  /* 0x000000ffff057224 */ /* 0x002fe200078e00ff */
[----:B------:R-:W-:Y:S01]  /*6000*/  PLOP3.LUT P2, PT, PT, PT, PT, 0x80, 0x0 ;  /* 0x000000000000781c */ /* 0x000fe20003f4f070 */
[----:B------:R-:W-:Y:S01]  /*6010*/  IMAD.MOV.U32 R13, RZ, RZ, RZ ;  /* 0x000000ffff0d7224 */ /* 0x000fe200078e00ff */
[----:B------:R-:W-:Y:S01]  /*6020*/  CS2R R8, SRZ ;  /* 0x0000000000087805 */ /* 0x000fe2000001ff00 */
[----:B------:R-:W-:Y:S01]  /*6030*/  CS2R R10, SRZ ;  /* 0x00000000000a7805 */ /* 0x000fe2000001ff00 */
[----:B------:R-:W-:Y:S01]  /*6040*/  IMAD.MOV.U32 R7, RZ, RZ, RZ ;  /* 0x000000ffff077224 */ /* 0x000fe200078e00ff */
[----:B------:R-:W-:Y:S01]  /*6050*/  MOV R88, RZ ;  /* 0x000000ff00587202 */ /* 0x000fe20000000f00 */
[----:B------:R-:W-:Y:S01]  /*6060*/  CS2R R86, SRZ ;  /* 0x0000000000567805 */ /* 0x000fe2000001ff00 */
[----:B------:R-:W-:Y:S01]  /*6070*/  CS2R R84, SRZ ;  /* 0x0000000000547805 */ /* 0x000fe2000001ff00 */
[----:B------:R-:W-:Y:S01]  /*6080*/  CS2R R82, SRZ ;  /* 0x0000000000527805 */ /* 0x000fe2000001ff00 */
[----:B------:R-:W-:Y:S01]  /*6090*/  @P3 IMAD.HI.U32 R0, R2, c[0x0][0x2c8], RZ ;  /* 0x0000b20002003a27 */ /* 0x000fe200078e00ff */
[----:B------:R-:W-:Y:S01]  /*60a0*/  CS2R R80, SRZ ;  /* 0x0000000000507805 */ /* 0x000fe2000001ff00 */
[----:B-----5:R-:W-:Y:S01]  /*60b0*/  CS2R R78, SRZ ;  /* 0x00000000004e7805 */ /* 0x020fe2000001ff00 */
[----:B------:R-:W-:Y:S01]  /*60c0*/  CS2R R76, SRZ ;  /* 0x00000000004c7805 */ /* 0x000fe2000001ff00 */
[----:B------:R-:W-:Y:S01]  /*60d0*/  CS2R R74, SRZ ;  /* 0x00000000004a7805 */ /* 0x000fe2000001ff00 */
[----:B------:R-:W-:Y:S01]  /*60e0*/  @P3 SHF.R.U32.HI R2, RZ, c[0x0][0x2cc], R0 ;  /* 0x0000b300ff023a19 */ /* 0x000fe20000011600 */
[----:B------:R-:W-:Y:S01]  /*60f0*/  CS2R R72, SRZ ;  /* 0x0000000000487805 */ /* 0x000fe2000001ff00 */
[----:B------:R-:W-:Y:S01]  /*6100*/  CS2R R70, SRZ ;  /* 0x0000000000467805 */ /* 0x000fe2000001ff00 */
[----:B------:R-:W-:Y:S01]  /*6110*/  CS2R R68, SRZ ;  /* 0x0000000000447805 */ /* 0x000fe2000001ff00 */
[----:B------:R-:W-:Y:S01]  /*6120*/  CS2R R66, SRZ ;  /* 0x0000000000427805 */ /* 0x000fe2000001ff00 */
[----:B------:R-:W-:Y:S01]  /*6130*/  IMAD.IADD R93, R93, 0x1, R2 ;  /* 0x000000015d5d7824 */ /* 0x000fe200078e0202 */
[----:B------:R-:W-:Y:S01]  /*6140*/  CS2R R64, SRZ ;  /* 0x0000000000407805 */ /* 0x000fe2000001ff00 */
[----:B------:R-:W-:Y:S01]  /*6150*/  CS2R R62, SRZ ;  /* 0x00000000003e7805 */ /* 0x000fe2000001ff00 */
[----:B------:R-:W-:Y:S01]  /*6160*/  CS2R R60, SRZ ;  /* 0x00000000003c7805 */ /* 0x000fe2000001ff00 */
[----:B------:R-:W-:Y:S01]  /*6170*/  CS2R R58, SRZ ;  /* 0x00000000003a7805 */ /* 0x000fe2000001ff00 */
[----:B------:R-:W-:Y:S01]  /*6180*/  SHF.R.S32.HI R0, RZ, 0x1f, R93 ;  /* 0x0000001fff007819 */ /* 0x000fe2000001145d */
[----:B------:R-:W-:Y:S01]  /*6190*/  CS2R R56, SRZ ;  /* 0x0000000000387805 */ /* 0x000fe2000001ff00 */
[----:B------:R-:W-:Y:S01]  /*61a0*/  CS2R R54, SRZ ;  /* 0x0000000000367805 */ /* 0x000fe2000001ff00 */
[----:B------:R-:W-:Y:S01]  /*61b0*/  CS2R R52, SRZ ;  /* 0x0000000000347805 */ /* 0x000fe2000001ff00 */
[----:B------:R-:W-:Y:S01]  /*61c0*/  LEA.HI R0, R0, R93, RZ, 0x6 ;  /* 0x0000005d00007211 */ /* 0x000fe200078f30ff */
[----:B------:R-:W-:Y:S01]  /*61d0*/  IMAD.MOV.U32 R93, RZ, RZ, RZ ;  /* 0x000000ffff5d7224 */ /* 0x000fe200078e00ff */
[----:B------:R-:W-:Y:S01]  /*61e0*/  CS2R R50, SRZ ;  /* 0x0000000000327805 */ /* 0x000fe2000001ff00 */
[----:B------:R-:W-:Y:S01]  /*61f0*/  CS2R R48, SRZ ;  /* 0x0000000000307805 */ /* 0x000fe2000001ff00 */
[----:B------:R-:W-:Y:S01]  /*6200*/  SHF.R.S32.HI R3, RZ, 0x6, R0 ;  /* 0x00000006ff037819 */ /* 0x000fe20000011400 */
[----:B------:R-:W-:Y:S01]  /*6210*/  IMAD.IADD R0, R95, 0x1, R96 ;  /* 0x000000015f007824 */ /* 0x000fe200078e0260 */
[----:B------:R-:W-:Y:S01]  /*6220*/  CS2R R46, SRZ ;  /* 0x00000000002e7805 */ /* 0x000fe2000001ff00 */
[----:B------:R-:W-:Y:S01]  /*6230*/  IMAD.MOV.U32 R96, RZ, RZ, RZ ;  /* 0x000000ffff607224 */ /* 0x000fe200078e00ff */
[----:B------:R-:W-:Y:S01]  /*6240*/  IMNMX R95, R94, R3, PT ;  /* 0x000000035e5f7217 */ /* 0x000fe20003800200 */
[----:B------:R-:W-:Y:S01]  /*6250*/  CS2R R44, SRZ ;  /* 0x00000000002c7805 */ /* 0x000fe2000001ff00 */
[----:B------:R-:W-:Y:S01]  /*6260*/  MOV R94, RZ ;  /* 0x000000ff005e7202 */ /* 0x000fe20000000f00 */
[----:B------:R-:W-:Y:S01]  /*6270*/  CS2R R42, SRZ ;  /* 0x00000000002a7805 */ /* 0x000fe2000001ff00 */
[----:B------:R-:W-:Y:S01]  /*6280*/  ISETP.GE.AND P0, PT, R95, 0x1, PT ;  /* 0x000000015f00780c */ /* 0x000fe20003f06270 */
        /* <DEDUP_REMOVED lines=24> */
[----:B------:R-:W-:-:S06]  /*6410*/  @P0 IMAD.WIDE R8, R196, R9, c[0x0][0x340] ;  /* 0x0000d000c4080625 */ /* 0x000fcc00078e0209 */
[----:B------:R1:W2:Y:S01]  /*6420*/  @P0 LDG.E R8, [R8.64] ;  /* 0x0000000608080981 */ /* 0x0002a2000c1e1900 */
[----:B------:R-:W-:Y:S01]  /*6430*/  SHF.R.S32.HI R2, RZ, 0x1f, R97 ;  /* 0x0000001fff027819 */ /* 0x000fe20000011461 */
[C---:B------:R-:W-:Y:S01]  /*6440*/  IMAD.WIDE.U32 R16, R97.reuse, c[0x0][0x178], RZ ;  /* 0x00005e0061107a25 */ /* 0x040fe200078e00ff */
[----:B------:R-:W-:Y:S01]  /*6450*/  SHF.R.S32.HI R6, RZ, 0x1f, R89 ;  /* 0x0000001fff067819 */ /* 0x000fe20000011459 */
[----:B------:R-:W-:Y:S01]  /*6460*/  BSSY B0, `(.L_x_1258) ;  /* 0x00000a0000007945 */ /* 0x000fe20003800000 */
[----:B------:R-:W-:Y:S01]  /*6470*/  ISETP.NE.U32.AND P2, PT, RZ, c[0x0][0x348], PT ;  /* 0x0000d200ff007a0c */ /* 0x000fe20003f45070 */
[----:B------:R-:W-:Y:S01]  /*6480*/  IMAD R2, R2, c[0x0][0x178], RZ ;  /* 0x00005e0002027a24 */ /* 0x000fe200078e02ff */
[CC--:B------:R-:W-:Y:S02]  /*6490*/  LEA.HI R4, R6.reuse, R89.reuse, RZ, 0x3 ;  /* 0x0000005906047211 */ /* 0x0c0fe400078f18ff */
[----:B------:R-:W-:Y:S01]  /*64a0*/  LEA.HI R22, R6, R89, RZ, 0x4 ;  /* 0x0000005906167211 */ /* 0x000fe200078f20ff */
[----:B------:R-:W-:Y:S01]  /*64b0*/  IMAD R5, R97, c[0x0][0x17c], R2 ;  /* 0x00005f0061057a24 */ /* 0x000fe200078e0202 */
[----:B------:R-:W-:-:S02]  /*64c0*/  SHF.R.S32.HI R7, RZ, 0x3, R4 ;  /* 0x00000003ff077819 */ /* 0x000fc40000011404 */
[----:B------:R-:W-:Y:S01]  /*64d0*/  LOP3.LUT R2, R4, 0xfffffff8, RZ, 0xc0, !PT ;  /* 0xfffffff804027812 */ /* 0x000fe200078ec0ff */
[----:B------:R-:W-:Y:S01]  /*64e0*/  IMAD.IADD R17, R17, 0x1, R5 ;  /* 0x0000000111117824 */ /* 0x000fe200078e0205 */
[----:B------:R-:W-:Y:S01]  /*64f0*/  SHF.R.S32.HI R3, RZ, 0x4, R22 ;  /* 0x00000004ff037819 */ /* 0x000fe20000011416 */
[----:B------:R-:W-:Y:S01]  /*6500*/  IMAD.SHL.U32 R203, R7, 0x40, RZ ;  /* 0x0000004007cb7824 */ /* 0x000fe200078e00ff */
[----:B------:R-:W-:Y:S01]  /*6510*/  ISETP.NE.AND.EX P2, PT, RZ, c[0x0][0x34c], PT, P2 ;  /* 0x0000d300ff007a0c */ /* 0x000fe20003f45320 */
[----:B------:R-:W-:Y:S01]  /*6520*/  IMAD.IADD R219, R89, 0x1, -R2 ;  /* 0x0000000159db7824 */ /* 0x000fe200078e0a02 */
[----:B------:R-:W-:Y:S01]  /*6530*/  LEA.HI R2, R22, R3, RZ, 0x1 ;  /* 0x0000000316027211 */ /* 0x000fe200078f08ff */
[----:B------:R-:W-:Y:S01]  /*6540*/  IMAD.WIDE.U32 R16, R195, c[0x0][0x1b8], R16 ;  /* 0x00006e00c3107a25 */ /* 0x000fe200078e0010 */
[----:B------:R-:W-:Y:S02]  /*6550*/  LOP3.LUT R203, R203, 0x1c0, RZ, 0xc0, !PT ;  /* 0x000001c0cbcb7812 */ /* 0x000fe400078ec0ff */
[----:B------:R-:W-:Y:S01]  /*6560*/  LOP3.LUT R2, R2, 0xfffffffe, RZ, 0xc0, !PT ;  /* 0xfffffffe02027812 */ /* 0x000fe200078ec0ff */
[C---:B------:R-:W-:Y:S01]  /*6570*/  IMAD.SHL.U32 R20, R219.reuse, 0x8, RZ ;  /* 0x00000008db147824 */ /* 0x040fe200078e00ff */
[----:B-1----:R-:W-:Y:S01]  /*6580*/  SHF.R.S32.HI R9, RZ, 0x1f, R196 ;  /* 0x0000001fff097819 */ /* 0x002fe200000114c4 */
[----:B------:R-:W-:Y:S01]  /*6590*/  IMAD R11, R219, 0x20, R7 ;  /* 0x00000020db0b7824 */ /* 0x000fe200078e0207 */
[----:B------:R-:W-:Y:S01]  /*65a0*/  SEL R14, R196, RZ, !P2 ;  /* 0x000000ffc40e7207 */ /* 0x000fe20005000000 */
[----:B------:R-:W-:Y:S01]  /*65b0*/  IMAD.IADD R2, R3, 0x1, -R2 ;  /* 0x0000000103027824 */ /* 0x000fe200078e0a02 */
[----:B------:R-:W-:Y:S01]  /*65c0*/  LOP3.LUT R10, R203, 0x38, R20, 0xf8, !PT ;  /* 0x00000038cb0a7812 */ /* 0x000fe200078ef814 */
[----:B------:R-:W-:Y:S01]  /*65d0*/  IMAD.SHL.U32 R5, R219, 0x40, RZ ;  /* 0x00000040db057824 */ /* 0x000fe200078e00ff */
[----:B------:R-:W-:Y:S01]  /*65e0*/  SHF.R.U32.HI R203, RZ, 0x3, R203 ;  /* 0x00000003ffcb7819 */ /* 0x000fe200000116cb */
[----:B------:R-:W-:Y:S01]  /*65f0*/  IMAD.IADD R11, R92, 0x1, R11 ;  /* 0x000000015c0b7824 */ /* 0x000fe200078e020b */
[----:B------:R-:W-:-:S02]  /*6600*/  IADD3 R3, R20, 0x80, RZ ;  /* 0x0000008014037810 */ /* 0x000fc40007ffe0ff */
[----:B------:R-:W-:Y:S01]  /*6610*/  LOP3.LUT R203, R10, R203, RZ, 0x3c, !PT ;  /* 0x000000cb0acb7212 */ /* 0x000fe200078e3cff */
[----:B------:R-:W-:Y:S01]  /*6620*/  IMAD R10, R91, c[0x0][0x1b8], RZ ;  /* 0x00006e005b0a7a24 */ /* 0x000fe200078e02ff */
[C---:B------:R-:W-:Y:S01]  /*6630*/  ISETP.GE.AND P1, PT, R3.reuse, c[0x0][0x1d4], PT ;  /* 0x0000750003007a0c */ /* 0x040fe20003f26270 */
[----:B------:R-:W-:Y:S01]  /*6640*/  IMAD.MOV.U32 R24, RZ, RZ, R11 ;  /* 0x000000ffff187224 */ /* 0x000fe200078e000b */
[----:B------:R-:W-:Y:S01]  /*6650*/  ISETP.GE.AND P4, PT, R3, c[0x0][0x198], PT ;  /* 0x0000660003007a0c */ /* 0x000fe20003f86270 */
[----:B------:R-:W-:Y:S01]  /*6660*/  IMAD R3, R195, c[0x0][0x1bc], R10 ;  /* 0x00006f00c3037a24 */ /* 0x000fe200078e020a */
[----:B------:R-:W-:Y:S02]  /*6670*/  SEL R13, R9, RZ, !P2 ;  /* 0x000000ff090d7207 */ /* 0x000fe40005000000 */
[----:B------:R-:W-:Y:S01]  /*6680*/  LOP3.LUT R5, R5, 0x1c0, RZ, 0xc0, !PT ;  /* 0x000001c005057812 */ /* 0x000fe200078ec0ff */
[----:B------:R-:W-:Y:S01]  /*6690*/  IMAD.IADD R17, R17, 0x1, R3 ;  /* 0x0000000111117824 */ /* 0x000fe200078e0203 */
[----:B------:R-:W-:Y:S01]  /*66a0*/  LOP3.LUT R22, R22, 0xfffffff0, RZ, 0xc0, !PT ;  /* 0xfffffff016167812 */ /* 0x000fe200078ec0ff */
[----:B------:R-:W-:Y:S01]  /*66b0*/  @P3 IMAD.HI.U32 R3, R11, c[0x0][0x2c8], RZ ;  /* 0x0000b2000b033a27 */ /* 0x000fe200078e00ff */
[----:B------:R-:W-:-:S02]  /*66c0*/  LOP3.LUT R4, R5, 0x8, R4, 0xf8, !PT ;  /* 0x0000000805047812 */ /* 0x000fc400078ef804 */
[----:B------:R-:W-:Y:S01]  /*66d0*/  SHF.R.U32.HI R5, RZ, 0x3, R5 ;  /* 0x00000003ff057819 */ /* 0x000fe20000011605 */
[----:B------:R-:W-:Y:S01]  /*66e0*/  IMAD R13, R13, c[0x0][0x1c0], RZ ;  /* 0x000070000d0d7a24 */ /* 0x000fe200078e02ff */
[----:B------:R-:W-:Y:S01]  /*66f0*/  @P3 SHF.R.U32.HI R24, RZ, c[0x0][0x2cc], R3 ;  /* 0x0000b300ff183a19 */ /* 0x000fe20000011603 */
[----:B------:R-:W-:Y:S01]  /*6700*/  IMAD.IADD R22, R89, 0x1, -R22 ;  /* 0x0000000159167824 */ /* 0x000fe200078e0a16 */
[----:B------:R-:W-:Y:S01]  /*6710*/  LOP3.LUT R5, R4, R5, RZ, 0x3c, !PT ;  /* 0x0000000504057212 */ /* 0x000fe200078e3cff */
[C---:B------:R-:W-:Y:S01]  /*6720*/  IMAD R13, R14.reuse, c[0x0][0x1c4], R13 ;  /* 0x000071000e0d7a24 */ /* 0x040fe200078e020d */
[----:B------:R-:W-:Y:S01]  /*6730*/  SHF.R.S32.HI R4, RZ, 0x1f, R0 ;  /* 0x0000001fff047819 */ /* 0x000fe20000011400 */
[----:B------:R-:W-:Y:S01]  /*6740*/  IMAD.WIDE.U32 R14, R14, c[0x0][0x1c0], R16 ;  /* 0x000070000e0e7a25 */ /* 0x000fe200078e0010 */
[C---:B------:R-:W-:Y:S02]  /*6750*/  IADD3 R17, P2, R7.reuse, R0, RZ ;  /* 0x0000000007117210 */ /* 0x040fe40007f5e0ff */
[--C-:B------:R-:W-:Y:S01]  /*6760*/  SHF.R.S32.HI R3, RZ, 0x1f, R24.reuse ;  /* 0x0000001fff037819 */ /* 0x100fe20000011418 */
[----:B------:R-:W-:Y:S01]  /*6770*/  IMAD.MOV R12, RZ, RZ, -R24 ;  /* 0x000000ffff0c7224 */ /* 0x000fe200078e0a18 */
[----:B------:R-:W-:Y:S01]  /*6780*/  LEA.HI.X.SX32 R4, R7, R4, 0x1, P2 ;  /* 0x0000000407047211 */ /* 0x000fe200010f0eff */
[----:B------:R-:W-:Y:S01]  /*6790*/  IMAD.IADD R15, R15, 0x1, R13 ;  /* 0x000000010f0f7824 */ /* 0x000fe200078e020d */
[----:B------:R-:W-:Y:S01]  /*67a0*/  SHF.R.S32.HI R21, RZ, 0x1f, R20 ;  /* 0x0000001fff157819 */ /* 0x000fe20000011414 */
[----:B------:R-:W-:Y:S01]  /*67b0*/  IMAD R12, R12, c[0x0][0x2c4], R11 ;  /* 0x0000b1000c0c7a24 */ /* 0x000fe200078e020b */
[----:B------:R-:W-:Y:S01]  /*67c0*/  SHF.R.S32.HI R11, RZ, 0x1f, R22 ;  /* 0x0000001fff0b7819 */ /* 0x000fe20000011416 */
[----:B------:R-:W-:Y:S01]  /*67d0*/  IMAD R3, R3, c[0x0][0x1b0], RZ ;  /* 0x00006c0003037a24 */ /* 0x000fe200078e02ff */
[----:B------:R-:W-:Y:S01]  /*67e0*/  ISETP.NE.U32.AND P2, PT, RZ, c[0x0][0x350], PT ;  /* 0x0000d400ff007a0c */ /* 0x000fe20003f45070 */
[C---:B------:R-:W-:Y:S01]  /*67f0*/  IMAD R16, R4.reuse, c[0x0][0x1e0], RZ ;  /* 0x0000780004107a24 */ /* 0x040fe200078e02ff */
[----:B------:R-:W-:Y:S01]  /*6800*/  SHF.R.S32.HI R13, RZ, 0x1f, R12 ;  /* 0x0000001fff0d7819 */ /* 0x000fe2000001140c */
[----:B------:R-:W-:Y:S01]  /*6810*/  IMAD R0, R4, c[0x0][0x208], RZ ;  /* 0x0000820004007a24 */ /* 0x000fe200078e02ff */
[----:B------:R-:W-:Y:S01]  /*6820*/  LEA.HI R4, R11, R22, RZ, 0x3 ;  /* 0x000000160b047211 */ /* 0x000fe200078f18ff */
[C---:B------:R-:W-:Y:S01]  /*6830*/  IMAD R3, R24.reuse, c[0x0][0x1b4], R3 ;  /* 0x00006d0018037a24 */ /* 0x040fe200078e0203 */
[----:B------:R-:W-:Y:S01]  /*6840*/  ISETP.NE.AND.EX P2, PT, RZ, c[0x0][0x354], PT, P2 ;  /* 0x0000d500ff007a0c */ /* 0x000fe20003f45320 */
[----:B------:R-:W-:Y:S01]  /*6850*/  IMAD.WIDE.U32 R24, R24, c[0x0][0x1b0], R14 ;  /* 0x00006c0018187a25 */ /* 0x000fe200078e000e */
[----:B------:R-:W-:-:S02]  /*6860*/  LOP3.LUT R15, R4, 0xfffffff8, RZ, 0xc0, !PT ;  /* 0xfffffff8040f7812 */ /* 0x000fc400078ec0ff */
[-C--:B------:R-:W-:Y:S01]  /*6870*/  LEA.HI R14, R6, R89.reuse, RZ, 0x6 ;  /* 0x00000059060e7211 */ /* 0x080fe200078f30ff */
[----:B------:R-:W-:Y:S01]  /*6880*/  IMAD.IADD R25, R25, 0x1, R3 ;  /* 0x0000000119197824 */ /* 0x000fe200078e0203 */
[----:B------:R-:W-:Y:S01]  /*6890*/  LOP3.LUT P5, RZ, R219, 0x2, RZ, 0xc0, !PT ;  /* 0x00000002dbff7812 */ /* 0x000fe200078ac0ff */
[----:B------:R-:W-:Y:S01]  /*68a0*/  IMAD.IADD R3, R22, 0x1, -R15 ;  /* 0x0000000116037824 */ /* 0x000fe200078e0a0f */
[----:B------:R-:W-:Y:S01]  /*68b0*/  LOP3.LUT R197, R197, 0xfffffffe, RZ, 0xc0, !PT ;  /* 0xfffffffec5c57812 */ /* 0x000fe200078ec0ff */
[----:B------:R-:W-:Y:S01]  /*68c0*/  IMAD R13, R13, c[0x0][0x1a8], RZ ;  /* 0x00006a000d0d7a24 */ /* 0x000fe200078e02ff */
[----:B------:R-:W-:Y:S01]  /*68d0*/  LEA.HI R84, R6, R89, RZ, 0x5 ;  /* 0x0000005906547211 */ /* 0x000fe200078f28ff */
[----:B------:R-:W-:Y:S01]  /*68e0*/  IMAD.SHL.U32 R14, R14, 0x8, RZ ;  /* 0x000000080e0e7824 */ /* 0x000fe200078e00ff */
[----:B------:R-:W-:Y:S01]  /*68f0*/  @P1 LOP3.LUT R197, R197, 0x1, RZ, 0xfc, !PT ;  /* 0x00000001c5c51812 */ /* 0x000fe200078efcff */
[C---:B------:R-:W-:Y:S01]  /*6900*/  IMAD R13, R12.reuse, c[0x0][0x1ac], R13 ;  /* 0x00006b000c0d7a24 */ /* 0x040fe200078e020d */
[----:B------:R-:W-:Y:S01]  /*6910*/  P2R R10, PR, RZ, 0x10 ;  /* 0x00000010ff0a7803 */ /* 0x000fe20000000000 */
[----:B------:R-:W-:Y:S01]  /*6920*/  IMAD.WIDE.U32 R24, R12, c[0x0][0x1a8], R24 ;  /* 0x00006a000c187a25 */ /* 0x000fe200078e0018 */
[----:B------:R-:W-:-:S02]  /*6930*/  LOP3.LUT R203, R203, 0xfffffe00, R14, 0xf8, !PT ;  /* 0xfffffe00cbcb7812 */ /* 0x000fc400078ef80e */
[----:B------:R-:W-:Y:S01]  /*6940*/  LOP3.LUT R197, R197, 0xfffffffb, RZ, 0xc0, !PT ;  /* 0xfffffffbc5c57812 */ /* 0x000fe200078ec0ff */
[C---:B------:R-:W-:Y:S01]  /*6950*/  IMAD R5, R2.reuse, 0x200, R5 ;  /* 0x0000020002057824 */ /* 0x040fe200078e0205 */
[----:B------:R-:W-:Y:S01]  /*6960*/  LOP3.LUT P1, RZ, R219, 0x4, RZ, 0xc0, !PT ;  /* 0x00000004dbff7812 */ /* 0x000fe2000782c0ff */
[----:B------:R-:W-:Y:S01]  /*6970*/  IMAD.SHL.U32 R2, R2, 0x8, RZ ;  /* 0x0000000802027824 */ /* 0x000fe200078e00ff */
[----:B------:R-:W-:Y:S01]  /*6980*/  @P5 LOP3.LUT R197, R197, 0x4, RZ, 0xfc, !PT ;  /* 0x00000004c5c55812 */ /* 0x000fe200078efcff */
[C---:B------:R-:W-:Y:S01]  /*6990*/  IMAD R11, R17.reuse, c[0x0][0x1e4], R16 ;  /* 0x00007900110b7a24 */ /* 0x040fe200078e0210 */
[----:B------:R-:W-:Y:S01]  /*69a0*/  SHF.R.S32.HI R86, RZ, 0x5, R84 ;  /* 0x00000005ff567819 */ /* 0x000fe20000011454 */
[C---:B------:R-:W-:Y:S01]  /*69b0*/  IMAD R0, R17.reuse, c[0x0][0x20c], R0 ;  /* 0x0000830011007a24 */ /* 0x040fe200078e0200 */
[----:B------:R-:W-:Y:S01]  /*69c0*/  ISETP.GE.AND P6, PT, R20, c[0x0][0x1d4], PT ;  /* 0x0000750014007a0c */ /* 0x000fe20003fc6270 */
[----:B------:R-:W-:-:S04]  /*69d0*/  IMAD.WIDE.U32 R18, R17, c[0x0][0x1e0], R20 ;  /* 0x0000780011127a25 */ /* 0x000fc800078e0014 */
[----:B------:R-:W-:-:S04]  /*69e0*/  IMAD.WIDE.U32 R16, R17, c[0x0][0x208], R20 ;  /* 0x0000820011107a25 */ /* 0x000fc800078e0014 */
[----:B------:R-:W-:Y:S02]  /*69f0*/  IMAD.IADD R13, R25, 0x1, R13 ;  /* 0x00000001190d7824 */ /* 0x000fe400078e020d */
[----:B------:R-:W-:Y:S02]  /*6a00*/  IMAD.IADD R17, R17, 0x1, R0 ;  /* 0x0000000111117824 */ /* 0x000fe400078e0200 */
[----:B------:R-:W-:Y:S02]  /*6a10*/  IMAD R22, R91, c[0x0][0x210], RZ ;  /* 0x000084005b167a24 */ /* 0x000fe400078e02ff */
[----:B------:R-:W-:Y:S01]  /*6a20*/  IMAD.IADD R19, R19, 0x1, R11 ;  /* 0x0000000113137824 */ /* 0x000fe200078e020b */
[----:B------:R-:W-:Y:S01]  /*6a30*/  IADD3 R11, R20, 0x40, RZ ;  /* 0x00000040140b7810 */ /* 0x000fe20007ffe0ff */
[C---:B------:R-:W-:Y:S02]  /*6a40*/  IMAD R22, R195.reuse, c[0x0][0x214], R22 ;  /* 0x00008500c3167a24 */ /* 0x040fe400078e0216 */
[----:B------:R-:W-:Y:S01]  /*6a50*/  IMAD.WIDE.U32 R16, R195, c[0x0][0x210], R16 ;  /* 0x00008400c3107a25 */ /* 0x000fe200078e0010 */
[----:B------:R-:W-:-:S02]  /*6a60*/  ISETP.GE.AND P5, PT, R11, c[0x0][0x1d4], PT ;  /* 0x000075000b007a0c */ /* 0x000fc40003fa6270 */
[----:B------:R-:W-:Y:S01]  /*6a70*/  ISETP.GE.AND P3, PT, R11, c[0x0][0x198], PT ;  /* 0x000066000b007a0c */ /* 0x000fe20003f66270 */
[----:B------:R-:W-:-:S04]  /*6a80*/  IMAD.WIDE.U32 R206, R195, c[0x0][0x1e8], R18 ;  /* 0x00007a00c3ce7a25 */ /* 0x000fc800078e0012 */
[----:B------:R-:W-:Y:S02]  /*6a90*/  IMAD.IADD R23, R22, 0x1, R17 ;  /* 0x0000000116177824 */ /* 0x000fe400078e0211 */
[----:B------:R-:W-:Y:S02]  /*6aa0*/  IMAD.MOV.U32 R22, RZ, RZ, R16 ;  /* 0x000000ffff167224 */ /* 0x000fe400078e0010 */
[----:B------:R-:W-:Y:S01]  /*6ab0*/  IMAD.IADD R16, R92, 0x1, R7 ;  /* 0x000000015c107824 */ /* 0x000fe200078e0207 */
[--C-:B--2---:R-:W-:Y:S01]  /*6ac0*/  @P0 SHF.R.S32.HI R15, RZ, 0x1f, R8.reuse ;  /* 0x0000001fff0f0819 */ /* 0x104fe20000011408 */
[----:B------:R-:W-:Y:S02]  /*6ad0*/  @!P0 IMAD.MOV.U32 R15, RZ, RZ, R9 ;  /* 0x000000ffff0f8224 */ /* 0x000fe400078e0009 */
[----:B------:R-:W-:Y:S02]  /*6ae0*/  IMAD.SHL.U32 R9, R3, 0x40, RZ ;  /* 0x0000004003097824 */ /* 0x000fe400078e00ff */
[----:B------:R-:W-:Y:S01]  /*6af0*/  @P0 IMAD.MOV.U32 R14, RZ, RZ, R8 ;  /* 0x000000ffff0e0224 */ /* 0x000fe200078e0008 */
[----:B------:R-:W-:Y:S01]  /*6b00*/  @!P0 MOV R14, R196 ;  /* 0x000000c4000e8202 */ /* 0x000fe20000000f00 */
[----:B------:R-:W-:Y:S01]  /*6b10*/  IMAD R8, R91, c[0x0][0x1e8], RZ ;  /* 0x00007a005b087a24 */ /* 0x000fe200078e02ff */
[----:B------:R-:W-:-:S02]  /*6b20*/  LOP3.LUT R9, R9, 0x1c0, RZ, 0xc0, !PT ;  /* 0x000001c009097812 */ /* 0x000fc400078ec0ff */
[----:B------:R-:W-:Y:S01]  /*6b30*/  LEA R12, P0, R24, c[0x0][0x160], 0x1 ;  /* 0x00005800180c7a11 */ /* 0x000fe200078008ff */
[----:B------:R-:W-:Y:S01]  /*6b40*/  IMAD R8, R195, c[0x0][0x1ec], R8 ;  /* 0x00007b00c3087a24 */ /* 0x000fe200078e0208 */
[----:B------:R-:W-:Y:S02]  /*6b50*/  LOP3.LUT R2, R9, 0x8, R2, 0xf8, !PT ;  /* 0x0000000809027812 */ /* 0x000fe400078ef802 */
[----:B------:R-:W-:Y:S01]  /*6b60*/  SHF.R.U32.HI R9, RZ, 0x3, R9 ;  /* 0x00000003ff097819 */ /* 0x000fe20000011609 */
[----:B------:R-:W-:Y:S01]  /*6b70*/  IMAD.IADD R207, R8, 0x1, R207 ;  /* 0x0000000108cf7824 */ /* 0x000fe200078e02cf */
[----:B------:R-:W-:Y:S02]  /*6b80*/  SEL R204, R14, RZ, !P2 ;  /* 0x000000ff0ecc7207 */ /* 0x000fe40005000000 */
[----:B------:R-:W-:Y:S02]  /*6b90*/  LEA.HI.X R0, R24, c[0x0][0x164], R13, 0x1, P0 ;  /* 0x0000590018007a11 */ /* 0x000fe400000f0c0d */
[----:B------:R-:W-:Y:S01]  /*6ba0*/  SEL R14, R15, RZ, !P2 ;  /* 0x000000ff0f0e7207 */ /* 0x000fe20005000000 */
[----:B------:R-:W-:Y:S01]  /*6bb0*/  IMAD.WIDE.U32 R206, R204, c[0x0][0x1f0], R206 ;  /* 0x00007c00ccce7a25 */ /* 0x000fe200078e00ce */
[----:B------:R-:W-:-:S02]  /*6bc0*/  LOP3.LUT P2, RZ, R3, 0x4, RZ, 0xc0, !PT ;  /* 0x0000000403ff7812 */ /* 0x000fc4000784c0ff */
[----:B------:R-:W-:Y:S01]  /*6bd0*/  LOP3.LUT P0, RZ, R3, 0x2, RZ, 0xc0, !PT ;  /* 0x0000000203ff7812 */ /* 0x000fe2000780c0ff */
[----:B------:R-:W-:Y:S01]  /*6be0*/  IMAD R211, R14, c[0x0][0x1f0], RZ ;  /* 0x00007c000ed37a24 */ /* 0x000fe200078e02ff */
[----:B------:R-:W-:Y:S01]  /*6bf0*/  LOP3.LUT R2, R2, R9, RZ, 0x3c, !PT ;  /* 0x0000000902027212 */ /* 0x000fe200078e3cff */
[----:B------:R-:W-:Y:S01]  /*6c00*/  IMAD R9, R218, c[0x0][0x2c4], RZ ;  /* 0x0000b100da097a24 */ /* 0x000fe200078e02ff */
[----:B------:R-:W-:Y:S01]  /*6c10*/  SHF.L.U32 R3, R4, 0x6, RZ ;  /* 0x0000000604037819 */ /* 0x000fe200000006ff */
[----:B------:R-:W-:Y:S01]  /*6c20*/  IMAD R209, R14, c[0x0][0x218], RZ ;  /* 0x000086000ed17a24 */ /* 0x000fe200078e02ff */
[----:B------:R-:W-:Y:S01]  /*6c30*/  LEA.HI R8, R6, R89, RZ, 0x3 ;  /* 0x0000005906087211 */ /* 0x000fe200078f18ff */
[----:B------:R-:W-:Y:S01]  /*6c40*/  IMAD.MOV.U32 R4, RZ, RZ, 0x20 ;  /* 0x00000020ff047424 */ /* 0x000fe200078e00ff */
[----:B------:R-:W-:Y:S01]  /*6c50*/  LOP3.LUT R3, R2, 0xfffffe00, R3, 0xf8, !PT ;  /* 0xfffffe0002037812 */ /* 0x000fe200078ef803 */
[----:B------:R-:W-:Y:S01]  /*6c60*/  IMAD.MOV.U32 R2, RZ, RZ, 0x10 ;  /* 0x00000010ff027424 */ /* 0x000fe200078e00ff */
[----:B------:R-:W-:Y:S01]  /*6c70*/  LOP3.LUT R8, R8, 0xfffffff8, RZ, 0xc0, !PT ;  /* 0xfffffff808087812 */ /* 0x000fe200078ec0ff */
[----:B------:R-:W-:Y:S01]  /*6c80*/  IMAD R211, R204, c[0x0][0x1f4], R211 ;  /* 0x00007d00ccd37a24 */ /* 0x000fe200078e02d3 */
[----:B------:R-:W-:Y:S01]  /*6c90*/  SEL R4, R4, 0xffffffe0, !P2 ;  /* 0xffffffe004047807 */ /* 0x000fe20005000000 */
[----:B------:R-:W-:Y:S01]  /*6ca0*/  IMAD R209, R204, c[0x0][0x21c], R209 ;  /* 0x00008700ccd17a24 */ /* 0x000fe200078e02d1 */
[----:B------:R-:W-:Y:S01]  /*6cb0*/  SEL R2, R2, 0xfffffff0, !P0 ;  /* 0xfffffff002027807 */ /* 0x000fe20004000000 */
[----:B------:R-:W-:Y:S01]  /*6cc0*/  IMAD.IADD R8, R89, 0x1, -R8 ;  /* 0x0000000159087824 */ /* 0x000fe200078e0a08 */
[----:B------:R-:W-:Y:S01]  /*6cd0*/  ISETP.GE.AND P0, PT, R16, R9, PT ;  /* 0x000000091000720c */ /* 0x000fe20003f06270 */
[----:B------:R-:W-:-:S02]  /*6ce0*/  IMAD.WIDE.U32 R204, R204, c[0x0][0x218], R22 ;  /* 0x00008600cccc7a25 */ /* 0x000fc400078e0016 */
[----:B------:R1:W2:Y:S02]  /*6cf0*/  SHFL.IDX PT, R22, R12, RZ, 0x181f ;  /* 0x00181fff0c167589 */ /* 0x0002a400000e0000 */
[----:B------:R-:W-:Y:S02]  /*6d00*/  IMAD.SHL.U32 R8, R8, 0x8, RZ ;  /* 0x0000000808087824 */ /* 0x000fe400078e00ff */
[----:B------:R1:W3:Y:S01]  /*6d10*/  SHFL.IDX PT, R23, R0, RZ, 0x181f ;  /* 0x00181fff00177589 */ /* 0x0002e200000e0000 */
[----:B------:R-:W-:Y:S02]  /*6d20*/  IMAD.IADD R211, R207, 0x1, R211 ;  /* 0x00000001cfd37824 */ /* 0x000fe400078e02d3 */
[----:B------:R-:W-:Y:S01]  /*6d30*/  IMAD.IADD R209, R205, 0x1, R209 ;  /* 0x00000001cdd17824 */ /* 0x000fe200078e02d1 */
[----:B------:R-:W-:Y:S02]  /*6d40*/  ISETP.GE.AND P2, PT, R8, c[0x0][0x198], PT ;  /* 0x0000660008007a0c */ /* 0x000fe40003f46270 */
[----:B------:R-:W-:Y:S06]  /*6d50*/  @P0 BRA `(.L_x_1259) ;  /* 0x0000010000000947 */ /* 0x000fec0003800000 */
[----:B------:R-:W-:Y:S02]  /*6d60*/  IADD3 R13, R8, 0x80, RZ ;  /* 0x00000080080d7810 */ /* 0x000fe40007ffe0ff */
[----:B------:R-:W-:-:S02]  /*6d70*/  SHF.R.S32.HI R18, RZ, 0x1f, R11 ;  /* 0x0000001fff127819 */ /* 0x000fc4000001140b */
[----:B------:R-:W-:Y:S02]  /*6d80*/  SHF.R.S32.HI R14, RZ, 0x1f, R13 ;  /* 0x0000001fff0e7819 */ /* 0x000fe4000001140d */
[----:B------:R-:W-:Y:S02]  /*6d90*/  LEA.HI R15, R18, R11, RZ, 0x3 ;  /* 0x0000000b120f7211 */ /* 0x000fe400078f18ff */
[----:B------:R-:W-:Y:S01]  /*6da0*/  LEA.HI R14, R14, R13, RZ, 0x3 ;  /* 0x0000000d0e0e7211 */ /* 0x000fe200078f18ff */
[----:B------:R-:W-:Y:S01]  /*6db0*/  IMAD.SHL.U32 R13, R203, 0x2, RZ ;  /* 0x00000002cb0d7824 */ /* 0x000fe200078e00ff */
[----:B--2---:R-:W-:Y:S02]  /*6dc0*/  LEA R24, P0, R8, R22, 0x1 ;  /* 0x0000001608187211 */ /* 0x004fe400078008ff */
[----:B------:R-:W-:Y:S02]  /*6dd0*/  LOP3.LUT R15, R15, 0xfffffff8, RZ, 0xc0, !PT ;  /* 0xfffffff80f0f7812 */ /* 0x000fe400078ec0ff */
[----:B------:R-:W-:-:S02]  /*6de0*/  LOP3.LUT R14, R14, 0xfffffff8, RZ, 0xc0, !PT ;  /* 0xfffffff80e0e7812 */ /* 0x000fc400078ec0ff */
[----:B---3--:R-:W-:Y:S01]  /*6df0*/  LEA.HI.X R25, R8, R23, R21, 0x1, P0 ;  /* 0x0000001708197211 */ /* 0x008fe200000f0c15 */
[----:B------:R-:W-:-:S04]  /*6e00*/  IMAD.WIDE R18, R15, 0x2, R22 ;  /* 0x000000020f127825 */ /* 0x000fc800078e0216 */
[----:B------:R-:W-:Y:S01]  /*6e10*/  IMAD.WIDE R14, R14, 0x2, R22 ;  /* 0x000000020e0e7825 */ /* 0x000fe200078e0216 */
[----:B------:R-:W-:Y:S01]  /*6e20*/  @!PT LDS RZ, [RZ] ;  /* 0x00000000fffff984 */ /* 0x000fe20000000800 */
[----:B------:R2:W-:Y:S04]  /*6e30*/  LDGSTS.E.BYPASS.LTC128B.128 [R13+0x18100], [R24.64], !P2 ;  /* 0x18100000180d7fae */ /* 0x0005e8000d101d46 */
[----:B------:R2:W-:Y:S04]  /*6e40*/  LDGSTS.E.BYPASS.LTC128B.128 [R13+0x1c100], [R18.64], !P3 ;  /* 0x1c100000120d7fae */ /* 0x0005e8000d901d46 */
[----:B------:R2:W-:Y:S02]  /*6e50*/  LDGSTS.E.BYPASS.LTC128B.128 [R13+0x20100], [R14.64], !P4 ;  /* 0x201000000e0d7fae */ /* 0x0005e4000e101d46 */
.L_x_1259:
[----:B------:R-:W-:Y:S05]  /*6e60*/  BSYNC B0 ;  /* 0x0000000000007941 */ /* 0x000fea0003800000 */
.L_x_1258:
        /* <DEDUP_REMOVED lines=22> */
.L_x_1261:
[----:B------:R-:W-:Y:S05]  /*6fd0*/  BSYNC B0 ;  /* 0x0000000000007941 */ /* 0x000fea0003800000 */
.L_x_1260:
        /* <DEDUP_REMOVED lines=22> */
.L_x_1263:
[----:B------:R-:W-:Y:S05]  /*7140*/  BSYNC B0 ;  /* 0x0000000000007941 */ /* 0x000fea0003800000 */
.L_x_1262:
[----:B-1----:R-:W1:Y:S01]  /*7150*/  SHFL.IDX PT, R14, R12, 0x3, 0x181f ;  /* 0x00781f000c0e7f89 */ /* 0x002e6200000e0000 */
[----:B------:R-:W-:Y:S01]  /*7160*/  IADD3 R16, R16, 0x60, RZ ;  /* 0x0000006010107810 */ /* 0x000fe20007ffe0ff */
[----:B------:R-:W-:-:S02]  /*7170*/  IMAD.SHL.U32 R132, R203, 0x2, RZ ;  /* 0x00000002cb847824 */ /* 0x000fc400078e00ff */
[----:B------:R5:W2:Y:S01]  /*7180*/  SHFL.IDX PT, R15, R0, 0x3, 0x181f ;  /* 0x00781f00000f7f89 */ /* 0x000aa200000e0000 */
[----:B------:R-:W-:Y:S01]  /*7190*/  ISETP.GE.AND P0, PT, R16, R9, PT ;  /* 0x000000091000720c */ /* 0x000fe20003f06270 */
[----:B------:R-:W-:Y:S01]  /*71a0*/  IMAD.MOV.U32 R26, RZ, RZ, 0x6 ;  /* 0x00000006ff1a7424 */ /* 0x000fe200078e00ff */
[----:B------:R-:W-:Y:S01]  /*71b0*/  IADD3 R202, R132, 0x100, RZ ;  /* 0x0000010084ca7810 */ /* 0x000fe20007ffe0ff */
[----:B------:R-:W-:Y:S02]  /*71c0*/  IMAD.MOV.U32 R210, RZ, RZ, R206 ;  /* 0x000000ffffd27224 */ /* 0x000fe400078e00ce */
[----:B------:R-:W-:Y:S02]  /*71d0*/  IMAD.MOV.U32 R200, RZ, RZ, 0x5 ;  /* 0x00000005ffc87424 */ /* 0x000fe400078e00ff */
[----:B------:R-:W-:-:S06]  /*71e0*/  IMAD.MOV.U32 R208, RZ, RZ, R204 ;  /* 0x000000ffffd07224 */ /* 0x000fcc00078e00cc */
[C---:B-1----:R-:W-:Y:S02]  /*71f0*/  @!P0 LEA R16, P4, R8.reuse, R14, 0x1 ;  /* 0x0000000e08108211 */ /* 0x042fe400078808ff */
[C---:B--23-5:R-:W-:Y:S02]  /*7200*/  IADD3 R0, R8.reuse, 0x80, RZ ;  /* 0x0000008008007810 */ /* 0x06cfe40007ffe0ff */
[----:B------:R-:W-:Y:S02]  /*7210*/  @!P0 LEA.HI.X R17, R8, R15, R21, 0x1, P4 ;  /* 0x0000000f08118211 */ /* 0x000fe400020f0c15 */
[----:B------:R-:W-:-:S03]  /*7220*/  LOP3.LUT P4, RZ, R197, 0x1, RZ, 0xc0, !PT ;  /* 0x00000001c5ff7812 */ /* 0x000fc6000788c0ff */
[----:B------:R-:W-:Y:S01]  /*7230*/  @!PT LDS RZ, [RZ] ;  /* 0x00000000fffff984 */ /* 0x000fe20000000800 */
[----:B------:R1:W-:Y:S01]  /*7240*/  @!P0 LDGSTS.E.BYPASS.LTC128B.128 [R132+0x1b100], [R16.64], !P2 ;  /* 0x1b10000010848fae */ /* 0x0003e2000d101d46 */
[----:B------:R-:W-:Y:S02]  /*7250*/  ISETP.NE.AND P2, PT, R10, RZ, PT ;  /* 0x000000ff0a00720c */ /* 0x000fe40003f45270 */
[----:B------:R-:W-:-:S04]  /*7260*/  @!P0 SHF.R.S32.HI R10, RZ, 0x1f, R11 ;  /* 0x0000001fff0a8819 */ /* 0x000fc8000001140b */
[----:B------:R-:W-:-:S04]  /*7270*/  @!P0 LEA.HI R13, R10, R11, RZ, 0x3 ;  /* 0x0000000b0a0d8211 */ /* 0x000fc800078f18ff */
[----:B------:R-:W-:-:S05]  /*7280*/  @!P0 LOP3.LUT R13, R13, 0xfffffff8, RZ, 0xc0, !PT ;  /* 0xfffffff80d0d8812 */ /* 0x000fca00078ec0ff */
[----:B------:R-:W-:Y:S01]  /*7290*/  @!P0 IMAD.WIDE R20, R13, 0x2, R14 ;  /* 0x000000020d148825 */ /* 0x000fe200078e020e */
[----:B------:R-:W-:-:S04]  /*72a0*/  @!P0 SHF.R.S32.HI R13, RZ, 0x1f, R0 ;  /* 0x0000001fff0d8819 */ /* 0x000fc80000011400 */
[----:B------:R-:W-:Y:S01]  /*72b0*/  @!P0 LEA.HI R10, R13, R0, RZ, 0x3 ;  /* 0x000000000d0a8211 */ /* 0x000fe200078f18ff */
[----:B------:R2:W-:Y:S03]  /*72c0*/  @!P0 LDGSTS.E.BYPASS.LTC128B.128 [R132+0x1f100], [R20.64], !P3 ;  /* 0x1f10000014848fae */ /* 0x0005e6000d901d46 */
[----:B------:R-:W-:-:S05]  /*72d0*/  @!P0 LOP3.LUT R10, R10, 0xfffffff8, RZ, 0xc0, !PT ;  /* 0xfffffff80a0a8812 */ /* 0x000fca00078ec0ff */
[----:B------:R-:W-:-:S04]  /*72e0*/  @!P0 IMAD.WIDE R18, R10, 0x2, R14 ;  /* 0x000000020a128825 */ /* 0x000fc800078e020e */
[----:B------:R-:W-:Y:S01]  /*72f0*/  IMAD.IADD R10, R215, 0x1, -R7 ;  /* 0x00000001d70a7824 */ /* 0x000fe200078e0a07 */
[----:B------:R-:W-:Y:S01]  /*7300*/  IADD3 R7, R95, -0x1, RZ ;  /* 0xffffffff5f077810 */ /* 0x000fe20007ffe0ff */
[----:B------:R-:W-:Y:S01]  /*7310*/  IMAD.MOV.U32 R15, RZ, RZ, c[0x0][0x1e0] ;  /* 0x00007800ff0f7624 */ /* 0x000fe200078e00ff */
[----:B------:R3:W-:Y:S02]  /*7320*/  @!P0 LDGSTS.E.BYPASS.LTC128B.128 [R132+0x23100], [R18.64], !P2 ;  /* 0x2310000012848fae */ /* 0x0007e4000d101d46 */
[----:B------:R-:W-:Y:S01]  /*7330*/  SHF.R.S32.HI R12, RZ, 0x1f, R7 ;  /* 0x0000001fff0c7819 */ /* 0x000fe20000011407 */
[----:B------:R-:W-:Y:S01]  /*7340*/  IMAD R10, R7, -0x40, R10 ;  /* 0xffffffc0070a7824 */ /* 0x000fe200078e020a */
[C---:B------:R-:W-:Y:S01]  /*7350*/  SHF.L.U64.HI R94, R15.reuse, R26, c[0x0][0x1e4] ;  /* 0x000079000f5e7619 */ /* 0x040fe2000001021a */
[C---:B------:R-:W-:Y:S01]  /*7360*/  IMAD.SHL.U32 R93, R15.reuse, 0x40, RZ ;  /* 0x000000400f5d7824 */ /* 0x040fe200078e00ff */
[----:B------:R-:W0:Y:S01]  /*7370*/  LDGDEPBAR ;  /* 0x00000000000079af */ /* 0x000e220000000000 */
[----:B------:R-:W-:-:S03]  /*7380*/  IMAD.SHL.U32 R199, R15, 0x20, RZ ;  /* 0x000000200fc77824 */ /* 0x000fc600078e00ff */
[----:B------:R-:W-:Y:S01]  /*7390*/  BAR.SYNC.DEFER_BLOCKING 0x0 ;  /* 0x0000000000007b1d */ /* 0x000fe20000010000 */
[----:B------:R-:W-:Y:S01]  /*73a0*/  ISETP.GE.AND P2, PT, R10, 0x1, PT ;  /* 0x000000010a00780c */ /* 0x000fe20003f46270 */
[----:B------:R-:W-:Y:S01]  /*73b0*/  IMAD R13, R94, R7, RZ ;  /* 0x000000075e0d7224 */ /* 0x000fe200078e02ff */
[----:B------:R-:W-:Y:S01]  /*73c0*/  SHF.L.U64.HI R198, R15, R200, c[0x0][0x1e4] ;  /* 0x000079000fc67619 */ /* 0x000fe200000102c8 */
[----:B-1----:R-:W-:-:S04]  /*73d0*/  IMAD.WIDE.U32 R16, R7, R93, R210 ;  /* 0x0000005d07107225 */ /* 0x002fc800078e00d2 */
[----:B------:R-:W-:-:S04]  /*73e0*/  IMAD R13, R12, R93, R13 ;  /* 0x0000005d0c0d7224 */ /* 0x000fc800078e020d */
[----:B------:R-:W-:Y:S02]  /*73f0*/  IMAD.IADD R13, R17, 0x1, R13 ;  /* 0x00000001110d7824 */ /* 0x000fe400078e020d */
[----:B--2---:R-:W-:-:S04]  /*7400*/  @P2 LEA R20, P0, R16, c[0x0][0x1c8], 0x1 ;  /* 0x0000720010142a11 */ /* 0x004fc800078008ff */
[----:B------:R-:W-:Y:S02]  /*7410*/  @P2 LEA.HI.X R21, R16, c[0x0][0x1cc], R13, 0x1, P0 ;  /* 0x0000730010152a11 */ /* 0x000fe400000f0c0d */
[----:B------:R-:W-:-:S03]  /*7420*/  ISETP.GT.AND P0, PT, R10, 0x20, PT ;  /* 0x000000200a00780c */ /* 0x000fc60003f04270 */
[----:B------:R-:W-:Y:S01]  /*7430*/  @!PT LDS RZ, [RZ] ;  /* 0x00000000fffff984 */ /* 0x000fe20000000800 */
[----:B------:R-:W-:Y:S01]  /*7440*/  @!PT LDS RZ, [RZ] ;  /* 0x00000000fffff984 */ /* 0x000fe20000000800 */
[----:B------:R-:W-:Y:S01]  /*7450*/  @!PT LDS RZ, [RZ] ;  /* 0x00000000fffff984 */ /* 0x000fe20000000800 */
[----:B------:R1:W-:Y:S04]  /*7460*/  @P2 LDGSTS.E.BYPASS.LTC128B.128 [R132+0xc100], [R20.64], !P6 ;  /* 0x0c10000014842fae */ /* 0x0003e8000f101d46 */
[----:B------:R1:W-:Y:S04]  /*7470*/  @P2 LDGSTS.E.BYPASS.LTC128B.128 [R132+0xe100], [R20.64+0x80], !P5 ;  /* 0x0e10008014842fae */ /* 0x0003e8000e901d46 */
[----:B------:R1:W-:Y:S02]  /*7480*/  @P2 LDGSTS.E.BYPASS.LTC128B.128 [R132+0x10100], [R20.64+0x100], !P4 ;  /* 0x1010010014842fae */ /* 0x0003e4000e101d46 */
[----:B------:R-:W-:-:S02]  /*7490*/  @P0 IADD3 R14, P3, R199, R16, RZ ;  /* 0x00000010c70e0210 */ /* 0x000fc40007f7e0ff */
[----:B------:R-:W-:-:S03]  /*74a0*/  ISETP.GE.AND P2, PT, R11, c[0x0][0x1d4], PT ;  /* 0x000075000b007a0c */ /* 0x000fc60003f46270 */
[----:B------:R-:W-:Y:S01]  /*74b0*/  @P0 IMAD.X R13, R198, 0x1, R13, P3 ;  /* 0x00000001c60d0824 */ /* 0x000fe200018e060d */
[----:B---3--:R-:W-:-:S04]  /*74c0*/  @P0 LEA R18, P3, R14, c[0x0][0x1c8], 0x1 ;  /* 0x000072000e120a11 */ /* 0x008fc800078608ff */
[----:B------:R-:W-:Y:S01]  /*74d0*/  @P0 LEA.HI.X R19, R14, c[0x0][0x1cc], R13, 0x1, P3 ;  /* 0x000073000e130a11 */ /* 0x000fe200018f0c0d */
[----:B------:R-:W-:Y:S01]  /*74e0*/  IMAD.MOV.U32 R13, RZ, RZ, c[0x0][0x208] ;  /* 0x00008200ff0d7624 */ /* 0x000fe200078e00ff */
[----:B------:R-:W-:-:S03]  /*74f0*/  ISETP.GE.AND P3, PT, R8, c[0x0][0x1d4], PT ;  /* 0x0000750008007a0c */ /* 0x000fc60003f66270 */
[C---:B------:R-:W-:Y:S01]  /*7500*/  IMAD.SHL.U32 R27, R13.reuse, 0x40, RZ ;  /* 0x000000400d1b7824 */ /* 0x040fe200078e00ff */
[C---:B------:R-:W-:Y:S01]  /*7510*/  SHF.L.U64.HI R26, R13.reuse, R26, c[0x0][0x20c] ;  /* 0x000083000d1a7619 */ /* 0x040fe2000001021a */
[----:B------:R-:W-:Y:S01]  /*7520*/  IMAD.SHL.U32 R201, R13, 0x20, RZ ;  /* 0x000000200dc97824 */ /* 0x000fe200078e00ff */
[----:B------:R1:W-:Y:S01]  /*7530*/  @P0 LDGSTS.E.BYPASS.LTC128B.128 [R132+0xd100], [R18.64], !P6 ;  /* 0x0d10000012840fae */ /* 0x0003e2000f101d46 */
[----:B------:R-:W-:Y:S01]  /*7540*/  IMAD.WIDE.U32 R16, R7, R27, R208 ;  /* 0x0000001b07107225 */ /* 0x000fe200078e00d0 */
[----:B------:R-:W-:Y:S02]  /*7550*/  SHF.L.U64.HI R200, R13, R200, c[0x0][0x20c] ;  /* 0x000083000dc87619 */ /* 0x000fe400000102c8 */
[----:B------:R1:W-:Y:S01]  /*7560*/  @P0 LDGSTS.E.BYPASS.LTC128B.128 [R132+0xf100], [R18.64+0x80], !P5 ;  /* 0x0f10008012840fae */ /* 0x0003e2000e901d46 */
[----:B------:R-:W-:Y:S01]  /*7570*/  IMAD R14, R26, R7, RZ ;  /* 0x000000071a0e7224 */ /* 0x000fe200078e02ff */
[C---:B------:R-:W-:Y:S01]  /*7580*/  SHF.L.U64.HI R24, R201.reuse, 0x1, R200 ;  /* 0x00000001c9187819 */ /* 0x040fe200000102c8 */
[----:B------:R-:W-:Y:S01]  /*7590*/  IMAD.SHL.U32 R25, R201, 0x2, RZ ;  /* 0x00000002c9197824 */ /* 0x000fe200078e00ff */
[----:B------:R1:W-:Y:S01]  /*75a0*/  @P0 LDGSTS.E.BYPASS.LTC128B.128 [R132+0x11100], [R18.64+0x100], !P4 ;  /* 0x1110010012840fae */ /* 0x0003e2000e101d46 */
[----:B------:R-:W-:Y:S01]  /*75b0*/  IMAD R12, R12, R27, R14 ;  /* 0x0000001b0c0c7224 */ /* 0x000fe200078e020e */
[----:B------:R-:W-:-:S02]  /*75c0*/  LEA R14, P0, R16, c[0x0][0x1f8], 0x1 ;  /* 0x00007e00100e7a11 */ /* 0x000fc400078008ff */
[----:B------:R-:W0:Y:S01]  /*75d0*/  LDGDEPBAR ;  /* 0x00000000000079af */ /* 0x000e220000000000 */
[----:B------:R-:W-:-:S05]  /*75e0*/  IMAD.IADD R12, R17, 0x1, R12 ;  /* 0x00000001110c7824 */ /* 0x000fca00078e020c */
[----:B------:R-:W-:Y:S02]  /*75f0*/  LEA.HI.X R15, R16, c[0x0][0x1fc], R12, 0x1, P0 ;  /* 0x00007f00100f7a11 */ /* 0x000fe400000f0c0c */
[----:B------:R-:W-:-:S05]  /*7600*/  IADD3 R12, P0, R25, R14, RZ ;  /* 0x0000000e190c7210 */ /* 0x000fca0007f1e0ff */
[----:B------:R-:W-:Y:S01]  /*7610*/  IMAD.X R13, R24, 0x1, R15, P0 ;  /* 0x00000001180d7824 */ /* 0x000fe200000e060f */
[C---:B------:R-:W-:Y:S02]  /*7620*/  ISETP.LT.OR P0, PT, R10.reuse, 0x1, P3 ;  /* 0x000000010a00780c */ /* 0x040fe40001f01670 */
[----:B------:R-:W-:-:S11]  /*7630*/  ISETP.LT.OR P3, PT, R10, 0x21, P3 ;  /* 0x000000210a00780c */ /* 0x000fd60001f61670 */
[----:B------:R1:W-:Y:S01]  /*7640*/  LDGSTS.E.BYPASS.LTC128B.128 [R132+0x100], [R14.64], !P0 ;  /* 0x001000000e847fae */ /* 0x0003e2000c101d46 */
[C---:B------:R-:W-:Y:S02]  /*7650*/  ISETP.LT.OR P0, PT, R10.reuse, 0x1, P2 ;  /* 0x000000010a00780c */ /* 0x040fe40001701670 */
[----:B------:R-:W-:-:S11]  /*7660*/  ISETP.LT.OR P2, PT, R10, 0x21, P2 ;  /* 0x000000210a00780c */ /* 0x000fd60001741670 */
[----:B------:R1:W-:Y:S01]  /*7670*/  LDGSTS.E.BYPASS.LTC128B.128 [R132+0x2100], [R14.64+0x80], !P0 ;  /* 0x021000800e847fae */ /* 0x0003e2000c101d46 */
[----:B------:R-:W-:-:S04]  /*7680*/  ISETP.GE.AND P0, PT, R0, c[0x0][0x1d4], PT ;  /* 0x0000750000007a0c */ /* 0x000fc80003f06270 */
[C---:B------:R-:W-:Y:S02]  /*7690*/  ISETP.LT.OR P4, PT, R10.reuse, 0x1, P0 ;  /* 0x000000010a00780c */ /* 0x040fe40000781670 */
[----:B------:R-:W-:-:S11]  /*76a0*/  ISETP.LT.OR P0, PT, R10, 0x21, P0 ;  /* 0x000000210a00780c */ /* 0x000fd60000701670 */
[----:B------:R1:W-:Y:S01]  /*76b0*/  LDGSTS.E.BYPASS.LTC128B.128 [R132+0x4100], [R14.64+0x100], !P4 ;  /* 0x041001000e847fae */ /* 0x0003e2000e101d46 */
[----:B------:R-:W-:-:S03]  /*76c0*/  LOP3.LUT P4, RZ, R197, 0x1, RZ, 0xc0, !PT ;  /* 0x00000001c5ff7812 */ /* 0x000fc6000788c0ff */
[----:B------:R1:W-:Y:S04]  /*76d0*/  LDGSTS.E.BYPASS.LTC128B.128 [R132+0x1100], [R12.64], !P3 ;  /* 0x011000000c847fae */ /* 0x0003e8000d901d46 */
[----:B------:R1:W-:Y:S01]  /*76e0*/  LDGSTS.E.BYPASS.LTC128B.128 [R132+0x3100], [R12.64+0x80], !P2 ;  /* 0x031000800c847fae */ /* 0x0003e2000d101d46 */
[----:B------:R-:W-:-:S03]  /*76f0*/  ISETP.GE.AND P2, PT, R95, 0x2, PT ;  /* 0x000000025f00780c */ /* 0x000fc60003f46270 */
[----:B------:R1:W-:Y:S04]  /*7700*/  LDGSTS.E.BYPASS.LTC128B.128 [R132+0x5100], [R12.64+0x100], !P0 ;  /* 0x051001000c847fae */ /* 0x0003e8000c101d46 */
[----:B------:R-:W0:Y:S06]  /*7710*/  LDGDEPBAR ;  /* 0x00000000000079af */ /* 0x000e2c0000000000 */
[----:B------:R-:W-:Y:S05]  /*7720*/  @!P2 BRA `(.L_x_1264) ;  /* 0x000001000000a947 */ /* 0x000fea0003800000 */
[----:B------:R-:W-:-:S04]  /*7730*/  IADD3 R11, R95, -0x2, RZ ;  /* 0xfffffffe5f0b7810 */ /* 0x000fc80007ffe0ff */
[----:B------:R-:W-:Y:S01]  /*7740*/  SHF.R.S32.HI R8, RZ, 0x1f, R11 ;  /* 0x0000001fff087819 */ /* 0x000fe2000001140b */
[----:B------:R-:W-:Y:S02]  /*7750*/  IMAD R0, R94, R11, RZ ;  /* 0x0000000b5e007224 */ /* 0x000fe400078e02ff */
[----:B------:R-:W-:-:S04]  /*7760*/  IMAD.WIDE.U32 R10, R11, R93, R210 ;  /* 0x0000005d0b0a7225 */ /* 0x000fc800078e00d2 */
[----:B------:R-:W-:Y:S01]  /*7770*/  IMAD R0, R8, R93, R0 ;  /* 0x0000005d08007224 */ /* 0x000fe200078e0200 */
[----:B-1----:R-:W-:-:S03]  /*7780*/  LEA R12, P0, R10, c[0x0][0x1c8], 0x1 ;  /* 0x000072000a0c7a11 */ /* 0x002fc600078008ff */
        /* <DEDUP_REMOVED lines=10> */
.L_x_1264:
[----:B------:R-:W-:Y:S01]  /*7830*/  ISETP.LT.AND P0, PT, RZ, c[0x0][0x27c], PT ;  /* 0x00009f00ff007a0c */ /* 0x000fe20003f01270 */
[----:B------:R-:W0:Y:S01]  /*7840*/  LDGDEPBAR ;  /* 0x00000000000079af */ /* 0x000e220000000000 */
[----:B------:R-:W-:Y:S01]  /*7850*/  IMAD R0, R86, 0x400, R3 ;  /* 0x0000040056007824 */ /* 0x000fe200078e0203 */
[----:B------:R-:W-:-:S10]  /*7860*/  ISETP.NE.AND P3, PT, R216, 0x1, PT ;  /* 0x00000001d800780c */ /* 0x000fd40003f65270 */
[----:B------:R-:W-:Y:S05]  /*7870*/  @P0 BRA `(.L_x_1265) ;  /* 0x0000002000000947 */ /* 0x000fea0003800000 */
[----:B------:R-:W-:-:S04]  /*7880*/  DEPBAR.LE SB0, 0x3 ;  /* 0x000080c00000791a */ /* 0x000fc80000000000 */
[----:B------:R-:W-:Y:S05]  /*7890*/  BRA `(.L_x_1266) ;  /* 0x0000763000007947 */ /* 0x000fea0003800000 */
.L_x_1265:
[----:B------:R-:W-:Y:S01]  /*78a0*/  ULDC.U8 UR4, c[0x0][0x298] ;  /* 0x0000a60000047ab9 */ /* 0x000fe20000000000 */
[----:B-1----:R-:W-:Y:S01]  /*78b0*/  SHF.R.S32.HI R13, RZ, 0x1f, R90 ;  /* 0x0000001fff0d7819 */ /* 0x002fe2000001145a */
        /* <DEDUP_REMOVED lines=21> */
[----:B------:R-:W-:Y:S01]  /*7a10*/  CS2R R42, SRZ ;  /* 0x00000000002a7805 */ /* 0x000fe2000001ff00 */
[----:B------:R-:W-:Y:S01]  /*7a20*/  IMAD.MOV.U32 R12, RZ, RZ, R90 ;  /* 0x000000ffff0c7224 */ /* 0x000fe200078e005a */
        /* <DEDUP_REMOVED lines=13> */
[C---:B------:R-:W-:Y:S01]  /*7b00*/  IMAD R15, R10.reuse, c[0x0][0x284], R15 ;  /* 0x0000a1000a0f7a24 */ /* 0x040fe200078e020f */
[----:B------:R-:W-:Y:S01]  /*7b10*/  CS2R R102, SRZ ;  /* 0x0000000000667805 */ /* 0x000fe2000001ff00 */
[C---:B------:R-:W-:Y:S01]  /*7b20*/  IMAD.WIDE.U32 R12, R10.reuse, c[0x0][0x290], R12 ;  /* 0x0000a4000a0c7a25 */ /* 0x040fe200078e000c */
[----:B----4-:R1:W2:Y:S01]  /*7b30*/  SHFL.IDX PT, R22, R18, RZ, 0x1c1f ;  /* 0x001c1fff12167589 */ /* 0x0102a200000e0000 */
[----:B------:R-:W-:Y:S01]  /*7b40*/  CS2R R114, SRZ ;  /* 0x0000000000727805 */ /* 0x000fe2000001ff00 */
[----:B------:R-:W-:Y:S01]  /*7b50*/  IADD3 R21, R17, R15, RZ ;  /* 0x0000000f11157210 */ /* 0x000fe20007ffe0ff */
[----:B------:R-:W-:Y:S01]  /*7b60*/  IMAD R11, R10, c[0x0][0x294], R11 ;  /* 0x0000a5000a0b7a24 */ /* 0x000fe200078e020b */
[----:B------:R-:W-:Y:S01]  /*7b70*/  CS2R R120, SRZ ;  /* 0x0000000000787805 */ /* 0x000fe2000001ff00 */
[----:B------:R-:W-:Y:S01]  /*7b80*/  CS2R R124, SRZ ;  /* 0x00000000007c7805 */ /* 0x000fe2000001ff00 */
[----:B------:R-:W-:Y:S01]  /*7b90*/  LEA.HI.X R21, R16, c[0x0][0x274], R21, 0x1, P0 ;  /* 0x00009d0010157a11 */ /* 0x000fe200000f0c15 */
[----:B------:R-:W-:Y:S01]  /*7ba0*/  CS2R R112, SRZ ;  /* 0x0000000000707805 */ /* 0x000fe2000001ff00 */
[----:B------:R-:W-:Y:S01]  /*7bb0*/  IADD3 R20, R13, R11, RZ ;  /* 0x0000000b0d147210 */ /* 0x000fe20007ffe0ff */
[----:B------:R-:W-:Y:S01]  /*7bc0*/  IMAD.SHL.U32 R13, R101, 0x4, RZ ;  /* 0x00000004650d7824 */ /* 0x000fe200078e00ff */
[C---:B------:R-:W-:Y:S01]  /*7bd0*/  LEA R15, P0, R12.reuse, c[0x0][0x288], 0x1 ;  /* 0x0000a2000c0f7a11 */ /* 0x040fe200078008ff */
[----:B------:R1:W3:Y:S03]  /*7be0*/  SHFL.IDX PT, R23, R21, RZ, 0x1c1f ;  /* 0x001c1fff15177589 */ /* 0x0002e600000e0000 */
[----:B------:R-:W-:Y:S01]  /*7bf0*/  LEA.HI.X R20, R12, c[0x0][0x28c], R20, 0x1, P0 ;  /* 0x0000a3000c147a11 */ /* 0x000fe200000f0c14 */
[----:B------:R1:W4:Y:S01]  /*7c00*/  SHFL.IDX PT, R16, R15, RZ, 0x1c1f ;  /* 0x001c1fff0f107589 */ /* 0x00032200000e0000 */
[----:B------:R-:W-:-:S03]  /*7c10*/  ISETP.GE.AND P0, PT, R8, R9, PT ;  /* 0x000000090800720c */ /* 0x000fc60003f06270 */
[----:B------:R1:W1:Y:S10]  /*7c20*/  SHFL.IDX PT, R17, R20, RZ, 0x1c1f ;  /* 0x001c1fff14117589 */ /* 0x00027400000e0000 */
[----:B------:R-:W-:Y:S05]  /*7c30*/  @P0 BRA `(.L_x_1269) ;  /* 0x000003e000000947 */ /* 0x000fea0003800000 */
[C---:B--2---:R-:W-:Y:S01]  /*7c40*/  ISETP.GE.AND P0, PT, R13.reuse, c[0x0][0x27c], PT ;  /* 0x00009f000d007a0c */ /* 0x044fe20003f06270 */
[----:B------:R-:W-:Y:S01]  /*7c50*/  CS2R R108, SRZ ;  /* 0x00000000006c7805 */ /* 0x000fe2000001ff00 */
[----:B------:R-:W-:Y:S01]  /*7c60*/  CS2R R112, SRZ ;  /* 0x0000000000707805 */ /* 0x000fe2000001ff00 */
[----:B------:R-:W-:-:S10]  /*7c70*/  IADD3 R10, R13, 0x10, RZ ;  /* 0x000000100d0a7810 */ /* 0x000fd40007ffe0ff */
[----:B---3--:R-:W-:-:S04]  /*7c80*/  @!P0 IMAD.WIDE R30, R13, 0x2, R22 ;  /* 0x000000020d1e8825 */ /* 0x008fc800078e0216 */
[----:B-1--4-:R-:W-:Y:S01]  /*7c90*/  @!P0 IMAD.WIDE R28, R13, 0x2, R16 ;  /* 0x000000020d1c8825 */ /* 0x012fe200078e0210 */
        /* <DEDUP_REMOVED lines=20> */
[----:B--2---:R-:W-:-:S04]  /*7de0*/  @!P0 IMAD.WIDE R28, R11, 0x2, R22 ;  /* 0x000000020b1c8825 */ /* 0x004fc800078e0216 */
[----:B-1----:R-:W-:Y:S01]  /*7df0*/  @!P0 IMAD.WIDE R30, R11, 0x2, R16 ;  /* 0x000000020b1e8825 */ /* 0x002fe200078e0210 */
[----:B------:R1:W5:Y:S04]  /*7e00*/  @!P0 LD.E.64 R122, [R28.64] ;  /* 0x000000061c7a8980 */ /* 0x000368000c101b00 */
[----:B------:R2:W5:Y:S01]  /*7e10*/  @!P0 LD.E.64 R120, [R30.64] ;  /* 0x000000061e788980 */ /* 0x000562000c101b00 */
[----:B------:R-:W-:Y:S01]  /*7e20*/  ISETP.GE.AND P0, PT, R10, c[0x0][0x27c], PT ;  /* 0x00009f000a007a0c */ /* 0x000fe20003f06270 */
[----:B------:R-:W-:Y:S01]  /*7e30*/  CS2R R118, SRZ ;  /* 0x0000000000767805 */ /* 0x000fe2000001ff00 */
[----:B------:R-:W-:-:S11]  /*7e40*/  CS2R R114, SRZ ;  /* 0x0000000000727805 */ /* 0x000fd6000001ff00 */
[----:B------:R-:W-:-:S04]  /*7e50*/  @!P0 SHF.R.S32.HI R11, RZ, 0x1f, R10 ;  /* 0x0000001fff0b8819 */ /* 0x000fc8000001140a */
[----:B------:R-:W-:-:S04]  /*7e60*/  @!P0 LEA.HI R10, R11, R10, RZ, 0x2 ;  /* 0x0000000a0b0a8211 */ /* 0x000fc800078f10ff */
[----:B------:R-:W-:-:S05]  /*7e70*/  @!P0 LOP3.LUT R10, R10, 0xfffffffc, RZ, 0xc0, !PT ;  /* 0xfffffffc0a0a8812 */ /* 0x000fca00078ec0ff */
[----:B---3--:R-:W-:-:S04]  /*7e80*/  @!P0 IMAD.WIDE R32, R10, 0x2, R22 ;  /* 0x000000020a208825 */ /* 0x008fc800078e0216 */
[----:B----4-:R-:W-:Y:S01]  /*7e90*/  @!P0 IMAD.WIDE R34, R10, 0x2, R16 ;  /* 0x000000020a228825 */ /* 0x010fe200078e0210 */
[----:B------:R-:W-:Y:S01]  /*7ea0*/  IADD3 R10, R13, 0x40, RZ ;  /* 0x000000400d0a7810 */ /* 0x000fe20007ffe0ff */
        /* <DEDUP_REMOVED lines=23> */
.L_x_1269:
[----:B--2---:R-:W-:Y:S05]  /*8020*/  BSYNC B0 ;  /* 0x0000000000007941 */ /* 0x004fea0003800000 */
.L_x_1268:
[----:B---3-5:R-:W-:Y:S01]  /*8030*/  IMAD.MOV.U32 R11, RZ, RZ, R96 ;  /* 0x000000ffff0b7224 */ /* 0x028fe200078e0060 */
[----:B------:R-:W-:Y:S01]  /*8040*/  IADD3 R8, R8, 0x40, RZ ;  /* 0x0000004008087810 */ /* 0x000fe20007ffe0ff */
[----:B------:R-:W-:Y:S01]  /*8050*/  IMAD.MOV.U32 R10, RZ, RZ, R97 ;  /* 0x000000ffff0a7224 */ /* 0x000fe200078e0061 */
[----:B------:R2:W3:Y:S01]  /*8060*/  SHFL.IDX PT, R19, R21, 0x1, 0x1c1f ;  /* 0x003c1f0015137f89 */ /* 0x0004e200000e0000 */
        /* <DEDUP_REMOVED lines=25> */
[----:B------:R-:W-:Y:S01]  /*8200*/  ISETP.GE.AND P0, PT, R8, R9, PT ;  /* 0x000000090800720c */ /* 0x000fe20003f06270 */
        /* <DEDUP_REMOVED lines=18> */
[----:B------:R-:W-:Y:S01]  /*8330*/  BSSY B0, `(.L_x_1270) ;  /* 0x0000051000007945 */ /* 0x000fe20003800000 */
[----:B------:R-:W-:Y:S01]  /*8340*/  PRMT R98, R14, 0x7610, R98 ;  /* 0x000076100e627816 */ /* 0x000fe20000000062 */
[----:B------:R-:W-:Y:S01]  /*8350*/  CS2R R54, SRZ ;  /* 0x0000000000367805 */ /* 0x000fe2000001ff00 */
[----:B------:R2:W4:Y:S01]  /*8360*/  SHFL.IDX PT, R17, R20, 0x1, 0x1c1f ;  /* 0x003c1f0014117f89 */ /* 0x00052200000e0000 */
[----:B------:R-:W-:Y:S01]  /*8370*/  PRMT R88, R12, 0x7610, R88 ;  /* 0x000076100c587816 */ /* 0x000fe20000000058 */
[----:B------:R-:W-:Y:S01]  /*8380*/  CS2R R60, SRZ ;  /* 0x00000000003c7805 */ /* 0x000fe2000001ff00 */
[----:B------:R-:W-:Y:S01]  /*8390*/  PRMT R101, R11, 0x7610, R101 ;  /* 0x000076100b657816 */ /* 0x000fe20000000065 */
[----:B----4-:R2:W4:Y:S01]  /*83a0*/  SHFL.IDX PT, R16, R15, 0x1, 0x1c1f ;  /* 0x003c1f000f107f89 */ /* 0x01052200000e0000 */
[----:B------:R-:W-:Y:S01]  /*83b0*/  PRMT R14, R14, 0x5410, R10 ;  /* 0x000054100e0e7816 */ /* 0x000fe2000000000a */
        /* <DEDUP_REMOVED lines=10> */
[C---:B---3--:R-:W-:Y:S01]  /*8460*/  ISETP.GE.AND P0, PT, R13.reuse, c[0x0][0x27c], PT ;  /* 0x00009f000d007a0c */ /* 0x048fe20003f06270 */
[----:B------:R-:W-:Y:S01]  /*8470*/  CS2R R82, SRZ ;  /* 0x0000000000527805 */ /* 0x000fe2000001ff00 */
[----:B------:R-:W-:Y:S01]  /*8480*/  CS2R R80, SRZ ;  /* 0x0000000000507805 */ /* 0x000fe2000001ff00 */
[----:B------:R-:W-:-:S10]  /*8490*/  IADD3 R11, R13, 0x10, RZ ;  /* 0x000000100d0b7810 */ /* 0x000fd40007ffe0ff */
[----:B-1----:R-:W-:-:S04]  /*84a0*/  @!P0 IMAD.WIDE R22, R13, 0x2, R18 ;  /* 0x000000020d168825 */ /* 0x002fc800078e0212 */
[----:B--2-4-:R-:W-:Y:S01]  /*84b0*/  @!P0 IMAD.WIDE R20, R13, 0x2, R16 ;  /* 0x000000020d148825 */ /* 0x014fe200078e0210 */
        /* <DEDUP_REMOVED lines=31> */
[----:B---3--:R-:W-:-:S04]  /*86b0*/  @!P0 IMAD.WIDE R28, R8, 0x2, R18 ;  /* 0x00000002081c8825 */ /* 0x008fc800078e0212 */
[----:B----4-:R-:W-:Y:S01]  /*86c0*/  @!P0 IMAD.WIDE R30, R8, 0x2, R16 ;  /* 0x00000002081e8825 */ /* 0x010fe200078e0210 */
        /* <DEDUP_REMOVED lines=9> */
[----:B-1----:R-:W-:-:S04]  /*8760*/  @!P0 IMAD.WIDE R20, R8, 0x2, R18 ;  /* 0x0000000208148825 */ /* 0x002fc800078e0212 */
[----:B--2---:R-:W-:Y:S01]  /*8770*/  @!P0 IMAD.WIDE R22, R8, 0x2, R16 ;  /* 0x0000000208168825 */ /* 0x004fe200078e0210 */
        /* <DEDUP_REMOVED lines=12> */
.L_x_1271:
[----:B---3--:R-:W-:Y:S05]  /*8840*/  BSYNC B0 ;  /* 0x0000000000007941 */ /* 0x008fea0003800000 */
.L_x_1270:
[----:B------:R-:W-:Y:S01]  /*8850*/  SHF.R.S32.HI R8, RZ, 0x1f, R53 ;  /* 0x0000001fff087819 */ /* 0x000fe20000011435 */
[----:B--2--5:R-:W-:Y:S01]  /*8860*/  IMAD.MOV.U32 R15, RZ, RZ, R43 ;  /* 0x000000ffff0f7224 */ /* 0x024fe200078e002b */
[----:B------:R-:W-:-:S04]  /*8870*/  DEPBAR.LE SB0, 0x3 ;  /* 0x000080c00000791a */ /* 0x000fc80000000000 */
[----:B------:R-:W-:Y:S01]  /*8880*/  LEA.HI R8, R8, R53, RZ, 0x3 ;  /* 0x0000003508087211 */ /* 0x000fe200078f18ff */
[----:B------:R-:W-:Y:S01]  /*8890*/  IMAD.MOV.U32 R11, RZ, RZ, R54 ;  /* 0x000000ffff0b7224 */ /* 0x000fe200078e0036 */
[----:B----4-:R-:W-:Y:S01]  /*88a0*/  PRMT R16, R15, 0x7610, R16 ;  /* 0x000076100f107816 */ /* 0x010fe20000000010 */
[----:B------:R-:W-:Y:S01]  /*88b0*/  IMAD.MOV.U32 R15, RZ, RZ, R61 ;  /* 0x000000ffff0f7224 */ /* 0x000fe200078e003d */
[----:B------:R-:W-:Y:S01]  /*88c0*/  LOP3.LUT R8, R8, 0xfffffff8, RZ, 0xc0, !PT ;  /* 0xfffffff808087812 */ /* 0x000fe200078ec0ff */
[----:B------:R-:W-:Y:S01]  /*88d0*/  IMAD.IADD R50, R9, 0x1, -R92 ;  /* 0x0000000109327824 */ /* 0x000fe200078e0a5c */
[----:B------:R-:W-:Y:S01]  /*88e0*/  PRMT R22, R11, 0x7610, R22 ;  /* 0x000076100b167816 */ /* 0x000fe20000000016 */
[----:B------:R-:W-:Y:S01]  /*88f0*/  IMAD.MOV.U32 R11, RZ, RZ, R68 ;  /* 0x000000ffff0b7224 */ /* 0x000fe200078e0044 */
[----:B------:R-:W-:Y:S01]  /*8900*/  PRMT R29, R15, 0x7610, R29 ;  /* 0x000076100f1d7816 */ /* 0x000fe2000000001d */
[----:B------:R-:W-:Y:S01]  /*8910*/  IMAD.IADD R8, R53, 0x1, -R8 ;  /* 0x0000000135087824 */ /* 0x000fe200078e0a08 */
[----:B------:R-:W-:Y:S01]  /*8920*/  IMNMX R50, R50, 0x80, PT ;  /* 0x0000008032327817 */ /* 0x000fe20003800200 */
[----:B------:R-:W-:Y:S01]  /*8930*/  IMAD.MOV.U32 R15, RZ, RZ, R79 ;  /* 0x000000ffff0f7224 */ /* 0x000fe200078e004f */
[----:B------:R-:W-:Y:S01]  /*8940*/  PRMT R34, R11, 0x7610, R34 ;  /* 0x000076100b227816 */ /* 0x000fe20000000022 */
[C---:B------:R-:W-:Y:S01]  /*8950*/  IMAD.SHL.U32 R10, R8.reuse, 0x40, RZ ;  /* 0x00000040080a7824 */ /* 0x040fe200078e00ff */
[----:B------:R-:W-:Y:S01]  /*8960*/  BAR.SYNC.DEFER_BLOCKING 0x0 ;  /* 0x0000000000007b1d */ /* 0x000fe20000010000 */
[----:B------:R-:W-:Y:S01]  /*8970*/  LOP3.LUT P0, RZ, R8, 0x4, RZ, 0xc0, !PT ;  /* 0x0000000408ff7812 */ /* 0x000fe2000780c0ff */
[----:B------:R-:W-:Y:S01]  /*8980*/  IMAD.MOV.U32 R8, RZ, RZ, R42 ;  /* 0x000000ffff087224 */ /* 0x000fe200078e002a */
[----:B------:R-:W-:Y:S01]  /*8990*/  PRMT R36, R15, 0x7610, R36 ;  /* 0x000076100f247816 */ /* 0x000fe20000000024 */
[----:B------:R-:W-:Y:S01]  /*89a0*/  IMAD.MOV.U32 R11, RZ, RZ, R82 ;  /* 0x000000ffff0b7224 */ /* 0x000fe200078e0052 */
[----:B------:R-:W-:Y:S01]  /*89b0*/  LOP3.LUT R10, R10, 0x1c0, RZ, 0xc0, !PT ;  /* 0x000001c00a0a7812 */ /* 0x000fe200078ec0ff */
[----:B------:R-:W-:Y:S01]  /*89c0*/  IMAD.MOV.U32 R19, RZ, RZ, R41 ;  /* 0x000000ffff137224 */ /* 0x000fe200078e0029 */
[----:B------:R-:W-:Y:S01]  /*89d0*/  PRMT R17, R8, 0x7610, R17 ;  /* 0x0000761008117816 */ /* 0x000fe20000000011 */
[----:B------:R-:W-:Y:S01]  /*89e0*/  IMAD.MOV.U32 R8, RZ, RZ, R60 ;  /* 0x000000ffff087224 */ /* 0x000fe200078e003c */
[----:B------:R-:W-:Y:S01]  /*89f0*/  LOP3.LUT R77, R10, 0x18, R77, 0xf8, !PT ;  /* 0x000000180a4d7812 */ /* 0x000fe200078ef84d */
[----:B------:R-:W-:Y:S01]  /*8a00*/  BSSY B1, `(.L_x_1272) ;  /* 0x0000159000017945 */ /* 0x000fe20003800000 */
[----:B------:R-:W-:Y:S01]  /*8a10*/  SHF.R.U32.HI R10, RZ, 0x3, R10 ;  /* 0x00000003ff0a7819 */ /* 0x000fe2000001160a */
[----:B------:R-:W-:Y:S01]  /*8a20*/  IMAD.MOV.U32 R23, RZ, RZ, R59 ;  /* 0x000000ffff177224 */ /* 0x000fe200078e003b */
[----:B------:R-:W-:Y:S01]  /*8a30*/  PRMT R30, R8, 0x7610, R30 ;  /* 0x00007610081e7816 */ /* 0x000fe2000000001e */
[----:B------:R-:W-:Y:S01]  /*8a40*/  IMAD.MOV.U32 R8, RZ, RZ, R78 ;  /* 0x000000ffff087224 */ /* 0x000fe200078e004e */
[----:B------:R-:W-:Y:S01]  /*8a50*/  LOP3.LUT R77, R77, R10, RZ, 0x3c, !PT ;  /* 0x0000000a4d4d7212 */ /* 0x000fe200078e3cff */
        /* <DEDUP_REMOVED lines=8> */
[----:B-1----:R-:W-:Y:S01]  /*8ae0*/  IMAD R18, R86, 0x200, R77 ;  /* 0x0000020056127824 */ /* 0x002fe200078e024d */
[----:B------:R-:W-:Y:S01]  /*8af0*/  PRMT R15, R8, 0x7610, R15 ;  /* 0x00007610080f7816 */ /* 0x000fe2000000000f */
[----:B------:R-:W-:Y:S01]  /*8b00*/  IMAD.MOV.U32 R8, RZ, RZ, R58 ;  /* 0x000000ffff087224 */ /* 0x000fe200078e003a */
[----:B------:R-:W-:Y:S01]  /*8b10*/  PRMT R33, R10, 0x7610, R33 ;  /* 0x000076100a217816 */ /* 0x000fe20000000021 */
[----:B------:R-:W-:Y:S01]  /*8b20*/  IMAD.MOV.U32 R10, RZ, RZ, R83 ;  /* 0x000000ffff0a7224 */ /* 0x000fe200078e0053 */
[----:B------:R-:W-:-:S02]  /*8b30*/  IADD3 R12, R18, 0x20, RZ ;  /* 0x00000020120c7810 */ /* 0x000fc40007ffe0ff */
[----:B------:R-:W-:Y:S02]  /*8b40*/  @P0 IADD3 R12, R18, -0x20, RZ ;  /* 0xffffffe0120c0810 */ /* 0x000fe40007ffe0ff */
[----:B------:R-:W-:Y:S01]  /*8b50*/  PRMT R39, R10, 0x7610, R39 ;  /* 0x000076100a277816 */ /* 0x000fe20000000027 */
[----:B------:R-:W-:Y:S01]  /*8b60*/  IMAD.MOV.U32 R10, RZ, RZ, R49 ;  /* 0x000000ffff0a7224 */ /* 0x000fe200078e0031 */
[----:B------:R-:W-:Y:S02]  /*8b70*/  ISETP.GE.AND P0, PT, R53, R50, PT ;  /* 0x000000323500720c */ /* 0x000fe40003f06270 */
        /* <DEDUP_REMOVED lines=29> */
[----:B------:R-:W-:Y:S02]  /*8d50*/  PRMT R107, R107, 0x5410, R110 ;  /* 0x000054106b6b7816 */ /* 0x000fe4000000006e */
[----:B------:R-:W-:Y:S01]  /*8d60*/  LOP3.LUT R117, R106, 0xffff0000, RZ, 0xc0, !PT ;  /* 0xffff00006a757812 */ /* 0x000fe200078ec0ff */
[C---:B-1----:R-:W-:Y:S01]  /*8d70*/  IMAD.U32 R109, R10.reuse, 0x10000, RZ ;  /* 0x000100000a6d7824 */ /* 0x042fe200078e00ff */
[----:B------:R-:W-:Y:S01]  /*8d80*/  LOP3.LUT R108, R10, 0xffff0000, RZ, 0xc0, !PT ;  /* 0xffff00000a6c7812 */ /* 0x000fe200078ec0ff */
[----:B------:R-:W-:Y:S01]  /*8d90*/  IMAD.U32 R10, R11, 0x10000, RZ ;  /* 0x000100000b0a7824 */ /* 0x000fe200078e00ff */
[C---:B------:R-:W-:Y:S02]  /*8da0*/  SHF.L.U32 R113, R8.reuse, 0x10, RZ ;  /* 0x0000001008717819 */ /* 0x040fe400000006ff */
[----:B------:R-:W-:Y:S01]  /*8db0*/  LOP3.LUT R112, R8, 0xffff0000, RZ, 0xc0, !PT ;  /* 0xffff000008707812 */ /* 0x000fe200078ec0ff */
[----:B------:R-:W-:Y:S01]  /*8dc0*/  IMAD.U32 R8, R77, 0x10000, RZ ;  /* 0x000100004d087824 */ /* 0x000fe200078e00ff */
[----:B------:R-:W-:Y:S01]  /*8dd0*/  LOP3.LUT R110, R11, 0xffff0000, RZ, 0xc0, !PT ;  /* 0xffff00000b6e7812 */ /* 0x000fe200078ec0ff */
[----:B------:R-:W-:Y:S01]  /*8de0*/  IMAD.U32 R11, R106, 0x10000, RZ ;  /* 0x000100006a0b7824 */ /* 0x000fe200078e00ff */
[----:B------:R-:W-:Y:S01]  /*8df0*/  LOP3.LUT R77, R77, 0xffff0000, RZ, 0xc0, !PT ;  /* 0xffff00004d4d7812 */ /* 0x000fe200078ec0ff */
[CC--:B------:R-:W-:Y:S01]  /*8e00*/  FMUL.FTZ R106, R108.reuse, R8.reuse ;  /* 0x000000086c6a7220 */ /* 0x0c0fe20000410000 */
[C---:B------:R-:W-:Y:S01]  /*8e10*/  SHF.L.U32 R111, R9.reuse, 0x10, RZ ;  /* 0x00000010096f7819 */ /* 0x040fe200000006ff */
[-C--:B------:R-:W-:Y:S01]  /*8e20*/  FMUL.FTZ R108, R108, R11.reuse ;  /* 0x0000000b6c6c7220 */ /* 0x080fe20000410000 */
[----:B------:R-:W-:Y:S01]  /*8e30*/  LOP3.LUT R116, R9, 0xffff0000, RZ, 0xc0, !PT ;  /* 0xffff000009747812 */ /* 0x000fe200078ec0ff */
[----:B------:R-:W-:Y:S01]  /*8e40*/  FFMA.FTZ R106, R109, R11, -R106 ;  /* 0x0000000b6d6a7223 */ /* 0x000fe2000001086a */
[----:B------:R-:W-:Y:S01]  /*8e50*/  SHF.L.U32 R11, R107, 0x10, RZ ;  /* 0x000000106b0b7819 */ /* 0x000fe200000006ff */
[----:B------:R-:W-:Y:S01]  /*8e60*/  FFMA.FTZ R109, R109, R8, R108 ;  /* 0x000000086d6d7223 */ /* 0x000fe2000001006c */
[----:B------:R-:W-:Y:S01]  /*8e70*/  LOP3.LUT R107, R107, 0xffff0000, RZ, 0xc0, !PT ;  /* 0xffff00006b6b7812 */ /* 0x000fe200078ec0ff */
[----:B------:R-:W-:-:S02]  /*8e80*/  FMUL.FTZ R9, R110, R77 ;  /* 0x0000004d6e097220 */ /* 0x000fc40000410000 */
[C---:B------:R-:W-:Y:S01]  /*8e90*/  IMAD.U32 R8, R101.reuse, 0x10000, RZ ;  /* 0x0001000065087824 */ /* 0x040fe200078e00ff */
[----:B------:R-:W-:Y:S01]  /*8ea0*/  LOP3.LUT R101, R101, 0xffff0000, RZ, 0xc0, !PT ;  /* 0xffff000065657812 */ /* 0x000fe200078ec0ff */
[-C--:B------:R-:W-:Y:S02]  /*8eb0*/  FMUL.FTZ R110, R110, R117.reuse ;  /* 0x000000756e6e7220 */ /* 0x080fe40000410000 */
[C---:B------:R-:W-:Y:S02]  /*8ec0*/  FFMA.FTZ R9, R10.reuse, R117, -R9 ;  /* 0x000000750a097223 */ /* 0x040fe40000010809 */
[----:B------:R-:W-:Y:S02]  /*8ed0*/  FFMA.FTZ R110, R10, R77, R110 ;  /* 0x0000004d0a6e7223 */ /* 0x000fe4000001006e */
[----:B------:R-:W-:Y:S02]  /*8ee0*/  FMUL.FTZ R10, R112, R8 ;  /* 0x00000008700a7220 */ /* 0x000fe40000410000 */
[----:B------:R-:W-:-:S02]  /*8ef0*/  FMUL.FTZ R108, R116, R101 ;  /* 0x00000065746c7220 */ /* 0x000fc40000410000 */
[----:B------:R-:W-:Y:S02]  /*8f00*/  FMUL.FTZ R112, R112, R11 ;  /* 0x0000000b70707220 */ /* 0x000fe40000410000 */
        /* <DEDUP_REMOVED lines=10> */
.L_x_1275:
[----:B------:R-:W-:Y:S05]  /*8fb0*/  BSYNC B0 ;  /* 0x0000000000007941 */ /* 0x000fea0003800000 */
.L_x_1274:
        /* <DEDUP_REMOVED lines=15> */
[C---:B-1----:R-:W-:Y:S01]  /*90b0*/  LOP3.LUT R77, R10.reuse, 0xffff0000, RZ, 0xc0, !PT ;  /* 0xffff00000a4d7812 */ /* 0x042fe200078ec0ff */
[----:B------:R-:W-:Y:S01]  /*90c0*/  IMAD.U32 R101, R10, 0x10000, RZ ;  /* 0x000100000a657824 */ /* 0x000fe200078e00ff */
[C---:B------:R-:W-:Y:S01]  /*90d0*/  SHF.L.U32 R109, R8.reuse, 0x10, RZ ;  /* 0x00000010086d7819 */ /* 0x040fe200000006ff */
[C---:B------:R-:W-:Y:S01]  /*90e0*/  IMAD.U32 R10, R11.reuse, 0x10000, RZ ;  /* 0x000100000b0a7824 */ /* 0x040fe200078e00ff */
        /* <DEDUP_REMOVED lines=30> */
[----:B------:R1:W-:Y:S02]  /*92d0*/  STS.128 [R12], R8 ;  /* 0x000000080c007388 */ /* 0x0003e40000000c00 */
.L_x_1277:
[----:B------:R-:W-:Y:S05]  /*92e0*/  BSYNC B0 ;  /* 0x0000000000007941 */ /* 0x000fea0003800000 */
.L_x_1276:
        /* <DEDUP_REMOVED lines=30> */
[C---:B------:R-:W-:Y:S01]  /*94d0*/  SHF.L.U32 R77, R87.reuse, 0x10, RZ ;  /* 0x00000010574d7819 */ /* 0x040fe200000006ff */
[C---:B------:R-:W-:Y:S01]  /*94e0*/  IMAD.U32 R11, R76.reuse, 0x10000, RZ ;  /* 0x000100004c0b7824 */ /* 0x040fe200078e00ff */
[----:B------:R-:W-:Y:S01]  /*94f0*/  LOP3.LUT R76, R76, 0xffff0000, RZ, 0xc0, !PT ;  /* 0xffff00004c4c7812 */ /* 0x000fe200078ec0ff */
[-C--:B------:R-:W-:Y:S01]  /*9500*/  FMUL.FTZ R98, R98, R107.reuse ;  /* 0x0000006b62627220 */ /* 0x080fe20000410000 */
[----:B------:R-:W-:Y:S01]  /*9510*/  LOP3.LUT R87, R87, 0xffff0000, RZ, 0xc0, !PT ;  /* 0xffff000057577812 */ /* 0x000fe200078ec0ff */
[C---:B------:R-:W-:Y:S02]  /*9520*/  FFMA.FTZ R9, R10.reuse, R107, -R9 ;  /* 0x0000006b0a097223 */ /* 0x040fe40000010809 */
[----:B------:R-:W-:-:S02]  /*9530*/  FFMA.FTZ R98, R10, R75, R98 ;  /* 0x0000004b0a627223 */ /* 0x000fc40000010062 */
[----:B------:R-:W-:Y:S02]  /*9540*/  FMUL.FTZ R10, R100, R11 ;  /* 0x0000000b640a7220 */ /* 0x000fe40000410000 */
[-C--:B------:R-:W-:Y:S02]  /*9550*/  FMUL.FTZ R88, R106, R76.reuse ;  /* 0x0000004c6a587220 */ /* 0x080fe40000410000 */
[----:B------:R-:W-:Y:S02]  /*9560*/  FMUL.FTZ R100, R100, R77 ;  /* 0x0000004d64647220 */ /* 0x000fe40000410000 */
[-C--:B------:R-:W-:Y:S02]  /*9570*/  FMUL.FTZ R106, R106, R87.reuse ;  /* 0x000000576a6a7220 */ /* 0x080fe40000410000 */
[----:B------:R-:W-:Y:S02]  /*9580*/  FFMA.FTZ R88, R99, R87, -R88 ;  /* 0x0000005763587223 */ /* 0x000fe40000010858 */
[C---:B------:R-:W-:Y:S01]  /*9590*/  FFMA.FTZ R77, R101.reuse, R77, -R10 ;  /* 0x0000004d654d7223 */ /* 0x040fe2000001080a */
[----:B------:R-:W-:Y:S01]  /*95a0*/  F2FP.BF16.PACK_AB R10, R8, R85 ;  /* 0x00000055080a723e */ /* 0x000fe200000010ff */
[----:B------:R-:W-:Y:S01]  /*95b0*/  FFMA.FTZ R100, R101, R11, R100 ;  /* 0x0000000b65647223 */ /* 0x000fe20000010064 */
[----:B------:R-:W-:Y:S01]  /*95c0*/  F2FP.BF16.PACK_AB R11, R98, R9 ;  /* 0x00000009620b723e */ /* 0x000fe200000010ff */
[----:B------:R-:W-:-:S03]  /*95d0*/  FFMA.FTZ R99, R99, R76, R106 ;  /* 0x0000004c63637223 */ /* 0x000fc6000001006a */
[----:B------:R-:W-:Y:S02]  /*95e0*/  F2FP.BF16.PACK_AB R8, R100, R77 ;  /* 0x0000004d6408723e */ /* 0x000fe400000010ff */
[----:B------:R-:W-:-:S05]  /*95f0*/  F2FP.BF16.PACK_AB R9, R99, R88 ;  /* 0x000000586309723e */ /* 0x000fca00000010ff */
[----:B------:R1:W-:Y:S02]  /*9600*/  STS.128 [R18+0x4000], R8 ;  /* 0x0040000812007388 */ /* 0x0003e40000000c00 */
.L_x_1279:
[----:B------:R-:W-:Y:S05]  /*9610*/  BSYNC B0 ;  /* 0x0000000000007941 */ /* 0x000fea0003800000 */
.L_x_1278:
        /* <DEDUP_REMOVED lines=28> */
[CC--:B------:R-:W-:Y:S02]  /*97e0*/  FMUL.FTZ R9, R77.reuse, R65.reuse ;  /* 0x000000414d097220 */ /* 0x0c0fe40000410000 */
        /* <DEDUP_REMOVED lines=8> */
[----:B------:R-:W-:Y:S02]  /*9870*/  FMUL.FTZ R10, R87, R11 ;  /* 0x0000000b570a7220 */ /* 0x000fe40000410000 */
[----:B------:R-:W-:Y:S02]  /*9880*/  FMUL.FTZ R65, R99, R72 ;  /* 0x0000004863417220 */ /* 0x000fe40000410000 */
[-C--:B------:R-:W-:Y:S02]  /*9890*/  FMUL.FTZ R87, R87, R75.reuse ;  /* 0x0000004b57577220 */ /* 0x080fe40000410000 */
[-C--:B------:R-:W-:Y:S02]  /*98a0*/  FMUL.FTZ R99, R99, R74.reuse ;  /* 0x0000004a63637220 */ /* 0x080fe40000410000 */
        /* <DEDUP_REMOVED lines=9> */
.L_x_1281:
[----:B------:R-:W-:Y:S05]  /*9940*/  BSYNC B0 ;  /* 0x0000000000007941 */ /* 0x000fea0003800000 */
.L_x_1280:
        /* <DEDUP_REMOVED lines=28> */
[C---:B------:R-:W-:Y:S02]  /*9b10*/  FMUL.FTZ R9, R73.reuse, R57 ;  /* 0x0000003949097220 */ /* 0x040fe40000410000 */
        /* <DEDUP_REMOVED lines=21> */
.L_x_1283:
[----:B------:R-:W-:Y:S05]  /*9c70*/  BSYNC B0 ;  /* 0x0000000000007941 */ /* 0x000fea0003800000 */
.L_x_1282:
[----:B-1----:R-:W-:-:S04]  /*9c80*/  IADD3 R8, R13, 0x50, RZ ;  /* 0x000000500d087810 */ /* 0x002fc80007ffe0ff */
        /* <DEDUP_REMOVED lines=27> */
[C---:B------:R-:W-:Y:S01]  /*9e40*/  IMAD.U32 R8, R51.reuse, 0x10000, RZ ;  /* 0x0001000033087824 */ /* 0x040fe200078e00ff */
[----:B------:R-:W-:Y:S01]  /*9e50*/  LOP3.LUT R51, R51, 0xffff0000, RZ, 0xc0, !PT ;  /* 0xffff000033337812 */ /* 0x000fe200078ec0ff */
[----:B------:R-:W-:Y:S01]  /*9e60*/  FFMA.FTZ R52, R62, R11, -R52 ;  /* 0x0000000b3e347223 */ /* 0x000fe20000010834 */
[----:B------:R-:W-:Y:S01]  /*9e70*/  SHF.L.U32 R11, R56, 0x10, RZ ;  /* 0x00000010380b7819 */ /* 0x000fe200000006ff */
[-C--:B------:R-:W-:Y:S02]  /*9e80*/  FMUL.FTZ R63, R63, R73.reuse ;  /* 0x000000493f3f7220 */ /* 0x080fe40000410000 */
[----:B------:R-:W-:Y:S01]  /*9e90*/  FFMA.FTZ R9, R10, R73, -R9 ;  /* 0x000000490a097223 */ /* 0x000fe20000010809 */
[----:B------:R-:W-:Y:S01]  /*9ea0*/  LOP3.LUT R73, R56, 0xffff0000, RZ, 0xc0, !PT ;  /* 0xffff000038497812 */ /* 0x000fe200078ec0ff */
        /* <DEDUP_REMOVED lines=14> */
.L_x_1273:
[----:B------:R-:W-:Y:S05]  /*9f90*/  BSYNC B1 ;  /* 0x0000000000017941 */ /* 0x000fea0003800000 */
.L_x_1272:
[----:B------:R-:W-:-:S04]  /*9fa0*/  IADD3 R53, R53, 0x40, RZ ;  /* 0x0000004035357810 */ /* 0x000fc80007ffe0ff */
[----:B------:R-:W-:-:S13]  /*9fb0*/  ISETP.GE.AND P0, PT, R53, R50, PT ;  /* 0x000000323500720c */ /* 0x000fda0003f06270 */
        /* <DEDUP_REMOVED lines=50> */
.L_x_1286:
[----:B------:R-:W-:Y:S05]  /*a2e0*/  BSYNC B0 ;  /* 0x0000000000007941 */ /* 0x000fea0003800000 */
.L_x_1285:
        /* <DEDUP_REMOVED lines=50> */
.L_x_1288:
[----:B------:R-:W-:Y:S05]  /*a610*/  BSYNC B0 ;  /* 0x0000000000007941 */ /* 0x000fea0003800000 */
.L_x_1287:
        /* <DEDUP_REMOVED lines=50> */
.L_x_1290:
[----:B------:R-:W-:Y:S05]  /*a940*/  BSYNC B0 ;  /* 0x0000000000007941 */ /* 0x000fea0003800000 */
.L_x_1289:
        /* <DEDUP_REMOVED lines=50> */
.L_x_1292:
[----:B------:R-:W-:Y:S05]  /*ac70*/  BSYNC B0 ;  /* 0x0000000000007941 */ /* 0x000fea0003800000 */
.L_x_1291:
        /* <DEDUP_REMOVED lines=50> */
.L_x_1294:
[----:B------:R-:W-:Y:S05]  /*afa0*/  BSYNC B0 ;  /* 0x0000000000007941 */ /* 0x000fea0003800000 */
.L_x_1293:
        /* <DEDUP_REMOVED lines=48> */
[----:B------:R1:W-:Y:S01]  /*b2b0*/  STS.128 [R12+0xa000], R8 ;  /* 0x00a000080c007388 */ /* 0x0003e20000000c00 */
[----:B------:R-:W-:Y:S05]  /*b2c0*/  BRA `(.L_x_1284) ;  /* 0x00003bf000007947 */ /* 0x000fea0003800000 */
.L_x_1267:
[----:B------:R-:W-:Y:S01]  /*b2d0*/  @P3 IMAD.HI.U32 R11, R10, c[0x0][0x2c8], RZ ;  /* 0x0000b2000a0b3a27 */ /* 0x000fe200078e00ff */
[----:B------:R-:W-:Y:S01]  /*b2e0*/  MOV R16, R14 ;  /* 0x0000000e00107202 */ /* 0x000fe20000000f00 */
[----:B------:R-:W-:Y:S01]  /*b2f0*/  BSSY B0, `(.L_x_1295) ;  /* 0x0000047000007945 */ /* 0x000fe20003800000 */
[----:B----4-:R-:W-:Y:S01]  /*b300*/  CS2R R22, SRZ ;  /* 0x0000000000167805 */ /* 0x010fe2000001ff00 */
[----:B------:R-:W-:Y:S01]  /*b310*/  CS2R R50, SRZ ;  /* 0x0000000000327805 */ /* 0x000fe2000001ff00 */
        /* <DEDUP_REMOVED lines=15> */
[----:B------:R-:W-:Y:S01]  /*b410*/  IMAD R11, R10, c[0x0][0x294], R11 ;  /* 0x0000a5000a0b7a24 */ /* 0x000fe200078e020b */
[----:B------:R1:W2:Y:S01]  /*b420*/  SHFL.IDX PT, R20, R14, RZ, 0x1c1f ;  /* 0x001c1fff0e147589 */ /* 0x0002a200000e0000 */
[----:B------:R-:W-:Y:S01]  /*b430*/  CS2R R56, SRZ ;  /* 0x0000000000387805 */ /* 0x000fe2000001ff00 */
[----:B------:R-:W-:Y:S01]  /*b440*/  IADD3 R19, R17, R19, RZ ;  /* 0x0000001311137210 */ /* 0x000fe20007ffe0ff */
[----:B------:R-:W-:Y:S01]  /*b450*/  CS2R R70, SRZ ;  /* 0x0000000000467805 */ /* 0x000fe2000001ff00 */
[----:B------:R-:W-:Y:S01]  /*b460*/  MOV R17, R13 ;  /* 0x0000000d00117202 */ /* 0x000fe20000000f00 */
[----:B------:R-:W-:Y:S01]  /*b470*/  CS2R R68, SRZ ;  /* 0x0000000000447805 */ /* 0x000fe2000001ff00 */
[----:B------:R-:W-:Y:S01]  /*b480*/  LEA.HI.X R19, R16, c[0x0][0x274], R19, 0x1, P0 ;  /* 0x00009d0010137a11 */ /* 0x000fe200000f0c13 */
[----:B------:R-:W-:-:S04]  /*b490*/  IMAD.MOV.U32 R16, RZ, RZ, R90 ;  /* 0x000000ffff107224 */ /* 0x000fc800078e005a */
[----:B------:R-:W-:Y:S01]  /*b4a0*/  IMAD.WIDE.U32 R16, R10, c[0x0][0x290], R16 ;  /* 0x0000a4000a107a25 */ /* 0x000fe200078e0010 */
[----:B------:R1:W3:Y:S03]  /*b4b0*/  SHFL.IDX PT, R21, R19, RZ, 0x1c1f ;  /* 0x001c1fff13157589 */ /* 0x0002e600000e0000 */
[----:B------:R-:W-:Y:S01]  /*b4c0*/  IMAD.IADD R18, R17, 0x1, R11 ;  /* 0x0000000111127824 */ /* 0x000fe200078e020b */
[----:B------:R-:W-:-:S04]  /*b4d0*/  LEA R12, P0, R16, c[0x0][0x288], 0x1 ;  /* 0x0000a200100c7a11 */ /* 0x000fc800078008ff */
[----:B------:R-:W-:Y:S02]  /*b4e0*/  LEA.HI.X R18, R16, c[0x0][0x28c], R18, 0x1, P0 ;  /* 0x0000a30010127a11 */ /* 0x000fe400000f0c12 */
[----:B------:R-:W-:Y:S01]  /*b4f0*/  ISETP.GE.AND P0, PT, R8, R9, PT ;  /* 0x000000090800720c */ /* 0x000fe20003f06270 */
[----:B------:R1:W4:Y:S04]  /*b500*/  SHFL.IDX PT, R16, R12, RZ, 0x1c1f ;  /* 0x001c1fff0c107589 */ /* 0x00032800000e0000 */
[----:B------:R1:W1:Y:S08]  /*b510*/  SHFL.IDX PT, R17, R18, RZ, 0x1c1f ;  /* 0x001c1fff12117589 */ /* 0x00027000000e0000 */
[----:B------:R-:W-:Y:S05]  /*b520*/  @P0 BRA `(.L_x_1296) ;  /* 0x0000023000000947 */ /* 0x000fea0003800000 */
[C---:B--2---:R-:W-:Y:S01]  /*b530*/  ISETP.GE.AND P0, PT, R77.reuse, c[0x0][0x27c], PT ;  /* 0x00009f004d007a0c */ /* 0x044fe20003f06270 */
[----:B------:R-:W-:Y:S01]  /*b540*/  CS2R R74, SRZ ;  /* 0x00000000004a7805 */ /* 0x000fe2000001ff00 */
[----:B------:R-:W-:Y:S01]  /*b550*/  CS2R R72, SRZ ;  /* 0x0000000000487805 */ /* 0x000fe2000001ff00 */
[----:B------:R-:W-:Y:S01]  /*b560*/  CS2R R70, SRZ ;  /* 0x0000000000467805 */ /* 0x000fe2000001ff00 */
[----:B------:R-:W-:Y:S01]  /*b570*/  CS2R R68, SRZ ;  /* 0x0000000000447805 */ /* 0x000fe2000001ff00 */
[----:B------:R-:W-:-:S08]  /*b580*/  IADD3 R11, R77, 0x20, RZ ;  /* 0x000000204d0b7810 */ /* 0x000fd00007ffe0ff */
[----:B---3--:R-:W-:-:S04]  /*b590*/  @!P0 IMAD.WIDE R28, R77, 0x2, R20 ;  /* 0x000000024d1c8825 */ /* 0x008fc800078e0214 */
[----:B-1--4-:R-:W-:Y:S01]  /*b5a0*/  @!P0 IMAD.WIDE R30, R77, 0x2, R16 ;  /* 0x000000024d1e8825 */ /* 0x012fe200078e0210 */
[----:B------:R1:W5:Y:S04]  /*b5b0*/  @!P0 LD.E.128 R72, [R28.64] ;  /* 0x000000061c488980 */ /* 0x000368000c101d00 */
[----:B------:R2:W5:Y:S01]  /*b5c0*/  @!P0 LD.E.128 R68, [R30.64] ;  /* 0x000000061e448980 */ /* 0x000562000c101d00 */
[----:B------:R-:W-:Y:S01]  /*b5d0*/  ISETP.GE.AND P0, PT, R11, c[0x0][0x27c], PT ;  /* 0x00009f000b007a0c */ /* 0x000fe20003f06270 */
[----:B------:R-:W-:Y:S01]  /*b5e0*/  CS2R R62, SRZ ;  /* 0x00000000003e7805 */ /* 0x000fe2000001ff00 */
[----:B------:R-:W-:Y:S01]  /*b5f0*/  CS2R R60, SRZ ;  /* 0x00000000003c7805 */ /* 0x000fe2000001ff00 */
[----:B------:R-:W-:Y:S01]  /*b600*/  CS2R R58, SRZ ;  /* 0x00000000003a7805 */ /* 0x000fe2000001ff00 */
[----:B------:R-:W-:-:S09]  /*b610*/  CS2R R56, SRZ ;  /* 0x0000000000387805 */ /* 0x000fd2000001ff00 */
[----:B------:R-:W-:-:S04]  /*b620*/  @!P0 SHF.R.S32.HI R10, RZ, 0x1f, R11 ;  /* 0x0000001fff0a8819 */ /* 0x000fc8000001140b */
[----:B------:R-:W-:-:S04]  /*b630*/  @!P0 LEA.HI R10, R10, R11, RZ, 0x3 ;  /* 0x0000000b0a0a8211 */ /* 0x000fc800078f18ff */
[----:B------:R-:W-:Y:S02]  /*b640*/  @!P0 LOP3.LUT R10, R10, 0xfffffff8, RZ, 0xc0, !PT ;  /* 0xfffffff80a0a8812 */ /* 0x000fe400078ec0ff */
[----:B------:R-:W-:-:S03]  /*b650*/  IADD3 R11, R77, 0x40, RZ ;  /* 0x000000404d0b7810 */ /* 0x000fc60007ffe0ff */
[----:B-1----:R-:W-:-:S04]  /*b660*/  @!P0 IMAD.WIDE R28, R10, 0x2, R20 ;  /* 0x000000020a1c8825 */ /* 0x002fc800078e0214 */
[----:B--2---:R-:W-:Y:S01]  /*b670*/  @!P0 IMAD.WIDE R30, R10, 0x2, R16 ;  /* 0x000000020a1e8825 */ /* 0x004fe200078e0210 */
        /* <DEDUP_REMOVED lines=14> */
.L_x_1296:
[----:B--2---:R-:W-:Y:S05]  /*b760*/  BSYNC B0 ;  /* 0x0000000000007941 */ /* 0x004fea0003800000 */
.L_x_1295:
[----:B-1---5:R-:W-:Y:S01]  /*b770*/  IMAD.MOV.U32 R11, RZ, RZ, R50 ;  /* 0x000000ffff0b7224 */ /* 0x022fe200078e0032 */
[----:B------:R-:W-:Y:S01]  /*b780*/  IADD3 R8, R8, 0x40, RZ ;  /* 0x0000004008087810 */ /* 0x000fe20007ffe0ff */
[----:B------:R-:W-:Y:S01]  /*b790*/  IMAD.MOV.U32 R10, RZ, RZ, R51 ;  /* 0x000000ffff0a7224 */ /* 0x000fe200078e0033 */
[----:B------:R-:W1:Y:S01]  /*b7a0*/  SHFL.IDX PT, R14, R14, 0x1, 0x1c1f ;  /* 0x003c1f000e0e7f89 */ /* 0x000e6200000e0000 */
        /* <DEDUP_REMOVED lines=38> */
[----:B----4-:R-:W-:Y:S01]  /*ba10*/  IMAD.MOV.U32 R16, RZ, RZ, R71 ;  /* 0x000000ffff107224 */ /* 0x010fe200078e0047 */
[----:B------:R-:W-:Y:S01]  /*ba20*/  PRMT R104, R15, 0x7610, R104 ;  /* 0x000076100f687816 */ /* 0x000fe20000000068 */
[----:B------:R-:W-:Y:S01]  /*ba30*/  IMAD.MOV.U32 R11, RZ, RZ, R68 ;  /* 0x000000ffff0b7224 */ /* 0x000fe200078e0044 */
[----:B------:R-:W-:Y:S01]  /*ba40*/  PRMT R103, R13, 0x7610, R103 ;  /* 0x000076100d677816 */ /* 0x000fe20000000067 */
[----:B------:R-:W-:Y:S01]  /*ba50*/  IMAD.MOV.U32 R10, RZ, RZ, R69 ;  /* 0x000000ffff0a7224 */ /* 0x000fe200078e0045 */
[----:B------:R-:W2:Y:S01]  /*ba60*/  SHFL.IDX PT, R15, R19, 0x1, 0x1c1f ;  /* 0x003c1f00130f7f89 */ /* 0x000ea200000e0000 */
[----:B------:R-:W-:Y:S01]  /*ba70*/  BSSY B0, `(.L_x_1297) ;  /* 0x0000036000007945 */ /* 0x000fe20003800000 */
[----:B------:R-:W-:Y:S01]  /*ba80*/  PRMT R124, R17, 0x7610, R124 ;  /* 0x00007610117c7816 */ /* 0x000fe2000000007c */
[----:B---3--:R-:W-:Y:S01]  /*ba90*/  CS2R R20, SRZ ;  /* 0x0000000000147805 */ /* 0x008fe2000001ff00 */
[----:B------:R3:W4:Y:S01]  /*baa0*/  SHFL.IDX PT, R13, R18, 0x1, 0x1c1f ;  /* 0x003c1f00120d7f89 */ /* 0x00072200000e0000 */
        /* <DEDUP_REMOVED lines=13> */
[----:B---3--:R-:W-:Y:S01]  /*bb80*/  CS2R R18, SRZ ;  /* 0x0000000000127805 */ /* 0x008fe2000001ff00 */
[----:B------:R-:W-:Y:S05]  /*bb90*/  @P0 BRA `(.L_x_1298) ;  /* 0x0000023000000947 */ /* 0x000fea0003800000 */
[C---:B--2-4-:R-:W-:Y:S01]  /*bba0*/  ISETP.GE.AND P0, PT, R77.reuse, c[0x0][0x27c], PT ;  /* 0x00009f004d007a0c */ /* 0x054fe20003f06270 */
[----:B------:R-:W-:Y:S01]  /*bbb0*/  CS2R R42, SRZ ;  /* 0x00000000002a7805 */ /* 0x000fe2000001ff00 */
[----:B------:R-:W-:Y:S01]  /*bbc0*/  CS2R R40, SRZ ;  /* 0x0000000000287805 */ /* 0x000fe2000001ff00 */
[----:B------:R-:W-:Y:S01]  /*bbd0*/  CS2R R38, SRZ ;  /* 0x0000000000267805 */ /* 0x000fe2000001ff00 */
[----:B------:R-:W-:Y:S01]  /*bbe0*/  CS2R R36, SRZ ;  /* 0x0000000000247805 */ /* 0x000fe2000001ff00 */
[----:B------:R-:W-:-:S08]  /*bbf0*/  IADD3 R11, R77, 0x20, RZ ;  /* 0x000000204d0b7810 */ /* 0x000fd00007ffe0ff */
[----:B-1----:R-:W-:-:S04]  /*bc00*/  @!P0 IMAD.WIDE R16, R77, 0x2, R14 ;  /* 0x000000024d108825 */ /* 0x002fc800078e020e */
[----:B------:R-:W-:Y:S01]  /*bc10*/  @!P0 IMAD.WIDE R18, R77, 0x2, R12 ;  /* 0x000000024d128825 */ /* 0x000fe200078e020c */
        /* <DEDUP_REMOVED lines=12> */
[----:B------:R-:W-:Y:S01]  /*bce0*/  @!P0 IMAD.WIDE R54, R8, 0x2, R12 ;  /* 0x0000000208368825 */ /* 0x000fe200078e020c */
[----:B------:R1:W5:Y:S04]  /*bcf0*/  @!P0 LD.E.128 R32, [R16.64] ;  /* 0x0000000610208980 */ /* 0x000368000c101d00 */
[----:B------:R3:W5:Y:S01]  /*bd00*/  @!P0 LD.E.128 R28, [R54.64] ;  /* 0x00000006361c8980 */ /* 0x000762000c101d00 */
[----:B------:R-:W-:Y:S01]  /*bd10*/  ISETP.GE.AND P0, PT, R11, c[0x0][0x27c], PT ;  /* 0x00009f000b007a0c */ /* 0x000fe20003f06270 */
[----:B------:R-:W-:Y:S01]  /*bd20*/  CS2R R22, SRZ ;  /* 0x0000000000167805 */ /* 0x000fe2000001ff00 */
[----:B------:R-:W-:Y:S01]  /*bd30*/  CS2R R20, SRZ ;  /* 0x0000000000147805 */ /* 0x000fe2000001ff00 */
[----:B--2---:R-:W-:-:S10]  /*bd40*/  CS2R R18, SRZ ;  /* 0x0000000000127805 */ /* 0x004fd4000001ff00 */
[----:B------:R-:W-:-:S04]  /*bd50*/  @!P0 SHF.R.S32.HI R8, RZ, 0x1f, R11 ;  /* 0x0000001fff088819 */ /* 0x000fc8000001140b */
[----:B------:R-:W-:Y:S01]  /*bd60*/  @!P0 LEA.HI R8, R8, R11, RZ, 0x3 ;  /* 0x0000000b08088211 */ /* 0x000fe200078f18ff */
[----:B-1----:R-:W-:-:S03]  /*bd70*/  CS2R R16, SRZ ;  /* 0x0000000000107805 */ /* 0x002fc6000001ff00 */
[----:B------:R-:W-:-:S05]  /*bd80*/  @!P0 LOP3.LUT R8, R8, 0xfffffff8, RZ, 0xc0, !PT ;  /* 0xfffffff808088812 */ /* 0x000fca00078ec0ff */
[----:B------:R-:W-:-:S04]  /*bd90*/  @!P0 IMAD.WIDE R14, R8, 0x2, R14 ;  /* 0x00000002080e8825 */ /* 0x000fc800078e020e */
[----:B------:R-:W-:Y:S01]  /*bda0*/  @!P0 IMAD.WIDE R12, R8, 0x2, R12 ;  /* 0x00000002080c8825 */ /* 0x000fe200078e020c */
[----:B------:R3:W5:Y:S04]  /*bdb0*/  @!P0 LD.E.128 R20, [R14.64] ;  /* 0x000000060e148980 */ /* 0x000768000c101d00 */
[----:B------:R3:W5:Y:S02]  /*bdc0*/  @!P0 LD.E.128 R16, [R12.64] ;  /* 0x000000060c108980 */ /* 0x000764000c101d00 */
.L_x_1298:
[----:B--2-4-:R-:W-:Y:S05]  /*bdd0*/  BSYNC B0 ;  /* 0x0000000000007941 */ /* 0x014fea0003800000 */
.L_x_1297:
[----:B-----5:R-:W-:Y:S01]  /*bde0*/  IMAD.MOV.U32 R10, RZ, RZ, R23 ;  /* 0x000000ffff0a7224 */ /* 0x020fe200078e0017 */
[----:B------:R-:W-:-:S04]  /*bdf0*/  DEPBAR.LE SB0, 0x3 ;  /* 0x000080c00000791a */ /* 0x000fc80000000000 */
        /* <DEDUP_REMOVED lines=10> */
[----:B------:R-:W-:Y:S01]  /*bea0*/  IMAD.IADD R102, R9, 0x1, -R92 ;  /* 0x0000000109667824 */ /* 0x000fe200078e0a5c */
[----:B------:R-:W-:Y:S01]  /*beb0*/  PRMT R83, R8, 0x7610, R83 ;  /* 0x0000761008537816 */ /* 0x000fe20000000053 */
[----:B------:R-:W-:Y:S01]  /*bec0*/  IMAD.MOV.U32 R8, RZ, RZ, R40 ;  /* 0x000000ffff087224 */ /* 0x000fe200078e0028 */
[----:B------:R-:W-:Y:S01]  /*bed0*/  PRMT R99, R10, 0x7610, R99 ;  /* 0x000076100a637816 */ /* 0x000fe20000000063 */
[----:B-1-3--:R-:W-:Y:S01]  /*bee0*/  IMAD.MOV.U32 R12, RZ, RZ, R21 ;  /* 0x000000ffff0c7224 */ /* 0x00afe200078e0015 */
[----:B------:R-:W-:Y:S01]  /*bef0*/  IMNMX R102, R102, 0x80, PT ;  /* 0x0000008066667817 */ /* 0x000fe20003800200 */
        /* <DEDUP_REMOVED lines=49> */
[----:B------:R-:W-:-:S02]  /*c210*/  SHF.R.U32.HI R11, RZ, 0x3, R14 ;  /* 0x00000003ff0b7819 */ /* 0x000fc4000001160e */
[----:B------:R-:W-:Y:S02]  /*c220*/  LEA.HI R9, R9, R12, RZ, 0x3 ;  /* 0x0000000c09097211 */ /* 0x000fe400078f18ff */
[C---:B------:R-:W-:Y:S02]  /*c230*/  LOP3.LUT R10, R14.reuse, 0x38, R10, 0xf8, !PT ;  /* 0x000000380e0a7812 */ /* 0x040fe400078ef80a */
[----:B------:R-:W-:Y:S01]  /*c240*/  LOP3.LUT R13, R14, 0x38, R77, 0xf8, !PT ;  /* 0x000000380e0d7812 */ /* 0x000fe200078ef84d */
[----:B------:R-:W-:Y:S01]  /*c250*/  IMAD.SHL.U32 R9, R9, 0x400, RZ ;  /* 0x0000040009097824 */ /* 0x000fe200078e00ff */
[----:B------:R-:W-:Y:S02]  /*c260*/  LOP3.LUT R119, R10, R11, RZ, 0x3c, !PT ;  /* 0x0000000b0a777212 */ /* 0x000fe400078e3cff */
[----:B------:R-:W-:Y:S02]  /*c270*/  LOP3.LUT R13, R8, R13, R11, 0xf6, !PT ;  /* 0x0000000d080d7212 */ /* 0x000fe400078ef60b */
[----:B------:R-:W-:-:S02]  /*c280*/  LOP3.LUT R9, R9, 0x7fffe000, RZ, 0xc0, !PT ;  /* 0x7fffe00009097812 */ /* 0x000fc400078ec0ff */
[--C-:B------:R-:W-:Y:S01]  /*c290*/  SHF.R.U64 R73, R74, 0x10, R75.reuse ;  /* 0x000000104a497819 */ /* 0x100fe2000000124b */
[----:B------:R-:W-:Y:S01]  /*c2a0*/  IMAD.SHL.U32 R120, R13, 0x2, RZ ;  /* 0x000000020d787824 */ /* 0x000fe200078e00ff */
[----:B------:R-:W-:Y:S02]  /*c2b0*/  IADD3 R119, R119, R9, R8 ;  /* 0x0000000977777210 */ /* 0x000fe40007ffe008 */
[----:B------:R-:W-:Y:S02]  /*c2c0*/  SHF.R.U32.HI R74, RZ, 0x10, R75 ;  /* 0x00000010ff4a7819 */ /* 0x000fe4000001164b */
[----:B------:R-:W1:Y:S01]  /*c2d0*/  LDS.128 R12, [R120+0x18100] ;  /* 0x01810000780c7984 */ /* 0x000e620000000c00 */
[----:B------:R-:W-:Y:S01]  /*c2e0*/  IMAD.SHL.U32 R119, R119, 0x2, RZ ;  /* 0x0000000277777824 */ /* 0x000fe200078e00ff */
[--C-:B------:R-:W-:Y:S02]  /*c2f0*/  SHF.R.U64 R75, R68, 0x10, R69.reuse ;  /* 0x00000010444b7819 */ /* 0x100fe40000001245 */
[----:B------:R-:W-:-:S02]  /*c300*/  SHF.R.U32.HI R68, RZ, 0x10, R69 ;  /* 0x00000010ff447819 */ /* 0x000fc40000011645 */
[----:B------:R-:W2:Y:S01]  /*c310*/  LDS.128 R8, [R119+0x18100] ;  /* 0x0181000077087984 */ /* 0x000ea20000000c00 */
        /* <DEDUP_REMOVED lines=12> */
[----:B------:R-:W-:Y:S02]  /*c3e0*/  PRMT R127, R127, 0x5410, R74 ;  /* 0x000054107f7f7816 */ /* 0x000fe4000000004a */
        /* <DEDUP_REMOVED lines=20> */
[----:B------:R-:W-:Y:S02]  /*c530*/  FFMA.FTZ R10, R69, R75, -R10 ;  /* 0x0000004b450a7223 */ /* 0x000fe4000001080a */
[----:B------:R-:W-:Y:S02]  /*c540*/  FMUL.FTZ R75, R15, R122 ;  /* 0x0000007a0f4b7220 */ /* 0x000fe40000410000 */
[----:B------:R-:W-:Y:S02]  /*c550*/  FFMA.FTZ R72, R69, R9, R72 ;  /* 0x0000000945487223 */ /* 0x000fe40000010048 */
[----:B------:R-:W-:-:S02]  /*c560*/  IMAD.U32 R9, R125, 0x10000, RZ ;  /* 0x000100007d097824 */ /* 0x000fc400078e00ff */
[-C--:B------:R-:W-:Y:S02]  /*c570*/  FMUL.FTZ R15, R15, R126.reuse ;  /* 0x0000007e0f0f7220 */ /* 0x080fe40000410000 */
[----:B------:R-:W-:Y:S01]  /*c580*/  FFMA.FTZ R75, R68, R126, -R75 ;  /* 0x0000007e444b7223 */ /* 0x000fe2000001084b */
[----:B------:R-:W-:Y:S01]  /*c590*/  SHF.L.U32 R126, R123, 0x10, RZ ;  /* 0x000000107b7e7819 */ /* 0x000fe200000006ff */
[C---:B------:R-:W-:Y:S02]  /*c5a0*/  FMUL.FTZ R69, R8.reuse, R133 ;  /* 0x0000008508457220 */ /* 0x040fe40000410000 */
[-C--:B------:R-:W-:Y:S02]  /*c5b0*/  FMUL.FTZ R8, R8, R9.reuse ;  /* 0x0000000908087220 */ /* 0x080fe40000410000 */
[----:B------:R-:W-:Y:S01]  /*c5c0*/  FFMA.FTZ R15, R68, R122, R15 ;  /* 0x0000007a440f7223 */ /* 0x000fe2000001000f */
[----:B------:R-:W-:Y:S01]  /*c5d0*/  LOP3.LUT R122, R121, 0xffff0000, RZ, 0xc0, !PT ;  /* 0xffff0000797a7812 */ /* 0x000fe200078ec0ff */
[----:B------:R-:W-:-:S02]  /*c5e0*/  FFMA.FTZ R69, R12, R9, -R69 ;  /* 0x000000090c457223 */ /* 0x000fc40000010845 */
[----:B------:R-:W-:Y:S02]  /*c5f0*/  IMAD.U32 R68, R127, 0x10000, RZ ;  /* 0x000100007f447824 */ /* 0x000fe400078e00ff */
[----:B------:R-:W-:Y:S01]  /*c600*/  FFMA.FTZ R9, R12, R133, R8 ;  /* 0x000000850c097223 */ /* 0x000fe20000010008 */
[----:B------:R-:W-:Y:S01]  /*c610*/  LOP3.LUT R8, R125, 0xffff0000, RZ, 0xc0, !PT ;  /* 0xffff00007d087812 */ /* 0x000fe200078ec0ff */
[C---:B------:R-:W-:Y:S02]  /*c620*/  FMUL.FTZ R12, R74.reuse, R126 ;  /* 0x0000007e4a0c7220 */ /* 0x040fe40000410000 */
[-C--:B------:R-:W-:Y:S02]  /*c630*/  FMUL.FTZ R74, R74, R68.reuse ;  /* 0x000000444a4a7220 */ /* 0x080fe40000410000 */
[----:B------:R-:W-:Y:S02]  /*c640*/  FFMA.FTZ R68, R13, R68, -R12 ;  /* 0x000000440d447223 */ /* 0x000fe4000001080c */
[C---:B------:R-:W-:Y:S01]  /*c650*/  IMAD.U32 R121, R124.reuse, 0x10000, RZ ;  /* 0x000100007c797824 */ /* 0x040fe200078e00ff */
[----:B------:R-:W-:Y:S01]  /*c660*/  LOP3.LUT R124, R124, 0xffff0000, RZ, 0xc0, !PT ;  /* 0xffff00007c7c7812 */ /* 0x000fe200078ec0ff */
[----:B------:R-:W-:-:S02]  /*c670*/  FMUL.FTZ R12, R131, R122 ;  /* 0x0000007a830c7220 */ /* 0x000fc40000410000 */
[C---:B------:R-:W-:Y:S01]  /*c680*/  IMAD.U32 R125, R128.reuse, 0x10000, RZ ;  /* 0x00010000807d7824 */ /* 0x040fe200078e00ff */
[----:B------:R-:W-:Y:S01]  /*c690*/  LOP3.LUT R128, R128, 0xffff0000, RZ, 0xc0, !PT ;  /* 0xffff000080807812 */ /* 0x000fe200078ec0ff */
[----:B------:R-:W-:Y:S02]  /*c6a0*/  FFMA.FTZ R126, R13, R126, R74 ;  /* 0x0000007e0d7e7223 */ /* 0x000fe4000001004a */
[-C--:B------:R-:W-:Y:S02]  /*c6b0*/  FMUL.FTZ R131, R131, R8.reuse ;  /* 0x0000000883837220 */ /* 0x080fe40000410000 */
[C---:B------:R-:W-:Y:S02]  /*c6c0*/  FMUL.FTZ R13, R130.reuse, R121 ;  /* 0x00000079820d7220 */ /* 0x040fe40000410000 */
[----:B------:R-:W-:Y:S01]  /*c6d0*/  FFMA.FTZ R74, R71, R8, -R12 ;  /* 0x00000008474a7223 */ /* 0x000fe2000001080c */
[----:B------:R-:W-:Y:S01]  /*c6e0*/  LOP3.LUT R8, R123, 0xffff0000, RZ, 0xc0, !PT ;  /* 0xffff00007b087812 */ /* 0x000fe200078ec0ff */
[-C--:B------:R-:W-:Y:S01]  /*c6f0*/  FMUL.FTZ R130, R130, R125.reuse ;  /* 0x0000007d82827220 */ /* 0x080fe20000410000 */
[----:B------:R-:W-:Y:S01]  /*c700*/  LOP3.LUT R12, R127, 0xffff0000, RZ, 0xc0, !PT ;  /* 0xffff00007f0c7812 */ /* 0x000fe200078ec0ff */
[----:B------:R-:W-:-:S02]  /*c710*/  FFMA.FTZ R125, R70, R125, -R13 ;  /* 0x0000007d467d7223 */ /* 0x000fc4000001080d */
[----:B------:R-:W-:Y:S02]  /*c720*/  FFMA.FTZ R130, R70, R121, R130 ;  /* 0x0000007946827223 */ /* 0x000fe40000010082 */
[----:B------:R-:W-:Y:S02]  /*c730*/  FFMA.FTZ R122, R71, R122, R131 ;  /* 0x0000007a477a7223 */ /* 0x000fe40000010083 */
[----:B------:R-:W-:Y:S02]  /*c740*/  FMUL.FTZ R121, R129, R124 ;  /* 0x0000007c81797220 */ /* 0x000fe40000410000 */
[----:B------:R-:W-:Y:S01]  /*c750*/  FMUL.FTZ R70, R11, R8 ;  /* 0x000000080b467220 */ /* 0x000fe20000410000 */
[----:B------:R-:W-:Y:S01]  /*c760*/  F2FP.BF16.PACK_AB R9, R122, R9 ;  /* 0x000000097a09723e */ /* 0x000fe200000010ff */
[----:B------:R-:W-:Y:S02]  /*c770*/  FMUL.FTZ R71, R129, R128 ;  /* 0x0000008081477220 */ /* 0x000fe40000410000 */
[----:B------:R-:W-:-:S02]  /*c780*/  FMUL.FTZ R13, R11, R12 ;  /* 0x0000000c0b0d7220 */ /* 0x000fc40000410000 */
[C---:B------:R-:W-:Y:S02]  /*c790*/  FFMA.FTZ R128, R14.reuse, R128, -R121 ;  /* 0x000000800e807223 */ /* 0x040fe40000010879 */
        /* <DEDUP_REMOVED lines=12> */
.L_x_1302:
[----:B------:R-:W-:Y:S05]  /*c860*/  BSYNC B0 ;  /* 0x0000000000007941 */ /* 0x000fea0003800000 */
.L_x_1301:
        /* <DEDUP_REMOVED lines=30> */
[----:B------:R-:W-:Y:S01]  /*ca50*/  SHF.R.U32.HI R62, RZ, 0x10, R63 ;  /* 0x00000010ff3e7819 */ /* 0x000fe2000001163f */
[----:B------:R-:W-:Y:S01]  /*ca60*/  IMAD.SHL.U32 R69, R12, 0x2, RZ ;  /* 0x000000020c457824 */ /* 0x000fe200078e00ff */
[----:B------:R-:W-:Y:S02]  /*ca70*/  SHF.R.U64 R63, R56, 0x10, R57 ;  /* 0x00000010383f7819 */ /* 0x000fe40000001239 */
[----:B------:R-:W-:-:S02]  /*ca80*/  IADD3 R68, R68, R9, RZ ;  /* 0x0000000944447210 */ /* 0x000fc40007ffe0ff */
[----:B------:R-:W1:Y:S01]  /*ca90*/  LDS.128 R12, [R69+0x18100] ;  /* 0x01810000450c7984 */ /* 0x000e620000000c00 */
[----:B------:R-:W-:Y:S02]  /*caa0*/  SHF.R.U32.HI R56, RZ, 0x10, R57 ;  /* 0x00000010ff387819 */ /* 0x000fe40000011639 */
[----:B------:R-:W-:Y:S01]  /*cab0*/  IMAD.SHL.U32 R68, R68, 0x2, RZ ;  /* 0x0000000244447824 */ /* 0x000fe200078e00ff */
[----:B------:R-:W-:Y:S02]  /*cac0*/  SHF.R.U64 R57, R58, 0x10, R59 ;  /* 0x000000103a397819 */ /* 0x000fe4000000123b */
[----:B------:R-:W-:Y:S02]  /*cad0*/  PRMT R111, R111, 0x5410, R56 ;  /* 0x000054106f6f7816 */ /* 0x000fe40000000038 */
[----:B------:R-:W2:Y:S01]  /*cae0*/  LDS.128 R8, [R68+0x18100] ;  /* 0x0181000044087984 */ /* 0x000ea20000000c00 */
[----:B------:R-:W-:Y:S02]  /*caf0*/  PRMT R114, R114, 0x5410, R57 ;  /* 0x0000541072727816 */ /* 0x000fe40000000039 */
[----:B------:R-:W-:Y:S01]  /*cb00*/  SHF.R.U32.HI R58, RZ, 0x10, R59 ;  /* 0x00000010ff3a7819 */ /* 0x000fe2000001163b */
[----:B------:R-:W-:Y:S01]  /*cb10*/  IMAD.U32 R73, R111, 0x10000, RZ ;  /* 0x000100006f497824 */ /* 0x000fe200078e00ff */
[----:B------:R-:W-:-:S02]  /*cb20*/  PRMT R112, R112, 0x5410, R63 ;  /* 0x0000541070707816 */ /* 0x000fc4000000003f */
        /* <DEDUP_REMOVED lines=8> */
[----:B------:R-:W-:Y:S02]  /*cbb0*/  IMAD.U32 R74, R113, 0x10000, RZ ;  /* 0x00010000714a7824 */ /* 0x000fe400078e00ff */
        /* <DEDUP_REMOVED lines=22> */
[----:B------:R-:W-:Y:S01]  /*cd20*/  SHF.L.U32 R9, R115, 0x10, RZ ;  /* 0x0000001073097819 */ /* 0x000fe200000006ff */
[----:B------:R-:W-:Y:S01]  /*cd30*/  FMUL.FTZ R63, R15, R112 ;  /* 0x000000700f3f7220 */ /* 0x000fe20000410000 */
[----:B------:R-:W-:Y:S01]  /*cd40*/  LOP3.LUT R115, R115, 0xffff0000, RZ, 0xc0, !PT ;  /* 0xffff000073737812 */ /* 0x000fe200078ec0ff */
[----:B------:R-:W-:-:S02]  /*cd50*/  FMUL.FTZ R15, R15, R116 ;  /* 0x000000740f0f7220 */ /* 0x000fc40000410000 */
[C---:B------:R-:W-:Y:S02]  /*cd60*/  FMUL.FTZ R57, R8.reuse, R73 ;  /* 0x0000004908397220 */ /* 0x040fe40000410000 */
[-C--:B------:R-:W-:Y:S02]  /*cd70*/  FMUL.FTZ R8, R8, R9.reuse ;  /* 0x0000000908087220 */ /* 0x080fe40000410000 */
[C---:B------:R-:W-:Y:S02]  /*cd80*/  FFMA.FTZ R63, R56.reuse, R116, -R63 ;  /* 0x00000074383f7223 */ /* 0x040fe4000001083f */
[----:B------:R-:W-:Y:S01]  /*cd90*/  FFMA.FTZ R15, R56, R112, R15 ;  /* 0x00000070380f7223 */ /* 0x000fe2000001000f */
[C---:B------:R-:W-:Y:S01]  /*cda0*/  LOP3.LUT R112, R117.reuse, 0xffff0000, RZ, 0xc0, !PT ;  /* 0xffff000075707812 */ /* 0x040fe200078ec0ff */
[----:B------:R-:W-:Y:S02]  /*cdb0*/  IMAD.U32 R56, R117, 0x10000, RZ ;  /* 0x0001000075387824 */ /* 0x000fe400078e00ff */
[----:B------:R-:W-:-:S02]  /*cdc0*/  FFMA.FTZ R57, R12, R9, -R57 ;  /* 0x000000090c397223 */ /* 0x000fc40000010839 */
[----:B------:R-:W-:Y:S02]  /*cdd0*/  FFMA.FTZ R9, R12, R73, R8 ;  /* 0x000000490c097223 */ /* 0x000fe40000010008 */
[C---:B------:R-:W-:Y:S02]  /*cde0*/  FMUL.FTZ R8, R62.reuse, R74 ;  /* 0x0000004a3e087220 */ /* 0x040fe40000410000 */
[-C--:B------:R-:W-:Y:S02]  /*cdf0*/  FMUL.FTZ R62, R62, R56.reuse ;  /* 0x000000383e3e7220 */ /* 0x080fe40000410000 */
[----:B------:R-:W-:Y:S02]  /*ce00*/  IMAD.U32 R12, R114, 0x10000, RZ ;  /* 0x00010000720c7824 */ /* 0x000fe400078e00ff */
[----:B------:R-:W-:Y:S02]  /*ce10*/  FFMA.FTZ R56, R13, R56, -R8 ;  /* 0x000000380d387223 */ /* 0x000fe40000010808 */
[----:B------:R-:W-:-:S02]  /*ce20*/  IMAD.U32 R73, R118, 0x10000, RZ ;  /* 0x0001000076497824 */ /* 0x000fc400078e00ff */
[----:B------:R-:W-:Y:S02]  /*ce30*/  FFMA.FTZ R74, R13, R74, R62 ;  /* 0x0000004a0d4a7223 */ /* 0x000fe4000001003e */
[C---:B------:R-:W-:Y:S02]  /*ce40*/  FMUL.FTZ R8, R72.reuse, R111 ;  /* 0x0000006f48087220 */ /* 0x040fe40000410000 */
[CC--:B------:R-:W-:Y:S02]  /*ce50*/  FMUL.FTZ R13, R71.reuse, R12.reuse ;  /* 0x0000000c470d7220 */ /* 0x0c0fe40000410000 */
[----:B------:R-:W-:Y:S02]  /*ce60*/  FMUL.FTZ R72, R72, R115 ;  /* 0x0000007348487220 */ /* 0x000fe40000410000 */
[----:B------:R-:W-:Y:S02]  /*ce70*/  FMUL.FTZ R71, R71, R73 ;  /* 0x0000004947477220 */ /* 0x000fe40000410000 */
[----:B------:R-:W-:Y:S01]  /*ce80*/  FFMA.FTZ R62, R59, R115, -R8 ;  /* 0x000000733b3e7223 */ /* 0x000fe20000010808 */
[----:B------:R-:W-:Y:S01]  /*ce90*/  LOP3.LUT R8, R113, 0xffff0000, RZ, 0xc0, !PT ;  /* 0xffff000071087812 */ /* 0x000fe200078ec0ff */
[----:B------:R-:W-:Y:S01]  /*cea0*/  FFMA.FTZ R73, R58, R73, -R13 ;  /* 0x000000493a497223 */ /* 0x000fe2000001080d */
[----:B------:R-:W-:Y:S01]  /*ceb0*/  LOP3.LUT R13, R114, 0xffff0000, RZ, 0xc0, !PT ;  /* 0xffff0000720d7812 */ /* 0x000fe200078ec0ff */
[----:B------:R-:W-:Y:S01]  /*cec0*/  FFMA.FTZ R72, R59, R111, R72 ;  /* 0x0000006f3b487223 */ /* 0x000fe20000010048 */
[----:B------:R-:W-:Y:S01]  /*ced0*/  LOP3.LUT R59, R118, 0xffff0000, RZ, 0xc0, !PT ;  /* 0xffff0000763b7812 */ /* 0x000fe200078ec0ff */
[----:B------:R-:W-:-:S02]  /*cee0*/  FFMA.FTZ R71, R58, R12, R71 ;  /* 0x0000000c3a477223 */ /* 0x000fc40000010047 */
[----:B------:R-:W-:Y:S01]  /*cef0*/  FMUL.FTZ R58, R70, R13 ;  /* 0x0000000d463a7220 */ /* 0x000fe20000410000 */
[----:B------:R-:W-:Y:S01]  /*cf00*/  F2FP.BF16.PACK_AB R9, R72, R9 ;  /* 0x000000094809723e */ /* 0x000fe200000010ff */
[C---:B------:R-:W-:Y:S02]  /*cf10*/  FMUL.FTZ R75, R11.reuse, R8 ;  /* 0x000000080b4b7220 */ /* 0x040fe40000410000 */
[-C--:B------:R-:W-:Y:S02]  /*cf20*/  FMUL.FTZ R70, R70, R59.reuse ;  /* 0x0000003b46467220 */ /* 0x080fe40000410000 */
[-C--:B------:R-:W-:Y:S02]  /*cf30*/  FMUL.FTZ R12, R11, R112.reuse ;  /* 0x000000700b0c7220 */ /* 0x080fe40000410000 */
[----:B------:R-:W-:Y:S02]  /*cf40*/  FFMA.FTZ R58, R14, R59, -R58 ;  /* 0x0000003b0e3a7223 */ /* 0x000fe4000001083a */
[----:B------:R-:W-:-:S02]  /*cf50*/  FFMA.FTZ R11, R61, R112, -R75 ;  /* 0x000000703d0b7223 */ /* 0x000fc4000001084b */
[----:B------:R-:W-:Y:S01]  /*cf60*/  FFMA.FTZ R70, R14, R13, R70 ;  /* 0x0000000d0e467223 */ /* 0x000fe20000010046 */
[----:B------:R-:W-:Y:S01]  /*cf70*/  F2FP.BF16.PACK_AB R13, R62, R57 ;  /* 0x000000393e0d723e */ /* 0x000fe200000010ff */
[----:B------:R-:W-:Y:S01]  /*cf80*/  FFMA.FTZ R61, R61, R8, R12 ;  /* 0x000000083d3d7223 */ /* 0x000fe2000001000c */
[----:B------:R-:W-:Y:S02]  /*cf90*/  F2FP.BF16.PACK_AB R8, R15, R60 ;  /* 0x0000003c0f08723e */ /* 0x000fe400000010ff */
[----:B------:R-:W-:Y:S02]  /*cfa0*/  F2FP.BF16.PACK_AB R12, R63, R10 ;  /* 0x0000000a3f0c723e */ /* 0x000fe400000010ff */
[----:B------:R-:W-:Y:S02]  /*cfb0*/  F2FP.BF16.PACK_AB R14, R58, R73 ;  /* 0x000000493a0e723e */ /* 0x000fe400000010ff */
[----:B------:R-:W-:Y:S02]  /*cfc0*/  F2FP.BF16.PACK_AB R15, R11, R56 ;  /* 0x000000380b0f723e */ /* 0x000fe400000010ff */
[----:B------:R-:W-:-:S02]  /*cfd0*/  F2FP.BF16.PACK_AB R10, R70, R71 ;  /* 0x00000047460a723e */ /* 0x000fc400000010ff */
[----:B------:R-:W-:Y:S01]  /*cfe0*/  F2FP.BF16.PACK_AB R11, R61, R74 ;  /* 0x0000004a3d0b723e */ /* 0x000fe200000010ff */
[----:B------:R1:W-:Y:S04]  /*cff0*/  STS.128 [R69+0x18100], R12 ;  /* 0x0181000c45007388 */ /* 0x0003e80000000c00 */
[----:B------:R1:W-:Y:S02]  /*d000*/  STS.128 [R68+0x18100], R8 ;  /* 0x0181000844007388 */ /* 0x0003e40000000c00 */
.L_x_1304:
[----:B------:R-:W-:Y:S05]  /*d010*/  BSYNC B0 ;  /* 0x0000000000007941 */ /* 0x000fea0003800000 */
.L_x_1303:
        /* <DEDUP_REMOVED lines=82> */
[----:B------:R-:W-:Y:S02]  /*d540*/  FFMA.FTZ R15, R44, R104, R15 ;  /* 0x000000682c0f7223 */ /* 0x000fe4000001000f */
        /* <DEDUP_REMOVED lines=38> */
.L_x_1300:
[----:B------:R-:W-:Y:S05]  /*d7b0*/  BSYNC B1 ;  /* 0x0000000000017941 */ /* 0x000fea0003800000 */
.L_x_1299:
        /* <DEDUP_REMOVED lines=17> */
[----:B------:R-:W-:Y:S02]  /*d8d0*/  LOP3.LUT R14, R10, 0x38, R77, 0xf8, !PT ;  /* 0x000000380a0e7812 */ /* 0x000fe400078ef84d */
[----:B------:R-:W-:Y:S01]  /*d8e0*/  SHF.R.U32.HI R13, RZ, 0x3, R10 ;  /* 0x00000003ff0d7819 */ /* 0x000fe2000001160a */
[----:B------:R-:W-:Y:S01]  /*d8f0*/  IMAD.SHL.U32 R9, R9, 0x400, RZ ;  /* 0x0000040009097824 */ /* 0x000fe200078e00ff */
[----:B------:R-:W-:Y:S02]  /*d900*/  LOP3.LUT R8, R8, 0xfffffe00, RZ, 0xc0, !PT ;  /* 0xfffffe0008087812 */ /* 0x000fe400078ec0ff */
[----:B------:R-:W-:Y:S02]  /*d910*/  LOP3.LUT R10, R10, 0x38, R11, 0xf8, !PT ;  /* 0x000000380a0a7812 */ /* 0x000fe400078ef80b */
[----:B------:R-:W-:Y:S02]  /*d920*/  LOP3.LUT R14, R8, R14, R13, 0xf6, !PT ;  /* 0x0000000e080e7212 */ /* 0x000fe400078ef60d */
[----:B------:R-:W-:-:S02]  /*d930*/  LOP3.LUT R13, R10, R13, RZ, 0x3c, !PT ;  /* 0x0000000d0a0d7212 */ /* 0x000fc400078e3cff */
[----:B------:R-:W-:Y:S01]  /*d940*/  LOP3.LUT R9, R9, 0x7fffe000, RZ, 0xc0, !PT ;  /* 0x7fffe00009097812 */ /* 0x000fe200078ec0ff */
[----:B------:R-:W-:Y:S01]  /*d950*/  IMAD.SHL.U32 R45, R14, 0x2, RZ ;  /* 0x000000020e2d7824 */ /* 0x000fe200078e00ff */
[----:B------:R-:W-:Y:S02]  /*d960*/  SHF.R.U32.HI R40, RZ, 0x10, R41 ;  /* 0x00000010ff287819 */ /* 0x000fe40000011629 */
[----:B------:R-:W-:Y:S02]  /*d970*/  IADD3 R44, R13, R9, R8 ;  /* 0x000000090d2c7210 */ /* 0x000fe40007ffe008 */
[----:B------:R-:W1:Y:S01]  /*d980*/  LDS.128 R12, [R45+0x18100] ;  /* 0x018100002d0c7984 */ /* 0x000e620000000c00 */
[--C-:B------:R-:W-:Y:S02]  /*d990*/  SHF.R.U64 R41, R42, 0x10, R43.reuse ;  /* 0x000000102a297819 */ /* 0x100fe4000000122b */
[----:B------:R-:W-:Y:S01]  /*d9a0*/  IMAD.SHL.U32 R44, R44, 0x2, RZ ;  /* 0x000000022c2c7824 */ /* 0x000fe200078e00ff */
[----:B------:R-:W-:-:S02]  /*d9b0*/  SHF.R.U32.HI R42, RZ, 0x10, R43 ;  /* 0x00000010ff2a7819 */ /* 0x000fc4000001162b */
[--C-:B------:R-:W-:Y:S02]  /*d9c0*/  SHF.R.U64 R43, R36, 0x10, R37.reuse ;  /* 0x00000010242b7819 */ /* 0x100fe40000001225 */
[----:B------:R-:W2:Y:S01]  /*d9d0*/  LDS.128 R8, [R44+0x18100] ;  /* 0x018100002c087984 */ /* 0x000ea20000000c00 */
[----:B------:R-:W-:Y:S02]  /*d9e0*/  SHF.R.U32.HI R37, RZ, 0x10, R37 ;  /* 0x00000010ff257819 */ /* 0x000fe40000011625 */
[----:B------:R-:W-:Y:S02]  /*d9f0*/  SHF.R.U64 R49, R38, 0x10, R39 ;  /* 0x0000001026317819 */ /* 0x000fe40000001227 */
[----:B------:R-:W-:Y:S02]  /*da00*/  PRMT R88, R88, 0x5410, R37 ;  /* 0x0000541058587816 */ /* 0x000fe40000000025 */
[----:B------:R-:W-:Y:S02]  /*da10*/  SHF.R.U32.HI R38, RZ, 0x10, R39 ;  /* 0x00000010ff267819 */ /* 0x000fe40000011627 */
[----:B------:R-:W-:-:S02]  /*da20*/  PRMT R90, R90, 0x5410, R43 ;  /* 0x000054105a5a7816 */ /* 0x000fc4000000002b */
[----:B------:R-:W-:Y:S02]  /*da30*/  PRMT R98, R98, 0x5410, R47 ;  /* 0x0000541062627816 */ /* 0x000fe4000000002f */
[----:B------:R-:W-:Y:S02]  /*da40*/  PRMT R100, R100, 0x5410, R41 ;  /* 0x0000541064647816 */ /* 0x000fe40000000029 */
[----:B------:R-:W-:Y:S01]  /*da50*/  PRMT R97, R97, 0x5410, R40 ;  /* 0x0000541061617816 */ /* 0x000fe20000000028 */
[C---:B------:R-:W-:Y:S01]  /*da60*/  IMAD.U32 R43, R98.reuse, 0x10000, RZ ;  /* 0x00010000622b7824 */ /* 0x040fe200078e00ff */
[----:B------:R-:W-:Y:S02]  /*da70*/  LOP3.LUT R98, R98, 0xffff0000, RZ, 0xc0, !PT ;  /* 0xffff000062627812 */ /* 0x000fe400078ec0ff */
[----:B------:R-:W-:Y:S01]  /*da80*/  PRMT R96, R96, 0x5410, R49 ;  /* 0x0000541060607816 */ /* 0x000fe20000000031 */
[----:B------:R-:W-:Y:S01]  /*da90*/  IMAD.U32 R49, R88, 0x10000, RZ ;  /* 0x0001000058317824 */ /* 0x000fe200078e00ff */
[----:B------:R-:W-:-:S02]  /*daa0*/  PRMT R91, R91, 0x5410, R38 ;  /* 0x000054105b5b7816 */ /* 0x000fc40000000026 */
        /* <DEDUP_REMOVED lines=44> */
[C---:B------:R-:W-:Y:S02]  /*dd70*/  FMUL.FTZ R13, R47.reuse, R12 ;  /* 0x0000000c2f0d7220 */ /* 0x040fe40000410000 */
        /* <DEDUP_REMOVED lines=27> */
.L_x_1306:
[----:B------:R-:W-:Y:S05]  /*df30*/  BSYNC B0 ;  /* 0x0000000000007941 */ /* 0x000fea0003800000 */
.L_x_1305:
        /* <DEDUP_REMOVED lines=42> */
[----:B------:R-:W-:Y:S02]  /*e1e0*/  PRMT R80, R80, 0x5410, R31 ;  /* 0x0000541050507816 */ /* 0x000fe4000000001f */
[----:B------:R-:W-:Y:S01]  /*e1f0*/  PRMT R83, R83, 0x5410, R32 ;  /* 0x0000541053537816 */ /* 0x000fe20000000020 */
[----:B------:R-:W-:Y:S01]  /*e200*/  IMAD.U32 R41, R78, 0x10000, RZ ;  /* 0x000100004e297824 */ /* 0x000fe200078e00ff */
[----:B------:R-:W-:Y:S02]  /*e210*/  PRMT R82, R82, 0x5410, R33 ;  /* 0x0000541052527816 */ /* 0x000fe40000000021 */
[----:B------:R-:W-:-:S02]  /*e220*/  SHF.R.U32.HI R38, RZ, 0x10, R35 ;  /* 0x00000010ff267819 */ /* 0x000fc40000011623 */
[----:B------:R-:W-:Y:S01]  /*e230*/  SHF.R.U64 R34, R34, 0x10, R35 ;  /* 0x0000001022227819 */ /* 0x000fe20000001223 */
[----:B------:R-:W-:Y:S01]  /*e240*/  IMAD.U32 R35, R83, 0x10000, RZ ;  /* 0x0001000053237824 */ /* 0x000fe200078e00ff */
[----:B------:R-:W-:Y:S02]  /*e250*/  PRMT R85, R85, 0x5410, R38 ;  /* 0x0000541055557816 */ /* 0x000fe40000000026 */
        /* <DEDUP_REMOVED lines=34> */
[C---:B------:R-:W-:Y:S02]  /*e480*/  FFMA.FTZ R29, R12.reuse, R9, -R29 ;  /* 0x000000090c1d7223 */ /* 0x040fe4000001081d */
[----:B------:R-:W-:Y:S02]  /*e490*/  IMAD.U32 R28, R85, 0x10000, RZ ;  /* 0x00010000551c7824 */ /* 0x000fe400078e00ff */
[----:B------:R-:W-:Y:S02]  /*e4a0*/  FFMA.FTZ R9, R12, R41, R8 ;  /* 0x000000290c097223 */ /* 0x000fe40000010008 */
[C---:B------:R-:W-:Y:S02]  /*e4b0*/  FMUL.FTZ R8, R34.reuse, R42 ;  /* 0x0000002a22087220 */ /* 0x040fe40000410000 */
[-C--:B------:R-:W-:Y:S02]  /*e4c0*/  FMUL.FTZ R34, R34, R28.reuse ;  /* 0x0000001c22227220 */ /* 0x080fe40000410000 */
[----:B------:R-:W-:-:S02]  /*e4d0*/  FFMA.FTZ R28, R13, R28, -R8 ;  /* 0x0000001c0d1c7223 */ /* 0x000fc40000010808 */
[C---:B------:R-:W-:Y:S01]  /*e4e0*/  IMAD.U32 R12, R81.reuse, 0x10000, RZ ;  /* 0x00010000510c7824 */ /* 0x040fe200078e00ff */
[----:B------:R-:W-:Y:S01]  /*e4f0*/  LOP3.LUT R81, R81, 0xffff0000, RZ, 0xc0, !PT ;  /* 0xffff000051517812 */ /* 0x000fe200078ec0ff */
[C---:B------:R-:W-:Y:S01]  /*e500*/  IMAD.U32 R41, R87.reuse, 0x10000, RZ ;  /* 0x0001000057297824 */ /* 0x040fe200078e00ff */
[----:B------:R-:W-:Y:S01]  /*e510*/  LOP3.LUT R87, R87, 0xffff0000, RZ, 0xc0, !PT ;  /* 0xffff000057577812 */ /* 0x000fe200078ec0ff */
[C---:B------:R-:W-:Y:S02]  /*e520*/  FMUL.FTZ R8, R40.reuse, R78 ;  /* 0x0000004e28087220 */ /* 0x040fe40000410000 */
[----:B------:R-:W-:Y:S02]  /*e530*/  FFMA.FTZ R42, R13, R42, R34 ;  /* 0x0000002a0d2a7223 */ /* 0x000fe40000010022 */
[----:B------:R-:W-:Y:S02]  /*e540*/  FMUL.FTZ R40, R40, R82 ;  /* 0x0000005228287220 */ /* 0x000fe40000410000 */
[----:B------:R-:W-:-:S02]  /*e550*/  FMUL.FTZ R13, R39, R12 ;  /* 0x0000000c270d7220 */ /* 0x000fc40000410000 */
[C---:B------:R-:W-:Y:S01]  /*e560*/  IMAD.U32 R30, R14.reuse, 0x10000, RZ ;  /* 0x000100000e1e7824 */ /* 0x040fe200078e00ff */
[----:B------:R-:W-:Y:S01]  /*e570*/  LOP3.LUT R14, R14, 0xffff0000, RZ, 0xc0, !PT ;  /* 0xffff00000e0e7812 */ /* 0x000fe200078ec0ff */
[----:B------:R-:W-:Y:S01]  /*e580*/  FFMA.FTZ R82, R31, R82, -R8 ;  /* 0x000000521f527223 */ /* 0x000fe20000010808 */
[----:B------:R-:W-:Y:S01]  /*e590*/  LOP3.LUT R8, R85, 0xffff0000, RZ, 0xc0, !PT ;  /* 0xffff000055087812 */ /* 0x000fe200078ec0ff */
[-C--:B------:R-:W-:Y:S02]  /*e5a0*/  FMUL.FTZ R39, R39, R41.reuse ;  /* 0x0000002927277220 */ /* 0x080fe40000410000 */
[C---:B------:R-:W-:Y:S02]  /*e5b0*/  FFMA.FTZ R41, R30.reuse, R41, -R13 ;  /* 0x000000291e297223 */ /* 0x040fe4000001080d */
[----:B------:R-:W-:Y:S02]  /*e5c0*/  FFMA.FTZ R39, R30, R12, R39 ;  /* 0x0000000c1e277223 */ /* 0x000fe40000010027 */
[----:B------:R-:W-:-:S02]  /*e5d0*/  FMUL.FTZ R30, R38, R81 ;  /* 0x00000051261e7220 */ /* 0x000fc40000410000 */
[C---:B------:R-:W-:Y:S02]  /*e5e0*/  FMUL.FTZ R13, R11.reuse, R80 ;  /* 0x000000500b0d7220 */ /* 0x040fe40000410000 */
[-C--:B------:R-:W-:Y:S02]  /*e5f0*/  FMUL.FTZ R34, R38, R87.reuse ;  /* 0x0000005726227220 */ /* 0x080fe40000410000 */
[-C--:B------:R-:W-:Y:S02]  /*e600*/  FMUL.FTZ R12, R11, R8.reuse ;  /* 0x000000080b0c7220 */ /* 0x080fe40000410000 */
        /* <DEDUP_REMOVED lines=15> */
.L_x_1308:
[----:B------:R-:W-:Y:S05]  /*e700*/  BSYNC B0 ;  /* 0x0000000000007941 */ /* 0x000fea0003800000 */
.L_x_1307:
[----:B------:R-:W-:-:S04]  /*e710*/  IADD3 R77, R77, 0x40, RZ ;  /* 0x000000404d4d7810 */ /* 0x000fc80007ffe0ff */
[----:B------:R-:W-:-:S13]  /*e720*/  ISETP.GE.AND P0, PT, R77, c[0x0][0x27c], PT ;  /* 0x00009f004d007a0c */ /* 0x000fda0003f06270 */
[----:B------:R-:W-:Y:S05]  /*e730*/  @P0 BRA `(.L_x_1284) ;  /* 0x0000078000000947 */ /* 0x000fea0003800000 */
[----:B-1----:R-:W-:Y:S01]  /*e740*/  SHF.R.S32.HI R12, RZ, 0x1f, R77 ;  /* 0x0000001fff0c7819 */ /* 0x002fe2000001144d */
        /* <DEDUP_REMOVED lines=37> */
[----:B------:R-:W-:Y:S02]  /*e9a0*/  SHF.R.U32.HI R18, RZ, 0x10, R19 ;  /* 0x00000010ff127819 */ /* 0x000fe40000011613 */
[----:B------:R-:W-:Y:S02]  /*e9b0*/  PRMT R54, R54, 0x5410, R23 ;  /* 0x0000541036367816 */ /* 0x000fe40000000017 */
[----:B------:R-:W-:Y:S02]  /*e9c0*/  PRMT R66, R66, 0x5410, R31 ;  /* 0x0000541042427816 */ /* 0x000fe4000000001f */
[----:B------:R-:W-:-:S02]  /*e9d0*/  PRMT R76, R76, 0x5410, R21 ;  /* 0x000054104c4c7816 */ /* 0x000fc40000000015 */
[----:B------:R-:W-:Y:S01]  /*e9e0*/  PRMT R65, R65, 0x5410, R20 ;  /* 0x0000541041417816 */ /* 0x000fe20000000014 */
[C---:B------:R-:W-:Y:S01]  /*e9f0*/  IMAD.U32 R23, R66.reuse, 0x10000, RZ ;  /* 0x0001000042177824 */ /* 0x040fe200078e00ff */
[----:B------:R-:W-:Y:S02]  /*ea00*/  LOP3.LUT R66, R66, 0xffff0000, RZ, 0xc0, !PT ;  /* 0xffff000042427812 */ /* 0x000fe400078ec0ff */
[----:B------:R-:W-:Y:S01]  /*ea10*/  PRMT R64, R64, 0x5410, R33 ;  /* 0x0000541040407816 */ /* 0x000fe20000000021 */
[C---:B------:R-:W-:Y:S01]  /*ea20*/  IMAD.U32 R33, R52.reuse, 0x10000, RZ ;  /* 0x0001000034217824 */ /* 0x040fe200078e00ff */
        /* <DEDUP_REMOVED lines=73> */
.L_x_1284:
[----:B------:R-:W-:Y:S05]  /*eec0*/  BSYNC B2 ;  /* 0x0000000000027941 */ /* 0x000fea0003800000 */
.L_x_1266:
[----:B------:R-:W-:-:S04]  /*eed0*/  DEPBAR.LE SB0, 0x2 ;  /* 0x000080800000791a */ /* 0x000fc80000000000 */
[----:B------:R-:W-:Y:S01]  /*eee0*/  IADD3 R217, R95, -0x2, RZ ;  /* 0xfffffffe5fd97810 */ /* 0x000fe20007ffe0ff */
[----:B-1----:R-:W-:Y:S01]  /*eef0*/  IMAD.SHL.U32 R36, R0, 0x2, RZ ;  /* 0x0000000200247824 */ /* 0x002fe200078e00ff */
[----:B------:R-:W-:Y:S01]  /*ef00*/  BAR.SYNC.DEFER_BLOCKING 0x0 ;  /* 0x0000000000007b1d */ /* 0x000fe20000010000 */
[----:B------:R-:W-:Y:S01]  /*ef10*/  IMAD.SHL.U32 R187, R5, 0x2, RZ ;  /* 0x0000000205bb7824 */ /* 0x000fe200078e00ff */
[----:B------:R-:W-:Y:S01]  /*ef20*/  @P2 SHF.R.S32.HI R8, RZ, 0x1f, R217 ;  /* 0x0000001fff082819 */ /* 0x000fe200000114d9 */
[----:B------:R-:W-:Y:S01]  /*ef30*/  @P2 IMAD R26, R26, R217, RZ ;  /* 0x000000d91a1a2224 */ /* 0x000fe200078e02ff */
[----:B------:R-:W-:Y:S01]  /*ef40*/  LEA R189, R0, 0x18100, 0x1 ;  /* 0x0001810000bd7811 */ /* 0x000fe200078e08ff */
[----:B------:R-:W-:Y:S01]  /*ef50*/  @P2 IMAD.WIDE.U32 R10, R217, R27, R208 ;  /* 0x0000001bd90a2225 */ /* 0x000fe200078e00d0 */
[----:B------:R-:W-:Y:S01]  /*ef60*/  LEA.HI R6, R6, R89, RZ, 0x2 ;  /* 0x0000005906067211 */ /* 0x000fe200078f10ff */
[----:B------:R-:W-:Y:S01]  /*ef70*/  UMOV UR5, 0x1 ;  /* 0x0000000100057882 */ /* 0x000fe20000000000 */
[----:B------:R-:W-:Y:S01]  /*ef80*/  LOP3.LUT R84, R84, 0xffffffe0, RZ, 0xc0, !PT ;  /* 0xffffffe054547812 */ /* 0x000fe200078ec0ff */
[----:B------:R-:W-:Y:S01]  /*ef90*/  @P2 IMAD R8, R8, R27, R26 ;  /* 0x0000001b08082224 */ /* 0x000fe200078e021a */
[----:B------:R-:W-:Y:S01]  /*efa0*/  @P2 LEA R34, P0, R10, c[0x0][0x1f8], 0x1 ;  /* 0x00007e000a222a11 */ /* 0x000fe200078008ff */
[----:B------:R-:W-:-:S02]  /*efb0*/  IMAD.MOV.U32 R188, RZ, RZ, 0x20 ;  /* 0x00000020ffbc7424 */ /* 0x000fc400078e00ff */
[----:B------:R-:W-:Y:S02]  /*efc0*/  @P2 IMAD.IADD R8, R11, 0x1, R8 ;  /* 0x000000010b082824 */ /* 0x000fe400078e0208 */
[----:B------:R-:W-:Y:S02]  /*efd0*/  IMAD.SHL.U32 R186, R2, 0x2, RZ ;  /* 0x0000000202ba7824 */ /* 0x000fe400078e00ff */
[----:B------:R-:W-:Y:S01]  /*efe0*/  IMAD.MOV.U32 R0, RZ, RZ, 0x40 ;  /* 0x00000040ff007424 */ /* 0x000fe200078e00ff */
[----:B------:R-:W-:Y:S01]  /*eff0*/  @P2 LEA.HI.X R35, R10, c[0x0][0x1fc], R8, 0x1, P0 ;  /* 0x00007f000a232a11 */ /* 0x000fe200000f0c08 */
[----:B------:R-:W-:Y:S01]  /*f000*/  IMAD.IADD R5, R189, 0x1, R186 ;  /* 0x00000001bd057824 */ /* 0x000fe200078e02ba */
[----:B------:R-:W-:Y:S01]  /*f010*/  @P2 IADD3 R32, P0, R25, R34, RZ ;  /* 0x0000002219202210 */ /* 0x000fe20007f1e0ff */
[----:B------:R-:W-:Y:S01]  /*f020*/  IMAD R185, R4, 0x2, R189 ;  /* 0x0000000204b97824 */ /* 0x000fe200078e02bd */
[----:B------:R-:W-:Y:S01]  /*f030*/  SEL R191, R0, 0xffffffc0, !P1 ;  /* 0xffffffc000bf7807 */ /* 0x000fe20004800000 */
[----:B------:R-:W-:Y:S01]  /*f040*/  IMAD R184, R4, 0x2, R5 ;  /* 0x0000000204b87824 */ /* 0x000fe200078e0205 */
[----:B------:R-:W-:Y:S01]  /*f050*/  LDSM.16.M88.4 R36, [R36+0x18100] ;  /* 0x018100002424783b */ /* 0x000fe20000000200 */
[----:B------:R-:W-:Y:S01]  /*f060*/  @P2 IMAD.X R33, R24, 0x1, R35, P0 ;  /* 0x0000000118212824 */ /* 0x000fe200000e0623 */
[----:B------:R-:W-:Y:S01]  /*f070*/  LOP3.LUT P0, RZ, R219, 0x2, RZ, 0xc0, !PT ;  /* 0x00000002dbff7812 */ /* 0x000fe2000780c0ff */
[----:B------:R-:W-:Y:S01]  /*f080*/  IMAD.IADD R85, R187, 0x1, R191 ;  /* 0x00000001bb557824 */ /* 0x000fe200078e02bf */
[----:B------:R-:W1:Y:S01]  /*f090*/  LDSM.16.M88.4 R16, [R187+0xc100] ;  /* 0x00c10000bb10783b */ /* 0x000e620000000200 */
[----:B------:R-:W-:Y:S01]  /*f0a0*/  IMAD.SHL.U32 R135, R3, 0x2, RZ ;  /* 0x0000000203877824 */ /* 0x000fe200078e00ff */
[----:B------:R-:W-:-:S02]  /*f0b0*/  SEL R188, R188, 0xffffffe0, !P0 ;  /* 0xffffffe0bcbc7807 */ /* 0x000fc40004000000 */
[----:B------:R-:W2:Y:S01]  /*f0c0*/  LDSM.16.M88.4 R60, [R187+0xc900] ;  /* 0x00c90000bb3c783b */ /* 0x000ea20000000200 */
[--C-:B------:R-:W-:Y:S02]  /*f0d0*/  IMAD R134, R4, 0x2, R135.reuse ;  /* 0x0000000204867824 */ /* 0x100fe400078e0287 */
[----:B------:R-:W-:Y:S01]  /*f0e0*/  IMAD.IADD R2, R187, 0x1, R188 ;  /* 0x00000001bb027824 */ /* 0x000fe200078e02bc */
[----:B------:R-:W-:Y:S01]  /*f0f0*/  LDSM.16.M88.4 R44, [R5] ;  /* 0x00000000052c783b */ /* 0x000fe20000000200 */
[C---:B------:R-:W-:Y:S02]  /*f100*/  IMAD.IADD R165, R186.reuse, 0x1, R134 ;  /* 0x00000001baa57824 */ /* 0x040fe400078e0286 */
[----:B------:R-:W-:Y:S01]  /*f110*/  IMAD.IADD R0, R191, 0x1, R2 ;  /* 0x00000001bf007824 */ /* 0x000fe200078e0202 */
[----:B------:R-:W3:Y:S01]  /*f120*/  LDSM.16.M88.4 R8, [R2+0xc100] ;  /* 0x00c100000208783b */ /* 0x000ee20000000200 */
[----:B------:R-:W-:-:S03]  /*f130*/  IMAD.IADD R173, R186, 0x1, R135 ;  /* 0x00000001baad7824 */ /* 0x000fc600078e0287 */
[----:B------:R-:W5:Y:S01]  /*f140*/  LDSM.16.M88.4 R52, [R187+0xd100] ;  /* 0x00d10000bb34783b */ /* 0x000f620000000200 */
[----:B------:R-:W-:-:S03]  /*f150*/  IMAD R4, R4, 0x2, R173 ;  /* 0x0000000204047824 */ /* 0x000fc600078e02ad */
[----:B------:R-:W4:Y:S04]  /*f160*/  LDSM.16.M88.4 R28, [R187+0xd900] ;  /* 0x00d90000bb1c783b */ /* 0x000f280000000200 */
[----:B------:R-:W-:Y:S04]  /*f170*/  LDSM.16.M88.4 R76, [R2+0xc900] ;  /* 0x00c90000024c783b */ /* 0x000fe80000000200 */
[----:B------:R-:W-:Y:S04]  /*f180*/  LDSM.16.M88.4 R72, [R2+0xd100] ;  /* 0x00d100000248783b */ /* 0x000fe80000000200 */
[----:B------:R-:W-:Y:S04]  /*f190*/  LDSM.16.M88.4 R68, [R2+0xd900] ;  /* 0x00d900000244783b */ /* 0x000fe80000000200 */
[----:B------:R-:W-:Y:S01]  /*f1a0*/  @!PT LDS RZ, [RZ] ;  /* 0x00000000fffff984 */ /* 0x000fe20000000800 */
[----:B------:R-:W-:Y:S01]  /*f1b0*/  @!PT LDS RZ, [RZ] ;  /* 0x00000000fffff984 */ /* 0x000fe20000000800 */
[----:B------:R-:W-:Y:S01]  /*f1c0*/  @!PT LDS RZ, [RZ] ;  /* 0x00000000fffff984 */ /* 0x000fe20000000800 */
[----:B------:R3:W-:Y:S01]  /*f1d0*/  @P2 LDGSTS.E.BYPASS.LTC128B.128 [R132+0x6100], [R34.64], !P6 ;  /* 0x0610000022842fae */ /* 0x0007e2000f101d46 */
[C---:B-1--4-:R-:W-:Y:S03]  /*f1e0*/  HMMA.16816.F32.BF16 R20, R36.reuse, R16, RZ ;  /* 0x000000102414723c */ /* 0x052fe600000418ff */
[----:B------:R1:W-:Y:S04]  /*f1f0*/  @P2 LDGSTS.E.BYPASS.LTC128B.128 [R132+0x8100], [R34.64+0x80], !P5 ;  /* 0x0810008022842fae */ /* 0x0003e8000e901d46 */
[----:B------:R1:W-:Y:S01]  /*f200*/  @P2 LDGSTS.E.BYPASS.LTC128B.128 [R132+0xa100], [R34.64+0x100], !P4 ;  /* 0x0a10010022842fae */ /* 0x0003e2000e101d46 */
[C---:B------:R-:W-:Y:S03]  /*f210*/  HMMA.16816.F32.BF16 R16, R36.reuse, R18, RZ ;  /* 0x000000122410723c */ /* 0x040fe600000418ff */
[----:B------:R1:W-:Y:S04]  /*f220*/  @P2 LDGSTS.E.BYPASS.LTC128B.128 [R132+0x7100], [R32.64], !P6 ;  /* 0x0710000020842fae */ /* 0x0003e8000f101d46 */
[----:B------:R1:W-:Y:S01]  /*f230*/  @P2 LDGSTS.E.BYPASS.LTC128B.128 [R132+0x9100], [R32.64+0x80], !P5 ;  /* 0x0910008020842fae */ /* 0x0003e2000e901d46 */
[----:B--2---:R-:W-:Y:S03]  /*f240*/  HMMA.16816.F32.BF16 R64, R36, R60, RZ ;  /* 0x0000003c2440723c */ /* 0x004fe600000418ff */
[----:B------:R1:W-:Y:S04]  /*f250*/  @P2 LDGSTS.E.BYPASS.LTC128B.128 [R132+0xb100], [R32.64+0x100], !P4 ;  /* 0x0b10010020842fae */ /* 0x0003e8000e101d46 */
[----:B------:R-:W-:Y:S01]  /*f260*/  LDSM.16.M88.4 R24, [R185] ;  /* 0x00000000b918783b */ /* 0x000fe20000000200 */
[----:B---3--:R-:W-:Y:S03]  /*f270*/  HMMA.16816.F32.BF16 R20, R44, R8, R20 ;  /* 0x000000082c14723c */ /* 0x008fe60000041814 */
[----:B------:R-:W2:Y:S04]  /*f280*/  LDSM.16.M88.4 R12, [R85+0xc100] ;  /* 0x00c10000550c783b */ /* 0x000ea80000000200 */
[----:B------:R-:W-:Y:S01]  /*f290*/  LDSM.16.M88.4 R40, [R184] ;  /* 0x00000000b828783b */ /* 0x000fe20000000200 */
[----:B------:R-:W-:Y:S03]  /*f2a0*/  HMMA.16816.F32.BF16 R60, R36, R62, RZ ;  /* 0x0000003e243c723c */ /* 0x000fe600000418ff */
[----:B------:R-:W-:Y:S04]  /*f2b0*/  LDSM.16.M88.4 R80, [R85+0xc900] ;  /* 0x00c900005550783b */ /* 0x000fe80000000200 */
[----:B------:R-:W0:Y:S01]  /*f2c0*/  LDGDEPBAR ;  /* 0x00000000000079af */ /* 0x000e220000000000 */
[----:B------:R-:W-:Y:S03]  /*f2d0*/  HMMA.16816.F32.BF16 R16, R44, R10, R16 ;  /* 0x0000000a2c10723c */ /* 0x000fe60000041810 */
[----:B------:R-:W3:Y:S04]  /*f2e0*/  LDSM.16.M88.4 R8, [R0+0xc100] ;  /* 0x00c100000008783b */ /* 0x000ee80000000200 */
[----:B-1----:R-:W1:Y:S01]  /*f2f0*/  LDSM.16.M88.4 R32, [R85+0xd100] ;  /* 0x00d100005520783b */ /* 0x002e620000000200 */
[C---:B-----5:R-:W-:Y:S08]  /*f300*/  HMMA.16816.F32.BF16 R56, R36.reuse, R52, RZ ;  /* 0x000000342438723c */ /* 0x060ff000000418ff */
[C---:B------:R-:W-:Y:S08]  /*f310*/  HMMA.16816.F32.BF16 R52, R36.reuse, R54, RZ ;  /* 0x000000362434723c */ /* 0x040ff000000418ff */
[C---:B------:R-:W-:Y:S08]  /*f320*/  HMMA.16816.F32.BF16 R48, R36.reuse, R28, RZ ;  /* 0x0000001c2430723c */ /* 0x040ff000000418ff */
[----:B------:R-:W-:Y:S01]  /*f330*/  HMMA.16816.F32.BF16 R36, R36, R30, RZ ;  /* 0x0000001e2424723c */ /* 0x000fe200000418ff */
[----:B------:R-:W4:Y:S07]  /*f340*/  LDSM.16.M88.4 R28, [R85+0xd900] ;  /* 0x00d90000551c783b */ /* 0x000f2e0000000200 */
[----:B--2---:R-:W-:Y:S08]  /*f350*/  HMMA.16816.F32.BF16 R20, R24, R12, R20 ;  /* 0x0000000c1814723c */ /* 0x004ff00000041814 */
[C---:B------:R-:W-:Y:S08]  /*f360*/  HMMA.16816.F32.BF16 R64, R44.reuse, R76, R64 ;  /* 0x0000004c2c40723c */ /* 0x040ff00000041840 */
[----:B------:R-:W-:Y:S01]  /*f370*/  HMMA.16816.F32.BF16 R60, R44, R78, R60 ;  /* 0x0000004e2c3c723c */ /* 0x000fe2000004183c */
        /* <DEDUP_REMOVED lines=8> */
[----:B------:R-:W2:Y:S04]  /*f400*/  LDSM.16.M88.4 R36, [R187+0xe100] ;  /* 0x00e10000bb24783b */ /* 0x000ea80000000200 */
[----:B------:R-:W5:Y:S03]  /*f410*/  LDSM.16.M88.4 R68, [R0+0xd900] ;  /* 0x00d900000044783b */ /* 0x000f660000000200 */
[----:B---3--:R-:W-:Y:S08]  /*f420*/  HMMA.16816.F32.BF16 R20, R40, R8, R20 ;  /* 0x000000082814723c */ /* 0x008ff00000041814 */
[C---:B------:R-:W-:Y:S08]  /*f430*/  HMMA.16816.F32.BF16 R64, R24.reuse, R80, R64 ;  /* 0x000000501840723c */ /* 0x040ff00000041840 */
[----:B------:R-:W-:Y:S01]  /*f440*/  HMMA.16816.F32.BF16 R60, R24, R82, R60 ;  /* 0x00000052183c723c */ /* 0x000fe2000004183c */
[----:B------:R-:W-:Y:S07]  /*f450*/  LDSM.16.M88.4 R80, [R5+0x4000] ;  /* 0x004000000550783b */ /* 0x000fee0000000200 */
[----:B------:R-:W-:Y:S01]  /*f460*/  HMMA.16816.F32.BF16 R16, R40, R10, R16 ;  /* 0x0000000a2810723c */ /* 0x000fe20000041810 */
[----:B------:R-:W3:Y:S07]  /*f470*/  LDSM.16.M88.4 R8, [R2+0xe100] ;  /* 0x00e100000208783b */ /* 0x000eee0000000200 */
[C---:B-1----:R-:W-:Y:S08]  /*f480*/  HMMA.16816.F32.BF16 R56, R24.reuse, R32, R56 ;  /* 0x000000201838723c */ /* 0x042ff00000041838 */
[C---:B------:R-:W-:Y:S01]  /*f490*/  HMMA.16816.F32.BF16 R52, R24.reuse, R34, R52 ;  /* 0x000000221834723c */ /* 0x040fe20000041834 */
[----:B------:R-:W1:Y:S07]  /*f4a0*/  LDSM.16.M88.4 R32, [R187+0xe900] ;  /* 0x00e90000bb20783b */ /* 0x000e6e0000000200 */
[C---:B----4-:R-:W-:Y:S08]  /*f4b0*/  HMMA.16816.F32.BF16 R48, R24.reuse, R28, R48 ;  /* 0x0000001c1830723c */ /* 0x050ff00000041830 */
[----:B------:R-:W-:Y:S01]  /*f4c0*/  HMMA.16816.F32.BF16 R44, R24, R30, R44 ;  /* 0x0000001e182c723c */ /* 0x000fe2000004182c */
[----:B------:R-:W4:Y:S04]  /*f4d0*/  LDSM.16.M88.4 R28, [R187+0xf100] ;  /* 0x00f10000bb1c783b */ /* 0x000f280000000200 */
[----:B------:R-:W1:Y:S03]  /*f4e0*/  LDSM.16.M88.4 R24, [R187+0xf900] ;  /* 0x00f90000bb18783b */ /* 0x000e660000000200 */
        /* <DEDUP_REMOVED lines=9> */
[C---:B-----5:R-:W-:Y:S08]  /*f580*/  HMMA.16816.F32.BF16 R48, R40.reuse, R68, R48 ;  /* 0x000000442830723c */ /* 0x060ff00000041830 */
[----:B------:R-:W-:Y:S01]  /*f590*/  HMMA.16816.F32.BF16 R44, R40, R70, R44 ;  /* 0x00000046282c723c */ /* 0x000fe2000004182c */
[----:B------:R-:W2:Y:S04]  /*f5a0*/  LDSM.16.M88.4 R40, [R185+0x4000] ;  /* 0x00400000b928783b */ /* 0x000ea80000000200 */
[----:B------:R-:W5:Y:S03]  /*f5b0*/  LDSM.16.M88.4 R68, [R2+0xf900] ;  /* 0x00f900000244783b */ /* 0x000f660000000200 */
[----:B---3--:R-:W-:Y:S08]  /*f5c0*/  HMMA.16816.F32.BF16 R20, R80, R8, R20 ;  /* 0x000000085014723c */ /* 0x008ff00000041814 */
[C---:B-1----:R-:W-:Y:S08]  /*f5d0*/  HMMA.16816.F32.BF16 R64, R12.reuse, R32, R64 ;  /* 0x000000200c40723c */ /* 0x042ff00000041840 */
[----:B------:R-:W-:Y:S01]  /*f5e0*/  HMMA.16816.F32.BF16 R60, R12, R34, R60 ;  /* 0x000000220c3c723c */ /* 0x000fe2000004183c */
[----:B------:R-:W-:Y:S07]  /*f5f0*/  LDSM.16.M88.4 R32, [R85+0xe900] ;  /* 0x00e900005520783b */ /* 0x000fee0000000200 */
[----:B------:R-:W-:Y:S01]  /*f600*/  HMMA.16816.F32.BF16 R16, R80, R10, R16 ;  /* 0x0000000a5010723c */ /* 0x000fe20000041810 */
[----:B------:R-:W-:Y:S07]  /*f610*/  LDSM.16.M88.4 R8, [R0+0xe100] ;  /* 0x00e100000008783b */ /* 0x000fee0000000200 */
[C---:B----4-:R-:W-:Y:S08]  /*f620*/  HMMA.16816.F32.BF16 R56, R12.reuse, R28, R56 ;  /* 0x0000001c0c38723c */ /* 0x050ff00000041838 */
[C---:B------:R-:W-:Y:S01]  /*f630*/  HMMA.16816.F32.BF16 R52, R12.reuse, R30, R52 ;  /* 0x0000001e0c34723c */ /* 0x040fe20000041834 */
[----:B------:R-:W-:Y:S07]  /*f640*/  LDSM.16.M88.4 R28, [R85+0xf100] ;  /* 0x00f10000551c783b */ /* 0x000fee0000000200 */
[C---:B------:R-:W-:Y:S08]  /*f650*/  HMMA.16816.F32.BF16 R48, R12.reuse, R24, R48 ;  /* 0x000000180c30723c */ /* 0x040ff00000041830 */
[----:B------:R-:W-:Y:S01]  /*f660*/  HMMA.16816.F32.BF16 R44, R12, R26, R44 ;  /* 0x0000001a0c2c723c */ /* 0x000fe2000004182c */
[----:B------:R-:W1:Y:S04]  /*f670*/  LDSM.16.M88.4 R12, [R184+0x4000] ;  /* 0x00400000b80c783b */ /* 0x000e680000000200 */
[----:B------:R-:W3:Y:S03]  /*f680*/  LDSM.16.M88.4 R24, [R85+0xf900] ;  /* 0x00f900005518783b */ /* 0x000ee60000000200 */
[----:B--2---:R-:W-:Y:S08]  /*f690*/  HMMA.16816.F32.BF16 R20, R40, R36, R20 ;  /* 0x000000242814723c */ /* 0x004ff00000041814 */
[C---:B------:R-:W-:Y:S08]  /*f6a0*/  HMMA.16816.F32.BF16 R64, R80.reuse, R76, R64 ;  /* 0x0000004c5040723c */ /* 0x040ff00000041840 */
[----:B------:R-:W-:Y:S08]  /*f6b0*/  HMMA.16816.F32.BF16 R60, R80, R78, R60 ;  /* 0x0000004e503c723c */ /* 0x000ff0000004183c */
[----:B------:R-:W-:Y:S01]  /*f6c0*/  HMMA.16816.F32.BF16 R76, R40, R38, R16 ;  /* 0x00000026284c723c */ /* 0x000fe20000041810 */
[----:B------:R-:W-:Y:S04]  /*f6d0*/  LDSM.16.M88.4 R36, [R189+0x8000] ;  /* 0x00800000bd24783b */ /* 0x000fe80000000200 */
[----:B------:R-:W2:Y:S03]  /*f6e0*/  LDSM.16.M88.4 R16, [R187+0x10100] ;  /* 0x01010000bb10783b */ /* 0x000ea60000000200 */
[C---:B------:R-:W-:Y:S08]  /*f6f0*/  HMMA.16816.F32.BF16 R56, R80.reuse, R72, R56 ;  /* 0x000000485038723c */ /* 0x040ff00000041838 */
[C---:B------:R-:W-:Y:S01]  /*f700*/  HMMA.16816.F32.BF16 R52, R80.reuse, R74, R52 ;  /* 0x0000004a5034723c */ /* 0x040fe20000041834 */
[----:B------:R-:W4:Y:S07]  /*f710*/  LDSM.16.M88.4 R72, [R0+0xe900] ;  /* 0x00e900000048783b */ /* 0x000f2e0000000200 */
[C---:B-----5:R-:W-:Y:S08]  /*f720*/  HMMA.16816.F32.BF16 R48, R80.reuse, R68, R48 ;  /* 0x000000445030723c */ /* 0x060ff00000041830 */
[----:B------:R-:W-:Y:S01]  /*f730*/  HMMA.16816.F32.BF16 R44, R80, R70, R44 ;  /* 0x00000046502c723c */ /* 0x000fe2000004182c */
[----:B------:R-:W5:Y:S07]  /*f740*/  LDSM.16.M88.4 R68, [R0+0xf100] ;  /* 0x00f100000044783b */ /* 0x000f6e0000000200 */
[----:B-1----:R-:W-:Y:S08]  /*f750*/  HMMA.16816.F32.BF16 R20, R12, R8, R20 ;  /* 0x000000080c14723c */ /* 0x002ff00000041814 */
        /* <DEDUP_REMOVED lines=8> */
[C---:B---3--:R-:W-:Y:S08]  /*f7e0*/  HMMA.16816.F32.BF16 R48, R40.reuse, R24, R48 ;  /* 0x000000182830723c */ /* 0x048ff00000041830 */
[----:B------:R-:W-:Y:S01]  /*f7f0*/  HMMA.16816.F32.BF16 R44, R40, R26, R44 ;  /* 0x0000001a282c723c */ /* 0x000fe2000004182c */
[----:B------:R-:W1:Y:S04]  /*f800*/  LDSM.16.M88.4 R24, [R2+0x10100] ;  /* 0x010100000218783b */ /* 0x000e680000000200 */
[----:B------:R-:W-:Y:S03]  /*f810*/  LDSM.16.M88.4 R40, [R185+0x8000] ;  /* 0x00800000b928783b */ /* 0x000fe60000000200 */
[----:B--2---:R-:W-:Y:S08]  /*f820*/  HMMA.16816.F32.BF16 R20, R36, R16, R20 ;  /* 0x000000102414723c */ /* 0x004ff00000041814 */
[C---:B----4-:R-:W-:Y:S08]  /*f830*/  HMMA.16816.F32.BF16 R64, R12.reuse, R72, R64 ;  /* 0x000000480c40723c */ /* 0x050ff00000041840 */
[----:B------:R-:W-:Y:S01]  /*f840*/  HMMA.16816.F32.BF16 R60, R12, R74, R60 ;  /* 0x0000004a0c3c723c */ /* 0x000fe2000004183c */
[----:B------:R-:W-:Y:S07]  /*f850*/  LDSM.16.M88.4 R72, [R187+0x11100] ;  /* 0x01110000bb48783b */ /* 0x000fee0000000200 */
[----:B------:R-:W-:Y:S01]  /*f860*/  HMMA.16816.F32.BF16 R76, R36, R18, R76 ;  /* 0x00000012244c723c */ /* 0x000fe2000004184c */
[----:B------:R-:W-:Y:S07]  /*f870*/  LDSM.16.M88.4 R16, [R2+0x10900] ;  /* 0x010900000210783b */ /* 0x000fee0000000200 */
[C---:B-----5:R-:W-:Y:S08]  /*f880*/  HMMA.16816.F32.BF16 R56, R12.reuse, R68, R56 ;  /* 0x000000440c38723c */ /* 0x060ff00000041838 */
[----:B------:R-:W-:Y:S01]  /*f890*/  HMMA.16816.F32.BF16 R68, R12, R70, R52 ;  /* 0x000000460c44723c */ /* 0x000fe20000041834 */
[----:B------:R-:W2:Y:S07]  /*f8a0*/  LDSM.16.M88.4 R52, [R85+0x10100] ;  /* 0x010100005534783b */ /* 0x000eae0000000200 */
[----:B-1----:R-:W-:Y:S08]  /*f8b0*/  HMMA.16816.F32.BF16 R20, R32, R24, R20 ;  /* 0x000000182014723c */ /* 0x002ff00000041814 */
[C---:B------:R-:W-:Y:S08]  /*f8c0*/  HMMA.16816.F32.BF16 R64, R36.reuse, R8, R64 ;  /* 0x000000082440723c */ /* 0x040ff00000041840 */
[----:B------:R-:W-:Y:S01]  /*f8d0*/  HMMA.16816.F32.BF16 R60, R36, R10, R60 ;  /* 0x0000000a243c723c */ /* 0x000fe2000004183c */
[----:B------:R-:W-:Y:S07]  /*f8e0*/  LDSM.16.M88.4 R8, [R85+0x10900] ;  /* 0x010900005508783b */ /* 0x000fee0000000200 */
[----:B------:R-:W-:Y:S01]  /*f8f0*/  HMMA.16816.F32.BF16 R76, R32, R26, R76 ;  /* 0x0000001a204c723c */ /* 0x000fe2000004184c */
[----:B------:R-:W-:Y:S07]  /*f900*/  LDSM.16.M88.4 R24, [R187+0x11900] ;  /* 0x01190000bb18783b */ /* 0x000fee0000000200 */
[C---:B------:R-:W-:Y:S08]  /*f910*/  HMMA.16816.F32.BF16 R48, R12.reuse, R28, R48 ;  /* 0x0000001c0c30723c */ /* 0x040ff00000041830 */
[----:B------:R-:W-:Y:S01]  /*f920*/  HMMA.16816.F32.BF16 R44, R12, R30, R44 ;  /* 0x0000001e0c2c723c */ /* 0x000fe2000004182c */
[----:B------:R-:W-:Y:S04]  /*f930*/  LDSM.16.M88.4 R12, [R184+0x8000] ;  /* 0x00800000b80c783b */ /* 0x000fe80000000200 */
[----:B------:R-:W1:Y:S03]  /*f940*/  LDSM.16.M88.4 R28, [R0+0x10100] ;  /* 0x01010000001c783b */ /* 0x000e660000000200 */
[----:B--2---:R-:W-:Y:S08]  /*f950*/  HMMA.16816.F32.BF16 R20, R40, R52, R20 ;  /* 0x000000342814723c */ /* 0x004ff00000041814 */
[C---:B------:R-:W-:Y:S08]  /*f960*/  HMMA.16816.F32.BF16 R64, R32.reuse, R16, R64 ;  /* 0x000000102040723c */ /* 0x040ff00000041840 */
[----:B------:R-:W-:Y:S01]  /*f970*/  HMMA.16816.F32.BF16 R60, R32, R18, R60 ;  /* 0x00000012203c723c */ /* 0x000fe2000004183c */
[----:B------:R-:W2:Y:S07]  /*f980*/  LDSM.16.M88.4 R16, [R2+0x11100] ;  /* 0x011100000210783b */ /* 0x000eae0000000200 */
[----:B------:R-:W-:Y:S01]  /*f990*/  HMMA.16816.F32.BF16 R76, R40, R54, R76 ;  /* 0x00000036284c723c */ /* 0x000fe2000004184c */
[----:B------:R-:W-:Y:S07]  /*f9a0*/  LDSM.16.M88.4 R52, [R0+0x10900] ;  /* 0x010900000034783b */ /* 0x000fee0000000200 */
[----:B------:R-:W-:Y:S08]  /*f9b0*/  HMMA.16816.F32.BF16 R56, R36, R72, R56 ;  /* 0x000000482438723c */ /* 0x000ff00000041838 */
[----:B-1----:R-:W-:Y:S08]  /*f9c0*/  HMMA.16816.F32.BF16 R20, R12, R28, R20 ;  /* 0x0000001c0c14723c */ /* 0x002ff00000041814 */
[C---:B------:R-:W-:Y:S08]  /*f9d0*/  HMMA.16816.F32.BF16 R64, R40.reuse, R8, R64 ;  /* 0x000000082840723c */ /* 0x040ff00000041840 */
[----:B------:R-:W-:Y:S01]  /*f9e0*/  HMMA.16816.F32.BF16 R60, R40, R10, R60 ;  /* 0x0000000a283c723c */ /* 0x000fe2000004183c */
[----:B------:R-:W1:Y:S07]  /*f9f0*/  LDSM.16.M88.4 R8, [R85+0x11100] ;  /* 0x011100005508783b */ /* 0x000e6e0000000200 */
[----:B------:R-:W-:Y:S01]  /*fa00*/  HMMA.16816.F32.BF16 R76, R12, R30, R76 ;  /* 0x0000001e0c4c723c */ /* 0x000fe2000004184c */
[----:B------:R3:W4:Y:S01]  /*fa10*/  LDSM.16.M88.4 R28, [R2+0x11900] ;  /* 0x01190000021c783b */ /* 0x0007220000000200 */
[----:B------:R-:W-:-:S02]  /*fa20*/  FMUL.FTZ R21, R21, c[0x0][0x320] ;  /* 0x0000c80015157a20 */ /* 0x000fc40000410000 */
[----:B------:R-:W-:Y:S02]  /*fa30*/  FMUL.FTZ R22, R22, c[0x0][0x320] ;  /* 0x0000c80016167a20 */ /* 0x000fe40000410000 */
[----:B------:R-:W-:Y:S02]  /*fa40*/  FMUL.FTZ R5, R20, c[0x0][0x320] ;  /* 0x0000c80014057a20 */ /* 0x000fe40000410000 */
[----:B------:R-:W-:Y:S04]  /*fa50*/  HMMA.16816.F32.BF16 R68, R36, R74, R68 ;  /* 0x0000004a2444723c */ /* 0x000fe80000041844 */
[----:B------:R-:W5:Y:S04]  /*fa60*/  MUFU.TANH R5, R5 ;  /* 0x0000000500057308 */ /* 0x000f680000002400 */
[----:B--2---:R-:W-:Y:S08]  /*fa70*/  HMMA.16816.F32.BF16 R56, R32, R16, R56 ;  /* 0x000000102038723c */ /* 0x004ff00000041838 */
[----:B------:R-:W-:Y:S01]  /*fa80*/  HMMA.16816.F32.BF16 R48, R36, R24, R48 ;  /* 0x000000182430723c */ /* 0x000fe20000041830 */
[----:B------:R-:W2:Y:S01]  /*fa90*/  MUFU.TANH R25, R21 ;  /* 0x0000001500197308 */ /* 0x000ea20000002400 */
[----:B---3--:R-:W-:-:S06]  /*faa0*/  FMUL.FTZ R2, R78, c[0x0][0x320] ;  /* 0x0000c8004e027a20 */ /* 0x008fcc0000410000 */
[----:B------:R-:W-:Y:S01]  /*fab0*/  HMMA.16816.F32.BF16 R44, R36, R26, R44 ;  /* 0x0000001a242c723c */ /* 0x000fe2000004182c */
[----:B------:R3:W-:Y:S06]  /*fac0*/  MUFU.TANH R24, R22 ;  /* 0x0000001600187308 */ /* 0x0007ec0000002400 */
[----:B------:R-:W-:Y:S01]  /*fad0*/  FMUL.FTZ R37, R23, c[0x0][0x320] ;  /* 0x0000c80017257a20 */ /* 0x000fe20000410000 */
[----:B------:R-:W-:Y:S01]  /*fae0*/  HMMA.16816.F32.BF16 R68, R32, R18, R68 ;  /* 0x000000122044723c */ /* 0x000fe20000041844 */
[----:B------:R-:W2:Y:S01]  /*faf0*/  LDSM.16.M88.4 R16, [R0+0x11100] ;  /* 0x011100000010783b */ /* 0x000ea20000000200 */
[----:B------:R-:W-:Y:S01]  /*fb00*/  FMUL.FTZ R26, R76, c[0x0][0x320] ;  /* 0x0000c8004c1a7a20 */ /* 0x000fe20000410000 */
[----:B------:R-:W-:Y:S01]  /*fb10*/  MUFU.TANH R2, R2 ;  /* 0x0000000200027308 */ /* 0x000fe20000002400 */
[----:B------:R-:W-:-:S02]  /*fb20*/  FMUL.FTZ R27, R77, c[0x0][0x320] ;  /* 0x0000c8004d1b7a20 */ /* 0x000fc40000410000 */
[----:B------:R-:W-:Y:S02]  /*fb30*/  FMUL.FTZ R36, R79, c[0x0][0x320] ;  /* 0x0000c8004f247a20 */ /* 0x000fe40000410000 */
[----:B-1----:R-:W-:Y:S01]  /*fb40*/  HMMA.16816.F32.BF16 R56, R40, R8, R56 ;  /* 0x000000082838723c */ /* 0x002fe20000041838 */
[----:B---3--:R-:W1:Y:S02]  /*fb50*/  LDSM.16.M88.4 R20, [R85+0x11900] ;  /* 0x011900005514783b */ /* 0x008e640000000200 */
[----:B------:R-:W3:Y:S04]  /*fb60*/  MUFU.TANH R26, R26 ;  /* 0x0000001a001a7308 */ /* 0x000ee80000002400 */
[----:B------:R-:W-:Y:S01]  /*fb70*/  LOP3.LUT R8, R6, 0xfffffffc, RZ, 0xc0, !PT ;  /* 0xfffffffc06087812 */ /* 0x000fe200078ec0ff */
[----:B----4-:R-:W-:Y:S01]  /*fb80*/  HMMA.16816.F32.BF16 R48, R32, R28, R48 ;  /* 0x0000001c2030723c */ /* 0x010fe20000041830 */
[----:B------:R-:W-:-:S02]  /*fb90*/  IMAD.IADD R6, R89, 0x1, -R84 ;  /* 0x0000000159067824 */ /* 0x000fc400078e0a54 */
[----:B------:R-:W4:Y:S01]  /*fba0*/  MUFU.TANH R27, R27 ;  /* 0x0000001b001b7308 */ /* 0x000f220000002400 */
[----:B------:R-:W-:-:S04]  /*fbb0*/  IMAD.IADD R89, R89, 0x1, -R8 ;  /* 0x0000000159597824 */ /* 0x000fc800078e0a08 */
[----:B------:R-:W-:Y:S01]  /*fbc0*/  HMMA.16816.F32.BF16 R44, R32, R30, R44 ;  /* 0x0000001e202c723c */ /* 0x000fe2000004182c */
[----:B------:R-:W-:Y:S02]  /*fbd0*/  LEA.HI R38, R89, R89, RZ, 0x1 ;  /* 0x0000005959267211 */ /* 0x000fe400078f08ff */
[----:B------:R-:W-:Y:S02]  /*fbe0*/  MUFU.TANH R37, R37 ;  /* 0x0000002500257308 */ /* 0x000fe40000002400 */
[----:B------:R-:W-:Y:S02]  /*fbf0*/  LOP3.LUT R38, R38, 0x1ffffffe, RZ, 0xc0, !PT ;  /* 0x1ffffffe26267812 */ /* 0x000fe400078ec0ff */
[----:B------:R-:W-:Y:S01]  /*fc00*/  SHF.R.S32.HI R35, RZ, 0x1f, R86 ;  /* 0x0000001fff237819 */ /* 0x000fe20000011456 */
[----:B------:R-:W-:Y:S01]  /*fc10*/  HMMA.16816.F32.BF16 R68, R40, R10, R68 ;  /* 0x0000000a2844723c */ /* 0x000fe20000041844 */
[----:B------:R-:W-:Y:S01]  /*fc20*/  SHF.R.S32.HI R33, RZ, 0x1f, R6 ;  /* 0x0000001fff217819 */ /* 0x000fe20000011406 */
[----:B------:R-:W3:Y:S01]  /*fc30*/  LDSM.16.M88.4 R8, [R0+0x11900] ;  /* 0x011900000008783b */ /* 0x000ee20000000200 */
[----:B------:R-:W-:Y:S01]  /*fc40*/  LEA.HI R35, R35, R86, RZ, 0x3 ;  /* 0x0000005623237211 */ /* 0x000fe200078f18ff */
[----:B------:R-:W-:Y:S01]  /*fc50*/  IMAD.IADD R89, R89, 0x1, -R38 ;  /* 0x0000000159597824 */ /* 0x000fe200078e0a26 */
[----:B------:R-:W-:Y:S01]  /*fc60*/  LEA.HI R33, R33, R6, RZ, 0x2 ;  /* 0x0000000621217211 */ /* 0x000fe200078f10ff */
[----:B------:R-:W-:Y:S01]  /*fc70*/  MUFU.TANH R36, R36 ;  /* 0x0000002400247308 */ /* 0x000fe20000002400 */
[----:B------:R-:W-:Y:S01]  /*fc80*/  LOP3.LUT R35, R35, 0xffffff8, RZ, 0xc0, !PT ;  /* 0x0ffffff823237812 */ /* 0x000fe200078ec0ff */
[----:B------:R-:W-:Y:S01]  /*fc90*/  HMMA.16816.F32.BF16 R64, R12, R52, R64 ;  /* 0x000000340c40723c */ /* 0x000fe20000041840 */
[----:B------:R-:W-:Y:S01]  /*fca0*/  LEA.HI.SX32 R34, R33, R92, 0x1e ;  /* 0x0000005c21227211 */ /* 0x000fe200078ff2ff */
[----:B------:R-:W-:-:S04]  /*fcb0*/  DEPBAR.LE SB0, 0x2 ;  /* 0x000080800000791a */ /* 0x000fc80000000000 */
[----:B------:R-:W-:Y:S01]  /*fcc0*/  IMAD.IADD R35, R86, 0x1, -R35 ;  /* 0x0000000156237824 */ /* 0x000fe200078e0a23 */
[----:B------:R-:W-:Y:S01]  /*fcd0*/  LOP3.LUT R33, R33, 0x7ffffffc, RZ, 0xc0, !PT ;  /* 0x7ffffffc21217812 */ /* 0x000fe200078ec0ff */
[----:B--2---:R-:W-:Y:S01]  /*fce0*/  HMMA.16816.F32.BF16 R56, R12, R16, R56 ;  /* 0x000000100c38723c */ /* 0x004fe20000041838 */
[----:B------:R-:W-:Y:S01]  /*fcf0*/  BAR.SYNC.DEFER_BLOCKING 0x0 ;  /* 0x0000000000007b1d */ /* 0x000fe20000010000 */
[----:B------:R-:W-:Y:S02]  /*fd00*/  IMAD R34, R35, 0x10, R34 ;  /* 0x0000001023227824 */ /* 0x000fe400078e0222 */
[----:B------:R-:W-:Y:S02]  /*fd10*/  IMAD.IADD R222, R6, 0x1, -R33 ;  /* 0x0000000106de7824 */ /* 0x000fe400078e0a21 */
[----:B------:R-:W-:Y:S02]  /*fd20*/  IMAD R220, R89, 0x8, R34 ;  /* 0x0000000859dc7824 */ /* 0x000fe400078e0222 */
[----:B-1----:R-:W-:Y:S01]  /*fd30*/  HMMA.16816.F32.BF16 R48, R40, R20, R48 ;  /* 0x000000142830723c */ /* 0x002fe20000041830 */
[----:B------:R-:W-:-:S02]  /*fd40*/  IMAD.SHL.U32 R222, R222, 0x2, RZ ;  /* 0x00000002dede7824 */ /* 0x000fc400078e00ff */
[----:B------:R-:W-:-:S04]  /*fd50*/  @P3 IMAD.HI.U32 R17, R220, c[0x0][0x2c8], RZ ;  /* 0x0000b200dc113a27 */ /* 0x000fc800078e00ff */
[----:B------:R-:W-:Y:S01]  /*fd60*/  IMAD.MOV.U32 R20, RZ, RZ, R220 ;  /* 0x000000ffff147224 */ /* 0x000fe200078e00dc */
[----:B------:R-:W-:Y:S01]  /*fd70*/  @P3 SHF.R.U32.HI R20, RZ, c[0x0][0x2cc], R17 ;  /* 0x0000b300ff143a19 */ /* 0x000fe20000011611 */
[----:B------:R-:W-:Y:S01]  /*fd80*/  HMMA.16816.F32.BF16 R68, R12, R18, R68 ;  /* 0x000000120c44723c */ /* 0x000fe20000041844 */
[----:B------:R-:W-:Y:S02]  /*fd90*/  FMUL.FTZ R28, R64, c[0x0][0x320] ;  /* 0x0000c800401c7a20 */ /* 0x000fe40000410000 */
[----:B------:R-:W-:Y:S01]  /*fda0*/  FMUL.FTZ R29, R65, c[0x0][0x320] ;  /* 0x0000c800411d7a20 */ /* 0x000fe20000410000 */
[----:B------:R-:W1:Y:S01]  /*fdb0*/  SHFL.IDX PT, R18, R20, RZ, 0x1c1f ;  /* 0x001c1fff14127589 */ /* 0x000e6200000e0000 */
[----:B------:R-:W-:Y:S02]  /*fdc0*/  FMUL.FTZ R16, R66, c[0x0][0x320] ;  /* 0x0000c80042107a20 */ /* 0x000fe40000410000 */
[----:B------:R-:W2:Y:S01]  /*fdd0*/  MUFU.TANH R28, R28 ;  /* 0x0000001c001c7308 */ /* 0x000ea20000002400 */
[----:B------:R-:W-:Y:S01]  /*fde0*/  HMMA.16816.F32.BF16 R44, R40, R22, R44 ;  /* 0x00000016282c723c */ /* 0x000fe2000004182c */
[----:B------:R-:W1:Y:S01]  /*fdf0*/  SHFL.IDX PT, R19, R20, 0x1, 0x1c1f ;  /* 0x003c1f0014137f89 */ /* 0x000e6200000e0000 */
[----:B------:R-:W-:-:S02]  /*fe00*/  FMUL.FTZ R56, R56, c[0x0][0x320] ;  /* 0x0000c80038387a20 */ /* 0x000fc40000410000 */
[----:B------:R-:W-:Y:S01]  /*fe10*/  FMUL.FTZ R57, R57, c[0x0][0x320] ;  /* 0x0000c80039397a20 */ /* 0x000fe20000410000 */
[----:B------:R-:W-:Y:S01]  /*fe20*/  LDSM.16.MT88.4 R124, [R135+0x100] ;  /* 0x00010000877c783b */ /* 0x000fe20000004200 */
[----:B------:R-:W-:Y:S01]  /*fe30*/  FMUL.FTZ R17, R67, c[0x0][0x320] ;  /* 0x0000c80043117a20 */ /* 0x000fe20000410000 */
[----:B------:R-:W1:Y:S01]  /*fe40*/  MUFU.TANH R29, R29 ;  /* 0x0000001d001d7308 */ /* 0x000e620000002400 */
[C---:B------:R-:W-:Y:S01]  /*fe50*/  HMMA.16816.F32.BF16 R60, R12.reuse, R54, R60 ;  /* 0x000000360c3c723c */ /* 0x040fe2000004183c */
[----:B------:R-:W-:Y:S01]  /*fe60*/  IMAD.MOV.U32 R22, RZ, RZ, -0x40 ;  /* 0xffffffc0ff167424 */ /* 0x000fe200078e00ff */
[----:B------:R-:W-:Y:S01]  /*fe70*/  LDSM.16.MT88.4 R64, [R165+0x2100] ;  /* 0x00210000a540783b */ /* 0x000fe20000004200 */
[----:B------:R-:W-:Y:S02]  /*fe80*/  FMUL.FTZ R58, R58, c[0x0][0x320] ;  /* 0x0000c8003a3a7a20 */ /* 0x000fe40000410000 */
[C---:B------:R-:W-:Y:S01]  /*fe90*/  IMAD R22, R7.reuse, R22, 0x1 ;  /* 0x0000000107167424 */ /* 0x040fe200078e0216 */
[----:B------:R-:W-:Y:S01]  /*fea0*/  LDSM.16.MT88.4 R116, [R173+0x100] ;  /* 0x00010000ad74783b */ /* 0x000fe20000004200 */
[----:B------:R-:W-:Y:S01]  /*feb0*/  IMAD R7, R7, -0x40, R215 ;  /* 0xffffffc007077824 */ /* 0x000fe200078e02d7 */
[----:B---3--:R-:W-:Y:S01]  /*fec0*/  HMMA.16816.F32.BF16 R48, R12, R8, R48 ;  /* 0x000000080c30723c */ /* 0x008fe20000041830 */
[----:B------:R-:W-:Y:S01]  /*fed0*/  MUFU.TANH R224, R56 ;  /* 0x0000003800e07308 */ /* 0x000fe20000002400 */
[----:B------:R-:W-:Y:S01]  /*fee0*/  FMUL.FTZ R68, R68, c[0x0][0x320] ;  /* 0x0000c80044447a20 */ /* 0x000fe20000410000 */
[----:B------:R-:W-:Y:S01]  /*fef0*/  LDSM.16.MT88.4 R108, [R134+0x100] ;  /* 0x00010000866c783b */ /* 0x000fe20000004200 */
[----:B------:R-:W-:-:S02]  /*ff00*/  IMAD.IADD R7, R7, 0x1, -R222 ;  /* 0x0000000107077824 */ /* 0x000fc400078e0ade */
[----:B------:R-:W-:Y:S01]  /*ff10*/  FMUL.FTZ R69, R69, c[0x0][0x320] ;  /* 0x0000c80045457a20 */ /* 0x000fe20000410000 */
[----:B------:R-:W-:Y:S01]  /*ff20*/  IADD3 R9, -R222, R22, R215 ;  /* 0x00000016de097210 */ /* 0x000fe20007ffe1d7 */
[----:B------:R-:W-:Y:S01]  /*ff30*/  HMMA.16816.F32.BF16 R44, R12, R10, R44 ;  /* 0x0000000a0c2c723c */ /* 0x000fe2000004182c */
[----:B------:R-:W-:Y:S01]  /*ff40*/  MUFU.TANH R168, R57 ;  /* 0x0000003900a87308 */ /* 0x000fe20000002400 */
[----:B------:R-:W-:Y:S01]  /*ff50*/  FMUL.FTZ R59, R59, c[0x0][0x320] ;  /* 0x0000c8003b3b7a20 */ /* 0x000fe20000410000 */
[----:B------:R-:W-:Y:S01]  /*ff60*/  LDSM.16.MT88.4 R100, [R4+0x100] ;  /* 0x000100000464783b */ /* 0x000fe20000004200 */
[----:B------:R-:W-:Y:S02]  /*ff70*/  IMAD.IADD R6, R9, 0x1, -R218 ;  /* 0x0000000109067824 */ /* 0x000fe400078e0ada */
[----:B------:R-:W-:Y:S01]  /*ff80*/  FMUL.FTZ R70, R70, c[0x0][0x320] ;  /* 0x0000c80046467a20 */ /* 0x000fe20000410000 */
[----:B------:R-:W-:Y:S01]  /*ff90*/  LDSM.16.MT88.4 R40, [R135+0x2100] ;  /* 0x002100008728783b */ /* 0x000fe20000004200 */
[----:B-1----:R-:W-:Y:S01]  /*ffa0*/  IMAD.IADD R8, R6, 0x1, R18 ;  /* 0x0000000106087824 */ /* 0x002fe200078e0212 */
[----:B------:R-:W-:Y:S01]  /*ffb0*/  MUFU.TANH R170, R68 ;  /* 0x0000004400aa7308 */ /* 0x000fe20000002400 */
[----:B------:R-:W-:Y:S01]  /*ffc0*/  FMUL.FTZ R31, R60, c[0x0][0x320] ;  /* 0x0000c8003c1f7a20 */ /* 0x000fe20000410000 */
[----:B------:R-:W-:Y:S01]  /*ffd0*/  LDSM.16.MT88.4 R72, [R135+0x4100] ;  /* 0x004100008748783b */ /* 0x000fe20000004200 */
[----:B------:R-:W-:Y:S01]  /*ffe0*/  FMUL.FTZ R32, R61, c[0x0][0x320] ;  /* 0x0000c8003d207a20 */ /* 0x000fe20000410000 */
[----:B------:R-:W-:Y:S01]  /*fff0*/  IMNMX R8, R7, R8, PT ;  /* 0x0000000807087217 */ /* 0x000fe20003800200 */
[----:B------:R-:W-:Y:S01]  /*10000*/  IMAD.IADD R6, R6, 0x1, R19 ;  /* 0x0000000106067824 */ /* 0x000fe200078e0213 */
[----:B------:R-:W-:Y:S01]  /*10010*/  LDSM.16.MT88.4 R80, [R173+0x4100] ;  /* 0x00410000ad50783b */ /* 0x000fe20000004200 */
[----:B------:R-:W-:Y:S01]  /*10020*/  FMUL.FTZ R48, R48, c[0x0][0x320] ;  /* 0x0000c80030307a20 */ /* 0x000fe20000410000 */
[C---:B------:R-:W-:Y:S01]  /*10030*/  ISETP.GT.AND P0, PT, R8.reuse, RZ, PT ;  /* 0x000000ff0800720c */ /* 0x040fe20003f04270 */
[----:B------:R-:W1:Y:S01]  /*10040*/  MUFU.TANH R31, R31 ;  /* 0x0000001f001f7308 */ /* 0x000e620000002400 */
[----:B------:R-:W-:Y:S01]  /*10050*/  ISETP.GT.AND P1, PT, R8, 0x1, PT ;  /* 0x000000010800780c */ /* 0x000fe20003f24270 */
[----:B------:R-:W-:Y:S01]  /*10060*/  FMUL.FTZ R49, R49, c[0x0][0x320] ;  /* 0x0000c80031317a20 */ /* 0x000fe20000410000 */
[----:B-----5:R-:W-:Y:S01]  /*10070*/  FSEL R5, R5, -INF , P0 ;  /* 0xff80000005057808 */ /* 0x020fe20000000000 */
[----:B------:R-:W-:Y:S01]  /*10080*/  FMUL.FTZ R30, R62, c[0x0][0x320] ;  /* 0x0000c8003e1e7a20 */ /* 0x000fe20000410000 */
[----:B------:R-:W-:Y:S01]  /*10090*/  ISETP.GT.AND P0, PT, R8, 0x8, PT ;  /* 0x000000080800780c */ /* 0x000fe20003f04270 */
[----:B------:R-:W-:Y:S01]  /*100a0*/  FMUL.FTZ R44, R44, c[0x0][0x320] ;  /* 0x0000c8002c2c7a20 */ /* 0x000fe20000410000 */
[----:B------:R-:W-:Y:S01]  /*100b0*/  FSEL R34, R25, -INF , P1 ;  /* 0xff80000019227808 */ /* 0x000fe20000800000 */
[----:B------:R-:W3:Y:S01]  /*100c0*/  MUFU.TANH R32, R32 ;  /* 0x0000002000207308 */ /* 0x000ee20000002400 */
[----:B------:R-:W-:Y:S01]  /*100d0*/  ISETP.GT.AND P1, PT, R8, 0x9, PT ;  /* 0x000000090800780c */ /* 0x000fe20003f24270 */
[----:B------:R-:W-:Y:S01]  /*100e0*/  FMUL.FTZ R45, R45, c[0x0][0x320] ;  /* 0x0000c8002d2d7a20 */ /* 0x000fe20000410000 */
[----:B------:R-:W-:Y:S01]  /*100f0*/  FSEL R26, R26, -INF , P0 ;  /* 0xff8000001a1a7808 */ /* 0x000fe20000000000 */
[----:B------:R-:W-:Y:S01]  /*10100*/  FMUL.FTZ R0, R63, c[0x0][0x320] ;  /* 0x0000c8003f007a20 */ /* 0x000fe20000410000 */
[C---:B------:R-:W-:Y:S01]  /*10110*/  ISETP.GT.AND P0, PT, R8.reuse, 0x10, PT ;  /* 0x000000100800780c */ /* 0x040fe20003f04270 */
[----:B------:R-:W-:Y:S01]  /*10120*/  FMUL.FTZ R71, R71, c[0x0][0x320] ;  /* 0x0000c80047477a20 */ /* 0x000fe20000410000 */
[----:B----4-:R-:W-:Y:S01]  /*10130*/  FSEL R22, R27, -INF , P1 ;  /* 0xff8000001b167808 */ /* 0x010fe20000800000 */
[----:B------:R-:W4:Y:S01]  /*10140*/  MUFU.TANH R214, R69 ;  /* 0x0000004500d67308 */ /* 0x000f220000002400 */
[----:B------:R-:W-:Y:S01]  /*10150*/  ISETP.GT.AND P1, PT, R8, 0x11, PT ;  /* 0x000000110800780c */ /* 0x000fe20003f24270 */
[----:B------:R-:W-:Y:S01]  /*10160*/  FMUL.FTZ R50, R50, c[0x0][0x320] ;  /* 0x0000c80032327a20 */ /* 0x000fe20000410000 */
[----:B------:R-:W-:Y:S01]  /*10170*/  IMNMX R7, R7, R6, PT ;  /* 0x0000000607077217 */ /* 0x000fe20003800200 */
[----:B------:R-:W-:Y:S01]  /*10180*/  FMUL.FTZ R51, R51, c[0x0][0x320] ;  /* 0x0000c80033337a20 */ /* 0x000fe20000410000 */
[----:B--2---:R-:W-:Y:S01]  /*10190*/  FSEL R20, R28, -INF , P0 ;  /* 0xff8000001c147808 */ /* 0x004fe20000000000 */
[----:B------:R-:W-:Y:S01]  /*101a0*/  FMUL.FTZ R46, R46, c[0x0][0x320] ;  /* 0x0000c8002e2e7a20 */ /* 0x000fe20000410000 */
[C---:B------:R-:W-:Y:S01]  /*101b0*/  ISETP.GT.AND P0, PT, R8.reuse, 0x18, PT ;  /* 0x000000180800780c */ /* 0x040fe20003f04270 */
[----:B------:R-:W2:Y:S01]  /*101c0*/  MUFU.TANH R192, R48 ;  /* 0x0000003000c07308 */ /* 0x000ea20000002400 */
[----:B------:R-:W-:Y:S01]  /*101d0*/  FSEL R6, R29, -INF , P1 ;  /* 0xff8000001d067808 */ /* 0x000fe20000800000 */
[----:B------:R-:W-:Y:S01]  /*101e0*/  FMUL.FTZ R47, R47, c[0x0][0x320] ;  /* 0x0000c8002f2f7a20 */ /* 0x000fe20000410000 */
[----:B------:R-:W-:Y:S01]  /*101f0*/  ISETP.GT.AND P1, PT, R8, 0x19, PT ;  /* 0x000000190800780c */ /* 0x000fe20003f24270 */
[----:B------:R-:W-:Y:S01]  /*10200*/  LDSM.16.MT88.4 R88, [R134+0x4100] ;  /* 0x004100008658783b */ /* 0x000fe20000004200 */
[----:B-1----:R-:W-:-:S02]  /*10210*/  FSEL R18, R31, -INF , P0 ;  /* 0xff8000001f127808 */ /* 0x002fc40000000000 */
[----:B------:R-:W-:Y:S01]  /*10220*/  ISETP.GT.AND P0, PT, R8, 0x20, PT ;  /* 0x000000200800780c */ /* 0x000fe20003f04270 */
[----:B------:R-:W1:Y:S01]  /*10230*/  MUFU.TANH R190, R49 ;  /* 0x0000003100be7308 */ /* 0x000e620000002400 */
[----:B---3--:R-:W-:Y:S01]  /*10240*/  FSEL R14, R32, -INF , P1 ;  /* 0xff800000200e7808 */ /* 0x008fe20000800000 */
[----:B------:R-:W-:Y:S01]  /*10250*/  LDSM.16.MT88.4 R144, [R135+0x900] ;  /* 0x000900008790783b */ /* 0x000fe20000004200 */
[----:B------:R-:W-:Y:S02]  /*10260*/  ISETP.GT.AND P1, PT, R8, 0x21, PT ;  /* 0x000000210800780c */ /* 0x000fe40003f24270 */
[----:B------:R-:W-:Y:S01]  /*10270*/  FSEL R224, R224, -INF , P0 ;  /* 0xff800000e0e07808 */ /* 0x000fe20000000000 */
[----:B------:R-:W-:Y:S01]  /*10280*/  LDSM.16.MT88.4 R140, [R173+0x900] ;  /* 0x00090000ad8c783b */ /* 0x000fe20000004200 */
[----:B------:R-:W-:Y:S01]  /*10290*/  ISETP.GT.AND P0, PT, R8, 0x28, PT ;  /* 0x000000280800780c */ /* 0x000fe20003f04270 */
[----:B------:R-:W3:Y:S01]  /*102a0*/  MUFU.TANH R182, R44 ;  /* 0x0000002c00b67308 */ /* 0x000ee20000002400 */
[----:B------:R-:W-:Y:S01]  /*102b0*/  FSEL R168, R168, -INF , P1 ;  /* 0xff800000a8a87808 */ /* 0x000fe20000800000 */
[----:B------:R-:W-:Y:S01]  /*102c0*/  LDSM.16.MT88.4 R136, [R134+0x900] ;  /* 0x000900008688783b */ /* 0x000fe20000004200 */
[----:B------:R-:W-:-:S02]  /*102d0*/  ISETP.GT.AND P1, PT, R8, 0x29, PT ;  /* 0x000000290800780c */ /* 0x000fc40003f24270 */
[----:B------:R-:W-:Y:S02]  /*102e0*/  FSEL R170, R170, -INF , P0 ;  /* 0xff800000aaaa7808 */ /* 0x000fe40000000000 */
[----:B------:R-:W-:Y:S01]  /*102f0*/  ISETP.GT.AND P0, PT, R8, 0x30, PT ;  /* 0x000000300800780c */ /* 0x000fe20003f04270 */
[----:B------:R-:W5:Y:S01]  /*10300*/  MUFU.TANH R180, R45 ;  /* 0x0000002d00b47308 */ /* 0x000f620000002400 */
[----:B----4-:R-:W-:Y:S02]  /*10310*/  FSEL R214, R214, -INF , P1 ;  /* 0xff800000d6d67808 */ /* 0x010fe40000800000 */
[----:B------:R-:W-:Y:S02]  /*10320*/  ISETP.GT.AND P1, PT, R8, 0x31, PT ;  /* 0x000000310800780c */ /* 0x000fe40003f24270 */
[----:B--2---:R-:W-:Y:S02]  /*10330*/  FSEL R192, R192, -INF , P0 ;  /* 0xff800000c0c07808 */ /* 0x004fe40000000000 */
[----:B------:R-:W-:Y:S01]  /*10340*/  ISETP.GT.AND P0, PT, R8, 0x38, PT ;  /* 0x000000380800780c */ /* 0x000fe20003f04270 */
[----:B------:R-:W2:Y:S01]  /*10350*/  MUFU.TANH R16, R16 ;  /* 0x0000001000107308 */ /* 0x000ea20000002400 */
[----:B-1----:R-:W-:-:S02]  /*10360*/  FSEL R190, R190, -INF , P1 ;  /* 0xff800000bebe7808 */ /* 0x002fc40000800000 */
[----:B------:R-:W-:Y:S02]  /*10370*/  ISETP.GT.AND P1, PT, R8, 0x39, PT ;  /* 0x000000390800780c */ /* 0x000fe40003f24270 */
[----:B---3--:R-:W-:Y:S02]  /*10380*/  FSEL R182, R182, -INF , P0 ;  /* 0xff800000b6b67808 */ /* 0x008fe40000000000 */
[C---:B------:R-:W-:Y:S01]  /*10390*/  ISETP.GT.AND P0, PT, R7.reuse, RZ, PT ;  /* 0x000000ff0700720c */ /* 0x040fe20003f04270 */
[----:B------:R-:W1:Y:S01]  /*103a0*/  MUFU.TANH R17, R17 ;  /* 0x0000001100117308 */ /* 0x000e620000002400 */
[----:B-----5:R-:W-:Y:S02]  /*103b0*/  FSEL R180, R180, -INF , P1 ;  /* 0xff800000b4b47808 */ /* 0x020fe40000800000 */
[----:B------:R-:W-:Y:S02]  /*103c0*/  ISETP.GT.AND P1, PT, R7, 0x1, PT ;  /* 0x000000010700780c */ /* 0x000fe40003f24270 */
[----:B------:R-:W-:-:S02]  /*103d0*/  FMNMX.FTZ R11, R5, R34, !PT ;  /* 0x00000022050b7209 */ /* 0x000fc40007810000 */
[----:B------:R-:W-:Y:S01]  /*103e0*/  FSEL R9, R24, -INF , P0 ;  /* 0xff80000018097808 */ /* 0x000fe20000000000 */
[----:B------:R-:W3:Y:S01]  /*103f0*/  MUFU.TANH R30, R30 ;  /* 0x0000001e001e7308 */ /* 0x000ee20000002400 */
[----:B------:R-:W-:Y:S02]  /*10400*/  ISETP.GT.AND P0, PT, R7, 0x8, PT ;  /* 0x000000080700780c */ /* 0x000fe40003f04270 */
[----:B------:R-:W-:Y:S02]  /*10410*/  FSEL R28, R37, -INF , P1 ;  /* 0xff800000251c7808 */ /* 0x000fe40000800000 */
[----:B------:R-:W-:Y:S02]  /*10420*/  FMNMX.FTZ R11, R26, R11, !PT ;  /* 0x0000000b1a0b7209 */ /* 0x000fe40007810000 */
[----:B------:R-:W-:Y:S01]  /*10430*/  ISETP.GT.AND P1, PT, R7, 0x9, PT ;  /* 0x000000090700780c */ /* 0x000fe20003f24270 */
[----:B------:R-:W4:Y:S01]  /*10440*/  MUFU.TANH R0, R0 ;  /* 0x0000000000007308 */ /* 0x000f220000002400 */
[----:B------:R-:W-:-:S02]  /*10450*/  FSEL R24, R2, -INF , P0 ;  /* 0xff80000002187808 */ /* 0x000fc40000000000 */
[----:B------:R-:W-:Y:S02]  /*10460*/  FMNMX.FTZ R13, R9, R28, !PT ;  /* 0x0000001c090d7209 */ /* 0x000fe40007810000 */
[----:B------:R-:W-:Y:S02]  /*10470*/  FMNMX.FTZ R11, R22, R11, !PT ;  /* 0x0000000b160b7209 */ /* 0x000fe40007810000 */
[----:B------:R-:W-:Y:S01]  /*10480*/  ISETP.GT.AND P0, PT, R7, 0x10, PT ;  /* 0x000000100700780c */ /* 0x000fe20003f04270 */
[----:B------:R-:W5:Y:S01]  /*10490*/  MUFU.TANH R174, R58 ;  /* 0x0000003a00ae7308 */ /* 0x000f620000002400 */
[----:B------:R-:W-:Y:S02]  /*104a0*/  FSEL R36, R36, -INF , P1 ;  /* 0xff80000024247808 */ /* 0x000fe40000800000 */
[----:B------:R-:W-:Y:S02]  /*104b0*/  FMNMX.FTZ R13, R24, R13, !PT ;  /* 0x0000000d180d7209 */ /* 0x000fe40007810000 */
[----:B------:R-:W-:-:S02]  /*104c0*/  FMNMX.FTZ R11, R20, R11, !PT ;  /* 0x0000000b140b7209 */ /* 0x000fc40007810000 */
[C---:B------:R-:W-:Y:S01]  /*104d0*/  ISETP.GT.AND P1, PT, R7.reuse, 0x11, PT ;  /* 0x000000110700780c */ /* 0x040fe20003f24270 */
[----:B------:R3:W3:Y:S01]  /*104e0*/  MUFU.TANH R212, R59 ;  /* 0x0000003b00d47308 */ /* 0x0006e20000002400 */
[----:B--2---:R-:W-:Y:S02]  /*104f0*/  FSEL R16, R16, -INF , P0 ;  /* 0xff80000010107808 */ /* 0x004fe40000000000 */
[----:B------:R-:W-:Y:S02]  /*10500*/  FMNMX.FTZ R13, R36, R13, !PT ;  /* 0x0000000d240d7209 */ /* 0x000fe40007810000 */
[----:B------:R-:W-:Y:S02]  /*10510*/  FMNMX.FTZ R11, R6, R11, !PT ;  /* 0x0000000b060b7209 */ /* 0x000fe40007810000 */
[----:B------:R-:W-:Y:S01]  /*10520*/  ISETP.GT.AND P0, PT, R7, 0x18, PT ;  /* 0x000000180700780c */ /* 0x000fe20003f04270 */
[----:B------:R-:W2:Y:S01]  /*10530*/  MUFU.TANH R194, R70 ;  /* 0x0000004600c27308 */ /* 0x000ea20000002400 */
[----:B-1----:R-:W-:-:S02]  /*10540*/  FSEL R12, R17, -INF , P1 ;  /* 0xff800000110c7808 */ /* 0x002fc40000800000 */
[----:B------:R-:W-:Y:S02]  /*10550*/  FMNMX.FTZ R13, R16, R13, !PT ;  /* 0x0000000d100d7209 */ /* 0x000fe40007810000 */
[----:B------:R-:W-:Y:S02]  /*10560*/  FMNMX.FTZ R11, R18, R11, !PT ;  /* 0x0000000b120b7209 */ /* 0x000fe40007810000 */
[----:B------:R-:W-:Y:S01]  /*10570*/  ISETP.GT.AND P1, PT, R7, 0x19, PT ;  /* 0x000000190700780c */ /* 0x000fe20003f24270 */
[----:B------:R-:W1:Y:S01]  /*10580*/  MUFU.TANH R71, R71 ;  /* 0x0000004700477308 */ /* 0x000e620000002400 */
[----:B---3--:R-:W-:Y:S01]  /*10590*/  FSEL R10, R30, -INF , P0 ;  /* 0xff8000001e0a7808 */ /* 0x008fe20000000000 */
[----:B------:R-:W-:Y:S01]  /*105a0*/  LDSM.16.MT88.4 R56, [R134+0x2100] ;  /* 0x002100008638783b */ /* 0x000fe20000004200 */
[----:B------:R-:W-:Y:S02]  /*105b0*/  FMNMX.FTZ R13, R12, R13, !PT ;  /* 0x0000000d0c0d7209 */ /* 0x000fe40007810000 */
[----:B------:R-:W-:-:S02]  /*105c0*/  FMNMX.FTZ R11, R14, R11, !PT ;  /* 0x0000000b0e0b7209 */ /* 0x000fc40007810000 */
[C---:B------:R-:W-:Y:S01]  /*105d0*/  ISETP.GT.AND P0, PT, R7.reuse, 0x20, PT ;  /* 0x000000200700780c */ /* 0x040fe20003f04270 */
[----:B------:R-:W3:Y:S01]  /*105e0*/  MUFU.TANH R50, R50 ;  /* 0x0000003200327308 */ /* 0x000ee20000002400 */
[----:B----4-:R-:W-:Y:S02]  /*105f0*/  FSEL R8, R0, -INF , P1 ;  /* 0xff80000000087808 */ /* 0x010fe40000800000 */
[----:B------:R-:W-:Y:S02]  /*10600*/  FMNMX.FTZ R13, R10, R13, !PT ;  /* 0x0000000d0a0d7209 */ /* 0x000fe40007810000 */
[----:B------:R-:W-:Y:S02]  /*10610*/  FMNMX.FTZ R11, R224, R11, !PT ;  /* 0x0000000be00b7209 */ /* 0x000fe40007810000 */
[----:B------:R-:W-:Y:S01]  /*10620*/  ISETP.GT.AND P1, PT, R7, 0x21, PT ;  /* 0x000000210700780c */ /* 0x000fe20003f24270 */
[----:B------:R-:W4:Y:S01]  /*10630*/  MUFU.TANH R51, R51 ;  /* 0x0000003300337308 */ /* 0x000f220000002400 */
[----:B-----5:R-:W-:-:S02]  /*10640*/  FSEL R174, R174, -INF , P0 ;  /* 0xff800000aeae7808 */ /* 0x020fc40000000000 */
        /* <DEDUP_REMOVED lines=8> */
[----:B------:R-:W3:Y:S01]  /*106d0*/  MUFU.TANH R47, R47 ;  /* 0x0000002f002f7308 */ /* 0x000ee20000002400 */
[----:B--2---:R-:W-:Y:S02]  /*106e0*/  FSEL R194, R194, -INF , P0 ;  /* 0xff800000c2c27808 */ /* 0x004fe40000000000 */
[----:B------:R-:W-:Y:S02]  /*106f0*/  FMNMX.FTZ R13, R212, R13, !PT ;  /* 0x0000000dd40d7209 */ /* 0x000fe40007810000 */
[----:B------:R-:W-:Y:S02]  /*10700*/  FMNMX.FTZ R11, R214, R11, !PT ;  /* 0x0000000bd60b7209 */ /* 0x000fe40007810000 */
[----:B------:R-:W-:Y:S02]  /*10710*/  ISETP.GT.AND P0, PT, R7, 0x30, PT ;  /* 0x000000300700780c */ /* 0x000fe40003f04270 */
[----:B-1----:R-:W-:-:S02]  /*10720*/  FSEL R178, R71, -INF , P1 ;  /* 0xff80000047b27808 */ /* 0x002fc40000800000 */
[----:B------:R-:W-:Y:S02]  /*10730*/  FMNMX.FTZ R13, R194, R13, !PT ;  /* 0x0000000dc20d7209 */ /* 0x000fe40007810000 */
[----:B------:R-:W-:Y:S02]  /*10740*/  FMNMX.FTZ R11, R192, R11, !PT ;  /* 0x0000000bc00b7209 */ /* 0x000fe40007810000 */
[----:B------:R-:W-:Y:S02]  /*10750*/  ISETP.GT.AND P2, PT, R7, 0x31, PT ;  /* 0x000000310700780c */ /* 0x000fe40003f44270 */
[----:B---3--:R-:W-:Y:S02]  /*10760*/  FSEL R150, R50, -INF , P0 ;  /* 0xff80000032967808 */ /* 0x008fe40000000000 */
[----:B------:R-:W-:Y:S02]  /*10770*/  FMNMX.FTZ R13, R178, R13, !PT ;  /* 0x0000000db20d7209 */ /* 0x000fe40007810000 */
[----:B------:R-:W-:-:S02]  /*10780*/  FMNMX.FTZ R11, R190, R11, !PT ;  /* 0x0000000bbe0b7209 */ /* 0x000fc40007810000 */
[----:B------:R-:W-:Y:S02]  /*10790*/  ISETP.GT.AND P1, PT, R7, 0x38, PT ;  /* 0x000000380700780c */ /* 0x000fe40003f24270 */
[----:B----4-:R-:W-:Y:S02]  /*107a0*/  FSEL R148, R51, -INF , P2 ;  /* 0xff80000033947808 */ /* 0x010fe40001000000 */
[----:B------:R-:W-:Y:S01]  /*107b0*/  FMNMX.FTZ R13, R150, R13, !PT ;  /* 0x0000000d960d7209 */ /* 0x000fe20007810000 */
[----:B------:R-:W-:Y:S01]  /*107c0*/  LDSM.16.MT88.4 R48, [R173+0x2100] ;  /* 0x00210000ad30783b */ /* 0x000fe20000004200 */
[----:B------:R-:W-:Y:S02]  /*107d0*/  FMNMX.FTZ R11, R182, R11, !PT ;  /* 0x0000000bb60b7209 */ /* 0x000fe40007810000 */
[----:B------:R-:W-:Y:S02]  /*107e0*/  ISETP.GT.AND P0, PT, R7, 0x39, PT ;  /* 0x000000390700780c */ /* 0x000fe40003f04270 */
[----:B-----5:R-:W-:-:S02]  /*107f0*/  FSEL R176, R46, -INF , P1 ;  /* 0xff8000002eb07808 */ /* 0x020fc40000800000 */
[----:B------:R-:W-:Y:S02]  /*10800*/  FMNMX.FTZ R13, R148, R13, !PT ;  /* 0x0000000d940d7209 */ /* 0x000fe40007810000 */
[----:B------:R-:W-:Y:S02]  /*10810*/  FMNMX.FTZ R0, R180, R11, !PT ;  /* 0x0000000bb4007209 */ /* 0x000fe40007810000 */
[----:B------:R-:W-:Y:S02]  /*10820*/  FSEL R172, R47, -INF , P0 ;  /* 0xff8000002fac7808 */ /* 0x000fe40000000000 */
        /* <DEDUP_REMOVED lines=19> */
[----:B------:R-:W-:Y:S01]  /*10960*/  LDSM.16.MT88.4 R32, [R165+0x900] ;  /* 0x00090000a520783b */ /* 0x000fe20000004200 */
[----:B------:R-:W-:Y:S01]  /*10970*/  FFMA.FTZ R157, R22, c[0x0][0x2d0], -R149 ;  /* 0x0000b400169d7a23 */ /* 0x000fe20000010895 */
[----:B------:R-:W-:Y:S01]  /*10980*/  MUFU.EX2 R164, R164 ;  /* 0x000000a400a47308 */ /* 0x000fe20000000800 */
[--C-:B------:R-:W-:Y:S01]  /*10990*/  FFMA.FTZ R166, R9, c[0x0][0x2d0], -R171.reuse ;  /* 0x0000b40009a67a23 */ /* 0x100fe200000108ab */
[----:B------:R-:W-:Y:S01]  /*109a0*/  ISETP.GE.AND P0, PT, R95, 0x3, PT ;  /* 0x000000035f00780c */ /* 0x000fe20003f06270 */
[----:B------:R-:W-:-:S02]  /*109b0*/  FFMA.FTZ R163, R28, c[0x0][0x2d0], -R171 ;  /* 0x0000b4001ca37a23 */ /* 0x000fc400000108ab */
[--C-:B------:R-:W-:Y:S01]  /*109c0*/  FFMA.FTZ R158, R24, c[0x0][0x2d0], -R171.reuse ;  /* 0x0000b400189e7a23 */ /* 0x100fe200000108ab */
[----:B------:R-:W-:Y:S01]  /*109d0*/  LDSM.16.MT88.4 R28, [R173+0x2900] ;  /* 0x00290000ad1c783b */ /* 0x000fe20000004200 */
[----:B------:R-:W-:Y:S01]  /*109e0*/  FFMA.FTZ R159, R36, c[0x0][0x2d0], -R171 ;  /* 0x0000b400249f7a23 */ /* 0x000fe200000108ab */
[----:B------:R-:W1:Y:S01]  /*109f0*/  MUFU.EX2 R161, R161 ;  /* 0x000000a100a17308 */ /* 0x000e620000000800 */
[--C-:B------:R-:W-:Y:S01]  /*10a00*/  FFMA.FTZ R155, R6, c[0x0][0x2d0], -R149.reuse ;  /* 0x0000b400069b7a23 */ /* 0x100fe20000010895 */
[----:B------:R-:W-:Y:S01]  /*10a10*/  LDSM.16.MT88.4 R24, [R134+0x2900] ;  /* 0x002900008618783b */ /* 0x000fe20000004200 */
[----:B------:R-:W-:Y:S02]  /*10a20*/  FFMA.FTZ R3, R14, c[0x0][0x2d0], -R149 ;  /* 0x0000b4000e037a23 */ /* 0x000fe40000010895 */
[----:B------:R-:W-:Y:S01]  /*10a30*/  FFMA.FTZ R153, R12, c[0x0][0x2d0], -R171 ;  /* 0x0000b4000c997a23 */ /* 0x000fe200000108ab */
[----:B------:R-:W2:Y:S01]  /*10a40*/  LDSM.16.MT88.4 R4, [R4+0x4100] ;  /* 0x004100000404783b */ /* 0x000ea20000004200 */
[--C-:B------:R-:W-:Y:S01]  /*10a50*/  FFMA.FTZ R160, R20, c[0x0][0x2d0], -R149.reuse ;  /* 0x0000b40014a07a23 */ /* 0x100fe20000010895 */
[----:B------:R-:W-:Y:S01]  /*10a60*/  MUFU.EX2 R162, R162 ;  /* 0x000000a200a27308 */ /* 0x000fe20000000800 */
[----:B------:R-:W-:Y:S01]  /*10a70*/  FFMA.FTZ R152, R18, c[0x0][0x2d0], -R149 ;  /* 0x0000b40012987a23 */ /* 0x000fe20000010895 */
[----:B------:R-:W3:Y:S01]  /*10a80*/  LDSM.16.MT88.4 R12, [R165+0x2900] ;  /* 0x00290000a50c783b */ /* 0x000ee20000004200 */
[--C-:B------:R-:W-:Y:S01]  /*10a90*/  FFMA.FTZ R156, R16, c[0x0][0x2d0], -R171.reuse ;  /* 0x0000b400109c7a23 */ /* 0x100fe200000108ab */
[----:B------:R-:W-:Y:S01]  /*10aa0*/  @P0 IADD3 R95, R95, -0x3, RZ ;  /* 0xfffffffd5f5f0810 */ /* 0x000fe20007ffe0ff */
[--C-:B------:R-:W-:Y:S01]  /*10ab0*/  FFMA.FTZ R133, R10, c[0x0][0x2d0], -R171.reuse ;  /* 0x0000b4000a857a23 */ /* 0x100fe200000108ab */
[----:B------:R-:W4:Y:S01]  /*10ac0*/  LDSM.16.MT88.4 R20, [R135+0x2900] ;  /* 0x002900008714783b */ /* 0x000f220000004200 */
[----:B------:R-:W-:Y:S01]  /*10ad0*/  FFMA.FTZ R154, R8, c[0x0][0x2d0], -R171 ;  /* 0x0000b400089a7a23 */ /* 0x000fe200000108ab */
[----:B------:R-:W5:Y:S01]  /*10ae0*/  MUFU.EX2 R157, R157 ;  /* 0x0000009d009d7308 */ /* 0x000f620000000800 */
[----:B-1----:R-:W-:Y:S01]  /*10af0*/  F2FP.BF16.PACK_AB R96, R161, R164 ;  /* 0x000000a4a160723e */ /* 0x002fe200000010ff */
[----:B------:R-:W1:Y:S01]  /*10b00*/  LDSM.16.MT88.4 R16, [R135+0x4900] ;  /* 0x004900008710783b */ /* 0x000e620000004200 */
[----:B------:R-:W-:-:S02]  /*10b10*/  FFMA.FTZ R167, R224, c[0x0][0x2d0], -R149 ;  /* 0x0000b400e0a77a23 */ /* 0x000fc40000010895 */
[--C-:B------:R-:W-:Y:S02]  /*10b20*/  FFMA.FTZ R168, R168, c[0x0][0x2d0], -R149.reuse ;  /* 0x0000b400a8a87a23 */ /* 0x100fe40000010895 */
[--C-:B------:R-:W-:Y:S01]  /*10b30*/  FFMA.FTZ R170, R170, c[0x0][0x2d0], -R149.reuse ;  /* 0x0000b400aaaa7a23 */ /* 0x100fe20000010895 */
[----:B------:R-:W-:Y:S01]  /*10b40*/  MUFU.EX2 R166, R166 ;  /* 0x000000a600a67308 */ /* 0x000fe20000000800 */
[----:B------:R-:W-:Y:S02]  /*10b50*/  FFMA.FTZ R169, R214, c[0x0][0x2d0], -R149 ;  /* 0x0000b400d6a97a23 */ /* 0x000fe40000010895 */
[--C-:B------:R-:W-:Y:S02]  /*10b60*/  FFMA.FTZ R174, R174, c[0x0][0x2d0], -R171.reuse ;  /* 0x0000b400aeae7a23 */ /* 0x100fe400000108ab */
[--C-:B------:R-:W-:Y:S02]  /*10b70*/  FFMA.FTZ R175, R212, c[0x0][0x2d0], -R171.reuse ;  /* 0x0000b400d4af7a23 */ /* 0x100fe400000108ab */
[--C-:B------:R-:W-:Y:S01]  /*10b80*/  FFMA.FTZ R177, R194, c[0x0][0x2d0], -R171.reuse ;  /* 0x0000b400c2b17a23 */ /* 0x100fe200000108ab */
[----:B------:R-:W2:Y:S01]  /*10b90*/  MUFU.EX2 R163, R163 ;  /* 0x000000a300a37308 */ /* 0x000ea20000000800 */
[----:B-----5:R-:W-:Y:S01]  /*10ba0*/  F2FP.BF16.PACK_AB R98, R157, R162 ;  /* 0x000000a29d62723e */ /* 0x020fe200000010ff */
[----:B------:R-:W-:-:S02]  /*10bb0*/  FFMA.FTZ R178, R178, c[0x0][0x2d0], -R171 ;  /* 0x0000b400b2b27a23 */ /* 0x000fc400000108ab */
[----:B------:R-:W-:Y:S02]  /*10bc0*/  FFMA.FTZ R181, R182, c[0x0][0x2d0], -R149 ;  /* 0x0000b400b6b57a23 */ /* 0x000fe40000010895 */
[--C-:B------:R-:W-:Y:S02]  /*10bd0*/  FFMA.FTZ R182, R150, c[0x0][0x2d0], -R171.reuse ;  /* 0x0000b40096b67a23 */ /* 0x100fe400000108ab */
[----:B------:R-:W-:Y:S01]  /*10be0*/  MUFU.EX2 R158, R158 ;  /* 0x0000009e009e7308 */ /* 0x000fe20000000800 */
[--C-:B------:R-:W-:Y:S02]  /*10bf0*/  FFMA.FTZ R183, R148, c[0x0][0x2d0], -R171.reuse ;  /* 0x0000b40094b77a23 */ /* 0x100fe400000108ab */
[----:B------:R-:W-:Y:S02]  /*10c00*/  FFMA.FTZ R176, R176, c[0x0][0x2d0], -R171 ;  /* 0x0000b400b0b07a23 */ /* 0x000fe400000108ab */
[--C-:B------:R-:W-:Y:S02]  /*10c10*/  FFMA.FTZ R179, R192, c[0x0][0x2d0], -R149.reuse ;  /* 0x0000b400c0b37a23 */ /* 0x100fe40000010895 */
[--C-:B------:R-:W-:Y:S01]  /*10c20*/  FFMA.FTZ R190, R190, c[0x0][0x2d0], -R149.reuse ;  /* 0x0000b400bebe7a23 */ /* 0x100fe20000010895 */
[----:B------:R-:W5:Y:S01]  /*10c30*/  MUFU.EX2 R159, R159 ;  /* 0x0000009f009f7308 */ /* 0x000f620000000800 */
[----:B--2---:R-:W-:Y:S01]  /*10c40*/  F2FP.BF16.PACK_AB R97, R163, R166 ;  /* 0x000000a6a361723e */ /* 0x004fe200000010ff */
[----:B------:R-:W-:-:S02]  /*10c50*/  FFMA.FTZ R180, R180, c[0x0][0x2d0], -R149 ;  /* 0x0000b400b4b47a23 */ /* 0x000fc40000010895 */
[----:B------:R-:W-:Y:S01]  /*10c60*/  FFMA.FTZ R171, R172, c[0x0][0x2d0], -R171 ;  /* 0x0000b400acab7a23 */ /* 0x000fe200000108ab */
[----:B------:R-:W-:Y:S01]  /*10c70*/  LDSM.16.MT88.4 R148, [R173+0x3900] ;  /* 0x00390000ad94783b */ /* 0x000fe20000004200 */
[----:B------:R-:W-:Y:S02]  /*10c80*/  FADD.FTZ R161, R164, R161 ;  /* 0x000000a1a4a17221 */ /* 0x000fe40000010000 */
[----:B------:R-:W-:Y:S01]  /*10c90*/  MUFU.EX2 R160, R160 ;  /* 0x000000a000a07308 */ /* 0x000fe20000000800 */
[----:B------:R-:W-:Y:S02]  /*10ca0*/  FADD.FTZ R163, R166, R163 ;  /* 0x000000a3a6a37221 */ /* 0x000fe40000010000 */
[----:B------:R-:W-:Y:S02]  /*10cb0*/  FADD.FTZ R162, R162, R161 ;  /* 0x000000a1a2a27221 */ /* 0x000fe40000010000 */
[----:B------:R-:W-:Y:S02]  /*10cc0*/  @P0 IMAD R94, R94, R95, RZ ;  /* 0x0000005f5e5e0224 */ /* 0x000fe400078e02ff */
[----:B------:R-:W-:Y:S01]  /*10cd0*/  FADD.FTZ R157, R157, R162 ;  /* 0x000000a29d9d7221 */ /* 0x000fe20000010000 */
[----:B-----5:R-:W-:Y:S01]  /*10ce0*/  F2FP.BF16.PACK_AB R99, R159, R158 ;  /* 0x0000009e9f63723e */ /* 0x020fe200000010ff */
[----:B------:R-:W2:Y:S01]  /*10cf0*/  MUFU.EX2 R155, R155 ;  /* 0x0000009b009b7308 */ /* 0x000ea20000000800 */
[----:B------:R-:W-:-:S02]  /*10d00*/  FADD.FTZ R158, R158, R163 ;  /* 0x000000a39e9e7221 */ /* 0x000fc40000010000 */
[----:B------:R-:W-:Y:S02]  /*10d10*/  IMAD.MOV.U32 R212, RZ, RZ, RZ ;  /* 0x000000ffffd47224 */ /* 0x000fe400078e00ff */
        /* <DEDUP_REMOVED lines=62> */
[C---:B----4-:R-:W-:Y:S08]  /*11100*/  HMMA.16816.F32.BF16 R36, R4.reuse, R20, R36 ;  /* 0x000000140424723c */ /* 0x050ff00000041824 */
[C---:B------:R-:W-:Y:S01]  /*11110*/  HMMA.16816.F32.BF16 R40, R4.reuse, R22, R40 ;  /* 0x000000160428723c */ /* 0x040fe20000041828 */
[----:B------:R-:W2:Y:S07]  /*11120*/  LDSM.16.MT88.4 R20, [R173+0x4900] ;  /* 0x00490000ad14783b */ /* 0x000eae0000004200 */
[C---:B------:R-:W-:Y:S08]  /*11130*/  HMMA.16816.F32.BF16 R68, R4.reuse, R16, R68 ;  /* 0x000000100444723c */ /* 0x040ff00000041844 */
        /* <DEDUP_REMOVED lines=25> */
[----:B------:R-:W4:Y:S07]  /*112d0*/  LDSM.16.MT88.4 R24, [R173+0x1100] ;  /* 0x00110000ad18783b */ /* 0x000f2e0000004200 */
[C---:B---3--:R-:W-:Y:S08]  /*112e0*/  HMMA.16816.F32.BF16 R8, R4.reuse, R16, R8 ;  /* 0x000000100408723c */ /* 0x048ff00000041808 */
[----:B------:R-:W-:Y:S01]  /*112f0*/  HMMA.16816.F32.BF16 R96, R4, R18, R96 ;  /* 0x000000120460723c */ /* 0x000fe20000041860 */
[----:B------:R-:W3:Y:S06]  /*11300*/  LDSM.16.MT88.4 R16, [R165+0x3100] ;  /* 0x00310000a510783b */ /* 0x000eec0000004200 */
[----:B------:R-:W-:Y:S01]  /*11310*/  F2FP.BF16.PACK_AB R4, R168, R167 ;  /* 0x000000a7a804723e */ /* 0x000fe200000010ff */
[----:B------:R-:W-:Y:S01]  /*11320*/  FADD.FTZ R167, R167, R152 ;  /* 0x00000098a7a77221 */ /* 0x000fe20000010000 */
[----:B------:R-:W-:Y:S01]  /*11330*/  F2FP.BF16.PACK_AB R5, R175, R174 ;  /* 0x000000aeaf05723e */ /* 0x000fe200000010ff */
[----:B------:R-:W-:Y:S01]  /*11340*/  FADD.FTZ R174, R174, R133 ;  /* 0x00000085aeae7221 */ /* 0x000fe20000010000 */
[----:B------:R-:W-:Y:S01]  /*11350*/  F2FP.BF16.PACK_AB R6, R169, R170 ;  /* 0x000000aaa906723e */ /* 0x000fe200000010ff */
[----:B------:R-:W-:Y:S01]  /*11360*/  FADD.FTZ R167, R168, R167 ;  /* 0x000000a7a8a77221 */ /* 0x000fe20000010000 */
[----:B------:R-:W-:Y:S01]  /*11370*/  F2FP.BF16.PACK_AB R7, R178, R177 ;  /* 0x000000b1b207723e */ /* 0x000fe200000010ff */
[----:B------:R-:W-:-:S02]  /*11380*/  FADD.FTZ R174, R175, R174 ;  /* 0x000000aeafae7221 */ /* 0x000fc40000010000 */
[----:B------:R-:W-:Y:S02]  /*11390*/  FADD.FTZ R170, R170, R167 ;  /* 0x000000a7aaaa7221 */ /* 0x000fe40000010000 */
[----:B------:R-:W-:Y:S02]  /*113a0*/  FADD.FTZ R177, R177, R174 ;  /* 0x000000aeb1b17221 */ /* 0x000fe40000010000 */
[----:B-1----:R-:W-:Y:S01]  /*113b0*/  HMMA.16816.F32.BF16 R36, R4, R12, R36 ;  /* 0x0000000c0424723c */ /* 0x002fe20000041824 */
[----:B------:R-:W-:Y:S02]  /*113c0*/  FADD.FTZ R170, R169, R170 ;  /* 0x000000aaa9aa7221 */ /* 0x000fe40000010000 */
[----:B------:R-:W-:-:S05]  /*113d0*/  FADD.FTZ R177, R178, R177 ;  /* 0x000000b1b2b17221 */ /* 0x000fca0000010000 */
        /* <DEDUP_REMOVED lines=53> */
[C---:B---3--:R-:W-:Y:S07]  /*11730*/  HMMA.16816.F32.BF16 R68, R4.reuse, R16, R68 ;  /* 0x000000100444723c */ /* 0x048fee0000041844 */
[-C--:B------:R-:W-:Y:S01]  /*11740*/  @P0 IMAD.WIDE.U32 R16, R95, R93.reuse, R210 ;  /* 0x0000005d5f100225 */ /* 0x080fe200078e00d2 */
[C---:B------:R-:W-:Y:S07]  /*11750*/  HMMA.16816.F32.BF16 R72, R4.reuse, R18, R72 ;  /* 0x000000120448723c */ /* 0x040fee0000041848 */
[----:B------:R-:W-:Y:S01]  /*11760*/  @P0 LEA R18, P1, R16, c[0x0][0x1c8], 0x1 ;  /* 0x0000720010120a11 */ /* 0x000fe200078208ff */
[C---:B------:R-:W-:Y:S08]  /*11770*/  HMMA.16816.F32.BF16 R44, R4.reuse, R148, R44 ;  /* 0x00000094042c723c */ /* 0x040ff0000004182c */
[C---:B-1----:R-:W-:Y:S07]  /*11780*/  HMMA.16816.F32.BF16 R84, R4.reuse, R12, R84 ;  /* 0x0000000c0454723c */ /* 0x042fee0000041854 */
[----:B------:R-:W-:Y:S01]  /*11790*/  @P3 IMAD.HI.U32 R13, R92, c[0x0][0x2c8], RZ ;  /* 0x0000b2005c0d3a27 */ /* 0x000fe200078e00ff */
[----:B------:R-:W-:Y:S01]  /*117a0*/  @P0 SHF.R.S32.HI R12, RZ, 0x1f, R95 ;  /* 0x0000001fff0c0819 */ /* 0x000fe2000001145f */
[----:B------:R-:W-:Y:S03]  /*117b0*/  HMMA.16816.F32.BF16 R88, R4, R14, R88 ;  /* 0x0000000e0458723c */ /* 0x000fe60000041858 */
[----:B------:R-:W-:Y:S01]  /*117c0*/  @P3 SHF.R.U32.HI R92, RZ, c[0x0][0x2cc], R13 ;  /* 0x0000b300ff5c3a19 */ /* 0x000fe2000001160d */
[----:B------:R-:W-:-:S03]  /*117d0*/  @P0 IMAD R12, R12, R93, R94 ;  /* 0x0000005d0c0c0224 */ /* 0x000fc600078e025e */
[----:B------:R-:W-:Y:S01]  /*117e0*/  IADD3 R92, R92, R215, -R218 ;  /* 0x000000d75c5c7210 */ /* 0x000fe20007ffe8da */
[----:B------:R-:W-:Y:S01]  /*117f0*/  @P0 IMAD.IADD R13, R17, 0x1, R12 ;  /* 0x00000001110d0824 */ /* 0x000fe200078e020c */
[C---:B------:R-:W-:Y:S02]  /*11800*/  HMMA.16816.F32.BF16 R48, R4.reuse, R150, R48 ;  /* 0x000000960430723c */ /* 0x040fe40000041830 */
[----:B------:R-:W-:Y:S02]  /*11810*/  SHF.R.S32.HI R15, RZ, 0x1f, R92 ;  /* 0x0000001fff0f7819 */ /* 0x000fe4000001145c */
[----:B------:R-:W-:Y:S02]  /*11820*/  @P0 LEA.HI.X R19, R16, c[0x0][0x1cc], R13, 0x1, P1 ;  /* 0x0000730010130a11 */ /* 0x000fe400008f0c0d */
[----:B------:R-:W-:Y:S02]  /*11830*/  LEA.HI R3, R15, R92, RZ, 0x6 ;  /* 0x0000005c0f037211 */ /* 0x000fe400078f30ff */
[----:B--2---:R-:W-:Y:S01]  /*11840*/  HMMA.16816.F32.BF16 R92, R4, R20, R8 ;  /* 0x00000014045c723c */ /* 0x004fe20000041808 */
[----:B------:R-:W-:Y:S01]  /*11850*/  @!PT LDS RZ, [RZ] ;  /* 0x00000000fffff984 */ /* 0x000fe20000000800 */
[----:B------:R-:W-:Y:S01]  /*11860*/  @!PT LDS RZ, [RZ] ;  /* 0x00000000fffff984 */ /* 0x000fe20000000800 */
[----:B------:R-:W-:Y:S01]  /*11870*/  @!PT LDS RZ, [RZ] ;  /* 0x00000000fffff984 */ /* 0x000fe20000000800 */
[----:B------:R1:W-:Y:S01]  /*11880*/  @P0 LDGSTS.E.BYPASS.LTC128B.128 [R132+0xc100], [R18.64], !P6 ;  /* 0x0c10000012840fae */ /* 0x0003e2000f101d46 */
[----:B------:R-:W-:-:S03]  /*11890*/  SHF.R.S32.HI R3, RZ, 0x6, R3 ;  /* 0x00000006ff037819 */ /* 0x000fc60000011403 */
[----:B------:R1:W-:Y:S01]  /*118a0*/  @P0 LDGSTS.E.BYPASS.LTC128B.128 [R132+0xe100], [R18.64+0x80], !P5 ;  /* 0x0e10008012840fae */ /* 0x0003e2000e901d46 */
[----:B------:R-:W-:Y:S02]  /*118b0*/  IMNMX R234, RZ, R3, !PT ;  /* 0x00000003ffea7217 */ /* 0x000fe40007800200 */
[C---:B------:R-:W-:Y:S01]  /*118c0*/  @P0 LEA R8, P1, R199.reuse, R18, 0x1 ;  /* 0x00000012c7080211 */ /* 0x040fe200078208ff */
[----:B------:R1:W-:Y:S01]  /*118d0*/  @P0 LDGSTS.E.BYPASS.LTC128B.128 [R132+0x10100], [R18.64+0x100], !P4 ;  /* 0x1010010012840fae */ /* 0x0003e2000e101d46 */
[----:B------:R-:W-:Y:S02]  /*118e0*/  HMMA.16816.F32.BF16 R76, R4, R144, R76 ;  /* 0x00000090044c723c */ /* 0x000fe4000004184c */
[----:B------:R-:W-:-:S05]  /*118f0*/  @P0 LEA.HI.X R9, R199, R19, R198, 0x1, P1 ;  /* 0x00000013c7090211 */ /* 0x000fca00008f0cc6 */
[----:B------:R1:W-:Y:S01]  /*11900*/  @P0 LDGSTS.E.BYPASS.LTC128B.128 [R132+0xd100], [R8.64], !P6 ;  /* 0x0d10000008840fae */ /* 0x0003e2000f101d46 */
[C---:B------:R-:W-:Y:S03]  /*11910*/  HMMA.16816.F32.BF16 R80, R4.reuse, R146, R80 ;  /* 0x000000920450723c */ /* 0x040fe60000041850 */
[----:B------:R1:W-:Y:S04]  /*11920*/  @P0 LDGSTS.E.BYPASS.LTC128B.128 [R132+0xf100], [R8.64+0x80], !P5 ;  /* 0x0f10008008840fae */ /* 0x0003e8000e901d46 */
[----:B------:R1:W-:Y:S01]  /*11930*/  @P0 LDGSTS.E.BYPASS.LTC128B.128 [R132+0x11100], [R8.64+0x100], !P4 ;  /* 0x1110010008840fae */ /* 0x0003e2000e101d46 */
[----:B------:R-:W-:Y:S01]  /*11940*/  ISETP.GE.AND P0, PT, R217, R234, PT ;  /* 0x000000ead900720c */ /* 0x000fe20003f06270 */
[C---:B------:R-:W-:Y:S02]  /*11950*/  HMMA.16816.F32.BF16 R128, R4.reuse, R140, R128 ;  /* 0x0000008c0480723c */ /* 0x040fe40000041880 */
[----:B------:R-:W0:Y:S06]  /*11960*/  LDGDEPBAR ;  /* 0x00000000000079af */ /* 0x000e2c0000000000 */
        /* <DEDUP_REMOVED lines=11> */
[C---:B-1----:R-:W-:Y:S01]  /*11a20*/  IADD3 RZ, P1, R206.reuse, 0x40, RZ ;  /* 0x00000040ceff7810 */ /* 0x042fe20007f3e0ff */
[----:B------:R-:W-:Y:S01]  /*11a30*/  IMAD.MOV.U32 R132, RZ, RZ, R0 ;  /* 0x000000ffff847224 */ /* 0x000fe200078e0000 */
[----:B------:R-:W-:Y:S01]  /*11a40*/  IADD3 RZ, P0, R206, 0x80, RZ ;  /* 0x00000080ceff7810 */ /* 0x000fe20007f1e0ff */
[----:B------:R-:W-:Y:S01]  /*11a50*/  IMAD.MOV.U32 R3, RZ, RZ, R2 ;  /* 0x000000ffff037224 */ /* 0x000fe200078e0002 */
[----:B------:R-:W-:Y:S01]  /*11a60*/  IADD3.X R232, RZ, R211, RZ, P1, !PT ;  /* 0x000000d3ffe87210 */ /* 0x000fe20000ffe4ff */
[----:B------:R-:W-:Y:S01]  /*11a70*/  IMAD.MOV.U32 R212, RZ, RZ, RZ ;  /* 0x000000ffffd47224 */ /* 0x000fe200078e00ff */
[C---:B------:R-:W-:Y:S01]  /*11a80*/  IADD3 R227, P1, R204.reuse, 0x80, RZ ;  /* 0x00000080cce37810 */ /* 0x040fe20007f3e0ff */
[----:B------:R-:W-:Y:S01]  /*11a90*/  IMAD.X R231, RZ, RZ, R211, P0 ;  /* 0x000000ffffe77224 */ /* 0x000fe200000e06d3 */
[----:B------:R-:W-:Y:S01]  /*11aa0*/  IADD3 R225, P0, R204, 0x40, RZ ;  /* 0x00000040cce17810 */ /* 0x000fe20007f1e0ff */
[----:B------:R-:W-:Y:S01]  /*11ab0*/  IMAD.IADD R133, R189, 0x1, R186 ;  /* 0x00000001bd857824 */ /* 0x000fe200078e02ba */
[----:B------:R-:W-:Y:S01]  /*11ac0*/  IADD3 R190, R187, 0xc100, RZ ;  /* 0x0000c100bbbe7810 */ /* 0x000fe20007ffe0ff */
[----:B------:R-:W-:Y:S01]  /*11ad0*/  @P3 IMAD.HI.U32 R229, R220, c[0x0][0x2c8], RZ ;  /* 0x0000b200dce53a27 */ /* 0x000fe200078e00ff */
[----:B------:R-:W-:Y:S01]  /*11ae0*/  MOV R230, 0x20 ;  /* 0x0000002000e67802 */ /* 0x000fe20000000f00 */
[----:B------:R-:W-:Y:S01]  /*11af0*/  UMOV UR5, 0x1 ;  /* 0x0000000100057882 */ /* 0x000fe20000000000 */
[C---:B------:R-:W-:Y:S01]  /*11b00*/  IADD3 R223, R206.reuse, 0x40, RZ ;  /* 0x00000040cedf7810 */ /* 0x040fe20007ffe0ff */
[----:B------:R-:W-:Y:S01]  /*11b10*/  IMAD.MOV.U32 R228, RZ, RZ, -0x40 ;  /* 0xffffffc0ffe47424 */ /* 0x000fe200078e00ff */
[----:B------:R-:W-:Y:S01]  /*11b20*/  IADD3 R221, R206, 0x80, RZ ;  /* 0x00000080cedd7810 */ /* 0x000fe20007ffe0ff */
[----:B------:R-:W-:Y:S01]  /*11b30*/  IMAD.X R226, RZ, RZ, R209, P1 ;  /* 0x000000ffffe27224 */ /* 0x000fe200008e06d1 */
[----:B------:R-:W-:-:S02]  /*11b40*/  IADD3.X R224, RZ, R209, RZ, P0, !PT ;  /* 0x000000d1ffe07210 */ /* 0x000fc400007fe4ff */
.L_x_1310:
[----:B------:R-:W-:Y:S04]  /*11b50*/  DEPBAR.LE SB0, 0x2 ;  /* 0x000080800000791a */ /* 0x000fe80000000000 */
[----:B------:R-:W-:Y:S01]  /*11b60*/  BAR.SYNC.DEFER_BLOCKING 0x0 ;  /* 0x0000000000007b1d */ /* 0x000fe20000010000 */
[----:B------:R-:W-:Y:S01]  /*11b70*/  MOV R193, UR5 ;  /* 0x0000000500c17c02 */ /* 0x000fe20008000f00 */
[----:B------:R-:W-:Y:S01]  /*11b80*/  UIMAD UR4, UR5, 0x6000, URZ ;  /* 0x00006000050478a4 */ /* 0x000fe2000f8e023f */
[C---:B------:R-:W-:Y:S01]  /*11b90*/  ISETP.GE.AND P0, PT, R217.reuse, 0x1, PT ;  /* 0x00000001d900780c */ /* 0x040fe20003f06270 */
[----:B------:R-:W-:Y:S01]  /*11ba0*/  UIADD3 UR8, UR5, 0x1, URZ ;  /* 0x0000000105087890 */ /* 0x000fe2000fffe03f */
[----:B------:R-:W-:Y:S01]  /*11bb0*/  IADD3 R8, R217, -0x1, RZ ;  /* 0xffffffffd9087810 */ /* 0x000fe20007ffe0ff */
[----:B------:R-:W-:Y:S01]  /*11bc0*/  IMAD R152, R193, 0x6000, R187 ;  /* 0x00006000c1987824 */ /* 0x000fe200078e02bb */
[----:B------:R-:W-:Y:S01]  /*11bd0*/  LOP3.LUT P2, RZ, R219, 0x2, RZ, 0xc0, !PT ;  /* 0x00000002dbff7812 */ /* 0x000fe2000784c0ff */
[----:B------:R-:W-:Y:S01]  /*11be0*/  IMAD R193, R193, 0x6000, R190 ;  /* 0x00006000c1c17824 */ /* 0x000fe200078e02be */
[----:B------:R-:W-:Y:S01]  /*11bf0*/  LOP3.LUT P3, RZ, R197, 0x1, RZ, 0xc0, !PT ;  /* 0x00000001c5ff7812 */ /* 0x000fe2000786c0ff */
[----:B------:R-:W-:Y:S01]  /*11c00*/  UISETP.GE.AND UP0, UPT, UR5, 0x1, UPT ;  /* 0x000000010500788c */ /* 0x000fe2000bf06270 */
[----:B------:R-:W-:Y:S02]  /*11c10*/  SEL R188, R230, 0xffffffe0, !P2 ;  /* 0xffffffe0e6bc7807 */ /* 0x000fe40005000000 */
[----:B------:R-:W-:Y:S01]  /*11c20*/  ISETP.NE.AND P2, PT, R216, 0x1, PT ;  /* 0x00000001d800780c */ /* 0x000fe20003f45270 */
[----:B------:R-:W-:Y:S01]  /*11c30*/  USEL UR5, UR8, URZ, !UP0 ;  /* 0x0000003f08057287 */ /* 0x000fe2000c000000 */
[-C--:B------:R-:W-:Y:S01]  /*11c40*/  IADD3 R192, R188, R193.reuse, RZ ;  /* 0x000000c1bcc07210 */ /* 0x080fe20007ffe0ff */
[----:B------:R-:W-:Y:S01]  /*11c50*/  @P0 IMAD R171, R212, 0x6000, R202 ;  /* 0x00006000d4ab0824 */ /* 0x000fe200078e02ca */
[----:B------:R-:W-:Y:S02]  /*11c60*/  @P0 SHF.R.S32.HI R29, RZ, 0x1f, R8 ;  /* 0x0000001fff1d0819 */ /* 0x000fe40000011408 */
[----:B------:R-:W-:Y:S03]  /*11c70*/  IADD3 R194, R188, R193, R191 ;  /* 0x000000c1bcc27210 */ /* 0x000fe60007ffe0bf */
[----:B------:R-:W-:Y:S01]  /*11c80*/  @P0 IMAD R29, R29, c[0x0][0x208], RZ ;  /* 0x000082001d1d0a24 */ /* 0x000fe200078e02ff */
[----:B------:R-:W-:Y:S03]  /*11c90*/  LDSM.16.M88.4 R136, [R189] ;  /* 0x00000000bd88783b */ /* 0x000fe60000000200 */
[C---:B------:R-:W-:Y:S02]  /*11ca0*/  @P0 IMAD R29, R8.reuse, c[0x0][0x20c], R29 ;  /* 0x00008300081d0a24 */ /* 0x040fe400078e021d */
[----:B------:R-:W-:Y:S03]  /*11cb0*/  @P0 IMAD.WIDE.U32 R8, R8, c[0x0][0x208], RZ ;  /* 0x0000820008080a25 */ /* 0x000fe600078e00ff */
[----:B------:R-:W1:Y:S02]  /*11cc0*/  LDSM.16.M88.4 R140, [R152+0xc100] ;  /* 0x00c10000988c783b */ /* 0x000e640000000200 */
[----:B------:R-:W-:Y:S02]  /*11cd0*/  @P0 SHF.L.U32 R0, R8, 0x6, RZ ;  /* 0x0000000608000819 */ /* 0x000fe400000006ff */
[----:B------:R-:W-:Y:S02]  /*11ce0*/  @P0 IADD3 R29, R9, R29, RZ ;  /* 0x0000001d091d0210 */ /* 0x000fe40007ffe0ff */
[----:B------:R-:W-:Y:S02]  /*11cf0*/  @P0 IADD3 R9, P1, R0, R204, RZ ;  /* 0x000000cc00090210 */ /* 0x000fe40007f3e0ff */
[----:B------:R-:W-:Y:S01]  /*11d00*/  @P0 SHF.L.U64.HI R29, R8, 0x6, R29 ;  /* 0x00000006081d0819 */ /* 0x000fe2000001021d */
[----:B------:R-:W2:Y:S03]  /*11d10*/  LDSM.16.M88.4 R144, [R152+0xc900] ;  /* 0x00c900009890783b */ /* 0x000ea60000000200 */
[----:B------:R-:W-:Y:S02]  /*11d20*/  @P0 IADD3.X R2, R29, R209, RZ, P1, !PT ;  /* 0x000000d11d020210 */ /* 0x000fe40000ffe4ff */
[C---:B------:R-:W-:Y:S03]  /*11d30*/  @P0 LEA R168, P1, R9.reuse, c[0x0][0x1f8], 0x1 ;  /* 0x00007e0009a80a11 */ /* 0x040fe600078208ff */
[----:B------:R-:W3:Y:S01]  /*11d40*/  LDSM.16.M88.4 R148, [R152+0xd100] ;  /* 0x00d100009894783b */ /* 0x000ee20000000200 */
[----:B------:R-:W-:Y:S02]  /*11d50*/  @P0 LEA.HI.X R169, R9, c[0x0][0x1fc], R2, 0x1, P1 ;  /* 0x00007f0009a90a11 */ /* 0x000fe400008f0c02 */
[C---:B------:R-:W-:Y:S04]  /*11d60*/  @P0 IADD3 R9, P1, R0.reuse, R225, RZ ;  /* 0x000000e100090210 */ /* 0x040fe80007f3e0ff */
[----:B------:R-:W-:Y:S01]  /*11d70*/  @P0 IADD3.X R2, R29, R224, RZ, P1, !PT ;  /* 0x000000e01d020210 */ /* 0x000fe20000ffe4ff */
[----:B------:R-:W4:Y:S01]  /*11d80*/  LDSM.16.M88.4 R32, [R152+0xd900] ;  /* 0x00d900009820783b */ /* 0x000f220000000200 */
[C---:B------:R-:W-:Y:S04]  /*11d90*/  @P0 LEA R164, P1, R9.reuse, c[0x0][0x1f8], 0x1 ;  /* 0x00007e0009a40a11 */ /* 0x040fe800078208ff */
[----:B------:R-:W-:Y:S02]  /*11da0*/  @P0 LEA.HI.X R165, R9, c[0x0][0x1fc], R2, 0x1, P1 ;  /* 0x00007f0009a50a11 */ /* 0x000fe400008f0c02 */
[----:B------:R-:W-:Y:S01]  /*11db0*/  @P0 IADD3 R2, P1, R0, R227, RZ ;  /* 0x000000e300020210 */ /* 0x000fe20007f3e0ff */
[----:B------:R-:W-:Y:S03]  /*11dc0*/  LDSM.16.M88.4 R152, [R192+0x800] ;  /* 0x00080000c098783b */ /* 0x000fe60000000200 */
[----:B------:R-:W-:Y:S02]  /*11dd0*/  @P0 IADD3.X R13, R29, R226, RZ, P1, !PT ;  /* 0x000000e21d0d0210 */ /* 0x000fe40000ffe4ff */
[C---:B------:R-:W-:Y:S01]  /*11de0*/  @P0 LEA R166, P1, R2.reuse, c[0x0][0x1f8], 0x1 ;  /* 0x00007e0002a60a11 */ /* 0x040fe200078208ff */
[C---:B-1----:R-:W-:Y:S03]  /*11df0*/  HMMA.16816.F32.BF16 R4, R136.reuse, R140, RZ ;  /* 0x0000008c8804723c */ /* 0x042fe600000418ff */
[----:B------:R-:W-:Y:S02]  /*11e00*/  @P0 LEA.HI.X R167, R2, c[0x0][0x1fc], R13, 0x1, P1 ;  /* 0x00007f0002a70a11 */ /* 0x000fe400008f0c0d */
[----:B------:R-:W-:Y:S03]  /*11e10*/  @P0 IADD3 R0, P1, R201, R0, RZ ;  /* 0x00000000c9000210 */ /* 0x000fe60007f3e0ff */
[C---:B------:R-:W-:Y:S01]  /*11e20*/  HMMA.16816.F32.BF16 R8, R136.reuse, R142, RZ ;  /* 0x0000008e8808723c */ /* 0x040fe200000418ff */
[----:B------:R-:W-:Y:S01]  /*11e30*/  @P0 IADD3.X R29, R200, R29, RZ, P1, !PT ;  /* 0x0000001dc81d0210 */ /* 0x000fe20000ffe4ff */
[----:B------:R-:W-:Y:S02]  /*11e40*/  LDSM.16.M88.4 R140, [R133] ;  /* 0x00000000858c783b */ /* 0x000fe40000000200 */
[----:B------:R-:W-:Y:S04]  /*11e50*/  @P0 IADD3 R2, P1, R0, R204, RZ ;  /* 0x000000cc00020210 */ /* 0x000fe80007f3e0ff */
[C---:B--2---:R-:W-:Y:S01]  /*11e60*/  HMMA.16816.F32.BF16 R12, R136.reuse, R144, RZ ;  /* 0x00000090880c723c */ /* 0x044fe200000418ff */
[C---:B------:R-:W-:Y:S03]  /*11e70*/  @P0 IADD3.X R21, R29.reuse, R209, RZ, P1, !PT ;  /* 0x000000d11d150210 */ /* 0x040fe60000ffe4ff */
[C---:B------:R-:W-:Y:S04]  /*11e80*/  @P0 LEA R172, P1, R2.reuse, c[0x0][0x1f8], 0x1 ;  /* 0x00007e0002ac0a11 */ /* 0x040fe800078208ff */
[C---:B------:R-:W-:Y:S01]  /*11e90*/  HMMA.16816.F32.BF16 R16, R136.reuse, R146, RZ ;  /* 0x000000928810723c */ /* 0x040fe200000418ff */
[----:B------:R-:W-:Y:S01]  /*11ea0*/  @P0 LEA.HI.X R173, R2, c[0x0][0x1fc], R21, 0x1, P1 ;  /* 0x00007f0002ad0a11 */ /* 0x000fe200008f0c15 */
[----:B------:R-:W1:Y:S02]  /*11eb0*/  LDSM.16.M88.4 R144, [R192] ;  /* 0x00000000c090783b */ /* 0x000e640000000200 */
[----:B------:R-:W-:Y:S04]  /*11ec0*/  @P0 IADD3 R2, P1, R0, R225, RZ ;  /* 0x000000e100020210 */ /* 0x000fe80007f3e0ff */
[C---:B---3--:R-:W-:Y:S01]  /*11ed0*/  HMMA.16816.F32.BF16 R20, R136.reuse, R148, RZ ;  /* 0x000000948814723c */ /* 0x048fe200000418ff */
[----:B------:R-:W-:Y:S03]  /*11ee0*/  @P0 IADD3.X R31, R29, R224, RZ, P1, !PT ;  /* 0x000000e01d1f0210 */ /* 0x000fe60000ffe4ff */
[C---:B------:R-:W-:Y:S04]  /*11ef0*/  @P0 LEA R174, P1, R2.reuse, c[0x0][0x1f8], 0x1 ;  /* 0x00007e0002ae0a11 */ /* 0x040fe800078208ff */
[C---:B------:R-:W-:Y:S01]  /*11f00*/  HMMA.16816.F32.BF16 R24, R136.reuse, R150, RZ ;  /* 0x000000968818723c */ /* 0x040fe200000418ff */
[----:B------:R-:W-:Y:S01]  /*11f10*/  @P0 LEA.HI.X R175, R2, c[0x0][0x1fc], R31, 0x1, P1 ;  /* 0x00007f0002af0a11 */ /* 0x000fe200008f0c1f */
[----:B------:R-:W2:Y:S02]  /*11f20*/  LDSM.16.M88.4 R148, [R192+0x1000] ;  /* 0x00100000c094783b */ /* 0x000ea40000000200 */
[----:B------:R-:W-:Y:S02]  /*11f30*/  @P0 IADD3 R157, P1, R0, R227, RZ ;  /* 0x000000e3009d0210 */ /* 0x000fe40007f3e0ff */
[----:B------:R-:W-:Y:S02]  /*11f40*/  IADD3 R2, R191, R192, RZ ;  /* 0x000000c0bf027210 */ /* 0x000fe40007ffe0ff */
[----:B------:R-:W-:Y:S02]  /*11f50*/  @P0 IADD3.X R0, R29, R226, RZ, P1, !PT ;  /* 0x000000e21d000210 */ /* 0x000fe40000ffe4ff */
[C---:B----4-:R-:W-:Y:S02]  /*11f60*/  HMMA.16816.F32.BF16 R28, R136.reuse, R32, RZ ;  /* 0x00000020881c723c */ /* 0x050fe400000418ff */
[C---:B------:R-:W-:Y:S04]  /*11f70*/  @P0 LEA R176, P1, R157.reuse, c[0x0][0x1f8], 0x1 ;  /* 0x00007e009db00a11 */ /* 0x040fe800078208ff */
[----:B------:R-:W-:Y:S02]  /*11f80*/  @P0 LEA.HI.X R177, R157, c[0x0][0x1fc], R0, 0x1, P1 ;  /* 0x00007f009db10a11 */ /* 0x000fe400008f0c00 */
[----:B------:R-:W-:Y:S01]  /*11f90*/  HMMA.16816.F32.BF16 R32, R136, R34, RZ ;  /* 0x000000228820723c */ /* 0x000fe200000418ff */
[----:B------:R-:W3:Y:S03]  /*11fa0*/  LDSM.16.M88.4 R156, [R192+0x1800] ;  /* 0x00180000c09c783b */ /* 0x000ee60000000200 */
[----:B------:R-:W-:Y:S04]  /*11fb0*/  IADD3 R0, R191, R193, RZ ;  /* 0x000000c1bf007210 */ /* 0x000fe80007ffe0ff */
[C---:B-1----:R-:W-:Y:S01]  /*11fc0*/  HMMA.16816.F32.BF16 R4, R140.reuse, R144, R4 ;  /* 0x000000908c04723c */ /* 0x042fe20000041804 */
[----:B------:R-:W-:Y:S01]  /*11fd0*/  @!PT LDS RZ, [RZ] ;  /* 0x00000000fffff984 */ /* 0x000fe20000000800 */
[----:B------:R-:W-:Y:S01]  /*11fe0*/  @!PT LDS RZ, [RZ] ;  /* 0x00000000fffff984 */ /* 0x000fe20000000800 */
[----:B------:R-:W-:Y:S01]  /*11ff0*/  @!PT LDS RZ, [RZ] ;  /* 0x00000000fffff984 */ /* 0x000fe20000000800 */
[----:B------:R1:W-:Y:S07]  /*12000*/  @P0 LDGSTS.E.BYPASS.LTC128B.128 [R171], [R168.64], !P6 ;  /* 0x00000000a8ab0fae */ /* 0x0003ee000f101d46 */
[C---:B------:R-:W-:Y:S01]  /*12010*/  HMMA.16816.F32.BF16 R8, R140.reuse, R146, R8 ;  /* 0x000000928c08723c */ /* 0x040fe20000041808 */
[----:B------:R4:W-:Y:S07]  /*12020*/  @P0 LDGSTS.E.BYPASS.LTC128B.128 [R171+0x2000], [R164.64], !P5 ;  /* 0x02000000a4ab0fae */ /* 0x0009ee000e901d46 */
[C---:B------:R-:W-:Y:S01]  /*12030*/  HMMA.16816.F32.BF16 R12, R140.reuse, R152, R12 ;  /* 0x000000988c0c723c */ /* 0x040fe2000004180c */
[----:B------:R4:W-:Y:S07]  /*12040*/  @P0 LDGSTS.E.BYPASS.LTC128B.128 [R171+0x4000], [R166.64], !P3 ;  /* 0x04000000a6ab0fae */ /* 0x0009ee000d901d46 */
[C---:B------:R-:W-:Y:S01]  /*12050*/  HMMA.16816.F32.BF16 R16, R140.reuse, R154, R16 ;  /* 0x0000009a8c10723c */ /* 0x040fe20000041810 */
[----:B------:R1:W-:Y:S07]  /*12060*/  @P0 LDGSTS.E.BYPASS.LTC128B.128 [R171+0x1000], [R172.64], !P6 ;  /* 0x01000000acab0fae */ /* 0x0003ee000f101d46 */
[C---:B--2---:R-:W-:Y:S01]  /*12070*/  HMMA.16816.F32.BF16 R20, R140.reuse, R148, R20 ;  /* 0x000000948c14723c */ /* 0x044fe20000041814 */
[----:B------:R1:W-:Y:S07]  /*12080*/  @P0 LDGSTS.E.BYPASS.LTC128B.128 [R171+0x3000], [R174.64], !P5 ;  /* 0x03000000aeab0fae */ /* 0x0003ee000e901d46 */
[C---:B------:R-:W-:Y:S01]  /*12090*/  HMMA.16816.F32.BF16 R24, R140.reuse, R150, R24 ;  /* 0x000000968c18723c */ /* 0x040fe20000041818 */
[----:B------:R1:W-:Y:S07]  /*120a0*/  @P0 LDGSTS.E.BYPASS.LTC128B.128 [R171+0x5000], [R176.64], !P3 ;  /* 0x05000000b0ab0fae */ /* 0x0003ee000d901d46 */
[C---:B---3--:R-:W-:Y:S01]  /*120b0*/  HMMA.16816.F32.BF16 R28, R140.reuse, R156, R28 ;  /* 0x0000009c8c1c723c */ /* 0x048fe2000004181c */
[----:B------:R-:W-:Y:S07]  /*120c0*/  LDSM.16.M88.4 R136, [R185] ;  /* 0x00000000b988783b */ /* 0x000fee0000000200 */
[----:B------:R-:W-:Y:S01]  /*120d0*/  HMMA.16816.F32.BF16 R32, R140, R158, R32 ;  /* 0x0000009e8c20723c */ /* 0x000fe20000041820 */
[----:B------:R-:W2:Y:S08]  /*120e0*/  LDSM.16.M88.4 R160, [R0] ;  /* 0x0000000000a0783b */ /* 0x000eb00000000200 */
[----:B------:R-:W3:Y:S08]  /*120f0*/  LDSM.16.M88.4 R144, [R0+0x800] ;  /* 0x000800000090783b */ /* 0x000ef00000000200 */
[----:B------:R-:W5:Y:S08]  /*12100*/  LDSM.16.M88.4 R152, [R0+0x1000] ;  /* 0x001000000098783b */ /* 0x000f700000000200 */
[----:B------:R-:W0:Y:S08]  /*12110*/  LDGDEPBAR ;  /* 0x00000000000079af */ /* 0x000e300000000000 */
[----:B------:R-:W5:Y:S01]  /*12120*/  LDSM.16.M88.4 R148, [R0+0x1800] ;  /* 0x001800000094783b */ /* 0x000f620000000200 */
[C---:B--2---:R-:W-:Y:S07]  /*12130*/  HMMA.16816.F32.BF16 R4, R136.reuse, R160, R4 ;  /* 0x000000a08804723c */ /* 0x044fee0000041804 */
[----:B----4-:R-:W-:Y:S01]  /*12140*/  LDSM.16.M88.4 R164, [R184] ;  /* 0x00000000b8a4783b */ /* 0x010fe20000000200 */
[C---:B------:R-:W-:Y:S07]  /*12150*/  HMMA.16816.F32.BF16 R8, R136.reuse, R162, R8 ;  /* 0x000000a28808723c */ /* 0x040fee0000041808 */
[----:B-1----:R-:W1:Y:S01]  /*12160*/  LDSM.16.M88.4 R168, [R2] ;  /* 0x0000000002a8783b */ /* 0x002e620000000200 */
[C---:B---3--:R-:W-:Y:S07]  /*12170*/  HMMA.16816.F32.BF16 R12, R136.reuse, R144, R12 ;  /* 0x00000090880c723c */ /* 0x048fee000004180c */
[----:B------:R-:W2:Y:S01]  /*12180*/  LDSM.16.M88.4 R140, [R2+0x800] ;  /* 0x00080000028c783b */ /* 0x000ea20000000200 */
[C---:B------:R-:W-:Y:S07]  /*12190*/  HMMA.16816.F32.BF16 R16, R136.reuse, R146, R16 ;  /* 0x000000928810723c */ /* 0x040fee0000041810 */
[----:B------:R-:W3:Y:S01]  /*121a0*/  LDSM.16.M88.4 R156, [R2+0x1000] ;  /* 0x00100000029c783b */ /* 0x000ee20000000200 */
[C---:B-----5:R-:W-:Y:S07]  /*121b0*/  HMMA.16816.F32.BF16 R20, R136.reuse, R152, R20 ;  /* 0x000000988814723c */ /* 0x060fee0000041814 */
[----:B------:R-:W4:Y:S01]  /*121c0*/  LDSM.16.M88.4 R144, [R2+0x1800] ;  /* 0x001800000290783b */ /* 0x000f220000000200 */
[C---:B------:R-:W-:Y:S07]  /*121d0*/  HMMA.16816.F32.BF16 R24, R136.reuse, R154, R24 ;  /* 0x0000009a8818723c */ /* 0x040fee0000041818 */
[----:B------:R-:W-:Y:S01]  /*121e0*/  LDSM.16.M88.4 R152, [R193+0x2800] ;  /* 0x00280000c198783b */ /* 0x000fe20000000200 */
[C---:B------:R-:W-:Y:S07]  /*121f0*/  HMMA.16816.F32.BF16 R28, R136.reuse, R148, R28 ;  /* 0x00000094881c723c */ /* 0x040fee000004181c */
[----:B------:R-:W-:Y:S01]  /*12200*/  LDSM.16.M88.4 R160, [R193+0x3800] ;  /* 0x00380000c1a0783b */ /* 0x000fe20000000200 */
[----:B------:R-:W-:Y:S07]  /*12210*/  HMMA.16816.F32.BF16 R32, R136, R150, R32 ;  /* 0x000000968820723c */ /* 0x000fee0000041820 */
[----:B------:R-:W-:Y:S01]  /*12220*/  LDSM.16.M88.4 R136, [R189+0x4000] ;  /* 0x00400000bd88783b */ /* 0x000fe20000000200 */
[C---:B-1----:R-:W-:Y:S07]  /*12230*/  HMMA.16816.F32.BF16 R4, R164.reuse, R168, R4 ;  /* 0x000000a8a404723c */ /* 0x042fee0000041804 */
[----:B------:R-:W1:Y:S01]  /*12240*/  LDSM.16.M88.4 R148, [R193+0x2000] ;  /* 0x00200000c194783b */ /* 0x000e620000000200 */
[C---:B------:R-:W-:Y:S07]  /*12250*/  HMMA.16816.F32.BF16 R8, R164.reuse, R170, R8 ;  /* 0x000000aaa408723c */ /* 0x040fee0000041808 */
[----:B------:R-:W-:Y:S01]  /*12260*/  LDSM.16.M88.4 R168, [R192+0x2000] ;  /* 0x00200000c0a8783b */ /* 0x000fe20000000200 */
[C---:B--2---:R-:W-:Y:S07]  /*12270*/  HMMA.16816.F32.BF16 R12, R164.reuse, R140, R12 ;  /* 0x0000008ca40c723c */ /* 0x044fee000004180c */
[----:B------:R-:W-:Y:S01]  /*12280*/  LDSM.16.M88.4 R172, [R192+0x2800] ;  /* 0x00280000c0ac783b */ /* 0x000fe20000000200 */
[C---:B------:R-:W-:Y:S07]  /*12290*/  HMMA.16816.F32.BF16 R16, R164.reuse, R142, R16 ;  /* 0x0000008ea410723c */ /* 0x040fee0000041810 */
[----:B------:R-:W2:Y:S01]  /*122a0*/  LDSM.16.M88.4 R140, [R193+0x3000] ;  /* 0x00300000c18c783b */ /* 0x000ea20000000200 */
[C---:B---3--:R-:W-:Y:S07]  /*122b0*/  HMMA.16816.F32.BF16 R20, R164.reuse, R156, R20 ;  /* 0x0000009ca414723c */ /* 0x048fee0000041814 */
[----:B------:R-:W-:Y:S01]  /*122c0*/  LDSM.16.M88.4 R176, [R0+0x2000] ;  /* 0x0020000000b0783b */ /* 0x000fe20000000200 */
[C---:B------:R-:W-:Y:S07]  /*122d0*/  HMMA.16816.F32.BF16 R24, R164.reuse, R158, R24 ;  /* 0x0000009ea418723c */ /* 0x040fee0000041818 */
[----:B------:R-:W3:Y:S01]  /*122e0*/  LDSM.16.M88.4 R156, [R133+0x4000] ;  /* 0x00400000859c783b */ /* 0x000ee20000000200 */
[C---:B----4-:R-:W-:Y:S07]  /*122f0*/  HMMA.16816.F32.BF16 R28, R164.reuse, R144, R28 ;  /* 0x00000090a41c723c */ /* 0x050fee000004181c */
[----:B------:R-:W-:Y:S01]  /*12300*/  LDSM.16.M88.4 R180, [R193+0x4000] ;  /* 0x00400000c1b4783b */ /* 0x000fe20000000200 */
[----:B------:R-:W-:Y:S07]  /*12310*/  HMMA.16816.F32.BF16 R32, R164, R146, R32 ;  /* 0x00000092a420723c */ /* 0x000fee0000041820 */
[----:B------:R-:W4:Y:S01]  /*12320*/  LDSM.16.M88.4 R144, [R192+0x3000] ;  /* 0x00300000c090783b */ /* 0x000f220000000200 */
        /* <DEDUP_REMOVED lines=22> */
[----:B------:R-:W4:Y:S07]  /*12490*/  LDSM.16.M88.4 R144, [R194+0x2800] ;  /* 0x00280000c290783b */ /* 0x000f2e0000000200 */
        /* <DEDUP_REMOVED lines=44> */
[C---:B------:R-:W-:Y:S08]  /*12760*/  HMMA.16816.F32.BF16 R8, R164.reuse, R178, R8 ;  /* 0x000000b2a408723c */ /* 0x040ff00000041808 */
[C---:B----4-:R-:W-:Y:S08]  /*12770*/  HMMA.16816.F32.BF16 R12, R164.reuse, R144, R12 ;  /* 0x00000090a40c723c */ /* 0x050ff0000004180c */
        /* <DEDUP_REMOVED lines=33> */
[----:B------:R-:W-:Y:S01]  /*12990*/  FMUL.FTZ R252, R16, c[0x0][0x320] ;  /* 0x0000c80010fc7a20 */ /* 0x000fe20000410000 */
[----:B------:R-:W-:Y:S01]  /*129a0*/  MOV R16, R220 ;  /* 0x000000dc00107202 */ /* 0x000fe20000000f00 */
[----:B------:R-:W-:Y:S01]  /*129b0*/  FMUL.FTZ R163, R12, c[0x0][0x320] ;  /* 0x0000c8000ca37a20 */ /* 0x000fe20000410000 */
[----:B------:R-:W-:Y:S01]  /*129c0*/  @P2 SHF.R.U32.HI R16, RZ, c[0x0][0x2cc], R229 ;  /* 0x0000b300ff102a19 */ /* 0x000fe200000116e5 */
[----:B------:R-:W-:Y:S02]  /*129d0*/  FMUL.FTZ R154, R7, c[0x0][0x320] ;  /* 0x0000c800079a7a20 */ /* 0x000fe40000410000 */
[----:B------:R-:W-:Y:S02]  /*129e0*/  FMUL.FTZ R2, R5, c[0x0][0x320] ;  /* 0x0000c80005027a20 */ /* 0x000fe40000410000 */
[----:B------:R-:W-:Y:S01]  /*129f0*/  SHFL.IDX PT, R12, R16, 0x1, 0x1c1f ;  /* 0x003c1f00100c7f89 */ /* 0x000fe200000e0000 */
[----:B------:R2:W-:Y:S01]  /*12a00*/  MUFU.TANH R158, R11 ;  /* 0x0000000b009e7308 */ /* 0x0005e20000002400 */
[----:B------:R-:W-:Y:S02]  /*12a10*/  FMUL.FTZ R17, R17, c[0x0][0x320] ;  /* 0x0000c80011117a20 */ /* 0x000fe40000410000 */
[----:B------:R-:W-:Y:S02]  /*12a20*/  FMUL.FTZ R18, R18, c[0x0][0x320] ;  /* 0x0000c80012127a20 */ /* 0x000fe40000410000 */
        /* <DEDUP_REMOVED lines=9> */
[----:B------:R4:W-:Y:S01]  /*12ac0*/  MUFU.TANH R168, R13 ;  /* 0x0000000d00a87308 */ /* 0x0009e20000002400 */
[----:B------:R-:W-:Y:S01]  /*12ad0*/  FMUL.FTZ R27, R27, c[0x0][0x320] ;  /* 0x0000c8001b1b7a20 */ /* 0x000fe20000410000 */
[----:B--2---:R-:W-:Y:S01]  /*12ae0*/  LDSM.16.M88.4 R8, [R194+0x5800] ;  /* 0x00580000c208783b */ /* 0x004fe20000000200 */
[----:B------:R-:W-:Y:S07]  /*12af0*/  DEPBAR.LE SB0, 0x2 ;  /* 0x000080800000791a */ /* 0x000fee0000000000 */
[----:B------:R2:W-:Y:S01]  /*12b00*/  MUFU.TANH R170, R15 ;  /* 0x0000000f00aa7308 */ /* 0x0005e20000002400 */
[----:B---3--:R-:W3:Y:S09]  /*12b10*/  SHFL.IDX PT, R14, R16, RZ, 0x1c1f ;  /* 0x001c1fff100e7589 */ /* 0x008ef200000e0000 */
[----:B------:R-:W5:Y:S01]  /*12b20*/  MUFU.TANH R154, R154 ;  /* 0x0000009a009a7308 */ /* 0x000f620000002400 */
[----:B------:R-:W-:Y:S01]  /*12b30*/  BAR.SYNC.DEFER_BLOCKING 0x0 ;  /* 0x0000000000007b1d */ /* 0x000fe20000010000 */
[----:B----4-:R-:W-:Y:S05]  /*12b40*/  IMAD R13, R217, R228, 0x1 ;  /* 0x00000001d90d7424 */ /* 0x010fea00078e02e4 */
[----:B------:R-:W-:Y:S05]  /*12b50*/  IADD3 R13, R215, R13, -R222 ;  /* 0x0000000dd70d7210 */ /* 0x000fea0007ffe8de */
[----:B--2---:R-:W-:Y:S05]  /*12b60*/  IMAD.IADD R15, R13, 0x1, -R218 ;  /* 0x000000010d0f7824 */ /* 0x004fea00078e0ada */
[----:B---3--:R-:W-:Y:S04]  /*12b70*/  IADD3 R13, R15, R14, RZ ;  /* 0x0000000e0f0d7210 */ /* 0x008fe80007ffe0ff */
[C---:B------:R-:W-:Y:S01]  /*12b80*/  ISETP.GT.AND P0, PT, R13.reuse, RZ, PT ;  /* 0x000000ff0d00720c */ /* 0x040fe20003f04270 */
[C---:B------:R-:W-:Y:S05]  /*12b90*/  HMMA.16816.F32.BF16 R28, R172.reuse, R8, R28 ;  /* 0x00000008ac1c723c */ /* 0x040fea000004181c */
[----:B------:R-:W-:Y:S01]  /*12ba0*/  ISETP.GT.AND P2, PT, R13, 0x1, PT ;  /* 0x000000010d00780c */ /* 0x000fe20003f44270 */
[----:B------:R-:W2:Y:S01]  /*12bb0*/  MUFU.TANH R153, R153 ;  /* 0x0000009900997308 */ /* 0x000ea20000002400 */
[----:B------:R-:W-:Y:S01]  /*12bc0*/  IADD3 R9, R15, R12, RZ ;  /* 0x0000000c0f097210 */ /* 0x000fe20007ffe0ff */
[----:B------:R-:W-:Y:S01]  /*12bd0*/  HMMA.16816.F32.BF16 R32, R172, R10, R32 ;  /* 0x0000000aac20723c */ /* 0x000fe20000041820 */
[----:B------:R-:W-:Y:S02]  /*12be0*/  LDSM.16.MT88.4 R140, [R134+UR4+0x1900] ;  /* 0x00190004868c783b */ /* 0x000fe40008004200 */
[C---:B------:R-:W-:Y:S02]  /*12bf0*/  ISETP.GT.AND P1, PT, R9.reuse, RZ, PT ;  /* 0x000000ff0900720c */ /* 0x040fe40003f24270 */
[----:B-1----:R-:W-:Y:S02]  /*12c00*/  FSEL R8, R0, -INF , P0 ;  /* 0xff80000000087808 */ /* 0x002fe40000000000 */
[----:B------:R-:W-:Y:S01]  /*12c10*/  ISETP.GT.AND P0, PT, R9, 0x1, PT ;  /* 0x000000010900780c */ /* 0x000fe20003f04270 */
[----:B------:R-:W1:Y:S01]  /*12c20*/  MUFU.TANH R2, R2 ;  /* 0x0000000200027308 */ /* 0x000e620000002400 */
[----:B------:R-:W-:Y:S03]  /*12c30*/  FMNMX.FTZ R11, R8, R3, !PT ;  /* 0x00000003080b7209 */ /* 0x000fe60007810000 */
[----:B-----5:R-:W-:Y:S02]  /*12c40*/  FSEL R154, R154, -INF , P0 ;  /* 0xff8000009a9a7808 */ /* 0x020fe40000000000 */
[----:B------:R-:W-:Y:S02]  /*12c50*/  ISETP.GT.AND P0, PT, R13, 0x9, PT ;  /* 0x000000090d00780c */ /* 0x000fe40003f04270 */
[----:B------:R-:W-:Y:S02]  /*12c60*/  FMUL.FTZ R28, R28, c[0x0][0x320] ;  /* 0x0000c8001c1c7a20 */ /* 0x000fe40000410000 */
[----:B------:R-:W3:Y:S01]  /*12c70*/  MUFU.TANH R155, R155 ;  /* 0x0000009b009b7308 */ /* 0x000ee20000002400 */
[----:B------:R-:W-:Y:S01]  /*12c80*/  FSEL R156, R156, -INF , P0 ;  /* 0xff8000009c9c7808 */ /* 0x000fe20000000000 */
[----:B------:R-:W-:Y:S01]  /*12c90*/  FMUL.FTZ R29, R29, c[0x0][0x320] ;  /* 0x0000c8001d1d7a20 */ /* 0x000fe20000410000 */
[----:B------:R-:W-:Y:S01]  /*12ca0*/  ISETP.GT.AND P0, PT, R9, 0x9, PT ;  /* 0x000000090900780c */ /* 0x000fe20003f04270 */
[----:B------:R-:W-:Y:S01]  /*12cb0*/  FMUL.FTZ R30, R30, c[0x0][0x320] ;  /* 0x0000c8001e1e7a20 */ /* 0x000fe20000410000 */
[----:B--2---:R-:W-:Y:S01]  /*12cc0*/  FSEL R153, R153, -INF , P1 ;  /* 0xff80000099997808 */ /* 0x004fe20000800000 */
[----:B------:R-:W-:Y:S01]  /*12cd0*/  FMUL.FTZ R32, R32, c[0x0][0x320] ;  /* 0x0000c80020207a20 */ /* 0x000fe20000410000 */
[----:B------:R-:W-:Y:S01]  /*12ce0*/  ISETP.GT.AND P1, PT, R13, 0x8, PT ;  /* 0x000000080d00780c */ /* 0x000fe20003f24270 */
[----:B------:R-:W-:Y:S01]  /*12cf0*/  FMUL.FTZ R33, R33, c[0x0][0x320] ;  /* 0x0000c80021217a20 */ /* 0x000fe20000410000 */
[----:B------:R-:W-:Y:S01]  /*12d00*/  FSEL R10, R158, -INF , P0 ;  /* 0xff8000009e0a7808 */ /* 0x000fe20000000000 */
[----:B------:R-:W2:Y:S01]  /*12d10*/  MUFU.TANH R163, R163 ;  /* 0x000000a300a37308 */ /* 0x000ea20000002400 */
[----:B------:R-:W-:Y:S01]  /*12d20*/  ISETP.GT.AND P0, PT, R13, 0x11, PT ;  /* 0x000000110d00780c */ /* 0x000fe20003f04270 */
[----:B------:R-:W-:Y:S01]  /*12d30*/  FMUL.FTZ R31, R31, c[0x0][0x320] ;  /* 0x0000c8001f1f7a20 */ /* 0x000fe20000410000 */
[----:B------:R-:W-:Y:S01]  /*12d40*/  FMNMX.FTZ R15, R153, R132, !PT ;  /* 0x00000084990f7209 */ /* 0x000fe20007810000 */
[----:B------:R-:W-:Y:S01]  /*12d50*/  FMUL.FTZ R34, R34, c[0x0][0x320] ;  /* 0x0000c80022227a20 */ /* 0x000fe20000410000 */
[----:B-1----:R-:W-:Y:S01]  /*12d60*/  FSEL R0, R2, -INF , P2 ;  /* 0xff80000002007808 */ /* 0x002fe20001000000 */
[----:B------:R-:W-:Y:S01]  /*12d70*/  FMUL.FTZ R35, R35, c[0x0][0x320] ;  /* 0x0000c80023237a20 */ /* 0x000fe20000410000 */
[----:B------:R-:W-:Y:S02]  /*12d80*/  FSEL R168, R168, -INF , P0 ;  /* 0xff800000a8a87808 */ /* 0x000fe40000000000 */
[----:B------:R-:W-:Y:S01]  /*12d90*/  FMNMX.FTZ R11, R0, R11, !PT ;  /* 0x0000000b000b7209 */ /* 0x000fe20007810000 */
[----:B------:R-:W1:Y:S01]  /*12da0*/  MUFU.TANH R176, R17 ;  /* 0x0000001100b07308 */ /* 0x000e620000002400 */
[----:B------:R-:W-:Y:S02]  /*12db0*/  ISETP.GT.AND P0, PT, R9, 0x11, PT ;  /* 0x000000110900780c */ /* 0x000fe40003f04270 */
[----:B------:R-:W-:Y:S02]  /*12dc0*/  FMNMX.FTZ R15, R154, R15, !PT ;  /* 0x0000000f9a0f7209 */ /* 0x000fe40007810000 */
[----:B---3--:R-:W-:Y:S02]  /*12dd0*/  FSEL R12, R155, -INF , P1 ;  /* 0xff8000009b0c7808 */ /* 0x008fe40000800000 */
[----:B------:R-:W-:Y:S02]  /*12de0*/  ISETP.GT.AND P1, PT, R9, 0x8, PT ;  /* 0x000000080900780c */ /* 0x000fe40003f24270 */
[----:B------:R-:W-:Y:S01]  /*12df0*/  FMNMX.FTZ R11, R12, R11, !PT ;  /* 0x0000000b0c0b7209 */ /* 0x000fe20007810000 */
[----:B------:R-:W3:Y:S01]  /*12e00*/  MUFU.TANH R252, R252 ;  /* 0x000000fc00fc7308 */ /* 0x000ee20000002400 */
[----:B------:R-:W-:Y:S02]  /*12e10*/  FSEL R14, R157, -INF , P1 ;  /* 0xff8000009d0e7808 */ /* 0x000fe40000800000 */
[----:B------:R-:W-:Y:S02]  /*12e20*/  ISETP.GT.AND P1, PT, R13, 0x10, PT ;  /* 0x000000100d00780c */ /* 0x000fe40003f24270 */
[----:B------:R-:W-:Y:S02]  /*12e30*/  FMNMX.FTZ R2, R156, R11, !PT ;  /* 0x0000000b9c027209 */ /* 0x000fe40007810000 */
[----:B--2---:R-:W-:Y:S02]  /*12e40*/  FSEL R163, R163, -INF , P1 ;  /* 0xff800000a3a37808 */ /* 0x004fe40000800000 */
[----:B------:R-:W-:Y:S01]  /*12e50*/  ISETP.GT.AND P1, PT, R9, 0x10, PT ;  /* 0x000000100900780c */ /* 0x000fe20003f24270 */
[----:B------:R-:W2:Y:S01]  /*12e60*/  MUFU.TANH R250, R18 ;  /* 0x0000001200fa7308 */ /* 0x000ea20000002400 */
[----:B------:R-:W-:Y:S02]  /*12e70*/  FSEL R170, R170, -INF , P0 ;  /* 0xff800000aaaa7808 */ /* 0x000fe40000000000 */
[----:B------:R-:W-:Y:S02]  /*12e80*/  ISETP.GT.AND P0, PT, R13, 0x19, PT ;  /* 0x000000190d00780c */ /* 0x000fe40003f04270 */
[----:B------:R-:W-:Y:S02]  /*12e90*/  FSEL R167, R167, -INF , P1 ;  /* 0xff800000a7a77808 */ /* 0x000fe40000800000 */
[----:B------:R-:W-:Y:S02]  /*12ea0*/  ISETP.GT.AND P1, PT, R13, 0x18, PT ;  /* 0x000000180d00780c */ /* 0x000fe40003f24270 */
[----:B------:R-:W-:Y:S01]  /*12eb0*/  FMNMX.FTZ R11, R163, R2, !PT ;  /* 0x00000002a30b7209 */ /* 0x000fe20007810000 */
[----:B------:R-:W4:Y:S01]  /*12ec0*/  MUFU.TANH R182, R19 ;  /* 0x0000001300b67308 */ /* 0x000f220000002400 */
[----:B-1----:R-:W-:Y:S02]  /*12ed0*/  FSEL R176, R176, -INF , P0 ;  /* 0xff800000b0b07808 */ /* 0x002fe40000000000 */
[C---:B------:R-:W-:Y:S02]  /*12ee0*/  ISETP.GT.AND P0, PT, R9.reuse, 0x19, PT ;  /* 0x000000190900780c */ /* 0x040fe40003f04270 */
[----:B---3--:R-:W-:Y:S02]  /*12ef0*/  FSEL R252, R252, -INF , P1 ;  /* 0xff800000fcfc7808 */ /* 0x008fe40000800000 */
[----:B------:R-:W-:Y:S02]  /*12f00*/  ISETP.GT.AND P1, PT, R9, 0x18, PT ;  /* 0x000000180900780c */ /* 0x000fe40003f24270 */
[----:B------:R-:W-:Y:S01]  /*12f10*/  FMNMX.FTZ R11, R168, R11, !PT ;  /* 0x0000000ba80b7209 */ /* 0x000fe20007810000 */
[----:B------:R-:W1:Y:S01]  /*12f20*/  MUFU.TANH R236, R21 ;  /* 0x0000001500ec7308 */ /* 0x000e620000002400 */
[----:B------:R-:W-:Y:S02]  /*12f30*/  FMNMX.FTZ R15, R14, R15, !PT ;  /* 0x0000000f0e0f7209 */ /* 0x000fe40007810000 */
[----:B------:R-:W-:Y:S02]  /*12f40*/  FMNMX.FTZ R11, R252, R11, !PT ;  /* 0x0000000bfc0b7209 */ /* 0x000fe40007810000 */
[----:B--2---:R-:W-:Y:S02]  /*12f50*/  FSEL R250, R250, -INF , P1 ;  /* 0xff800000fafa7808 */ /* 0x004fe40000800000 */
[----:B------:R-:W-:Y:S02]  /*12f60*/  ISETP.GT.AND P1, PT, R13, 0x20, PT ;  /* 0x000000200d00780c */ /* 0x000fe40003f24270 */
[----:B------:R-:W-:Y:S01]  /*12f70*/  FMNMX.FTZ R2, R10, R15, !PT ;  /* 0x0000000f0a027209 */ /* 0x000fe20007810000 */
[----:B------:R-:W2:Y:S01]  /*12f80*/  MUFU.TANH R248, R248 ;  /* 0x000000f800f87308 */ /* 0x000ea20000002400 */
[----:B------:R-:W-:Y:S02]  /*12f90*/  FMNMX.FTZ R11, R176, R11, !PT ;  /* 0x0000000bb00b7209 */ /* 0x000fe40007810000 */
[----:B------:R-:W-:Y:S02]  /*12fa0*/  FMNMX.FTZ R15, R167, R2, !PT ;  /* 0x00000002a70f7209 */ /* 0x000fe40007810000 */
[----:B----4-:R-:W-:Y:S02]  /*12fb0*/  FSEL R182, R182, -INF , P0 ;  /* 0xff800000b6b67808 */ /* 0x010fe40000000000 */
[----:B------:R-:W-:Y:S02]  /*12fc0*/  ISETP.GT.AND P0, PT, R13, 0x21, PT ;  /* 0x000000210d00780c */ /* 0x000fe40003f04270 */
[----:B------:R-:W-:Y:S01]  /*12fd0*/  FMNMX.FTZ R15, R170, R15, !PT ;  /* 0x0000000faa0f7209 */ /* 0x000fe20007810000 */
[----:B------:R-:W3:Y:S01]  /*12fe0*/  MUFU.TANH R246, R22 ;  /* 0x0000001600f67308 */ /* 0x000ee20000002400 */
[----:B------:R-:W-:Y:S02]  /*12ff0*/  IADD3 R17, R134, UR4, RZ ;  /* 0x0000000486117c10 */ /* 0x000fe4000fffe0ff */
[----:B-1----:R-:W-:Y:S02]  /*13000*/  FSEL R236, R236, -INF , P0 ;  /* 0xff800000ecec7808 */ /* 0x002fe40000000000 */
[C---:B------:R-:W-:Y:S02]  /*13010*/  ISETP.GT.AND P0, PT, R9.reuse, 0x21, PT ;  /* 0x000000210900780c */ /* 0x040fe40003f04270 */
[----:B------:R-:W-:Y:S03]  /*13020*/  IADD3 R149, R186, R17, RZ ;  /* 0x00000011ba957210 */ /* 0x000fe60007ffe0ff */
[----:B------:R-:W1:Y:S02]  /*13030*/  MUFU.TANH R242, R23 ;  /* 0x0000001700f27308 */ /* 0x000e640000002400 */
[----:B------:R-:W-:Y:S01]  /*13040*/  LDSM.16.MT88.4 R144, [R149+0x1900] ;  /* 0x001900009590783b */ /* 0x000fe20000004200 */
[----:B--2---:R-:W-:Y:S02]  /*13050*/  FSEL R248, R248, -INF , P1 ;  /* 0xff800000f8f87808 */ /* 0x004fe40000800000 */
[----:B------:R-:W-:Y:S02]  /*13060*/  ISETP.GT.AND P1, PT, R9, 0x20, PT ;  /* 0x000000200900780c */ /* 0x000fe40003f24270 */
[----:B------:R-:W-:Y:S03]  /*13070*/  FMNMX.FTZ R11, R248, R11, !PT ;  /* 0x0000000bf80b7209 */ /* 0x000fe60007810000 */
[----:B------:R-:W2:Y:S01]  /*13080*/  MUFU.TANH R244, R24 ;  /* 0x0000001800f47308 */ /* 0x000ea20000002400 */
[----:B------:R-:W-:Y:S02]  /*13090*/  FMNMX.FTZ R11, R236, R11, !PT ;  /* 0x0000000bec0b7209 */ /* 0x000fe40007810000 */
[----:B---3--:R-:W-:Y:S02]  /*130a0*/  FSEL R246, R246, -INF , P1 ;  /* 0xff800000f6f67808 */ /* 0x008fe40000800000 */
[C---:B------:R-:W-:Y:S05]  /*130b0*/  ISETP.GT.AND P1, PT, R13.reuse, 0x28, PT ;  /* 0x000000280d00780c */ /* 0x040fea0003f24270 */
[----:B------:R-:W3:Y:S01]  /*130c0*/  MUFU.TANH R240, R25 ;  /* 0x0000001900f07308 */ /* 0x000ee20000002400 */
[----:B-1----:R-:W-:Y:S02]  /*130d0*/  FSEL R242, R242, -INF , P0 ;  /* 0xff800000f2f27808 */ /* 0x002fe40000000000 */
[C---:B------:R-:W-:Y:S07]  /*130e0*/  ISETP.GT.AND P0, PT, R13.reuse, 0x29, PT ;  /* 0x000000290d00780c */ /* 0x040fee0003f04270 */
[----:B------:R-:W1:Y:S01]  /*130f0*/  MUFU.TANH R192, R28 ;  /* 0x0000001c00c07308 */ /* 0x000e620000002400 */
[----:B--2---:R-:W-:Y:S02]  /*13100*/  FSEL R244, R244, -INF , P1 ;  /* 0xff800000f4f47808 */ /* 0x004fe40000800000 */
[C---:B------:R-:W-:Y:S02]  /*13110*/  ISETP.GT.AND P1, PT, R13.reuse, 0x30, PT ;  /* 0x000000300d00780c */ /* 0x040fe40003f24270 */
[----:B------:R-:W-:Y:S05]  /*13120*/  FMNMX.FTZ R11, R244, R11, !PT ;  /* 0x0000000bf40b7209 */ /* 0x000fea0007810000 */
[----:B------:R-:W2:Y:S01]  /*13130*/  MUFU.TANH R180, R29 ;  /* 0x0000001d00b47308 */ /* 0x000ea20000002400 */
[----:B---3--:R-:W-:Y:S02]  /*13140*/  FSEL R240, R240, -INF , P0 ;  /* 0xff800000f0f07808 */ /* 0x008fe40000000000 */
[C---:B------:R-:W-:Y:S02]  /*13150*/  ISETP.GT.AND P0, PT, R13.reuse, 0x31, PT ;  /* 0x000000310d00780c */ /* 0x040fe40003f04270 */
[----:B------:R-:W-:Y:S05]  /*13160*/  FMNMX.FTZ R11, R240, R11, !PT ;  /* 0x0000000bf00b7209 */ /* 0x000fea0007810000 */
[----:B------:R-:W3:Y:S01]  /*13170*/  MUFU.TANH R172, R32 ;  /* 0x0000002000ac7308 */ /* 0x000ee20000002400 */
[----:B-1----:R-:W-:Y:S02]  /*13180*/  FSEL R192, R192, -INF , P1 ;  /* 0xff800000c0c07808 */ /* 0x002fe40000800000 */
[C---:B------:R-:W-:Y:S02]  /*13190*/  ISETP.GT.AND P1, PT, R13.reuse, 0x38, PT ;  /* 0x000000380d00780c */ /* 0x040fe40003f24270 */
[----:B------:R-:W-:Y:S05]  /*131a0*/  FMNMX.FTZ R11, R192, R11, !PT ;  /* 0x0000000bc00b7209 */ /* 0x000fea0007810000 */
[----:B------:R-:W1:Y:S01]  /*131b0*/  MUFU.TANH R238, R26 ;  /* 0x0000001a00ee7308 */ /* 0x000e620000002400 */
[----:B--2---:R-:W-:Y:S02]  /*131c0*/  FSEL R180, R180, -INF , P0 ;  /* 0xff800000b4b47808 */ /* 0x004fe40000000000 */
[----:B------:R-:W-:Y:S02]  /*131d0*/  ISETP.GT.AND P0, PT, R13, 0x39, PT ;  /* 0x000000390d00780c */ /* 0x000fe40003f04270 */
[----:B------:R-:W-:Y:S05]  /*131e0*/  FMNMX.FTZ R13, R250, R15, !PT ;  /* 0x0000000ffa0d7209 */ /* 0x000fea0007810000 */
[----:B------:R-:W2:Y:S01]  /*131f0*/  MUFU.TANH R166, R33 ;  /* 0x0000002100a67308 */ /* 0x000ea20000002400 */
[----:B------:R-:W-:Y:S02]  /*13200*/  FMNMX.FTZ R11, R180, R11, !PT ;  /* 0x0000000bb40b7209 */ /* 0x000fe40007810000 */
[----:B------:R-:W-:Y:S02]  /*13210*/  FMNMX.FTZ R13, R182, R13, !PT ;  /* 0x0000000db60d7209 */ /* 0x000fe40007810000 */
[----:B---3--:R-:W-:Y:S02]  /*13220*/  FSEL R172, R172, -INF , P1 ;  /* 0xff800000acac7808 */ /* 0x008fe40000800000 */
[C---:B------:R-:W-:Y:S02]  /*13230*/  ISETP.GT.AND P1, PT, R9.reuse, 0x28, PT ;  /* 0x000000280900780c */ /* 0x040fe40003f24270 */
[----:B------:R-:W-:Y:S01]  /*13240*/  FMNMX.FTZ R13, R246, R13, !PT ;  /* 0x0000000df60d7209 */ /* 0x000fe20007810000 */
[----:B------:R-:W3:Y:S01]  /*13250*/  MUFU.TANH R194, R27 ;  /* 0x0000001b00c27308 */ /* 0x000ee20000002400 */
[----:B------:R-:W-:Y:S02]  /*13260*/  FMNMX.FTZ R11, R172, R11, !PT ;  /* 0x0000000bac0b7209 */ /* 0x000fe40007810000 */
[----:B------:R-:W-:Y:S02]  /*13270*/  FMNMX.FTZ R13, R242, R13, !PT ;  /* 0x0000000df20d7209 */ /* 0x000fe40007810000 */
[----:B-1----:R-:W-:Y:S02]  /*13280*/  FSEL R238, R238, -INF , P1 ;  /* 0xff800000eeee7808 */ /* 0x002fe40000800000 */
[C---:B------:R-:W-:Y:S02]  /*13290*/  ISETP.GT.AND P1, PT, R9.reuse, 0x30, PT ;  /* 0x000000300900780c */ /* 0x040fe40003f24270 */
[----:B------:R-:W-:Y:S01]  /*132a0*/  FMNMX.FTZ R13, R238, R13, !PT ;  /* 0x0000000dee0d7209 */ /* 0x000fe20007810000 */
[----:B------:R-:W1:Y:S01]  /*132b0*/  MUFU.TANH R178, R30 ;  /* 0x0000001e00b27308 */ /* 0x000e620000002400 */
[----:B--2---:R-:W-:Y:S02]  /*132c0*/  FSEL R166, R166, -INF , P0 ;  /* 0xff800000a6a67808 */ /* 0x004fe40000000000 */
[C---:B------:R-:W-:Y:S02]  /*132d0*/  ISETP.GT.AND P0, PT, R9.reuse, 0x29, PT ;  /* 0x000000290900780c */ /* 0x040fe40003f04270 */
[----:B------:R-:W-:Y:S05]  /*132e0*/  FMNMX.FTZ R2, R166, R11, !PT ;  /* 0x0000000ba6027209 */ /* 0x000fea0007810000 */
[----:B------:R-:W2:Y:S01]  /*132f0*/  MUFU.TANH R31, R31 ;  /* 0x0000001f001f7308 */ /* 0x000ea20000002400 */
[----:B------:R-:W4:Y:S01]  /*13300*/  SHFL.BFLY PT, R11, R2, 0x2, 0x1f ;  /* 0x0c401f00020b7f89 */ /* 0x000f2200000e0000 */
[----:B---3--:R-:W-:Y:S02]  /*13310*/  FSEL R194, R194, -INF , P0 ;  /* 0xff800000c2c27808 */ /* 0x008fe40000000000 */
[C---:B------:R-:W-:Y:S02]  /*13320*/  ISETP.GT.AND P0, PT, R9.reuse, 0x31, PT ;  /* 0x000000310900780c */ /* 0x040fe40003f04270 */
[----:B------:R-:W-:Y:S04]  /*13330*/  FMNMX.FTZ R13, R194, R13, !PT ;  /* 0x0000000dc20d7209 */ /* 0x000fe80007810000 */
[----:B------:R-:W3:Y:S01]  /*13340*/  MUFU.TANH R164, R34 ;  /* 0x0000002200a47308 */ /* 0x000ee20000002400 */
[----:B-1----:R-:W-:Y:S02]  /*13350*/  FSEL R178, R178, -INF , P1 ;  /* 0xff800000b2b27808 */ /* 0x002fe40000800000 */
[----:B------:R-:W-:Y:S02]  /*13360*/  ISETP.GT.AND P1, PT, R9, 0x38, PT ;  /* 0x000000380900780c */ /* 0x000fe40003f24270 */
[----:B------:R-:W-:Y:S05]  /*13370*/  FMNMX.FTZ R13, R178, R13, !PT ;  /* 0x0000000db20d7209 */ /* 0x000fea0007810000 */
[----:B------:R-:W1:Y:S01]  /*13380*/  MUFU.TANH R162, R35 ;  /* 0x0000002300a27308 */ /* 0x000e620000002400 */
[----:B--2---:R-:W-:Y:S02]  /*13390*/  FSEL R174, R31, -INF , P0 ;  /* 0xff8000001fae7808 */ /* 0x004fe40000000000 */
[----:B------:R-:W-:Y:S01]  /*133a0*/  ISETP.GT.AND P0, PT, R9, 0x39, PT ;  /* 0x000000390900780c */ /* 0x000fe20003f04270 */
[----:B------:R-:W-:Y:S01]  /*133b0*/  LDSM.16.MT88.4 R28, [R134+UR4+0x100] ;  /* 0x00010004861c783b */ /* 0x000fe20008004200 */
[----:B------:R-:W-:Y:S02]  /*133c0*/  FMNMX.FTZ R13, R174, R13, !PT ;  /* 0x0000000dae0d7209 */ /* 0x000fe40007810000 */
[----:B----4-:R-:W-:Y:S02]  /*133d0*/  FMNMX.FTZ R11, R2, R11, !PT ;  /* 0x0000000b020b7209 */ /* 0x010fe40007810000 */
[----:B---3--:R-:W-:Y:S03]  /*133e0*/  FSEL R164, R164, -INF , P1 ;  /* 0xff800000a4a47808 */ /* 0x008fe60000800000 */
[----:B------:R-:W2:Y:S01]  /*133f0*/  SHFL.BFLY PT, R2, R11, 0x1, 0x1f ;  /* 0x0c201f000b027f89 */ /* 0x000ea200000e0000 */
[----:B------:R-:W-:Y:S02]  /*13400*/  FMNMX.FTZ R13, R164, R13, !PT ;  /* 0x0000000da40d7209 */ /* 0x000fe40007810000 */
[----:B-1----:R-:W-:Y:S04]  /*13410*/  FSEL R162, R162, -INF , P0 ;  /* 0xff800000a2a27808 */ /* 0x002fe80000000000 */
[----:B------:R-:W-:Y:S05]  /*13420*/  FMNMX.FTZ R15, R162, R13, !PT ;  /* 0x0000000da20f7209 */ /* 0x000fea0007810000 */
[----:B------:R-:W1:Y:S01]  /*13430*/  SHFL.BFLY PT, R18, R15, 0x2, 0x1f ;  /* 0x0c401f000f127f89 */ /* 0x000e6200000e0000 */
[----:B--2---:R-:W-:Y:S04]  /*13440*/  FMNMX.FTZ R2, R11, R2, !PT ;  /* 0x000000020b027209 */ /* 0x004fe80007810000 */
[C---:B------:R-:W-:Y:S01]  /*13450*/  FSETP.NEU.FTZ.AND P1, PT, R2.reuse, -INF , PT ;  /* 0xff8000000200780b */ /* 0x040fe20003f3d000 */
[C---:B------:R-:W-:Y:S03]  /*13460*/  FMUL.FTZ R165, R2.reuse, c[0x0][0x2d0] ;  /* 0x0000b40002a57a20 */ /* 0x040fe60000410000 */
[----:B------:R-:W-:Y:S02]  /*13470*/  FSEL R4, R2, RZ, P1 ;  /* 0x000000ff02047208 */ /* 0x000fe40000800000 */
[----:B------:R-:W-:Y:S03]  /*13480*/  FSEL R165, R165, RZ, P1 ;  /* 0x000000ffa5a57208 */ /* 0x000fe60000800000 */
[----:B------:R-:W-:Y:S02]  /*13490*/  FADD.FTZ R4, -R4, R3 ;  /* 0x0000000304047221 */ /* 0x000fe40000010100 */
[--C-:B------:R-:W-:Y:S02]  /*134a0*/  FFMA.FTZ R159, R0, c[0x0][0x2d0], -R165.reuse ;  /* 0x0000b400009f7a23 */ /* 0x100fe400000108a5 */
[--C-:B------:R-:W-:Y:S01]  /*134b0*/  FFMA.FTZ R158, R12, c[0x0][0x2d0], -R165.reuse ;  /* 0x0000b4000c9e7a23 */ /* 0x100fe200000108a5 */
[----:B-1----:R-:W-:Y:S01]  /*134c0*/  FMNMX.FTZ R16, R15, R18, !PT ;  /* 0x000000120f107209 */ /* 0x002fe20007810000 */
[--C-:B------:R-:W-:Y:S02]  /*134d0*/  FFMA.FTZ R155, R156, c[0x0][0x2d0], -R165.reuse ;  /* 0x0000b4009c9b7a23 */ /* 0x100fe400000108a5 */
[--C-:B------:R-:W-:Y:S01]  /*134e0*/  FFMA.FTZ R160, R8, c[0x0][0x2d0], -R165.reuse ;  /* 0x0000b40008a07a23 */ /* 0x100fe200000108a5 */
[----:B------:R-:W-:Y:S01]  /*134f0*/  MUFU.EX2 R159, R159 ;  /* 0x0000009f009f7308 */ /* 0x000fe20000000800 */
[----:B------:R-:W1:Y:S01]  /*13500*/  SHFL.BFLY PT, R9, R16, 0x1, 0x1f ;  /* 0x0c201f0010097f89 */ /* 0x000e6200000e0000 */
[--C-:B------:R-:W-:Y:S02]  /*13510*/  FFMA.FTZ R163, R163, c[0x0][0x2d0], -R165.reuse ;  /* 0x0000b400a3a37a23 */ /* 0x100fe400000108a5 */
[--C-:B------:R-:W-:Y:S02]  /*13520*/  FFMA.FTZ R168, R168, c[0x0][0x2d0], -R165.reuse ;  /* 0x0000b400a8a87a23 */ /* 0x100fe400000108a5 */
[--C-:B------:R-:W-:Y:S02]  /*13530*/  FFMA.FTZ R169, R252, c[0x0][0x2d0], -R165.reuse ;  /* 0x0000b400fca97a23 */ /* 0x100fe400000108a5 */
[--C-:B------:R-:W-:Y:S02]  /*13540*/  FFMA.FTZ R176, R176, c[0x0][0x2d0], -R165.reuse ;  /* 0x0000b400b0b07a23 */ /* 0x100fe400000108a5 */
[----:B------:R-:W2:Y:S01]  /*13550*/  MUFU.EX2 R160, R160 ;  /* 0x000000a000a07308 */ /* 0x000ea20000000800 */
[--C-:B------:R-:W-:Y:S02]  /*13560*/  FFMA.FTZ R173, R248, c[0x0][0x2d0], -R165.reuse ;  /* 0x0000b400f8ad7a23 */ /* 0x100fe400000108a5 */
[--C-:B------:R-:W-:Y:S02]  /*13570*/  FFMA.FTZ R236, R236, c[0x0][0x2d0], -R165.reuse ;  /* 0x0000b400ecec7a23 */ /* 0x100fe400000108a5 */
[--C-:B------:R-:W-:Y:S02]  /*13580*/  FFMA.FTZ R177, R244, c[0x0][0x2d0], -R165.reuse ;  /* 0x0000b400f4b17a23 */ /* 0x100fe400000108a5 */
[--C-:B------:R-:W-:Y:S02]  /*13590*/  FFMA.FTZ R240, R240, c[0x0][0x2d0], -R165.reuse ;  /* 0x0000b400f0f07a23 */ /* 0x100fe400000108a5 */
[--C-:B------:R-:W-:Y:S01]  /*135a0*/  FFMA.FTZ R181, R192, c[0x0][0x2d0], -R165.reuse ;  /* 0x0000b400c0b57a23 */ /* 0x100fe200000108a5 */
[----:B------:R-:W-:Y:S01]  /*135b0*/  MUFU.EX2 R158, R158 ;  /* 0x0000009e009e7308 */ /* 0x000fe20000000800 */
[--C-:B------:R-:W-:Y:S02]  /*135c0*/  FFMA.FTZ R180, R180, c[0x0][0x2d0], -R165.reuse ;  /* 0x0000b400b4b47a23 */ /* 0x100fe400000108a5 */
[--C-:B------:R-:W-:Y:S01]  /*135d0*/  FFMA.FTZ R172, R172, c[0x0][0x2d0], -R165.reuse ;  /* 0x0000b400acac7a23 */ /* 0x100fe200000108a5 */
[----:B-1----:R-:W-:Y:S01]  /*135e0*/  FMNMX.FTZ R0, R16, R9, !PT ;  /* 0x0000000910007209 */ /* 0x002fe20007810000 */
[----:B------:R-:W-:Y:S01]  /*135f0*/  FFMA.FTZ R165, R166, c[0x0][0x2d0], -R165 ;  /* 0x0000b400a6a57a23 */ /* 0x000fe200000108a5 */
[----:B------:R-:W-:Y:S02]  /*13600*/  IADD3 R9, R135, UR4, RZ ;  /* 0x0000000487097c10 */ /* 0x000fe4000fffe0ff */
[C---:B------:R-:W-:Y:S01]  /*13610*/  FSETP.NEU.FTZ.AND P0, PT, R0.reuse, -INF , PT ;  /* 0xff8000000000780b */ /* 0x040fe20003f1d000 */
[----:B------:R-:W-:Y:S01]  /*13620*/  FMUL.FTZ R161, R0, c[0x0][0x2d0] ;  /* 0x0000b40000a17a20 */ /* 0x000fe20000410000 */
[----:B------:R-:W1:Y:S01]  /*13630*/  MUFU.EX2 R155, R155 ;  /* 0x0000009b009b7308 */ /* 0x000e620000000800 */
[----:B------:R-:W-:Y:S02]  /*13640*/  IADD3 R148, R186, R9, RZ ;  /* 0x00000009ba947210 */ /* 0x000fe40007ffe0ff */
[----:B------:R-:W-:Y:S02]  /*13650*/  FSEL R5, R0, RZ, P0 ;  /* 0x000000ff00057208 */ /* 0x000fe40000000000 */
[----:B------:R-:W-:Y:S01]  /*13660*/  FSEL R161, R161, RZ, P0 ;  /* 0x000000ffa1a17208 */ /* 0x000fe20000000000 */
[----:B------:R-:W-:Y:S01]  /*13670*/  LDSM.16.MT88.4 R20, [R148+0x100] ;  /* 0x000100009414783b */ /* 0x000fe20000004200 */
[----:B--2---:R-:W-:Y:S01]  /*13680*/  F2FP.BF16.PACK_AB R136, R159, R160 ;  /* 0x000000a09f88723e */ /* 0x004fe200000010ff */
[----:B------:R-:W-:Y:S01]  /*13690*/  FADD.FTZ R3, -R5, R132 ;  /* 0x0000008405037221 */ /* 0x000fe20000010100 */
[----:B------:R-:W-:Y:S01]  /*136a0*/  ISETP.GE.AND P0, PT, R217, 0x2, PT ;  /* 0x00000002d900780c */ /* 0x000fe20003f06270 */
[--C-:B------:R-:W-:Y:S01]  /*136b0*/  FFMA.FTZ R156, R154, c[0x0][0x2d0], -R161.reuse ;  /* 0x0000b4009a9c7a23 */ /* 0x100fe200000108a1 */
[----:B------:R-:W-:Y:S01]  /*136c0*/  MUFU.EX2 R163, R163 ;  /* 0x000000a300a37308 */ /* 0x000fe20000000800 */
[--C-:B------:R-:W-:Y:S02]  /*136d0*/  FFMA.FTZ R154, R14, c[0x0][0x2d0], -R161.reuse ;  /* 0x0000b4000e9a7a23 */ /* 0x100fe400000108a1 */
[----:B------:R-:W2:Y:S01]  /*136e0*/  LDSM.16.MT88.4 R12, [R135+UR4+0x100] ;  /* 0x00010004870c783b */ /* 0x000ea20008004200 */
[----:B------:R-:W-:Y:S02]  /*136f0*/  FMUL.FTZ R132, R4, c[0x0][0x2d0] ;  /* 0x0000b40004847a20 */ /* 0x000fe40000410000 */
[--C-:B------:R-:W-:Y:S02]  /*13700*/  FFMA.FTZ R157, R153, c[0x0][0x2d0], -R161.reuse ;  /* 0x0000b400999d7a23 */ /* 0x100fe400000108a1 */
[--C-:B------:R-:W-:Y:S02]  /*13710*/  FFMA.FTZ R153, R10, c[0x0][0x2d0], -R161.reuse ;  /* 0x0000b4000a997a23 */ /* 0x100fe400000108a1 */
[----:B------:R-:W-:Y:S01]  /*13720*/  FMUL.FTZ R7, R3, c[0x0][0x2d0] ;  /* 0x0000b40003077a20 */ /* 0x000fe20000410000 */
[----:B------:R-:W3:Y:S01]  /*13730*/  MUFU.EX2 R132, R132 ;  /* 0x0000008400847308 */ /* 0x000ee20000000800 */
[--C-:B------:R-:W-:Y:S01]  /*13740*/  FFMA.FTZ R167, R167, c[0x0][0x2d0], -R161.reuse ;  /* 0x0000b400a7a77a23 */ /* 0x100fe200000108a1 */
[----:B-1----:R-:W-:Y:S01]  /*13750*/  F2FP.BF16.PACK_AB R138, R155, R158 ;  /* 0x0000009e9b8a723e */ /* 0x002fe200000010ff */
[--C-:B------:R-:W-:Y:S02]  /*13760*/  FFMA.FTZ R170, R170, c[0x0][0x2d0], -R161.reuse ;  /* 0x0000b400aaaa7a23 */ /* 0x100fe400000108a1 */
[--C-:B------:R-:W-:Y:S02]  /*13770*/  FFMA.FTZ R171, R250, c[0x0][0x2d0], -R161.reuse ;  /* 0x0000b400faab7a23 */ /* 0x100fe400000108a1 */
[--C-:B------:R-:W-:Y:S02]  /*13780*/  FFMA.FTZ R182, R182, c[0x0][0x2d0], -R161.reuse ;  /* 0x0000b400b6b67a23 */ /* 0x100fe400000108a1 */
[--C-:B------:R-:W-:Y:S01]  /*13790*/  FFMA.FTZ R175, R246, c[0x0][0x2d0], -R161.reuse ;  /* 0x0000b400f6af7a23 */ /* 0x100fe200000108a1 */
[----:B------:R-:W1:Y:S01]  /*137a0*/  MUFU.EX2 R3, R7 ;  /* 0x0000000700037308 */ /* 0x000e620000000800 */
[--C-:B------:R-:W-:Y:S02]  /*137b0*/  FFMA.FTZ R242, R242, c[0x0][0x2d0], -R161.reuse ;  /* 0x0000b400f2f27a23 */ /* 0x100fe400000108a1 */
[--C-:B------:R-:W-:Y:S02]  /*137c0*/  FFMA.FTZ R179, R238, c[0x0][0x2d0], -R161.reuse ;  /* 0x0000b400eeb37a23 */ /* 0x100fe400000108a1 */
[--C-:B------:R-:W-:Y:S02]  /*137d0*/  FFMA.FTZ R194, R194, c[0x0][0x2d0], -R161.reuse ;  /* 0x0000b400c2c27a23 */ /* 0x100fe400000108a1 */
[--C-:B------:R-:W-:Y:S02]  /*137e0*/  FFMA.FTZ R178, R178, c[0x0][0x2d0], -R161.reuse ;  /* 0x0000b400b2b27a23 */ /* 0x100fe400000108a1 */
[--C-:B------:R-:W-:Y:S01]  /*137f0*/  FFMA.FTZ R183, R174, c[0x0][0x2d0], -R161.reuse ;  /* 0x0000b400aeb77a23 */ /* 0x100fe200000108a1 */
[----:B------:R-:W-:Y:S01]  /*13800*/  MUFU.EX2 R156, R156 ;  /* 0x0000009c009c7308 */ /* 0x000fe20000000800 */
[--C-:B------:R-:W-:Y:S02]  /*13810*/  FFMA.FTZ R164, R164, c[0x0][0x2d0], -R161.reuse ;  /* 0x0000b400a4a47a23 */ /* 0x100fe400000108a1 */
[----:B------:R-:W-:Y:S02]  /*13820*/  FFMA.FTZ R161, R162, c[0x0][0x2d0], -R161 ;  /* 0x0000b400a2a17a23 */ /* 0x000fe400000108a1 */
[C---:B---3--:R-:W-:Y:S02]  /*13830*/  FMUL.FTZ R4, R132.reuse, R128 ;  /* 0x0000008084047220 */ /* 0x048fe40000410000 */
[C---:B------:R-:W-:Y:S02]  /*13840*/  FMUL.FTZ R5, R132.reuse, R129 ;  /* 0x0000008184057220 */ /* 0x040fe40000410000 */
[C---:B------:R-:W-:Y:S01]  /*13850*/  FMUL.FTZ R8, R132.reuse, R124 ;  /* 0x0000007c84087220 */ /* 0x040fe20000410000 */
[----:B------:R-:W3:Y:S01]  /*13860*/  MUFU.EX2 R157, R157 ;  /* 0x0000009d009d7308 */ /* 0x000ee20000000800 */
[C---:B------:R-:W-:Y:S02]  /*13870*/  FMUL.FTZ R9, R132.reuse, R125 ;  /* 0x0000007d84097220 */ /* 0x040fe40000410000 */
[C---:B------:R-:W-:Y:S02]  /*13880*/  FMUL.FTZ R16, R132.reuse, R116 ;  /* 0x0000007484107220 */ /* 0x040fe40000410000 */
[C---:B-1----:R-:W-:Y:S02]  /*13890*/  FMUL.FTZ R6, R3.reuse, R130 ;  /* 0x0000008203067220 */ /* 0x042fe40000410000 */
[C---:B------:R-:W-:Y:S02]  /*138a0*/  FMUL.FTZ R7, R3.reuse, R131 ;  /* 0x0000008303077220 */ /* 0x040fe40000410000 */
[C---:B------:R-:W-:Y:S01]  /*138b0*/  FMUL.FTZ R10, R3.reuse, R126 ;  /* 0x0000007e030a7220 */ /* 0x040fe20000410000 */
[----:B------:R-:W-:Y:S01]  /*138c0*/  MUFU.EX2 R154, R154 ;  /* 0x0000009a009a7308 */ /* 0x000fe20000000800 */
[C---:B------:R-:W-:Y:S01]  /*138d0*/  FMUL.FTZ R11, R3.reuse, R127 ;  /* 0x0000007f030b7220 */ /* 0x040fe20000410000 */
[----:B------:R-:W-:Y:S01]  /*138e0*/  LDSM.16.MT88.4 R128, [R134+UR4+0x1100] ;  /* 0x001100048680783b */ /* 0x000fe20008004200 */
[C---:B------:R-:W-:Y:S02]  /*138f0*/  FMUL.FTZ R17, R132.reuse, R117 ;  /* 0x0000007584117220 */ /* 0x040fe40000410000 */
[C---:B------:R-:W-:Y:S02]  /*13900*/  FMUL.FTZ R18, R3.reuse, R118 ;  /* 0x0000007603127220 */ /* 0x040fe40000410000 */
[C---:B------:R-:W-:Y:S02]  /*13910*/  FMUL.FTZ R19, R3.reuse, R119 ;  /* 0x0000007703137220 */ /* 0x040fe40000410000 */
[C---:B------:R-:W-:Y:S01]  /*13920*/  FMUL.FTZ R24, R132.reuse, R108 ;  /* 0x0000006c84187220 */ /* 0x040fe20000410000 */
[----:B------:R-:W1:Y:S01]  /*13930*/  MUFU.EX2 R153, R153 ;  /* 0x0000009900997308 */ /* 0x000e620000000800 */
[----:B------:R-:W-:Y:S01]  /*13940*/  FMUL.FTZ R25, R132, R109 ;  /* 0x0000006d84197220 */ /* 0x000fe20000410000 */
[----:B------:R-:W-:Y:S01]  /*13950*/  LDSM.16.MT88.4 R116, [R134+UR4+0x900] ;  /* 0x000900048674783b */ /* 0x000fe20008004200 */
[C---:B------:R-:W-:Y:S01]  /*13960*/  FMUL.FTZ R26, R3.reuse, R110 ;  /* 0x0000006e031a7220 */ /* 0x040fe20000410000 */
[----:B---3--:R-:W-:Y:S01]  /*13970*/  F2FP.BF16.PACK_AB R137, R156, R157 ;  /* 0x0000009d9c89723e */ /* 0x008fe200000010ff */
[C---:B------:R-:W-:Y:S02]  /*13980*/  FMUL.FTZ R27, R3.reuse, R111 ;  /* 0x0000006f031b7220 */ /* 0x040fe40000410000 */
[C---:B------:R-:W-:Y:S02]  /*13990*/  FMUL.FTZ R32, R132.reuse, R100 ;  /* 0x0000006484207220 */ /* 0x040fe40000410000 */
[C---:B------:R-:W-:Y:S01]  /*139a0*/  FMUL.FTZ R33, R132.reuse, R101 ;  /* 0x0000006584217220 */ /* 0x040fe20000410000 */
[----:B------:R-:W-:Y:S01]  /*139b0*/  LDSM.16.MT88.4 R108, [R149+0x2100] ;  /* 0x00210000956c783b */ /* 0x000fe20000004200 */
[C---:B------:R-:W-:Y:S01]  /*139c0*/  FMUL.FTZ R34, R3.reuse, R102 ;  /* 0x0000006603227220 */ /* 0x040fe20000410000 */
[----:B------:R-:W3:Y:S01]  /*139d0*/  MUFU.EX2 R168, R168 ;  /* 0x000000a800a87308 */ /* 0x000ee20000000800 */
[C---:B------:R-:W-:Y:S02]  /*139e0*/  FMUL.FTZ R35, R3.reuse, R103 ;  /* 0x0000006703237220 */ /* 0x040fe40000410000 */
[C---:B------:R-:W-:Y:S02]  /*139f0*/  FMUL.FTZ R38, R3.reuse, R38 ;  /* 0x0000002603267220 */ /* 0x040fe40000410000 */
[C---:B------:R-:W-:Y:S01]  /*13a00*/  FMUL.FTZ R36, R132.reuse, R36 ;  /* 0x0000002484247220 */ /* 0x040fe20000410000 */
[----:B------:R-:W-:Y:S01]  /*13a10*/  LDSM.16.MT88.4 R100, [R134+UR4+0x2100] ;  /* 0x002100048664783b */ /* 0x000fe20008004200 */
[C---:B------:R-:W-:Y:S02]  /*13a20*/  FMUL.FTZ R39, R3.reuse, R39 ;  /* 0x0000002703277220 */ /* 0x040fe40000410000 */
[C---:B------:R-:W-:Y:S01]  /*13a30*/  FMUL.FTZ R37, R132.reuse, R37 ;  /* 0x0000002584257220 */ /* 0x040fe20000410000 */
[----:B------:R-:W-:Y:S01]  /*13a40*/  MUFU.EX2 R167, R167 ;  /* 0x000000a700a77308 */ /* 0x000fe20000000800 */
[----:B------:R-:W-:Y:S01]  /*13a50*/  FMUL.FTZ R42, R3, R42 ;  /* 0x0000002a032a7220 */ /* 0x000fe20000410000 */
[----:B-1----:R-:W-:Y:S01]  /*13a60*/  F2FP.BF16.PACK_AB R139, R153, R154 ;  /* 0x0000009a998b723e */ /* 0x002fe200000010ff */
[C---:B------:R-:W-:Y:S01]  /*13a70*/  FMUL.FTZ R40, R132.reuse, R40 ;  /* 0x0000002884287220 */ /* 0x040fe20000410000 */
[----:B------:R-:W-:Y:S01]  /*13a80*/  LDSM.16.MT88.4 R124, [R135+UR4+0x2900] ;  /* 0x00290004877c783b */ /* 0x000fe20008004200 */
[C---:B------:R-:W-:Y:S02]  /*13a90*/  FMUL.FTZ R43, R3.reuse, R43 ;  /* 0x0000002b032b7220 */ /* 0x040fe40000410000 */
[C---:B------:R-:W-:Y:S02]  /*13aa0*/  FMUL.FTZ R41, R132.reuse, R41 ;  /* 0x0000002984297220 */ /* 0x040fe40000410000 */
[C---:B--2---:R-:W-:Y:S01]  /*13ab0*/  HMMA.16816.F32.BF16 R4, R136.reuse, R12, R4 ;  /* 0x0000000c8804723c */ /* 0x044fe20000041804 */
        /* <DEDUP_REMOVED lines=9> */
[----:B------:R-:W2:Y:S01]  /*13b50*/  MUFU.EX2 R176, R176 ;  /* 0x000000b000b07308 */ /* 0x000ea20000000800 */
[----:B------:R-:W4:Y:S01]  /*13b60*/  LDSM.16.MT88.4 R120, [R149+0x100] ;  /* 0x000100009578783b */ /* 0x000f220000004200 */
        /* <DEDUP_REMOVED lines=10> */
[----:B------:R-:W5:Y:S01]  /*13c10*/  MUFU.EX2 R182, R182 ;  /* 0x000000b600b67308 */ /* 0x000f620000000800 */
        /* <DEDUP_REMOVED lines=57> */
[----:B------:R-:W4:Y:S01]  /*13fb0*/  MUFU.EX2 R180, R180 ;  /* 0x000000b400b47308 */ /* 0x000f220000000800 */
        /* <DEDUP_REMOVED lines=11> */
[----:B------:R-:W1:Y:S01]  /*14070*/  MUFU.EX2 R183, R183 ;  /* 0x000000b700b77308 */ /* 0x000e620000000800 */
[C---:B------:R-:W-:Y:S02]  /*14080*/  FMUL.FTZ R89, R132.reuse, R89 ;  /* 0x0000005984597220 */ /* 0x040fe40000410000 */
[C---:B------:R-:W-:Y:S01]  /*14090*/  FMUL.FTZ R86, R3.reuse, R86 ;  /* 0x0000005603567220 */ /* 0x040fe20000410000 */
[C---:B------:R-:W-:Y:S01]  /*140a0*/  HMMA.16816.F32.BF16 R72, R136.reuse, R106, R72 ;  /* 0x0000006a8848723c */ /* 0x040fe20000041848 */
[----:B------:R-:W1:Y:S03]  /*140b0*/  LDSM.16.MT88.4 R104, [R149+0x4100] ;  /* 0x004100009568783b */ /* 0x000e660000004200 */
[C---:B------:R-:W-:Y:S02]  /*140c0*/  FMUL.FTZ R76, R132.reuse, R76 ;  /* 0x0000004c844c7220 */ /* 0x040fe40000410000 */
[C---:B------:R-:W-:Y:S01]  /*140d0*/  FMUL.FTZ R77, R132.reuse, R77 ;  /* 0x0000004d844d7220 */ /* 0x040fe20000410000 */
[----:B------:R-:W-:Y:S01]  /*140e0*/  MUFU.EX2 R172, R172 ;  /* 0x000000ac00ac7308 */ /* 0x000fe20000000800 */
[C---:B------:R-:W-:Y:S04]  /*140f0*/  FMUL.FTZ R87, R3.reuse, R87 ;  /* 0x0000005703577220 */ /* 0x040fe80000410000 */
[C---:B------:R-:W-:Y:S01]  /*14100*/  FMUL.FTZ R92, R132.reuse, R92 ;  /* 0x0000005c845c7220 */ /* 0x040fe20000410000 */
[C---:B--2---:R-:W-:Y:S03]  /*14110*/  HMMA.16816.F32.BF16 R76, R136.reuse, R100, R76 ;  /* 0x00000064884c723c */ /* 0x044fe6000004184c */
[C---:B------:R-:W-:Y:S01]  /*14120*/  FMUL.FTZ R80, R132.reuse, R80 ;  /* 0x0000005084507220 */ /* 0x040fe20000410000 */
[----:B------:R-:W2:Y:S01]  /*14130*/  MUFU.EX2 R165, R165 ;  /* 0x000000a500a57308 */ /* 0x000ea20000000800 */
[----:B------:R-:W-:Y:S02]  /*14140*/  FMUL.FTZ R81, R132, R81 ;  /* 0x0000005184517220 */ /* 0x000fe40000410000 */
[C---:B------:R-:W-:Y:S01]  /*14150*/  FMUL.FTZ R90, R3.reuse, R90 ;  /* 0x0000005a035a7220 */ /* 0x040fe20000410000 */
[----:B---3--:R-:W-:Y:S01]  /*14160*/  F2FP.BF16.PACK_AB R100, R168, R163 ;  /* 0x000000a3a864723e */ /* 0x008fe200000010ff */
[----:B------:R-:W-:Y:S03]  /*14170*/  FMUL.FTZ R93, R132, R93 ;  /* 0x0000005d845d7220 */ /* 0x000fe60000410000 */
[C---:B------:R-:W-:Y:S02]  /*14180*/  HMMA.16816.F32.BF16 R80, R136.reuse, R102, R80 ;  /* 0x000000668850723c */ /* 0x040fe40000041850 */
[----:B------:R-:W-:Y:S01]  /*14190*/  MUFU.EX2 R164, R164 ;  /* 0x000000a400a47308 */ /* 0x000fe20000000800 */
[C---:B------:R-:W-:Y:S01]  /*141a0*/  FMUL.FTZ R91, R3.reuse, R91 ;  /* 0x0000005b035b7220 */ /* 0x040fe20000410000 */
[----:B------:R-:W-:Y:S01]  /*141b0*/  F2FP.BF16.PACK_AB R101, R170, R167 ;  /* 0x000000a7aa65723e */ /* 0x000fe200000010ff */
[C---:B------:R-:W-:Y:S02]  /*141c0*/  FMUL.FTZ R96, R132.reuse, R96 ;  /* 0x0000006084607220 */ /* 0x040fe40000410000 */
[C---:B------:R-:W-:Y:S01]  /*141d0*/  FMUL.FTZ R94, R3.reuse, R94 ;  /* 0x0000005e035e7220 */ /* 0x040fe20000410000 */
[C---:B----4-:R-:W-:Y:S04]  /*141e0*/  HMMA.16816.F32.BF16 R84, R136.reuse, R108, R84 ;  /* 0x0000006c8854723c */ /* 0x050fe80000041854 */
[----:B------:R-:W-:Y:S01]  /*141f0*/  FMUL.FTZ R97, R132, R97 ;  /* 0x0000006184617220 */ /* 0x000fe20000410000 */
[----:B------:R-:W-:Y:S01]  /*14200*/  F2FP.BF16.PACK_AB R102, R176, R169 ;  /* 0x000000a9b066723e */ /* 0x000fe200000010ff */
[C---:B------:R-:W-:Y:S01]  /*14210*/  FMUL.FTZ R95, R3.reuse, R95 ;  /* 0x0000005f035f7220 */ /* 0x040fe20000410000 */
[----:B-----5:R-:W-:Y:S01]  /*14220*/  F2FP.BF16.PACK_AB R103, R182, R171 ;  /* 0x000000abb667723e */ /* 0x020fe200000010ff */
[C---:B------:R-:W-:Y:S01]  /*14230*/  HMMA.16816.F32.BF16 R88, R136.reuse, R110, R88 ;  /* 0x0000006e8858723c */ /* 0x040fe20000041858 */
[----:B------:R-:W3:Y:S01]  /*14240*/  LDSM.16.MT88.4 R108, [R148+0x900] ;  /* 0x00090000946c783b */ /* 0x000ee20000004200 */
[----:B------:R-:W4:Y:S02]  /*14250*/  MUFU.EX2 R161, R161 ;  /* 0x000000a100a17308 */ /* 0x000f240000000800 */
[C---:B------:R-:W-:Y:S02]  /*14260*/  FMUL.FTZ R98, R3.reuse, R98 ;  /* 0x0000006203627220 */ /* 0x040fe40000410000 */
[C---:B------:R-:W-:Y:S02]  /*14270*/  FMUL.FTZ R99, R3.reuse, R99 ;  /* 0x0000006303637220 */ /* 0x040fe40000410000 */
[C---:B-1----:R-:W-:Y:S04]  /*14280*/  HMMA.16816.F32.BF16 R92, R136.reuse, R104, R92 ;  /* 0x00000068885c723c */ /* 0x042fe8000004185c */
[----:B------:R-:W-:Y:S02]  /*14290*/  FFMA.FTZ R157, R3, R214, R157 ;  /* 0x000000d6039d7223 */ /* 0x000fe4000001009d */
[----:B------:R-:W-:Y:S01]  /*142a0*/  FFMA.FTZ R160, R132, R213, R160 ;  /* 0x000000d584a07223 */ /* 0x000fe200000100a0 */
[----:B------:R-:W-:Y:S01]  /*142b0*/  MOV R132, R0 ;  /* 0x0000000000847202 */ /* 0x000fe20000000f00 */
[----:B------:R-:W-:Y:S01]  /*142c0*/  HMMA.16816.F32.BF16 R96, R136, R106, R96 ;  /* 0x0000006a8860723c */ /* 0x000fe20000041860 */
[----:B------:R-:W1:Y:S03]  /*142d0*/  LDSM.16.MT88.4 R104, [R148+0x2900] ;  /* 0x002900009468783b */ /* 0x000e660000004200 */
[----:B------:R-:W-:Y:S02]  /*142e0*/  FADD.FTZ R159, R159, R160 ;  /* 0x000000a09f9f7221 */ /* 0x000fe40000010000 */
[----:B------:R-:W-:Y:S01]  /*142f0*/  FADD.FTZ R157, R156, R157 ;  /* 0x0000009d9c9d7221 */ /* 0x000fe20000010000 */
[----:B------:R-:W-:Y:S01]  /*14300*/  F2FP.BF16.PACK_AB R136, R180, R181 ;  /* 0x000000b5b488723e */ /* 0x000fe200000010ff */
[C---:B------:R-:W-:Y:S05]  /*14310*/  HMMA.16816.F32.BF16 R4, R100.reuse, R112, R4 ;  /* 0x000000706404723c */ /* 0x040fea0000041804 */
[----:B------:R-:W-:Y:S01]  /*14320*/  F2FP.BF16.PACK_AB R137, R183, R178 ;  /* 0x000000b2b789723e */ /* 0x000fe200000010ff */
[----:B------:R-:W-:Y:S01]  /*14330*/  FADD.FTZ R158, R158, R159 ;  /* 0x0000009f9e9e7221 */ /* 0x000fe20000010000 */
[----:B--2---:R-:W-:Y:S01]  /*14340*/  F2FP.BF16.PACK_AB R138, R165, R172 ;  /* 0x000000aca58a723e */ /* 0x004fe200000010ff */
[C---:B------:R-:W-:Y:S01]  /*14350*/  HMMA.16816.F32.BF16 R8, R100.reuse, R114, R8 ;  /* 0x000000726408723c */ /* 0x040fe20000041808 */
[----:B------:R-:W2:Y:S03]  /*14360*/  LDSM.16.MT88.4 R112, [R134+UR4+0x2900] ;  /* 0x002900048670783b */ /* 0x000ea60008004200 */
[----:B----4-:R-:W-:Y:S01]  /*14370*/  F2FP.BF16.PACK_AB R139, R161, R164 ;  /* 0x000000a4a18b723e */ /* 0x010fe200000010ff */
[----:B------:R-:W-:Y:S03]  /*14380*/  FADD.FTZ R158, R155, R158 ;  /* 0x0000009e9b9e7221 */ /* 0x000fe60000010000 */
[C---:B---3--:R-:W-:Y:S04]  /*14390*/  HMMA.16816.F32.BF16 R12, R100.reuse, R108, R12 ;  /* 0x0000006c640c723c */ /* 0x048fe8000004180c */
[----:B------:R-:W-:Y:S04]  /*143a0*/  FADD.FTZ R163, R163, R158 ;  /* 0x0000009ea3a37221 */ /* 0x000fe80000010000 */
[----:B------:R-:W-:Y:S01]  /*143b0*/  FADD.FTZ R168, R168, R163 ;  /* 0x000000a3a8a87221 */ /* 0x000fe20000010000 */
[C---:B------:R-:W-:Y:S01]  /*143c0*/  HMMA.16816.F32.BF16 R16, R100.reuse, R110, R16 ;  /* 0x0000006e6410723c */ /* 0x040fe20000041810 */
[----:B------:R-:W3:Y:S02]  /*143d0*/  LDSM.16.MT88.4 R108, [R149+0x2900] ;  /* 0x00290000956c783b */ /* 0x000ee40000004200 */
[----:B------:R-:W-:Y:S05]  /*143e0*/  FADD.FTZ R169, R169, R168 ;  /* 0x000000a8a9a97221 */ /* 0x000fea0000010000 */
[C---:B------:R-:W-:Y:S04]  /*143f0*/  HMMA.16816.F32.BF16 R20, R100.reuse, R116, R20 ;  /* 0x000000746414723c */ /* 0x040fe80000041814 */
[----:B------:R-:W-:Y:S04]  /*14400*/  FADD.FTZ R176, R176, R169 ;  /* 0x000000a9b0b07221 */ /* 0x000fe80000010000 */
[C---:B------:R-:W-:Y:S01]  /*14410*/  HMMA.16816.F32.BF16 R24, R100.reuse, R118, R24 ;  /* 0x000000766418723c */ /* 0x040fe20000041818 */
[----:B------:R-:W4:Y:S07]  /*14420*/  LDSM.16.MT88.4 R116, [R135+UR4+0x4900] ;  /* 0x004900048774783b */ /* 0x000f2e0008004200 */
        /* <DEDUP_REMOVED lines=10> */
[C---:B------:R-:W-:Y:S01]  /*144d0*/  HMMA.16816.F32.BF16 R56, R100.reuse, R114, R56 ;  /* 0x000000726438723c */ /* 0x040fe20000041838 */
[----:B------:R-:W2:Y:S07]  /*144e0*/  LDSM.16.MT88.4 R112, [R134+UR4+0x4900] ;  /* 0x004900048670783b */ /* 0x000eae0008004200 */
[C---:B---3--:R-:W-:Y:S08]  /*144f0*/  HMMA.16816.F32.BF16 R60, R100.reuse, R108, R60 ;  /* 0x0000006c643c723c */ /* 0x048ff0000004183c */
[C---:B------:R-:W-:Y:S01]  /*14500*/  HMMA.16816.F32.BF16 R64, R100.reuse, R110, R64 ;  /* 0x0000006e6440723c */ /* 0x040fe20000041840 */
[----:B------:R-:W3:Y:S07]  /*14510*/  LDSM.16.MT88.4 R108, [R135+UR4+0x1100] ;  /* 0x00110004876c783b */ /* 0x000eee0008004200 */
[C---:B----4-:R-:W-:Y:S08]  /*14520*/  HMMA.16816.F32.BF16 R68, R100.reuse, R116, R68 ;  /* 0x000000746444723c */ /* 0x050ff00000041844 */
[C---:B------:R-:W-:Y:S01]  /*14530*/  HMMA.16816.F32.BF16 R72, R100.reuse, R118, R72 ;  /* 0x000000766448723c */ /* 0x040fe20000041848 */
[----:B------:R-:W4:Y:S07]  /*14540*/  LDSM.16.MT88.4 R116, [R149+0x1100] ;  /* 0x001100009574783b */ /* 0x000f2e0000004200 */
[C---:B-1----:R-:W-:Y:S08]  /*14550*/  HMMA.16816.F32.BF16 R76, R100.reuse, R104, R76 ;  /* 0x00000068644c723c */ /* 0x042ff0000004184c */
[C---:B------:R-:W-:Y:S01]  /*14560*/  HMMA.16816.F32.BF16 R80, R100.reuse, R106, R80 ;  /* 0x0000006a6450723c */ /* 0x040fe20000041850 */
[----:B------:R-:W1:Y:S07]  /*14570*/  LDSM.16.MT88.4 R104, [R135+UR4+0x3100] ;  /* 0x003100048768783b */ /* 0x000e6e0008004200 */
[C---:B--2---:R-:W-:Y:S08]  /*14580*/  HMMA.16816.F32.BF16 R84, R100.reuse, R112, R84 ;  /* 0x000000706454723c */ /* 0x044ff00000041854 */
        /* <DEDUP_REMOVED lines=12> */
[C---:B---3--:R-:W-:Y:S03]  /*14650*/  HMMA.16816.F32.BF16 R4, R100.reuse, R108, R4 ;  /* 0x0000006c6404723c */ /* 0x048fe60000041804 */
[----:B------:R-:W-:Y:S04]  /*14660*/  FADD.FTZ R240, R240, R177 ;  /* 0x000000b1f0f07221 */ /* 0x000fe80000010000 */
[----:B------:R-:W-:Y:S01]  /*14670*/  FADD.FTZ R181, R181, R240 ;  /* 0x000000f0b5b57221 */ /* 0x000fe20000010000 */
[C---:B------:R-:W-:Y:S01]  /*14680*/  HMMA.16816.F32.BF16 R8, R100.reuse, R110, R8 ;  /* 0x0000006e6408723c */ /* 0x040fe20000041808 */
[----:B------:R-:W2:Y:S03]  /*14690*/  LDSM.16.MT88.4 R108, [R148+0x3100] ;  /* 0x00310000946c783b */ /* 0x000ea60000004200 */
        /* <DEDUP_REMOVED lines=9> */
[C---:B----4-:R-:W-:Y:S08]  /*14730*/  HMMA.16816.F32.BF16 R28, R100.reuse, R116, R28 ;  /* 0x00000074641c723c */ /* 0x050ff0000004181c */
[C---:B------:R-:W-:Y:S01]  /*14740*/  HMMA.16816.F32.BF16 R32, R100.reuse, R118, R32 ;  /* 0x000000766420723c */ /* 0x040fe20000041820 */
[----:B------:R-:W3:Y:S07]  /*14750*/  LDSM.16.MT88.4 R116, [R149+0x3100] ;  /* 0x003100009574783b */ /* 0x000eee0000004200 */
[C---:B-1----:R-:W-:Y:S08]  /*14760*/  HMMA.16816.F32.BF16 R36, R100.reuse, R104, R36 ;  /* 0x000000686424723c */ /* 0x042ff00000041824 */
[C---:B------:R-:W-:Y:S01]  /*14770*/  HMMA.16816.F32.BF16 R40, R100.reuse, R106, R40 ;  /* 0x0000006a6428723c */ /* 0x040fe20000041828 */
[----:B------:R-:W1:Y:S07]  /*14780*/  LDSM.16.MT88.4 R104, [R135+UR4+0x5100] ;  /* 0x005100048768783b */ /* 0x000e6e0008004200 */
[C---:B--2---:R-:W-:Y:S08]  /*14790*/  HMMA.16816.F32.BF16 R44, R100.reuse, R108, R44 ;  /* 0x0000006c642c723c */ /* 0x044ff0000004182c */
[C---:B------:R-:W-:Y:S01]  /*147a0*/  HMMA.16816.F32.BF16 R48, R100.reuse, R110, R48 ;  /* 0x0000006e6430723c */ /* 0x040fe20000041830 */
[----:B------:R-:W2:Y:S07]  /*147b0*/  LDSM.16.MT88.4 R108, [R135+UR4+0x1900] ;  /* 0x00190004876c783b */ /* 0x000eae0008004200 */
[C---:B------:R-:W-:Y:S08]  /*147c0*/  HMMA.16816.F32.BF16 R52, R100.reuse, R112, R52 ;  /* 0x000000706434723c */ /* 0x040ff00000041834 */
[C---:B------:R-:W-:Y:S01]  /*147d0*/  HMMA.16816.F32.BF16 R56, R100.reuse, R114, R56 ;  /* 0x000000726438723c */ /* 0x040fe20000041838 */
[----:B------:R-:W4:Y:S07]  /*147e0*/  LDSM.16.MT88.4 R112, [R148+0x1900] ;  /* 0x001900009470783b */ /* 0x000f2e0000004200 */
[C---:B---3--:R-:W-:Y:S08]  /*147f0*/  HMMA.16816.F32.BF16 R60, R100.reuse, R116, R60 ;  /* 0x00000074643c723c */ /* 0x048ff0000004183c */
        /* <DEDUP_REMOVED lines=10> */
[C---:B------:R-:W-:Y:S01]  /*148a0*/  HMMA.16816.F32.BF16 R124, R136.reuse, R110, R8 ;  /* 0x0000006e887c723c */ /* 0x040fe20000041808 */
[----:B------:R-:W1:Y:S07]  /*148b0*/  LDSM.16.MT88.4 R8, [R135+UR4+0x3900] ;  /* 0x003900048708783b */ /* 0x000e6e0008004200 */
[C---:B----4-:R-:W-:Y:S01]  /*148c0*/  HMMA.16816.F32.BF16 R120, R136.reuse, R112, R12 ;  /* 0x000000708878723c */ /* 0x050fe2000004180c */
[----:B------:R-:W2:Y:S07]  /*148d0*/  LDSM.16.MT88.4 R12, [R148+0x3900] ;  /* 0x00390000940c783b */ /* 0x000eae0000004200 */
[C---:B------:R-:W-:Y:S01]  /*148e0*/  HMMA.16816.F32.BF16 R116, R136.reuse, R114, R16 ;  /* 0x000000728874723c */ /* 0x040fe20000041810 */
[----:B------:R-:W3:Y:S07]  /*148f0*/  LDSM.16.MT88.4 R16, [R134+UR4+0x3900] ;  /* 0x003900048610783b */ /* 0x000eee0008004200 */
[C---:B------:R-:W-:Y:S08]  /*14900*/  HMMA.16816.F32.BF16 R112, R136.reuse, R140, R20 ;  /* 0x0000008c8870723c */ /* 0x040ff00000041814 */
[C---:B------:R-:W-:Y:S07]  /*14910*/  HMMA.16816.F32.BF16 R108, R136.reuse, R142, R24 ;  /* 0x0000008e886c723c */ /* 0x040fee0000041818 */
[----:B------:R-:W-:Y:S01]  /*14920*/  @P0 IADD3 R24, R217, -0x2, RZ ;  /* 0xfffffffed9180810 */ /* 0x000fe20007ffe0ff */
[C---:B------:R-:W-:Y:S04]  /*14930*/  HMMA.16816.F32.BF16 R104, R136.reuse, R144, R28 ;  /* 0x000000908868723c */ /* 0x040fe8000004181c */
[----:B------:R-:W-:Y:S04]  /*14940*/  @P0 SHF.R.S32.HI R20, RZ, 0x1f, R24 ;  /* 0x0000001fff140819 */ /* 0x000fe80000011418 */
[C---:B------:R-:W-:Y:S08]  /*14950*/  HMMA.16816.F32.BF16 R100, R136.reuse, R146, R32 ;  /* 0x000000928864723c */ /* 0x040ff00000041820 */
        /* <DEDUP_REMOVED lines=12> */
[----:B------:R-:W-:Y:S01]  /*14a20*/  @P0 IADD3 R12, P1, R28, R206, RZ ;  /* 0x000000ce1c0c0210 */ /* 0x000fe20007f3e0ff */
[C---:B---3--:R-:W-:Y:S04]  /*14a30*/  HMMA.16816.F32.BF16 R52, R136.reuse, R16, R52 ;  /* 0x000000108834723c */ /* 0x048fe80000041834 */
[C---:B------:R-:W-:Y:S02]  /*14a40*/  @P0 IADD3.X R13, R29.reuse, R211, RZ, P1, !PT ;  /* 0x000000d31d0d0210 */ /* 0x040fe40000ffe4ff */
[C---:B------:R-:W-:Y:S02]  /*14a50*/  @P0 LEA R24, P1, R12.reuse, c[0x0][0x1c8], 0x1 ;  /* 0x000072000c180a11 */ /* 0x040fe400078208ff */
[C---:B------:R-:W-:Y:S04]  /*14a60*/  HMMA.16816.F32.BF16 R56, R136.reuse, R18, R56 ;  /* 0x000000128838723c */ /* 0x040fe80000041838 */
[----:B------:R-:W-:Y:S02]  /*14a70*/  @P0 LEA.HI.X R25, R12, c[0x0][0x1cc], R13, 0x1, P1 ;  /* 0x000073000c190a11 */ /* 0x000fe400008f0c0d */
[C---:B------:R-:W-:Y:S02]  /*14a80*/  @P0 IADD3 R13, P1, R28.reuse, R223, RZ ;  /* 0x000000df1c0d0210 */ /* 0x040fe40007f3e0ff */
[C---:B-1----:R-:W-:Y:S04]  /*14a90*/  HMMA.16816.F32.BF16 R60, R136.reuse, R20, R60 ;  /* 0x00000014883c723c */ /* 0x042fe8000004183c */
[----:B------:R-:W-:Y:S01]  /*14aa0*/  @P0 IMAD.X R12, R29, 0x1, R232, P1 ;  /* 0x000000011d0c0824 */ /* 0x000fe200008e06e8 */
[C---:B------:R-:W-:Y:S04]  /*14ab0*/  @P0 LEA R26, P1, R13.reuse, c[0x0][0x1c8], 0x1 ;  /* 0x000072000d1a0a11 */ /* 0x040fe800078208ff */
[----:B------:R-:W-:Y:S01]  /*14ac0*/  @P0 LEA.HI.X R27, R13, c[0x0][0x1cc], R12, 0x1, P1 ;  /* 0x000073000d1b0a11 */ /* 0x000fe200008f0c0c */
[C---:B------:R-:W-:Y:S01]  /*14ad0*/  HMMA.16816.F32.BF16 R64, R136.reuse, R22, R64 ;  /* 0x000000168840723c */ /* 0x040fe20000041840 */
[----:B------:R-:W1:Y:S02]  /*14ae0*/  LDSM.16.MT88.4 R12, [R148+0x5900] ;  /* 0x00590000940c783b */ /* 0x000e640000004200 */
[----:B------:R-:W-:Y:S04]  /*14af0*/  @P0 IADD3 R16, P1, R28, R221, RZ ;  /* 0x000000dd1c100210 */ /* 0x000fe80007f3e0ff */
[----:B------:R-:W-:Y:S02]  /*14b00*/  @P0 IADD3.X R17, R29, R231, RZ, P1, !PT ;  /* 0x000000e71d110210 */ /* 0x000fe40000ffe4ff */
[C---:B------:R-:W-:Y:S01]  /*14b10*/  @P0 LEA R20, P1, R16.reuse, c[0x0][0x1c8], 0x1 ;  /* 0x0000720010140a11 */ /* 0x040fe200078208ff */
[C---:B--2---:R-:W-:Y:S03]  /*14b20*/  HMMA.16816.F32.BF16 R68, R136.reuse, R8, R68 ;  /* 0x000000088844723c */ /* 0x044fe60000041844 */
[----:B------:R-:W-:Y:S02]  /*14b30*/  @P0 LEA.HI.X R21, R16, c[0x0][0x1cc], R17, 0x1, P1 ;  /* 0x0000730010150a11 */ /* 0x000fe400008f0c11 */
[----:B------:R-:W2:Y:S01]  /*14b40*/  LDSM.16.MT88.4 R16, [R134+UR4+0x5900] ;  /* 0x005900048610783b */ /* 0x000ea20008004200 */
[----:B------:R-:W-:Y:S02]  /*14b50*/  @P0 IADD3 R28, P1, R199, R28, RZ ;  /* 0x0000001cc71c0210 */ /* 0x000fe40007f3e0ff */
[C---:B------:R-:W-:Y:S04]  /*14b60*/  HMMA.16816.F32.BF16 R72, R136.reuse, R10, R72 ;  /* 0x0000000a8848723c */ /* 0x040fe80000041848 */
[----:B------:R-:W-:Y:S02]  /*14b70*/  @P0 IADD3.X R29, R198, R29, RZ, P1, !PT ;  /* 0x0000001dc61d0210 */ /* 0x000fe40000ffe4ff */
[C---:B------:R-:W-:Y:S06]  /*14b80*/  @P0 IADD3 R23, P1, R28.reuse, R206, RZ ;  /* 0x000000ce1c170210 */ /* 0x040fec0007f3e0ff */
[----:B------:R-:W-:Y:S02]  /*14b90*/  @P0 IADD3.X R8, R29, R211, RZ, P1, !PT ;  /* 0x000000d31d080210 */ /* 0x000fe40000ffe4ff */
[C---:B------:R-:W-:Y:S04]  /*14ba0*/  @P0 LEA R22, P1, R23.reuse, c[0x0][0x1c8], 0x1 ;  /* 0x0000720017160a11 */ /* 0x040fe800078208ff */
[----:B------:R-:W-:Y:S02]  /*14bb0*/  @P0 LEA.HI.X R23, R23, c[0x0][0x1cc], R8, 0x1, P1 ;  /* 0x0000730017170a11 */ /* 0x000fe400008f0c08 */
[----:B------:R-:W-:Y:S01]  /*14bc0*/  @P0 IADD3 R8, P1, R28, R223, RZ ;  /* 0x000000df1c080210 */ /* 0x000fe20007f3e0ff */
[C---:B-1----:R-:W-:Y:S03]  /*14bd0*/  HMMA.16816.F32.BF16 R76, R136.reuse, R12, R76 ;  /* 0x0000000c884c723c */ /* 0x042fe6000004184c */
        /* <DEDUP_REMOVED lines=41> */
[C---:B------:R-:W-:Y:S02]  /*14e70*/  ISETP.GT.AND P0, PT, R217.reuse, R234, PT ;  /* 0x000000ead900720c */ /* 0x040fe40003f04270 */
[----:B------:R-:W-:Y:S05]  /*14e80*/  IADD3 R217, R217, -0x1, RZ ;  /* 0xffffffffd9d97810 */ /* 0x000fea0007ffe0ff */
[----:B------:R-:W0:Y:S01]  /*14e90*/  LDGDEPBAR ;  /* 0x00000000000079af */ /* 0x000e220000000000 */
[----:B--2---:R-:W-:Y:S05]  /*14ea0*/  MOV R3, R2 ;  /* 0x0000000200037202 */ /* 0x004fea0000000f00 */
[----:B------:R-:W-:-:S05]  /*14eb0*/  @P0 BRA `(.L_x_1310) ;  /* 0xffffcc9000000947 */ /* 0x000fca000383ffff */
.L_x_1309:
[----:B-1----:R-:W-:-:S13]  /*14ec0*/  ISETP.GE.AND P0, PT, R217, RZ, PT ;  /* 0x000000ffd900720c */ /* 0x002fda0003f06270 */
[----:B------:R-:W-:Y:S05]  /*14ed0*/  @!P0 BRA `(.L_x_1311) ;  /* 0x00002fa000008947 */ /* 0x000fea0003800000 */
[----:B------:R-:W1:Y:S01]  /*14ee0*/  S2R R3, SR_TID.X ;  /* 0x0000000000037919 */ /* 0x000e620000002100 */
[C---:B------:R-:W-:Y:S01]  /*14ef0*/  IADD3 RZ, P1, R204.reuse, 0x40, RZ ;  /* 0x00000040ccff7810 */ /* 0x040fe20007f3e0ff */
[----:B------:R-:W-:Y:S01]  /*14f00*/  IMAD.MOV.U32 R192, RZ, RZ, 0x40 ;  /* 0x00000040ffc07424 */ /* 0x000fe200078e00ff */
[----:B------:R-:W-:Y:S01]  /*14f10*/  IADD3 R219, P3, R204, 0x80, RZ ;  /* 0x00000080ccdb7810 */ /* 0x000fe20007f7e0ff */
[----:B------:R-:W-:Y:S01]  /*14f20*/  IMAD.MOV.U32 R133, RZ, RZ, R2 ;  /* 0x000000ffff857224 */ /* 0x000fe200078e0002 */
[C---:B------:R-:W-:Y:S01]  /*14f30*/  IADD3 R216, P2, R206.reuse, 0x40, RZ ;  /* 0x00000040ced87810 */ /* 0x040fe20007f5e0ff */
[--C-:B------:R-:W-:Y:S01]  /*14f40*/  IMAD.X R220, RZ, RZ, R209.reuse, P1 ;  /* 0x000000ffffdc7224 */ /* 0x100fe200008e06d1 */
[----:B------:R-:W-:Y:S01]  /*14f50*/  IADD3 R194, P1, R206, 0x80, RZ ;  /* 0x00000080cec27810 */ /* 0x000fe20007f3e0ff */
[----:B------:R-:W-:Y:S01]  /*14f60*/  IMAD.X R218, RZ, RZ, R209, P3 ;  /* 0x000000ffffda7224 */ /* 0x000fe200018e06d1 */
[----:B------:R-:W-:Y:S01]  /*14f70*/  IADD3 R221, R204, 0x40, RZ ;  /* 0x00000040ccdd7810 */ /* 0x000fe20007ffe0ff */
[----:B------:R-:W-:-:S02]  /*14f80*/  IMAD.X R215, RZ, RZ, R211, P2 ;  /* 0x000000ffffd77224 */ /* 0x000fc400010e06d3 */
[----:B------:R-:W-:Y:S02]  /*14f90*/  IMAD.X R193, RZ, RZ, R211, P1 ;  /* 0x000000ffffc17224 */ /* 0x000fe400008e06d3 */
[----:B------:R-:W-:Y:S01]  /*14fa0*/  IMAD.IADD R190, R189, 0x1, R186 ;  /* 0x00000001bdbe7824 */ /* 0x000fe200078e02ba */
[----:B-1----:R-:W-:-:S04]  /*14fb0*/  SHF.R.S32.HI R4, RZ, 0x1f, R3 ;  /* 0x0000001fff047819 */ /* 0x002fc80000011403 */
[----:B------:R-:W-:-:S04]  /*14fc0*/  LEA.HI R4, R4, R3, RZ, 0x3 ;  /* 0x0000000304047211 */ /* 0x000fc800078f18ff */
[----:B------:R-:W-:-:S05]  /*14fd0*/  LOP3.LUT R4, R4, 0xfffffff8, RZ, 0xc0, !PT ;  /* 0xfffffff804047812 */ /* 0x000fca00078ec0ff */
[----:B------:R-:W-:Y:S02]  /*14fe0*/  IMAD.IADD R4, R3, 0x1, -R4 ;  /* 0x0000000103047824 */ /* 0x000fe400078e0a04 */
[----:B------:R-:W-:-:S03]  /*14ff0*/  IMAD.MOV.U32 R3, RZ, RZ, R0 ;  /* 0x000000ffff037224 */ /* 0x000fc600078e0000 */
[----:B------:R-:W-:-:S04]  /*15000*/  LOP3.LUT P0, RZ, R4, 0x4, RZ, 0xc0, !PT ;  /* 0x0000000404ff7812 */ /* 0x000fc8000780c0ff */
[----:B------:R-:W-:Y:S02]  /*15010*/  SEL R192, R192, 0xffffffc0, !P0 ;  /* 0xffffffc0c0c07807 */ /* 0x000fe40004000000 */
.L_x_1312:
        /* <DEDUP_REMOVED lines=14> */
[----:B------:R-:W-:Y:S01]  /*15100*/  @P0 IMAD R175, R212, 0x6000, R202 ;  /* 0x00006000d4af0824 */ /* 0x000fe200078e02ca */
[----:B------:R-:W-:Y:S01]  /*15110*/  LDSM.16.M88.4 R32, [R189] ;  /* 0x00000000bd20783b */ /* 0x000fe20000000200 */
[----:B------:R-:W-:Y:S01]  /*15120*/  @P0 IMAD R155, R222, c[0x0][0x20c], R155 ;  /* 0x00008300de9b0a24 */ /* 0x000fe200078e029b */
[C---:B------:R-:W-:Y:S02]  /*15130*/  @P0 IADD3 R149, P2, R132.reuse, R221, RZ ;  /* 0x000000dd84950210 */ /* 0x040fe40007f5e0ff */
[----:B------:R-:W-:Y:S02]  /*15140*/  @P0 IADD3 R0, P1, R132, R204, RZ ;  /* 0x000000cc84000210 */ /* 0x000fe40007f3e0ff */
[----:B------:R-:W-:Y:S02]  /*15150*/  @P0 IADD3 R155, R21, R155, RZ ;  /* 0x0000009b159b0210 */ /* 0x000fe40007ffe0ff */
[----:B------:R-:W1:Y:S01]  /*15160*/  LDSM.16.M88.4 R8, [R187+UR4+0xc100] ;  /* 0x00c10004bb08783b */ /* 0x000e620008000200 */
        /* <DEDUP_REMOVED lines=10> */
[----:B------:R-:W-:Y:S02]  /*15210*/  @P0 LEA R168, P3, R29, c[0x0][0x1f8], 0x1 ;  /* 0x00007e001da80a11 */ /* 0x000fe400078608ff */
[----:B------:R-:W-:Y:S02]  /*15220*/  @P0 IADD3.X R0, R155, R218, RZ, P2, !PT ;  /* 0x000000da9b000210 */ /* 0x000fe400017fe4ff */
[----:B------:R-:W-:Y:S01]  /*15230*/  @P0 IADD3 R132, P1, R201, R132, RZ ;  /* 0x00000084c9840210 */ /* 0x000fe20007f3e0ff */
[----:B------:R-:W4:Y:S01]  /*15240*/  LDSM.16.M88.4 R136, [R187+UR4+0xd900] ;  /* 0x00d90004bb88783b */ /* 0x000f220008000200 */
[----:B------:R-:W-:Y:S02]  /*15250*/  @P0 LEA.HI.X R169, R29, c[0x0][0x1fc], R0, 0x1, P3 ;  /* 0x00007f001da90a11 */ /* 0x000fe400018f0c00 */
[----:B------:R-:W-:Y:S02]  /*15260*/  @P0 IADD3 R159, P2, R132, R204, RZ ;  /* 0x000000cc849f0210 */ /* 0x000fe40007f5e0ff */
[----:B------:R-:W-:Y:S02]  /*15270*/  @P0 IADD3.X R155, R200, R155, RZ, P1, !PT ;  /* 0x0000009bc89b0210 */ /* 0x000fe40000ffe4ff */
[----:B------:R-:W-:Y:S01]  /*15280*/  @P0 LEA R172, P4, R159, c[0x0][0x1f8], 0x1 ;  /* 0x00007e009fac0a11 */ /* 0x000fe200078808ff */
[----:B------:R-:W-:Y:S01]  /*15290*/  LDSM.16.M88.4 R140, [R190] ;  /* 0x00000000be8c783b */ /* 0x000fe20000000200 */
[----:B------:R-:W-:Y:S02]  /*152a0*/  @P0 IADD3.X R0, R155, R209, RZ, P2, !PT ;  /* 0x000000d19b000210 */ /* 0x000fe400017fe4ff */
[C---:B------:R-:W-:Y:S02]  /*152b0*/  @P0 IADD3 R153, P2, R132.reuse, R219, RZ ;  /* 0x000000db84990210 */ /* 0x040fe40007f5e0ff */
[----:B------:R-:W-:Y:S02]  /*152c0*/  @P0 LEA.HI.X R173, R159, c[0x0][0x1fc], R0, 0x1, P4 ;  /* 0x00007f009fad0a11 */ /* 0x000fe400020f0c00 */
[----:B------:R-:W-:Y:S01]  /*152d0*/  @P0 IADD3.X R0, R155, R218, RZ, P2, !PT ;  /* 0x000000da9b000210 */ /* 0x000fe200017fe4ff */
[C---:B-1----:R-:W-:Y:S01]  /*152e0*/  HMMA.16816.F32.BF16 R4, R32.reuse, R8, RZ ;  /* 0x000000082004723c */ /* 0x042fe200000418ff */
[----:B------:R-:W1:Y:S02]  /*152f0*/  LDSM.16.M88.4 R144, [R191+0xc100] ;  /* 0x00c10000bf90783b */ /* 0x000e640000000200 */
[----:B------:R-:W-:Y:S02]  /*15300*/  LOP3.LUT P4, RZ, R197, 0x1, RZ, 0xc0, !PT ;  /* 0x00000001c5ff7812 */ /* 0x000fe4000788c0ff */
[----:B------:R-:W-:Y:S03]  /*15310*/  @P0 IADD3 R2, P1, R132, R221, RZ ;  /* 0x000000dd84020210 */ /* 0x000fe60007f3e0ff */
[C---:B------:R-:W-:Y:S01]  /*15320*/  HMMA.16816.F32.BF16 R8, R32.reuse, R10, RZ ;  /* 0x0000000a2008723c */ /* 0x040fe200000418ff */
[----:B------:R-:W5:Y:S03]  /*15330*/  LDSM.16.M88.4 R148, [R191+0xc900] ;  /* 0x00c90000bf94783b */ /* 0x000f660000000200 */
[C---:B------:R-:W-:Y:S04]  /*15340*/  @P0 LEA R170, P3, R2.reuse, c[0x0][0x1f8], 0x1 ;  /* 0x00007e0002aa0a11 */ /* 0x040fe800078608ff */
[C---:B--2---:R-:W-:Y:S08]  /*15350*/  HMMA.16816.F32.BF16 R12, R32.reuse, R16, RZ ;  /* 0x00000010200c723c */ /* 0x044ff000000418ff */
[C---:B------:R-:W-:Y:S08]  /*15360*/  HMMA.16816.F32.BF16 R16, R32.reuse, R18, RZ ;  /* 0x000000122010723c */ /* 0x040ff000000418ff */
[C---:B---3--:R-:W-:Y:S08]  /*15370*/  HMMA.16816.F32.BF16 R20, R32.reuse, R24, RZ ;  /* 0x000000182014723c */ /* 0x048ff000000418ff */
[C---:B------:R-:W-:Y:S08]  /*15380*/  HMMA.16816.F32.BF16 R24, R32.reuse, R26, RZ ;  /* 0x0000001a2018723c */ /* 0x040ff000000418ff */
[C---:B----4-:R-:W-:Y:S07]  /*15390*/  HMMA.16816.F32.BF16 R28, R32.reuse, R136, RZ ;  /* 0x00000088201c723c */ /* 0x050fee00000418ff */
[----:B------:R-:W-:Y:S01]  /*153a0*/  @P0 IADD3.X R137, R155, R220, RZ, P1, !PT ;  /* 0x000000dc9b890210 */ /* 0x000fe20000ffe4ff */
[----:B------:R-:W-:Y:S01]  /*153b0*/  HMMA.16816.F32.BF16 R32, R32, R138, RZ ;  /* 0x0000008a2020723c */ /* 0x000fe200000418ff */
[C---:B------:R-:W-:Y:S03]  /*153c0*/  @P0 LEA R180, P1, R153.reuse, c[0x0][0x1f8], 0x1 ;  /* 0x00007e0099b40a11 */ /* 0x040fe600078208ff */
[----:B------:R-:W-:Y:S02]  /*153d0*/  @P0 LEA.HI.X R171, R2, c[0x0][0x1fc], R137, 0x1, P3 ;  /* 0x00007f0002ab0a11 */ /* 0x000fe400018f0c89 */
[----:B------:R-:W-:Y:S01]  /*153e0*/  @P0 LEA.HI.X R181, R153, c[0x0][0x1fc], R0, 0x1, P1 ;  /* 0x00007f0099b50a11 */ /* 0x000fe200008f0c00 */
[----:B------:R-:W2:Y:S01]  /*153f0*/  LDSM.16.M88.4 R136, [R191+0xd100] ;  /* 0x00d10000bf88783b */ /* 0x000ea20000000200 */
[C---:B-1----:R-:W-:Y:S05]  /*15400*/  HMMA.16816.F32.BF16 R4, R140.reuse, R144, R4 ;  /* 0x000000908c04723c */ /* 0x042fea0000041804 */
[C---:B------:R-:W-:Y:S02]  /*15410*/  IADD3 R0, R192.reuse, R157, RZ ;  /* 0x0000009dc0007210 */ /* 0x040fe40007ffe0ff */
[----:B------:R-:W1:Y:S01]  /*15420*/  LDSM.16.M88.4 R152, [R191+0xd900] ;  /* 0x00d90000bf98783b */ /* 0x000e620000000200 */
[C---:B------:R-:W-:Y:S04]  /*15430*/  HMMA.16816.F32.BF16 R8, R140.reuse, R146, R8 ;  /* 0x000000928c08723c */ /* 0x040fe80000041808 */
[C---:B------:R-:W-:Y:S03]  /*15440*/  IADD3 R2, R192.reuse, R191, RZ ;  /* 0x000000bfc0027210 */ /* 0x040fe60007ffe0ff */
[----:B------:R-:W-:Y:S01]  /*15450*/  @!PT LDS RZ, [RZ] ;  /* 0x00000000fffff984 */ /* 0x000fe20000000800 */
[----:B------:R-:W-:Y:S01]  /*15460*/  @!PT LDS RZ, [RZ] ;  /* 0x00000000fffff984 */ /* 0x000fe20000000800 */
[----:B------:R-:W-:Y:S01]  /*15470*/  @!PT LDS RZ, [RZ] ;  /* 0x00000000fffff984 */ /* 0x000fe20000000800 */
[----:B------:R3:W-:Y:S01]  /*15480*/  @P0 LDGSTS.E.BYPASS.LTC128B.128 [R175], [R178.64], !P6 ;  /* 0x00000000b2af0fae */ /* 0x0007e2000f101d46 */
[C---:B-----5:R-:W-:Y:S07]  /*15490*/  HMMA.16816.F32.BF16 R12, R140.reuse, R148, R12 ;  /* 0x000000948c0c723c */ /* 0x060fee000004180c */
[----:B------:R3:W-:Y:S01]  /*154a0*/  @P0 LDGSTS.E.BYPASS.LTC128B.128 [R175+0x2000], [R176.64], !P5 ;  /* 0x02000000b0af0fae */ /* 0x0007e2000e901d46 */
[C---:B------:R-:W-:Y:S07]  /*154b0*/  HMMA.16816.F32.BF16 R16, R140.reuse, R150, R16 ;  /* 0x000000968c10723c */ /* 0x040fee0000041810 */
[----:B------:R4:W-:Y:S01]  /*154c0*/  @P0 LDGSTS.E.BYPASS.LTC128B.128 [R175+0x4000], [R168.64], !P4 ;  /* 0x04000000a8af0fae */ /* 0x0009e2000e101d46 */
[C---:B--2---:R-:W-:Y:S07]  /*154d0*/  HMMA.16816.F32.BF16 R20, R140.reuse, R136, R20 ;  /* 0x000000888c14723c */ /* 0x044fee0000041814 */
[----:B------:R3:W-:Y:S01]  /*154e0*/  @P0 LDGSTS.E.BYPASS.LTC128B.128 [R175+0x1000], [R172.64], !P6 ;  /* 0x01000000acaf0fae */ /* 0x0007e2000f101d46 */
[C---:B------:R-:W-:Y:S07]  /*154f0*/  HMMA.16816.F32.BF16 R24, R140.reuse, R138, R24 ;  /* 0x0000008a8c18723c */ /* 0x040fee0000041818 */
[----:B------:R4:W-:Y:S01]  /*15500*/  @P0 LDGSTS.E.BYPASS.LTC128B.128 [R175+0x3000], [R170.64], !P5 ;  /* 0x03000000aaaf0fae */ /* 0x0009e2000e901d46 */
[C---:B-1----:R-:W-:Y:S07]  /*15510*/  HMMA.16816.F32.BF16 R28, R140.reuse, R152, R28 ;  /* 0x000000988c1c723c */ /* 0x042fee000004181c */
[----:B------:R3:W-:Y:S01]  /*15520*/  @P0 LDGSTS.E.BYPASS.LTC128B.128 [R175+0x5000], [R180.64], !P4 ;  /* 0x05000000b4af0fae */ /* 0x0007e2000e101d46 */
[----:B------:R-:W-:Y:S01]  /*15530*/  ISETP.GE.AND P0, PT, R217, 0x2, PT ;  /* 0x00000002d900780c */ /* 0x000fe20003f06270 */
[----:B------:R-:W-:Y:S06]  /*15540*/  HMMA.16816.F32.BF16 R32, R140, R154, R32 ;  /* 0x0000009a8c20723c */ /* 0x000fec0000041820 */
[----:B------:R-:W-:Y:S08]  /*15550*/  LDSM.16.M88.4 R156, [R185] ;  /* 0x00000000b99c783b */ /* 0x000ff00000000200 */
[----:B------:R-:W1:Y:S08]  /*15560*/  LDSM.16.M88.4 R160, [R0+0xc100] ;  /* 0x00c1000000a0783b */ /* 0x000e700000000200 */
[----:B------:R-:W2:Y:S08]  /*15570*/  LDSM.16.M88.4 R164, [R0+0xc900] ;  /* 0x00c9000000a4783b */ /* 0x000eb00000000200 */
[----:B------:R-:W5:Y:S08]  /*15580*/  LDSM.16.M88.4 R144, [R0+0xd100] ;  /* 0x00d100000090783b */ /* 0x000f700000000200 */
[----:B------:R-:W0:Y:S08]  /*15590*/  LDGDEPBAR ;  /* 0x00000000000079af */ /* 0x000e300000000000 */
[----:B------:R-:W3:Y:S01]  /*155a0*/  LDSM.16.M88.4 R148, [R0+0xd900] ;  /* 0x00d900000094783b */ /* 0x000ee20000000200 */
[C---:B-1----:R-:W-:Y:S07]  /*155b0*/  HMMA.16816.F32.BF16 R4, R156.reuse, R160, R4 ;  /* 0x000000a09c04723c */ /* 0x042fee0000041804 */
[----:B------:R-:W-:Y:S01]  /*155c0*/  LDSM.16.M88.4 R136, [R184] ;  /* 0x00000000b888783b */ /* 0x000fe20000000200 */
[C---:B------:R-:W-:Y:S07]  /*155d0*/  HMMA.16816.F32.BF16 R8, R156.reuse, R162, R8 ;  /* 0x000000a29c08723c */ /* 0x040fee0000041808 */
[----:B----4-:R-:W1:Y:S01]  /*155e0*/  LDSM.16.M88.4 R168, [R2+0xc100] ;  /* 0x00c1000002a8783b */ /* 0x010e620000000200 */
[C---:B--2---:R-:W-:Y:S07]  /*155f0*/  HMMA.16816.F32.BF16 R12, R156.reuse, R164, R12 ;  /* 0x000000a49c0c723c */ /* 0x044fee000004180c */
[----:B------:R-:W2:Y:S01]  /*15600*/  LDSM.16.M88.4 R140, [R2+0xc900] ;  /* 0x00c90000028c783b */ /* 0x000ea20000000200 */
[C---:B------:R-:W-:Y:S07]  /*15610*/  HMMA.16816.F32.BF16 R16, R156.reuse, R166, R16 ;  /* 0x000000a69c10723c */ /* 0x040fee0000041810 */
[----:B------:R-:W4:Y:S01]  /*15620*/  LDSM.16.M88.4 R152, [R2+0xd100] ;  /* 0x00d100000298783b */ /* 0x000f220000000200 */
[C---:B-----5:R-:W-:Y:S07]  /*15630*/  HMMA.16816.F32.BF16 R20, R156.reuse, R144, R20 ;  /* 0x000000909c14723c */ /* 0x060fee0000041814 */
[----:B------:R-:W5:Y:S01]  /*15640*/  LDSM.16.M88.4 R160, [R2+0xd900] ;  /* 0x00d9000002a0783b */ /* 0x000f620000000200 */
[C---:B------:R-:W-:Y:S07]  /*15650*/  HMMA.16816.F32.BF16 R24, R156.reuse, R146, R24 ;  /* 0x000000929c18723c */ /* 0x040fee0000041818 */
[----:B------:R-:W-:Y:S01]  /*15660*/  LDSM.16.M88.4 R144, [R189+0x4000] ;  /* 0x00400000bd90783b */ /* 0x000fe20000000200 */
[C---:B---3--:R-:W-:Y:S07]  /*15670*/  HMMA.16816.F32.BF16 R28, R156.reuse, R148, R28 ;  /* 0x000000949c1c723c */ /* 0x048fee000004181c */
[----:B------:R-:W3:Y:S01]  /*15680*/  LDSM.16.M88.4 R164, [R187+UR4+0xe100] ;  /* 0x00e10004bba4783b */ /* 0x000ee20008000200 */
[----:B------:R-:W-:Y:S07]  /*15690*/  HMMA.16816.F32.BF16 R32, R156, R150, R32 ;  /* 0x000000969c20723c */ /* 0x000fee0000041820 */
[----:B------:R-:W3:Y:S01]  /*156a0*/  LDSM.16.M88.4 R148, [R187+UR4+0xe900] ;  /* 0x00e90004bb94783b */ /* 0x000ee20008000200 */
[C---:B-1----:R-:W-:Y:S07]  /*156b0*/  HMMA.16816.F32.BF16 R4, R136.reuse, R168, R4 ;  /* 0x000000a88804723c */ /* 0x042fee0000041804 */
[----:B------:R-:W1:Y:S01]  /*156c0*/  LDSM.16.M88.4 R156, [R187+UR4+0xf100] ;  /* 0x00f10004bb9c783b */ /* 0x000e620008000200 */
[C---:B------:R-:W-:Y:S07]  /*156d0*/  HMMA.16816.F32.BF16 R8, R136.reuse, R170, R8 ;  /* 0x000000aa8808723c */ /* 0x040fee0000041808 */
[----:B------:R-:W1:Y:S01]  /*156e0*/  LDSM.16.M88.4 R168, [R187+UR4+0xf900] ;  /* 0x00f90004bba8783b */ /* 0x000e620008000200 */
[C---:B--2---:R-:W-:Y:S07]  /*156f0*/  HMMA.16816.F32.BF16 R12, R136.reuse, R140, R12 ;  /* 0x0000008c880c723c */ /* 0x044fee000004180c */
[----:B------:R-:W-:Y:S01]  /*15700*/  LDSM.16.M88.4 R172, [R191+0xf900] ;  /* 0x00f90000bfac783b */ /* 0x000fe20000000200 */
[C---:B------:R-:W-:Y:S07]  /*15710*/  HMMA.16816.F32.BF16 R16, R136.reuse, R142, R16 ;  /* 0x0000008e8810723c */ /* 0x040fee0000041810 */
[----:B------:R-:W-:Y:S01]  /*15720*/  LDSM.16.M88.4 R140, [R191+0xe100] ;  /* 0x00e10000bf8c783b */ /* 0x000fe20000000200 */
[C---:B----4-:R-:W-:Y:S07]  /*15730*/  HMMA.16816.F32.BF16 R20, R136.reuse, R152, R20 ;  /* 0x000000988814723c */ /* 0x050fee0000041814 */
[----:B------:R-:W-:Y:S01]  /*15740*/  LDSM.16.M88.4 R176, [R189+0x8000] ;  /* 0x00800000bdb0783b */ /* 0x000fe20000000200 */
[C---:B------:R-:W-:Y:S07]  /*15750*/  HMMA.16816.F32.BF16 R24, R136.reuse, R154, R24 ;  /* 0x0000009a8818723c */ /* 0x040fee0000041818 */
[----:B------:R-:W-:Y:S01]  /*15760*/  LDSM.16.M88.4 R152, [R191+0xe900] ;  /* 0x00e90000bf98783b */ /* 0x000fe20000000200 */
[C---:B-----5:R-:W-:Y:S07]  /*15770*/  HMMA.16816.F32.BF16 R28, R136.reuse, R160, R28 ;  /* 0x000000a0881c723c */ /* 0x060fee000004181c */
[----:B------:R-:W-:Y:S01]  /*15780*/  LDSM.16.M88.4 R180, [R187+UR4+0x10100] ;  /* 0x01010004bbb4783b */ /* 0x000fe20008000200 */
[----:B------:R-:W-:Y:S07]  /*15790*/  HMMA.16816.F32.BF16 R32, R136, R162, R32 ;  /* 0x000000a28820723c */ /* 0x000fee0000041820 */
[----:B------:R-:W2:Y:S01]  /*157a0*/  LDSM.16.M88.4 R136, [R190+0x4000] ;  /* 0x00400000be88783b */ /* 0x000ea20000000200 */
[C---:B---3--:R-:W-:Y:S07]  /*157b0*/  HMMA.16816.F32.BF16 R4, R144.reuse, R164, R4 ;  /* 0x000000a49004723c */ /* 0x048fee0000041804 */
[----:B------:R-:W3:Y:S01]  /*157c0*/  LDSM.16.M88.4 R160, [R191+0xf100] ;  /* 0x00f10000bfa0783b */ /* 0x000ee20000000200 */
[C---:B------:R-:W-:Y:S07]  /*157d0*/  HMMA.16816.F32.BF16 R8, R144.reuse, R166, R8 ;  /* 0x000000a69008723c */ /* 0x040fee0000041808 */
[----:B------:R-:W-:Y:S01]  /*157e0*/  LDSM.16.M88.4 R164, [R2+0xe100] ;  /* 0x00e1000002a4783b */ /* 0x000fe20000000200 */
        /* <DEDUP_REMOVED lines=15> */
[C---:B---3--:R-:W-:Y:S08]  /*158e0*/  HMMA.16816.F32.BF16 R20, R136.reuse, R160, R20 ;  /* 0x000000a08814723c */ /* 0x048ff00000041814 */
[C---:B------:R-:W-:Y:S01]  /*158f0*/  HMMA.16816.F32.BF16 R24, R136.reuse, R162, R24 ;  /* 0x000000a28818723c */ /* 0x040fe20000041818 */
[----:B------:R-:W3:Y:S07]  /*15900*/  LDSM.16.M88.4 R160, [R184+0x4000] ;  /* 0x00400000b8a0783b */ /* 0x000eee0000000200 */
[C---:B------:R-:W-:Y:S08]  /*15910*/  HMMA.16816.F32.BF16 R28, R136.reuse, R172, R28 ;  /* 0x000000ac881c723c */ /* 0x040ff0000004181c */
[----:B------:R-:W-:Y:S07]  /*15920*/  HMMA.16816.F32.BF16 R32, R136, R174, R32 ;  /* 0x000000ae8820723c */ /* 0x000fee0000041820 */
[----:B------:R-:W-:Y:S01]  /*15930*/  IADD3 R137, R192, UR4, R187 ;  /* 0x00000004c0897c10 */ /* 0x000fe2000fffe0bb */
[C---:B-1----:R-:W-:Y:S05]  /*15940*/  HMMA.16816.F32.BF16 R4, R148.reuse, R156, R4 ;  /* 0x0000009c9404723c */ /* 0x042fea0000041804 */
[----:B------:R-:W-:Y:S03]  /*15950*/  IADD3 R132, R188, R137, RZ ;  /* 0x00000089bc847210 */ /* 0x000fe60007ffe0ff */
[C---:B------:R-:W-:Y:S01]  /*15960*/  HMMA.16816.F32.BF16 R8, R148.reuse, R158, R8 ;  /* 0x0000009e9408723c */ /* 0x040fe20000041808 */
[----:B------:R-:W-:Y:S07]  /*15970*/  LDSM.16.M88.4 R156, [R191+0x10100] ;  /* 0x01010000bf9c783b */ /* 0x000fee0000000200 */
[C---:B--2---:R-:W-:Y:S01]  /*15980*/  HMMA.16816.F32.BF16 R12, R148.reuse, R140, R12 ;  /* 0x0000008c940c723c */ /* 0x044fe2000004180c */
[----:B------:R-:W1:Y:S07]  /*15990*/  LDSM.16.M88.4 R136, [R132+0xe900] ;  /* 0x00e900008488783b */ /* 0x000e6e0000000200 */
[C---:B------:R-:W-:Y:S01]  /*159a0*/  HMMA.16816.F32.BF16 R16, R148.reuse, R142, R16 ;  /* 0x0000008e9410723c */ /* 0x040fe20000041810 */
[----:B------:R-:W2:Y:S07]  /*159b0*/  LDSM.16.M88.4 R168, [R132+0xf100] ;  /* 0x00f1000084a8783b */ /* 0x000eae0000000200 */
[C---:B------:R-:W-:Y:S01]  /*159c0*/  HMMA.16816.F32.BF16 R20, R148.reuse, R144, R20 ;  /* 0x000000909414723c */ /* 0x040fe20000041814 */
[----:B------:R-:W5:Y:S07]  /*159d0*/  LDSM.16.M88.4 R172, [R132+0xf900] ;  /* 0x00f9000084ac783b */ /* 0x000f6e0000000200 */
[C---:B------:R-:W-:Y:S01]  /*159e0*/  HMMA.16816.F32.BF16 R24, R148.reuse, R146, R24 ;  /* 0x000000929418723c */ /* 0x040fe20000041818 */
[----:B------:R-:W2:Y:S07]  /*159f0*/  LDSM.16.M88.4 R140, [R187+UR4+0x10900] ;  /* 0x01090004bb8c783b */ /* 0x000eae0008000200 */
[C---:B----4-:R-:W-:Y:S01]  /*15a00*/  HMMA.16816.F32.BF16 R28, R148.reuse, R152, R28 ;  /* 0x00000098941c723c */ /* 0x050fe2000004181c */
[----:B------:R-:W4:Y:S07]  /*15a10*/  LDSM.16.M88.4 R144, [R187+UR4+0x11100] ;  /* 0x01110004bb90783b */ /* 0x000f2e0008000200 */
[----:B------:R-:W-:Y:S01]  /*15a20*/  HMMA.16816.F32.BF16 R32, R148, R154, R32 ;  /* 0x0000009a9420723c */ /* 0x000fe20000041820 */
[----:B------:R-:W4:Y:S07]  /*15a30*/  LDSM.16.M88.4 R148, [R187+UR4+0x11900] ;  /* 0x01190004bb94783b */ /* 0x000f2e0008000200 */
[C---:B---3--:R-:W-:Y:S01]  /*15a40*/  HMMA.16816.F32.BF16 R4, R160.reuse, R164, R4 ;  /* 0x000000a4a004723c */ /* 0x048fe20000041804 */
[----:B------:R-:W3:Y:S07]  /*15a50*/  LDSM.16.M88.4 R152, [R190+0x8000] ;  /* 0x00800000be98783b */ /* 0x000eee0000000200 */
[C---:B------:R-:W-:Y:S01]  /*15a60*/  HMMA.16816.F32.BF16 R8, R160.reuse, R166, R8 ;  /* 0x000000a6a008723c */ /* 0x040fe20000041808 */
[----:B------:R-:W-:Y:S07]  /*15a70*/  LDSM.16.M88.4 R164, [R191+0x11900] ;  /* 0x01190000bfa4783b */ /* 0x000fee0000000200 */
[C---:B-1----:R-:W-:Y:S08]  /*15a80*/  HMMA.16816.F32.BF16 R12, R160.reuse, R136, R12 ;  /* 0x00000088a00c723c */ /* 0x042ff0000004180c */
[C---:B------:R-:W-:Y:S01]  /*15a90*/  HMMA.16816.F32.BF16 R16, R160.reuse, R138, R16 ;  /* 0x0000008aa010723c */ /* 0x040fe20000041810 */
[----:B------:R-:W1:Y:S07]  /*15aa0*/  LDSM.16.M88.4 R136, [R191+0x10900] ;  /* 0x01090000bf88783b */ /* 0x000e6e0000000200 */
[C---:B--2---:R-:W-:Y:S08]  /*15ab0*/  HMMA.16816.F32.BF16 R20, R160.reuse, R168, R20 ;  /* 0x000000a8a014723c */ /* 0x044ff00000041814 */
[C---:B------:R-:W-:Y:S01]  /*15ac0*/  HMMA.16816.F32.BF16 R24, R160.reuse, R170, R24 ;  /* 0x000000aaa018723c */ /* 0x040fe20000041818 */
[----:B------:R-:W-:Y:S07]  /*15ad0*/  LDSM.16.M88.4 R168, [R185+0x8000] ;  /* 0x00800000b9a8783b */ /* 0x000fee0000000200 */
[C---:B-----5:R-:W-:Y:S08]  /*15ae0*/  HMMA.16816.F32.BF16 R28, R160.reuse, R172, R28 ;  /* 0x000000aca01c723c */ /* 0x060ff0000004181c */
[----:B------:R-:W-:Y:S01]  /*15af0*/  HMMA.16816.F32.BF16 R32, R160, R174, R32 ;  /* 0x000000aea020723c */ /* 0x000fe20000041820 */
[----:B------:R-:W2:Y:S07]  /*15b00*/  LDSM.16.M88.4 R160, [R191+0x11100] ;  /* 0x01110000bfa0783b */ /* 0x000eae0000000200 */
        /* <DEDUP_REMOVED lines=12> */
[----:B------:R-:W4:Y:S07]  /*15bd0*/  LDSM.16.M88.4 R148, [R0+0x11900] ;  /* 0x011900000094783b */ /* 0x000f2e0000000200 */
[C---:B---3--:R-:W-:Y:S01]  /*15be0*/  HMMA.16816.F32.BF16 R4, R152.reuse, R156, R4 ;  /* 0x0000009c9804723c */ /* 0x048fe20000041804 */
[----:B------:R-:W3:Y:S07]  /*15bf0*/  LDSM.16.M88.4 R176, [R184+0x8000] ;  /* 0x00800000b8b0783b */ /* 0x000eee0000000200 */
        /* <DEDUP_REMOVED lines=86> */
[----:B-1----:R-:W-:Y:S09]  /*16160*/  FMNMX.FTZ R13, R138, R13, !PT ;  /* 0x0000000d8a0d7209 */ /* 0x002ff20007810000 */
[----:B------:R-:W1:Y:S01]  /*16170*/  MUFU.TANH R140, R18 ;  /* 0x00000012008c7308 */ /* 0x000e620000002400 */
[----:B---3--:R-:W-:Y:S09]  /*16180*/  FMNMX.FTZ R0, R139, R0, !PT ;  /* 0x000000008b007209 */ /* 0x008ff20007810000 */
[----:B------:R-:W3:Y:S01]  /*16190*/  MUFU.TANH R136, R19 ;  /* 0x0000001300887308 */ /* 0x000ee20000002400 */
[----:B--2---:R-:W-:Y:S02]  /*161a0*/  FMNMX.FTZ R0, R137, R0, !PT ;  /* 0x0000000089007209 */ /* 0x004fe40007810000 */
[----:B------:R-:W-:Y:S07]  /*161b0*/  IADD3 R17, R134, UR4, RZ ;  /* 0x0000000486117c10 */ /* 0x000fee000fffe0ff */
        /* <DEDUP_REMOVED lines=53> */
[--C-:B------:R-:W-:Y:S01]  /*16510*/  FFMA.FTZ R167, R139, c[0x0][0x2d0], -R152.reuse ;  /* 0x0000b4008ba77a23 */ /* 0x100fe20000010898 */
[----:B------:R-:W-:Y:S01]  /*16520*/  IADD3 R5, R135, UR4, RZ ;  /* 0x0000000487057c10 */ /* 0x000fe2000fffe0ff */
[--C-:B------:R-:W-:Y:S02]  /*16530*/  FFMA.FTZ R177, R155, c[0x0][0x2d0], -R152.reuse ;  /* 0x0000b4009bb17a23 */ /* 0x100fe40000010898 */
        /* <DEDUP_REMOVED lines=8> */
[----:B------:R-:W1:Y:S01]  /*165c0*/  LDSM.16.MT88.4 R20, [R133+0x100] ;  /* 0x000100008514783b */ /* 0x000e620000004200 */
[--C-:B------:R-:W-:Y:S01]  /*165d0*/  FFMA.FTZ R157, R166, c[0x0][0x2d0], -R145.reuse ;  /* 0x0000b400a69d7a23 */ /* 0x100fe20000010891 */
[----:B------:R-:W3:Y:S01]  /*165e0*/  MUFU.EX2 R163, R163 ;  /* 0x000000a300a37308 */ /* 0x000ee20000000800 */
[----:B------:R-:W-:Y:S02]  /*165f0*/  FMUL.FTZ R3, R4, c[0x0][0x2d0] ;  /* 0x0000b40004037a20 */ /* 0x000fe40000410000 */
[C---:B--2---:R-:W-:Y:S02]  /*16600*/  FMUL.FTZ R4, R132.reuse, R128 ;  /* 0x0000008084047220 */ /* 0x044fe40000410000 */
[C---:B------:R-:W-:Y:S02]  /*16610*/  FMUL.FTZ R5, R132.reuse, R129 ;  /* 0x0000008184057220 */ /* 0x040fe40000410000 */
[C---:B------:R-:W-:Y:S02]  /*16620*/  FMUL.FTZ R8, R132.reuse, R124 ;  /* 0x0000007c84087220 */ /* 0x040fe40000410000 */
[C---:B------:R-:W-:Y:S01]  /*16630*/  FMUL.FTZ R9, R132.reuse, R125 ;  /* 0x0000007d84097220 */ /* 0x040fe20000410000 */
[----:B------:R-:W2:Y:S01]  /*16640*/  MUFU.EX2 R3, R3 ;  /* 0x0000000300037308 */ /* 0x000ea20000000800 */
[C---:B------:R-:W-:Y:S02]  /*16650*/  FMUL.FTZ R16, R132.reuse, R116 ;  /* 0x0000007484107220 */ /* 0x040fe40000410000 */
[C---:B------:R-:W-:Y:S02]  /*16660*/  FMUL.FTZ R17, R132.reuse, R117 ;  /* 0x0000007584117220 */ /* 0x040fe40000410000 */
[C---:B------:R-:W-:Y:S02]  /*16670*/  FMUL.FTZ R24, R132.reuse, R108 ;  /* 0x0000006c84187220 */ /* 0x040fe40000410000 */
[C---:B------:R-:W-:Y:S02]  /*16680*/  FMUL.FTZ R25, R132.reuse, R109 ;  /* 0x0000006d84197220 */ /* 0x040fe40000410000 */
[C---:B------:R-:W-:Y:S01]  /*16690*/  FMUL.FTZ R32, R132.reuse, R100 ;  /* 0x0000006484207220 */ /* 0x040fe20000410000 */
[----:B------:R-:W-:Y:S01]  /*166a0*/  MUFU.EX2 R162, R162 ;  /* 0x000000a200a27308 */ /* 0x000fe20000000800 */
[----:B------:R-:W-:Y:S02]  /*166b0*/  FMUL.FTZ R33, R132, R101 ;  /* 0x0000006584217220 */ /* 0x000fe40000410000 */
[--C-:B------:R-:W-:Y:S01]  /*166c0*/  FFMA.FTZ R166, R141, c[0x0][0x2d0], -R152.reuse ;  /* 0x0000b4008da67a23 */ /* 0x100fe20000010898 */
[----:B---3--:R-:W-:Y:S01]  /*166d0*/  F2FP.BF16.PACK_AB R128, R163, R164 ;  /* 0x000000a4a380723e */ /* 0x008fe200000010ff */
[--C-:B------:R-:W-:Y:S02]  /*166e0*/  FFMA.FTZ R168, R137, c[0x0][0x2d0], -R152.reuse ;  /* 0x0000b40089a87a23 */ /* 0x100fe40000010898 */
[--C-:B------:R-:W-:Y:S02]  /*166f0*/  FFMA.FTZ R169, R142, c[0x0][0x2d0], -R145.reuse ;  /* 0x0000b4008ea97a23 */ /* 0x100fe40000010891 */
[--C-:B------:R-:W-:Y:S01]  /*16700*/  FFMA.FTZ R170, R138, c[0x0][0x2d0], -R145.reuse ;  /* 0x0000b4008aaa7a23 */ /* 0x100fe20000010891 */
        /* <DEDUP_REMOVED lines=16> */
[----:B------:R-:W-:Y:S01]  /*16810*/  FMUL.FTZ R35, R3, R103 ;  /* 0x0000006703237220 */ /* 0x000fe20000410000 */
[----:B---3--:R-:W-:Y:S01]  /*16820*/  F2FP.BF16.PACK_AB R130, R159, R162 ;  /* 0x000000a29f82723e */ /* 0x008fe200000010ff */
        /* <DEDUP_REMOVED lines=8> */
[----:B------:R-:W-:Y:S01]  /*168b0*/  FMUL.FTZ R37, R132, R37 ;  /* 0x0000002584257220 */ /* 0x000fe20000410000 */
[----:B------:R-:W-:Y:S01]  /*168c0*/  LDSM.16.MT88.4 R116, [R133+0x900] ;  /* 0x000900008574783b */ /* 0x000fe20000004200 */
[----:B------:R-:W3:Y:S01]  /*168d0*/  MUFU.EX2 R157, R157 ;  /* 0x0000009d009d7308 */ /* 0x000ee20000000800 */
[C---:B------:R-:W-:Y:S02]  /*168e0*/  FMUL.FTZ R38, R3.reuse, R38 ;  /* 0x0000002603267220 */ /* 0x040fe40000410000 */
[C---:B------:R-:W-:Y:S01]  /*168f0*/  FMUL.FTZ R39, R3.reuse, R39 ;  /* 0x0000002703277220 */ /* 0x040fe20000410000 */
[----:B--2---:R-:W-:Y:S01]  /*16900*/  F2FP.BF16.PACK_AB R129, R160, R161 ;  /* 0x000000a1a081723e */ /* 0x004fe200000010ff */
[C---:B------:R-:W-:Y:S02]  /*16910*/  FMUL.FTZ R40, R132.reuse, R40 ;  /* 0x0000002884287220 */ /* 0x040fe40000410000 */
        /* <DEDUP_REMOVED lines=8> */
[----:B------:R-:W-:Y:S01]  /*169a0*/  FMUL.FTZ R47, R3, R47 ;  /* 0x0000002f032f7220 */ /* 0x000fe20000410000 */
[----:B------:R-:W2:Y:S01]  /*169b0*/  MUFU.EX2 R166, R166 ;  /* 0x000000a600a67308 */ /* 0x000ea20000000800 */
[C---:B------:R-:W-:Y:S01]  /*169c0*/  FMUL.FTZ R48, R132.reuse, R48 ;  /* 0x0000003084307220 */ /* 0x040fe20000410000 */
[----:B---3--:R-:W-:Y:S01]  /*169d0*/  F2FP.BF16.PACK_AB R131, R157, R158 ;  /* 0x0000009e9d83723e */ /* 0x008fe200000010ff */
[C---:B------:R-:W-:Y:S02]  /*169e0*/  FMUL.FTZ R49, R132.reuse, R49 ;  /* 0x0000003184317220 */ /* 0x040fe40000410000 */
[C---:B------:R-:W-:Y:S02]  /*169f0*/  FMUL.FTZ R50, R3.reuse, R50 ;  /* 0x0000003203327220 */ /* 0x040fe40000410000 */
[C---:B------:R-:W-:Y:S02]  /*16a00*/  FMUL.FTZ R51, R3.reuse, R51 ;  /* 0x0000003303337220 */ /* 0x040fe40000410000 */
[C---:B------:R-:W-:Y:S01]  /*16a10*/  HMMA.16816.F32.BF16 R4, R128.reuse, R12, R4 ;  /* 0x0000000c8004723c */ /* 0x040fe20000041804 */
        /* <DEDUP_REMOVED lines=13> */
[C---:B-1----:R-:W-:Y:S03]  /*16af0*/  HMMA.16816.F32.BF16 R12, R128.reuse, R20, R12 ;  /* 0x00000014800c723c */ /* 0x042fe6000004180c */
[C---:B------:R-:W-:Y:S01]  /*16b00*/  FMUL.FTZ R56, R132.reuse, R56 ;  /* 0x0000003884387220 */ /* 0x040fe20000410000 */
[----:B------:R-:W1:Y:S01]  /*16b10*/  MUFU.EX2 R170, R170 ;  /* 0x000000aa00aa7308 */ /* 0x000e620000000800 */
        /* <DEDUP_REMOVED lines=8> */
[----:B------:R-:W4:Y:S01]  /*16ba0*/  LDSM.16.MT88.4 R112, [R135+UR4+0x2100] ;  /* 0x002100048770783b */ /* 0x000f220008004200 */
[C---:B------:R-:W-:Y:S02]  /*16bb0*/  FMUL.FTZ R59, R3.reuse, R59 ;  /* 0x0000003b033b7220 */ /* 0x040fe40000410000 */
[C---:B------:R-:W-:Y:S01]  /*16bc0*/  FMUL.FTZ R60, R132.reuse, R60 ;  /* 0x0000003c843c7220 */ /* 0x040fe20000410000 */
[----:B------:R-:W5:Y:S01]  /*16bd0*/  MUFU.EX2 R172, R172 ;  /* 0x000000ac00ac7308 */ /* 0x000f620000000800 */
        /* <DEDUP_REMOVED lines=24> */
[C---:B----4-:R-:W-:Y:S04]  /*16d60*/  HMMA.16816.F32.BF16 R36, R128.reuse, R112, R36 ;  /* 0x000000708024723c */ /* 0x050fe80000041824 */
        /* <DEDUP_REMOVED lines=13> */
[----:B------:R-:W1:Y:S03]  /*16e40*/  LDSM.16.MT88.4 R104, [R135+UR4+0x4100] ;  /* 0x004100048768783b */ /* 0x000e660008004200 */
        /* <DEDUP_REMOVED lines=9> */
[C---:B------:R-:W-:Y:S04]  /*16ee0*/  HMMA.16816.F32.BF16 R60, R128.reuse, R108, R60 ;  /* 0x0000006c803c723c */ /* 0x040fe8000004183c */
[C---:B------:R-:W-:Y:S02]  /*16ef0*/  FMUL.FTZ R93, R132.reuse, R93 ;  /* 0x0000005d845d7220 */ /* 0x040fe40000410000 */
[C---:B------:R-:W-:Y:S02]  /*16f00*/  FMUL.FTZ R94, R3.reuse, R94 ;  /* 0x0000005e035e7220 */ /* 0x040fe40000410000 */
[C---:B------:R-:W-:Y:S01]  /*16f10*/  HMMA.16816.F32.BF16 R64, R128.reuse, R110, R64 ;  /* 0x0000006e8040723c */ /* 0x040fe20000041840 */
[----:B------:R-:W4:Y:S03]  /*16f20*/  LDSM.16.MT88.4 R108, [R134+UR4+0x4100] ;  /* 0x00410004866c783b */ /* 0x000f260008004200 */
        /* <DEDUP_REMOVED lines=9> */
[C---:B------:R-:W-:Y:S01]  /*16fc0*/  FMUL.FTZ R78, R3.reuse, R78 ;  /* 0x0000004e034e7220 */ /* 0x040fe20000410000 */
[----:B------:R-:W-:Y:S01]  /*16fd0*/  MUFU.EX2 R176, R176 ;  /* 0x000000b000b07308 */ /* 0x000fe20000000800 */
[C---:B------:R-:W-:Y:S02]  /*16fe0*/  FMUL.FTZ R76, R132.reuse, R76 ;  /* 0x0000004c844c7220 */ /* 0x040fe40000410000 */
[----:B------:R-:W-:Y:S04]  /*16ff0*/  FMUL.FTZ R79, R3, R79 ;  /* 0x0000004f034f7220 */ /* 0x000fe80000410000 */
[C---:B------:R-:W-:Y:S02]  /*17000*/  FMUL.FTZ R77, R132.reuse, R77 ;  /* 0x0000004d844d7220 */ /* 0x040fe40000410000 */
[--C-:B------:R-:W-:Y:S02]  /*17010*/  FFMA.FTZ R181, R153, c[0x0][0x2d0], -R152.reuse ;  /* 0x0000b40099b57a23 */ /* 0x100fe40000010898 */
[--C-:B------:R-:W-:Y:S02]  /*17020*/  FFMA.FTZ R175, R175, c[0x0][0x2d0], -R152.reuse ;  /* 0x0000b400afaf7a23 */ /* 0x100fe40000010898 */
[--C-:B------:R-:W-:Y:S01]  /*17030*/  FFMA.FTZ R178, R173, c[0x0][0x2d0], -R152.reuse ;  /* 0x0000b400adb27a23 */ /* 0x100fe20000010898 */
[C---:B---3--:R-:W-:Y:S01]  /*17040*/  HMMA.16816.F32.BF16 R76, R128.reuse, R100, R76 ;  /* 0x00000064804c723c */ /* 0x048fe2000004184c */
[----:B------:R-:W-:Y:S02]  /*17050*/  MUFU.EX2 R181, R181 ;  /* 0x000000b500b57308 */ /* 0x000fe40000000800 */
[C---:B------:R-:W-:Y:S02]  /*17060*/  FMUL.FTZ R82, R3.reuse, R82 ;  /* 0x0000005203527220 */ /* 0x040fe40000410000 */
[----:B------:R-:W-:Y:S02]  /*17070*/  FMUL.FTZ R80, R132, R80 ;  /* 0x0000005084507220 */ /* 0x000fe40000410000 */
[----:B------:R-:W-:Y:S01]  /*17080*/  FMUL.FTZ R83, R3, R83 ;  /* 0x0000005303537220 */ /* 0x000fe20000410000 */
[----:B--2---:R-:W-:Y:S01]  /*17090*/  F2FP.BF16.PACK_AB R100, R166, R165 ;  /* 0x000000a5a664723e */ /* 0x004fe200000010ff */
[----:B------:R-:W-:Y:S02]  /*170a0*/  FMUL.FTZ R81, R132, R81 ;  /* 0x0000005184517220 */ /* 0x000fe40000410000 */
[----:B------:R-:W-:Y:S01]  /*170b0*/  MUFU.EX2 R175, R175 ;  /* 0x000000af00af7308 */ /* 0x000fe20000000800 */
[----:B------:R-:W-:Y:S01]  /*170c0*/  F2FP.BF16.PACK_AB R101, R170, R169 ;  /* 0x000000a9aa65723e */ /* 0x000fe200000010ff */
[--C-:B------:R-:W-:Y:S02]  /*170d0*/  FFMA.FTZ R173, R180, c[0x0][0x2d0], -R145.reuse ;  /* 0x0000b400b4ad7a23 */ /* 0x100fe40000010891 */
[--C-:B------:R-:W-:Y:S01]  /*170e0*/  FFMA.FTZ R180, R154, c[0x0][0x2d0], -R145.reuse ;  /* 0x0000b4009ab47a23 */ /* 0x100fe20000010891 */
[C---:B------:R-:W-:Y:S03]  /*170f0*/  HMMA.16816.F32.BF16 R80, R128.reuse, R102, R80 ;  /* 0x000000668050723c */ /* 0x040fe60000041850 */
[--C-:B------:R-:W-:Y:S02]  /*17100*/  FFMA.FTZ R174, R174, c[0x0][0x2d0], -R145.reuse ;  /* 0x0000b400aeae7a23 */ /* 0x100fe40000010891 */
[--C-:B------:R-:W-:Y:S01]  /*17110*/  FFMA.FTZ R179, R182, c[0x0][0x2d0], -R145.reuse ;  /* 0x0000b400b6b37a23 */ /* 0x100fe20000010891 */
[----:B------:R-:W-:Y:S01]  /*17120*/  MUFU.EX2 R178, R178 ;  /* 0x000000b200b27308 */ /* 0x000fe20000000800 */
[--C-:B------:R-:W-:Y:S01]  /*17130*/  FFMA.FTZ R182, R151, c[0x0][0x2d0], -R152.reuse ;  /* 0x0000b40097b67a23 */ /* 0x100fe20000010898 */
[C---:B----4-:R-:W-:Y:S01]  /*17140*/  HMMA.16816.F32.BF16 R84, R128.reuse, R108, R84 ;  /* 0x0000006c8054723c */ /* 0x050fe20000041854 */
[----:B------:R-:W-:Y:S03]  /*17150*/  LDSM.16.MT88.4 R148, [R135+UR4+0x3900] ;  /* 0x003900048794783b */ /* 0x000fe60008004200 */
[----:B------:R-:W-:Y:S01]  /*17160*/  FFMA.FTZ R152, R147, c[0x0][0x2d0], -R152 ;  /* 0x0000b40093987a23 */ /* 0x000fe20000010898 */
[----:B------:R-:W-:Y:S01]  /*17170*/  F2FP.BF16.PACK_AB R102, R168, R167 ;  /* 0x000000a7a866723e */ /* 0x000fe200000010ff */
[----:B------:R-:W-:Y:S01]  /*17180*/  FFMA.FTZ R145, R144, c[0x0][0x2d0], -R145 ;  /* 0x0000b40090917a23 */ /* 0x000fe20000010891 */
[----:B-----5:R-:W-:Y:S01]  /*17190*/  F2FP.BF16.PACK_AB R103, R172, R171 ;  /* 0x000000abac67723e */ /* 0x020fe200000010ff */
[C---:B------:R-:W-:Y:S01]  /*171a0*/  HMMA.16816.F32.BF16 R88, R128.reuse, R110, R88 ;  /* 0x0000006e8058723c */ /* 0x040fe20000041858 */
[----:B------:R-:W2:Y:S01]  /*171b0*/  LDSM.16.MT88.4 R108, [R134+UR4+0x900] ;  /* 0x00090004866c783b */ /* 0x000ea20008004200 */
[----:B------:R3:W-:Y:S02]  /*171c0*/  MUFU.EX2 R224, R152 ;  /* 0x0000009800e07308 */ /* 0x0007e40000000800 */
[----:B------:R-:W-:Y:S02]  /*171d0*/  FFMA.FTZ R161, R3, R214, R161 ;  /* 0x000000d603a17223 */ /* 0x000fe400000100a1 */
[----:B------:R-:W-:Y:S02]  /*171e0*/  FFMA.FTZ R164, R132, R213, R164 ;  /* 0x000000d584a47223 */ /* 0x000fe400000100a4 */
[C---:B-1----:R-:W-:Y:S04]  /*171f0*/  HMMA.16816.F32.BF16 R92, R128.reuse, R104, R92 ;  /* 0x00000068805c723c */ /* 0x042fe8000004185c */
[----:B------:R1:W-:Y:S01]  /*17200*/  MUFU.EX2 R228, R145 ;  /* 0x0000009100e47308 */ /* 0x0003e20000000800 */
[----:B------:R-:W-:Y:S02]  /*17210*/  FADD.FTZ R163, R163, R164 ;  /* 0x000000a4a3a37221 */ /* 0x000fe40000010000 */
[----:B------:R-:W-:Y:S01]  /*17220*/  FADD.FTZ R161, R160, R161 ;  /* 0x000000a1a0a17221 */ /* 0x000fe20000010000 */
[----:B------:R-:W-:Y:S01]  /*17230*/  HMMA.16816.F32.BF16 R96, R128, R106, R96 ;  /* 0x0000006a8060723c */ /* 0x000fe20000041860 */
[----:B------:R-:W4:Y:S03]  /*17240*/  LDSM.16.MT88.4 R104, [R156+0x2900] ;  /* 0x002900009c68783b */ /* 0x000f260000004200 */
[----:B------:R-:W-:Y:S02]  /*17250*/  FADD.FTZ R162, R162, R163 ;  /* 0x000000a3a2a27221 */ /* 0x000fe40000010000 */
[----:B------:R-:W-:Y:S02]  /*17260*/  MUFU.EX2 R173, R173 ;  /* 0x000000ad00ad7308 */ /* 0x000fe40000000800 */
[C---:B------:R-:W-:Y:S01]  /*17270*/  HMMA.16816.F32.BF16 R4, R100.reuse, R112, R4 ;  /* 0x000000706404723c */ /* 0x040fe20000041804 */
[----:B---3--:R-:W-:Y:S04]  /*17280*/  LDSM.16.MT88.4 R152, [R133+0x3900] ;  /* 0x003900008598783b */ /* 0x008fe80000004200 */
[----:B------:R-:W-:Y:S03]  /*17290*/  FADD.FTZ R162, R159, R162 ;  /* 0x000000a29fa27221 */ /* 0x000fe60000010000 */
[C---:B------:R-:W-:Y:S01]  /*172a0*/  HMMA.16816.F32.BF16 R8, R100.reuse, R114, R8 ;  /* 0x000000726408723c */ /* 0x040fe20000041808 */
[----:B------:R-:W-:Y:S01]  /*172b0*/  MUFU.EX2 R174, R174 ;  /* 0x000000ae00ae7308 */ /* 0x000fe20000000800 */
[----:B------:R-:W-:Y:S02]  /*172c0*/  LDSM.16.MT88.4 R112, [R133+0x4900] ;  /* 0x004900008570783b */ /* 0x000fe40000004200 */
[----:B------:R-:W-:Y:S04]  /*172d0*/  FADD.FTZ R165, R165, R162 ;  /* 0x000000a2a5a57221 */ /* 0x000fe80000010000 */
[C---:B------:R-:W-:Y:S02]  /*172e0*/  HMMA.16816.F32.BF16 R12, R100.reuse, R116, R12 ;  /* 0x00000074640c723c */ /* 0x040fe4000004180c */
[----:B-1----:R-:W-:Y:S01]  /*172f0*/  LDSM.16.MT88.4 R144, [R156+0x1900] ;  /* 0x001900009c90783b */ /* 0x002fe20000004200 */
[----:B------:R-:W-:Y:S01]  /*17300*/  MUFU.EX2 R179, R179 ;  /* 0x000000b300b37308 */ /* 0x000fe20000000800 */
[----:B------:R-:W-:Y:S04]  /*17310*/  FADD.FTZ R166, R166, R165 ;  /* 0x000000a5a6a67221 */ /* 0x000fe80000010000 */
[C---:B------:R-:W-:Y:S02]  /*17320*/  HMMA.16816.F32.BF16 R16, R100.reuse, R118, R16 ;  /* 0x000000766410723c */ /* 0x040fe40000041810 */
[----:B------:R-:W-:Y:S02]  /*17330*/  LDSM.16.MT88.4 R116, [R134+UR4+0x4900] ;  /* 0x004900048674783b */ /* 0x000fe40008004200 */
[----:B------:R-:W-:Y:S01]  /*17340*/  FADD.FTZ R167, R167, R166 ;  /* 0x000000a6a7a77221 */ /* 0x000fe20000010000 */
[----:B------:R-:W-:Y:S03]  /*17350*/  MUFU.EX2 R180, R180 ;  /* 0x000000b400b47308 */ /* 0x000fe60000000800 */
[C---:B--2---:R-:W-:Y:S04]  /*17360*/  HMMA.16816.F32.BF16 R20, R100.reuse, R108, R20 ;  /* 0x0000006c6414723c */ /* 0x044fe80000041814 */
[----:B------:R-:W-:Y:S03]  /*17370*/  FADD.FTZ R167, R168, R167 ;  /* 0x000000a7a8a77221 */ /* 0x000fe60000010000 */
[----:B------:R-:W1:Y:S01]  /*17380*/  MUFU.EX2 R182, R182 ;  /* 0x000000b600b67308 */ /* 0x000e620000000800 */
[C---:B------:R-:W-:Y:S01]  /*17390*/  HMMA.16816.F32.BF16 R24, R100.reuse, R110, R24 ;  /* 0x0000006e6418723c */ /* 0x040fe20000041818 */
[----:B------:R-:W2:Y:S07]  /*173a0*/  LDSM.16.MT88.4 R108, [R135+UR4+0x4900] ;  /* 0x00490004876c783b */ /* 0x000eae0008004200 */
[C---:B------:R-:W-:Y:S08]  /*173b0*/  HMMA.16816.F32.BF16 R28, R100.reuse, R120, R28 ;  /* 0x00000078641c723c */ /* 0x040ff0000004181c */
[C---:B------:R-:W-:Y:S01]  /*173c0*/  HMMA.16816.F32.BF16 R32, R100.reuse, R122, R32 ;  /* 0x0000007a6420723c */ /* 0x040fe20000041820 */
[----:B------:R-:W-:Y:S07]  /*173d0*/  LDSM.16.MT88.4 R120, [R156+0x1100] ;  /* 0x001100009c78783b */ /* 0x000fee0000004200 */
[C---:B------:R-:W-:Y:S08]  /*173e0*/  HMMA.16816.F32.BF16 R36, R100.reuse, R124, R36 ;  /* 0x0000007c6424723c */ /* 0x040ff00000041824 */
[C---:B------:R-:W-:Y:S01]  /*173f0*/  HMMA.16816.F32.BF16 R40, R100.reuse, R126, R40 ;  /* 0x0000007e6428723c */ /* 0x040fe20000041828 */
[----:B------:R-:W-:Y:S07]  /*17400*/  LDSM.16.MT88.4 R124, [R135+UR4+0x3100] ;  /* 0x00310004877c783b */ /* 0x000fee0008004200 */
[C---:B------:R-:W-:Y:S07]  /*17410*/  HMMA.16816.F32.BF16 R44, R100.reuse, R136, R44 ;  /* 0x00000088642c723c */ /* 0x040fee000004182c */
[----:B-1----:R-:W-:Y:S01]  /*17420*/  F2FP.BF16.PACK_AB R136, R182, R181 ;  /* 0x000000b5b688723e */ /* 0x002fe200000010ff */
[C---:B------:R-:W-:Y:S04]  /*17430*/  HMMA.16816.F32.BF16 R48, R100.reuse, R138, R48 ;  /* 0x0000008a6430723c */ /* 0x040fe80000041830 */
[----:B------:R-:W-:Y:S03]  /*17440*/  F2FP.BF16.PACK_AB R137, R226, R191 ;  /* 0x000000bfe289723e */ /* 0x000fe600000010ff */
[----:B------:R-:W-:Y:S01]  /*17450*/  F2FP.BF16.PACK_AB R138, R224, R183 ;  /* 0x000000b7e08a723e */ /* 0x000fe200000010ff */
[C---:B------:R-:W-:Y:S04]  /*17460*/  HMMA.16816.F32.BF16 R52, R100.reuse, R140, R52 ;  /* 0x0000008c6434723c */ /* 0x040fe80000041834 */
[----:B------:R-:W-:Y:S04]  /*17470*/  F2FP.BF16.PACK_AB R139, R228, R223 ;  /* 0x000000dfe48b723e */ /* 0x000fe800000010ff */
[C---:B------:R-:W-:Y:S01]  /*17480*/  HMMA.16816.F32.BF16 R56, R100.reuse, R142, R56 ;  /* 0x0000008e6438723c */ /* 0x040fe20000041838 */
[----:B------:R-:W-:Y:S07]  /*17490*/  LDSM.16.MT88.4 R140, [R134+UR4+0x1900] ;  /* 0x00190004868c783b */ /* 0x000fee0008004200 */
[C---:B----4-:R-:W-:Y:S08]  /*174a0*/  HMMA.16816.F32.BF16 R60, R100.reuse, R104, R60 ;  /* 0x00000068643c723c */ /* 0x050ff0000004183c */
        /* <DEDUP_REMOVED lines=14> */
[C---:B------:R-:W-:Y:S01]  /*17590*/  F2FP.BF16.PACK_AB R100, R177.reuse, R176 ;  /* 0x000000b0b164723e */ /* 0x040fe200000010ff */
        /* <DEDUP_REMOVED lines=43> */
[C---:B------:R-:W-:Y:S01]  /*17850*/  HMMA.16816.F32.BF16 R128, R136.reuse, R124, R4 ;  /* 0x0000007c8880723c */ /* 0x040fe20000041804 */
[----:B------:R-:W1:Y:S07]  /*17860*/  LDSM.16.MT88.4 R4, [R134+UR4+0x3900] ;  /* 0x003900048604783b */ /* 0x000e6e0008004200 */
[C---:B------:R-:W-:Y:S01]  /*17870*/  HMMA.16816.F32.BF16 R124, R136.reuse, R126, R8 ;  /* 0x0000007e887c723c */ /* 0x040fe20000041808 */
[----:B------:R-:W2:Y:S07]  /*17880*/  LDSM.16.MT88.4 R8, [R156+0x3900] ;  /* 0x003900009c08783b */ /* 0x000eae0000004200 */
[C---:B---3--:R-:W-:Y:S01]  /*17890*/  HMMA.16816.F32.BF16 R120, R136.reuse, R116, R12 ;  /* 0x000000748878723c */ /* 0x048fe2000004180c */
[----:B------:R-:W3:Y:S07]  /*178a0*/  LDSM.16.MT88.4 R12, [R135+UR4+0x5900] ;  /* 0x00590004870c783b */ /* 0x000eee0008004200 */
[C---:B------:R-:W-:Y:S07]  /*178b0*/  HMMA.16816.F32.BF16 R116, R136.reuse, R118, R16 ;  /* 0x000000768874723c */ /* 0x040fee0000041810 */
[----:B------:R-:W-:Y:S01]  /*178c0*/  @P0 IADD3 R16, R217, -0x2, RZ ;  /* 0xfffffffed9100810 */ /* 0x000fe20007ffe0ff */
[C---:B------:R-:W-:Y:S04]  /*178d0*/  HMMA.16816.F32.BF16 R112, R136.reuse, R140, R20 ;  /* 0x0000008c8870723c */ /* 0x040fe80000041814 */
[----:B------:R-:W-:Y:S03]  /*178e0*/  @P0 SHF.R.S32.HI R17, RZ, 0x1f, R16 ;  /* 0x0000001fff110819 */ /* 0x000fe60000011410 */
[----:B------:R-:W-:Y:S01]  /*178f0*/  @P0 IMAD.WIDE.U32 R20, R16, c[0x0][0x1e0], RZ ;  /* 0x0000780010140a25 */ /* 0x000fe200078e00ff */
[C---:B------:R-:W-:Y:S04]  /*17900*/  HMMA.16816.F32.BF16 R108, R136.reuse, R142, R24 ;  /* 0x0000008e886c723c */ /* 0x040fe80000041818 */
[----:B------:R-:W-:Y:S01]  /*17910*/  @P0 SHF.L.U32 R23, R20, 0x6, RZ ;  /* 0x0000000614170819 */ /* 0x000fe200000006ff */
[----:B------:R-:W-:Y:S03]  /*17920*/  @P0 IMAD R17, R17, c[0x0][0x1e0], RZ ;  /* 0x0000780011110a24 */ /* 0x000fe600078e02ff */
        /* <DEDUP_REMOVED lines=9> */
[C---:B-1----:R-:W-:Y:S08]  /*179c0*/  HMMA.16816.F32.BF16 R52, R136.reuse, R4, R52 ;  /* 0x000000048834723c */ /* 0x042ff00000041834 */
[C---:B------:R-:W-:Y:S01]  /*179d0*/  HMMA.16816.F32.BF16 R56, R136.reuse, R6, R56 ;  /* 0x000000068838723c */ /* 0x040fe20000041838 */
[----:B------:R-:W1:Y:S07]  /*179e0*/  LDSM.16.MT88.4 R4, [R133+0x5900] ;  /* 0x005900008504783b */ /* 0x000e6e0000004200 */
[C---:B--2---:R-:W-:Y:S07]  /*179f0*/  HMMA.16816.F32.BF16 R60, R136.reuse, R8, R60 ;  /* 0x00000008883c723c */ /* 0x044fee000004183c */
[C---:B------:R-:W-:Y:S01]  /*17a00*/  @P0 IADD3 R8, P1, R23.reuse, R206, RZ ;  /* 0x000000ce17080210 */ /* 0x040fe20007f3e0ff */
[C---:B------:R-:W-:Y:S04]  /*17a10*/  HMMA.16816.F32.BF16 R64, R136.reuse, R10, R64 ;  /* 0x0000000a8840723c */ /* 0x040fe80000041840 */
[----:B------:R-:W-:Y:S02]  /*17a20*/  @P0 IADD3.X R9, R20, R211, RZ, P1, !PT ;  /* 0x000000d314090210 */ /* 0x000fe40000ffe4ff */
[----:B------:R-:W-:Y:S02]  /*17a30*/  @P0 LEA R18, P3, R8, c[0x0][0x1c8], 0x1 ;  /* 0x0000720008120a11 */ /* 0x000fe400078608ff */
[----:B------:R-:W-:Y:S01]  /*17a40*/  @P0 IADD3 R11, P2, R23, R216, RZ ;  /* 0x000000d8170b0210 */ /* 0x000fe20007f5e0ff */
[C---:B---3--:R-:W-:Y:S03]  /*17a50*/  HMMA.16816.F32.BF16 R68, R136.reuse, R12, R68 ;  /* 0x0000000c8844723c */ /* 0x048fe60000041844 */
[C---:B------:R-:W-:Y:S02]  /*17a60*/  @P0 LEA R16, P1, R11.reuse, c[0x0][0x1c8], 0x1 ;  /* 0x000072000b100a11 */ /* 0x040fe400078208ff */
[----:B------:R-:W-:Y:S02]  /*17a70*/  @P0 IADD3.X R10, R20, R215, RZ, P2, !PT ;  /* 0x000000d7140a0210 */ /* 0x000fe400017fe4ff */
[----:B------:R-:W-:Y:S01]  /*17a80*/  @P0 LEA.HI.X R19, R8, c[0x0][0x1cc], R9, 0x1, P3 ;  /* 0x0000730008130a11 */ /* 0x000fe200018f0c09 */
[C---:B------:R-:W-:Y:S04]  /*17a90*/  HMMA.16816.F32.BF16 R72, R136.reuse, R14, R72 ;  /* 0x0000000e8848723c */ /* 0x040fe80000041848 */
[----:B------:R-:W-:Y:S02]  /*17aa0*/  @P0 LEA.HI.X R17, R11, c[0x0][0x1cc], R10, 0x1, P1 ;  /* 0x000073000b110a11 */ /* 0x000fe400008f0c0a */
[----:B------:R-:W2:Y:S01]  /*17ab0*/  LDSM.16.MT88.4 R8, [R134+UR4+0x5900] ;  /* 0x005900048608783b */ /* 0x000ea20008004200 */
[----:B------:R-:W-:Y:S01]  /*17ac0*/  @P0 IADD3 R21, P1, R199, R23, RZ ;  /* 0x00000017c7150210 */ /* 0x000fe20007f3e0ff */
[C---:B-1----:R-:W-:Y:S04]  /*17ad0*/  HMMA.16816.F32.BF16 R76, R136.reuse, R4, R76 ;  /* 0x00000004884c723c */ /* 0x042fe8000004184c */
[----:B------:R-:W-:Y:S02]  /*17ae0*/  @P0 IADD3 R12, P4, R21, R206, RZ ;  /* 0x000000ce150c0210 */ /* 0x000fe40007f9e0ff */
[----:B------:R-:W-:Y:S01]  /*17af0*/  @P0 IADD3.X R24, R198, R20, RZ, P1, !PT ;  /* 0x00000014c6180210 */ /* 0x000fe20000ffe4ff */
[----:B------:R-:W-:Y:S01]  /*17b00*/  FADD.FTZ R4, R158, R161 ;  /* 0x000000a19e047221 */ /* 0x000fe20000010000 */
[----:B------:R-:W-:Y:S01]  /*17b10*/  @P0 LEA R26, P1, R12, c[0x0][0x1c8], 0x1 ;  /* 0x000072000c1a0a11 */ /* 0x000fe200078208ff */
[C---:B------:R-:W-:Y:S03]  /*17b20*/  HMMA.16816.F32.BF16 R80, R136.reuse, R6, R80 ;  /* 0x000000068850723c */ /* 0x040fe60000041850 */
[----:B------:R-:W-:Y:S01]  /*17b30*/  @P0 IADD3.X R13, R24, R211, RZ, P4, !PT ;  /* 0x000000d3180d0210 */ /* 0x000fe200027fe4ff */
[----:B------:R-:W-:Y:S01]  /*17b40*/  FADD.FTZ R4, R157, R4 ;  /* 0x000000049d047221 */ /* 0x000fe20000010000 */
[----:B------:R-:W-:Y:S02]  /*17b50*/  @P0 IADD3 R23, P3, R23, R194, RZ ;  /* 0x000000c217170210 */ /* 0x000fe40007f7e0ff */
[----:B------:R-:W-:Y:S01]  /*17b60*/  @P0 LEA.HI.X R27, R12, c[0x0][0x1cc], R13, 0x1, P1 ;  /* 0x000073000c1b0a11 */ /* 0x000fe200008f0c0d */
[----:B------:R-:W-:Y:S01]  /*17b70*/  FADD.FTZ R169, R169, R4 ;  /* 0x00000004a9a97221 */ /* 0x000fe20000010000 */
[----:B------:R-:W1:Y:S01]  /*17b80*/  LDSM.16.MT88.4 R12, [R156+0x5900] ;  /* 0x005900009c0c783b */ /* 0x000e620000004200 */
[C---:B------:R-:W-:Y:S02]  /*17b90*/  ISETP.GE.AND P1, PT, R212.reuse, 0x1, PT ;  /* 0x00000001d400780c */ /* 0x040fe40003f26270 */
[----:B------:R-:W-:Y:S01]  /*17ba0*/  IADD3 R212, R212, 0x1, RZ ;  /* 0x00000001d4d47810 */ /* 0x000fe20007ffe0ff */
[----:B------:R-:W-:Y:S01]  /*17bb0*/  FADD.FTZ R170, R170, R169 ;  /* 0x000000a9aaaa7221 */ /* 0x000fe20000010000 */
[----:B------:R-:W-:Y:S02]  /*17bc0*/  @P0 LEA R22, P2, R23, c[0x0][0x1c8], 0x1 ;  /* 0x0000720017160a11 */ /* 0x000fe400078408ff */
[----:B------:R-:W-:Y:S01]  /*17bd0*/  SEL R212, R212, RZ, !P1 ;  /* 0x000000ffd4d47207 */ /* 0x000fe20004800000 */
[----:B------:R-:W-:Y:S01]  /*17be0*/  FADD.FTZ R171, R171, R170 ;  /* 0x000000aaabab7221 */ /* 0x000fe20000010000 */
[----:B------:R-:W-:Y:S02]  /*17bf0*/  @P0 IADD3.X R20, R20, R193, RZ, P3, !PT ;  /* 0x000000c114140210 */ /* 0x000fe40001ffe4ff */
[----:B------:R-:W-:Y:S01]  /*17c00*/  @P0 IADD3 R3, P4, R21, R216, RZ ;  /* 0x000000d815030210 */ /* 0x000fe20007f9e0ff */
[----:B------:R-:W-:Y:S01]  /*17c10*/  @P0 IMAD R5, R212, 0x3000, R203 ;  /* 0x00003000d4050824 */ /* 0x000fe200078e02cb */
[----:B------:R-:W-:Y:S01]  /*17c20*/  @P0 LEA.HI.X R23, R23, c[0x0][0x1cc], R20, 0x1, P2 ;  /* 0x0000730017170a11 */ /* 0x000fe200010f0c14 */
[----:B------:R-:W-:Y:S01]  /*17c30*/  FADD.FTZ R172, R172, R171 ;  /* 0x000000abacac7221 */ /* 0x000fe20000010000 */
[----:B------:R-:W-:Y:S02]  /*17c40*/  @P0 LEA R20, P3, R3, c[0x0][0x1c8], 0x1 ;  /* 0x0000720003140a11 */ /* 0x000fe400078608ff */
[----:B------:R-:W-:Y:S01]  /*17c50*/  @P0 IADD3.X R28, R24, R215, RZ, P4, !PT ;  /* 0x000000d7181c0210 */ /* 0x000fe200027fe4ff */
[----:B------:R-:W-:Y:S01]  /*17c60*/  FADD.FTZ R173, R173, R172 ;  /* 0x000000acadad7221 */ /* 0x000fe20000010000 */
[----:B------:R-:W-:Y:S01]  /*17c70*/  @P0 IADD3 R7, P2, R21, R194, RZ ;  /* 0x000000c215070210 */ /* 0x000fe20007f5e0ff */
[C---:B--2---:R-:W-:Y:S03]  /*17c80*/  HMMA.16816.F32.BF16 R84, R136.reuse, R8, R84 ;  /* 0x000000088854723c */ /* 0x044fe60000041854 */
[----:B------:R-:W-:Y:S01]  /*17c90*/  @P0 LEA.HI.X R21, R3, c[0x0][0x1cc], R28, 0x1, P3 ;  /* 0x0000730003150a11 */ /* 0x000fe200018f0c1c */
[----:B------:R-:W-:Y:S01]  /*17ca0*/  FADD.FTZ R174, R174, R173 ;  /* 0x000000adaeae7221 */ /* 0x000fe20000010000 */
[----:B------:R-:W-:Y:S02]  /*17cb0*/  @P0 SHF.L.U32 R3, R5, 0x1, RZ ;  /* 0x0000000105030819 */ /* 0x000fe400000006ff */
[----:B------:R-:W-:Y:S01]  /*17cc0*/  LOP3.LUT P4, RZ, R197, 0x1, RZ, 0xc0, !PT ;  /* 0x00000001c5ff7812 */ /* 0x000fe2000788c0ff */
[C---:B------:R-:W-:Y:S02]  /*17cd0*/  HMMA.16816.F32.BF16 R88, R136.reuse, R10, R88 ;  /* 0x0000000a8858723c */ /* 0x040fe40000041858 */
[----:B------:R-:W-:Y:S01]  /*17ce0*/  @!PT LDS RZ, [RZ] ;  /* 0x00000000fffff984 */ /* 0x000fe20000000800 */
[----:B------:R-:W-:Y:S01]  /*17cf0*/  @!PT LDS RZ, [RZ] ;  /* 0x00000000fffff984 */ /* 0x000fe20000000800 */
[----:B------:R-:W-:Y:S01]  /*17d00*/  @!PT LDS RZ, [RZ] ;  /* 0x00000000fffff984 */ /* 0x000fe20000000800 */
[----:B------:R2:W-:Y:S02]  /*17d10*/  @P0 LDGSTS.E.BYPASS.LTC128B.128 [R3+0xc100], [R18.64], !P6 ;  /* 0x0c10000012030fae */ /* 0x0005e4000f101d46 */
[----:B------:R-:W-:Y:S01]  /*17d20*/  @P0 LEA R6, P1, R7, c[0x0][0x1c8], 0x1 ;  /* 0x0000720007060a11 */ /* 0x000fe200078208ff */
[----:B------:R-:W-:Y:S01]  /*17d30*/  FADD.FTZ R179, R179, R174 ;  /* 0x000000aeb3b37221 */ /* 0x000fe20000010000 */
[----:B------:R-:W-:Y:S02]  /*17d40*/  @P0 IADD3.X R24, R24, R193, RZ, P2, !PT ;  /* 0x000000c118180210 */ /* 0x000fe400017fe4ff */
[----:B------:R-:W-:Y:S01]  /*17d50*/  MOV R133, R2 ;  /* 0x0000000200857202 */ /* 0x000fe20000000f00 */
[----:B------:R-:W-:Y:S01]  /*17d60*/  FADD.FTZ R180, R180, R179 ;  /* 0x000000b3b4b47221 */ /* 0x000fe20000010000 */
[----:B------:R2:W-:Y:S02]  /*17d70*/  @P0 LDGSTS.E.BYPASS.LTC128B.128 [R3+0xe100], [R16.64], !P5 ;  /* 0x0e10000010030fae */ /* 0x0005e4000e901d46 */
[----:B------:R-:W-:Y:S01]  /*17d80*/  @P0 LEA.HI.X R7, R7, c[0x0][0x1cc], R24, 0x1, P1 ;  /* 0x0000730007070a11 */ /* 0x000fe200008f0c18 */
[C---:B-1----:R-:W-:Y:S03]  /*17d90*/  HMMA.16816.F32.BF16 R92, R136.reuse, R12, R92 ;  /* 0x0000000c885c723c */ /* 0x042fe6000004185c */
[----:B------:R-:W-:Y:S02]  /*17da0*/  FADD.FTZ R191, R191, R180 ;  /* 0x000000b4bfbf7221 */ /* 0x000fe40000010000 */
[----:B------:R2:W-:Y:S02]  /*17db0*/  @P0 LDGSTS.E.BYPASS.LTC128B.128 [R3+0x10100], [R22.64], !P4 ;  /* 0x1010000016030fae */ /* 0x0005e4000e101d46 */
[----:B------:R-:W-:Y:S01]  /*17dc0*/  FADD.FTZ R226, R226, R191 ;  /* 0x000000bfe2e27221 */ /* 0x000fe20000010000 */
[----:B------:R-:W-:Y:S04]  /*17dd0*/  HMMA.16816.F32.BF16 R96, R136, R14, R96 ;  /* 0x0000000e8860723c */ /* 0x000fe80000041860 */
[----:B------:R-:W-:Y:S01]  /*17de0*/  FADD.FTZ R223, R223, R226 ;  /* 0x000000e2dfdf7221 */ /* 0x000fe20000010000 */
[----:B------:R2:W-:Y:S03]  /*17df0*/  @P0 LDGSTS.E.BYPASS.LTC128B.128 [R3+0xd100], [R26.64], !P6 ;  /* 0x0d1000001a030fae */ /* 0x0005e6000f101d46 */
[----:B------:R-:W-:Y:S05]  /*17e00*/  FADD.FTZ R214, R228, R223 ;  /* 0x000000dfe4d67221 */ /* 0x000fea0000010000 */
[----:B------:R2:W-:Y:S08]  /*17e10*/  @P0 LDGSTS.E.BYPASS.LTC128B.128 [R3+0xf100], [R20.64], !P5 ;  /* 0x0f10000014030fae */ /* 0x0005f0000e901d46 */
[----:B------:R2:W-:Y:S01]  /*17e20*/  @P0 LDGSTS.E.BYPASS.LTC128B.128 [R3+0x11100], [R6.64], !P4 ;  /* 0x1110000006030fae */ /* 0x0005e2000e101d46 */
[----:B------:R-:W-:Y:S02]  /*17e30*/  ISETP.GT.AND P0, PT, R217, RZ, PT ;  /* 0x000000ffd900720c */ /* 0x000fe40003f04270 */
[----:B------:R-:W-:Y:S05]  /*17e40*/  MOV R217, R222 ;  /* 0x000000de00d97202 */ /* 0x000fea0000000f00 */
[----:B------:R-:W0:Y:S01]  /*17e50*/  LDGDEPBAR ;  /* 0x00000000000079af */ /* 0x000e220000000000 */
[----:B--2---:R-:W-:Y:S05]  /*17e60*/  MOV R3, R0 ;  /* 0x0000000000037202 */ /* 0x004fea0000000f00 */
[----:B------:R-:W-:-:S05]  /*17e70*/  @P0 BRA `(.L_x_1312) ;  /* 0xffffd1a000000947 */ /* 0x000fca000383ffff */
.L_x_1311:
        /* <DEDUP_REMOVED lines=122> */
.L_x_1257:
        /* <DEDUP_REMOVED lines=38> */
[----:B------:R-:W-:Y:S01]  /*18880*/  LEA.HI R21, R12, R12, RZ, 0x1d ;  /* 0x0000000c0c157211 */ /* 0x000fe200078fe8ff */
[----:B------:R-:W-:Y:S01]  /*18890*/  IMAD.MOV.U32 R12, RZ, RZ, 0x20 ;  /* 0x00000020ff0c7424 */ /* 0x000fe200078e00ff */
        /* <DEDUP_REMOVED lines=102> */
[----:B---3--:R-:W2:Y:S04]  /*18f00*/  @P0 LDG.E R23, [R32.64] ;  /* 0x0000000620170981 */ /* 0x008ea8000c1e1900 */
        /* <DEDUP_REMOVED lines=9> */
.L_x_1314:
[----:B-1----:R-:W-:Y:S01]  /*18fa0*/  LOP3.LUT R7, R6, 0xffffffe0, RZ, 0xc0, !PT ;  /* 0xffffffe006077812 */ /* 0x002fe200078ec0ff */
[----:B------:R-:W1:Y:S01]  /*18fb0*/  S2R R57, SR_CTAID.X ;  /* 0x0000000000397919 */ /* 0x000e620000002500 */
[----:B------:R-:W-:Y:S01]  /*18fc0*/  SHF.R.S32.HI R13, RZ, 0x1f, R4 ;  /* 0x0000001fff0d7819 */ /* 0x000fe20000011404 */
[----:B------:R-:W-:Y:S01]  /*18fd0*/  IMAD.MOV.U32 R9, RZ, RZ, c[0x0][0x4e8] ;  /* 0x00013a00ff097624 */ /* 0x000fe200078e00ff */
[----:B------:R-:W-:Y:S01]  /*18fe0*/  LEA.HI R6, R19, R19, RZ, 0x1 ;  /* 0x0000001313067211 */ /* 0x000fe200078f08ff */
[----:B------:R-:W-:Y:S01]  /*18ff0*/  IMAD.IADD R8, R2, 0x1, -R7 ;  /* 0x0000000102087824 */ /* 0x000fe200078e0a07 */
[----:B------:R-:W-:Y:S01]  /*19000*/  LEA.HI R13, R13, R4, RZ, 0x3 ;  /* 0x000000040d0d7211 */ /* 0x000fe200078f18ff */
[----:B------:R-:W-:Y:S01]  /*19010*/  BSSY B0, `(.L_x_1315) ;  /* 0x0000082000007945 */ /* 0x000fe20003800000 */
[----:B------:R-:W-:-:S02]  /*19020*/  LOP3.LUT R6, R6, 0x1ffffffe, RZ, 0xc0, !PT ;  /* 0x1ffffffe06067812 */ /* 0x000fc400078ec0ff */
[----:B------:R-:W-:Y:S02]  /*19030*/  SHF.R.S32.HI R7, RZ, 0x1f, R8 ;  /* 0x0000001fff077819 */ /* 0x000fe40000011408 */
[----:B------:R-:W-:Y:S02]  /*19040*/  LOP3.LUT R13, R13, 0xffffff8, RZ, 0xc0, !PT ;  /* 0x0ffffff80d0d7812 */ /* 0x000fe400078ec0ff */
[----:B------:R-:W-:Y:S02]  /*19050*/  LEA.HI R7, R7, R8, RZ, 0x2 ;  /* 0x0000000807077211 */ /* 0x000fe400078f10ff */
[----:B------:R-:W-:Y:S01]  /*19060*/  IADD3 R4, R4, -R13, RZ ;  /* 0x8000000d04047210 */ /* 0x000fe20007ffe0ff */
[----:B------:R-:W-:Y:S01]  /*19070*/  IMAD.WIDE.U32 R12, R16, c[0x0][0x3a0], RZ ;  /* 0x0000e800100c7a25 */ /* 0x000fe200078e00ff */
[----:B------:R-:W-:Y:S02]  /*19080*/  SHF.R.S32.HI R7, RZ, 0x2, R7 ;  /* 0x00000002ff077819 */ /* 0x000fe40000011407 */
[----:B------:R-:W-:Y:S01]  /*19090*/  ISETP.NE.AND P1, PT, R9, 0x1, PT ;  /* 0x000000010900780c */ /* 0x000fe20003f25270 */
[----:B------:R-:W-:Y:S01]  /*190a0*/  IMAD.IADD R9, R19, 0x1, -R6 ;  /* 0x0000000113097824 */ /* 0x000fe200078e0a06 */
[----:B------:R-:W-:Y:S01]  /*190b0*/  LOP3.LUT P2, RZ, R8, 0x3, RZ, 0xc0, !PT ;  /* 0x0000000308ff7812 */ /* 0x000fe2000784c0ff */
[----:B------:R-:W-:Y:S01]  /*190c0*/  IMAD R6, R0, c[0x0][0x490], RZ ;  /* 0x0001240000067a24 */ /* 0x000fe200078e02ff */
[----:B------:R-:W-:Y:S01]  /*190d0*/  LEA.HI R8, R15, R2, RZ, 0x3 ;  /* 0x000000020f087211 */ /* 0x000fe200078f18ff */
[----:B------:R-:W-:Y:S01]  /*190e0*/  IMAD R4, R4, 0x10, R7 ;  /* 0x0000001004047824 */ /* 0x000fe200078e0207 */
[----:B------:R-:W-:Y:S01]  /*190f0*/  MOV R18, R16 ;  /* 0x0000001000127202 */ /* 0x000fe20000000f00 */
[----:B------:R-:W-:Y:S01]  /*19100*/  IMAD R21, R195, c[0x0][0x494], R6 ;  /* 0x00012500c3157a24 */ /* 0x000fe200078e0206 */
[----:B------:R-:W-:Y:S01]  /*19110*/  LEA.HI R15, R15, R2, RZ, 0x6 ;  /* 0x000000020f0f7211 */ /* 0x000fe200078f30ff */
[----:B------:R-:W-:-:S02]  /*19120*/  IMAD R6, R9, 0x8, R4 ;  /* 0x0000000809067824 */ /* 0x000fc400078e0204 */
[----:B------:R-:W-:Y:S02]  /*19130*/  IMAD R7, R17, c[0x0][0x3a0], RZ ;  /* 0x0000e80011077a24 */ /* 0x000fe400078e02ff */
[----:B------:R-:W-:Y:S01]  /*19140*/  IMAD.MOV.U32 R19, RZ, RZ, R17 ;  /* 0x000000ffff137224 */ /* 0x000fe200078e0011 */
[----:B-1----:R-:W-:Y:S01]  /*19150*/  LEA R9, R57, R6, 0x7 ;  /* 0x0000000639097211 */ /* 0x002fe200078e38ff */
[----:B------:R-:W-:Y:S01]  /*19160*/  IMAD R17, R16, c[0x0][0x3a4], R7 ;  /* 0x0000e90010117a24 */ /* 0x000fe200078e0207 */
[----:B------:R-:W-:Y:S01]  /*19170*/  LOP3.LUT R7, R8, 0xfffffff8, RZ, 0xc0, !PT ;  /* 0xfffffff808077812 */ /* 0x000fe200078ec0ff */
[----:B------:R-:W-:Y:S01]  /*19180*/  IMAD.WIDE.U32 R18, R195, c[0x0][0x490], R18 ;  /* 0x00012400c3127a25 */ /* 0x000fe200078e0012 */
[----:B------:R-:W-:Y:S02]  /*19190*/  SHF.R.S32.HI R8, RZ, 0x3, R8 ;  /* 0x00000003ff087819 */ /* 0x000fe40000011408 */
[----:B------:R-:W-:Y:S01]  /*191a0*/  IADD3 R13, R13, R17, RZ ;  /* 0x000000110d0d7210 */ /* 0x000fe20007ffe0ff */
[----:B------:R-:W-:-:S04]  /*191b0*/  @P1 IMAD.HI.U32 R10, R9, c[0x0][0x4ec], RZ ;  /* 0x00013b00090a1a27 */ /* 0x000fc800078e00ff */
[----:B------:R-:W-:Y:S01]  /*191c0*/  IMAD.IADD R7, R2, 0x1, -R7 ;  /* 0x0000000102077824 */ /* 0x000fe200078e0a07 */
[----:B------:R-:W-:Y:S01]  /*191d0*/  SHF.R.S32.HI R2, RZ, 0x1f, R196 ;  /* 0x0000001fff027819 */ /* 0x000fe200000114c4 */
[----:B------:R-:W-:Y:S01]  /*191e0*/  IMAD.MOV.U32 R6, RZ, RZ, R9 ;  /* 0x000000ffff067224 */ /* 0x000fe200078e0009 */
[----:B------:R-:W-:Y:S01]  /*191f0*/  @P1 SHF.R.U32.HI R6, RZ, c[0x0][0x4f0], R10 ;  /* 0x00013c00ff061a19 */ /* 0x000fe2000001160a */
[----:B------:R-:W-:Y:S01]  /*19200*/  IMAD.IADD R19, R19, 0x1, R21 ;  /* 0x0000000113137824 */ /* 0x000fe200078e0215 */
[----:B------:R-:W-:Y:S01]  /*19210*/  SEL R196, R196, RZ, !P0 ;  /* 0x000000ffc4c47207 */ /* 0x000fe20004000000 */
[----:B------:R-:W-:Y:S01]  /*19220*/  IMAD R0, R0, c[0x0][0x3e8], RZ ;  /* 0x0000fa0000007a24 */ /* 0x000fe200078e02ff */
[----:B------:R-:W-:Y:S01]  /*19230*/  SEL R2, R2, RZ, !P0 ;  /* 0x000000ff02027207 */ /* 0x000fe20004000000 */
[----:B------:R-:W-:Y:S02]  /*19240*/  IMAD.MOV R10, RZ, RZ, -R6 ;  /* 0x000000ffff0a7224 */ /* 0x000fe400078e0a06 */
[----:B------:R-:W-:Y:S01]  /*19250*/  IMAD R17, R195, c[0x0][0x3ec], R0 ;  /* 0x0000fb00c3117a24 */ /* 0x000fe200078e0200 */
[----:B------:R-:W-:Y:S01]  /*19260*/  LEA R0, R7, R8, 0x5 ;  /* 0x0000000807007211 */ /* 0x000fe200078e28ff */
[----:B------:R-:W-:-:S04]  /*19270*/  IMAD.WIDE.U32 R12, R195, c[0x0][0x3e8], R12 ;  /* 0x0000fa00c30c7a25 */ /* 0x000fc800078e000c */
[----:B------:R-:W-:Y:S01]  /*19280*/  IMAD.WIDE.U32 R18, R196, c[0x0][0x498], R18 ;  /* 0x00012600c4127a25 */ /* 0x000fe200078e0012 */
[----:B------:R-:W-:Y:S02]  /*19290*/  IADD3 R13, R13, R17, RZ ;  /* 0x000000110d0d7210 */ /* 0x000fe40007ffe0ff */
[----:B------:R-:W-:Y:S01]  /*192a0*/  SHF.R.S32.HI R17, RZ, 0x1f, R6 ;  /* 0x0000001fff117819 */ /* 0x000fe20000011406 */
[----:B------:R-:W-:Y:S01]  /*192b0*/  IMAD R10, R10, c[0x0][0x4e8], R9 ;  /* 0x00013a000a0a7a24 */ /* 0x000fe200078e0209 */
[----:B------:R-:W-:Y:S01]  /*192c0*/  IADD3 R20, P0, R6, R18, RZ ;  /* 0x0000001206147210 */ /* 0x000fe20007f1e0ff */
[----:B------:R-:W-:Y:S02]  /*192d0*/  IMAD R21, R2, c[0x0][0x498], RZ ;  /* 0x0001260002157a24 */ /* 0x000fe400078e02ff */
[----:B------:R-:W-:Y:S01]  /*192e0*/  IMAD R9, R57, 0x80, R0 ;  /* 0x0000008039097824 */ /* 0x000fe200078e0200 */
[----:B------:R-:W-:Y:S01]  /*192f0*/  SHF.R.S32.HI R18, RZ, 0x1f, R10 ;  /* 0x0000001fff127819 */ /* 0x000fe2000001140a */
[----:B------:R-:W-:-:S02]  /*19300*/  IMAD R14, R196, c[0x0][0x49c], R21 ;  /* 0x00012700c40e7a24 */ /* 0x000fc400078e0215 */
[----:B------:R-:W-:Y:S02]  /*19310*/  IMAD.SHL.U32 R0, R8, 0x40, RZ ;  /* 0x0000004008007824 */ /* 0x000fe400078e00ff */
[----:B------:R-:W-:Y:S01]  /*19320*/  @P1 IMAD.HI.U32 R16, R9, c[0x0][0x4ec], RZ ;  /* 0x00013b0009101a27 */ /* 0x000fe200078e00ff */
[----:B------:R-:W-:Y:S02]  /*19330*/  IADD3.X R21, R17, R19, R14, P0, !PT ;  /* 0x0000001311157210 */ /* 0x000fe400007fe40e */
[----:B------:R-:W-:Y:S01]  /*19340*/  LOP3.LUT R17, R0, 0x1c0, RZ, 0xc0, !PT ;  /* 0x000001c000117812 */ /* 0x000fe200078ec0ff */
[----:B------:R-:W-:Y:S02]  /*19350*/  IMAD R19, R18, c[0x0][0x488], RZ ;  /* 0x0001220012137a24 */ /* 0x000fe400078e02ff */
[----:B------:R-:W-:-:S04]  /*19360*/  IMAD.WIDE.U32 R20, R10, c[0x0][0x488], R20 ;  /* 0x000122000a147a25 */ /* 0x000fc800078e0014 */
[----:B------:R-:W-:Y:S01]  /*19370*/  IMAD R19, R10, c[0x0][0x48c], R19 ;  /* 0x000123000a137a24 */ /* 0x000fe200078e0213 */
[----:B------:R-:W-:Y:S01]  /*19380*/  LEA R10, P0, R20, c[0x0][0x450], 0x2 ;  /* 0x00011400140a7a11 */ /* 0x000fe200078010ff */
[----:B------:R-:W-:Y:S02]  /*19390*/  IMAD.SHL.U32 R0, R7, 0x8, RZ ;  /* 0x0000000807007824 */ /* 0x000fe400078e00ff */
[----:B------:R-:W-:Y:S01]  /*193a0*/  IMAD R7, R2, c[0x0][0x3f0], RZ ;  /* 0x0000fc0002077a24 */ /* 0x000fe200078e02ff */
[----:B------:R-:W-:Y:S01]  /*193b0*/  IADD3 R19, R21, R19, RZ ;  /* 0x0000001315137210 */ /* 0x000fe20007ffe0ff */
[----:B------:R-:W-:Y:S01]  /*193c0*/  IMAD.MOV.U32 R6, RZ, RZ, R9 ;  /* 0x000000ffff067224 */ /* 0x000fe200078e0009 */
[----:B------:R-:W-:Y:S01]  /*193d0*/  SHF.R.U32.HI R2, RZ, 0x3, R17 ;  /* 0x00000003ff027819 */ /* 0x000fe20000011611 */
[----:B------:R-:W-:Y:S01]  /*193e0*/  IMAD R7, R196, c[0x0][0x3f4], R7 ;  /* 0x0000fd00c4077a24 */ /* 0x000fe200078e0207 */
[----:B------:R-:W-:Y:S01]  /*193f0*/  LEA.HI.X R19, R20, c[0x0][0x454], R19, 0x2, P0 ;  /* 0x0001150014137a11 */ /* 0x000fe200000f1413 */
[----:B------:R-:W-:Y:S01]  /*19400*/  IMAD.WIDE.U32 R12, R196, c[0x0][0x3f0], R12 ;  /* 0x0000fc00c40c7a25 */ /* 0x000fe200078e000c */
[----:B------:R-:W-:Y:S01]  /*19410*/  @P1 SHF.R.U32.HI R6, RZ, c[0x0][0x4f0], R16 ;  /* 0x00013c00ff061a19 */ /* 0x000fe20000011610 */
[----:B------:R-:W-:Y:S01]  /*19420*/  SHFL.IDX PT, R34, R10, RZ, 0x1c1f ;  /* 0x001c1fff0a227589 */ /* 0x000fe200000e0000 */
[----:B------:R-:W-:-:S02]  /*19430*/  LOP3.LUT R17, R17, 0x38, R0, 0xf8, !PT ;  /* 0x0000003811117812 */ /* 0x000fc400078ef800 */
[----:B------:R-:W-:Y:S01]  /*19440*/  IADD3 R13, R13, R7, RZ ;  /* 0x000000070d0d7210 */ /* 0x000fe20007ffe0ff */
[----:B------:R-:W1:Y:S01]  /*19450*/  SHFL.IDX PT, R35, R19, RZ, 0x1c1f ;  /* 0x001c1fff13237589 */ /* 0x000e6200000e0000 */
[----:B------:R-:W-:Y:S01]  /*19460*/  LOP3.LUT R17, R17, R2, RZ, 0x3c, !PT ;  /* 0x0000000211117212 */ /* 0x000fe200078e3cff */
[--C-:B------:R-:W-:Y:S01]  /*19470*/  IMAD.MOV R2, RZ, RZ, -R6.reuse ;  /* 0x000000ffff027224 */ /* 0x100fe200078e0a06 */
[----:B------:R-:W-:Y:S01]  /*19480*/  SHF.R.S32.HI R14, RZ, 0x1f, R6 ;  /* 0x0000001fff0e7819 */ /* 0x000fe20000011406 */
[----:B------:R-:W-:Y:S01]  /*19490*/  SHFL.IDX PT, R48, R10, 0x1, 0x1c1f ;  /* 0x003c1f000a307f89 */ /* 0x000fe200000e0000 */
[C---:B------:R-:W-:Y:S01]  /*194a0*/  IMAD R7, R57.reuse, 0x80, R4 ;  /* 0x0000008039077824 */ /* 0x040fe200078e0204 */
[----:B------:R-:W-:Y:S01]  /*194b0*/  LEA R57, R57, R8, 0x7 ;  /* 0x0000000839397211 */ /* 0x000fe200078e38ff */
[----:B------:R-:W-:Y:S01]  /*194c0*/  IMAD R32, R2, c[0x0][0x4e8], R9 ;  /* 0x00013a0002207a24 */ /* 0x000fe200078e0209 */
[----:B------:R-:W2:Y:S01]  /*194d0*/  SHFL.IDX PT, R49, R19, 0x1, 0x1c1f ;  /* 0x003c1f0013317f89 */ /* 0x000ea200000e0000 */
[----:B-----5:R-:W-:Y:S01]  /*194e0*/  IMAD R2, R5, c[0x0][0x4e8], RZ ;  /* 0x00013a0005027a24 */ /* 0x020fe200078e02ff */
[C---:B------:R-:W-:Y:S01]  /*194f0*/  IADD3 R5, R7.reuse, 0x8, RZ ;  /* 0x0000000807057810 */ /* 0x040fe20007ffe0ff */
[----:B------:R-:W-:Y:S01]  /*19500*/  IMAD R9, R14, c[0x0][0x3e0], RZ ;  /* 0x0000f8000e097a24 */ /* 0x000fe200078e02ff */
[----:B------:R-:W-:Y:S01]  /*19510*/  SHF.R.S32.HI R4, RZ, 0x1f, R32 ;  /* 0x0000001fff047819 */ /* 0x000fe20000011420 */
[----:B------:R-:W-:Y:S01]  /*19520*/  IMAD.WIDE.U32 R12, R6, c[0x0][0x3e0], R12 ;  /* 0x0000f800060c7a25 */ /* 0x000fe200078e000c */
[----:B------:R-:W-:-:S02]  /*19530*/  ISETP.GE.OR P1, PT, R7, R2, P2 ;  /* 0x000000020700720c */ /* 0x000fc40001726670 */
[----:B------:R-:W-:Y:S01]  /*19540*/  ISETP.GE.OR P0, PT, R5, R2, P2 ;  /* 0x000000020500720c */ /* 0x000fe20001706670 */
[----:B------:R-:W-:Y:S01]  /*19550*/  IMAD R9, R6, c[0x0][0x3e4], R9 ;  /* 0x0000f90006097a24 */ /* 0x000fe200078e0209 */
[----:B------:R-:W-:-:S03]  /*19560*/  SHF.L.U32 R6, R15, 0x3, RZ ;  /* 0x000000030f067819 */ /* 0x000fc600000006ff */
[----:B------:R-:W-:Y:S01]  /*19570*/  IMAD.IADD R13, R13, 0x1, R9 ;  /* 0x000000010d0d7824 */ /* 0x000fe200078e0209 */
[----:B------:R-:W-:Y:S01]  /*19580*/  LOP3.LUT R6, R17, 0x7ffffe00, R6, 0xf8, !PT ;  /* 0x7ffffe0011067812 */ /* 0x000fe200078ef806 */
[----:B------:R-:W-:-:S03]  /*19590*/  IMAD R9, R4, c[0x0][0x3d8], RZ ;  /* 0x0000f60004097a24 */ /* 0x000fc600078e02ff */
[----:B------:R-:W-:Y:S01]  /*195a0*/  SHF.L.U32 R58, R6, 0x1, RZ ;  /* 0x00000001063a7819 */ /* 0x000fe200000006ff */
        /* <DEDUP_REMOVED lines=40> */
.L_x_1316:
[----:B--2---:R-:W-:Y:S05]  /*19830*/  BSYNC B0 ;  /* 0x0000000000007941 */ /* 0x004fea0003800000 */
.L_x_1315:
        /* <DEDUP_REMOVED lines=23> */
.L_x_1318:
[----:B------:R-:W-:Y:S05]  /*199b0*/  BSYNC B0 ;  /* 0x0000000000007941 */ /* 0x000fea0003800000 */
.L_x_1317:
        /* <DEDUP_REMOVED lines=23> */
.L_x_1320:
[----:B------:R-:W-:Y:S05]  /*19b30*/  BSYNC B0 ;  /* 0x0000000000007941 */ /* 0x000fea0003800000 */
.L_x_1319:
        /* <DEDUP_REMOVED lines=24> */
.L_x_1313:
        /* <DEDUP_REMOVED lines=18> */
.L_x_1321:
        /* <DEDUP_REMOVED lines=41> */
.L_x_1323:
[----:B------:R-:W-:Y:S05]  /*1a070*/  BSYNC B0 ;  /* 0x0000000000007941 */ /* 0x000fea0003800000 */
.L_x_1322:
        /* <DEDUP_REMOVED lines=64> */
.L_x_1325:
[----:B------:R-:W-:Y:S05]  /*1a480*/  BSYNC B0 ;  /* 0x0000000000007941 */ /* 0x000fea0003800000 */
.L_x_1324:
        /* <DEDUP_REMOVED lines=21> */
.L_x_1327:
[----:B------:R-:W-:Y:S05]  /*1a5e0*/  BSYNC B0 ;  /* 0x0000000000007941 */ /* 0x000fea0003800000 */
.L_x_1326:
        /* <DEDUP_REMOVED lines=21> */
.L_x_1329:
[----:B------:R-:W-:Y:S05]  /*1a740*/  BSYNC B0 ;  /* 0x0000000000007941 */ /* 0x000fea0003800000 */
.L_x_1328:
        /* <DEDUP_REMOVED lines=22> */
.L_x_1330:
        /* <DEDUP_REMOVED lines=13> */
.L_x_1355:


//--------------------- .nv.shared._ZN7cutlass13device_kernelIN5flash19enable_sm80_to_sm89INS1_16FlashAttnFwdSm80INS1_25CollectiveMainloopFwdSm80ILi8ELi1ELb1EN4cute5tupleIJNS5_1CILi128EEENS7_ILi96EEENS7_ILi192EEEEEELi192ENS_10bfloat16_tEfNS_4arch4Sm80ELb0ELb0ELb1ELb0ELb0ELb0ELb1ELb0EEENS1_21CollectiveEpilogueFwdINS6_IJS8_SA_S9_EEENS6_IJNS7_ILi1EEESI_SI_EEESC_SE_Li256ELb0ELb1ELb0ELb0EEENS1_19SingleTileSchedulerILb0ELb0ELb1ELi128EEEEEEEEEvNT_6ParamsE --------------------------
	.section	.nv.shared._ZN7cutlass13device_kernelIN5flash19enable_sm80_to_sm89INS1_16FlashAttnFwdSm80INS1_25CollectiveMainloopFwdSm80ILi8ELi1ELb1EN4cute5tupleIJNS5_1CILi128EEENS7_ILi96EEENS7_ILi192EEEEEELi192ENS_10bfloat16_tEfNS_4arch4Sm80ELb0ELb0ELb1ELb0ELb0ELb0ELb1ELb0EEENS1_21CollectiveEpilogueFwdINS6_IJS8_SA_S9_EEENS6_IJNS7_ILi1EEESI_SI_EEESC_SE_Li256ELb0ELb1ELb0ELb0EEENS1_19SingleTileSchedulerILb0ELb0ELb1ELi128EEEEEEEEEvNT_6ParamsE,"aw",@nobits
	.sectionflags	@""
	.align	16


//--------------------- .nv.global                --------------------------
	.section	.nv.global,"aw",@nobits
.nv.global:
	.type		_ZN74_INTERNAL_f27401b9_38_flash_fwd_hdim192_bf16_softcap_sm80_cu_744032ad_30984cute1_E,@object
	.size		_ZN74_INTERNAL_f27401b9_38_flash_fwd_hdim192_bf16_softcap_sm80_cu_744032ad_30984cute1_E,(_ZN74_INTERNAL_f27401b9_38_flash_fwd_hdim192_bf16_softcap_sm80_cu_744032ad_30984cuda3std3__45__cpo6cbeginE - _ZN74_INTERNAL_f27401b9_38_flash_fwd_hdim192_bf16_softcap_sm80_cu_744032ad_30984cute1_E)
_ZN74_INTERNAL_f27401b9_38_flash_fwd_hdim192_bf16_softcap_sm80_cu_744032ad_30984cute1_E:
	.zero		1
	.type		_ZN74_INTERNAL_f27401b9_38_flash_fwd_hdim192_bf16_softcap_sm80_cu_744032ad_30984cuda3std3__45__cpo6cbeginE,@object
	.size		_ZN74_INTERNAL_f27401b9_38_flash_fwd_hdim192_bf16_softcap_sm80_cu_744032ad_30984cuda3std3__45__cpo6cbeginE,(_ZN74_INTERNAL_f27401b9_38_flash_fwd_hdim192_bf16_softcap_sm80_cu_744032ad_30984cuda3std3__48in_placeE - _ZN74_INTERNAL_f27401b9_38_flash_fwd_hdim192_bf16_softcap_sm80_cu_744032ad_30984cuda3std3__45__cpo6cbeginE)
_ZN74_INTERNAL_f27401b9_38_flash_fwd_hdim192_bf16_softcap_sm80_cu_744032ad_30984cuda3std3__45__cpo6cbeginE:
	.zero		1
	.type		_ZN74_INTERNAL_f27401b9_38_flash_fwd_hdim192_bf16_softcap_sm80_cu_744032ad_30984cuda3std3__48in_placeE,@object
	.size		_ZN74_INTERNAL_f27401b9_38_flash_fwd_hdim192_bf16_softcap_sm80_cu_744032ad_30984cuda3std3__48in_placeE,(_ZN74_INTERNAL_f27401b9_38_flash_fwd_hdim192_bf16_softcap_sm80_cu_744032ad_30984cuda3std6ranges3__45__cpo9iter_moveE - _ZN74_INTERNAL_f27401b9_38_flash_fwd_hdim192_bf16_softcap_sm80_cu_744032ad_30984cuda3std3__48in_placeE)
_ZN74_INTERNAL_f27401b9_38_flash_fwd_hdim192_bf16_softcap_sm80_cu_744032ad_30984cuda3std3__48in_placeE:
	.zero		1
	.type		_ZN74_INTERNAL_f27401b9_38_flash_fwd_hdim192_bf16_softcap_sm80_cu_744032ad_30984cuda3std6ranges3__45__cpo9iter_moveE,@object
	.size		_ZN74_INTERNAL_f27401b9_38_flash_fwd_hdim192_bf16_softcap_sm80_cu_744032ad_30984cuda3std6ranges3__45__cpo9iter_moveE,(_ZN74_INTERNAL_f27401b9_38_flash_fwd_hdim192_bf16_softcap_sm80_cu_744032ad_30984cuda3std3__45__cpo5beginE - _ZN74_INTERNAL_f27401b9_38_flash_fwd_hdim192_bf16_softcap_sm80_cu_744032ad_30984cuda3std6ranges3__45__cpo9iter_moveE)
_ZN74_INTERNAL_f27401b9_38_flash_fwd_hdim192_bf16_softcap_sm80_cu_744032ad_30984cuda3std6ranges3__45__cpo9iter_moveE:
	.zero		1
	.type		_ZN74_INTERNAL_f27401b9_38_flash_fwd_hdim192_bf16_softcap_sm80_cu_744032ad_30984cuda3std3__45__cpo5beginE,@object
	.size		_ZN74_INTERNAL_f27401b9_38_flash_fwd_hdim192_bf16_softcap_sm80_cu_744032ad_30984cuda3std3__45__cpo5beginE,(_ZN74_INTERNAL_f27401b9_38_flash_fwd_hdim192_bf16_softcap_sm80_cu_744032ad_30984cuda3std3__476_GLOBAL__N__f27401b9_38_flash_fwd_hdim192_bf16_softcap_sm80_cu_744032ad_30986ignoreE - _ZN74_INTERNAL_f27401b9_38_flash_fwd_hdim192_bf16_softcap_sm80_cu_744032ad_30984cuda3std3__45__cpo5beginE)
_ZN74_INTERNAL_f27401b9_38_flash_fwd_hdim192_bf16_softcap_sm80_cu_744032ad_30984cuda3std3__45__cpo5beginE:
	.zero		1
	.type		_ZN74_INTERNAL_f27401b9_38_flash_fwd_hdim192_bf16_softcap_sm80_cu_744032ad_30984cuda3std3__476_GLOBAL__N__f27401b9_38_flash_fwd_hdim192_bf16_softcap_sm80_cu_744032ad_30986ignoreE,@object
	.size		_ZN74_INTERNAL_f27401b9_38_flash_fwd_hdim192_bf16_softcap_sm80_cu_744032ad_30984cuda3std3__476_GLOBAL__N__f27401b9_38_flash_fwd_hdim192_bf16_softcap_sm80_cu_744032ad_30986ignoreE,(_ZN74_INTERNAL_f27401b9_38_flash_fwd_hdim192_bf16_softcap_sm80_cu_744032ad_30984cute7productE - _ZN74_INTERNAL_f27401b9_38_flash_fwd_hdim192_bf16_softcap_sm80_cu_744032ad_30984cuda3std3__476_GLOBAL__N__f27401b9_38_flash_fwd_hdim192_bf16_softcap_sm80_cu_744032ad_30986ignoreE)
_ZN74_INTERNAL_f27401b9_38_flash_fwd_hdim192_bf16_softcap_sm80_cu_744032ad_30984cuda3std3__476_GLOBAL__N__f27401b9_38_flash_fwd_hdim192_bf16_softcap_sm80_cu_744032ad_30986ignoreE:
	.zero		1
	.type		_ZN74_INTERNAL_f27401b9_38_flash_fwd_hdim192_bf16_softcap_sm80_cu_744032ad_30984cute7productE,@object
	.size		_ZN74_INTERNAL_f27401b9_38_flash_fwd_hdim192_bf16_softcap_sm80_cu_744032ad_30984cute7productE,(_ZN74_INTERNAL_f27401b9_38_flash_fwd_hdim192_bf16_softcap_sm80_cu_744032ad_30984cuda3std3__45__cpo3endE - _ZN74_INTERNAL_f27401b9_38_flash_fwd_hdim192_bf16_softcap_sm80_cu_744032ad_30984cute7productE)
_ZN74_INTERNAL_f27401b9_38_flash_fwd_hdim192_bf16_softcap_sm80_cu_744032ad_30984cute7productE:
	.zero		1
	.type		_ZN74_INTERNAL_f27401b9_38_flash_fwd_hdim192_bf16_softcap_sm80_cu_744032ad_30984cuda3std3__45__cpo3endE,@object
	.size		_ZN74_INTERNAL_f27401b9_38_flash_fwd_hdim192_bf16_softcap_sm80_cu_744032ad_30984cuda3std3__45__cpo3endE,(_ZN74_INTERNAL_f27401b9_38_flash_fwd_hdim192_bf16_softcap_sm80_cu_744032ad_30984cuda3std3__419piecewise_constructE - _ZN74_INTERNAL_f27401b9_38_flash_fwd_hdim192_bf16_softcap_sm80_cu_744032ad_30984cuda3std3__45__cpo3endE)
_ZN74_INTERNAL_f27401b9_38_flash_fwd_hdim192_bf16_softcap_sm80_cu_744032ad_30984cuda3std3__45__cpo3endE:
	.zero		1
	.type		_ZN74_INTERNAL_f27401b9_38_flash_fwd_hdim192_bf16_softcap_sm80_cu_744032ad_30984cuda3std3__419piecewise_constructE,@object
	.size		_ZN74_INTERNAL_f27401b9_38_flash_fwd_hdim192_bf16_softcap_sm80_cu_744032ad_30984cuda3std3__419piecewise_constructE,(_ZN74_INTERNAL_f27401b9_38_flash_fwd_hdim192_bf16_softcap_sm80_cu_744032ad_30984cuda3std3__45__cpo4cendE - _ZN74_INTERNAL_f27401b9_38_flash_fwd_hdim192_bf16_softcap_sm80_cu_744032ad_30984cuda3std3__419piecewise_constructE)
_ZN74_INTERNAL_f27401b9_38_flash_fwd_hdim192_bf16_softcap_sm80_cu_744032ad_30984cuda3std3__419piecewise_constructE:
	.zero		1
	.type		_ZN74_INTERNAL_f27401b9_38_flash_fwd_hdim192_bf16_softcap_sm80_cu_744032ad_30984cuda3std3__45__cpo4cendE,@object
	.size		_ZN74_INTERNAL_f27401b9_38_flash_fwd_hdim192_bf16_softcap_sm80_cu_744032ad_30984cuda3std3__45__cpo4cendE,(_ZN74_INTERNAL_f27401b9_38_flash_fwd_hdim192_bf16_softcap_sm80_cu_744032ad_30984cuda3std6ranges3__45__cpo4swapE - _ZN74_INTERNAL_f27401b9_38_flash_fwd_hdim192_bf16_softcap_sm80_cu_744032ad_30984cuda3std3__45__cpo4cendE)
_ZN74_INTERNAL_f27401b9_38_flash_fwd_hdim192_bf16_softcap_sm80_cu_744032ad_30984cuda3std3__45__cpo4cendE:
	.zero		1
	.type		_ZN74_INTERNAL_f27401b9_38_flash_fwd_hdim192_bf16_softcap_sm80_cu_744032ad_30984cuda3std6ranges3__45__cpo4swapE,@object
	.size		_ZN74_INTERNAL_f27401b9_38_flash_fwd_hdim192_bf16_softcap_sm80_cu_744032ad_30984cuda3std6ranges3__45__cpo4swapE,(.L_7 - _ZN74_INTERNAL_f27401b9_38_flash_fwd_hdim192_bf16_softcap_sm80_cu_744032ad_30984cuda3std6ranges3__45__cpo4swapE)
_ZN74_INTERNAL_f27401b9_38_flash_fwd_hdim192_bf16_softcap_sm80_cu_744032ad_30984cuda3std6ranges3__45__cpo4swapE:
	.zero		1
.L_7:


//--------------------- .nv.shared._ZN7cutlass13device_kernelIN5flash19enable_sm80_to_sm89INS1_16FlashAttnFwdSm80INS1_25CollectiveMainloopFwdSm80ILi8ELi1ELb1EN4cute5tupleIJNS5_1CILi128EEENS7_ILi96EEENS7_ILi192EEEEEELi192ENS_10bfloat16_tEfNS_4arch4Sm80ELb0ELb0ELb1ELb1ELb0ELb0ELb1ELb0EEENS1_21CollectiveEpilogueFwdINS6_IJS8_SA_S9_EEENS6_IJNS7_ILi1EEESI_SI_EEESC_SE_Li256ELb1ELb1ELb0ELb0EEENS1_19SingleTileSchedulerILb1ELb0ELb1ELi128EEEEEEEEEvNT_6ParamsE --------------------------
	.section	.nv.shared._ZN7cutlass13device_kernelIN5flash19enable_sm80_to_sm89INS1_16FlashAttnFwdSm80INS1_25CollectiveMainloopFwdSm80ILi8ELi1ELb1EN4cute5tupleIJNS5_1CILi128EEENS7_ILi96EEENS7_ILi192EEEEEELi192ENS_10bfloat16_tEfNS_4arch4Sm80ELb0ELb0ELb1ELb1ELb0ELb0ELb1ELb0EEENS1_21CollectiveEpilogueFwdINS6_IJS8_SA_S9_EEENS6_IJNS7_ILi1EEESI_SI_EEESC_SE_Li256ELb1ELb1ELb0ELb0EEENS1_19SingleTileSchedulerILb1ELb0ELb1ELi128EEEEEEEEEvNT_6ParamsE,"aw",@nobits
	.sectionflags	@""
	.align	16


//--------------------- .nv.shared._ZN7cutlass13device_kernelIN5flash19enable_sm80_to_sm89INS1_16FlashAttnFwdSm80INS1_25CollectiveMainloopFwdSm80ILi8ELi1ELb0EN4cute5tupleIJNS5_1CILi128EEENS7_ILi64EEENS7_ILi192EEEEEELi192ENS_10bfloat16_tEfNS_4arch4Sm80ELb0ELb0ELb1ELb1ELb0ELb1ELb1ELb0EEENS1_21CollectiveEpilogueFwdINS6_IJS8_SA_S9_EEENS6_IJNS7_ILi1EEESI_SI_EEESC_SE_Li256ELb1ELb1ELb0ELb0EEENS1_19SingleTileSchedulerILb1ELb0ELb1ELi128EEEEEEEEEvNT_6ParamsE --------------------------
	.section	.nv.shared._ZN7cutlass13device_kernelIN5flash19enable_sm80_to_sm89INS1_16FlashAttnFwdSm80INS1_25CollectiveMainloopFwdSm80ILi8ELi1ELb0EN4cute5tupleIJNS5_1CILi128EEENS7_ILi64EEENS7_ILi192EEEEEELi192ENS_10bfloat16_tEfNS_4arch4Sm80ELb0ELb0ELb1ELb1ELb0ELb1ELb1ELb0EEENS1_21CollectiveEpilogueFwdINS6_IJS8_SA_S9_EEENS6_IJNS7_ILi1EEESI_SI_EEESC_SE_Li256ELb1ELb1ELb0ELb0EEENS1_19SingleTileSchedulerILb1ELb0ELb1ELi128EEEEEEEEEvNT_6ParamsE,"aw",@nobits
	.sectionflags	@""
	.align	16


//--------------------- .nv.shared._ZN7cutlass13device_kernelIN5flash19enable_sm80_to_sm89INS1_16FlashAttnFwdSm80INS1_25CollectiveMainloopFwdSm80ILi8ELi1ELb0EN4cute5tupleIJNS5_1CILi128EEENS7_ILi64EEENS7_ILi192EEEEEELi192ENS_10bfloat16_tEfNS_4arch4Sm80ELb0ELb1ELb1ELb0ELb0ELb0ELb1ELb0EEENS1_21CollectiveEpilogueFwdINS6_IJS8_SA_S9_EEENS6_IJNS7_ILi1EEESI_SI_EEESC_SE_Li256ELb0ELb1ELb0ELb0EEENS1_19SingleTileSchedulerILb0ELb0ELb1ELi128EEEEEEEEEvNT_6ParamsE --------------------------
	.section	.nv.shared._ZN7cutlass13device_kernelIN5flash19enable_sm80_to_sm89INS1_16FlashAttnFwdSm80INS1_25CollectiveMainloopFwdSm80ILi8ELi1ELb0EN4cute5tupleIJNS5_1CILi128EEENS7_ILi64EEENS7_ILi192EEEEEELi192ENS_10bfloat16_tEfNS_4arch4Sm80ELb0ELb1ELb1ELb0ELb0ELb0ELb1ELb0EEENS1_21CollectiveEpilogueFwdINS6_IJS8_SA_S9_EEENS6_IJNS7_ILi1EEESI_SI_EEESC_SE_Li256ELb0ELb1ELb0ELb0EEENS1_19SingleTileSchedulerILb0ELb0ELb1ELi128EEEEEEEEEvNT_6ParamsE,"aw",@nobits
	.sectionflags	@""
	.align	16


//--------------------- .nv.shared._ZN7cutlass13device_kernelIN5flash19enable_sm80_to_sm89INS1_16FlashAttnFwdSm80INS1_25CollectiveMainloopFwdSm80ILi8ELi1ELb0EN4cute5tupleIJNS5_1CILi128EEENS7_ILi64EEENS7_ILi192EEEEEELi192ENS_10bfloat16_tEfNS_4arch4Sm80ELb0ELb1ELb1ELb1ELb0ELb0ELb1ELb0EEENS1_21CollectiveEpilogueFwdINS6_IJS8_SA_S9_EEENS6_IJNS7_ILi1EEESI_SI_EEESC_SE_Li256ELb1ELb1ELb0ELb0EEENS1_19SingleTileSchedulerILb1ELb0ELb1ELi128EEEEEEEEEvNT_6ParamsE --------------------------
	.section	.nv.shared._ZN7cutlass13device_kernelIN5flash19enable_sm80_to_sm89INS1_16FlashAttnFwdSm80INS1_25CollectiveMainloopFwdSm80ILi8ELi1ELb0EN4cute5tupleIJNS5_1CILi128EEENS7_ILi64EEENS7_ILi192EEEEEELi192ENS_10bfloat16_tEfNS_4arch4Sm80ELb0ELb1ELb1ELb1ELb0ELb0ELb1ELb0EEENS1_21CollectiveEpilogueFwdINS6_IJS8_SA_S9_EEENS6_IJNS7_ILi1EEESI_SI_EEESC_SE_Li256ELb1ELb1ELb0ELb0EEENS1_19SingleTileSchedulerILb1ELb0ELb1ELi128EEEEEEEEEvNT_6ParamsE,"aw",@nobits
	.sectionflags	@""
	.align	16


//--------------------- .nv.shared._ZN7cutlass13device_kernelIN5flash19enable_sm80_to_sm89INS1_16FlashAttnFwdSm80INS1_25CollectiveMainloopFwdSm80ILi8ELi1ELb0EN4cute5tupleIJNS5_1CILi128EEENS7_ILi64EEENS7_ILi192EEEEEELi192ENS_10bfloat16_tEfNS_4arch4Sm80ELb0ELb1ELb1ELb1ELb0ELb1ELb1ELb0EEENS1_21CollectiveEpilogueFwdINS6_IJS8_SA_S9_EEENS6_IJNS7_ILi1EEESI_SI_EEESC_SE_Li256ELb1ELb1ELb0ELb0EEENS1_19SingleTileSchedulerILb1ELb0ELb1ELi128EEEEEEEEEvNT_6ParamsE --------------------------
	.section	.nv.shared._ZN7cutlass13device_kernelIN5flash19enable_sm80_to_sm89INS1_16FlashAttnFwdSm80INS1_25CollectiveMainloopFwdSm80ILi8ELi1ELb0EN4cute5tupleIJNS5_1CILi128EEENS7_ILi64EEENS7_ILi192EEEEEELi192ENS_10bfloat16_tEfNS_4arch4Sm80ELb0ELb1ELb1ELb1ELb0ELb1ELb1ELb0EEENS1_21CollectiveEpilogueFwdINS6_IJS8_SA_S9_EEENS6_IJNS7_ILi1EEESI_SI_EEESC_SE_Li256ELb1ELb1ELb0ELb0EEENS1_19SingleTileSchedulerILb1ELb0ELb1ELi128EEEEEEEEEvNT_6ParamsE,"aw",@nobits
	.sectionflags	@""
	.align	16


//--------------------- .nv.shared._ZN7cutlass13device_kernelIN5flash19enable_sm80_to_sm89INS1_16FlashAttnFwdSm80INS1_25CollectiveMainloopFwdSm80ILi8ELi1ELb1EN4cute5tupleIJNS5_1CILi128EEENS7_ILi96EEENS7_ILi192EEEEEELi192ENS_10bfloat16_tEfNS_4arch4Sm80ELb1ELb0ELb1ELb0ELb0ELb0ELb1ELb0EEENS1_21CollectiveEpilogueFwdINS6_IJS8_SA_S9_EEENS6_IJNS7_ILi1EEESI_SI_EEESC_SE_Li256ELb0ELb1ELb0ELb0EEENS1_30DynamicPersistentTileSchedulerILi256ELi256ELb0ELb1ELb0EEEEEEEEEvNT_6ParamsE --------------------------
	.section	.nv.shared._ZN7cutlass13device_kernelIN5flash19enable_sm80_to_sm89INS1_16FlashAttnFwdSm80INS1_25CollectiveMainloopFwdSm80ILi8ELi1ELb1EN4cute5tupleIJNS5_1CILi128EEENS7_ILi96EEENS7_ILi192EEEEEELi192ENS_10bfloat16_tEfNS_4arch4Sm80ELb1ELb0ELb1ELb0ELb0ELb0ELb1ELb0EEENS1_21CollectiveEpilogueFwdINS6_IJS8_SA_S9_EEENS6_IJNS7_ILi1EEESI_SI_EEESC_SE_Li256ELb0ELb1ELb0ELb0EEENS1_30DynamicPersistentTileSchedulerILi256ELi256ELb0ELb1ELb0EEEEEEEEEvNT_6ParamsE,"aw",@nobits
	.sectionflags	@""
	.align	16


//--------------------- .nv.shared._ZN7cutlass13device_kernelIN5flash19enable_sm80_to_sm89INS1_16FlashAttnFwdSm80INS1_25CollectiveMainloopFwdSm80ILi8ELi1ELb1EN4cute5tupleIJNS5_1CILi128EEENS7_ILi96EEENS7_ILi192EEEEEELi192ENS_10bfloat16_tEfNS_4arch4Sm80ELb1ELb0ELb1ELb1ELb0ELb0ELb1ELb0EEENS1_21CollectiveEpilogueFwdINS6_IJS8_SA_S9_EEENS6_IJNS7_ILi1EEESI_SI_EEESC_SE_Li256ELb1ELb1ELb0ELb0EEENS1_19SingleTileSchedulerILb1ELb0ELb1ELi128EEEEEEEEEvNT_6ParamsE --------------------------
	.section	.nv.shared._ZN7cutlass13device_kernelIN5flash19enable_sm80_to_sm89INS1_16FlashAttnFwdSm80INS1_25CollectiveMainloopFwdSm80ILi8ELi1ELb1EN4cute5tupleIJNS5_1CILi128EEENS7_ILi96EEENS7_ILi192EEEEEELi192ENS_10bfloat16_tEfNS_4arch4Sm80ELb1ELb0ELb1ELb1ELb0ELb0ELb1ELb0EEENS1_21CollectiveEpilogueFwdINS6_IJS8_SA_S9_EEENS6_IJNS7_ILi1EEESI_SI_EEESC_SE_Li256ELb1ELb1ELb0ELb0EEENS1_19SingleTileSchedulerILb1ELb0ELb1ELi128EEEEEEEEEvNT_6ParamsE,"aw",@nobits
	.sectionflags	@""
	.align	16


//--------------------- .nv.shared._ZN7cutlass13device_kernelIN5flash19enable_sm80_to_sm89INS1_16FlashAttnFwdSm80INS1_25CollectiveMainloopFwdSm80ILi8ELi1ELb0EN4cute5tupleIJNS5_1CILi128EEENS7_ILi64EEENS7_ILi192EEEEEELi192ENS_10bfloat16_tEfNS_4arch4Sm80ELb1ELb0ELb1ELb1ELb0ELb1ELb1ELb0EEENS1_21CollectiveEpilogueFwdINS6_IJS8_SA_S9_EEENS6_IJNS7_ILi1EEESI_SI_EEESC_SE_Li256ELb1ELb1ELb0ELb0EEENS1_19SingleTileSchedulerILb1ELb0ELb1ELi128EEEEEEEEEvNT_6ParamsE --------------------------
	.section	.nv.shared._ZN7cutlass13device_kernelIN5flash19enable_sm80_to_sm89INS1_16FlashAttnFwdSm80INS1_25CollectiveMainloopFwdSm80ILi8ELi1ELb0EN4cute5tupleIJNS5_1CILi128EEENS7_ILi64EEENS7_ILi192EEEEEELi192ENS_10bfloat16_tEfNS_4arch4Sm80ELb1ELb0ELb1ELb1ELb0ELb1ELb1ELb0EEENS1_21CollectiveEpilogueFwdINS6_IJS8_SA_S9_EEENS6_IJNS7_ILi1EEESI_SI_EEESC_SE_Li256ELb1ELb1ELb0ELb0EEENS1_19SingleTileSchedulerILb1ELb0ELb1ELi128EEEEEEEEEvNT_6ParamsE,"aw",@nobits
	.sectionflags	@""
	.align	16


//--------------------- .nv.shared._ZN7cutlass13device_kernelIN5flash19enable_sm80_to_sm89INS1_16FlashAttnFwdSm80INS1_25CollectiveMainloopFwdSm80ILi8ELi2ELb1EN4cute5tupleIJNS5_1CILi128EEENS7_ILi96EEENS7_ILi192EEEEEELi192ENS_10bfloat16_tEfNS_4arch4Sm80ELb0ELb0ELb1ELb0ELb0ELb0ELb1ELb0EEENS1_21CollectiveEpilogueFwdINS6_IJS8_SA_S9_EEENS6_IJNS7_ILi1EEESI_SI_EEESC_SE_Li256ELb0ELb1ELb0ELb0EEENS1_19SingleTileSchedulerILb0ELb0ELb1ELi128EEEEEEEEEvNT_6ParamsE --------------------------
	.section	.nv.shared._ZN7cutlass13device_kernelIN5flash19enable_sm80_to_sm89INS1_16FlashAttnFwdSm80INS1_25CollectiveMainloopFwdSm80ILi8ELi2ELb1EN4cute5tupleIJNS5_1CILi128EEENS7_ILi96EEENS7_ILi192EEEEEELi192ENS_10bfloat16_tEfNS_4arch4Sm80ELb0ELb0ELb1ELb0ELb0ELb0ELb1ELb0EEENS1_21CollectiveEpilogueFwdINS6_IJS8_SA_S9_EEENS6_IJNS7_ILi1EEESI_SI_EEESC_SE_Li256ELb0ELb1ELb0ELb0EEENS1_19SingleTileSchedulerILb0ELb0ELb1ELi128EEEEEEEEEvNT_6ParamsE,"aw",@nobits
	.sectionflags	@""
	.align	16


//--------------------- .nv.shared._ZN7cutlass13device_kernelIN5flash19enable_sm80_to_sm89INS1_16FlashAttnFwdSm80INS1_25CollectiveMainloopFwdSm80ILi8ELi2ELb1EN4cute5tupleIJNS5_1CILi128EEENS7_ILi96EEENS7_ILi192EEEEEELi192ENS_10bfloat16_tEfNS_4arch4Sm80ELb0ELb0ELb1ELb1ELb0ELb0ELb1ELb0EEENS1_21CollectiveEpilogueFwdINS6_IJS8_SA_S9_EEENS6_IJNS7_ILi1EEESI_SI_EEESC_SE_Li256ELb1ELb1ELb0ELb0EEENS1_19SingleTileSchedulerILb1ELb0ELb1ELi128EEEEEEEEEvNT_6ParamsE --------------------------
	.section	.nv.shared._ZN7cutlass13device_kernelIN5flash19enable_sm80_to_sm89INS1_16FlashAttnFwdSm80INS1_25CollectiveMainloopFwdSm80ILi8ELi2ELb1EN4cute5tupleIJNS5_1CILi128EEENS7_ILi96EEENS7_ILi192EEEEEELi192ENS_10bfloat16_tEfNS_4arch4Sm80ELb0ELb0ELb1ELb1ELb0ELb0ELb1ELb0EEENS1_21CollectiveEpilogueFwdINS6_IJS8_SA_S9_EEENS6_IJNS7_ILi1EEESI_SI_EEESC_SE_Li256ELb1ELb1ELb0ELb0EEENS1_19SingleTileSchedulerILb1ELb0ELb1ELi128EEEEEEEEEvNT_6ParamsE,"aw",@nobits
	.sectionflags	@""
	.align	16


//--------------------- .nv.shared._ZN7cutlass13device_kernelIN5flash19enable_sm80_to_sm89INS1_16FlashAttnFwdSm80INS1_25CollectiveMainloopFwdSm80ILi8ELi2ELb0EN4cute5tupleIJNS5_1CILi128EEENS7_ILi64EEENS7_ILi192EEEEEELi192ENS_10bfloat16_tEfNS_4arch4Sm80ELb0ELb0ELb1ELb1ELb0ELb1ELb1ELb0EEENS1_21CollectiveEpilogueFwdINS6_IJS8_SA_S9_EEENS6_IJNS7_ILi1EEESI_SI_EEESC_SE_Li256ELb1ELb1ELb0ELb0EEENS1_19SingleTileSchedulerILb1ELb0ELb1ELi128EEEEEEEEEvNT_6ParamsE --------------------------
	.section	.nv.shared._ZN7cutlass13device_kernelIN5flash19enable_sm80_to_sm89INS1_16FlashAttnFwdSm80INS1_25CollectiveMainloopFwdSm80ILi8ELi2ELb0EN4cute5tupleIJNS5_1CILi128EEENS7_ILi64EEENS7_ILi192EEEEEELi192ENS_10bfloat16_tEfNS_4arch4Sm80ELb0ELb0ELb1ELb1ELb0ELb1ELb1ELb0EEENS1_21CollectiveEpilogueFwdINS6_IJS8_SA_S9_EEENS6_IJNS7_ILi1EEESI_SI_EEESC_SE_Li256ELb1ELb1ELb0ELb0EEENS1_19SingleTileSchedulerILb1ELb0ELb1ELi128EEEEEEEEEvNT_6ParamsE,"aw",@nobits
	.sectionflags	@""
	.align	16


//--------------------- .nv.shared._ZN7cutlass13device_kernelIN5flash19enable_sm80_to_sm89INS1_16FlashAttnFwdSm80INS1_25CollectiveMainloopFwdSm80ILi8ELi2ELb0EN4cute5tupleIJNS5_1CILi128EEENS7_ILi64EEENS7_ILi192EEEEEELi192ENS_10bfloat16_tEfNS_4arch4Sm80ELb0ELb1ELb1ELb0ELb0ELb0ELb1ELb0EEENS1_21CollectiveEpilogueFwdINS6_IJS8_SA_S9_EEENS6_IJNS7_ILi1EEESI_SI_EEESC_SE_Li256ELb0ELb1ELb0ELb0EEENS1_19SingleTileSchedulerILb0ELb0ELb1ELi128EEEEEEEEEvNT_6ParamsE --------------------------
	.section	.nv.shared._ZN7cutlass13device_kernelIN5flash19enable_sm80_to_sm89INS1_16FlashAttnFwdSm80INS1_25CollectiveMainloopFwdSm80ILi8ELi2ELb0EN4cute5tupleIJNS5_1CILi128EEENS7_ILi64EEENS7_ILi192EEEEEELi192ENS_10bfloat16_tEfNS_4arch4Sm80ELb0ELb1ELb1ELb0ELb0ELb0ELb1ELb0EEENS1_21CollectiveEpilogueFwdINS6_IJS8_SA_S9_EEENS6_IJNS7_ILi1EEESI_SI_EEESC_SE_Li256ELb0ELb1ELb0ELb0EEENS1_19SingleTileSchedulerILb0ELb0ELb1ELi128EEEEEEEEEvNT_6ParamsE,"aw",@nobits
	.sectionflags	@""
	.align	16


//--------------------- .nv.shared._ZN7cutlass13device_kernelIN5flash19enable_sm80_to_sm89INS1_16FlashAttnFwdSm80INS1_25CollectiveMainloopFwdSm80ILi8ELi2ELb0EN4cute5tupleIJNS5_1CILi128EEENS7_ILi64EEENS7_ILi192EEEEEELi192ENS_10bfloat16_tEfNS_4arch4Sm80ELb0ELb1ELb1ELb1ELb0ELb0ELb1ELb0EEENS1_21CollectiveEpilogueFwdINS6_IJS8_SA_S9_EEENS6_IJNS7_ILi1EEESI_SI_EEESC_SE_Li256ELb1ELb1ELb0ELb0EEENS1_19SingleTileSchedulerILb1ELb0ELb1ELi128EEEEEEEEEvNT_6ParamsE --------------------------
	.section	.nv.shared._ZN7cutlass13device_kernelIN5flash19enable_sm80_to_sm89INS1_16FlashAttnFwdSm80INS1_25CollectiveMainloopFwdSm80ILi8ELi2ELb0EN4cute5tupleIJNS5_1CILi128EEENS7_ILi64EEENS7_ILi192EEEEEELi192ENS_10bfloat16_tEfNS_4arch4Sm80ELb0ELb1ELb1ELb1ELb0ELb0ELb1ELb0EEENS1_21CollectiveEpilogueFwdINS6_IJS8_SA_S9_EEENS6_IJNS7_ILi1EEESI_SI_EEESC_SE_Li256ELb1ELb1ELb0ELb0EEENS1_19SingleTileSchedulerILb1ELb0ELb1ELi128EEEEEEEEEvNT_6ParamsE,"aw",@nobits
	.sectionflags	@""
	.align	16


//--------------------- .nv.shared._ZN7cutlass13device_kernelIN5flash19enable_sm80_to_sm89INS1_16FlashAttnFwdSm80INS1_25CollectiveMainloopFwdSm80ILi8ELi2ELb0EN4cute5tupleIJNS5_1CILi128EEENS7_ILi64EEENS7_ILi192EEEEEELi192ENS_10bfloat16_tEfNS_4arch4Sm80ELb0ELb1ELb1ELb1ELb0ELb1ELb1ELb0EEENS1_21CollectiveEpilogueFwdINS6_IJS8_SA_S9_EEENS6_IJNS7_ILi1EEESI_SI_EEESC_SE_Li256ELb1ELb1ELb0ELb0EEENS1_19SingleTileSchedulerILb1ELb0ELb1ELi128EEEEEEEEEvNT_6ParamsE --------------------------
	.section	.nv.shared._ZN7cutlass13device_kernelIN5flash19enable_sm80_to_sm89INS1_16FlashAttnFwdSm80INS1_25CollectiveMainloopFwdSm80ILi8ELi2ELb0EN4cute5tupleIJNS5_1CILi128EEENS7_ILi64EEENS7_ILi192EEEEEELi192ENS_10bfloat16_tEfNS_4arch4Sm80ELb0ELb1ELb1ELb1ELb0ELb1ELb1ELb0EEENS1_21CollectiveEpilogueFwdINS6_IJS8_SA_S9_EEENS6_IJNS7_ILi1EEESI_SI_EEESC_SE_Li256ELb1ELb1ELb0ELb0EEENS1_19SingleTileSchedulerILb1ELb0ELb1ELi128EEEEEEEEEvNT_6ParamsE,"aw",@nobits
	.sectionflags	@""
	.align	16


//--------------------- .nv.shared._ZN7cutlass13device_kernelIN5flash19enable_sm80_to_sm89INS1_16FlashAttnFwdSm80INS1_25CollectiveMainloopFwdSm80ILi8ELi2ELb1EN4cute5tupleIJNS5_1CILi128EEENS7_ILi96EEENS7_ILi192EEEEEELi192ENS_10bfloat16_tEfNS_4arch4Sm80ELb1ELb0ELb1ELb0ELb0ELb0ELb1ELb0EEENS1_21CollectiveEpilogueFwdINS6_IJS8_SA_S9_EEENS6_IJNS7_ILi1EEESI_SI_EEESC_SE_Li256ELb0ELb1ELb0ELb0EEENS1_30DynamicPersistentTileSchedulerILi256ELi256ELb0ELb1ELb0EEEEEEEEEvNT_6ParamsE --------------------------
	.section	.nv.shared._ZN7cutlass13device_kernelIN5flash19enable_sm80_to_sm89INS1_16FlashAttnFwdSm80INS1_25CollectiveMainloopFwdSm80ILi8ELi2ELb1EN4cute5tupleIJNS5_1CILi128EEENS7_ILi96EEENS7_ILi192EEEEEELi192ENS_10bfloat16_tEfNS_4arch4Sm80ELb1ELb0ELb1ELb0ELb0ELb0ELb1ELb0EEENS1_21CollectiveEpilogueFwdINS6_IJS8_SA_S9_EEENS6_IJNS7_ILi1EEESI_SI_EEESC_SE_Li256ELb0ELb1ELb0ELb0EEENS1_30DynamicPersistentTileSchedulerILi256ELi256ELb0ELb1ELb0EEEEEEEEEvNT_6ParamsE,"aw",@nobits
	.sectionflags	@""
	.align	16


//--------------------- .nv.shared._ZN7cutlass13device_kernelIN5flash19enable_sm80_to_sm89INS1_16FlashAttnFwdSm80INS1_25CollectiveMainloopFwdSm80ILi8ELi2ELb1EN4cute5tupleIJNS5_1CILi128EEENS7_ILi96EEENS7_ILi192EEEEEELi192ENS_10bfloat16_tEfNS_4arch4Sm80ELb1ELb0ELb1ELb1ELb0ELb0ELb1ELb0EEENS1_21CollectiveEpilogueFwdINS6_IJS8_SA_S9_EEENS6_IJNS7_ILi1EEESI_SI_EEESC_SE_Li256ELb1ELb1ELb0ELb0EEENS1_19SingleTileSchedulerILb1ELb0ELb1ELi128EEEEEEEEEvNT_6ParamsE --------------------------
	.section	.nv.shared._ZN7cutlass13device_kernelIN5flash19enable_sm80_to_sm89INS1_16FlashAttnFwdSm80INS1_25CollectiveMainloopFwdSm80ILi8ELi2ELb1EN4cute5tupleIJNS5_1CILi128EEENS7_ILi96EEENS7_ILi192EEEEEELi192ENS_10bfloat16_tEfNS_4arch4Sm80ELb1ELb0ELb1ELb1ELb0ELb0ELb1ELb0EEENS1_21CollectiveEpilogueFwdINS6_IJS8_SA_S9_EEENS6_IJNS7_ILi1EEESI_SI_EEESC_SE_Li256ELb1ELb1ELb0ELb0EEENS1_19SingleTileSchedulerILb1ELb0ELb1ELi128EEEEEEEEEvNT_6ParamsE,"aw",@nobits
	.sectionflags	@""
	.align	16


//--------------------- .nv.shared._ZN7cutlass13device_kernelIN5flash19enable_sm80_to_sm89INS1_16FlashAttnFwdSm80INS1_25CollectiveMainloopFwdSm80ILi8ELi2ELb0EN4cute5tupleIJNS5_1CILi128EEENS7_ILi64EEENS7_ILi192EEEEEELi192ENS_10bfloat16_tEfNS_4arch4Sm80ELb1ELb0ELb1ELb1ELb0ELb1ELb1ELb0EEENS1_21CollectiveEpilogueFwdINS6_IJS8_SA_S9_EEENS6_IJNS7_ILi1EEESI_SI_EEESC_SE_Li256ELb1ELb1ELb0ELb0EEENS1_19SingleTileSchedulerILb1ELb0ELb1ELi128EEEEEEEEEvNT_6ParamsE --------------------------
	.section	.nv.shared._ZN7cutlass13device_kernelIN5flash19enable_sm80_to_sm89INS1_16FlashAttnFwdSm80INS1_25CollectiveMainloopFwdSm80ILi8ELi2ELb0EN4cute5tupleIJNS5_1CILi128EEENS7_ILi64EEENS7_ILi192EEEEEELi192ENS_10bfloat16_tEfNS_4arch4Sm80ELb1ELb0ELb1ELb1ELb0ELb1ELb1ELb0EEENS1_21CollectiveEpilogueFwdINS6_IJS8_SA_S9_EEENS6_IJNS7_ILi1EEESI_SI_EEESC_SE_Li256ELb1ELb1ELb0ELb0EEENS1_19SingleTileSchedulerILb1ELb0ELb1ELi128EEEEEEEEEvNT_6ParamsE,"aw",@nobits
	.sectionflags	@""
	.align	16
